	.target	sm_103a

	.elftype	@"ET_EXEC"


//--------------------- .note.nv.tkinfo           --------------------------
	.section	.note.nv.tkinfo,"",@"SHT_NOTE"
	.sectionflags	@"SHF_NOTE_NV_TKINFO"
	.tkinfo
        /*0018*/ 	.word	0x00000002
        /*0030*/ 	.string	""
        /*0030*/ 	.string	"ptxas"
        /*0030*/ 	.string	"Cuda compilation tools, release 13.0, V13.0.88"
        /*0030*/ 	.string	"Build cuda_13.0.r13.0/compiler.36424714_0"
        /*0030*/ 	.string	"-arch sm_103a -m 64 "



//--------------------- .note.nv.cuinfo           --------------------------
	.section	.note.nv.cuinfo,"",@"SHT_NOTE"
	.sectionflags	@"SHF_NOTE_NV_CUINFO"
        /*0018*/ 	.short	0x0002
        /*001a*/ 	.short	0x0067
        /*001c*/ 	.short	0x0082
	.zero		2


//--------------------- .nv.info                  --------------------------
	.section	.nv.info,"",@"SHT_CUDA_INFO"
	.align	4


	//----- nvinfo : EIATTR_REGCOUNT
	.align		4
        /*0000*/ 	.byte	0x04, 0x2f
        /*0002*/ 	.short	(.L_10 - .L_9)
	.align		4
.L_9:
        /*0004*/ 	.word	index@(_ZN10layer_norm13ln_fwd_kernelINS_13Kernel_traitsIfffffjLj8192ELj1ELj1ELj8ELj16ENS_18Kernel_traits_baseILj8192EfffffjLj256EEEEELb1ELb1ELb1ELb1EEEvNS_9FwdParamsE)
        /*0008*/ 	.word	0x000000ae


	//----- nvinfo : EIATTR_FRAME_SIZE
	.align		4
.L_10:
        /*000c*/ 	.byte	0x04, 0x11
        /*000e*/ 	.short	(.L_12 - .L_11)
	.align		4
.L_11:
        /*0010*/ 	.word	index@(_ZN10layer_norm13ln_fwd_kernelINS_13Kernel_traitsIfffffjLj8192ELj1ELj1ELj8ELj16ENS_18Kernel_traits_baseILj8192EfffffjLj256EEEEELb1ELb1ELb1ELb1EEEvNS_9FwdParamsE)
        /*0014*/ 	.word	0x00000000


	//----- nvinfo : EIATTR_REGCOUNT
	.align		4
.L_12:
        /*0018*/ 	.byte	0x04, 0x2f
        /*001a*/ 	.short	(.L_14 - .L_13)
	.align		4
.L_13:
        /*001c*/ 	.word	index@(_ZN10layer_norm13ln_fwd_kernelINS_13Kernel_traitsIfffffjLj8192ELj1ELj1ELj8ELj16ENS_18Kernel_traits_baseILj8192EfffffjLj256EEEEELb1ELb1ELb1ELb0EEEvNS_9FwdParamsE)
        /*0020*/ 	.word	0x000000b2


	//----- nvinfo : EIATTR_FRAME_SIZE
	.align		4
.L_14:
        /*0024*/ 	.byte	0x04, 0x11
        /*0026*/ 	.short	(.L_16 - .L_15)
	.align		4
.L_15:
        /*0028*/ 	.word	index@(_ZN10layer_norm13ln_fwd_kernelINS_13Kernel_traitsIfffffjLj8192ELj1ELj1ELj8ELj16ENS_18Kernel_traits_baseILj8192EfffffjLj256EEEEELb1ELb1ELb1ELb0EEEvNS_9FwdParamsE)
        /*002c*/ 	.word	0x00000000


	//----- nvinfo : EIATTR_REGCOUNT
	.align		4
.L_16:
        /*0030*/ 	.byte	0x04, 0x2f
        /*0032*/ 	.short	(.L_18 - .L_17)
	.align		4
.L_17:
        /*0034*/ 	.word	index@(_ZN10layer_norm13ln_fwd_kernelINS_13Kernel_traitsIfffffjLj8192ELj1ELj1ELj8ELj16ENS_18Kernel_traits_baseILj8192EfffffjLj256EEEEELb1ELb1ELb0ELb1EEEvNS_9FwdParamsE)
        /*0038*/ 	.word	0x000000b0


	//----- nvinfo : EIATTR_FRAME_SIZE
	.align		4
.L_18:
        /*003c*/ 	.byte	0x04, 0x11
        /*003e*/ 	.short	(.L_20 - .L_19)
	.align		4
.L_19:
        /*0040*/ 	.word	index@(_ZN10layer_norm13ln_fwd_kernelINS_13Kernel_traitsIfffffjLj8192ELj1ELj1ELj8ELj16ENS_18Kernel_traits_baseILj8192EfffffjLj256EEEEELb1ELb1ELb0ELb1EEEvNS_9FwdParamsE)
        /*0044*/ 	.word	0x00000000


	//----- nvinfo : EIATTR_REGCOUNT
	.align		4
.L_20:
        /*0048*/ 	.byte	0x04, 0x2f
        /*004a*/ 	.short	(.L_22 - .L_21)
	.align		4
.L_21:
        /*004c*/ 	.word	index@(_ZN10layer_norm13ln_fwd_kernelINS_13Kernel_traitsIfffffjLj8192ELj1ELj1ELj8ELj16ENS_18Kernel_traits_baseILj8192EfffffjLj256EEEEELb1ELb1ELb0ELb0EEEvNS_9FwdParamsE)
        /*0050*/ 	.word	0x000000ae


	//----- nvinfo : EIATTR_FRAME_SIZE
	.align		4
.L_22:
        /*0054*/ 	.byte	0x04, 0x11
        /*0056*/ 	.short	(.L_24 - .L_23)
	.align		4
.L_23:
        /*0058*/ 	.word	index@(_ZN10layer_norm13ln_fwd_kernelINS_13Kernel_traitsIfffffjLj8192ELj1ELj1ELj8ELj16ENS_18Kernel_traits_baseILj8192EfffffjLj256EEEEELb1ELb1ELb0ELb0EEEvNS_9FwdParamsE)
        /*005c*/ 	.word	0x00000000


	//----- nvinfo : EIATTR_REGCOUNT
	.align		4
.L_24:
        /*0060*/ 	.byte	0x04, 0x2f
        /*0062*/ 	.short	(.L_26 - .L_25)
	.align		4
.L_25:
        /*0064*/ 	.word	index@(_ZN10layer_norm13ln_fwd_kernelINS_13Kernel_traitsIfffffjLj8192ELj1ELj1ELj8ELj16ENS_18Kernel_traits_baseILj8192EfffffjLj256EEEEELb1ELb0ELb1ELb1EEEvNS_9FwdParamsE)
        /*0068*/ 	.word	0x00000080


	//----- nvinfo : EIATTR_FRAME_SIZE
	.align		4
.L_26:
        /*006c*/ 	.byte	0x04, 0x11
        /*006e*/ 	.short	(.L_28 - .L_27)
	.align		4
.L_27:
        /*0070*/ 	.word	index@(_ZN10layer_norm13ln_fwd_kernelINS_13Kernel_traitsIfffffjLj8192ELj1ELj1ELj8ELj16ENS_18Kernel_traits_baseILj8192EfffffjLj256EEEEELb1ELb0ELb1ELb1EEEvNS_9FwdParamsE)
        /*0074*/ 	.word	0x00000000


	//----- nvinfo : EIATTR_REGCOUNT
	.align		4
.L_28:
        /*0078*/ 	.byte	0x04, 0x2f
        /*007a*/ 	.short	(.L_30 - .L_29)
	.align		4
.L_29:
        /*007c*/ 	.word	index@(_ZN10layer_norm13ln_fwd_kernelINS_13Kernel_traitsIfffffjLj8192ELj1ELj1ELj8ELj16ENS_18Kernel_traits_baseILj8192EfffffjLj256EEEEELb1ELb0ELb1ELb0EEEvNS_9FwdParamsE)
        /*0080*/ 	.word	0x00000080


	//----- nvinfo : EIATTR_FRAME_SIZE
	.align		4
.L_30:
        /*0084*/ 	.byte	0x04, 0x11
        /*0086*/ 	.short	(.L_32 - .L_31)
	.align		4
.L_31:
        /*0088*/ 	.word	index@(_ZN10layer_norm13ln_fwd_kernelINS_13Kernel_traitsIfffffjLj8192ELj1ELj1ELj8ELj16ENS_18Kernel_traits_baseILj8192EfffffjLj256EEEEELb1ELb0ELb1ELb0EEEvNS_9FwdParamsE)
        /*008c*/ 	.word	0x00000010


	//----- nvinfo : EIATTR_REGCOUNT
	.align		4
.L_32:
        /*0090*/ 	.byte	0x04, 0x2f
        /*0092*/ 	.short	(.L_34 - .L_33)
	.align		4
.L_33:
        /*0094*/ 	.word	index@(_ZN10layer_norm13ln_fwd_kernelINS_13Kernel_traitsIfffffjLj8192ELj1ELj1ELj8ELj16ENS_18Kernel_traits_baseILj8192EfffffjLj256EEEEELb1ELb0ELb0ELb1EEEvNS_9FwdParamsE)
        /*0098*/ 	.word	0x0000008e


	//----- nvinfo : EIATTR_FRAME_SIZE
	.align		4
.L_34:
        /*009c*/ 	.byte	0x04, 0x11
        /*009e*/ 	.short	(.L_36 - .L_35)
	.align		4
.L_35:
        /*00a0*/ 	.word	index@(_ZN10layer_norm13ln_fwd_kernelINS_13Kernel_traitsIfffffjLj8192ELj1ELj1ELj8ELj16ENS_18Kernel_traits_baseILj8192EfffffjLj256EEEEELb1ELb0ELb0ELb1EEEvNS_9FwdParamsE)
        /*00a4*/ 	.word	0x00000000


	//----- nvinfo : EIATTR_REGCOUNT
	.align		4
.L_36:
        /*00a8*/ 	.byte	0x04, 0x2f
        /*00aa*/ 	.short	(.L_38 - .L_37)
	.align		4
.L_37:
        /*00ac*/ 	.word	index@(_ZN10layer_norm13ln_fwd_kernelINS_13Kernel_traitsIfffffjLj8192ELj1ELj1ELj8ELj16ENS_18Kernel_traits_baseILj8192EfffffjLj256EEEEELb1ELb0ELb0ELb0EEEvNS_9FwdParamsE)
        /*00b0*/ 	.word	0x00000080


	//----- nvinfo : EIATTR_FRAME_SIZE
	.align		4
.L_38:
        /*00b4*/ 	.byte	0x04, 0x11
        /*00b6*/ 	.short	(.L_40 - .L_39)
	.align		4
.L_39:
        /*00b8*/ 	.word	index@(_ZN10layer_norm13ln_fwd_kernelINS_13Kernel_traitsIfffffjLj8192ELj1ELj1ELj8ELj16ENS_18Kernel_traits_baseILj8192EfffffjLj256EEEEELb1ELb0ELb0ELb0EEEvNS_9FwdParamsE)
        /*00bc*/ 	.word	0x00000008


	//----- nvinfo : EIATTR_REGCOUNT
	.align		4
.L_40:
        /*00c0*/ 	.byte	0x04, 0x2f
        /*00c2*/ 	.short	(.L_42 - .L_41)
	.align		4
.L_41:
        /*00c4*/ 	.word	index@(_ZN10layer_norm13ln_fwd_kernelINS_13Kernel_traitsIfffffjLj8192ELj1ELj1ELj8ELj16ENS_18Kernel_traits_baseILj8192EfffffjLj256EEEEELb0ELb1ELb1ELb1EEEvNS_9FwdParamsE)
        /*00c8*/ 	.word	0x000000a2


	//----- nvinfo : EIATTR_FRAME_SIZE
	.align		4
.L_42:
        /*00cc*/ 	.byte	0x04, 0x11
        /*00ce*/ 	.short	(.L_44 - .L_43)
	.align		4
.L_43:
        /*00d0*/ 	.word	index@(_ZN10layer_norm13ln_fwd_kernelINS_13Kernel_traitsIfffffjLj8192ELj1ELj1ELj8ELj16ENS_18Kernel_traits_baseILj8192EfffffjLj256EEEEELb0ELb1ELb1ELb1EEEvNS_9FwdParamsE)
        /*00d4*/ 	.word	0x00000000


	//----- nvinfo : EIATTR_REGCOUNT
	.align		4
.L_44:
        /*00d8*/ 	.byte	0x04, 0x2f
        /*00da*/ 	.short	(.L_46 - .L_45)
	.align		4
.L_45:
        /*00dc*/ 	.word	index@(_ZN10layer_norm13ln_fwd_kernelINS_13Kernel_traitsIfffffjLj8192ELj1ELj1ELj8ELj16ENS_18Kernel_traits_baseILj8192EfffffjLj256EEEEELb0ELb1ELb1ELb0EEEvNS_9FwdParamsE)
        /*00e0*/ 	.word	0x0000009e


	//----- nvinfo : EIATTR_FRAME_SIZE
	.align		4
.L_46:
        /*00e4*/ 	.byte	0x04, 0x11
        /*00e6*/ 	.short	(.L_48 - .L_47)
	.align		4
.L_47:
        /*00e8*/ 	.word	index@(_ZN10layer_norm13ln_fwd_kernelINS_13Kernel_traitsIfffffjLj8192ELj1ELj1ELj8ELj16ENS_18Kernel_traits_baseILj8192EfffffjLj256EEEEELb0ELb1ELb1ELb0EEEvNS_9FwdParamsE)
        /*00ec*/ 	.word	0x00000000


	//----- nvinfo : EIATTR_REGCOUNT
	.align		4
.L_48:
        /*00f0*/ 	.byte	0x04, 0x2f
        /*00f2*/ 	.short	(.L_50 - .L_49)
	.align		4
.L_49:
        /*00f4*/ 	.word	index@(_ZN10layer_norm13ln_fwd_kernelINS_13Kernel_traitsIfffffjLj8192ELj1ELj1ELj8ELj16ENS_18Kernel_traits_baseILj8192EfffffjLj256EEEEELb0ELb1ELb0ELb1EEEvNS_9FwdParamsE)
        /*00f8*/ 	.word	0x000000aa


	//----- nvinfo : EIATTR_FRAME_SIZE
	.align		4
.L_50:
        /*00fc*/ 	.byte	0x04, 0x11
        /*00fe*/ 	.short	(.L_52 - .L_51)
	.align		4
.L_51:
        /*0100*/ 	.word	index@(_ZN10layer_norm13ln_fwd_kernelINS_13Kernel_traitsIfffffjLj8192ELj1ELj1ELj8ELj16ENS_18Kernel_traits_baseILj8192EfffffjLj256EEEEELb0ELb1ELb0ELb1EEEvNS_9FwdParamsE)
        /*0104*/ 	.word	0x00000000


	//----- nvinfo : EIATTR_REGCOUNT
	.align		4
.L_52:
        /*0108*/ 	.byte	0x04, 0x2f
        /*010a*/ 	.short	(.L_54 - .L_53)
	.align		4
.L_53:
        /*010c*/ 	.word	index@(_ZN10layer_norm13ln_fwd_kernelINS_13Kernel_traitsIfffffjLj8192ELj1ELj1ELj8ELj16ENS_18Kernel_traits_baseILj8192EfffffjLj256EEEEELb0ELb1ELb0ELb0EEEvNS_9FwdParamsE)
        /*0110*/ 	.word	0x000000a1


	//----- nvinfo : EIATTR_FRAME_SIZE
	.align		4
.L_54:
        /*0114*/ 	.byte	0x04, 0x11
        /*0116*/ 	.short	(.L_56 - .L_55)
	.align		4
.L_55:
        /*0118*/ 	.word	index@(_ZN10layer_norm13ln_fwd_kernelINS_13Kernel_traitsIfffffjLj8192ELj1ELj1ELj8ELj16ENS_18Kernel_traits_baseILj8192EfffffjLj256EEEEELb0ELb1ELb0ELb0EEEvNS_9FwdParamsE)
        /*011c*/ 	.word	0x00000000


	//----- nvinfo : EIATTR_REGCOUNT
	.align		4
.L_56:
        /*0120*/ 	.byte	0x04, 0x2f
        /*0122*/ 	.short	(.L_58 - .L_57)
	.align		4
.L_57:
        /*0124*/ 	.word	index@(_ZN10layer_norm13ln_fwd_kernelINS_13Kernel_traitsIfffffjLj8192ELj1ELj1ELj8ELj16ENS_18Kernel_traits_baseILj8192EfffffjLj256EEEEELb0ELb0ELb1ELb1EEEvNS_9FwdParamsE)
        /*0128*/ 	.word	0x00000078


	//----- nvinfo : EIATTR_FRAME_SIZE
	.align		4
.L_58:
        /*012c*/ 	.byte	0x04, 0x11
        /*012e*/ 	.short	(.L_60 - .L_59)
	.align		4
.L_59:
        /*0130*/ 	.word	index@(_ZN10layer_norm13ln_fwd_kernelINS_13Kernel_traitsIfffffjLj8192ELj1ELj1ELj8ELj16ENS_18Kernel_traits_baseILj8192EfffffjLj256EEEEELb0ELb0ELb1ELb1EEEvNS_9FwdParamsE)
        /*0134*/ 	.word	0x00000000


	//----- nvinfo : EIATTR_REGCOUNT
	.align		4
.L_60:
        /*0138*/ 	.byte	0x04, 0x2f
        /*013a*/ 	.short	(.L_62 - .L_61)
	.align		4
.L_61:
        /*013c*/ 	.word	index@(_ZN10layer_norm13ln_fwd_kernelINS_13Kernel_traitsIfffffjLj8192ELj1ELj1ELj8ELj16ENS_18Kernel_traits_baseILj8192EfffffjLj256EEEEELb0ELb0ELb1ELb0EEEvNS_9FwdParamsE)
        /*0140*/ 	.word	0x00000079


	//----- nvinfo : EIATTR_FRAME_SIZE
	.align		4
.L_62:
        /*0144*/ 	.byte	0x04, 0x11
        /*0146*/ 	.short	(.L_64 - .L_63)
	.align		4
.L_63:
        /*0148*/ 	.word	index@(_ZN10layer_norm13ln_fwd_kernelINS_13Kernel_traitsIfffffjLj8192ELj1ELj1ELj8ELj16ENS_18Kernel_traits_baseILj8192EfffffjLj256EEEEELb0ELb0ELb1ELb0EEEvNS_9FwdParamsE)
        /*014c*/ 	.word	0x00000000


	//----- nvinfo : EIATTR_REGCOUNT
	.align		4
.L_64:
        /*0150*/ 	.byte	0x04, 0x2f
        /*0152*/ 	.short	(.L_66 - .L_65)
	.align		4
.L_65:
        /*0154*/ 	.word	index@(_ZN10layer_norm13ln_fwd_kernelINS_13Kernel_traitsIfffffjLj8192ELj1ELj1ELj8ELj16ENS_18Kernel_traits_baseILj8192EfffffjLj256EEEEELb0ELb0ELb0ELb1EEEvNS_9FwdParamsE)
        /*0158*/ 	.word	0x00000082


	//----- nvinfo : EIATTR_FRAME_SIZE
	.align		4
.L_66:
        /*015c*/ 	.byte	0x04, 0x11
        /*015e*/ 	.short	(.L_68 - .L_67)
	.align		4
.L_67:
        /*0160*/ 	.word	index@(_ZN10layer_norm13ln_fwd_kernelINS_13Kernel_traitsIfffffjLj8192ELj1ELj1ELj8ELj16ENS_18Kernel_traits_baseILj8192EfffffjLj256EEEEELb0ELb0ELb0ELb1EEEvNS_9FwdParamsE)
        /*0164*/ 	.word	0x00000000


	//----- nvinfo : EIATTR_REGCOUNT
	.align		4
.L_68:
        /*0168*/ 	.byte	0x04, 0x2f
        /*016a*/ 	.short	(.L_70 - .L_69)
	.align		4
.L_69:
        /*016c*/ 	.word	index@(_ZN10layer_norm13ln_fwd_kernelINS_13Kernel_traitsIfffffjLj8192ELj1ELj1ELj8ELj16ENS_18Kernel_traits_baseILj8192EfffffjLj256EEEEELb0ELb0ELb0ELb0EEEvNS_9FwdParamsE)
        /*0170*/ 	.word	0x00000080


	//----- nvinfo : EIATTR_FRAME_SIZE
	.align		4
.L_70:
        /*0174*/ 	.byte	0x04, 0x11
        /*0176*/ 	.short	(.L_72 - .L_71)
	.align		4
.L_71:
        /*0178*/ 	.word	index@(_ZN10layer_norm13ln_fwd_kernelINS_13Kernel_traitsIfffffjLj8192ELj1ELj1ELj8ELj16ENS_18Kernel_traits_baseILj8192EfffffjLj256EEEEELb0ELb0ELb0ELb0EEEvNS_9FwdParamsE)
        /*017c*/ 	.word	0x00000000


	//----- nvinfo : EIATTR_REGCOUNT
	.align		4
.L_72:
        /*0180*/ 	.byte	0x04, 0x2f
        /*0182*/ 	.short	(.L_74 - .L_73)
	.align		4
.L_73:
        /*0184*/ 	.word	index@(_ZN10layer_norm13ln_fwd_kernelINS_13Kernel_traitsI6__halfffffjLj8192ELj1ELj1ELj8ELj16ENS_18Kernel_traits_baseILj8192ES2_ffffjLj256EEEEELb1ELb1ELb1ELb1EEEvNS_9FwdParamsE)
        /*0188*/ 	.word	0x0000007c


	//----- nvinfo : EIATTR_FRAME_SIZE
	.align		4
.L_74:
        /*018c*/ 	.byte	0x04, 0x11
        /*018e*/ 	.short	(.L_76 - .L_75)
	.align		4
.L_75:
        /*0190*/ 	.word	index@(_ZN10layer_norm13ln_fwd_kernelINS_13Kernel_traitsI6__halfffffjLj8192ELj1ELj1ELj8ELj16ENS_18Kernel_traits_baseILj8192ES2_ffffjLj256EEEEELb1ELb1ELb1ELb1EEEvNS_9FwdParamsE)
        /*0194*/ 	.word	0x00000000


	//----- nvinfo : EIATTR_REGCOUNT
	.align		4
.L_76:
        /*0198*/ 	.byte	0x04, 0x2f
        /*019a*/ 	.short	(.L_78 - .L_77)
	.align		4
.L_77:
        /*019c*/ 	.word	index@(_ZN10layer_norm13ln_fwd_kernelINS_13Kernel_traitsI6__halfffffjLj8192ELj1ELj1ELj8ELj16ENS_18Kernel_traits_baseILj8192ES2_ffffjLj256EEEEELb1ELb1ELb1ELb0EEEvNS_9FwdParamsE)
        /*01a0*/ 	.word	0x00000090


	//----- nvinfo : EIATTR_FRAME_SIZE
	.align		4
.L_78:
        /*01a4*/ 	.byte	0x04, 0x11
        /*01a6*/ 	.short	(.L_80 - .L_79)
	.align		4
.L_79:
        /*01a8*/ 	.word	index@(_ZN10layer_norm13ln_fwd_kernelINS_13Kernel_traitsI6__halfffffjLj8192ELj1ELj1ELj8ELj16ENS_18Kernel_traits_baseILj8192ES2_ffffjLj256EEEEELb1ELb1ELb1ELb0EEEvNS_9FwdParamsE)
        /*01ac*/ 	.word	0x00000000


	//----- nvinfo : EIATTR_REGCOUNT
	.align		4
.L_80:
        /*01b0*/ 	.byte	0x04, 0x2f
        /*01b2*/ 	.short	(.L_82 - .L_81)
	.align		4
.L_81:
        /*01b4*/ 	.word	index@(_ZN10layer_norm13ln_fwd_kernelINS_13Kernel_traitsI6__halfffffjLj8192ELj1ELj1ELj8ELj16ENS_18Kernel_traits_baseILj8192ES2_ffffjLj256EEEEELb1ELb1ELb0ELb1EEEvNS_9FwdParamsE)
        /*01b8*/ 	.word	0x000000a7


	//----- nvinfo : EIATTR_FRAME_SIZE
	.align		4
.L_82:
        /*01bc*/ 	.byte	0x04, 0x11
        /*01be*/ 	.short	(.L_84 - .L_83)
	.align		4
.L_83:
        /*01c0*/ 	.word	index@(_ZN10layer_norm13ln_fwd_kernelINS_13Kernel_traitsI6__halfffffjLj8192ELj1ELj1ELj8ELj16ENS_18Kernel_traits_baseILj8192ES2_ffffjLj256EEEEELb1ELb1ELb0ELb1EEEvNS_9FwdParamsE)
        /*01c4*/ 	.word	0x00000000


	//----- nvinfo : EIATTR_REGCOUNT
	.align		4
.L_84:
        /*01c8*/ 	.byte	0x04, 0x2f
        /*01ca*/ 	.short	(.L_86 - .L_85)
	.align		4
.L_85:
        /*01cc*/ 	.word	index@(_ZN10layer_norm13ln_fwd_kernelINS_13Kernel_traitsI6__halfffffjLj8192ELj1ELj1ELj8ELj16ENS_18Kernel_traits_baseILj8192ES2_ffffjLj256EEEEELb1ELb1ELb0ELb0EEEvNS_9FwdParamsE)
        /*01d0*/ 	.word	0x00000080


	//----- nvinfo : EIATTR_FRAME_SIZE
	.align		4
.L_86:
        /*01d4*/ 	.byte	0x04, 0x11
        /*01d6*/ 	.short	(.L_88 - .L_87)
	.align		4
.L_87:
        /*01d8*/ 	.word	index@(_ZN10layer_norm13ln_fwd_kernelINS_13Kernel_traitsI6__halfffffjLj8192ELj1ELj1ELj8ELj16ENS_18Kernel_traits_baseILj8192ES2_ffffjLj256EEEEELb1ELb1ELb0ELb0EEEvNS_9FwdParamsE)
        /*01dc*/ 	.word	0x00000010


	//----- nvinfo : EIATTR_REGCOUNT
	.align		4
.L_88:
        /*01e0*/ 	.byte	0x04, 0x2f
        /*01e2*/ 	.short	(.L_90 - .L_89)
	.align		4
.L_89:
        /*01e4*/ 	.word	index@(_ZN10layer_norm13ln_fwd_kernelINS_13Kernel_traitsI6__halfffffjLj8192ELj1ELj1ELj8ELj16ENS_18Kernel_traits_baseILj8192ES2_ffffjLj256EEEEELb1ELb0ELb1ELb1EEEvNS_9FwdParamsE)
        /*01e8*/ 	.word	0x00000080


	//----- nvinfo : EIATTR_FRAME_SIZE
	.align		4
.L_90:
        /*01ec*/ 	.byte	0x04, 0x11
        /*01ee*/ 	.short	(.L_92 - .L_91)
	.align		4
.L_91:
        /*01f0*/ 	.word	index@(_ZN10layer_norm13ln_fwd_kernelINS_13Kernel_traitsI6__halfffffjLj8192ELj1ELj1ELj8ELj16ENS_18Kernel_traits_baseILj8192ES2_ffffjLj256EEEEELb1ELb0ELb1ELb1EEEvNS_9FwdParamsE)
        /*01f4*/ 	.word	0x00000000


	//----- nvinfo : EIATTR_REGCOUNT
	.align		4
.L_92:
        /*01f8*/ 	.byte	0x04, 0x2f
        /*01fa*/ 	.short	(.L_94 - .L_93)
	.align		4
.L_93:
        /*01fc*/ 	.word	index@(_ZN10layer_norm13ln_fwd_kernelINS_13Kernel_traitsI6__halfffffjLj8192ELj1ELj1ELj8ELj16ENS_18Kernel_traits_baseILj8192ES2_ffffjLj256EEEEELb1ELb0ELb1ELb0EEEvNS_9FwdParamsE)
        /*0200*/ 	.word	0x00000078


	//----- nvinfo : EIATTR_FRAME_SIZE
	.align		4
.L_94:
        /*0204*/ 	.byte	0x04, 0x11
        /*0206*/ 	.short	(.L_96 - .L_95)
	.align		4
.L_95:
        /*0208*/ 	.word	index@(_ZN10layer_norm13ln_fwd_kernelINS_13Kernel_traitsI6__halfffffjLj8192ELj1ELj1ELj8ELj16ENS_18Kernel_traits_baseILj8192ES2_ffffjLj256EEEEELb1ELb0ELb1ELb0EEEvNS_9FwdParamsE)
        /*020c*/ 	.word	0x00000000


	//----- nvinfo : EIATTR_REGCOUNT
	.align		4
.L_96:
        /*0210*/ 	.byte	0x04, 0x2f
        /*0212*/ 	.short	(.L_98 - .L_97)
	.align		4
.L_97:
        /*0214*/ 	.word	index@(_ZN10layer_norm13ln_fwd_kernelINS_13Kernel_traitsI6__halfffffjLj8192ELj1ELj1ELj8ELj16ENS_18Kernel_traits_baseILj8192ES2_ffffjLj256EEEEELb1ELb0ELb0ELb1EEEvNS_9FwdParamsE)
        /*0218*/ 	.word	0x00000092


	//----- nvinfo : EIATTR_FRAME_SIZE
	.align		4
.L_98:
        /*021c*/ 	.byte	0x04, 0x11
        /*021e*/ 	.short	(.L_100 - .L_99)
	.align		4
.L_99:
        /*0220*/ 	.word	index@(_ZN10layer_norm13ln_fwd_kernelINS_13Kernel_traitsI6__halfffffjLj8192ELj1ELj1ELj8ELj16ENS_18Kernel_traits_baseILj8192ES2_ffffjLj256EEEEELb1ELb0ELb0ELb1EEEvNS_9FwdParamsE)
        /*0224*/ 	.word	0x00000000


	//----- nvinfo : EIATTR_REGCOUNT
	.align		4
.L_100:
        /*0228*/ 	.byte	0x04, 0x2f
        /*022a*/ 	.short	(.L_102 - .L_101)
	.align		4
.L_101:
        /*022c*/ 	.word	index@(_ZN10layer_norm13ln_fwd_kernelINS_13Kernel_traitsI6__halfffffjLj8192ELj1ELj1ELj8ELj16ENS_18Kernel_traits_baseILj8192ES2_ffffjLj256EEEEELb1ELb0ELb0ELb0EEEvNS_9FwdParamsE)
        /*0230*/ 	.word	0x00000077


	//----- nvinfo : EIATTR_FRAME_SIZE
	.align		4
.L_102:
        /*0234*/ 	.byte	0x04, 0x11
        /*0236*/ 	.short	(.L_104 - .L_103)
	.align		4
.L_103:
        /*0238*/ 	.word	index@(_ZN10layer_norm13ln_fwd_kernelINS_13Kernel_traitsI6__halfffffjLj8192ELj1ELj1ELj8ELj16ENS_18Kernel_traits_baseILj8192ES2_ffffjLj256EEEEELb1ELb0ELb0ELb0EEEvNS_9FwdParamsE)
        /*023c*/ 	.word	0x00000000


	//----- nvinfo : EIATTR_REGCOUNT
	.align		4
.L_104:
        /*0240*/ 	.byte	0x04, 0x2f
        /*0242*/ 	.short	(.L_106 - .L_105)
	.align		4
.L_105:
        /*0244*/ 	.word	index@(_ZN10layer_norm13ln_fwd_kernelINS_13Kernel_traitsI6__halfffffjLj8192ELj1ELj1ELj8ELj16ENS_18Kernel_traits_baseILj8192ES2_ffffjLj256EEEEELb0ELb1ELb1ELb1EEEvNS_9FwdParamsE)
        /*0248*/ 	.word	0x00000078


	//----- nvinfo : EIATTR_FRAME_SIZE
	.align		4
.L_106:
        /*024c*/ 	.byte	0x04, 0x11
        /*024e*/ 	.short	(.L_108 - .L_107)
	.align		4
.L_107:
        /*0250*/ 	.word	index@(_ZN10layer_norm13ln_fwd_kernelINS_13Kernel_traitsI6__halfffffjLj8192ELj1ELj1ELj8ELj16ENS_18Kernel_traits_baseILj8192ES2_ffffjLj256EEEEELb0ELb1ELb1ELb1EEEvNS_9FwdParamsE)
        /*0254*/ 	.word	0x00000000


	//----- nvinfo : EIATTR_REGCOUNT
	.align		4
.L_108:
        /*0258*/ 	.byte	0x04, 0x2f
        /*025a*/ 	.short	(.L_110 - .L_109)
	.align		4
.L_109:
        /*025c*/ 	.word	index@(_ZN10layer_norm13ln_fwd_kernelINS_13Kernel_traitsI6__halfffffjLj8192ELj1ELj1ELj8ELj16ENS_18Kernel_traits_baseILj8192ES2_ffffjLj256EEEEELb0ELb1ELb1ELb0EEEvNS_9FwdParamsE)
        /*0260*/ 	.word	0x0000007a


	//----- nvinfo : EIATTR_FRAME_SIZE
	.align		4
.L_110:
        /*0264*/ 	.byte	0x04, 0x11
        /*0266*/ 	.short	(.L_112 - .L_111)
	.align		4
.L_111:
        /*0268*/ 	.word	index@(_ZN10layer_norm13ln_fwd_kernelINS_13Kernel_traitsI6__halfffffjLj8192ELj1ELj1ELj8ELj16ENS_18Kernel_traits_baseILj8192ES2_ffffjLj256EEEEELb0ELb1ELb1ELb0EEEvNS_9FwdParamsE)
        /*026c*/ 	.word	0x00000000


	//----- nvinfo : EIATTR_REGCOUNT
	.align		4
.L_112:
        /*0270*/ 	.byte	0x04, 0x2f
        /*0272*/ 	.short	(.L_114 - .L_113)
	.align		4
.L_113:
        /*0274*/ 	.word	index@(_ZN10layer_norm13ln_fwd_kernelINS_13Kernel_traitsI6__halfffffjLj8192ELj1ELj1ELj8ELj16ENS_18Kernel_traits_baseILj8192ES2_ffffjLj256EEEEELb0ELb1ELb0ELb1EEEvNS_9FwdParamsE)
        /*0278*/ 	.word	0x000000a4


	//----- nvinfo : EIATTR_FRAME_SIZE
	.align		4
.L_114:
        /*027c*/ 	.byte	0x04, 0x11
        /*027e*/ 	.short	(.L_116 - .L_115)
	.align		4
.L_115:
        /*0280*/ 	.word	index@(_ZN10layer_norm13ln_fwd_kernelINS_13Kernel_traitsI6__halfffffjLj8192ELj1ELj1ELj8ELj16ENS_18Kernel_traits_baseILj8192ES2_ffffjLj256EEEEELb0ELb1ELb0ELb1EEEvNS_9FwdParamsE)
        /*0284*/ 	.word	0x00000000


	//----- nvinfo : EIATTR_REGCOUNT
	.align		4
.L_116:
        /*0288*/ 	.byte	0x04, 0x2f
        /*028a*/ 	.short	(.L_118 - .L_117)
	.align		4
.L_117:
        /*028c*/ 	.word	index@(_ZN10layer_norm13ln_fwd_kernelINS_13Kernel_traitsI6__halfffffjLj8192ELj1ELj1ELj8ELj16ENS_18Kernel_traits_baseILj8192ES2_ffffjLj256EEEEELb0ELb1ELb0ELb0EEEvNS_9FwdParamsE)
        /*0290*/ 	.word	0x0000007c


	//----- nvinfo : EIATTR_FRAME_SIZE
	.align		4
.L_118:
        /*0294*/ 	.byte	0x04, 0x11
        /*0296*/ 	.short	(.L_120 - .L_119)
	.align		4
.L_119:
        /*0298*/ 	.word	index@(_ZN10layer_norm13ln_fwd_kernelINS_13Kernel_traitsI6__halfffffjLj8192ELj1ELj1ELj8ELj16ENS_18Kernel_traits_baseILj8192ES2_ffffjLj256EEEEELb0ELb1ELb0ELb0EEEvNS_9FwdParamsE)
        /*029c*/ 	.word	0x00000000


	//----- nvinfo : EIATTR_REGCOUNT
	.align		4
.L_120:
        /*02a0*/ 	.byte	0x04, 0x2f
        /*02a2*/ 	.short	(.L_122 - .L_121)
	.align		4
.L_121:
        /*02a4*/ 	.word	index@(_ZN10layer_norm13ln_fwd_kernelINS_13Kernel_traitsI6__halfffffjLj8192ELj1ELj1ELj8ELj16ENS_18Kernel_traits_baseILj8192ES2_ffffjLj256EEEEELb0ELb0ELb1ELb1EEEvNS_9FwdParamsE)
        /*02a8*/ 	.word	0x00000061


	//----- nvinfo : EIATTR_FRAME_SIZE
	.align		4
.L_122:
        /*02ac*/ 	.byte	0x04, 0x11
        /*02ae*/ 	.short	(.L_124 - .L_123)
	.align		4
.L_123:
        /*02b0*/ 	.word	index@(_ZN10layer_norm13ln_fwd_kernelINS_13Kernel_traitsI6__halfffffjLj8192ELj1ELj1ELj8ELj16ENS_18Kernel_traits_baseILj8192ES2_ffffjLj256EEEEELb0ELb0ELb1ELb1EEEvNS_9FwdParamsE)
        /*02b4*/ 	.word	0x00000000


	//----- nvinfo : EIATTR_REGCOUNT
	.align		4
.L_124:
        /*02b8*/ 	.byte	0x04, 0x2f
        /*02ba*/ 	.short	(.L_126 - .L_125)
	.align		4
.L_125:
        /*02bc*/ 	.word	index@(_ZN10layer_norm13ln_fwd_kernelINS_13Kernel_traitsI6__halfffffjLj8192ELj1ELj1ELj8ELj16ENS_18Kernel_traits_baseILj8192ES2_ffffjLj256EEEEELb0ELb0ELb1ELb0EEEvNS_9FwdParamsE)
        /*02c0*/ 	.word	0x00000063


	//----- nvinfo : EIATTR_FRAME_SIZE
	.align		4
.L_126:
        /*02c4*/ 	.byte	0x04, 0x11
        /*02c6*/ 	.short	(.L_128 - .L_127)
	.align		4
.L_127:
        /*02c8*/ 	.word	index@(_ZN10layer_norm13ln_fwd_kernelINS_13Kernel_traitsI6__halfffffjLj8192ELj1ELj1ELj8ELj16ENS_18Kernel_traits_baseILj8192ES2_ffffjLj256EEEEELb0ELb0ELb1ELb0EEEvNS_9FwdParamsE)
        /*02cc*/ 	.word	0x00000000


	//----- nvinfo : EIATTR_REGCOUNT
	.align		4
.L_128:
        /*02d0*/ 	.byte	0x04, 0x2f
        /*02d2*/ 	.short	(.L_130 - .L_129)
	.align		4
.L_129:
        /*02d4*/ 	.word	index@(_ZN10layer_norm13ln_fwd_kernelINS_13Kernel_traitsI6__halfffffjLj8192ELj1ELj1ELj8ELj16ENS_18Kernel_traits_baseILj8192ES2_ffffjLj256EEEEELb0ELb0ELb0ELb1EEEvNS_9FwdParamsE)
        /*02d8*/ 	.word	0x0000007e


	//----- nvinfo : EIATTR_FRAME_SIZE
	.align		4
.L_130:
        /*02dc*/ 	.byte	0x04, 0x11
        /*02de*/ 	.short	(.L_132 - .L_131)
	.align		4
.L_131:
        /*02e0*/ 	.word	index@(_ZN10layer_norm13ln_fwd_kernelINS_13Kernel_traitsI6__halfffffjLj8192ELj1ELj1ELj8ELj16ENS_18Kernel_traits_baseILj8192ES2_ffffjLj256EEEEELb0ELb0ELb0ELb1EEEvNS_9FwdParamsE)
        /*02e4*/ 	.word	0x00000000


	//----- nvinfo : EIATTR_REGCOUNT
	.align		4
.L_132:
        /*02e8*/ 	.byte	0x04, 0x2f
        /*02ea*/ 	.short	(.L_134 - .L_133)
	.align		4
.L_133:
        /*02ec*/ 	.word	index@(_ZN10layer_norm13ln_fwd_kernelINS_13Kernel_traitsI6__halfffffjLj8192ELj1ELj1ELj8ELj16ENS_18Kernel_traits_baseILj8192ES2_ffffjLj256EEEEELb0ELb0ELb0ELb0EEEvNS_9FwdParamsE)
        /*02f0*/ 	.word	0x0000006c


	//----- nvinfo : EIATTR_FRAME_SIZE
	.align		4
.L_134:
        /*02f4*/ 	.byte	0x04, 0x11
        /*02f6*/ 	.short	(.L_136 - .L_135)
	.align		4
.L_135:
        /*02f8*/ 	.word	index@(_ZN10layer_norm13ln_fwd_kernelINS_13Kernel_traitsI6__halfffffjLj8192ELj1ELj1ELj8ELj16ENS_18Kernel_traits_baseILj8192ES2_ffffjLj256EEEEELb0ELb0ELb0ELb0EEEvNS_9FwdParamsE)
        /*02fc*/ 	.word	0x00000000


	//----- nvinfo : EIATTR_REGCOUNT
	.align		4
.L_136:
        /*0300*/ 	.byte	0x04, 0x2f
        /*0302*/ 	.short	(.L_138 - .L_137)
	.align		4
.L_137:
        /*0304*/ 	.word	index@(_ZN10layer_norm13ln_fwd_kernelINS_13Kernel_traitsIf6__halffS2_fjLj8192ELj1ELj1ELj8ELj16ENS_18Kernel_traits_baseILj8192EfS2_fS2_fjLj256EEEEELb1ELb1ELb1ELb1EEEvNS_9FwdParamsE)
        /*0308*/ 	.word	0x000000bc


	//----- nvinfo : EIATTR_FRAME_SIZE
	.align		4
.L_138:
        /*030c*/ 	.byte	0x04, 0x11
        /*030e*/ 	.short	(.L_140 - .L_139)
	.align		4
.L_139:
        /*0310*/ 	.word	index@(_ZN10layer_norm13ln_fwd_kernelINS_13Kernel_traitsIf6__halffS2_fjLj8192ELj1ELj1ELj8ELj16ENS_18Kernel_traits_baseILj8192EfS2_fS2_fjLj256EEEEELb1ELb1ELb1ELb1EEEvNS_9FwdParamsE)
        /*0314*/ 	.word	0x00000000


	//----- nvinfo : EIATTR_REGCOUNT
	.align		4
.L_140:
        /*0318*/ 	.byte	0x04, 0x2f
        /*031a*/ 	.short	(.L_142 - .L_141)
	.align		4
.L_141:
        /*031c*/ 	.word	index@(_ZN10layer_norm13ln_fwd_kernelINS_13Kernel_traitsIf6__halffS2_fjLj8192ELj1ELj1ELj8ELj16ENS_18Kernel_traits_baseILj8192EfS2_fS2_fjLj256EEEEELb1ELb1ELb1ELb0EEEvNS_9FwdParamsE)
        /*0320*/ 	.word	0x000000ba


	//----- nvinfo : EIATTR_FRAME_SIZE
	.align		4
.L_142:
        /*0324*/ 	.byte	0x04, 0x11
        /*0326*/ 	.short	(.L_144 - .L_143)
	.align		4
.L_143:
        /*0328*/ 	.word	index@(_ZN10layer_norm13ln_fwd_kernelINS_13Kernel_traitsIf6__halffS2_fjLj8192ELj1ELj1ELj8ELj16ENS_18Kernel_traits_baseILj8192EfS2_fS2_fjLj256EEEEELb1ELb1ELb1ELb0EEEvNS_9FwdParamsE)
        /*032c*/ 	.word	0x00000000


	//----- nvinfo : EIATTR_REGCOUNT
	.align		4
.L_144:
        /*0330*/ 	.byte	0x04, 0x2f
        /*0332*/ 	.short	(.L_146 - .L_145)
	.align		4
.L_145:
        /*0334*/ 	.word	index@(_ZN10layer_norm13ln_fwd_kernelINS_13Kernel_traitsIf6__halffS2_fjLj8192ELj1ELj1ELj8ELj16ENS_18Kernel_traits_baseILj8192EfS2_fS2_fjLj256EEEEELb1ELb1ELb0ELb1EEEvNS_9FwdParamsE)
        /*0338*/ 	.word	0x000000ca


	//----- nvinfo : EIATTR_FRAME_SIZE
	.align		4
.L_146:
        /*033c*/ 	.byte	0x04, 0x11
        /*033e*/ 	.short	(.L_148 - .L_147)
	.align		4
.L_147:
        /*0340*/ 	.word	index@(_ZN10layer_norm13ln_fwd_kernelINS_13Kernel_traitsIf6__halffS2_fjLj8192ELj1ELj1ELj8ELj16ENS_18Kernel_traits_baseILj8192EfS2_fS2_fjLj256EEEEELb1ELb1ELb0ELb1EEEvNS_9FwdParamsE)
        /*0344*/ 	.word	0x00000000


	//----- nvinfo : EIATTR_REGCOUNT
	.align		4
.L_148:
        /*0348*/ 	.byte	0x04, 0x2f
        /*034a*/ 	.short	(.L_150 - .L_149)
	.align		4
.L_149:
        /*034c*/ 	.word	index@(_ZN10layer_norm13ln_fwd_kernelINS_13Kernel_traitsIf6__halffS2_fjLj8192ELj1ELj1ELj8ELj16ENS_18Kernel_traits_baseILj8192EfS2_fS2_fjLj256EEEEELb1ELb1ELb0ELb0EEEvNS_9FwdParamsE)
        /*0350*/ 	.word	0x000000ae


	//----- nvinfo : EIATTR_FRAME_SIZE
	.align		4
.L_150:
        /*0354*/ 	.byte	0x04, 0x11
        /*0356*/ 	.short	(.L_152 - .L_151)
	.align		4
.L_151:
        /*0358*/ 	.word	index@(_ZN10layer_norm13ln_fwd_kernelINS_13Kernel_traitsIf6__halffS2_fjLj8192ELj1ELj1ELj8ELj16ENS_18Kernel_traits_baseILj8192EfS2_fS2_fjLj256EEEEELb1ELb1ELb0ELb0EEEvNS_9FwdParamsE)
        /*035c*/ 	.word	0x00000000


	//----- nvinfo : EIATTR_REGCOUNT
	.align		4
.L_152:
        /*0360*/ 	.byte	0x04, 0x2f
        /*0362*/ 	.short	(.L_154 - .L_153)
	.align		4
.L_153:
        /*0364*/ 	.word	index@(_ZN10layer_norm13ln_fwd_kernelINS_13Kernel_traitsIf6__halffS2_fjLj8192ELj1ELj1ELj8ELj16ENS_18Kernel_traits_baseILj8192EfS2_fS2_fjLj256EEEEELb1ELb0ELb1ELb1EEEvNS_9FwdParamsE)
        /*0368*/ 	.word	0x00000080


	//----- nvinfo : EIATTR_FRAME_SIZE
	.align		4
.L_154:
        /*036c*/ 	.byte	0x04, 0x11
        /*036e*/ 	.short	(.L_156 - .L_155)
	.align		4
.L_155:
        /*0370*/ 	.word	index@(_ZN10layer_norm13ln_fwd_kernelINS_13Kernel_traitsIf6__halffS2_fjLj8192ELj1ELj1ELj8ELj16ENS_18Kernel_traits_baseILj8192EfS2_fS2_fjLj256EEEEELb1ELb0ELb1ELb1EEEvNS_9FwdParamsE)
        /*0374*/ 	.word	0x00000010


	//----- nvinfo : EIATTR_REGCOUNT
	.align		4
.L_156:
        /*0378*/ 	.byte	0x04, 0x2f
        /*037a*/ 	.short	(.L_158 - .L_157)
	.align		4
.L_157:
        /*037c*/ 	.word	index@(_ZN10layer_norm13ln_fwd_kernelINS_13Kernel_traitsIf6__halffS2_fjLj8192ELj1ELj1ELj8ELj16ENS_18Kernel_traits_baseILj8192EfS2_fS2_fjLj256EEEEELb1ELb0ELb1ELb0EEEvNS_9FwdParamsE)
        /*0380*/ 	.word	0x00000096


	//----- nvinfo : EIATTR_FRAME_SIZE
	.align		4
.L_158:
        /*0384*/ 	.byte	0x04, 0x11
        /*0386*/ 	.short	(.L_160 - .L_159)
	.align		4
.L_159:
        /*0388*/ 	.word	index@(_ZN10layer_norm13ln_fwd_kernelINS_13Kernel_traitsIf6__halffS2_fjLj8192ELj1ELj1ELj8ELj16ENS_18Kernel_traits_baseILj8192EfS2_fS2_fjLj256EEEEELb1ELb0ELb1ELb0EEEvNS_9FwdParamsE)
        /*038c*/ 	.word	0x00000000


	//----- nvinfo : EIATTR_REGCOUNT
	.align		4
.L_160:
        /*0390*/ 	.byte	0x04, 0x2f
        /*0392*/ 	.short	(.L_162 - .L_161)
	.align		4
.L_161:
        /*0394*/ 	.word	index@(_ZN10layer_norm13ln_fwd_kernelINS_13Kernel_traitsIf6__halffS2_fjLj8192ELj1ELj1ELj8ELj16ENS_18Kernel_traits_baseILj8192EfS2_fS2_fjLj256EEEEELb1ELb0ELb0ELb1EEEvNS_9FwdParamsE)
        /*0398*/ 	.word	0x0000007f


	//----- nvinfo : EIATTR_FRAME_SIZE
	.align		4
.L_162:
        /*039c*/ 	.byte	0x04, 0x11
        /*039e*/ 	.short	(.L_164 - .L_163)
	.align		4
.L_163:
        /*03a0*/ 	.word	index@(_ZN10layer_norm13ln_fwd_kernelINS_13Kernel_traitsIf6__halffS2_fjLj8192ELj1ELj1ELj8ELj16ENS_18Kernel_traits_baseILj8192EfS2_fS2_fjLj256EEEEELb1ELb0ELb0ELb1EEEvNS_9FwdParamsE)
        /*03a4*/ 	.word	0x00000000


	//----- nvinfo : EIATTR_REGCOUNT
	.align		4
.L_164:
        /*03a8*/ 	.byte	0x04, 0x2f
        /*03aa*/ 	.short	(.L_166 - .L_165)
	.align		4
.L_165:
        /*03ac*/ 	.word	index@(_ZN10layer_norm13ln_fwd_kernelINS_13Kernel_traitsIf6__halffS2_fjLj8192ELj1ELj1ELj8ELj16ENS_18Kernel_traits_baseILj8192EfS2_fS2_fjLj256EEEEELb1ELb0ELb0ELb0EEEvNS_9FwdParamsE)
        /*03b0*/ 	.word	0x00000080


	//----- nvinfo : EIATTR_FRAME_SIZE
	.align		4
.L_166:
        /*03b4*/ 	.byte	0x04, 0x11
        /*03b6*/ 	.short	(.L_168 - .L_167)
	.align		4
.L_167:
        /*03b8*/ 	.word	index@(_ZN10layer_norm13ln_fwd_kernelINS_13Kernel_traitsIf6__halffS2_fjLj8192ELj1ELj1ELj8ELj16ENS_18Kernel_traits_baseILj8192EfS2_fS2_fjLj256EEEEELb1ELb0ELb0ELb0EEEvNS_9FwdParamsE)
        /*03bc*/ 	.word	0x00000008


	//----- nvinfo : EIATTR_REGCOUNT
	.align		4
.L_168:
        /*03c0*/ 	.byte	0x04, 0x2f
        /*03c2*/ 	.short	(.L_170 - .L_169)
	.align		4
.L_169:
        /*03c4*/ 	.word	index@(_ZN10layer_norm13ln_fwd_kernelINS_13Kernel_traitsIf6__halffS2_fjLj8192ELj1ELj1ELj8ELj16ENS_18Kernel_traits_baseILj8192EfS2_fS2_fjLj256EEEEELb0ELb1ELb1ELb1EEEvNS_9FwdParamsE)
        /*03c8*/ 	.word	0x000000a5


	//----- nvinfo : EIATTR_FRAME_SIZE
	.align		4
.L_170:
        /*03cc*/ 	.byte	0x04, 0x11
        /*03ce*/ 	.short	(.L_172 - .L_171)
	.align		4
.L_171:
        /*03d0*/ 	.word	index@(_ZN10layer_norm13ln_fwd_kernelINS_13Kernel_traitsIf6__halffS2_fjLj8192ELj1ELj1ELj8ELj16ENS_18Kernel_traits_baseILj8192EfS2_fS2_fjLj256EEEEELb0ELb1ELb1ELb1EEEvNS_9FwdParamsE)
        /*03d4*/ 	.word	0x00000000


	//----- nvinfo : EIATTR_REGCOUNT
	.align		4
.L_172:
        /*03d8*/ 	.byte	0x04, 0x2f
        /*03da*/ 	.short	(.L_174 - .L_173)
	.align		4
.L_173:
        /*03dc*/ 	.word	index@(_ZN10layer_norm13ln_fwd_kernelINS_13Kernel_traitsIf6__halffS2_fjLj8192ELj1ELj1ELj8ELj16ENS_18Kernel_traits_baseILj8192EfS2_fS2_fjLj256EEEEELb0ELb1ELb1ELb0EEEvNS_9FwdParamsE)
        /*03e0*/ 	.word	0x000000a6


	//----- nvinfo : EIATTR_FRAME_SIZE
	.align		4
.L_174:
        /*03e4*/ 	.byte	0x04, 0x11
        /*03e6*/ 	.short	(.L_176 - .L_175)
	.align		4
.L_175:
        /*03e8*/ 	.word	index@(_ZN10layer_norm13ln_fwd_kernelINS_13Kernel_traitsIf6__halffS2_fjLj8192ELj1ELj1ELj8ELj16ENS_18Kernel_traits_baseILj8192EfS2_fS2_fjLj256EEEEELb0ELb1ELb1ELb0EEEvNS_9FwdParamsE)
        /*03ec*/ 	.word	0x00000000


	//----- nvinfo : EIATTR_REGCOUNT
	.align		4
.L_176:
        /*03f0*/ 	.byte	0x04, 0x2f
        /*03f2*/ 	.short	(.L_178 - .L_177)
	.align		4
.L_177:
        /*03f4*/ 	.word	index@(_ZN10layer_norm13ln_fwd_kernelINS_13Kernel_traitsIf6__halffS2_fjLj8192ELj1ELj1ELj8ELj16ENS_18Kernel_traits_baseILj8192EfS2_fS2_fjLj256EEEEELb0ELb1ELb0ELb1EEEvNS_9FwdParamsE)
        /*03f8*/ 	.word	0x000000c4


	//----- nvinfo : EIATTR_FRAME_SIZE
	.align		4
.L_178:
        /*03fc*/ 	.byte	0x04, 0x11
        /*03fe*/ 	.short	(.L_180 - .L_179)
	.align		4
.L_179:
        /*0400*/ 	.word	index@(_ZN10layer_norm13ln_fwd_kernelINS_13Kernel_traitsIf6__halffS2_fjLj8192ELj1ELj1ELj8ELj16ENS_18Kernel_traits_baseILj8192EfS2_fS2_fjLj256EEEEELb0ELb1ELb0ELb1EEEvNS_9FwdParamsE)
        /*0404*/ 	.word	0x00000000


	//----- nvinfo : EIATTR_REGCOUNT
	.align		4
.L_180:
        /*0408*/ 	.byte	0x04, 0x2f
        /*040a*/ 	.short	(.L_182 - .L_181)
	.align		4
.L_181:
        /*040c*/ 	.word	index@(_ZN10layer_norm13ln_fwd_kernelINS_13Kernel_traitsIf6__halffS2_fjLj8192ELj1ELj1ELj8ELj16ENS_18Kernel_traits_baseILj8192EfS2_fS2_fjLj256EEEEELb0ELb1ELb0ELb0EEEvNS_9FwdParamsE)
        /*0410*/ 	.word	0x000000a2


	//----- nvinfo : EIATTR_FRAME_SIZE
	.align		4
.L_182:
        /*0414*/ 	.byte	0x04, 0x11
        /*0416*/ 	.short	(.L_184 - .L_183)
	.align		4
.L_183:
        /*0418*/ 	.word	index@(_ZN10layer_norm13ln_fwd_kernelINS_13Kernel_traitsIf6__halffS2_fjLj8192ELj1ELj1ELj8ELj16ENS_18Kernel_traits_baseILj8192EfS2_fS2_fjLj256EEEEELb0ELb1ELb0ELb0EEEvNS_9FwdParamsE)
        /*041c*/ 	.word	0x00000000


	//----- nvinfo : EIATTR_REGCOUNT
	.align		4
.L_184:
        /*0420*/ 	.byte	0x04, 0x2f
        /*0422*/ 	.short	(.L_186 - .L_185)
	.align		4
.L_185:
        /*0424*/ 	.word	index@(_ZN10layer_norm13ln_fwd_kernelINS_13Kernel_traitsIf6__halffS2_fjLj8192ELj1ELj1ELj8ELj16ENS_18Kernel_traits_baseILj8192EfS2_fS2_fjLj256EEEEELb0ELb0ELb1ELb1EEEvNS_9FwdParamsE)
        /*0428*/ 	.word	0x00000080


	//----- nvinfo : EIATTR_FRAME_SIZE
	.align		4
.L_186:
        /*042c*/ 	.byte	0x04, 0x11
        /*042e*/ 	.short	(.L_188 - .L_187)
	.align		4
.L_187:
        /*0430*/ 	.word	index@(_ZN10layer_norm13ln_fwd_kernelINS_13Kernel_traitsIf6__halffS2_fjLj8192ELj1ELj1ELj8ELj16ENS_18Kernel_traits_baseILj8192EfS2_fS2_fjLj256EEEEELb0ELb0ELb1ELb1EEEvNS_9FwdParamsE)
        /*0434*/ 	.word	0x00000000


	//----- nvinfo : EIATTR_REGCOUNT
	.align		4
.L_188:
        /*0438*/ 	.byte	0x04, 0x2f
        /*043a*/ 	.short	(.L_190 - .L_189)
	.align		4
.L_189:
        /*043c*/ 	.word	index@(_ZN10layer_norm13ln_fwd_kernelINS_13Kernel_traitsIf6__halffS2_fjLj8192ELj1ELj1ELj8ELj16ENS_18Kernel_traits_baseILj8192EfS2_fS2_fjLj256EEEEELb0ELb0ELb1ELb0EEEvNS_9FwdParamsE)
        /*0440*/ 	.word	0x0000007c


	//----- nvinfo : EIATTR_FRAME_SIZE
	.align		4
.L_190:
        /*0444*/ 	.byte	0x04, 0x11
        /*0446*/ 	.short	(.L_192 - .L_191)
	.align		4
.L_191:
        /*0448*/ 	.word	index@(_ZN10layer_norm13ln_fwd_kernelINS_13Kernel_traitsIf6__halffS2_fjLj8192ELj1ELj1ELj8ELj16ENS_18Kernel_traits_baseILj8192EfS2_fS2_fjLj256EEEEELb0ELb0ELb1ELb0EEEvNS_9FwdParamsE)
        /*044c*/ 	.word	0x00000000


	//----- nvinfo : EIATTR_REGCOUNT
	.align		4
.L_192:
        /*0450*/ 	.byte	0x04, 0x2f
        /*0452*/ 	.short	(.L_194 - .L_193)
	.align		4
.L_193:
        /*0454*/ 	.word	index@(_ZN10layer_norm13ln_fwd_kernelINS_13Kernel_traitsIf6__halffS2_fjLj8192ELj1ELj1ELj8ELj16ENS_18Kernel_traits_baseILj8192EfS2_fS2_fjLj256EEEEELb0ELb0ELb0ELb1EEEvNS_9FwdParamsE)
        /*0458*/ 	.word	0x00000079


	//----- nvinfo : EIATTR_FRAME_SIZE
	.align		4
.L_194:
        /*045c*/ 	.byte	0x04, 0x11
        /*045e*/ 	.short	(.L_196 - .L_195)
	.align		4
.L_195:
        /*0460*/ 	.word	index@(_ZN10layer_norm13ln_fwd_kernelINS_13Kernel_traitsIf6__halffS2_fjLj8192ELj1ELj1ELj8ELj16ENS_18Kernel_traits_baseILj8192EfS2_fS2_fjLj256EEEEELb0ELb0ELb0ELb1EEEvNS_9FwdParamsE)
        /*0464*/ 	.word	0x00000000


	//----- nvinfo : EIATTR_REGCOUNT
	.align		4
.L_196:
        /*0468*/ 	.byte	0x04, 0x2f
        /*046a*/ 	.short	(.L_198 - .L_197)
	.align		4
.L_197:
        /*046c*/ 	.word	index@(_ZN10layer_norm13ln_fwd_kernelINS_13Kernel_traitsIf6__halffS2_fjLj8192ELj1ELj1ELj8ELj16ENS_18Kernel_traits_baseILj8192EfS2_fS2_fjLj256EEEEELb0ELb0ELb0ELb0EEEvNS_9FwdParamsE)
        /*0470*/ 	.word	0x0000007a


	//----- nvinfo : EIATTR_FRAME_SIZE
	.align		4
.L_198:
        /*0474*/ 	.byte	0x04, 0x11
        /*0476*/ 	.short	(.L_200 - .L_199)
	.align		4
.L_199:
        /*0478*/ 	.word	index@(_ZN10layer_norm13ln_fwd_kernelINS_13Kernel_traitsIf6__halffS2_fjLj8192ELj1ELj1ELj8ELj16ENS_18Kernel_traits_baseILj8192EfS2_fS2_fjLj256EEEEELb0ELb0ELb0ELb0EEEvNS_9FwdParamsE)
        /*047c*/ 	.word	0x00000000


	//----- nvinfo : EIATTR_REGCOUNT
	.align		4
.L_200:
        /*0480*/ 	.byte	0x04, 0x2f
        /*0482*/ 	.short	(.L_202 - .L_201)
	.align		4
.L_201:
        /*0484*/ 	.word	index@(_ZN10layer_norm13ln_fwd_kernelINS_13Kernel_traitsI6__halfS2_fS2_fjLj8192ELj1ELj1ELj8ELj16ENS_18Kernel_traits_baseILj8192ES2_S2_fS2_fjLj256EEEEELb1ELb1ELb1ELb1EEEvNS_9FwdParamsE)
        /*0488*/ 	.word	0x0000007e


	//----- nvinfo : EIATTR_FRAME_SIZE
	.align		4
.L_202:
        /*048c*/ 	.byte	0x04, 0x11
        /*048e*/ 	.short	(.L_204 - .L_203)
	.align		4
.L_203:
        /*0490*/ 	.word	index@(_ZN10layer_norm13ln_fwd_kernelINS_13Kernel_traitsI6__halfS2_fS2_fjLj8192ELj1ELj1ELj8ELj16ENS_18Kernel_traits_baseILj8192ES2_S2_fS2_fjLj256EEEEELb1ELb1ELb1ELb1EEEvNS_9FwdParamsE)
        /*0494*/ 	.word	0x00000000


	//----- nvinfo : EIATTR_REGCOUNT
	.align		4
.L_204:
        /*0498*/ 	.byte	0x04, 0x2f
        /*049a*/ 	.short	(.L_206 - .L_205)
	.align		4
.L_205:
        /*049c*/ 	.word	index@(_ZN10layer_norm13ln_fwd_kernelINS_13Kernel_traitsI6__halfS2_fS2_fjLj8192ELj1ELj1ELj8ELj16ENS_18Kernel_traits_baseILj8192ES2_S2_fS2_fjLj256EEEEELb1ELb1ELb1ELb0EEEvNS_9FwdParamsE)
        /*04a0*/ 	.word	0x00000080


	//----- nvinfo : EIATTR_FRAME_SIZE
	.align		4
.L_206:
        /*04a4*/ 	.byte	0x04, 0x11
        /*04a6*/ 	.short	(.L_208 - .L_207)
	.align		4
.L_207:
        /*04a8*/ 	.word	index@(_ZN10layer_norm13ln_fwd_kernelINS_13Kernel_traitsI6__halfS2_fS2_fjLj8192ELj1ELj1ELj8ELj16ENS_18Kernel_traits_baseILj8192ES2_S2_fS2_fjLj256EEEEELb1ELb1ELb1ELb0EEEvNS_9FwdParamsE)
        /*04ac*/ 	.word	0x00000008


	//----- nvinfo : EIATTR_REGCOUNT
	.align		4
.L_208:
        /*04b0*/ 	.byte	0x04, 0x2f
        /*04b2*/ 	.short	(.L_210 - .L_209)
	.align		4
.L_209:
        /*04b4*/ 	.word	index@(_ZN10layer_norm13ln_fwd_kernelINS_13Kernel_traitsI6__halfS2_fS2_fjLj8192ELj1ELj1ELj8ELj16ENS_18Kernel_traits_baseILj8192ES2_S2_fS2_fjLj256EEEEELb1ELb1ELb0ELb1EEEvNS_9FwdParamsE)
        /*04b8*/ 	.word	0x0000007f


	//----- nvinfo : EIATTR_FRAME_SIZE
	.align		4
.L_210:
        /*04bc*/ 	.byte	0x04, 0x11
        /*04be*/ 	.short	(.L_212 - .L_211)
	.align		4
.L_211:
        /*04c0*/ 	.word	index@(_ZN10layer_norm13ln_fwd_kernelINS_13Kernel_traitsI6__halfS2_fS2_fjLj8192ELj1ELj1ELj8ELj16ENS_18Kernel_traits_baseILj8192ES2_S2_fS2_fjLj256EEEEELb1ELb1ELb0ELb1EEEvNS_9FwdParamsE)
        /*04c4*/ 	.word	0x00000000


	//----- nvinfo : EIATTR_REGCOUNT
	.align		4
.L_212:
        /*04c8*/ 	.byte	0x04, 0x2f
        /*04ca*/ 	.short	(.L_214 - .L_213)
	.align		4
.L_213:
        /*04cc*/ 	.word	index@(_ZN10layer_norm13ln_fwd_kernelINS_13Kernel_traitsI6__halfS2_fS2_fjLj8192ELj1ELj1ELj8ELj16ENS_18Kernel_traits_baseILj8192ES2_S2_fS2_fjLj256EEEEELb1ELb1ELb0ELb0EEEvNS_9FwdParamsE)
        /*04d0*/ 	.word	0x0000007a


	//----- nvinfo : EIATTR_FRAME_SIZE
	.align		4
.L_214:
        /*04d4*/ 	.byte	0x04, 0x11
        /*04d6*/ 	.short	(.L_216 - .L_215)
	.align		4
.L_215:
        /*04d8*/ 	.word	index@(_ZN10layer_norm13ln_fwd_kernelINS_13Kernel_traitsI6__halfS2_fS2_fjLj8192ELj1ELj1ELj8ELj16ENS_18Kernel_traits_baseILj8192ES2_S2_fS2_fjLj256EEEEELb1ELb1ELb0ELb0EEEvNS_9FwdParamsE)
        /*04dc*/ 	.word	0x00000000


	//----- nvinfo : EIATTR_REGCOUNT
	.align		4
.L_216:
        /*04e0*/ 	.byte	0x04, 0x2f
        /*04e2*/ 	.short	(.L_218 - .L_217)
	.align		4
.L_217:
        /*04e4*/ 	.word	index@(_ZN10layer_norm13ln_fwd_kernelINS_13Kernel_traitsI6__halfS2_fS2_fjLj8192ELj1ELj1ELj8ELj16ENS_18Kernel_traits_baseILj8192ES2_S2_fS2_fjLj256EEEEELb1ELb0ELb1ELb1EEEvNS_9FwdParamsE)
        /*04e8*/ 	.word	0x00000080


	//----- nvinfo : EIATTR_FRAME_SIZE
	.align		4
.L_218:
        /*04ec*/ 	.byte	0x04, 0x11
        /*04ee*/ 	.short	(.L_220 - .L_219)
	.align		4
.L_219:
        /*04f0*/ 	.word	index@(_ZN10layer_norm13ln_fwd_kernelINS_13Kernel_traitsI6__halfS2_fS2_fjLj8192ELj1ELj1ELj8ELj16ENS_18Kernel_traits_baseILj8192ES2_S2_fS2_fjLj256EEEEELb1ELb0ELb1ELb1EEEvNS_9FwdParamsE)
        /*04f4*/ 	.word	0x00000000


	//----- nvinfo : EIATTR_REGCOUNT
	.align		4
.L_220:
        /*04f8*/ 	.byte	0x04, 0x2f
        /*04fa*/ 	.short	(.L_222 - .L_221)
	.align		4
.L_221:
        /*04fc*/ 	.word	index@(_ZN10layer_norm13ln_fwd_kernelINS_13Kernel_traitsI6__halfS2_fS2_fjLj8192ELj1ELj1ELj8ELj16ENS_18Kernel_traits_baseILj8192ES2_S2_fS2_fjLj256EEEEELb1ELb0ELb1ELb0EEEvNS_9FwdParamsE)
        /*0500*/ 	.word	0x00000076


	//----- nvinfo : EIATTR_FRAME_SIZE
	.align		4
.L_222:
        /*0504*/ 	.byte	0x04, 0x11
        /*0506*/ 	.short	(.L_224 - .L_223)
	.align		4
.L_223:
        /*0508*/ 	.word	index@(_ZN10layer_norm13ln_fwd_kernelINS_13Kernel_traitsI6__halfS2_fS2_fjLj8192ELj1ELj1ELj8ELj16ENS_18Kernel_traits_baseILj8192ES2_S2_fS2_fjLj256EEEEELb1ELb0ELb1ELb0EEEvNS_9FwdParamsE)
        /*050c*/ 	.word	0x00000000


	//----- nvinfo : EIATTR_REGCOUNT
	.align		4
.L_224:
        /*0510*/ 	.byte	0x04, 0x2f
        /*0512*/ 	.short	(.L_226 - .L_225)
	.align		4
.L_225:
        /*0514*/ 	.word	index@(_ZN10layer_norm13ln_fwd_kernelINS_13Kernel_traitsI6__halfS2_fS2_fjLj8192ELj1ELj1ELj8ELj16ENS_18Kernel_traits_baseILj8192ES2_S2_fS2_fjLj256EEEEELb1ELb0ELb0ELb1EEEvNS_9FwdParamsE)
        /*0518*/ 	.word	0x00000080


	//----- nvinfo : EIATTR_FRAME_SIZE
	.align		4
.L_226:
        /*051c*/ 	.byte	0x04, 0x11
        /*051e*/ 	.short	(.L_228 - .L_227)
	.align		4
.L_227:
        /*0520*/ 	.word	index@(_ZN10layer_norm13ln_fwd_kernelINS_13Kernel_traitsI6__halfS2_fS2_fjLj8192ELj1ELj1ELj8ELj16ENS_18Kernel_traits_baseILj8192ES2_S2_fS2_fjLj256EEEEELb1ELb0ELb0ELb1EEEvNS_9FwdParamsE)
        /*0524*/ 	.word	0x00000000


	//----- nvinfo : EIATTR_REGCOUNT
	.align		4
.L_228:
        /*0528*/ 	.byte	0x04, 0x2f
        /*052a*/ 	.short	(.L_230 - .L_229)
	.align		4
.L_229:
        /*052c*/ 	.word	index@(_ZN10layer_norm13ln_fwd_kernelINS_13Kernel_traitsI6__halfS2_fS2_fjLj8192ELj1ELj1ELj8ELj16ENS_18Kernel_traits_baseILj8192ES2_S2_fS2_fjLj256EEEEELb1ELb0ELb0ELb0EEEvNS_9FwdParamsE)
        /*0530*/ 	.word	0x0000006f


	//----- nvinfo : EIATTR_FRAME_SIZE
	.align		4
.L_230:
        /*0534*/ 	.byte	0x04, 0x11
        /*0536*/ 	.short	(.L_232 - .L_231)
	.align		4
.L_231:
        /*0538*/ 	.word	index@(_ZN10layer_norm13ln_fwd_kernelINS_13Kernel_traitsI6__halfS2_fS2_fjLj8192ELj1ELj1ELj8ELj16ENS_18Kernel_traits_baseILj8192ES2_S2_fS2_fjLj256EEEEELb1ELb0ELb0ELb0EEEvNS_9FwdParamsE)
        /*053c*/ 	.word	0x00000000


	//----- nvinfo : EIATTR_REGCOUNT
	.align		4
.L_232:
        /*0540*/ 	.byte	0x04, 0x2f
        /*0542*/ 	.short	(.L_234 - .L_233)
	.align		4
.L_233:
        /*0544*/ 	.word	index@(_ZN10layer_norm13ln_fwd_kernelINS_13Kernel_traitsI6__halfS2_fS2_fjLj8192ELj1ELj1ELj8ELj16ENS_18Kernel_traits_baseILj8192ES2_S2_fS2_fjLj256EEEEELb0ELb1ELb1ELb1EEEvNS_9FwdParamsE)
        /*0548*/ 	.word	0x00000080


	//----- nvinfo : EIATTR_FRAME_SIZE
	.align		4
.L_234:
        /*054c*/ 	.byte	0x04, 0x11
        /*054e*/ 	.short	(.L_236 - .L_235)
	.align		4
.L_235:
        /*0550*/ 	.word	index@(_ZN10layer_norm13ln_fwd_kernelINS_13Kernel_traitsI6__halfS2_fS2_fjLj8192ELj1ELj1ELj8ELj16ENS_18Kernel_traits_baseILj8192ES2_S2_fS2_fjLj256EEEEELb0ELb1ELb1ELb1EEEvNS_9FwdParamsE)
        /*0554*/ 	.word	0x00000000


	//----- nvinfo : EIATTR_REGCOUNT
	.align		4
.L_236:
        /*0558*/ 	.byte	0x04, 0x2f
        /*055a*/ 	.short	(.L_238 - .L_237)
	.align		4
.L_237:
        /*055c*/ 	.word	index@(_ZN10layer_norm13ln_fwd_kernelINS_13Kernel_traitsI6__halfS2_fS2_fjLj8192ELj1ELj1ELj8ELj16ENS_18Kernel_traits_baseILj8192ES2_S2_fS2_fjLj256EEEEELb0ELb1ELb1ELb0EEEvNS_9FwdParamsE)
        /*0560*/ 	.word	0x00000077


	//----- nvinfo : EIATTR_FRAME_SIZE
	.align		4
.L_238:
        /*0564*/ 	.byte	0x04, 0x11
        /*0566*/ 	.short	(.L_240 - .L_239)
	.align		4
.L_239:
        /*0568*/ 	.word	index@(_ZN10layer_norm13ln_fwd_kernelINS_13Kernel_traitsI6__halfS2_fS2_fjLj8192ELj1ELj1ELj8ELj16ENS_18Kernel_traits_baseILj8192ES2_S2_fS2_fjLj256EEEEELb0ELb1ELb1ELb0EEEvNS_9FwdParamsE)
        /*056c*/ 	.word	0x00000000


	//----- nvinfo : EIATTR_REGCOUNT
	.align		4
.L_240:
        /*0570*/ 	.byte	0x04, 0x2f
        /*0572*/ 	.short	(.L_242 - .L_241)
	.align		4
.L_241:
        /*0574*/ 	.word	index@(_ZN10layer_norm13ln_fwd_kernelINS_13Kernel_traitsI6__halfS2_fS2_fjLj8192ELj1ELj1ELj8ELj16ENS_18Kernel_traits_baseILj8192ES2_S2_fS2_fjLj256EEEEELb0ELb1ELb0ELb1EEEvNS_9FwdParamsE)
        /*0578*/ 	.word	0x00000080


	//----- nvinfo : EIATTR_FRAME_SIZE
	.align		4
.L_242:
        /*057c*/ 	.byte	0x04, 0x11
        /*057e*/ 	.short	(.L_244 - .L_243)
	.align		4
.L_243:
        /*0580*/ 	.word	index@(_ZN10layer_norm13ln_fwd_kernelINS_13Kernel_traitsI6__halfS2_fS2_fjLj8192ELj1ELj1ELj8ELj16ENS_18Kernel_traits_baseILj8192ES2_S2_fS2_fjLj256EEEEELb0ELb1ELb0ELb1EEEvNS_9FwdParamsE)
        /*0584*/ 	.word	0x00000000


	//----- nvinfo : EIATTR_REGCOUNT
	.align		4
.L_244:
        /*0588*/ 	.byte	0x04, 0x2f
        /*058a*/ 	.short	(.L_246 - .L_245)
	.align		4
.L_245:
        /*058c*/ 	.word	index@(_ZN10layer_norm13ln_fwd_kernelINS_13Kernel_traitsI6__halfS2_fS2_fjLj8192ELj1ELj1ELj8ELj16ENS_18Kernel_traits_baseILj8192ES2_S2_fS2_fjLj256EEEEELb0ELb1ELb0ELb0EEEvNS_9FwdParamsE)
        /*0590*/ 	.word	0x00000079


	//----- nvinfo : EIATTR_FRAME_SIZE
	.align		4
.L_246:
        /*0594*/ 	.byte	0x04, 0x11
        /*0596*/ 	.short	(.L_248 - .L_247)
	.align		4
.L_247:
        /*0598*/ 	.word	index@(_ZN10layer_norm13ln_fwd_kernelINS_13Kernel_traitsI6__halfS2_fS2_fjLj8192ELj1ELj1ELj8ELj16ENS_18Kernel_traits_baseILj8192ES2_S2_fS2_fjLj256EEEEELb0ELb1ELb0ELb0EEEvNS_9FwdParamsE)
        /*059c*/ 	.word	0x00000000


	//----- nvinfo : EIATTR_REGCOUNT
	.align		4
.L_248:
        /*05a0*/ 	.byte	0x04, 0x2f
        /*05a2*/ 	.short	(.L_250 - .L_249)
	.align		4
.L_249:
        /*05a4*/ 	.word	index@(_ZN10layer_norm13ln_fwd_kernelINS_13Kernel_traitsI6__halfS2_fS2_fjLj8192ELj1ELj1ELj8ELj16ENS_18Kernel_traits_baseILj8192ES2_S2_fS2_fjLj256EEEEELb0ELb0ELb1ELb1EEEvNS_9FwdParamsE)
        /*05a8*/ 	.word	0x00000050


	//----- nvinfo : EIATTR_FRAME_SIZE
	.align		4
.L_250:
        /*05ac*/ 	.byte	0x04, 0x11
        /*05ae*/ 	.short	(.L_252 - .L_251)
	.align		4
.L_251:
        /*05b0*/ 	.word	index@(_ZN10layer_norm13ln_fwd_kernelINS_13Kernel_traitsI6__halfS2_fS2_fjLj8192ELj1ELj1ELj8ELj16ENS_18Kernel_traits_baseILj8192ES2_S2_fS2_fjLj256EEEEELb0ELb0ELb1ELb1EEEvNS_9FwdParamsE)
        /*05b4*/ 	.word	0x00000000


	//----- nvinfo : EIATTR_REGCOUNT
	.align		4
.L_252:
        /*05b8*/ 	.byte	0x04, 0x2f
        /*05ba*/ 	.short	(.L_254 - .L_253)
	.align		4
.L_253:
        /*05bc*/ 	.word	index@(_ZN10layer_norm13ln_fwd_kernelINS_13Kernel_traitsI6__halfS2_fS2_fjLj8192ELj1ELj1ELj8ELj16ENS_18Kernel_traits_baseILj8192ES2_S2_fS2_fjLj256EEEEELb0ELb0ELb1ELb0EEEvNS_9FwdParamsE)
        /*05c0*/ 	.word	0x0000005c


	//----- nvinfo : EIATTR_FRAME_SIZE
	.align		4
.L_254:
        /*05c4*/ 	.byte	0x04, 0x11
        /*05c6*/ 	.short	(.L_256 - .L_255)
	.align		4
.L_255:
        /*05c8*/ 	.word	index@(_ZN10layer_norm13ln_fwd_kernelINS_13Kernel_traitsI6__halfS2_fS2_fjLj8192ELj1ELj1ELj8ELj16ENS_18Kernel_traits_baseILj8192ES2_S2_fS2_fjLj256EEEEELb0ELb0ELb1ELb0EEEvNS_9FwdParamsE)
        /*05cc*/ 	.word	0x00000000


	//----- nvinfo : EIATTR_REGCOUNT
	.align		4
.L_256:
        /*05d0*/ 	.byte	0x04, 0x2f
        /*05d2*/ 	.short	(.L_258 - .L_257)
	.align		4
.L_257:
        /*05d4*/ 	.word	index@(_ZN10layer_norm13ln_fwd_kernelINS_13Kernel_traitsI6__halfS2_fS2_fjLj8192ELj1ELj1ELj8ELj16ENS_18Kernel_traits_baseILj8192ES2_S2_fS2_fjLj256EEEEELb0ELb0ELb0ELb1EEEvNS_9FwdParamsE)
        /*05d8*/ 	.word	0x0000005e


	//----- nvinfo : EIATTR_FRAME_SIZE
	.align		4
.L_258:
        /*05dc*/ 	.byte	0x04, 0x11
        /*05de*/ 	.short	(.L_260 - .L_259)
	.align		4
.L_259:
        /*05e0*/ 	.word	index@(_ZN10layer_norm13ln_fwd_kernelINS_13Kernel_traitsI6__halfS2_fS2_fjLj8192ELj1ELj1ELj8ELj16ENS_18Kernel_traits_baseILj8192ES2_S2_fS2_fjLj256EEEEELb0ELb0ELb0ELb1EEEvNS_9FwdParamsE)
        /*05e4*/ 	.word	0x00000000


	//----- nvinfo : EIATTR_REGCOUNT
	.align		4
.L_260:
        /*05e8*/ 	.byte	0x04, 0x2f
        /*05ea*/ 	.short	(.L_262 - .L_261)
	.align		4
.L_261:
        /*05ec*/ 	.word	index@(_ZN10layer_norm13ln_fwd_kernelINS_13Kernel_traitsI6__halfS2_fS2_fjLj8192ELj1ELj1ELj8ELj16ENS_18Kernel_traits_baseILj8192ES2_S2_fS2_fjLj256EEEEELb0ELb0ELb0ELb0EEEvNS_9FwdParamsE)
        /*05f0*/ 	.word	0x0000005a


	//----- nvinfo : EIATTR_FRAME_SIZE
	.align		4
.L_262:
        /*05f4*/ 	.byte	0x04, 0x11
        /*05f6*/ 	.short	(.L_264 - .L_263)
	.align		4
.L_263:
        /*05f8*/ 	.word	index@(_ZN10layer_norm13ln_fwd_kernelINS_13Kernel_traitsI6__halfS2_fS2_fjLj8192ELj1ELj1ELj8ELj16ENS_18Kernel_traits_baseILj8192ES2_S2_fS2_fjLj256EEEEELb0ELb0ELb0ELb0EEEvNS_9FwdParamsE)
        /*05fc*/ 	.word	0x00000000


	//----- nvinfo : EIATTR_REGCOUNT
	.align		4
.L_264:
        /*0600*/ 	.byte	0x04, 0x2f
        /*0602*/ 	.short	(.L_266 - .L_265)
	.align		4
.L_265:
        /*0604*/ 	.word	index@(_ZN10layer_norm13ln_fwd_kernelINS_13Kernel_traitsIf6__halfS2_S2_fjLj8192ELj1ELj1ELj8ELj16ENS_18Kernel_traits_baseILj8192EfS2_S2_S2_fjLj256EEEEELb1ELb1ELb1ELb1EEEvNS_9FwdParamsE)
        /*0608*/ 	.word	0x000000ce


	//----- nvinfo : EIATTR_FRAME_SIZE
	.align		4
.L_266:
        /*060c*/ 	.byte	0x04, 0x11
        /*060e*/ 	.short	(.L_268 - .L_267)
	.align		4
.L_267:
        /*0610*/ 	.word	index@(_ZN10layer_norm13ln_fwd_kernelINS_13Kernel_traitsIf6__halfS2_S2_fjLj8192ELj1ELj1ELj8ELj16ENS_18Kernel_traits_baseILj8192EfS2_S2_S2_fjLj256EEEEELb1ELb1ELb1ELb1EEEvNS_9FwdParamsE)
        /*0614*/ 	.word	0x00000000


	//----- nvinfo : EIATTR_REGCOUNT
	.align		4
.L_268:
        /*0618*/ 	.byte	0x04, 0x2f
        /*061a*/ 	.short	(.L_270 - .L_269)
	.align		4
.L_269:
        /*061c*/ 	.word	index@(_ZN10layer_norm13ln_fwd_kernelINS_13Kernel_traitsIf6__halfS2_S2_fjLj8192ELj1ELj1ELj8ELj16ENS_18Kernel_traits_baseILj8192EfS2_S2_S2_fjLj256EEEEELb1ELb1ELb1ELb0EEEvNS_9FwdParamsE)
        /*0620*/ 	.word	0x000000ca


	//----- nvinfo : EIATTR_FRAME_SIZE
	.align		4
.L_270:
        /*0624*/ 	.byte	0x04, 0x11
        /*0626*/ 	.short	(.L_272 - .L_271)
	.align		4
.L_271:
        /*0628*/ 	.word	index@(_ZN10layer_norm13ln_fwd_kernelINS_13Kernel_traitsIf6__halfS2_S2_fjLj8192ELj1ELj1ELj8ELj16ENS_18Kernel_traits_baseILj8192EfS2_S2_S2_fjLj256EEEEELb1ELb1ELb1ELb0EEEvNS_9FwdParamsE)
        /*062c*/ 	.word	0x00000000


	//----- nvinfo : EIATTR_REGCOUNT
	.align		4
.L_272:
        /*0630*/ 	.byte	0x04, 0x2f
        /*0632*/ 	.short	(.L_274 - .L_273)
	.align		4
.L_273:
        /*0634*/ 	.word	index@(_ZN10layer_norm13ln_fwd_kernelINS_13Kernel_traitsIf6__halfS2_S2_fjLj8192ELj1ELj1ELj8ELj16ENS_18Kernel_traits_baseILj8192EfS2_S2_S2_fjLj256EEEEELb1ELb1ELb0ELb1EEEvNS_9FwdParamsE)
        /*0638*/ 	.word	0x000000cc


	//----- nvinfo : EIATTR_FRAME_SIZE
	.align		4
.L_274:
        /*063c*/ 	.byte	0x04, 0x11
        /*063e*/ 	.short	(.L_276 - .L_275)
	.align		4
.L_275:
        /*0640*/ 	.word	index@(_ZN10layer_norm13ln_fwd_kernelINS_13Kernel_traitsIf6__halfS2_S2_fjLj8192ELj1ELj1ELj8ELj16ENS_18Kernel_traits_baseILj8192EfS2_S2_S2_fjLj256EEEEELb1ELb1ELb0ELb1EEEvNS_9FwdParamsE)
        /*0644*/ 	.word	0x00000000


	//----- nvinfo : EIATTR_REGCOUNT
	.align		4
.L_276:
        /*0648*/ 	.byte	0x04, 0x2f
        /*064a*/ 	.short	(.L_278 - .L_277)
	.align		4
.L_277:
        /*064c*/ 	.word	index@(_ZN10layer_norm13ln_fwd_kernelINS_13Kernel_traitsIf6__halfS2_S2_fjLj8192ELj1ELj1ELj8ELj16ENS_18Kernel_traits_baseILj8192EfS2_S2_S2_fjLj256EEEEELb1ELb1ELb0ELb0EEEvNS_9FwdParamsE)
        /*0650*/ 	.word	0x000000c6


	//----- nvinfo : EIATTR_FRAME_SIZE
	.align		4
.L_278:
        /*0654*/ 	.byte	0x04, 0x11
        /*0656*/ 	.short	(.L_280 - .L_279)
	.align		4
.L_279:
        /*0658*/ 	.word	index@(_ZN10layer_norm13ln_fwd_kernelINS_13Kernel_traitsIf6__halfS2_S2_fjLj8192ELj1ELj1ELj8ELj16ENS_18Kernel_traits_baseILj8192EfS2_S2_S2_fjLj256EEEEELb1ELb1ELb0ELb0EEEvNS_9FwdParamsE)
        /*065c*/ 	.word	0x00000000


	//----- nvinfo : EIATTR_REGCOUNT
	.align		4
.L_280:
        /*0660*/ 	.byte	0x04, 0x2f
        /*0662*/ 	.short	(.L_282 - .L_281)
	.align		4
.L_281:
        /*0664*/ 	.word	index@(_ZN10layer_norm13ln_fwd_kernelINS_13Kernel_traitsIf6__halfS2_S2_fjLj8192ELj1ELj1ELj8ELj16ENS_18Kernel_traits_baseILj8192EfS2_S2_S2_fjLj256EEEEELb1ELb0ELb1ELb1EEEvNS_9FwdParamsE)
        /*0668*/ 	.word	0x000000aa


	//----- nvinfo : EIATTR_FRAME_SIZE
	.align		4
.L_282:
        /*066c*/ 	.byte	0x04, 0x11
        /*066e*/ 	.short	(.L_284 - .L_283)
	.align		4
.L_283:
        /*0670*/ 	.word	index@(_ZN10layer_norm13ln_fwd_kernelINS_13Kernel_traitsIf6__halfS2_S2_fjLj8192ELj1ELj1ELj8ELj16ENS_18Kernel_traits_baseILj8192EfS2_S2_S2_fjLj256EEEEELb1ELb0ELb1ELb1EEEvNS_9FwdParamsE)
        /*0674*/ 	.word	0x00000000


	//----- nvinfo : EIATTR_REGCOUNT
	.align		4
.L_284:
        /*0678*/ 	.byte	0x04, 0x2f
        /*067a*/ 	.short	(.L_286 - .L_285)
	.align		4
.L_285:
        /*067c*/ 	.word	index@(_ZN10layer_norm13ln_fwd_kernelINS_13Kernel_traitsIf6__halfS2_S2_fjLj8192ELj1ELj1ELj8ELj16ENS_18Kernel_traits_baseILj8192EfS2_S2_S2_fjLj256EEEEELb1ELb0ELb1ELb0EEEvNS_9FwdParamsE)
        /*0680*/ 	.word	0x000000b0


	//----- nvinfo : EIATTR_FRAME_SIZE
	.align		4
.L_286:
        /*0684*/ 	.byte	0x04, 0x11
        /*0686*/ 	.short	(.L_288 - .L_287)
	.align		4
.L_287:
        /*0688*/ 	.word	index@(_ZN10layer_norm13ln_fwd_kernelINS_13Kernel_traitsIf6__halfS2_S2_fjLj8192ELj1ELj1ELj8ELj16ENS_18Kernel_traits_baseILj8192EfS2_S2_S2_fjLj256EEEEELb1ELb0ELb1ELb0EEEvNS_9FwdParamsE)
        /*068c*/ 	.word	0x00000000


	//----- nvinfo : EIATTR_REGCOUNT
	.align		4
.L_288:
        /*0690*/ 	.byte	0x04, 0x2f
        /*0692*/ 	.short	(.L_290 - .L_289)
	.align		4
.L_289:
        /*0694*/ 	.word	index@(_ZN10layer_norm13ln_fwd_kernelINS_13Kernel_traitsIf6__halfS2_S2_fjLj8192ELj1ELj1ELj8ELj16ENS_18Kernel_traits_baseILj8192EfS2_S2_S2_fjLj256EEEEELb1ELb0ELb0ELb1EEEvNS_9FwdParamsE)
        /*0698*/ 	.word	0x00000080


	//----- nvinfo : EIATTR_FRAME_SIZE
	.align		4
.L_290:
        /*069c*/ 	.byte	0x04, 0x11
        /*069e*/ 	.short	(.L_292 - .L_291)
	.align		4
.L_291:
        /*06a0*/ 	.word	index@(_ZN10layer_norm13ln_fwd_kernelINS_13Kernel_traitsIf6__halfS2_S2_fjLj8192ELj1ELj1ELj8ELj16ENS_18Kernel_traits_baseILj8192EfS2_S2_S2_fjLj256EEEEELb1ELb0ELb0ELb1EEEvNS_9FwdParamsE)
        /*06a4*/ 	.word	0x00000010


	//----- nvinfo : EIATTR_REGCOUNT
	.align		4
.L_292:
        /*06a8*/ 	.byte	0x04, 0x2f
        /*06aa*/ 	.short	(.L_294 - .L_293)
	.align		4
.L_293:
        /*06ac*/ 	.word	index@(_ZN10layer_norm13ln_fwd_kernelINS_13Kernel_traitsIf6__halfS2_S2_fjLj8192ELj1ELj1ELj8ELj16ENS_18Kernel_traits_baseILj8192EfS2_S2_S2_fjLj256EEEEELb1ELb0ELb0ELb0EEEvNS_9FwdParamsE)
        /*06b0*/ 	.word	0x00000080


	//----- nvinfo : EIATTR_FRAME_SIZE
	.align		4
.L_294:
        /*06b4*/ 	.byte	0x04, 0x11
        /*06b6*/ 	.short	(.L_296 - .L_295)
	.align		4
.L_295:
        /*06b8*/ 	.word	index@(_ZN10layer_norm13ln_fwd_kernelINS_13Kernel_traitsIf6__halfS2_S2_fjLj8192ELj1ELj1ELj8ELj16ENS_18Kernel_traits_baseILj8192EfS2_S2_S2_fjLj256EEEEELb1ELb0ELb0ELb0EEEvNS_9FwdParamsE)
        /*06bc*/ 	.word	0x00000010


	//----- nvinfo : EIATTR_REGCOUNT
	.align		4
.L_296:
        /*06c0*/ 	.byte	0x04, 0x2f
        /*06c2*/ 	.short	(.L_298 - .L_297)
	.align		4
.L_297:
        /*06c4*/ 	.word	index@(_ZN10layer_norm13ln_fwd_kernelINS_13Kernel_traitsIf6__halfS2_S2_fjLj8192ELj1ELj1ELj8ELj16ENS_18Kernel_traits_baseILj8192EfS2_S2_S2_fjLj256EEEEELb0ELb1ELb1ELb1EEEvNS_9FwdParamsE)
        /*06c8*/ 	.word	0x000000bc


	//----- nvinfo : EIATTR_FRAME_SIZE
	.align		4
.L_298:
        /*06cc*/ 	.byte	0x04, 0x11
        /*06ce*/ 	.short	(.L_300 - .L_299)
	.align		4
.L_299:
        /*06d0*/ 	.word	index@(_ZN10layer_norm13ln_fwd_kernelINS_13Kernel_traitsIf6__halfS2_S2_fjLj8192ELj1ELj1ELj8ELj16ENS_18Kernel_traits_baseILj8192EfS2_S2_S2_fjLj256EEEEELb0ELb1ELb1ELb1EEEvNS_9FwdParamsE)
        /*06d4*/ 	.word	0x00000000


	//----- nvinfo : EIATTR_REGCOUNT
	.align		4
.L_300:
        /*06d8*/ 	.byte	0x04, 0x2f
        /*06da*/ 	.short	(.L_302 - .L_301)
	.align		4
.L_301:
        /*06dc*/ 	.word	index@(_ZN10layer_norm13ln_fwd_kernelINS_13Kernel_traitsIf6__halfS2_S2_fjLj8192ELj1ELj1ELj8ELj16ENS_18Kernel_traits_baseILj8192EfS2_S2_S2_fjLj256EEEEELb0ELb1ELb1ELb0EEEvNS_9FwdParamsE)
        /*06e0*/ 	.word	0x000000c2


	//----- nvinfo : EIATTR_FRAME_SIZE
	.align		4
.L_302:
        /*06e4*/ 	.byte	0x04, 0x11
        /*06e6*/ 	.short	(.L_304 - .L_303)
	.align		4
.L_303:
        /*06e8*/ 	.word	index@(_ZN10layer_norm13ln_fwd_kernelINS_13Kernel_traitsIf6__halfS2_S2_fjLj8192ELj1ELj1ELj8ELj16ENS_18Kernel_traits_baseILj8192EfS2_S2_S2_fjLj256EEEEELb0ELb1ELb1ELb0EEEvNS_9FwdParamsE)
        /*06ec*/ 	.word	0x00000000


	//----- nvinfo : EIATTR_REGCOUNT
	.align		4
.L_304:
        /*06f0*/ 	.byte	0x04, 0x2f
        /*06f2*/ 	.short	(.L_306 - .L_305)
	.align		4
.L_305:
        /*06f4*/ 	.word	index@(_ZN10layer_norm13ln_fwd_kernelINS_13Kernel_traitsIf6__halfS2_S2_fjLj8192ELj1ELj1ELj8ELj16ENS_18Kernel_traits_baseILj8192EfS2_S2_S2_fjLj256EEEEELb0ELb1ELb0ELb1EEEvNS_9FwdParamsE)
        /*06f8*/ 	.word	0x000000be


	//----- nvinfo : EIATTR_FRAME_SIZE
	.align		4
.L_306:
        /*06fc*/ 	.byte	0x04, 0x11
        /*06fe*/ 	.short	(.L_308 - .L_307)
	.align		4
.L_307:
        /*0700*/ 	.word	index@(_ZN10layer_norm13ln_fwd_kernelINS_13Kernel_traitsIf6__halfS2_S2_fjLj8192ELj1ELj1ELj8ELj16ENS_18Kernel_traits_baseILj8192EfS2_S2_S2_fjLj256EEEEELb0ELb1ELb0ELb1EEEvNS_9FwdParamsE)
        /*0704*/ 	.word	0x00000000


	//----- nvinfo : EIATTR_REGCOUNT
	.align		4
.L_308:
        /*0708*/ 	.byte	0x04, 0x2f
        /*070a*/ 	.short	(.L_310 - .L_309)
	.align		4
.L_309:
        /*070c*/ 	.word	index@(_ZN10layer_norm13ln_fwd_kernelINS_13Kernel_traitsIf6__halfS2_S2_fjLj8192ELj1ELj1ELj8ELj16ENS_18Kernel_traits_baseILj8192EfS2_S2_S2_fjLj256EEEEELb0ELb1ELb0ELb0EEEvNS_9FwdParamsE)
        /*0710*/ 	.word	0x0000009e


	//----- nvinfo : EIATTR_FRAME_SIZE
	.align		4
.L_310:
        /*0714*/ 	.byte	0x04, 0x11
        /*0716*/ 	.short	(.L_312 - .L_311)
	.align		4
.L_311:
        /*0718*/ 	.word	index@(_ZN10layer_norm13ln_fwd_kernelINS_13Kernel_traitsIf6__halfS2_S2_fjLj8192ELj1ELj1ELj8ELj16ENS_18Kernel_traits_baseILj8192EfS2_S2_S2_fjLj256EEEEELb0ELb1ELb0ELb0EEEvNS_9FwdParamsE)
        /*071c*/ 	.word	0x00000000


	//----- nvinfo : EIATTR_REGCOUNT
	.align		4
.L_312:
        /*0720*/ 	.byte	0x04, 0x2f
        /*0722*/ 	.short	(.L_314 - .L_313)
	.align		4
.L_313:
        /*0724*/ 	.word	index@(_ZN10layer_norm13ln_fwd_kernelINS_13Kernel_traitsIf6__halfS2_S2_fjLj8192ELj1ELj1ELj8ELj16ENS_18Kernel_traits_baseILj8192EfS2_S2_S2_fjLj256EEEEELb0ELb0ELb1ELb1EEEvNS_9FwdParamsE)
        /*0728*/ 	.word	0x00000080


	//----- nvinfo : EIATTR_FRAME_SIZE
	.align		4
.L_314:
        /*072c*/ 	.byte	0x04, 0x11
        /*072e*/ 	.short	(.L_316 - .L_315)
	.align		4
.L_315:
        /*0730*/ 	.word	index@(_ZN10layer_norm13ln_fwd_kernelINS_13Kernel_traitsIf6__halfS2_S2_fjLj8192ELj1ELj1ELj8ELj16ENS_18Kernel_traits_baseILj8192EfS2_S2_S2_fjLj256EEEEELb0ELb0ELb1ELb1EEEvNS_9FwdParamsE)
        /*0734*/ 	.word	0x00000000


	//----- nvinfo : EIATTR_REGCOUNT
	.align		4
.L_316:
        /*0738*/ 	.byte	0x04, 0x2f
        /*073a*/ 	.short	(.L_318 - .L_317)
	.align		4
.L_317:
        /*073c*/ 	.word	index@(_ZN10layer_norm13ln_fwd_kernelINS_13Kernel_traitsIf6__halfS2_S2_fjLj8192ELj1ELj1ELj8ELj16ENS_18Kernel_traits_baseILj8192EfS2_S2_S2_fjLj256EEEEELb0ELb0ELb1ELb0EEEvNS_9FwdParamsE)
        /*0740*/ 	.word	0x00000080


	//----- nvinfo : EIATTR_FRAME_SIZE
	.align		4
.L_318:
        /*0744*/ 	.byte	0x04, 0x11
        /*0746*/ 	.short	(.L_320 - .L_319)
	.align		4
.L_319:
        /*0748*/ 	.word	index@(_ZN10layer_norm13ln_fwd_kernelINS_13Kernel_traitsIf6__halfS2_S2_fjLj8192ELj1ELj1ELj8ELj16ENS_18Kernel_traits_baseILj8192EfS2_S2_S2_fjLj256EEEEELb0ELb0ELb1ELb0EEEvNS_9FwdParamsE)
        /*074c*/ 	.word	0x00000000


	//----- nvinfo : EIATTR_REGCOUNT
	.align		4
.L_320:
        /*0750*/ 	.byte	0x04, 0x2f
        /*0752*/ 	.short	(.L_322 - .L_321)
	.align		4
.L_321:
        /*0754*/ 	.word	index@(_ZN10layer_norm13ln_fwd_kernelINS_13Kernel_traitsIf6__halfS2_S2_fjLj8192ELj1ELj1ELj8ELj16ENS_18Kernel_traits_baseILj8192EfS2_S2_S2_fjLj256EEEEELb0ELb0ELb0ELb1EEEvNS_9FwdParamsE)
        /*0758*/ 	.word	0x0000007b


	//----- nvinfo : EIATTR_FRAME_SIZE
	.align		4
.L_322:
        /*075c*/ 	.byte	0x04, 0x11
        /*075e*/ 	.short	(.L_324 - .L_323)
	.align		4
.L_323:
        /*0760*/ 	.word	index@(_ZN10layer_norm13ln_fwd_kernelINS_13Kernel_traitsIf6__halfS2_S2_fjLj8192ELj1ELj1ELj8ELj16ENS_18Kernel_traits_baseILj8192EfS2_S2_S2_fjLj256EEEEELb0ELb0ELb0ELb1EEEvNS_9FwdParamsE)
        /*0764*/ 	.word	0x00000000


	//----- nvinfo : EIATTR_REGCOUNT
	.align		4
.L_324:
        /*0768*/ 	.byte	0x04, 0x2f
        /*076a*/ 	.short	(.L_326 - .L_325)
	.align		4
.L_325:
        /*076c*/ 	.word	index@(_ZN10layer_norm13ln_fwd_kernelINS_13Kernel_traitsIf6__halfS2_S2_fjLj8192ELj1ELj1ELj8ELj16ENS_18Kernel_traits_baseILj8192EfS2_S2_S2_fjLj256EEEEELb0ELb0ELb0ELb0EEEvNS_9FwdParamsE)
        /*0770*/ 	.word	0x0000007d


	//----- nvinfo : EIATTR_FRAME_SIZE
	.align		4
.L_326:
        /*0774*/ 	.byte	0x04, 0x11
        /*0776*/ 	.short	(.L_328 - .L_327)
	.align		4
.L_327:
        /*0778*/ 	.word	index@(_ZN10layer_norm13ln_fwd_kernelINS_13Kernel_traitsIf6__halfS2_S2_fjLj8192ELj1ELj1ELj8ELj16ENS_18Kernel_traits_baseILj8192EfS2_S2_S2_fjLj256EEEEELb0ELb0ELb0ELb0EEEvNS_9FwdParamsE)
        /*077c*/ 	.word	0x00000000


	//----- nvinfo : EIATTR_REGCOUNT
	.align		4
.L_328:
        /*0780*/ 	.byte	0x04, 0x2f
        /*0782*/ 	.short	(.L_330 - .L_329)
	.align		4
.L_329:
        /*0784*/ 	.word	index@(_ZN10layer_norm13ln_fwd_kernelINS_13Kernel_traitsIf13__nv_bfloat16fS2_fjLj8192ELj1ELj1ELj8ELj16ENS_18Kernel_traits_baseILj8192EfS2_fS2_fjLj256EEEEELb1ELb1ELb1ELb1EEEvNS_9FwdParamsE)
        /*0788*/ 	.word	0x000000bc


	//----- nvinfo : EIATTR_FRAME_SIZE
	.align		4
.L_330:
        /*078c*/ 	.byte	0x04, 0x11
        /*078e*/ 	.short	(.L_332 - .L_331)
	.align		4
.L_331:
        /*0790*/ 	.word	index@(_ZN10layer_norm13ln_fwd_kernelINS_13Kernel_traitsIf13__nv_bfloat16fS2_fjLj8192ELj1ELj1ELj8ELj16ENS_18Kernel_traits_baseILj8192EfS2_fS2_fjLj256EEEEELb1ELb1ELb1ELb1EEEvNS_9FwdParamsE)
        /*0794*/ 	.word	0x00000000


	//----- nvinfo : EIATTR_REGCOUNT
	.align		4
.L_332:
        /*0798*/ 	.byte	0x04, 0x2f
        /*079a*/ 	.short	(.L_334 - .L_333)
	.align		4
.L_333:
        /*079c*/ 	.word	index@(_ZN10layer_norm13ln_fwd_kernelINS_13Kernel_traitsIf13__nv_bfloat16fS2_fjLj8192ELj1ELj1ELj8ELj16ENS_18Kernel_traits_baseILj8192EfS2_fS2_fjLj256EEEEELb1ELb1ELb1ELb0EEEvNS_9FwdParamsE)
        /*07a0*/ 	.word	0x000000ba


	//----- nvinfo : EIATTR_FRAME_SIZE
	.align		4
.L_334:
        /*07a4*/ 	.byte	0x04, 0x11
        /*07a6*/ 	.short	(.L_336 - .L_335)
	.align		4
.L_335:
        /*07a8*/ 	.word	index@(_ZN10layer_norm13ln_fwd_kernelINS_13Kernel_traitsIf13__nv_bfloat16fS2_fjLj8192ELj1ELj1ELj8ELj16ENS_18Kernel_traits_baseILj8192EfS2_fS2_fjLj256EEEEELb1ELb1ELb1ELb0EEEvNS_9FwdParamsE)
        /*07ac*/ 	.word	0x00000000


	//----- nvinfo : EIATTR_REGCOUNT
	.align		4
.L_336:
        /*07b0*/ 	.byte	0x04, 0x2f
        /*07b2*/ 	.short	(.L_338 - .L_337)
	.align		4
.L_337:
        /*07b4*/ 	.word	index@(_ZN10layer_norm13ln_fwd_kernelINS_13Kernel_traitsIf13__nv_bfloat16fS2_fjLj8192ELj1ELj1ELj8ELj16ENS_18Kernel_traits_baseILj8192EfS2_fS2_fjLj256EEEEELb1ELb1ELb0ELb1EEEvNS_9FwdParamsE)
        /*07b8*/ 	.word	0x000000ca


	//----- nvinfo : EIATTR_FRAME_SIZE
	.align		4
.L_338:
        /*07bc*/ 	.byte	0x04, 0x11
        /*07be*/ 	.short	(.L_340 - .L_339)
	.align		4
.L_339:
        /*07c0*/ 	.word	index@(_ZN10layer_norm13ln_fwd_kernelINS_13Kernel_traitsIf13__nv_bfloat16fS2_fjLj8192ELj1ELj1ELj8ELj16ENS_18Kernel_traits_baseILj8192EfS2_fS2_fjLj256EEEEELb1ELb1ELb0ELb1EEEvNS_9FwdParamsE)
        /*07c4*/ 	.word	0x00000000


	//----- nvinfo : EIATTR_REGCOUNT
	.align		4
.L_340:
        /*07c8*/ 	.byte	0x04, 0x2f
        /*07ca*/ 	.short	(.L_342 - .L_341)
	.align		4
.L_341:
        /*07cc*/ 	.word	index@(_ZN10layer_norm13ln_fwd_kernelINS_13Kernel_traitsIf13__nv_bfloat16fS2_fjLj8192ELj1ELj1ELj8ELj16ENS_18Kernel_traits_baseILj8192EfS2_fS2_fjLj256EEEEELb1ELb1ELb0ELb0EEEvNS_9FwdParamsE)
        /*07d0*/ 	.word	0x000000ae


	//----- nvinfo : EIATTR_FRAME_SIZE
	.align		4
.L_342:
        /*07d4*/ 	.byte	0x04, 0x11
        /*07d6*/ 	.short	(.L_344 - .L_343)
	.align		4
.L_343:
        /*07d8*/ 	.word	index@(_ZN10layer_norm13ln_fwd_kernelINS_13Kernel_traitsIf13__nv_bfloat16fS2_fjLj8192ELj1ELj1ELj8ELj16ENS_18Kernel_traits_baseILj8192EfS2_fS2_fjLj256EEEEELb1ELb1ELb0ELb0EEEvNS_9FwdParamsE)
        /*07dc*/ 	.word	0x00000000


	//----- nvinfo : EIATTR_REGCOUNT
	.align		4
.L_344:
        /*07e0*/ 	.byte	0x04, 0x2f
        /*07e2*/ 	.short	(.L_346 - .L_345)
	.align		4
.L_345:
        /*07e4*/ 	.word	index@(_ZN10layer_norm13ln_fwd_kernelINS_13Kernel_traitsIf13__nv_bfloat16fS2_fjLj8192ELj1ELj1ELj8ELj16ENS_18Kernel_traits_baseILj8192EfS2_fS2_fjLj256EEEEELb1ELb0ELb1ELb1EEEvNS_9FwdParamsE)
        /*07e8*/ 	.word	0x00000080


	//----- nvinfo : EIATTR_FRAME_SIZE
	.align		4
.L_346:
        /*07ec*/ 	.byte	0x04, 0x11
        /*07ee*/ 	.short	(.L_348 - .L_347)
	.align		4
.L_347:
        /*07f0*/ 	.word	index@(_ZN10layer_norm13ln_fwd_kernelINS_13Kernel_traitsIf13__nv_bfloat16fS2_fjLj8192ELj1ELj1ELj8ELj16ENS_18Kernel_traits_baseILj8192EfS2_fS2_fjLj256EEEEELb1ELb0ELb1ELb1EEEvNS_9FwdParamsE)
        /*07f4*/ 	.word	0x00000010


	//----- nvinfo : EIATTR_REGCOUNT
	.align		4
.L_348:
        /*07f8*/ 	.byte	0x04, 0x2f
        /*07fa*/ 	.short	(.L_350 - .L_349)
	.align		4
.L_349:
        /*07fc*/ 	.word	index@(_ZN10layer_norm13ln_fwd_kernelINS_13Kernel_traitsIf13__nv_bfloat16fS2_fjLj8192ELj1ELj1ELj8ELj16ENS_18Kernel_traits_baseILj8192EfS2_fS2_fjLj256EEEEELb1ELb0ELb1ELb0EEEvNS_9FwdParamsE)
        /*0800*/ 	.word	0x00000096


	//----- nvinfo : EIATTR_FRAME_SIZE
	.align		4
.L_350:
        /*0804*/ 	.byte	0x04, 0x11
        /*0806*/ 	.short	(.L_352 - .L_351)
	.align		4
.L_351:
        /*0808*/ 	.word	index@(_ZN10layer_norm13ln_fwd_kernelINS_13Kernel_traitsIf13__nv_bfloat16fS2_fjLj8192ELj1ELj1ELj8ELj16ENS_18Kernel_traits_baseILj8192EfS2_fS2_fjLj256EEEEELb1ELb0ELb1ELb0EEEvNS_9FwdParamsE)
        /*080c*/ 	.word	0x00000000


	//----- nvinfo : EIATTR_REGCOUNT
	.align		4
.L_352:
        /*0810*/ 	.byte	0x04, 0x2f
        /*0812*/ 	.short	(.L_354 - .L_353)
	.align		4
.L_353:
        /*0814*/ 	.word	index@(_ZN10layer_norm13ln_fwd_kernelINS_13Kernel_traitsIf13__nv_bfloat16fS2_fjLj8192ELj1ELj1ELj8ELj16ENS_18Kernel_traits_baseILj8192EfS2_fS2_fjLj256EEEEELb1ELb0ELb0ELb1EEEvNS_9FwdParamsE)
        /*0818*/ 	.word	0x00000080


	//----- nvinfo : EIATTR_FRAME_SIZE
	.align		4
.L_354:
        /*081c*/ 	.byte	0x04, 0x11
        /*081e*/ 	.short	(.L_356 - .L_355)
	.align		4
.L_355:
        /*0820*/ 	.word	index@(_ZN10layer_norm13ln_fwd_kernelINS_13Kernel_traitsIf13__nv_bfloat16fS2_fjLj8192ELj1ELj1ELj8ELj16ENS_18Kernel_traits_baseILj8192EfS2_fS2_fjLj256EEEEELb1ELb0ELb0ELb1EEEvNS_9FwdParamsE)
        /*0824*/ 	.word	0x00000000


	//----- nvinfo : EIATTR_REGCOUNT
	.align		4
.L_356:
        /*0828*/ 	.byte	0x04, 0x2f
        /*082a*/ 	.short	(.L_358 - .L_357)
	.align		4
.L_357:
        /*082c*/ 	.word	index@(_ZN10layer_norm13ln_fwd_kernelINS_13Kernel_traitsIf13__nv_bfloat16fS2_fjLj8192ELj1ELj1ELj8ELj16ENS_18Kernel_traits_baseILj8192EfS2_fS2_fjLj256EEEEELb1ELb0ELb0ELb0EEEvNS_9FwdParamsE)
        /*0830*/ 	.word	0x00000080


	//----- nvinfo : EIATTR_FRAME_SIZE
	.align		4
.L_358:
        /*0834*/ 	.byte	0x04, 0x11
        /*0836*/ 	.short	(.L_360 - .L_359)
	.align		4
.L_359:
        /*0838*/ 	.word	index@(_ZN10layer_norm13ln_fwd_kernelINS_13Kernel_traitsIf13__nv_bfloat16fS2_fjLj8192ELj1ELj1ELj8ELj16ENS_18Kernel_traits_baseILj8192EfS2_fS2_fjLj256EEEEELb1ELb0ELb0ELb0EEEvNS_9FwdParamsE)
        /*083c*/ 	.word	0x00000008


	//----- nvinfo : EIATTR_REGCOUNT
	.align		4
.L_360:
        /*0840*/ 	.byte	0x04, 0x2f
        /*0842*/ 	.short	(.L_362 - .L_361)
	.align		4
.L_361:
        /*0844*/ 	.word	index@(_ZN10layer_norm13ln_fwd_kernelINS_13Kernel_traitsIf13__nv_bfloat16fS2_fjLj8192ELj1ELj1ELj8ELj16ENS_18Kernel_traits_baseILj8192EfS2_fS2_fjLj256EEEEELb0ELb1ELb1ELb1EEEvNS_9FwdParamsE)
        /*0848*/ 	.word	0x000000aa


	//----- nvinfo : EIATTR_FRAME_SIZE
	.align		4
.L_362:
        /*084c*/ 	.byte	0x04, 0x11
        /*084e*/ 	.short	(.L_364 - .L_363)
	.align		4
.L_363:
        /*0850*/ 	.word	index@(_ZN10layer_norm13ln_fwd_kernelINS_13Kernel_traitsIf13__nv_bfloat16fS2_fjLj8192ELj1ELj1ELj8ELj16ENS_18Kernel_traits_baseILj8192EfS2_fS2_fjLj256EEEEELb0ELb1ELb1ELb1EEEvNS_9FwdParamsE)
        /*0854*/ 	.word	0x00000000


	//----- nvinfo : EIATTR_REGCOUNT
	.align		4
.L_364:
        /*0858*/ 	.byte	0x04, 0x2f
        /*085a*/ 	.short	(.L_366 - .L_365)
	.align		4
.L_365:
        /*085c*/ 	.word	index@(_ZN10layer_norm13ln_fwd_kernelINS_13Kernel_traitsIf13__nv_bfloat16fS2_fjLj8192ELj1ELj1ELj8ELj16ENS_18Kernel_traits_baseILj8192EfS2_fS2_fjLj256EEEEELb0ELb1ELb1ELb0EEEvNS_9FwdParamsE)
        /*0860*/ 	.word	0x000000a6


	//----- nvinfo : EIATTR_FRAME_SIZE
	.align		4
.L_366:
        /*0864*/ 	.byte	0x04, 0x11
        /*0866*/ 	.short	(.L_368 - .L_367)
	.align		4
.L_367:
        /*0868*/ 	.word	index@(_ZN10layer_norm13ln_fwd_kernelINS_13Kernel_traitsIf13__nv_bfloat16fS2_fjLj8192ELj1ELj1ELj8ELj16ENS_18Kernel_traits_baseILj8192EfS2_fS2_fjLj256EEEEELb0ELb1ELb1ELb0EEEvNS_9FwdParamsE)
        /*086c*/ 	.word	0x00000000


	//----- nvinfo : EIATTR_REGCOUNT
	.align		4
.L_368:
        /*0870*/ 	.byte	0x04, 0x2f
        /*0872*/ 	.short	(.L_370 - .L_369)
	.align		4
.L_369:
        /*0874*/ 	.word	index@(_ZN10layer_norm13ln_fwd_kernelINS_13Kernel_traitsIf13__nv_bfloat16fS2_fjLj8192ELj1ELj1ELj8ELj16ENS_18Kernel_traits_baseILj8192EfS2_fS2_fjLj256EEEEELb0ELb1ELb0ELb1EEEvNS_9FwdParamsE)
        /*0878*/ 	.word	0x000000c4


	//----- nvinfo : EIATTR_FRAME_SIZE
	.align		4
.L_370:
        /*087c*/ 	.byte	0x04, 0x11
        /*087e*/ 	.short	(.L_372 - .L_371)
	.align		4
.L_371:
        /*0880*/ 	.word	index@(_ZN10layer_norm13ln_fwd_kernelINS_13Kernel_traitsIf13__nv_bfloat16fS2_fjLj8192ELj1ELj1ELj8ELj16ENS_18Kernel_traits_baseILj8192EfS2_fS2_fjLj256EEEEELb0ELb1ELb0ELb1EEEvNS_9FwdParamsE)
        /*0884*/ 	.word	0x00000000


	//----- nvinfo : EIATTR_REGCOUNT
	.align		4
.L_372:
        /*0888*/ 	.byte	0x04, 0x2f
        /*088a*/ 	.short	(.L_374 - .L_373)
	.align		4
.L_373:
        /*088c*/ 	.word	index@(_ZN10layer_norm13ln_fwd_kernelINS_13Kernel_traitsIf13__nv_bfloat16fS2_fjLj8192ELj1ELj1ELj8ELj16ENS_18Kernel_traits_baseILj8192EfS2_fS2_fjLj256EEEEELb0ELb1ELb0ELb0EEEvNS_9FwdParamsE)
        /*0890*/ 	.word	0x000000a2


	//----- nvinfo : EIATTR_FRAME_SIZE
	.align		4
.L_374:
        /*0894*/ 	.byte	0x04, 0x11
        /*0896*/ 	.short	(.L_376 - .L_375)
	.align		4
.L_375:
        /*0898*/ 	.word	index@(_ZN10layer_norm13ln_fwd_kernelINS_13Kernel_traitsIf13__nv_bfloat16fS2_fjLj8192ELj1ELj1ELj8ELj16ENS_18Kernel_traits_baseILj8192EfS2_fS2_fjLj256EEEEELb0ELb1ELb0ELb0EEEvNS_9FwdParamsE)
        /*089c*/ 	.word	0x00000000


	//----- nvinfo : EIATTR_REGCOUNT
	.align		4
.L_376:
        /*08a0*/ 	.byte	0x04, 0x2f
        /*08a2*/ 	.short	(.L_378 - .L_377)
	.align		4
.L_377:
        /*08a4*/ 	.word	index@(_ZN10layer_norm13ln_fwd_kernelINS_13Kernel_traitsIf13__nv_bfloat16fS2_fjLj8192ELj1ELj1ELj8ELj16ENS_18Kernel_traits_baseILj8192EfS2_fS2_fjLj256EEEEELb0ELb0ELb1ELb1EEEvNS_9FwdParamsE)
        /*08a8*/ 	.word	0x00000080


	//----- nvinfo : EIATTR_FRAME_SIZE
	.align		4
.L_378:
        /*08ac*/ 	.byte	0x04, 0x11
        /*08ae*/ 	.short	(.L_380 - .L_379)
	.align		4
.L_379:
        /*08b0*/ 	.word	index@(_ZN10layer_norm13ln_fwd_kernelINS_13Kernel_traitsIf13__nv_bfloat16fS2_fjLj8192ELj1ELj1ELj8ELj16ENS_18Kernel_traits_baseILj8192EfS2_fS2_fjLj256EEEEELb0ELb0ELb1ELb1EEEvNS_9FwdParamsE)
        /*08b4*/ 	.word	0x00000000


	//----- nvinfo : EIATTR_REGCOUNT
	.align		4
.L_380:
        /*08b8*/ 	.byte	0x04, 0x2f
        /*08ba*/ 	.short	(.L_382 - .L_381)
	.align		4
.L_381:
        /*08bc*/ 	.word	index@(_ZN10layer_norm13ln_fwd_kernelINS_13Kernel_traitsIf13__nv_bfloat16fS2_fjLj8192ELj1ELj1ELj8ELj16ENS_18Kernel_traits_baseILj8192EfS2_fS2_fjLj256EEEEELb0ELb0ELb1ELb0EEEvNS_9FwdParamsE)
        /*08c0*/ 	.word	0x0000007c


	//----- nvinfo : EIATTR_FRAME_SIZE
	.align		4
.L_382:
        /*08c4*/ 	.byte	0x04, 0x11
        /*08c6*/ 	.short	(.L_384 - .L_383)
	.align		4
.L_383:
        /*08c8*/ 	.word	index@(_ZN10layer_norm13ln_fwd_kernelINS_13Kernel_traitsIf13__nv_bfloat16fS2_fjLj8192ELj1ELj1ELj8ELj16ENS_18Kernel_traits_baseILj8192EfS2_fS2_fjLj256EEEEELb0ELb0ELb1ELb0EEEvNS_9FwdParamsE)
        /*08cc*/ 	.word	0x00000000


	//----- nvinfo : EIATTR_REGCOUNT
	.align		4
.L_384:
        /*08d0*/ 	.byte	0x04, 0x2f
        /*08d2*/ 	.short	(.L_386 - .L_385)
	.align		4
.L_385:
        /*08d4*/ 	.word	index@(_ZN10layer_norm13ln_fwd_kernelINS_13Kernel_traitsIf13__nv_bfloat16fS2_fjLj8192ELj1ELj1ELj8ELj16ENS_18Kernel_traits_baseILj8192EfS2_fS2_fjLj256EEEEELb0ELb0ELb0ELb1EEEvNS_9FwdParamsE)
        /*08d8*/ 	.word	0x00000079


	//----- nvinfo : EIATTR_FRAME_SIZE
	.align		4
.L_386:
        /*08dc*/ 	.byte	0x04, 0x11
        /*08de*/ 	.short	(.L_388 - .L_387)
	.align		4
.L_387:
        /*08e0*/ 	.word	index@(_ZN10layer_norm13ln_fwd_kernelINS_13Kernel_traitsIf13__nv_bfloat16fS2_fjLj8192ELj1ELj1ELj8ELj16ENS_18Kernel_traits_baseILj8192EfS2_fS2_fjLj256EEEEELb0ELb0ELb0ELb1EEEvNS_9FwdParamsE)
        /*08e4*/ 	.word	0x00000000


	//----- nvinfo : EIATTR_REGCOUNT
	.align		4
.L_388:
        /*08e8*/ 	.byte	0x04, 0x2f
        /*08ea*/ 	.short	(.L_390 - .L_389)
	.align		4
.L_389:
        /*08ec*/ 	.word	index@(_ZN10layer_norm13ln_fwd_kernelINS_13Kernel_traitsIf13__nv_bfloat16fS2_fjLj8192ELj1ELj1ELj8ELj16ENS_18Kernel_traits_baseILj8192EfS2_fS2_fjLj256EEEEELb0ELb0ELb0ELb0EEEvNS_9FwdParamsE)
        /*08f0*/ 	.word	0x0000007c


	//----- nvinfo : EIATTR_FRAME_SIZE
	.align		4
.L_390:
        /*08f4*/ 	.byte	0x04, 0x11
        /*08f6*/ 	.short	(.L_392 - .L_391)
	.align		4
.L_391:
        /*08f8*/ 	.word	index@(_ZN10layer_norm13ln_fwd_kernelINS_13Kernel_traitsIf13__nv_bfloat16fS2_fjLj8192ELj1ELj1ELj8ELj16ENS_18Kernel_traits_baseILj8192EfS2_fS2_fjLj256EEEEELb0ELb0ELb0ELb0EEEvNS_9FwdParamsE)
        /*08fc*/ 	.word	0x00000000


	//----- nvinfo : EIATTR_REGCOUNT
	.align		4
.L_392:
        /*0900*/ 	.byte	0x04, 0x2f
        /*0902*/ 	.short	(.L_394 - .L_393)
	.align		4
.L_393:
        /*0904*/ 	.word	index@(_ZN10layer_norm13ln_fwd_kernelINS_13Kernel_traitsI13__nv_bfloat16S2_fS2_fjLj8192ELj1ELj1ELj8ELj16ENS_18Kernel_traits_baseILj8192ES2_S2_fS2_fjLj256EEEEELb1ELb1ELb1ELb1EEEvNS_9FwdParamsE)
        /*0908*/ 	.word	0x000000b7


	//----- nvinfo : EIATTR_FRAME_SIZE
	.align		4
.L_394:
        /*090c*/ 	.byte	0x04, 0x11
        /*090e*/ 	.short	(.L_396 - .L_395)
	.align		4
.L_395:
        /*0910*/ 	.word	index@(_ZN10layer_norm13ln_fwd_kernelINS_13Kernel_traitsI13__nv_bfloat16S2_fS2_fjLj8192ELj1ELj1ELj8ELj16ENS_18Kernel_traits_baseILj8192ES2_S2_fS2_fjLj256EEEEELb1ELb1ELb1ELb1EEEvNS_9FwdParamsE)
        /*0914*/ 	.word	0x00000000


	//----- nvinfo : EIATTR_REGCOUNT
	.align		4
.L_396:
        /*0918*/ 	.byte	0x04, 0x2f
        /*091a*/ 	.short	(.L_398 - .L_397)
	.align		4
.L_397:
        /*091c*/ 	.word	index@(_ZN10layer_norm13ln_fwd_kernelINS_13Kernel_traitsI13__nv_bfloat16S2_fS2_fjLj8192ELj1ELj1ELj8ELj16ENS_18Kernel_traits_baseILj8192ES2_S2_fS2_fjLj256EEEEELb1ELb1ELb1ELb0EEEvNS_9FwdParamsE)
        /*0920*/ 	.word	0x000000bf


	//----- nvinfo : EIATTR_FRAME_SIZE
	.align		4
.L_398:
        /*0924*/ 	.byte	0x04, 0x11
        /*0926*/ 	.short	(.L_400 - .L_399)
	.align		4
.L_399:
        /*0928*/ 	.word	index@(_ZN10layer_norm13ln_fwd_kernelINS_13Kernel_traitsI13__nv_bfloat16S2_fS2_fjLj8192ELj1ELj1ELj8ELj16ENS_18Kernel_traits_baseILj8192ES2_S2_fS2_fjLj256EEEEELb1ELb1ELb1ELb0EEEvNS_9FwdParamsE)
        /*092c*/ 	.word	0x00000000


	//----- nvinfo : EIATTR_REGCOUNT
	.align		4
.L_400:
        /*0930*/ 	.byte	0x04, 0x2f
        /*0932*/ 	.short	(.L_402 - .L_401)
	.align		4
.L_401:
        /*0934*/ 	.word	index@(_ZN10layer_norm13ln_fwd_kernelINS_13Kernel_traitsI13__nv_bfloat16S2_fS2_fjLj8192ELj1ELj1ELj8ELj16ENS_18Kernel_traits_baseILj8192ES2_S2_fS2_fjLj256EEEEELb1ELb1ELb0ELb1EEEvNS_9FwdParamsE)
        /*0938*/ 	.word	0x000000b0


	//----- nvinfo : EIATTR_FRAME_SIZE
	.align		4
.L_402:
        /*093c*/ 	.byte	0x04, 0x11
        /*093e*/ 	.short	(.L_404 - .L_403)
	.align		4
.L_403:
        /*0940*/ 	.word	index@(_ZN10layer_norm13ln_fwd_kernelINS_13Kernel_traitsI13__nv_bfloat16S2_fS2_fjLj8192ELj1ELj1ELj8ELj16ENS_18Kernel_traits_baseILj8192ES2_S2_fS2_fjLj256EEEEELb1ELb1ELb0ELb1EEEvNS_9FwdParamsE)
        /*0944*/ 	.word	0x00000000


	//----- nvinfo : EIATTR_REGCOUNT
	.align		4
.L_404:
        /*0948*/ 	.byte	0x04, 0x2f
        /*094a*/ 	.short	(.L_406 - .L_405)
	.align		4
.L_405:
        /*094c*/ 	.word	index@(_ZN10layer_norm13ln_fwd_kernelINS_13Kernel_traitsI13__nv_bfloat16S2_fS2_fjLj8192ELj1ELj1ELj8ELj16ENS_18Kernel_traits_baseILj8192ES2_S2_fS2_fjLj256EEEEELb1ELb1ELb0ELb0EEEvNS_9FwdParamsE)
        /*0950*/ 	.word	0x000000ae


	//----- nvinfo : EIATTR_FRAME_SIZE
	.align		4
.L_406:
        /*0954*/ 	.byte	0x04, 0x11
        /*0956*/ 	.short	(.L_408 - .L_407)
	.align		4
.L_407:
        /*0958*/ 	.word	index@(_ZN10layer_norm13ln_fwd_kernelINS_13Kernel_traitsI13__nv_bfloat16S2_fS2_fjLj8192ELj1ELj1ELj8ELj16ENS_18Kernel_traits_baseILj8192ES2_S2_fS2_fjLj256EEEEELb1ELb1ELb0ELb0EEEvNS_9FwdParamsE)
        /*095c*/ 	.word	0x00000000


	//----- nvinfo : EIATTR_REGCOUNT
	.align		4
.L_408:
        /*0960*/ 	.byte	0x04, 0x2f
        /*0962*/ 	.short	(.L_410 - .L_409)
	.align		4
.L_409:
        /*0964*/ 	.word	index@(_ZN10layer_norm13ln_fwd_kernelINS_13Kernel_traitsI13__nv_bfloat16S2_fS2_fjLj8192ELj1ELj1ELj8ELj16ENS_18Kernel_traits_baseILj8192ES2_S2_fS2_fjLj256EEEEELb1ELb0ELb1ELb1EEEvNS_9FwdParamsE)
        /*0968*/ 	.word	0x0000007f


	//----- nvinfo : EIATTR_FRAME_SIZE
	.align		4
.L_410:
        /*096c*/ 	.byte	0x04, 0x11
        /*096e*/ 	.short	(.L_412 - .L_411)
	.align		4
.L_411:
        /*0970*/ 	.word	index@(_ZN10layer_norm13ln_fwd_kernelINS_13Kernel_traitsI13__nv_bfloat16S2_fS2_fjLj8192ELj1ELj1ELj8ELj16ENS_18Kernel_traits_baseILj8192ES2_S2_fS2_fjLj256EEEEELb1ELb0ELb1ELb1EEEvNS_9FwdParamsE)
        /*0974*/ 	.word	0x00000000


	//----- nvinfo : EIATTR_REGCOUNT
	.align		4
.L_412:
        /*0978*/ 	.byte	0x04, 0x2f
        /*097a*/ 	.short	(.L_414 - .L_413)
	.align		4
.L_413:
        /*097c*/ 	.word	index@(_ZN10layer_norm13ln_fwd_kernelINS_13Kernel_traitsI13__nv_bfloat16S2_fS2_fjLj8192ELj1ELj1ELj8ELj16ENS_18Kernel_traits_baseILj8192ES2_S2_fS2_fjLj256EEEEELb1ELb0ELb1ELb0EEEvNS_9FwdParamsE)
        /*0980*/ 	.word	0x00000097


	//----- nvinfo : EIATTR_FRAME_SIZE
	.align		4
.L_414:
        /*0984*/ 	.byte	0x04, 0x11
        /*0986*/ 	.short	(.L_416 - .L_415)
	.align		4
.L_415:
        /*0988*/ 	.word	index@(_ZN10layer_norm13ln_fwd_kernelINS_13Kernel_traitsI13__nv_bfloat16S2_fS2_fjLj8192ELj1ELj1ELj8ELj16ENS_18Kernel_traits_baseILj8192ES2_S2_fS2_fjLj256EEEEELb1ELb0ELb1ELb0EEEvNS_9FwdParamsE)
        /*098c*/ 	.word	0x00000000


	//----- nvinfo : EIATTR_REGCOUNT
	.align		4
.L_416:
        /*0990*/ 	.byte	0x04, 0x2f
        /*0992*/ 	.short	(.L_418 - .L_417)
	.align		4
.L_417:
        /*0994*/ 	.word	index@(_ZN10layer_norm13ln_fwd_kernelINS_13Kernel_traitsI13__nv_bfloat16S2_fS2_fjLj8192ELj1ELj1ELj8ELj16ENS_18Kernel_traits_baseILj8192ES2_S2_fS2_fjLj256EEEEELb1ELb0ELb0ELb1EEEvNS_9FwdParamsE)
        /*0998*/ 	.word	0x0000007f


	//----- nvinfo : EIATTR_FRAME_SIZE
	.align		4
.L_418:
        /*099c*/ 	.byte	0x04, 0x11
        /*099e*/ 	.short	(.L_420 - .L_419)
	.align		4
.L_419:
        /*09a0*/ 	.word	index@(_ZN10layer_norm13ln_fwd_kernelINS_13Kernel_traitsI13__nv_bfloat16S2_fS2_fjLj8192ELj1ELj1ELj8ELj16ENS_18Kernel_traits_baseILj8192ES2_S2_fS2_fjLj256EEEEELb1ELb0ELb0ELb1EEEvNS_9FwdParamsE)
        /*09a4*/ 	.word	0x00000000


	//----- nvinfo : EIATTR_REGCOUNT
	.align		4
.L_420:
        /*09a8*/ 	.byte	0x04, 0x2f
        /*09aa*/ 	.short	(.L_422 - .L_421)
	.align		4
.L_421:
        /*09ac*/ 	.word	index@(_ZN10layer_norm13ln_fwd_kernelINS_13Kernel_traitsI13__nv_bfloat16S2_fS2_fjLj8192ELj1ELj1ELj8ELj16ENS_18Kernel_traits_baseILj8192ES2_S2_fS2_fjLj256EEEEELb1ELb0ELb0ELb0EEEvNS_9FwdParamsE)
        /*09b0*/ 	.word	0x0000007b


	//----- nvinfo : EIATTR_FRAME_SIZE
	.align		4
.L_422:
        /*09b4*/ 	.byte	0x04, 0x11
        /*09b6*/ 	.short	(.L_424 - .L_423)
	.align		4
.L_423:
        /*09b8*/ 	.word	index@(_ZN10layer_norm13ln_fwd_kernelINS_13Kernel_traitsI13__nv_bfloat16S2_fS2_fjLj8192ELj1ELj1ELj8ELj16ENS_18Kernel_traits_baseILj8192ES2_S2_fS2_fjLj256EEEEELb1ELb0ELb0ELb0EEEvNS_9FwdParamsE)
        /*09bc*/ 	.word	0x00000000


	//----- nvinfo : EIATTR_REGCOUNT
	.align		4
.L_424:
        /*09c0*/ 	.byte	0x04, 0x2f
        /*09c2*/ 	.short	(.L_426 - .L_425)
	.align		4
.L_425:
        /*09c4*/ 	.word	index@(_ZN10layer_norm13ln_fwd_kernelINS_13Kernel_traitsI13__nv_bfloat16S2_fS2_fjLj8192ELj1ELj1ELj8ELj16ENS_18Kernel_traits_baseILj8192ES2_S2_fS2_fjLj256EEEEELb0ELb1ELb1ELb1EEEvNS_9FwdParamsE)
        /*09c8*/ 	.word	0x0000009f


	//----- nvinfo : EIATTR_FRAME_SIZE
	.align		4
.L_426:
        /*09cc*/ 	.byte	0x04, 0x11
        /*09ce*/ 	.short	(.L_428 - .L_427)
	.align		4
.L_427:
        /*09d0*/ 	.word	index@(_ZN10layer_norm13ln_fwd_kernelINS_13Kernel_traitsI13__nv_bfloat16S2_fS2_fjLj8192ELj1ELj1ELj8ELj16ENS_18Kernel_traits_baseILj8192ES2_S2_fS2_fjLj256EEEEELb0ELb1ELb1ELb1EEEvNS_9FwdParamsE)
        /*09d4*/ 	.word	0x00000000


	//----- nvinfo : EIATTR_REGCOUNT
	.align		4
.L_428:
        /*09d8*/ 	.byte	0x04, 0x2f
        /*09da*/ 	.short	(.L_430 - .L_429)
	.align		4
.L_429:
        /*09dc*/ 	.word	index@(_ZN10layer_norm13ln_fwd_kernelINS_13Kernel_traitsI13__nv_bfloat16S2_fS2_fjLj8192ELj1ELj1ELj8ELj16ENS_18Kernel_traits_baseILj8192ES2_S2_fS2_fjLj256EEEEELb0ELb1ELb1ELb0EEEvNS_9FwdParamsE)
        /*09e0*/ 	.word	0x000000a3


	//----- nvinfo : EIATTR_FRAME_SIZE
	.align		4
.L_430:
        /*09e4*/ 	.byte	0x04, 0x11
        /*09e6*/ 	.short	(.L_432 - .L_431)
	.align		4
.L_431:
        /*09e8*/ 	.word	index@(_ZN10layer_norm13ln_fwd_kernelINS_13Kernel_traitsI13__nv_bfloat16S2_fS2_fjLj8192ELj1ELj1ELj8ELj16ENS_18Kernel_traits_baseILj8192ES2_S2_fS2_fjLj256EEEEELb0ELb1ELb1ELb0EEEvNS_9FwdParamsE)
        /*09ec*/ 	.word	0x00000000


	//----- nvinfo : EIATTR_REGCOUNT
	.align		4
.L_432:
        /*09f0*/ 	.byte	0x04, 0x2f
        /*09f2*/ 	.short	(.L_434 - .L_433)
	.align		4
.L_433:
        /*09f4*/ 	.word	index@(_ZN10layer_norm13ln_fwd_kernelINS_13Kernel_traitsI13__nv_bfloat16S2_fS2_fjLj8192ELj1ELj1ELj8ELj16ENS_18Kernel_traits_baseILj8192ES2_S2_fS2_fjLj256EEEEELb0ELb1ELb0ELb1EEEvNS_9FwdParamsE)
        /*09f8*/ 	.word	0x000000a0


	//----- nvinfo : EIATTR_FRAME_SIZE
	.align		4
.L_434:
        /*09fc*/ 	.byte	0x04, 0x11
        /*09fe*/ 	.short	(.L_436 - .L_435)
	.align		4
.L_435:
        /*0a00*/ 	.word	index@(_ZN10layer_norm13ln_fwd_kernelINS_13Kernel_traitsI13__nv_bfloat16S2_fS2_fjLj8192ELj1ELj1ELj8ELj16ENS_18Kernel_traits_baseILj8192ES2_S2_fS2_fjLj256EEEEELb0ELb1ELb0ELb1EEEvNS_9FwdParamsE)
        /*0a04*/ 	.word	0x00000000


	//----- nvinfo : EIATTR_REGCOUNT
	.align		4
.L_436:
        /*0a08*/ 	.byte	0x04, 0x2f
        /*0a0a*/ 	.short	(.L_438 - .L_437)
	.align		4
.L_437:
        /*0a0c*/ 	.word	index@(_ZN10layer_norm13ln_fwd_kernelINS_13Kernel_traitsI13__nv_bfloat16S2_fS2_fjLj8192ELj1ELj1ELj8ELj16ENS_18Kernel_traits_baseILj8192ES2_S2_fS2_fjLj256EEEEELb0ELb1ELb0ELb0EEEvNS_9FwdParamsE)
        /*0a10*/ 	.word	0x0000009f


	//----- nvinfo : EIATTR_FRAME_SIZE
	.align		4
.L_438:
        /*0a14*/ 	.byte	0x04, 0x11
        /*0a16*/ 	.short	(.L_440 - .L_439)
	.align		4
.L_439:
        /*0a18*/ 	.word	index@(_ZN10layer_norm13ln_fwd_kernelINS_13Kernel_traitsI13__nv_bfloat16S2_fS2_fjLj8192ELj1ELj1ELj8ELj16ENS_18Kernel_traits_baseILj8192ES2_S2_fS2_fjLj256EEEEELb0ELb1ELb0ELb0EEEvNS_9FwdParamsE)
        /*0a1c*/ 	.word	0x00000000


	//----- nvinfo : EIATTR_REGCOUNT
	.align		4
.L_440:
        /*0a20*/ 	.byte	0x04, 0x2f
        /*0a22*/ 	.short	(.L_442 - .L_441)
	.align		4
.L_441:
        /*0a24*/ 	.word	index@(_ZN10layer_norm13ln_fwd_kernelINS_13Kernel_traitsI13__nv_bfloat16S2_fS2_fjLj8192ELj1ELj1ELj8ELj16ENS_18Kernel_traits_baseILj8192ES2_S2_fS2_fjLj256EEEEELb0ELb0ELb1ELb1EEEvNS_9FwdParamsE)
        /*0a28*/ 	.word	0x0000007a


	//----- nvinfo : EIATTR_FRAME_SIZE
	.align		4
.L_442:
        /*0a2c*/ 	.byte	0x04, 0x11
        /*0a2e*/ 	.short	(.L_444 - .L_443)
	.align		4
.L_443:
        /*0a30*/ 	.word	index@(_ZN10layer_norm13ln_fwd_kernelINS_13Kernel_traitsI13__nv_bfloat16S2_fS2_fjLj8192ELj1ELj1ELj8ELj16ENS_18Kernel_traits_baseILj8192ES2_S2_fS2_fjLj256EEEEELb0ELb0ELb1ELb1EEEvNS_9FwdParamsE)
        /*0a34*/ 	.word	0x00000000


	//----- nvinfo : EIATTR_REGCOUNT
	.align		4
.L_444:
        /*0a38*/ 	.byte	0x04, 0x2f
        /*0a3a*/ 	.short	(.L_446 - .L_445)
	.align		4
.L_445:
        /*0a3c*/ 	.word	index@(_ZN10layer_norm13ln_fwd_kernelINS_13Kernel_traitsI13__nv_bfloat16S2_fS2_fjLj8192ELj1ELj1ELj8ELj16ENS_18Kernel_traits_baseILj8192ES2_S2_fS2_fjLj256EEEEELb0ELb0ELb1ELb0EEEvNS_9FwdParamsE)
        /*0a40*/ 	.word	0x00000078


	//----- nvinfo : EIATTR_FRAME_SIZE
	.align		4
.L_446:
        /*0a44*/ 	.byte	0x04, 0x11
        /*0a46*/ 	.short	(.L_448 - .L_447)
	.align		4
.L_447:
        /*0a48*/ 	.word	index@(_ZN10layer_norm13ln_fwd_kernelINS_13Kernel_traitsI13__nv_bfloat16S2_fS2_fjLj8192ELj1ELj1ELj8ELj16ENS_18Kernel_traits_baseILj8192ES2_S2_fS2_fjLj256EEEEELb0ELb0ELb1ELb0EEEvNS_9FwdParamsE)
        /*0a4c*/ 	.word	0x00000000


	//----- nvinfo : EIATTR_REGCOUNT
	.align		4
.L_448:
        /*0a50*/ 	.byte	0x04, 0x2f
        /*0a52*/ 	.short	(.L_450 - .L_449)
	.align		4
.L_449:
        /*0a54*/ 	.word	index@(_ZN10layer_norm13ln_fwd_kernelINS_13Kernel_traitsI13__nv_bfloat16S2_fS2_fjLj8192ELj1ELj1ELj8ELj16ENS_18Kernel_traits_baseILj8192ES2_S2_fS2_fjLj256EEEEELb0ELb0ELb0ELb1EEEvNS_9FwdParamsE)
        /*0a58*/ 	.word	0x0000007b


	//----- nvinfo : EIATTR_FRAME_SIZE
	.align		4
.L_450:
        /*0a5c*/ 	.byte	0x04, 0x11
        /*0a5e*/ 	.short	(.L_452 - .L_451)
	.align		4
.L_451:
        /*0a60*/ 	.word	index@(_ZN10layer_norm13ln_fwd_kernelINS_13Kernel_traitsI13__nv_bfloat16S2_fS2_fjLj8192ELj1ELj1ELj8ELj16ENS_18Kernel_traits_baseILj8192ES2_S2_fS2_fjLj256EEEEELb0ELb0ELb0ELb1EEEvNS_9FwdParamsE)
        /*0a64*/ 	.word	0x00000000


	//----- nvinfo : EIATTR_REGCOUNT
	.align		4
.L_452:
        /*0a68*/ 	.byte	0x04, 0x2f
        /*0a6a*/ 	.short	(.L_454 - .L_453)
	.align		4
.L_453:
        /*0a6c*/ 	.word	index@(_ZN10layer_norm13ln_fwd_kernelINS_13Kernel_traitsI13__nv_bfloat16S2_fS2_fjLj8192ELj1ELj1ELj8ELj16ENS_18Kernel_traits_baseILj8192ES2_S2_fS2_fjLj256EEEEELb0ELb0ELb0ELb0EEEvNS_9FwdParamsE)
        /*0a70*/ 	.word	0x0000007a


	//----- nvinfo : EIATTR_FRAME_SIZE
	.align		4
.L_454:
        /*0a74*/ 	.byte	0x04, 0x11
        /*0a76*/ 	.short	(.L_456 - .L_455)
	.align		4
.L_455:
        /*0a78*/ 	.word	index@(_ZN10layer_norm13ln_fwd_kernelINS_13Kernel_traitsI13__nv_bfloat16S2_fS2_fjLj8192ELj1ELj1ELj8ELj16ENS_18Kernel_traits_baseILj8192ES2_S2_fS2_fjLj256EEEEELb0ELb0ELb0ELb0EEEvNS_9FwdParamsE)
        /*0a7c*/ 	.word	0x00000000


	//----- nvinfo : EIATTR_REGCOUNT
	.align		4
.L_456:
        /*0a80*/ 	.byte	0x04, 0x2f
        /*0a82*/ 	.short	(.L_458 - .L_457)
	.align		4
.L_457:
        /*0a84*/ 	.word	index@(_ZN10layer_norm13ln_fwd_kernelINS_13Kernel_traitsIf13__nv_bfloat16S2_S2_fjLj8192ELj1ELj1ELj8ELj16ENS_18Kernel_traits_baseILj8192EfS2_S2_S2_fjLj256EEEEELb1ELb1ELb1ELb1EEEvNS_9FwdParamsE)
        /*0a88*/ 	.word	0x000000ce


	//----- nvinfo : EIATTR_FRAME_SIZE
	.align		4
.L_458:
        /*0a8c*/ 	.byte	0x04, 0x11
        /*0a8e*/ 	.short	(.L_460 - .L_459)
	.align		4
.L_459:
        /*0a90*/ 	.word	index@(_ZN10layer_norm13ln_fwd_kernelINS_13Kernel_traitsIf13__nv_bfloat16S2_S2_fjLj8192ELj1ELj1ELj8ELj16ENS_18Kernel_traits_baseILj8192EfS2_S2_S2_fjLj256EEEEELb1ELb1ELb1ELb1EEEvNS_9FwdParamsE)
        /*0a94*/ 	.word	0x00000000


	//----- nvinfo : EIATTR_REGCOUNT
	.align		4
.L_460:
        /*0a98*/ 	.byte	0x04, 0x2f
        /*0a9a*/ 	.short	(.L_462 - .L_461)
	.align		4
.L_461:
        /*0a9c*/ 	.word	index@(_ZN10layer_norm13ln_fwd_kernelINS_13Kernel_traitsIf13__nv_bfloat16S2_S2_fjLj8192ELj1ELj1ELj8ELj16ENS_18Kernel_traits_baseILj8192EfS2_S2_S2_fjLj256EEEEELb1ELb1ELb1ELb0EEEvNS_9FwdParamsE)
        /*0aa0*/ 	.word	0x000000ca


	//----- nvinfo : EIATTR_FRAME_SIZE
	.align		4
.L_462:
        /*0aa4*/ 	.byte	0x04, 0x11
        /*0aa6*/ 	.short	(.L_464 - .L_463)
	.align		4
.L_463:
        /*0aa8*/ 	.word	index@(_ZN10layer_norm13ln_fwd_kernelINS_13Kernel_traitsIf13__nv_bfloat16S2_S2_fjLj8192ELj1ELj1ELj8ELj16ENS_18Kernel_traits_baseILj8192EfS2_S2_S2_fjLj256EEEEELb1ELb1ELb1ELb0EEEvNS_9FwdParamsE)
        /*0aac*/ 	.word	0x00000000


	//----- nvinfo : EIATTR_REGCOUNT
	.align		4
.L_464:
        /*0ab0*/ 	.byte	0x04, 0x2f
        /*0ab2*/ 	.short	(.L_466 - .L_465)
	.align		4
.L_465:
        /*0ab4*/ 	.word	index@(_ZN10layer_norm13ln_fwd_kernelINS_13Kernel_traitsIf13__nv_bfloat16S2_S2_fjLj8192ELj1ELj1ELj8ELj16ENS_18Kernel_traits_baseILj8192EfS2_S2_S2_fjLj256EEEEELb1ELb1ELb0ELb1EEEvNS_9FwdParamsE)
        /*0ab8*/ 	.word	0x000000cc


	//----- nvinfo : EIATTR_FRAME_SIZE
	.align		4
.L_466:
        /*0abc*/ 	.byte	0x04, 0x11
        /*0abe*/ 	.short	(.L_468 - .L_467)
	.align		4
.L_467:
        /*0ac0*/ 	.word	index@(_ZN10layer_norm13ln_fwd_kernelINS_13Kernel_traitsIf13__nv_bfloat16S2_S2_fjLj8192ELj1ELj1ELj8ELj16ENS_18Kernel_traits_baseILj8192EfS2_S2_S2_fjLj256EEEEELb1ELb1ELb0ELb1EEEvNS_9FwdParamsE)
        /*0ac4*/ 	.word	0x00000000


	//----- nvinfo : EIATTR_REGCOUNT
	.align		4
.L_468:
        /*0ac8*/ 	.byte	0x04, 0x2f
        /*0aca*/ 	.short	(.L_470 - .L_469)
	.align		4
.L_469:
        /*0acc*/ 	.word	index@(_ZN10layer_norm13ln_fwd_kernelINS_13Kernel_traitsIf13__nv_bfloat16S2_S2_fjLj8192ELj1ELj1ELj8ELj16ENS_18Kernel_traits_baseILj8192EfS2_S2_S2_fjLj256EEEEELb1ELb1ELb0ELb0EEEvNS_9FwdParamsE)
        /*0ad0*/ 	.word	0x000000c6


	//----- nvinfo : EIATTR_FRAME_SIZE
	.align		4
.L_470:
        /*0ad4*/ 	.byte	0x04, 0x11
        /*0ad6*/ 	.short	(.L_472 - .L_471)
	.align		4
.L_471:
        /*0ad8*/ 	.word	index@(_ZN10layer_norm13ln_fwd_kernelINS_13Kernel_traitsIf13__nv_bfloat16S2_S2_fjLj8192ELj1ELj1ELj8ELj16ENS_18Kernel_traits_baseILj8192EfS2_S2_S2_fjLj256EEEEELb1ELb1ELb0ELb0EEEvNS_9FwdParamsE)
        /*0adc*/ 	.word	0x00000000


	//----- nvinfo : EIATTR_REGCOUNT
	.align		4
.L_472:
        /*0ae0*/ 	.byte	0x04, 0x2f
        /*0ae2*/ 	.short	(.L_474 - .L_473)
	.align		4
.L_473:
        /*0ae4*/ 	.word	index@(_ZN10layer_norm13ln_fwd_kernelINS_13Kernel_traitsIf13__nv_bfloat16S2_S2_fjLj8192ELj1ELj1ELj8ELj16ENS_18Kernel_traits_baseILj8192EfS2_S2_S2_fjLj256EEEEELb1ELb0ELb1ELb1EEEvNS_9FwdParamsE)
        /*0ae8*/ 	.word	0x000000aa


	//----- nvinfo : EIATTR_FRAME_SIZE
	.align		4
.L_474:
        /*0aec*/ 	.byte	0x04, 0x11
        /*0aee*/ 	.short	(.L_476 - .L_475)
	.align		4
.L_475:
        /*0af0*/ 	.word	index@(_ZN10layer_norm13ln_fwd_kernelINS_13Kernel_traitsIf13__nv_bfloat16S2_S2_fjLj8192ELj1ELj1ELj8ELj16ENS_18Kernel_traits_baseILj8192EfS2_S2_S2_fjLj256EEEEELb1ELb0ELb1ELb1EEEvNS_9FwdParamsE)
        /*0af4*/ 	.word	0x00000000


	//----- nvinfo : EIATTR_REGCOUNT
	.align		4
.L_476:
        /*0af8*/ 	.byte	0x04, 0x2f
        /*0afa*/ 	.short	(.L_478 - .L_477)
	.align		4
.L_477:
        /*0afc*/ 	.word	index@(_ZN10layer_norm13ln_fwd_kernelINS_13Kernel_traitsIf13__nv_bfloat16S2_S2_fjLj8192ELj1ELj1ELj8ELj16ENS_18Kernel_traits_baseILj8192EfS2_S2_S2_fjLj256EEEEELb1ELb0ELb1ELb0EEEvNS_9FwdParamsE)
        /*0b00*/ 	.word	0x000000b0


	//----- nvinfo : EIATTR_FRAME_SIZE
	.align		4
.L_478:
        /*0b04*/ 	.byte	0x04, 0x11
        /*0b06*/ 	.short	(.L_480 - .L_479)
	.align		4
.L_479:
        /*0b08*/ 	.word	index@(_ZN10layer_norm13ln_fwd_kernelINS_13Kernel_traitsIf13__nv_bfloat16S2_S2_fjLj8192ELj1ELj1ELj8ELj16ENS_18Kernel_traits_baseILj8192EfS2_S2_S2_fjLj256EEEEELb1ELb0ELb1ELb0EEEvNS_9FwdParamsE)
        /*0b0c*/ 	.word	0x00000000


	//----- nvinfo : EIATTR_REGCOUNT
	.align		4
.L_480:
        /*0b10*/ 	.byte	0x04, 0x2f
        /*0b12*/ 	.short	(.L_482 - .L_481)
	.align		4
.L_481:
        /*0b14*/ 	.word	index@(_ZN10layer_norm13ln_fwd_kernelINS_13Kernel_traitsIf13__nv_bfloat16S2_S2_fjLj8192ELj1ELj1ELj8ELj16ENS_18Kernel_traits_baseILj8192EfS2_S2_S2_fjLj256EEEEELb1ELb0ELb0ELb1EEEvNS_9FwdParamsE)
        /*0b18*/ 	.word	0x000000a2


	//----- nvinfo : EIATTR_FRAME_SIZE
	.align		4
.L_482:
        /*0b1c*/ 	.byte	0x04, 0x11
        /*0b1e*/ 	.short	(.L_484 - .L_483)
	.align		4
.L_483:
        /*0b20*/ 	.word	index@(_ZN10layer_norm13ln_fwd_kernelINS_13Kernel_traitsIf13__nv_bfloat16S2_S2_fjLj8192ELj1ELj1ELj8ELj16ENS_18Kernel_traits_baseILj8192EfS2_S2_S2_fjLj256EEEEELb1ELb0ELb0ELb1EEEvNS_9FwdParamsE)
        /*0b24*/ 	.word	0x00000000


	//----- nvinfo : EIATTR_REGCOUNT
	.align		4
.L_484:
        /*0b28*/ 	.byte	0x04, 0x2f
        /*0b2a*/ 	.short	(.L_486 - .L_485)
	.align		4
.L_485:
        /*0b2c*/ 	.word	index@(_ZN10layer_norm13ln_fwd_kernelINS_13Kernel_traitsIf13__nv_bfloat16S2_S2_fjLj8192ELj1ELj1ELj8ELj16ENS_18Kernel_traits_baseILj8192EfS2_S2_S2_fjLj256EEEEELb1ELb0ELb0ELb0EEEvNS_9FwdParamsE)
        /*0b30*/ 	.word	0x00000080


	//----- nvinfo : EIATTR_FRAME_SIZE
	.align		4
.L_486:
        /*0b34*/ 	.byte	0x04, 0x11
        /*0b36*/ 	.short	(.L_488 - .L_487)
	.align		4
.L_487:
        /*0b38*/ 	.word	index@(_ZN10layer_norm13ln_fwd_kernelINS_13Kernel_traitsIf13__nv_bfloat16S2_S2_fjLj8192ELj1ELj1ELj8ELj16ENS_18Kernel_traits_baseILj8192EfS2_S2_S2_fjLj256EEEEELb1ELb0ELb0ELb0EEEvNS_9FwdParamsE)
        /*0b3c*/ 	.word	0x00000010


	//----- nvinfo : EIATTR_REGCOUNT
	.align		4
.L_488:
        /*0b40*/ 	.byte	0x04, 0x2f
        /*0b42*/ 	.short	(.L_490 - .L_489)
	.align		4
.L_489:
        /*0b44*/ 	.word	index@(_ZN10layer_norm13ln_fwd_kernelINS_13Kernel_traitsIf13__nv_bfloat16S2_S2_fjLj8192ELj1ELj1ELj8ELj16ENS_18Kernel_traits_baseILj8192EfS2_S2_S2_fjLj256EEEEELb0ELb1ELb1ELb1EEEvNS_9FwdParamsE)
        /*0b48*/ 	.word	0x000000bc


	//----- nvinfo : EIATTR_FRAME_SIZE
	.align		4
.L_490:
        /*0b4c*/ 	.byte	0x04, 0x11
        /*0b4e*/ 	.short	(.L_492 - .L_491)
	.align		4
.L_491:
        /*0b50*/ 	.word	index@(_ZN10layer_norm13ln_fwd_kernelINS_13Kernel_traitsIf13__nv_bfloat16S2_S2_fjLj8192ELj1ELj1ELj8ELj16ENS_18Kernel_traits_baseILj8192EfS2_S2_S2_fjLj256EEEEELb0ELb1ELb1ELb1EEEvNS_9FwdParamsE)
        /*0b54*/ 	.word	0x00000000


	//----- nvinfo : EIATTR_REGCOUNT
	.align		4
.L_492:
        /*0b58*/ 	.byte	0x04, 0x2f
        /*0b5a*/ 	.short	(.L_494 - .L_493)
	.align		4
.L_493:
        /*0b5c*/ 	.word	index@(_ZN10layer_norm13ln_fwd_kernelINS_13Kernel_traitsIf13__nv_bfloat16S2_S2_fjLj8192ELj1ELj1ELj8ELj16ENS_18Kernel_traits_baseILj8192EfS2_S2_S2_fjLj256EEEEELb0ELb1ELb1ELb0EEEvNS_9FwdParamsE)
        /*0b60*/ 	.word	0x000000c2


	//----- nvinfo : EIATTR_FRAME_SIZE
	.align		4
.L_494:
        /*0b64*/ 	.byte	0x04, 0x11
        /*0b66*/ 	.short	(.L_496 - .L_495)
	.align		4
.L_495:
        /*0b68*/ 	.word	index@(_ZN10layer_norm13ln_fwd_kernelINS_13Kernel_traitsIf13__nv_bfloat16S2_S2_fjLj8192ELj1ELj1ELj8ELj16ENS_18Kernel_traits_baseILj8192EfS2_S2_S2_fjLj256EEEEELb0ELb1ELb1ELb0EEEvNS_9FwdParamsE)
        /*0b6c*/ 	.word	0x00000000


	//----- nvinfo : EIATTR_REGCOUNT
	.align		4
.L_496:
        /*0b70*/ 	.byte	0x04, 0x2f
        /*0b72*/ 	.short	(.L_498 - .L_497)
	.align		4
.L_497:
        /*0b74*/ 	.word	index@(_ZN10layer_norm13ln_fwd_kernelINS_13Kernel_traitsIf13__nv_bfloat16S2_S2_fjLj8192ELj1ELj1ELj8ELj16ENS_18Kernel_traits_baseILj8192EfS2_S2_S2_fjLj256EEEEELb0ELb1ELb0ELb1EEEvNS_9FwdParamsE)
        /*0b78*/ 	.word	0x000000be


	//----- nvinfo : EIATTR_FRAME_SIZE
	.align		4
.L_498:
        /*0b7c*/ 	.byte	0x04, 0x11
        /*0b7e*/ 	.short	(.L_500 - .L_499)
	.align		4
.L_499:
        /*0b80*/ 	.word	index@(_ZN10layer_norm13ln_fwd_kernelINS_13Kernel_traitsIf13__nv_bfloat16S2_S2_fjLj8192ELj1ELj1ELj8ELj16ENS_18Kernel_traits_baseILj8192EfS2_S2_S2_fjLj256EEEEELb0ELb1ELb0ELb1EEEvNS_9FwdParamsE)
        /*0b84*/ 	.word	0x00000000


	//----- nvinfo : EIATTR_REGCOUNT
	.align		4
.L_500:
        /*0b88*/ 	.byte	0x04, 0x2f
        /*0b8a*/ 	.short	(.L_502 - .L_501)
	.align		4
.L_501:
        /*0b8c*/ 	.word	index@(_ZN10layer_norm13ln_fwd_kernelINS_13Kernel_traitsIf13__nv_bfloat16S2_S2_fjLj8192ELj1ELj1ELj8ELj16ENS_18Kernel_traits_baseILj8192EfS2_S2_S2_fjLj256EEEEELb0ELb1ELb0ELb0EEEvNS_9FwdParamsE)
        /*0b90*/ 	.word	0x0000009e


	//----- nvinfo : EIATTR_FRAME_SIZE
	.align		4
.L_502:
        /*0b94*/ 	.byte	0x04, 0x11
        /*0b96*/ 	.short	(.L_504 - .L_503)
	.align		4
.L_503:
        /*0b98*/ 	.word	index@(_ZN10layer_norm13ln_fwd_kernelINS_13Kernel_traitsIf13__nv_bfloat16S2_S2_fjLj8192ELj1ELj1ELj8ELj16ENS_18Kernel_traits_baseILj8192EfS2_S2_S2_fjLj256EEEEELb0ELb1ELb0ELb0EEEvNS_9FwdParamsE)
        /*0b9c*/ 	.word	0x00000000


	//----- nvinfo : EIATTR_REGCOUNT
	.align		4
.L_504:
        /*0ba0*/ 	.byte	0x04, 0x2f
        /*0ba2*/ 	.short	(.L_506 - .L_505)
	.align		4
.L_505:
        /*0ba4*/ 	.word	index@(_ZN10layer_norm13ln_fwd_kernelINS_13Kernel_traitsIf13__nv_bfloat16S2_S2_fjLj8192ELj1ELj1ELj8ELj16ENS_18Kernel_traits_baseILj8192EfS2_S2_S2_fjLj256EEEEELb0ELb0ELb1ELb1EEEvNS_9FwdParamsE)
        /*0ba8*/ 	.word	0x00000080


	//----- nvinfo : EIATTR_FRAME_SIZE
	.align		4
.L_506:
        /*0bac*/ 	.byte	0x04, 0x11
        /*0bae*/ 	.short	(.L_508 - .L_507)
	.align		4
.L_507:
        /*0bb0*/ 	.word	index@(_ZN10layer_norm13ln_fwd_kernelINS_13Kernel_traitsIf13__nv_bfloat16S2_S2_fjLj8192ELj1ELj1ELj8ELj16ENS_18Kernel_traits_baseILj8192EfS2_S2_S2_fjLj256EEEEELb0ELb0ELb1ELb1EEEvNS_9FwdParamsE)
        /*0bb4*/ 	.word	0x00000000


	//----- nvinfo : EIATTR_REGCOUNT
	.align		4
.L_508:
        /*0bb8*/ 	.byte	0x04, 0x2f
        /*0bba*/ 	.short	(.L_510 - .L_509)
	.align		4
.L_509:
        /*0bbc*/ 	.word	index@(_ZN10layer_norm13ln_fwd_kernelINS_13Kernel_traitsIf13__nv_bfloat16S2_S2_fjLj8192ELj1ELj1ELj8ELj16ENS_18Kernel_traits_baseILj8192EfS2_S2_S2_fjLj256EEEEELb0ELb0ELb1ELb0EEEvNS_9FwdParamsE)
        /*0bc0*/ 	.word	0x00000080


	//----- nvinfo : EIATTR_FRAME_SIZE
	.align		4
.L_510:
        /*0bc4*/ 	.byte	0x04, 0x11
        /*0bc6*/ 	.short	(.L_512 - .L_511)
	.align		4
.L_511:
        /*0bc8*/ 	.word	index@(_ZN10layer_norm13ln_fwd_kernelINS_13Kernel_traitsIf13__nv_bfloat16S2_S2_fjLj8192ELj1ELj1ELj8ELj16ENS_18Kernel_traits_baseILj8192EfS2_S2_S2_fjLj256EEEEELb0ELb0ELb1ELb0EEEvNS_9FwdParamsE)
        /*0bcc*/ 	.word	0x00000000


	//----- nvinfo : EIATTR_REGCOUNT
	.align		4
.L_512:
        /*0bd0*/ 	.byte	0x04, 0x2f
        /*0bd2*/ 	.short	(.L_514 - .L_513)
	.align		4
.L_513:
        /*0bd4*/ 	.word	index@(_ZN10layer_norm13ln_fwd_kernelINS_13Kernel_traitsIf13__nv_bfloat16S2_S2_fjLj8192ELj1ELj1ELj8ELj16ENS_18Kernel_traits_baseILj8192EfS2_S2_S2_fjLj256EEEEELb0ELb0ELb0ELb1EEEvNS_9FwdParamsE)
        /*0bd8*/ 	.word	0x0000007b


	//----- nvinfo : EIATTR_FRAME_SIZE
	.align		4
.L_514:
        /*0bdc*/ 	.byte	0x04, 0x11
        /*0bde*/ 	.short	(.L_516 - .L_515)
	.align		4
.L_515:
        /*0be0*/ 	.word	index@(_ZN10layer_norm13ln_fwd_kernelINS_13Kernel_traitsIf13__nv_bfloat16S2_S2_fjLj8192ELj1ELj1ELj8ELj16ENS_18Kernel_traits_baseILj8192EfS2_S2_S2_fjLj256EEEEELb0ELb0ELb0ELb1EEEvNS_9FwdParamsE)
        /*0be4*/ 	.word	0x00000000


	//----- nvinfo : EIATTR_REGCOUNT
	.align		4
.L_516:
        /*0be8*/ 	.byte	0x04, 0x2f
        /*0bea*/ 	.short	(.L_518 - .L_517)
	.align		4
.L_517:
        /*0bec*/ 	.word	index@(_ZN10layer_norm13ln_fwd_kernelINS_13Kernel_traitsIf13__nv_bfloat16S2_S2_fjLj8192ELj1ELj1ELj8ELj16ENS_18Kernel_traits_baseILj8192EfS2_S2_S2_fjLj256EEEEELb0ELb0ELb0ELb0EEEvNS_9FwdParamsE)
        /*0bf0*/ 	.word	0x0000007d


	//----- nvinfo : EIATTR_FRAME_SIZE
	.align		4
.L_518:
        /*0bf4*/ 	.byte	0x04, 0x11
        /*0bf6*/ 	.short	(.L_520 - .L_519)
	.align		4
.L_519:
        /*0bf8*/ 	.word	index@(_ZN10layer_norm13ln_fwd_kernelINS_13Kernel_traitsIf13__nv_bfloat16S2_S2_fjLj8192ELj1ELj1ELj8ELj16ENS_18Kernel_traits_baseILj8192EfS2_S2_S2_fjLj256EEEEELb0ELb0ELb0ELb0EEEvNS_9FwdParamsE)
        /*0bfc*/ 	.word	0x00000000


	//----- nvinfo : EIATTR_REGCOUNT
	.align		4
.L_520:
        /*0c00*/ 	.byte	0x04, 0x2f
        /*0c02*/ 	.short	(.L_522 - .L_521)
	.align		4
.L_521:
        /*0c04*/ 	.word	index@(_ZN10layer_norm13ln_fwd_kernelINS_13Kernel_traitsI6__halfS2_S2_S2_fjLj8192ELj1ELj1ELj8ELj16ENS_18Kernel_traits_baseILj8192ES2_S2_S2_S2_fjLj256EEEEELb1ELb1ELb1ELb1EEEvNS_9FwdParamsE)
        /*0c08*/ 	.word	0x0000007e


	//----- nvinfo : EIATTR_FRAME_SIZE
	.align		4
.L_522:
        /*0c0c*/ 	.byte	0x04, 0x11
        /*0c0e*/ 	.short	(.L_524 - .L_523)
	.align		4
.L_523:
        /*0c10*/ 	.word	index@(_ZN10layer_norm13ln_fwd_kernelINS_13Kernel_traitsI6__halfS2_S2_S2_fjLj8192ELj1ELj1ELj8ELj16ENS_18Kernel_traits_baseILj8192ES2_S2_S2_S2_fjLj256EEEEELb1ELb1ELb1ELb1EEEvNS_9FwdParamsE)
        /*0c14*/ 	.word	0x00000000


	//----- nvinfo : EIATTR_REGCOUNT
	.align		4
.L_524:
        /*0c18*/ 	.byte	0x04, 0x2f
        /*0c1a*/ 	.short	(.L_526 - .L_525)
	.align		4
.L_525:
        /*0c1c*/ 	.word	index@(_ZN10layer_norm13ln_fwd_kernelINS_13Kernel_traitsI6__halfS2_S2_S2_fjLj8192ELj1ELj1ELj8ELj16ENS_18Kernel_traits_baseILj8192ES2_S2_S2_S2_fjLj256EEEEELb1ELb1ELb1ELb0EEEvNS_9FwdParamsE)
        /*0c20*/ 	.word	0x00000080


	//----- nvinfo : EIATTR_FRAME_SIZE
	.align		4
.L_526:
        /*0c24*/ 	.byte	0x04, 0x11
        /*0c26*/ 	.short	(.L_528 - .L_527)
	.align		4
.L_527:
        /*0c28*/ 	.word	index@(_ZN10layer_norm13ln_fwd_kernelINS_13Kernel_traitsI6__halfS2_S2_S2_fjLj8192ELj1ELj1ELj8ELj16ENS_18Kernel_traits_baseILj8192ES2_S2_S2_S2_fjLj256EEEEELb1ELb1ELb1ELb0EEEvNS_9FwdParamsE)
        /*0c2c*/ 	.word	0x00000000


	//----- nvinfo : EIATTR_REGCOUNT
	.align		4
.L_528:
        /*0c30*/ 	.byte	0x04, 0x2f
        /*0c32*/ 	.short	(.L_530 - .L_529)
	.align		4
.L_529:
        /*0c34*/ 	.word	index@(_ZN10layer_norm13ln_fwd_kernelINS_13Kernel_traitsI6__halfS2_S2_S2_fjLj8192ELj1ELj1ELj8ELj16ENS_18Kernel_traits_baseILj8192ES2_S2_S2_S2_fjLj256EEEEELb1ELb1ELb0ELb1EEEvNS_9FwdParamsE)
        /*0c38*/ 	.word	0x0000007f


	//----- nvinfo : EIATTR_FRAME_SIZE
	.align		4
.L_530:
        /*0c3c*/ 	.byte	0x04, 0x11
        /*0c3e*/ 	.short	(.L_532 - .L_531)
	.align		4
.L_531:
        /*0c40*/ 	.word	index@(_ZN10layer_norm13ln_fwd_kernelINS_13Kernel_traitsI6__halfS2_S2_S2_fjLj8192ELj1ELj1ELj8ELj16ENS_18Kernel_traits_baseILj8192ES2_S2_S2_S2_fjLj256EEEEELb1ELb1ELb0ELb1EEEvNS_9FwdParamsE)
        /*0c44*/ 	.word	0x00000000


	//----- nvinfo : EIATTR_REGCOUNT
	.align		4
.L_532:
        /*0c48*/ 	.byte	0x04, 0x2f
        /*0c4a*/ 	.short	(.L_534 - .L_533)
	.align		4
.L_533:
        /*0c4c*/ 	.word	index@(_ZN10layer_norm13ln_fwd_kernelINS_13Kernel_traitsI6__halfS2_S2_S2_fjLj8192ELj1ELj1ELj8ELj16ENS_18Kernel_traits_baseILj8192ES2_S2_S2_S2_fjLj256EEEEELb1ELb1ELb0ELb0EEEvNS_9FwdParamsE)
        /*0c50*/ 	.word	0x00000079


	//----- nvinfo : EIATTR_FRAME_SIZE
	.align		4
.L_534:
        /*0c54*/ 	.byte	0x04, 0x11
        /*0c56*/ 	.short	(.L_536 - .L_535)
	.align		4
.L_535:
        /*0c58*/ 	.word	index@(_ZN10layer_norm13ln_fwd_kernelINS_13Kernel_traitsI6__halfS2_S2_S2_fjLj8192ELj1ELj1ELj8ELj16ENS_18Kernel_traits_baseILj8192ES2_S2_S2_S2_fjLj256EEEEELb1ELb1ELb0ELb0EEEvNS_9FwdParamsE)
        /*0c5c*/ 	.word	0x00000000


	//----- nvinfo : EIATTR_REGCOUNT
	.align		4
.L_536:
        /*0c60*/ 	.byte	0x04, 0x2f
        /*0c62*/ 	.short	(.L_538 - .L_537)
	.align		4
.L_537:
        /*0c64*/ 	.word	index@(_ZN10layer_norm13ln_fwd_kernelINS_13Kernel_traitsI6__halfS2_S2_S2_fjLj8192ELj1ELj1ELj8ELj16ENS_18Kernel_traits_baseILj8192ES2_S2_S2_S2_fjLj256EEEEELb1ELb0ELb1ELb1EEEvNS_9FwdParamsE)
        /*0c68*/ 	.word	0x0000007f


	//----- nvinfo : EIATTR_FRAME_SIZE
	.align		4
.L_538:
        /*0c6c*/ 	.byte	0x04, 0x11
        /*0c6e*/ 	.short	(.L_540 - .L_539)
	.align		4
.L_539:
        /*0c70*/ 	.word	index@(_ZN10layer_norm13ln_fwd_kernelINS_13Kernel_traitsI6__halfS2_S2_S2_fjLj8192ELj1ELj1ELj8ELj16ENS_18Kernel_traits_baseILj8192ES2_S2_S2_S2_fjLj256EEEEELb1ELb0ELb1ELb1EEEvNS_9FwdParamsE)
        /*0c74*/ 	.word	0x00000000


	//----- nvinfo : EIATTR_REGCOUNT
	.align		4
.L_540:
        /*0c78*/ 	.byte	0x04, 0x2f
        /*0c7a*/ 	.short	(.L_542 - .L_541)
	.align		4
.L_541:
        /*0c7c*/ 	.word	index@(_ZN10layer_norm13ln_fwd_kernelINS_13Kernel_traitsI6__halfS2_S2_S2_fjLj8192ELj1ELj1ELj8ELj16ENS_18Kernel_traits_baseILj8192ES2_S2_S2_S2_fjLj256EEEEELb1ELb0ELb1ELb0EEEvNS_9FwdParamsE)
        /*0c80*/ 	.word	0x00000078


	//----- nvinfo : EIATTR_FRAME_SIZE
	.align		4
.L_542:
        /*0c84*/ 	.byte	0x04, 0x11
        /*0c86*/ 	.short	(.L_544 - .L_543)
	.align		4
.L_543:
        /*0c88*/ 	.word	index@(_ZN10layer_norm13ln_fwd_kernelINS_13Kernel_traitsI6__halfS2_S2_S2_fjLj8192ELj1ELj1ELj8ELj16ENS_18Kernel_traits_baseILj8192ES2_S2_S2_S2_fjLj256EEEEELb1ELb0ELb1ELb0EEEvNS_9FwdParamsE)
        /*0c8c*/ 	.word	0x00000000


	//----- nvinfo : EIATTR_REGCOUNT
	.align		4
.L_544:
        /*0c90*/ 	.byte	0x04, 0x2f
        /*0c92*/ 	.short	(.L_546 - .L_545)
	.align		4
.L_545:
        /*0c94*/ 	.word	index@(_ZN10layer_norm13ln_fwd_kernelINS_13Kernel_traitsI6__halfS2_S2_S2_fjLj8192ELj1ELj1ELj8ELj16ENS_18Kernel_traits_baseILj8192ES2_S2_S2_S2_fjLj256EEEEELb1ELb0ELb0ELb1EEEvNS_9FwdParamsE)
        /*0c98*/ 	.word	0x00000080


	//----- nvinfo : EIATTR_FRAME_SIZE
	.align		4
.L_546:
        /*0c9c*/ 	.byte	0x04, 0x11
        /*0c9e*/ 	.short	(.L_548 - .L_547)
	.align		4
.L_547:
        /*0ca0*/ 	.word	index@(_ZN10layer_norm13ln_fwd_kernelINS_13Kernel_traitsI6__halfS2_S2_S2_fjLj8192ELj1ELj1ELj8ELj16ENS_18Kernel_traits_baseILj8192ES2_S2_S2_S2_fjLj256EEEEELb1ELb0ELb0ELb1EEEvNS_9FwdParamsE)
        /*0ca4*/ 	.word	0x00000000


	//----- nvinfo : EIATTR_REGCOUNT
	.align		4
.L_548:
        /*0ca8*/ 	.byte	0x04, 0x2f
        /*0caa*/ 	.short	(.L_550 - .L_549)
	.align		4
.L_549:
        /*0cac*/ 	.word	index@(_ZN10layer_norm13ln_fwd_kernelINS_13Kernel_traitsI6__halfS2_S2_S2_fjLj8192ELj1ELj1ELj8ELj16ENS_18Kernel_traits_baseILj8192ES2_S2_S2_S2_fjLj256EEEEELb1ELb0ELb0ELb0EEEvNS_9FwdParamsE)
        /*0cb0*/ 	.word	0x00000080


	//----- nvinfo : EIATTR_FRAME_SIZE
	.align		4
.L_550:
        /*0cb4*/ 	.byte	0x04, 0x11
        /*0cb6*/ 	.short	(.L_552 - .L_551)
	.align		4
.L_551:
        /*0cb8*/ 	.word	index@(_ZN10layer_norm13ln_fwd_kernelINS_13Kernel_traitsI6__halfS2_S2_S2_fjLj8192ELj1ELj1ELj8ELj16ENS_18Kernel_traits_baseILj8192ES2_S2_S2_S2_fjLj256EEEEELb1ELb0ELb0ELb0EEEvNS_9FwdParamsE)
        /*0cbc*/ 	.word	0x00000000


	//----- nvinfo : EIATTR_REGCOUNT
	.align		4
.L_552:
        /*0cc0*/ 	.byte	0x04, 0x2f
        /*0cc2*/ 	.short	(.L_554 - .L_553)
	.align		4
.L_553:
        /*0cc4*/ 	.word	index@(_ZN10layer_norm13ln_fwd_kernelINS_13Kernel_traitsI6__halfS2_S2_S2_fjLj8192ELj1ELj1ELj8ELj16ENS_18Kernel_traits_baseILj8192ES2_S2_S2_S2_fjLj256EEEEELb0ELb1ELb1ELb1EEEvNS_9FwdParamsE)
        /*0cc8*/ 	.word	0x00000080


	//----- nvinfo : EIATTR_FRAME_SIZE
	.align		4
.L_554:
        /*0ccc*/ 	.byte	0x04, 0x11
        /*0cce*/ 	.short	(.L_556 - .L_555)
	.align		4
.L_555:
        /*0cd0*/ 	.word	index@(_ZN10layer_norm13ln_fwd_kernelINS_13Kernel_traitsI6__halfS2_S2_S2_fjLj8192ELj1ELj1ELj8ELj16ENS_18Kernel_traits_baseILj8192ES2_S2_S2_S2_fjLj256EEEEELb0ELb1ELb1ELb1EEEvNS_9FwdParamsE)
        /*0cd4*/ 	.word	0x00000000


	//----- nvinfo : EIATTR_REGCOUNT
	.align		4
.L_556:
        /*0cd8*/ 	.byte	0x04, 0x2f
        /*0cda*/ 	.short	(.L_558 - .L_557)
	.align		4
.L_557:
        /*0cdc*/ 	.word	index@(_ZN10layer_norm13ln_fwd_kernelINS_13Kernel_traitsI6__halfS2_S2_S2_fjLj8192ELj1ELj1ELj8ELj16ENS_18Kernel_traits_baseILj8192ES2_S2_S2_S2_fjLj256EEEEELb0ELb1ELb1ELb0EEEvNS_9FwdParamsE)
        /*0ce0*/ 	.word	0x00000075


	//----- nvinfo : EIATTR_FRAME_SIZE
	.align		4
.L_558:
        /*0ce4*/ 	.byte	0x04, 0x11
        /*0ce6*/ 	.short	(.L_560 - .L_559)
	.align		4
.L_559:
        /*0ce8*/ 	.word	index@(_ZN10layer_norm13ln_fwd_kernelINS_13Kernel_traitsI6__halfS2_S2_S2_fjLj8192ELj1ELj1ELj8ELj16ENS_18Kernel_traits_baseILj8192ES2_S2_S2_S2_fjLj256EEEEELb0ELb1ELb1ELb0EEEvNS_9FwdParamsE)
        /*0cec*/ 	.word	0x00000000


	//----- nvinfo : EIATTR_REGCOUNT
	.align		4
.L_560:
        /*0cf0*/ 	.byte	0x04, 0x2f
        /*0cf2*/ 	.short	(.L_562 - .L_561)
	.align		4
.L_561:
        /*0cf4*/ 	.word	index@(_ZN10layer_norm13ln_fwd_kernelINS_13Kernel_traitsI6__halfS2_S2_S2_fjLj8192ELj1ELj1ELj8ELj16ENS_18Kernel_traits_baseILj8192ES2_S2_S2_S2_fjLj256EEEEELb0ELb1ELb0ELb1EEEvNS_9FwdParamsE)
        /*0cf8*/ 	.word	0x00000080


	//----- nvinfo : EIATTR_FRAME_SIZE
	.align		4
.L_562:
        /*0cfc*/ 	.byte	0x04, 0x11
        /*0cfe*/ 	.short	(.L_564 - .L_563)
	.align		4
.L_563:
        /*0d00*/ 	.word	index@(_ZN10layer_norm13ln_fwd_kernelINS_13Kernel_traitsI6__halfS2_S2_S2_fjLj8192ELj1ELj1ELj8ELj16ENS_18Kernel_traits_baseILj8192ES2_S2_S2_S2_fjLj256EEEEELb0ELb1ELb0ELb1EEEvNS_9FwdParamsE)
        /*0d04*/ 	.word	0x00000000


	//----- nvinfo : EIATTR_REGCOUNT
	.align		4
.L_564:
        /*0d08*/ 	.byte	0x04, 0x2f
        /*0d0a*/ 	.short	(.L_566 - .L_565)
	.align		4
.L_565:
        /*0d0c*/ 	.word	index@(_ZN10layer_norm13ln_fwd_kernelINS_13Kernel_traitsI6__halfS2_S2_S2_fjLj8192ELj1ELj1ELj8ELj16ENS_18Kernel_traits_baseILj8192ES2_S2_S2_S2_fjLj256EEEEELb0ELb1ELb0ELb0EEEvNS_9FwdParamsE)
        /*0d10*/ 	.word	0x00000072


	//----- nvinfo : EIATTR_FRAME_SIZE
	.align		4
.L_566:
        /*0d14*/ 	.byte	0x04, 0x11
        /*0d16*/ 	.short	(.L_568 - .L_567)
	.align		4
.L_567:
        /*0d18*/ 	.word	index@(_ZN10layer_norm13ln_fwd_kernelINS_13Kernel_traitsI6__halfS2_S2_S2_fjLj8192ELj1ELj1ELj8ELj16ENS_18Kernel_traits_baseILj8192ES2_S2_S2_S2_fjLj256EEEEELb0ELb1ELb0ELb0EEEvNS_9FwdParamsE)
        /*0d1c*/ 	.word	0x00000000


	//----- nvinfo : EIATTR_REGCOUNT
	.align		4
.L_568:
        /*0d20*/ 	.byte	0x04, 0x2f
        /*0d22*/ 	.short	(.L_570 - .L_569)
	.align		4
.L_569:
        /*0d24*/ 	.word	index@(_ZN10layer_norm13ln_fwd_kernelINS_13Kernel_traitsI6__halfS2_S2_S2_fjLj8192ELj1ELj1ELj8ELj16ENS_18Kernel_traits_baseILj8192ES2_S2_S2_S2_fjLj256EEEEELb0ELb0ELb1ELb1EEEvNS_9FwdParamsE)
        /*0d28*/ 	.word	0x00000078


	//----- nvinfo : EIATTR_FRAME_SIZE
	.align		4
.L_570:
        /*0d2c*/ 	.byte	0x04, 0x11
        /*0d2e*/ 	.short	(.L_572 - .L_571)
	.align		4
.L_571:
        /*0d30*/ 	.word	index@(_ZN10layer_norm13ln_fwd_kernelINS_13Kernel_traitsI6__halfS2_S2_S2_fjLj8192ELj1ELj1ELj8ELj16ENS_18Kernel_traits_baseILj8192ES2_S2_S2_S2_fjLj256EEEEELb0ELb0ELb1ELb1EEEvNS_9FwdParamsE)
        /*0d34*/ 	.word	0x00000000


	//----- nvinfo : EIATTR_REGCOUNT
	.align		4
.L_572:
        /*0d38*/ 	.byte	0x04, 0x2f
        /*0d3a*/ 	.short	(.L_574 - .L_573)
	.align		4
.L_573:
        /*0d3c*/ 	.word	index@(_ZN10layer_norm13ln_fwd_kernelINS_13Kernel_traitsI6__halfS2_S2_S2_fjLj8192ELj1ELj1ELj8ELj16ENS_18Kernel_traits_baseILj8192ES2_S2_S2_S2_fjLj256EEEEELb0ELb0ELb1ELb0EEEvNS_9FwdParamsE)
        /*0d40*/ 	.word	0x0000007c


	//----- nvinfo : EIATTR_FRAME_SIZE
	.align		4
.L_574:
        /*0d44*/ 	.byte	0x04, 0x11
        /*0d46*/ 	.short	(.L_576 - .L_575)
	.align		4
.L_575:
        /*0d48*/ 	.word	index@(_ZN10layer_norm13ln_fwd_kernelINS_13Kernel_traitsI6__halfS2_S2_S2_fjLj8192ELj1ELj1ELj8ELj16ENS_18Kernel_traits_baseILj8192ES2_S2_S2_S2_fjLj256EEEEELb0ELb0ELb1ELb0EEEvNS_9FwdParamsE)
        /*0d4c*/ 	.word	0x00000000


	//----- nvinfo : EIATTR_REGCOUNT
	.align		4
.L_576:
        /*0d50*/ 	.byte	0x04, 0x2f
        /*0d52*/ 	.short	(.L_578 - .L_577)
	.align		4
.L_577:
        /*0d54*/ 	.word	index@(_ZN10layer_norm13ln_fwd_kernelINS_13Kernel_traitsI6__halfS2_S2_S2_fjLj8192ELj1ELj1ELj8ELj16ENS_18Kernel_traits_baseILj8192ES2_S2_S2_S2_fjLj256EEEEELb0ELb0ELb0ELb1EEEvNS_9FwdParamsE)
        /*0d58*/ 	.word	0x00000060


	//----- nvinfo : EIATTR_FRAME_SIZE
	.align		4
.L_578:
        /*0d5c*/ 	.byte	0x04, 0x11
        /*0d5e*/ 	.short	(.L_580 - .L_579)
	.align		4
.L_579:
        /*0d60*/ 	.word	index@(_ZN10layer_norm13ln_fwd_kernelINS_13Kernel_traitsI6__halfS2_S2_S2_fjLj8192ELj1ELj1ELj8ELj16ENS_18Kernel_traits_baseILj8192ES2_S2_S2_S2_fjLj256EEEEELb0ELb0ELb0ELb1EEEvNS_9FwdParamsE)
        /*0d64*/ 	.word	0x00000000


	//----- nvinfo : EIATTR_REGCOUNT
	.align		4
.L_580:
        /*0d68*/ 	.byte	0x04, 0x2f
        /*0d6a*/ 	.short	(.L_582 - .L_581)
	.align		4
.L_581:
        /*0d6c*/ 	.word	index@(_ZN10layer_norm13ln_fwd_kernelINS_13Kernel_traitsI6__halfS2_S2_S2_fjLj8192ELj1ELj1ELj8ELj16ENS_18Kernel_traits_baseILj8192ES2_S2_S2_S2_fjLj256EEEEELb0ELb0ELb0ELb0EEEvNS_9FwdParamsE)
        /*0d70*/ 	.word	0x0000005d


	//----- nvinfo : EIATTR_FRAME_SIZE
	.align		4
.L_582:
        /*0d74*/ 	.byte	0x04, 0x11
        /*0d76*/ 	.short	(.L_584 - .L_583)
	.align		4
.L_583:
        /*0d78*/ 	.word	index@(_ZN10layer_norm13ln_fwd_kernelINS_13Kernel_traitsI6__halfS2_S2_S2_fjLj8192ELj1ELj1ELj8ELj16ENS_18Kernel_traits_baseILj8192ES2_S2_S2_S2_fjLj256EEEEELb0ELb0ELb0ELb0EEEvNS_9FwdParamsE)
        /*0d7c*/ 	.word	0x00000000


	//----- nvinfo : EIATTR_REGCOUNT
	.align		4
.L_584:
        /*0d80*/ 	.byte	0x04, 0x2f
        /*0d82*/ 	.short	(.L_586 - .L_585)
	.align		4
.L_585:
        /*0d84*/ 	.word	index@(_ZN10layer_norm13ln_fwd_kernelINS_13Kernel_traitsI13__nv_bfloat16S2_S2_S2_fjLj8192ELj1ELj1ELj8ELj16ENS_18Kernel_traits_baseILj8192ES2_S2_S2_S2_fjLj256EEEEELb1ELb1ELb1ELb1EEEvNS_9FwdParamsE)
        /*0d88*/ 	.word	0x000000c6


	//----- nvinfo : EIATTR_FRAME_SIZE
	.align		4
.L_586:
        /*0d8c*/ 	.byte	0x04, 0x11
        /*0d8e*/ 	.short	(.L_588 - .L_587)
	.align		4
.L_587:
        /*0d90*/ 	.word	index@(_ZN10layer_norm13ln_fwd_kernelINS_13Kernel_traitsI13__nv_bfloat16S2_S2_S2_fjLj8192ELj1ELj1ELj8ELj16ENS_18Kernel_traits_baseILj8192ES2_S2_S2_S2_fjLj256EEEEELb1ELb1ELb1ELb1EEEvNS_9FwdParamsE)
        /*0d94*/ 	.word	0x00000000


	//----- nvinfo : EIATTR_REGCOUNT
	.align		4
.L_588:
        /*0d98*/ 	.byte	0x04, 0x2f
        /*0d9a*/ 	.short	(.L_590 - .L_589)
	.align		4
.L_589:
        /*0d9c*/ 	.word	index@(_ZN10layer_norm13ln_fwd_kernelINS_13Kernel_traitsI13__nv_bfloat16S2_S2_S2_fjLj8192ELj1ELj1ELj8ELj16ENS_18Kernel_traits_baseILj8192ES2_S2_S2_S2_fjLj256EEEEELb1ELb1ELb1ELb0EEEvNS_9FwdParamsE)
        /*0da0*/ 	.word	0x000000cc


	//----- nvinfo : EIATTR_FRAME_SIZE
	.align		4
.L_590:
        /*0da4*/ 	.byte	0x04, 0x11
        /*0da6*/ 	.short	(.L_592 - .L_591)
	.align		4
.L_591:
        /*0da8*/ 	.word	index@(_ZN10layer_norm13ln_fwd_kernelINS_13Kernel_traitsI13__nv_bfloat16S2_S2_S2_fjLj8192ELj1ELj1ELj8ELj16ENS_18Kernel_traits_baseILj8192ES2_S2_S2_S2_fjLj256EEEEELb1ELb1ELb1ELb0EEEvNS_9FwdParamsE)
        /*0dac*/ 	.word	0x00000000


	//----- nvinfo : EIATTR_REGCOUNT
	.align		4
.L_592:
        /*0db0*/ 	.byte	0x04, 0x2f
        /*0db2*/ 	.short	(.L_594 - .L_593)
	.align		4
.L_593:
        /*0db4*/ 	.word	index@(_ZN10layer_norm13ln_fwd_kernelINS_13Kernel_traitsI13__nv_bfloat16S2_S2_S2_fjLj8192ELj1ELj1ELj8ELj16ENS_18Kernel_traits_baseILj8192ES2_S2_S2_S2_fjLj256EEEEELb1ELb1ELb0ELb1EEEvNS_9FwdParamsE)
        /*0db8*/ 	.word	0x000000c8


	//----- nvinfo : EIATTR_FRAME_SIZE
	.align		4
.L_594:
        /*0dbc*/ 	.byte	0x04, 0x11
        /*0dbe*/ 	.short	(.L_596 - .L_595)
	.align		4
.L_595:
        /*0dc0*/ 	.word	index@(_ZN10layer_norm13ln_fwd_kernelINS_13Kernel_traitsI13__nv_bfloat16S2_S2_S2_fjLj8192ELj1ELj1ELj8ELj16ENS_18Kernel_traits_baseILj8192ES2_S2_S2_S2_fjLj256EEEEELb1ELb1ELb0ELb1EEEvNS_9FwdParamsE)
        /*0dc4*/ 	.word	0x00000000


	//----- nvinfo : EIATTR_REGCOUNT
	.align		4
.L_596:
        /*0dc8*/ 	.byte	0x04, 0x2f
        /*0dca*/ 	.short	(.L_598 - .L_597)
	.align		4
.L_597:
        /*0dcc*/ 	.word	index@(_ZN10layer_norm13ln_fwd_kernelINS_13Kernel_traitsI13__nv_bfloat16S2_S2_S2_fjLj8192ELj1ELj1ELj8ELj16ENS_18Kernel_traits_baseILj8192ES2_S2_S2_S2_fjLj256EEEEELb1ELb1ELb0ELb0EEEvNS_9FwdParamsE)
        /*0dd0*/ 	.word	0x000000c0


	//----- nvinfo : EIATTR_FRAME_SIZE
	.align		4
.L_598:
        /*0dd4*/ 	.byte	0x04, 0x11
        /*0dd6*/ 	.short	(.L_600 - .L_599)
	.align		4
.L_599:
        /*0dd8*/ 	.word	index@(_ZN10layer_norm13ln_fwd_kernelINS_13Kernel_traitsI13__nv_bfloat16S2_S2_S2_fjLj8192ELj1ELj1ELj8ELj16ENS_18Kernel_traits_baseILj8192ES2_S2_S2_S2_fjLj256EEEEELb1ELb1ELb0ELb0EEEvNS_9FwdParamsE)
        /*0ddc*/ 	.word	0x00000000


	//----- nvinfo : EIATTR_REGCOUNT
	.align		4
.L_600:
        /*0de0*/ 	.byte	0x04, 0x2f
        /*0de2*/ 	.short	(.L_602 - .L_601)
	.align		4
.L_601:
        /*0de4*/ 	.word	index@(_ZN10layer_norm13ln_fwd_kernelINS_13Kernel_traitsI13__nv_bfloat16S2_S2_S2_fjLj8192ELj1ELj1ELj8ELj16ENS_18Kernel_traits_baseILj8192ES2_S2_S2_S2_fjLj256EEEEELb1ELb0ELb1ELb1EEEvNS_9FwdParamsE)
        /*0de8*/ 	.word	0x0000007f


	//----- nvinfo : EIATTR_FRAME_SIZE
	.align		4
.L_602:
        /*0dec*/ 	.byte	0x04, 0x11
        /*0dee*/ 	.short	(.L_604 - .L_603)
	.align		4
.L_603:
        /*0df0*/ 	.word	index@(_ZN10layer_norm13ln_fwd_kernelINS_13Kernel_traitsI13__nv_bfloat16S2_S2_S2_fjLj8192ELj1ELj1ELj8ELj16ENS_18Kernel_traits_baseILj8192ES2_S2_S2_S2_fjLj256EEEEELb1ELb0ELb1ELb1EEEvNS_9FwdParamsE)
        /*0df4*/ 	.word	0x00000000


	//----- nvinfo : EIATTR_REGCOUNT
	.align		4
.L_604:
        /*0df8*/ 	.byte	0x04, 0x2f
        /*0dfa*/ 	.short	(.L_606 - .L_605)
	.align		4
.L_605:
        /*0dfc*/ 	.word	index@(_ZN10layer_norm13ln_fwd_kernelINS_13Kernel_traitsI13__nv_bfloat16S2_S2_S2_fjLj8192ELj1ELj1ELj8ELj16ENS_18Kernel_traits_baseILj8192ES2_S2_S2_S2_fjLj256EEEEELb1ELb0ELb1ELb0EEEvNS_9FwdParamsE)
        /*0e00*/ 	.word	0x0000009a


	//----- nvinfo : EIATTR_FRAME_SIZE
	.align		4
.L_606:
        /*0e04*/ 	.byte	0x04, 0x11
        /*0e06*/ 	.short	(.L_608 - .L_607)
	.align		4
.L_607:
        /*0e08*/ 	.word	index@(_ZN10layer_norm13ln_fwd_kernelINS_13Kernel_traitsI13__nv_bfloat16S2_S2_S2_fjLj8192ELj1ELj1ELj8ELj16ENS_18Kernel_traits_baseILj8192ES2_S2_S2_S2_fjLj256EEEEELb1ELb0ELb1ELb0EEEvNS_9FwdParamsE)
        /*0e0c*/ 	.word	0x00000000


	//----- nvinfo : EIATTR_REGCOUNT
	.align		4
.L_608:
        /*0e10*/ 	.byte	0x04, 0x2f
        /*0e12*/ 	.short	(.L_610 - .L_609)
	.align		4
.L_609:
        /*0e14*/ 	.word	index@(_ZN10layer_norm13ln_fwd_kernelINS_13Kernel_traitsI13__nv_bfloat16S2_S2_S2_fjLj8192ELj1ELj1ELj8ELj16ENS_18Kernel_traits_baseILj8192ES2_S2_S2_S2_fjLj256EEEEELb1ELb0ELb0ELb1EEEvNS_9FwdParamsE)
        /*0e18*/ 	.word	0x00000080


	//----- nvinfo : EIATTR_FRAME_SIZE
	.align		4
.L_610:
        /*0e1c*/ 	.byte	0x04, 0x11
        /*0e1e*/ 	.short	(.L_612 - .L_611)
	.align		4
.L_611:
        /*0e20*/ 	.word	index@(_ZN10layer_norm13ln_fwd_kernelINS_13Kernel_traitsI13__nv_bfloat16S2_S2_S2_fjLj8192ELj1ELj1ELj8ELj16ENS_18Kernel_traits_baseILj8192ES2_S2_S2_S2_fjLj256EEEEELb1ELb0ELb0ELb1EEEvNS_9FwdParamsE)
        /*0e24*/ 	.word	0x00000008


	//----- nvinfo : EIATTR_REGCOUNT
	.align		4
.L_612:
        /*0e28*/ 	.byte	0x04, 0x2f
        /*0e2a*/ 	.short	(.L_614 - .L_613)
	.align		4
.L_613:
        /*0e2c*/ 	.word	index@(_ZN10layer_norm13ln_fwd_kernelINS_13Kernel_traitsI13__nv_bfloat16S2_S2_S2_fjLj8192ELj1ELj1ELj8ELj16ENS_18Kernel_traits_baseILj8192ES2_S2_S2_S2_fjLj256EEEEELb1ELb0ELb0ELb0EEEvNS_9FwdParamsE)
        /*0e30*/ 	.word	0x00000078


	//----- nvinfo : EIATTR_FRAME_SIZE
	.align		4
.L_614:
        /*0e34*/ 	.byte	0x04, 0x11
        /*0e36*/ 	.short	(.L_616 - .L_615)
	.align		4
.L_615:
        /*0e38*/ 	.word	index@(_ZN10layer_norm13ln_fwd_kernelINS_13Kernel_traitsI13__nv_bfloat16S2_S2_S2_fjLj8192ELj1ELj1ELj8ELj16ENS_18Kernel_traits_baseILj8192ES2_S2_S2_S2_fjLj256EEEEELb1ELb0ELb0ELb0EEEvNS_9FwdParamsE)
        /*0e3c*/ 	.word	0x00000000


	//----- nvinfo : EIATTR_REGCOUNT
	.align		4
.L_616:
        /*0e40*/ 	.byte	0x04, 0x2f
        /*0e42*/ 	.short	(.L_618 - .L_617)
	.align		4
.L_617:
        /*0e44*/ 	.word	index@(_ZN10layer_norm13ln_fwd_kernelINS_13Kernel_traitsI13__nv_bfloat16S2_S2_S2_fjLj8192ELj1ELj1ELj8ELj16ENS_18Kernel_traits_baseILj8192ES2_S2_S2_S2_fjLj256EEEEELb0ELb1ELb1ELb1EEEvNS_9FwdParamsE)
        /*0e48*/ 	.word	0x000000ac


	//----- nvinfo : EIATTR_FRAME_SIZE
	.align		4
.L_618:
        /*0e4c*/ 	.byte	0x04, 0x11
        /*0e4e*/ 	.short	(.L_620 - .L_619)
	.align		4
.L_619:
        /*0e50*/ 	.word	index@(_ZN10layer_norm13ln_fwd_kernelINS_13Kernel_traitsI13__nv_bfloat16S2_S2_S2_fjLj8192ELj1ELj1ELj8ELj16ENS_18Kernel_traits_baseILj8192ES2_S2_S2_S2_fjLj256EEEEELb0ELb1ELb1ELb1EEEvNS_9FwdParamsE)
        /*0e54*/ 	.word	0x00000000


	//----- nvinfo : EIATTR_REGCOUNT
	.align		4
.L_620:
        /*0e58*/ 	.byte	0x04, 0x2f
        /*0e5a*/ 	.short	(.L_622 - .L_621)
	.align		4
.L_621:
        /*0e5c*/ 	.word	index@(_ZN10layer_norm13ln_fwd_kernelINS_13Kernel_traitsI13__nv_bfloat16S2_S2_S2_fjLj8192ELj1ELj1ELj8ELj16ENS_18Kernel_traits_baseILj8192ES2_S2_S2_S2_fjLj256EEEEELb0ELb1ELb1ELb0EEEvNS_9FwdParamsE)
        /*0e60*/ 	.word	0x000000a2


	//----- nvinfo : EIATTR_FRAME_SIZE
	.align		4
.L_622:
        /*0e64*/ 	.byte	0x04, 0x11
        /*0e66*/ 	.short	(.L_624 - .L_623)
	.align		4
.L_623:
        /*0e68*/ 	.word	index@(_ZN10layer_norm13ln_fwd_kernelINS_13Kernel_traitsI13__nv_bfloat16S2_S2_S2_fjLj8192ELj1ELj1ELj8ELj16ENS_18Kernel_traits_baseILj8192ES2_S2_S2_S2_fjLj256EEEEELb0ELb1ELb1ELb0EEEvNS_9FwdParamsE)
        /*0e6c*/ 	.word	0x00000000


	//----- nvinfo : EIATTR_REGCOUNT
	.align		4
.L_624:
        /*0e70*/ 	.byte	0x04, 0x2f
        /*0e72*/ 	.short	(.L_626 - .L_625)
	.align		4
.L_625:
        /*0e74*/ 	.word	index@(_ZN10layer_norm13ln_fwd_kernelINS_13Kernel_traitsI13__nv_bfloat16S2_S2_S2_fjLj8192ELj1ELj1ELj8ELj16ENS_18Kernel_traits_baseILj8192ES2_S2_S2_S2_fjLj256EEEEELb0ELb1ELb0ELb1EEEvNS_9FwdParamsE)
        /*0e78*/ 	.word	0x000000bc


	//----- nvinfo : EIATTR_FRAME_SIZE
	.align		4
.L_626:
        /*0e7c*/ 	.byte	0x04, 0x11
        /*0e7e*/ 	.short	(.L_628 - .L_627)
	.align		4
.L_627:
        /*0e80*/ 	.word	index@(_ZN10layer_norm13ln_fwd_kernelINS_13Kernel_traitsI13__nv_bfloat16S2_S2_S2_fjLj8192ELj1ELj1ELj8ELj16ENS_18Kernel_traits_baseILj8192ES2_S2_S2_S2_fjLj256EEEEELb0ELb1ELb0ELb1EEEvNS_9FwdParamsE)
        /*0e84*/ 	.word	0x00000000


	//----- nvinfo : EIATTR_REGCOUNT
	.align		4
.L_628:
        /*0e88*/ 	.byte	0x04, 0x2f
        /*0e8a*/ 	.short	(.L_630 - .L_629)
	.align		4
.L_629:
        /*0e8c*/ 	.word	index@(_ZN10layer_norm13ln_fwd_kernelINS_13Kernel_traitsI13__nv_bfloat16S2_S2_S2_fjLj8192ELj1ELj1ELj8ELj16ENS_18Kernel_traits_baseILj8192ES2_S2_S2_S2_fjLj256EEEEELb0ELb1ELb0ELb0EEEvNS_9FwdParamsE)
        /*0e90*/ 	.word	0x0000009d


	//----- nvinfo : EIATTR_FRAME_SIZE
	.align		4
.L_630:
        /*0e94*/ 	.byte	0x04, 0x11
        /*0e96*/ 	.short	(.L_632 - .L_631)
	.align		4
.L_631:
        /*0e98*/ 	.word	index@(_ZN10layer_norm13ln_fwd_kernelINS_13Kernel_traitsI13__nv_bfloat16S2_S2_S2_fjLj8192ELj1ELj1ELj8ELj16ENS_18Kernel_traits_baseILj8192ES2_S2_S2_S2_fjLj256EEEEELb0ELb1ELb0ELb0EEEvNS_9FwdParamsE)
        /*0e9c*/ 	.word	0x00000000


	//----- nvinfo : EIATTR_REGCOUNT
	.align		4
.L_632:
        /*0ea0*/ 	.byte	0x04, 0x2f
        /*0ea2*/ 	.short	(.L_634 - .L_633)
	.align		4
.L_633:
        /*0ea4*/ 	.word	index@(_ZN10layer_norm13ln_fwd_kernelINS_13Kernel_traitsI13__nv_bfloat16S2_S2_S2_fjLj8192ELj1ELj1ELj8ELj16ENS_18Kernel_traits_baseILj8192ES2_S2_S2_S2_fjLj256EEEEELb0ELb0ELb1ELb1EEEvNS_9FwdParamsE)
        /*0ea8*/ 	.word	0x00000080


	//----- nvinfo : EIATTR_FRAME_SIZE
	.align		4
.L_634:
        /*0eac*/ 	.byte	0x04, 0x11
        /*0eae*/ 	.short	(.L_636 - .L_635)
	.align		4
.L_635:
        /*0eb0*/ 	.word	index@(_ZN10layer_norm13ln_fwd_kernelINS_13Kernel_traitsI13__nv_bfloat16S2_S2_S2_fjLj8192ELj1ELj1ELj8ELj16ENS_18Kernel_traits_baseILj8192ES2_S2_S2_S2_fjLj256EEEEELb0ELb0ELb1ELb1EEEvNS_9FwdParamsE)
        /*0eb4*/ 	.word	0x00000000


	//----- nvinfo : EIATTR_REGCOUNT
	.align		4
.L_636:
        /*0eb8*/ 	.byte	0x04, 0x2f
        /*0eba*/ 	.short	(.L_638 - .L_637)
	.align		4
.L_637:
        /*0ebc*/ 	.word	index@(_ZN10layer_norm13ln_fwd_kernelINS_13Kernel_traitsI13__nv_bfloat16S2_S2_S2_fjLj8192ELj1ELj1ELj8ELj16ENS_18Kernel_traits_baseILj8192ES2_S2_S2_S2_fjLj256EEEEELb0ELb0ELb1ELb0EEEvNS_9FwdParamsE)
        /*0ec0*/ 	.word	0x00000079


	//----- nvinfo : EIATTR_FRAME_SIZE
	.align		4
.L_638:
        /*0ec4*/ 	.byte	0x04, 0x11
        /*0ec6*/ 	.short	(.L_640 - .L_639)
	.align		4
.L_639:
        /*0ec8*/ 	.word	index@(_ZN10layer_norm13ln_fwd_kernelINS_13Kernel_traitsI13__nv_bfloat16S2_S2_S2_fjLj8192ELj1ELj1ELj8ELj16ENS_18Kernel_traits_baseILj8192ES2_S2_S2_S2_fjLj256EEEEELb0ELb0ELb1ELb0EEEvNS_9FwdParamsE)
        /*0ecc*/ 	.word	0x00000000


	//----- nvinfo : EIATTR_REGCOUNT
	.align		4
.L_640:
        /*0ed0*/ 	.byte	0x04, 0x2f
        /*0ed2*/ 	.short	(.L_642 - .L_641)
	.align		4
.L_641:
        /*0ed4*/ 	.word	index@(_ZN10layer_norm13ln_fwd_kernelINS_13Kernel_traitsI13__nv_bfloat16S2_S2_S2_fjLj8192ELj1ELj1ELj8ELj16ENS_18Kernel_traits_baseILj8192ES2_S2_S2_S2_fjLj256EEEEELb0ELb0ELb0ELb1EEEvNS_9FwdParamsE)
        /*0ed8*/ 	.word	0x0000007e


	//----- nvinfo : EIATTR_FRAME_SIZE
	.align		4
.L_642:
        /*0edc*/ 	.byte	0x04, 0x11
        /*0ede*/ 	.short	(.L_644 - .L_643)
	.align		4
.L_643:
        /*0ee0*/ 	.word	index@(_ZN10layer_norm13ln_fwd_kernelINS_13Kernel_traitsI13__nv_bfloat16S2_S2_S2_fjLj8192ELj1ELj1ELj8ELj16ENS_18Kernel_traits_baseILj8192ES2_S2_S2_S2_fjLj256EEEEELb0ELb0ELb0ELb1EEEvNS_9FwdParamsE)
        /*0ee4*/ 	.word	0x00000000


	//----- nvinfo : EIATTR_REGCOUNT
	.align		4
.L_644:
        /*0ee8*/ 	.byte	0x04, 0x2f
        /*0eea*/ 	.short	(.L_646 - .L_645)
	.align		4
.L_645:
        /*0eec*/ 	.word	index@(_ZN10layer_norm13ln_fwd_kernelINS_13Kernel_traitsI13__nv_bfloat16S2_S2_S2_fjLj8192ELj1ELj1ELj8ELj16ENS_18Kernel_traits_baseILj8192ES2_S2_S2_S2_fjLj256EEEEELb0ELb0ELb0ELb0EEEvNS_9FwdParamsE)
        /*0ef0*/ 	.word	0x0000007b


	//----- nvinfo : EIATTR_FRAME_SIZE
	.align		4
.L_646:
        /*0ef4*/ 	.byte	0x04, 0x11
        /*0ef6*/ 	.short	(.L_648 - .L_647)
	.align		4
.L_647:
        /*0ef8*/ 	.word	index@(_ZN10layer_norm13ln_fwd_kernelINS_13Kernel_traitsI13__nv_bfloat16S2_S2_S2_fjLj8192ELj1ELj1ELj8ELj16ENS_18Kernel_traits_baseILj8192ES2_S2_S2_S2_fjLj256EEEEELb0ELb0ELb0ELb0EEEvNS_9FwdParamsE)
        /*0efc*/ 	.word	0x00000000


	//----- nvinfo : EIATTR_MIN_STACK_SIZE
	.align		4
.L_648:
        /*0f00*/ 	.byte	0x04, 0x12
        /*0f02*/ 	.short	(.L_650 - .L_649)
	.align		4
.L_649:
        /*0f04*/ 	.word	index@(_ZN10layer_norm13ln_fwd_kernelINS_13Kernel_traitsI13__nv_bfloat16S2_S2_S2_fjLj8192ELj1ELj1ELj8ELj16ENS_18Kernel_traits_baseILj8192ES2_S2_S2_S2_fjLj256EEEEELb0ELb0ELb0ELb0EEEvNS_9FwdParamsE)
        /*0f08*/ 	.word	0x00000000


	//----- nvinfo : EIATTR_MIN_STACK_SIZE
	.align		4
.L_650:
        /*0f0c*/ 	.byte	0x04, 0x12
        /*0f0e*/ 	.short	(.L_652 - .L_651)
	.align		4
.L_651:
        /*0f10*/ 	.word	index@(_ZN10layer_norm13ln_fwd_kernelINS_13Kernel_traitsI13__nv_bfloat16S2_S2_S2_fjLj8192ELj1ELj1ELj8ELj16ENS_18Kernel_traits_baseILj8192ES2_S2_S2_S2_fjLj256EEEEELb0ELb0ELb0ELb1EEEvNS_9FwdParamsE)
        /*0f14*/ 	.word	0x00000000


	//----- nvinfo : EIATTR_MIN_STACK_SIZE
	.align		4
.L_652:
        /*0f18*/ 	.byte	0x04, 0x12
        /*0f1a*/ 	.short	(.L_654 - .L_653)
	.align		4
.L_653:
        /*0f1c*/ 	.word	index@(_ZN10layer_norm13ln_fwd_kernelINS_13Kernel_traitsI13__nv_bfloat16S2_S2_S2_fjLj8192ELj1ELj1ELj8ELj16ENS_18Kernel_traits_baseILj8192ES2_S2_S2_S2_fjLj256EEEEELb0ELb0ELb1ELb0EEEvNS_9FwdParamsE)
        /*0f20*/ 	.word	0x00000000


	//----- nvinfo : EIATTR_MIN_STACK_SIZE
	.align		4
.L_654:
        /*0f24*/ 	.byte	0x04, 0x12
        /*0f26*/ 	.short	(.L_656 - .L_655)
	.align		4
.L_655:
        /*0f28*/ 	.word	index@(_ZN10layer_norm13ln_fwd_kernelINS_13Kernel_traitsI13__nv_bfloat16S2_S2_S2_fjLj8192ELj1ELj1ELj8ELj16ENS_18Kernel_traits_baseILj8192ES2_S2_S2_S2_fjLj256EEEEELb0ELb0ELb1ELb1EEEvNS_9FwdParamsE)
        /*0f2c*/ 	.word	0x00000000


	//----- nvinfo : EIATTR_MIN_STACK_SIZE
	.align		4
.L_656:
        /*0f30*/ 	.byte	0x04, 0x12
        /*0f32*/ 	.short	(.L_658 - .L_657)
	.align		4
.L_657:
        /*0f34*/ 	.word	index@(_ZN10layer_norm13ln_fwd_kernelINS_13Kernel_traitsI13__nv_bfloat16S2_S2_S2_fjLj8192ELj1ELj1ELj8ELj16ENS_18Kernel_traits_baseILj8192ES2_S2_S2_S2_fjLj256EEEEELb0ELb1ELb0ELb0EEEvNS_9FwdParamsE)
        /*0f38*/ 	.word	0x00000000


	//----- nvinfo : EIATTR_MIN_STACK_SIZE
	.align		4
.L_658:
        /*0f3c*/ 	.byte	0x04, 0x12
        /*0f3e*/ 	.short	(.L_660 - .L_659)
	.align		4
.L_659:
        /*0f40*/ 	.word	index@(_ZN10layer_norm13ln_fwd_kernelINS_13Kernel_traitsI13__nv_bfloat16S2_S2_S2_fjLj8192ELj1ELj1ELj8ELj16ENS_18Kernel_traits_baseILj8192ES2_S2_S2_S2_fjLj256EEEEELb0ELb1ELb0ELb1EEEvNS_9FwdParamsE)
        /*0f44*/ 	.word	0x00000000


	//----- nvinfo : EIATTR_MIN_STACK_SIZE
	.align		4
.L_660:
        /*0f48*/ 	.byte	0x04, 0x12
        /*0f4a*/ 	.short	(.L_662 - .L_661)
	.align		4
.L_661:
        /*0f4c*/ 	.word	index@(_ZN10layer_norm13ln_fwd_kernelINS_13Kernel_traitsI13__nv_bfloat16S2_S2_S2_fjLj8192ELj1ELj1ELj8ELj16ENS_18Kernel_traits_baseILj8192ES2_S2_S2_S2_fjLj256EEEEELb0ELb1ELb1ELb0EEEvNS_9FwdParamsE)
        /*0f50*/ 	.word	0x00000000


	//----- nvinfo : EIATTR_MIN_STACK_SIZE
	.align		4
.L_662:
        /*0f54*/ 	.byte	0x04, 0x12
        /*0f56*/ 	.short	(.L_664 - .L_663)
	.align		4
.L_663:
        /*0f58*/ 	.word	index@(_ZN10layer_norm13ln_fwd_kernelINS_13Kernel_traitsI13__nv_bfloat16S2_S2_S2_fjLj8192ELj1ELj1ELj8ELj16ENS_18Kernel_traits_baseILj8192ES2_S2_S2_S2_fjLj256EEEEELb0ELb1ELb1ELb1EEEvNS_9FwdParamsE)
        /*0f5c*/ 	.word	0x00000000


	//----- nvinfo : EIATTR_MIN_STACK_SIZE
	.align		4
.L_664:
        /*0f60*/ 	.byte	0x04, 0x12
        /*0f62*/ 	.short	(.L_666 - .L_665)
	.align		4
.L_665:
        /*0f64*/ 	.word	index@(_ZN10layer_norm13ln_fwd_kernelINS_13Kernel_traitsI13__nv_bfloat16S2_S2_S2_fjLj8192ELj1ELj1ELj8ELj16ENS_18Kernel_traits_baseILj8192ES2_S2_S2_S2_fjLj256EEEEELb1ELb0ELb0ELb0EEEvNS_9FwdParamsE)
        /*0f68*/ 	.word	0x00000000


	//----- nvinfo : EIATTR_MIN_STACK_SIZE
	.align		4
.L_666:
        /*0f6c*/ 	.byte	0x04, 0x12
        /*0f6e*/ 	.short	(.L_668 - .L_667)
	.align		4
.L_667:
        /*0f70*/ 	.word	index@(_ZN10layer_norm13ln_fwd_kernelINS_13Kernel_traitsI13__nv_bfloat16S2_S2_S2_fjLj8192ELj1ELj1ELj8ELj16ENS_18Kernel_traits_baseILj8192ES2_S2_S2_S2_fjLj256EEEEELb1ELb0ELb0ELb1EEEvNS_9FwdParamsE)
        /*0f74*/ 	.word	0x00000008


	//----- nvinfo : EIATTR_MIN_STACK_SIZE
	.align		4
.L_668:
        /*0f78*/ 	.byte	0x04, 0x12
        /*0f7a*/ 	.short	(.L_670 - .L_669)
	.align		4
.L_669:
        /*0f7c*/ 	.word	index@(_ZN10layer_norm13ln_fwd_kernelINS_13Kernel_traitsI13__nv_bfloat16S2_S2_S2_fjLj8192ELj1ELj1ELj8ELj16ENS_18Kernel_traits_baseILj8192ES2_S2_S2_S2_fjLj256EEEEELb1ELb0ELb1ELb0EEEvNS_9FwdParamsE)
        /*0f80*/ 	.word	0x00000000


	//----- nvinfo : EIATTR_MIN_STACK_SIZE
	.align		4
.L_670:
        /*0f84*/ 	.byte	0x04, 0x12
        /*0f86*/ 	.short	(.L_672 - .L_671)
	.align		4
.L_671:
        /*0f88*/ 	.word	index@(_ZN10layer_norm13ln_fwd_kernelINS_13Kernel_traitsI13__nv_bfloat16S2_S2_S2_fjLj8192ELj1ELj1ELj8ELj16ENS_18Kernel_traits_baseILj8192ES2_S2_S2_S2_fjLj256EEEEELb1ELb0ELb1ELb1EEEvNS_9FwdParamsE)
        /*0f8c*/ 	.word	0x00000000


	//----- nvinfo : EIATTR_MIN_STACK_SIZE
	.align		4
.L_672:
        /*0f90*/ 	.byte	0x04, 0x12
        /*0f92*/ 	.short	(.L_674 - .L_673)
	.align		4
.L_673:
        /*0f94*/ 	.word	index@(_ZN10layer_norm13ln_fwd_kernelINS_13Kernel_traitsI13__nv_bfloat16S2_S2_S2_fjLj8192ELj1ELj1ELj8ELj16ENS_18Kernel_traits_baseILj8192ES2_S2_S2_S2_fjLj256EEEEELb1ELb1ELb0ELb0EEEvNS_9FwdParamsE)
        /*0f98*/ 	.word	0x00000000


	//----- nvinfo : EIATTR_MIN_STACK_SIZE
	.align		4
.L_674:
        /*0f9c*/ 	.byte	0x04, 0x12
        /*0f9e*/ 	.short	(.L_676 - .L_675)
	.align		4
.L_675:
        /*0fa0*/ 	.word	index@(_ZN10layer_norm13ln_fwd_kernelINS_13Kernel_traitsI13__nv_bfloat16S2_S2_S2_fjLj8192ELj1ELj1ELj8ELj16ENS_18Kernel_traits_baseILj8192ES2_S2_S2_S2_fjLj256EEEEELb1ELb1ELb0ELb1EEEvNS_9FwdParamsE)
        /*0fa4*/ 	.word	0x00000000


	//----- nvinfo : EIATTR_MIN_STACK_SIZE
	.align		4
.L_676:
        /*0fa8*/ 	.byte	0x04, 0x12
        /*0faa*/ 	.short	(.L_678 - .L_677)
	.align		4
.L_677:
        /*0fac*/ 	.word	index@(_ZN10layer_norm13ln_fwd_kernelINS_13Kernel_traitsI13__nv_bfloat16S2_S2_S2_fjLj8192ELj1ELj1ELj8ELj16ENS_18Kernel_traits_baseILj8192ES2_S2_S2_S2_fjLj256EEEEELb1ELb1ELb1ELb0EEEvNS_9FwdParamsE)
        /*0fb0*/ 	.word	0x00000000


	//----- nvinfo : EIATTR_MIN_STACK_SIZE
	.align		4
.L_678:
        /*0fb4*/ 	.byte	0x04, 0x12
        /*0fb6*/ 	.short	(.L_680 - .L_679)
	.align		4
.L_679:
        /*0fb8*/ 	.word	index@(_ZN10layer_norm13ln_fwd_kernelINS_13Kernel_traitsI13__nv_bfloat16S2_S2_S2_fjLj8192ELj1ELj1ELj8ELj16ENS_18Kernel_traits_baseILj8192ES2_S2_S2_S2_fjLj256EEEEELb1ELb1ELb1ELb1EEEvNS_9FwdParamsE)
        /*0fbc*/ 	.word	0x00000000


	//----- nvinfo : EIATTR_MIN_STACK_SIZE
	.align		4
.L_680:
        /*0fc0*/ 	.byte	0x04, 0x12
        /*0fc2*/ 	.short	(.L_682 - .L_681)
	.align		4
.L_681:
        /*0fc4*/ 	.word	index@(_ZN10layer_norm13ln_fwd_kernelINS_13Kernel_traitsI6__halfS2_S2_S2_fjLj8192ELj1ELj1ELj8ELj16ENS_18Kernel_traits_baseILj8192ES2_S2_S2_S2_fjLj256EEEEELb0ELb0ELb0ELb0EEEvNS_9FwdParamsE)
        /*0fc8*/ 	.word	0x00000000


	//----- nvinfo : EIATTR_MIN_STACK_SIZE
	.align		4
.L_682:
        /*0fcc*/ 	.byte	0x04, 0x12
        /*0fce*/ 	.short	(.L_684 - .L_683)
	.align		4
.L_683:
        /*0fd0*/ 	.word	index@(_ZN10layer_norm13ln_fwd_kernelINS_13Kernel_traitsI6__halfS2_S2_S2_fjLj8192ELj1ELj1ELj8ELj16ENS_18Kernel_traits_baseILj8192ES2_S2_S2_S2_fjLj256EEEEELb0ELb0ELb0ELb1EEEvNS_9FwdParamsE)
        /*0fd4*/ 	.word	0x00000000


	//----- nvinfo : EIATTR_MIN_STACK_SIZE
	.align		4
.L_684:
        /*0fd8*/ 	.byte	0x04, 0x12
        /*0fda*/ 	.short	(.L_686 - .L_685)
	.align		4
.L_685:
        /*0fdc*/ 	.word	index@(_ZN10layer_norm13ln_fwd_kernelINS_13Kernel_traitsI6__halfS2_S2_S2_fjLj8192ELj1ELj1ELj8ELj16ENS_18Kernel_traits_baseILj8192ES2_S2_S2_S2_fjLj256EEEEELb0ELb0ELb1ELb0EEEvNS_9FwdParamsE)
        /*0fe0*/ 	.word	0x00000000


	//----- nvinfo : EIATTR_MIN_STACK_SIZE
	.align		4
.L_686:
        /*0fe4*/ 	.byte	0x04, 0x12
        /*0fe6*/ 	.short	(.L_688 - .L_687)
	.align		4
.L_687:
        /*0fe8*/ 	.word	index@(_ZN10layer_norm13ln_fwd_kernelINS_13Kernel_traitsI6__halfS2_S2_S2_fjLj8192ELj1ELj1ELj8ELj16ENS_18Kernel_traits_baseILj8192ES2_S2_S2_S2_fjLj256EEEEELb0ELb0ELb1ELb1EEEvNS_9FwdParamsE)
        /*0fec*/ 	.word	0x00000000


	//----- nvinfo : EIATTR_MIN_STACK_SIZE
	.align		4
.L_688:
        /*0ff0*/ 	.byte	0x04, 0x12
        /*0ff2*/ 	.short	(.L_690 - .L_689)
	.align		4
.L_689:
        /*0ff4*/ 	.word	index@(_ZN10layer_norm13ln_fwd_kernelINS_13Kernel_traitsI6__halfS2_S2_S2_fjLj8192ELj1ELj1ELj8ELj16ENS_18Kernel_traits_baseILj8192ES2_S2_S2_S2_fjLj256EEEEELb0ELb1ELb0ELb0EEEvNS_9FwdParamsE)
        /*0ff8*/ 	.word	0x00000000


	//----- nvinfo : EIATTR_MIN_STACK_SIZE
	.align		4
.L_690:
        /*0ffc*/ 	.byte	0x04, 0x12
        /*0ffe*/ 	.short	(.L_692 - .L_691)
	.align		4
.L_691:
        /*1000*/ 	.word	index@(_ZN10layer_norm13ln_fwd_kernelINS_13Kernel_traitsI6__halfS2_S2_S2_fjLj8192ELj1ELj1ELj8ELj16ENS_18Kernel_traits_baseILj8192ES2_S2_S2_S2_fjLj256EEEEELb0ELb1ELb0ELb1EEEvNS_9FwdParamsE)
        /*1004*/ 	.word	0x00000000


	//----- nvinfo : EIATTR_MIN_STACK_SIZE
	.align		4
.L_692:
        /*1008*/ 	.byte	0x04, 0x12
        /*100a*/ 	.short	(.L_694 - .L_693)
	.align		4
.L_693:
        /*100c*/ 	.word	index@(_ZN10layer_norm13ln_fwd_kernelINS_13Kernel_traitsI6__halfS2_S2_S2_fjLj8192ELj1ELj1ELj8ELj16ENS_18Kernel_traits_baseILj8192ES2_S2_S2_S2_fjLj256EEEEELb0ELb1ELb1ELb0EEEvNS_9FwdParamsE)
        /*1010*/ 	.word	0x00000000


	//----- nvinfo : EIATTR_MIN_STACK_SIZE
	.align		4
.L_694:
        /*1014*/ 	.byte	0x04, 0x12
        /*1016*/ 	.short	(.L_696 - .L_695)
	.align		4
.L_695:
        /*1018*/ 	.word	index@(_ZN10layer_norm13ln_fwd_kernelINS_13Kernel_traitsI6__halfS2_S2_S2_fjLj8192ELj1ELj1ELj8ELj16ENS_18Kernel_traits_baseILj8192ES2_S2_S2_S2_fjLj256EEEEELb0ELb1ELb1ELb1EEEvNS_9FwdParamsE)
        /*101c*/ 	.word	0x00000000


	//----- nvinfo : EIATTR_MIN_STACK_SIZE
	.align		4
.L_696:
        /*1020*/ 	.byte	0x04, 0x12
        /*1022*/ 	.short	(.L_698 - .L_697)
	.align		4
.L_697:
        /*1024*/ 	.word	index@(_ZN10layer_norm13ln_fwd_kernelINS_13Kernel_traitsI6__halfS2_S2_S2_fjLj8192ELj1ELj1ELj8ELj16ENS_18Kernel_traits_baseILj8192ES2_S2_S2_S2_fjLj256EEEEELb1ELb0ELb0ELb0EEEvNS_9FwdParamsE)
        /*1028*/ 	.word	0x00000000


	//----- nvinfo : EIATTR_MIN_STACK_SIZE
	.align		4
.L_698:
        /*102c*/ 	.byte	0x04, 0x12
        /*102e*/ 	.short	(.L_700 - .L_699)
	.align		4
.L_699:
        /*1030*/ 	.word	index@(_ZN10layer_norm13ln_fwd_kernelINS_13Kernel_traitsI6__halfS2_S2_S2_fjLj8192ELj1ELj1ELj8ELj16ENS_18Kernel_traits_baseILj8192ES2_S2_S2_S2_fjLj256EEEEELb1ELb0ELb0ELb1EEEvNS_9FwdParamsE)
        /*1034*/ 	.word	0x00000000


	//----- nvinfo : EIATTR_MIN_STACK_SIZE
	.align		4
.L_700:
        /*1038*/ 	.byte	0x04, 0x12
        /*103a*/ 	.short	(.L_702 - .L_701)
	.align		4
.L_701:
        /*103c*/ 	.word	index@(_ZN10layer_norm13ln_fwd_kernelINS_13Kernel_traitsI6__halfS2_S2_S2_fjLj8192ELj1ELj1ELj8ELj16ENS_18Kernel_traits_baseILj8192ES2_S2_S2_S2_fjLj256EEEEELb1ELb0ELb1ELb0EEEvNS_9FwdParamsE)
        /*1040*/ 	.word	0x00000000


	//----- nvinfo : EIATTR_MIN_STACK_SIZE
	.align		4
.L_702:
        /*1044*/ 	.byte	0x04, 0x12
        /*1046*/ 	.short	(.L_704 - .L_703)
	.align		4
.L_703:
        /*1048*/ 	.word	index@(_ZN10layer_norm13ln_fwd_kernelINS_13Kernel_traitsI6__halfS2_S2_S2_fjLj8192ELj1ELj1ELj8ELj16ENS_18Kernel_traits_baseILj8192ES2_S2_S2_S2_fjLj256EEEEELb1ELb0ELb1ELb1EEEvNS_9FwdParamsE)
        /*104c*/ 	.word	0x00000000


	//----- nvinfo : EIATTR_MIN_STACK_SIZE
	.align		4
.L_704:
        /*1050*/ 	.byte	0x04, 0x12
        /*1052*/ 	.short	(.L_706 - .L_705)
	.align		4
.L_705:
        /*1054*/ 	.word	index@(_ZN10layer_norm13ln_fwd_kernelINS_13Kernel_traitsI6__halfS2_S2_S2_fjLj8192ELj1ELj1ELj8ELj16ENS_18Kernel_traits_baseILj8192ES2_S2_S2_S2_fjLj256EEEEELb1ELb1ELb0ELb0EEEvNS_9FwdParamsE)
        /*1058*/ 	.word	0x00000000


	//----- nvinfo : EIATTR_MIN_STACK_SIZE
	.align		4
.L_706:
        /*105c*/ 	.byte	0x04, 0x12
        /*105e*/ 	.short	(.L_708 - .L_707)
	.align		4
.L_707:
        /*1060*/ 	.word	index@(_ZN10layer_norm13ln_fwd_kernelINS_13Kernel_traitsI6__halfS2_S2_S2_fjLj8192ELj1ELj1ELj8ELj16ENS_18Kernel_traits_baseILj8192ES2_S2_S2_S2_fjLj256EEEEELb1ELb1ELb0ELb1EEEvNS_9FwdParamsE)
        /*1064*/ 	.word	0x00000000


	//----- nvinfo : EIATTR_MIN_STACK_SIZE
	.align		4
.L_708:
        /*1068*/ 	.byte	0x04, 0x12
        /*106a*/ 	.short	(.L_710 - .L_709)
	.align		4
.L_709:
        /*106c*/ 	.word	index@(_ZN10layer_norm13ln_fwd_kernelINS_13Kernel_traitsI6__halfS2_S2_S2_fjLj8192ELj1ELj1ELj8ELj16ENS_18Kernel_traits_baseILj8192ES2_S2_S2_S2_fjLj256EEEEELb1ELb1ELb1ELb0EEEvNS_9FwdParamsE)
        /*1070*/ 	.word	0x00000000


	//----- nvinfo : EIATTR_MIN_STACK_SIZE
	.align		4
.L_710:
        /*1074*/ 	.byte	0x04, 0x12
        /*1076*/ 	.short	(.L_712 - .L_711)
	.align		4
.L_711:
        /*1078*/ 	.word	index@(_ZN10layer_norm13ln_fwd_kernelINS_13Kernel_traitsI6__halfS2_S2_S2_fjLj8192ELj1ELj1ELj8ELj16ENS_18Kernel_traits_baseILj8192ES2_S2_S2_S2_fjLj256EEEEELb1ELb1ELb1ELb1EEEvNS_9FwdParamsE)
        /*107c*/ 	.word	0x00000000


	//----- nvinfo : EIATTR_MIN_STACK_SIZE
	.align		4
.L_712:
        /*1080*/ 	.byte	0x04, 0x12
        /*1082*/ 	.short	(.L_714 - .L_713)
	.align		4
.L_713:
        /*1084*/ 	.word	index@(_ZN10layer_norm13ln_fwd_kernelINS_13Kernel_traitsIf13__nv_bfloat16S2_S2_fjLj8192ELj1ELj1ELj8ELj16ENS_18Kernel_traits_baseILj8192EfS2_S2_S2_fjLj256EEEEELb0ELb0ELb0ELb0EEEvNS_9FwdParamsE)
        /*1088*/ 	.word	0x00000000


	//----- nvinfo : EIATTR_MIN_STACK_SIZE
	.align		4
.L_714:
        /*108c*/ 	.byte	0x04, 0x12
        /*108e*/ 	.short	(.L_716 - .L_715)
	.align		4
.L_715:
        /*1090*/ 	.word	index@(_ZN10layer_norm13ln_fwd_kernelINS_13Kernel_traitsIf13__nv_bfloat16S2_S2_fjLj8192ELj1ELj1ELj8ELj16ENS_18Kernel_traits_baseILj8192EfS2_S2_S2_fjLj256EEEEELb0ELb0ELb0ELb1EEEvNS_9FwdParamsE)
        /*1094*/ 	.word	0x00000000


	//----- nvinfo : EIATTR_MIN_STACK_SIZE
	.align		4
.L_716:
        /*1098*/ 	.byte	0x04, 0x12
        /*109a*/ 	.short	(.L_718 - .L_717)
	.align		4
.L_717:
        /*109c*/ 	.word	index@(_ZN10layer_norm13ln_fwd_kernelINS_13Kernel_traitsIf13__nv_bfloat16S2_S2_fjLj8192ELj1ELj1ELj8ELj16ENS_18Kernel_traits_baseILj8192EfS2_S2_S2_fjLj256EEEEELb0ELb0ELb1ELb0EEEvNS_9FwdParamsE)
        /*10a0*/ 	.word	0x00000000


	//----- nvinfo : EIATTR_MIN_STACK_SIZE
	.align		4
.L_718:
        /*10a4*/ 	.byte	0x04, 0x12
        /*10a6*/ 	.short	(.L_720 - .L_719)
	.align		4
.L_719:
        /*10a8*/ 	.word	index@(_ZN10layer_norm13ln_fwd_kernelINS_13Kernel_traitsIf13__nv_bfloat16S2_S2_fjLj8192ELj1ELj1ELj8ELj16ENS_18Kernel_traits_baseILj8192EfS2_S2_S2_fjLj256EEEEELb0ELb0ELb1ELb1EEEvNS_9FwdParamsE)
        /*10ac*/ 	.word	0x00000000


	//----- nvinfo : EIATTR_MIN_STACK_SIZE
	.align		4
.L_720:
        /*10b0*/ 	.byte	0x04, 0x12
        /*10b2*/ 	.short	(.L_722 - .L_721)
	.align		4
.L_721:
        /*10b4*/ 	.word	index@(_ZN10layer_norm13ln_fwd_kernelINS_13Kernel_traitsIf13__nv_bfloat16S2_S2_fjLj8192ELj1ELj1ELj8ELj16ENS_18Kernel_traits_baseILj8192EfS2_S2_S2_fjLj256EEEEELb0ELb1ELb0ELb0EEEvNS_9FwdParamsE)
        /*10b8*/ 	.word	0x00000000


	//----- nvinfo : EIATTR_MIN_STACK_SIZE
	.align		4
.L_722:
        /*10bc*/ 	.byte	0x04, 0x12
        /*10be*/ 	.short	(.L_724 - .L_723)
	.align		4
.L_723:
        /*10c0*/ 	.word	index@(_ZN10layer_norm13ln_fwd_kernelINS_13Kernel_traitsIf13__nv_bfloat16S2_S2_fjLj8192ELj1ELj1ELj8ELj16ENS_18Kernel_traits_baseILj8192EfS2_S2_S2_fjLj256EEEEELb0ELb1ELb0ELb1EEEvNS_9FwdParamsE)
        /*10c4*/ 	.word	0x00000000


	//----- nvinfo : EIATTR_MIN_STACK_SIZE
	.align		4
.L_724:
        /*10c8*/ 	.byte	0x04, 0x12
        /*10ca*/ 	.short	(.L_726 - .L_725)
	.align		4
.L_725:
        /*10cc*/ 	.word	index@(_ZN10layer_norm13ln_fwd_kernelINS_13Kernel_traitsIf13__nv_bfloat16S2_S2_fjLj8192ELj1ELj1ELj8ELj16ENS_18Kernel_traits_baseILj8192EfS2_S2_S2_fjLj256EEEEELb0ELb1ELb1ELb0EEEvNS_9FwdParamsE)
        /*10d0*/ 	.word	0x00000000


	//----- nvinfo : EIATTR_MIN_STACK_SIZE
	.align		4
.L_726:
        /*10d4*/ 	.byte	0x04, 0x12
        /*10d6*/ 	.short	(.L_728 - .L_727)
	.align		4
.L_727:
        /*10d8*/ 	.word	index@(_ZN10layer_norm13ln_fwd_kernelINS_13Kernel_traitsIf13__nv_bfloat16S2_S2_fjLj8192ELj1ELj1ELj8ELj16ENS_18Kernel_traits_baseILj8192EfS2_S2_S2_fjLj256EEEEELb0ELb1ELb1ELb1EEEvNS_9FwdParamsE)
        /*10dc*/ 	.word	0x00000000


	//----- nvinfo : EIATTR_MIN_STACK_SIZE
	.align		4
.L_728:
        /*10e0*/ 	.byte	0x04, 0x12
        /*10e2*/ 	.short	(.L_730 - .L_729)
	.align		4
.L_729:
        /*10e4*/ 	.word	index@(_ZN10layer_norm13ln_fwd_kernelINS_13Kernel_traitsIf13__nv_bfloat16S2_S2_fjLj8192ELj1ELj1ELj8ELj16ENS_18Kernel_traits_baseILj8192EfS2_S2_S2_fjLj256EEEEELb1ELb0ELb0ELb0EEEvNS_9FwdParamsE)
        /*10e8*/ 	.word	0x00000010


	//----- nvinfo : EIATTR_MIN_STACK_SIZE
	.align		4
.L_730:
        /*10ec*/ 	.byte	0x04, 0x12
        /*10ee*/ 	.short	(.L_732 - .L_731)
	.align		4
.L_731:
        /*10f0*/ 	.word	index@(_ZN10layer_norm13ln_fwd_kernelINS_13Kernel_traitsIf13__nv_bfloat16S2_S2_fjLj8192ELj1ELj1ELj8ELj16ENS_18Kernel_traits_baseILj8192EfS2_S2_S2_fjLj256EEEEELb1ELb0ELb0ELb1EEEvNS_9FwdParamsE)
        /*10f4*/ 	.word	0x00000000


	//----- nvinfo : EIATTR_MIN_STACK_SIZE
	.align		4
.L_732:
        /*10f8*/ 	.byte	0x04, 0x12
        /*10fa*/ 	.short	(.L_734 - .L_733)
	.align		4
.L_733:
        /*10fc*/ 	.word	index@(_ZN10layer_norm13ln_fwd_kernelINS_13Kernel_traitsIf13__nv_bfloat16S2_S2_fjLj8192ELj1ELj1ELj8ELj16ENS_18Kernel_traits_baseILj8192EfS2_S2_S2_fjLj256EEEEELb1ELb0ELb1ELb0EEEvNS_9FwdParamsE)
        /*1100*/ 	.word	0x00000000


	//----- nvinfo : EIATTR_MIN_STACK_SIZE
	.align		4
.L_734:
        /*1104*/ 	.byte	0x04, 0x12
        /*1106*/ 	.short	(.L_736 - .L_735)
	.align		4
.L_735:
        /*1108*/ 	.word	index@(_ZN10layer_norm13ln_fwd_kernelINS_13Kernel_traitsIf13__nv_bfloat16S2_S2_fjLj8192ELj1ELj1ELj8ELj16ENS_18Kernel_traits_baseILj8192EfS2_S2_S2_fjLj256EEEEELb1ELb0ELb1ELb1EEEvNS_9FwdParamsE)
        /*110c*/ 	.word	0x00000000


	//----- nvinfo : EIATTR_MIN_STACK_SIZE
	.align		4
.L_736:
        /*1110*/ 	.byte	0x04, 0x12
        /*1112*/ 	.short	(.L_738 - .L_737)
	.align		4
.L_737:
        /*1114*/ 	.word	index@(_ZN10layer_norm13ln_fwd_kernelINS_13Kernel_traitsIf13__nv_bfloat16S2_S2_fjLj8192ELj1ELj1ELj8ELj16ENS_18Kernel_traits_baseILj8192EfS2_S2_S2_fjLj256EEEEELb1ELb1ELb0ELb0EEEvNS_9FwdParamsE)
        /*1118*/ 	.word	0x00000000


	//----- nvinfo : EIATTR_MIN_STACK_SIZE
	.align		4
.L_738:
        /*111c*/ 	.byte	0x04, 0x12
        /*111e*/ 	.short	(.L_740 - .L_739)
	.align		4
.L_739:
        /*1120*/ 	.word	index@(_ZN10layer_norm13ln_fwd_kernelINS_13Kernel_traitsIf13__nv_bfloat16S2_S2_fjLj8192ELj1ELj1ELj8ELj16ENS_18Kernel_traits_baseILj8192EfS2_S2_S2_fjLj256EEEEELb1ELb1ELb0ELb1EEEvNS_9FwdParamsE)
        /*1124*/ 	.word	0x00000000


	//----- nvinfo : EIATTR_MIN_STACK_SIZE
	.align		4
.L_740:
        /*1128*/ 	.byte	0x04, 0x12
        /*112a*/ 	.short	(.L_742 - .L_741)
	.align		4
.L_741:
        /*112c*/ 	.word	index@(_ZN10layer_norm13ln_fwd_kernelINS_13Kernel_traitsIf13__nv_bfloat16S2_S2_fjLj8192ELj1ELj1ELj8ELj16ENS_18Kernel_traits_baseILj8192EfS2_S2_S2_fjLj256EEEEELb1ELb1ELb1ELb0EEEvNS_9FwdParamsE)
        /*1130*/ 	.word	0x00000000


	//----- nvinfo : EIATTR_MIN_STACK_SIZE
	.align		4
.L_742:
        /*1134*/ 	.byte	0x04, 0x12
        /*1136*/ 	.short	(.L_744 - .L_743)
	.align		4
.L_743:
        /*1138*/ 	.word	index@(_ZN10layer_norm13ln_fwd_kernelINS_13Kernel_traitsIf13__nv_bfloat16S2_S2_fjLj8192ELj1ELj1ELj8ELj16ENS_18Kernel_traits_baseILj8192EfS2_S2_S2_fjLj256EEEEELb1ELb1ELb1ELb1EEEvNS_9FwdParamsE)
        /*113c*/ 	.word	0x00000000


	//----- nvinfo : EIATTR_MIN_STACK_SIZE
	.align		4
.L_744:
        /*1140*/ 	.byte	0x04, 0x12
        /*1142*/ 	.short	(.L_746 - .L_745)
	.align		4
.L_745:
        /*1144*/ 	.word	index@(_ZN10layer_norm13ln_fwd_kernelINS_13Kernel_traitsI13__nv_bfloat16S2_fS2_fjLj8192ELj1ELj1ELj8ELj16ENS_18Kernel_traits_baseILj8192ES2_S2_fS2_fjLj256EEEEELb0ELb0ELb0ELb0EEEvNS_9FwdParamsE)
        /*1148*/ 	.word	0x00000000


	//----- nvinfo : EIATTR_MIN_STACK_SIZE
	.align		4
.L_746:
        /*114c*/ 	.byte	0x04, 0x12
        /*114e*/ 	.short	(.L_748 - .L_747)
	.align		4
.L_747:
        /*1150*/ 	.word	index@(_ZN10layer_norm13ln_fwd_kernelINS_13Kernel_traitsI13__nv_bfloat16S2_fS2_fjLj8192ELj1ELj1ELj8ELj16ENS_18Kernel_traits_baseILj8192ES2_S2_fS2_fjLj256EEEEELb0ELb0ELb0ELb1EEEvNS_9FwdParamsE)
        /*1154*/ 	.word	0x00000000


	//----- nvinfo : EIATTR_MIN_STACK_SIZE
	.align		4
.L_748:
        /*1158*/ 	.byte	0x04, 0x12
        /*115a*/ 	.short	(.L_750 - .L_749)
	.align		4
.L_749:
        /*115c*/ 	.word	index@(_ZN10layer_norm13ln_fwd_kernelINS_13Kernel_traitsI13__nv_bfloat16S2_fS2_fjLj8192ELj1ELj1ELj8ELj16ENS_18Kernel_traits_baseILj8192ES2_S2_fS2_fjLj256EEEEELb0ELb0ELb1ELb0EEEvNS_9FwdParamsE)
        /*1160*/ 	.word	0x00000000


	//----- nvinfo : EIATTR_MIN_STACK_SIZE
	.align		4
.L_750:
        /*1164*/ 	.byte	0x04, 0x12
        /*1166*/ 	.short	(.L_752 - .L_751)
	.align		4
.L_751:
        /*1168*/ 	.word	index@(_ZN10layer_norm13ln_fwd_kernelINS_13Kernel_traitsI13__nv_bfloat16S2_fS2_fjLj8192ELj1ELj1ELj8ELj16ENS_18Kernel_traits_baseILj8192ES2_S2_fS2_fjLj256EEEEELb0ELb0ELb1ELb1EEEvNS_9FwdParamsE)
        /*116c*/ 	.word	0x00000000


	//----- nvinfo : EIATTR_MIN_STACK_SIZE
	.align		4
.L_752:
        /*1170*/ 	.byte	0x04, 0x12
        /*1172*/ 	.short	(.L_754 - .L_753)
	.align		4
.L_753:
        /*1174*/ 	.word	index@(_ZN10layer_norm13ln_fwd_kernelINS_13Kernel_traitsI13__nv_bfloat16S2_fS2_fjLj8192ELj1ELj1ELj8ELj16ENS_18Kernel_traits_baseILj8192ES2_S2_fS2_fjLj256EEEEELb0ELb1ELb0ELb0EEEvNS_9FwdParamsE)
        /*1178*/ 	.word	0x00000000


	//----- nvinfo : EIATTR_MIN_STACK_SIZE
	.align		4
.L_754:
        /*117c*/ 	.byte	0x04, 0x12
        /*117e*/ 	.short	(.L_756 - .L_755)
	.align		4
.L_755:
        /*1180*/ 	.word	index@(_ZN10layer_norm13ln_fwd_kernelINS_13Kernel_traitsI13__nv_bfloat16S2_fS2_fjLj8192ELj1ELj1ELj8ELj16ENS_18Kernel_traits_baseILj8192ES2_S2_fS2_fjLj256EEEEELb0ELb1ELb0ELb1EEEvNS_9FwdParamsE)
        /*1184*/ 	.word	0x00000000


	//----- nvinfo : EIATTR_MIN_STACK_SIZE
	.align		4
.L_756:
        /*1188*/ 	.byte	0x04, 0x12
        /*118a*/ 	.short	(.L_758 - .L_757)
	.align		4
.L_757:
        /*118c*/ 	.word	index@(_ZN10layer_norm13ln_fwd_kernelINS_13Kernel_traitsI13__nv_bfloat16S2_fS2_fjLj8192ELj1ELj1ELj8ELj16ENS_18Kernel_traits_baseILj8192ES2_S2_fS2_fjLj256EEEEELb0ELb1ELb1ELb0EEEvNS_9FwdParamsE)
        /*1190*/ 	.word	0x00000000


	//----- nvinfo : EIATTR_MIN_STACK_SIZE
	.align		4
.L_758:
        /*1194*/ 	.byte	0x04, 0x12
        /*1196*/ 	.short	(.L_760 - .L_759)
	.align		4
.L_759:
        /*1198*/ 	.word	index@(_ZN10layer_norm13ln_fwd_kernelINS_13Kernel_traitsI13__nv_bfloat16S2_fS2_fjLj8192ELj1ELj1ELj8ELj16ENS_18Kernel_traits_baseILj8192ES2_S2_fS2_fjLj256EEEEELb0ELb1ELb1ELb1EEEvNS_9FwdParamsE)
        /*119c*/ 	.word	0x00000000


	//----- nvinfo : EIATTR_MIN_STACK_SIZE
	.align		4
.L_760:
        /*11a0*/ 	.byte	0x04, 0x12
        /*11a2*/ 	.short	(.L_762 - .L_761)
	.align		4
.L_761:
        /*11a4*/ 	.word	index@(_ZN10layer_norm13ln_fwd_kernelINS_13Kernel_traitsI13__nv_bfloat16S2_fS2_fjLj8192ELj1ELj1ELj8ELj16ENS_18Kernel_traits_baseILj8192ES2_S2_fS2_fjLj256EEEEELb1ELb0ELb0ELb0EEEvNS_9FwdParamsE)
        /*11a8*/ 	.word	0x00000000


	//----- nvinfo : EIATTR_MIN_STACK_SIZE
	.align		4
.L_762:
        /*11ac*/ 	.byte	0x04, 0x12
        /*11ae*/ 	.short	(.L_764 - .L_763)
	.align		4
.L_763:
        /*11b0*/ 	.word	index@(_ZN10layer_norm13ln_fwd_kernelINS_13Kernel_traitsI13__nv_bfloat16S2_fS2_fjLj8192ELj1ELj1ELj8ELj16ENS_18Kernel_traits_baseILj8192ES2_S2_fS2_fjLj256EEEEELb1ELb0ELb0ELb1EEEvNS_9FwdParamsE)
        /*11b4*/ 	.word	0x00000000


	//----- nvinfo : EIATTR_MIN_STACK_SIZE
	.align		4
.L_764:
        /*11b8*/ 	.byte	0x04, 0x12
        /*11ba*/ 	.short	(.L_766 - .L_765)
	.align		4
.L_765:
        /*11bc*/ 	.word	index@(_ZN10layer_norm13ln_fwd_kernelINS_13Kernel_traitsI13__nv_bfloat16S2_fS2_fjLj8192ELj1ELj1ELj8ELj16ENS_18Kernel_traits_baseILj8192ES2_S2_fS2_fjLj256EEEEELb1ELb0ELb1ELb0EEEvNS_9FwdParamsE)
        /*11c0*/ 	.word	0x00000000


	//----- nvinfo : EIATTR_MIN_STACK_SIZE
	.align		4
.L_766:
        /*11c4*/ 	.byte	0x04, 0x12
        /*11c6*/ 	.short	(.L_768 - .L_767)
	.align		4
.L_767:
        /*11c8*/ 	.word	index@(_ZN10layer_norm13ln_fwd_kernelINS_13Kernel_traitsI13__nv_bfloat16S2_fS2_fjLj8192ELj1ELj1ELj8ELj16ENS_18Kernel_traits_baseILj8192ES2_S2_fS2_fjLj256EEEEELb1ELb0ELb1ELb1EEEvNS_9FwdParamsE)
        /*11cc*/ 	.word	0x00000000


	//----- nvinfo : EIATTR_MIN_STACK_SIZE
	.align		4
.L_768:
        /*11d0*/ 	.byte	0x04, 0x12
        /*11d2*/ 	.short	(.L_770 - .L_769)
	.align		4
.L_769:
        /*11d4*/ 	.word	index@(_ZN10layer_norm13ln_fwd_kernelINS_13Kernel_traitsI13__nv_bfloat16S2_fS2_fjLj8192ELj1ELj1ELj8ELj16ENS_18Kernel_traits_baseILj8192ES2_S2_fS2_fjLj256EEEEELb1ELb1ELb0ELb0EEEvNS_9FwdParamsE)
        /*11d8*/ 	.word	0x00000000


	//----- nvinfo : EIATTR_MIN_STACK_SIZE
	.align		4
.L_770:
        /*11dc*/ 	.byte	0x04, 0x12
        /*11de*/ 	.short	(.L_772 - .L_771)
	.align		4
.L_771:
        /*11e0*/ 	.word	index@(_ZN10layer_norm13ln_fwd_kernelINS_13Kernel_traitsI13__nv_bfloat16S2_fS2_fjLj8192ELj1ELj1ELj8ELj16ENS_18Kernel_traits_baseILj8192ES2_S2_fS2_fjLj256EEEEELb1ELb1ELb0ELb1EEEvNS_9FwdParamsE)
        /*11e4*/ 	.word	0x00000000


	//----- nvinfo : EIATTR_MIN_STACK_SIZE
	.align		4
.L_772:
        /*11e8*/ 	.byte	0x04, 0x12
        /*11ea*/ 	.short	(.L_774 - .L_773)
	.align		4
.L_773:
        /*11ec*/ 	.word	index@(_ZN10layer_norm13ln_fwd_kernelINS_13Kernel_traitsI13__nv_bfloat16S2_fS2_fjLj8192ELj1ELj1ELj8ELj16ENS_18Kernel_traits_baseILj8192ES2_S2_fS2_fjLj256EEEEELb1ELb1ELb1ELb0EEEvNS_9FwdParamsE)
        /*11f0*/ 	.word	0x00000000


	//----- nvinfo : EIATTR_MIN_STACK_SIZE
	.align		4
.L_774:
        /*11f4*/ 	.byte	0x04, 0x12
        /*11f6*/ 	.short	(.L_776 - .L_775)
	.align		4
.L_775:
        /*11f8*/ 	.word	index@(_ZN10layer_norm13ln_fwd_kernelINS_13Kernel_traitsI13__nv_bfloat16S2_fS2_fjLj8192ELj1ELj1ELj8ELj16ENS_18Kernel_traits_baseILj8192ES2_S2_fS2_fjLj256EEEEELb1ELb1ELb1ELb1EEEvNS_9FwdParamsE)
        /*11fc*/ 	.word	0x00000000


	//----- nvinfo : EIATTR_MIN_STACK_SIZE
	.align		4
.L_776:
        /*1200*/ 	.byte	0x04, 0x12
        /*1202*/ 	.short	(.L_778 - .L_777)
	.align		4
.L_777:
        /*1204*/ 	.word	index@(_ZN10layer_norm13ln_fwd_kernelINS_13Kernel_traitsIf13__nv_bfloat16fS2_fjLj8192ELj1ELj1ELj8ELj16ENS_18Kernel_traits_baseILj8192EfS2_fS2_fjLj256EEEEELb0ELb0ELb0ELb0EEEvNS_9FwdParamsE)
        /*1208*/ 	.word	0x00000000


	//----- nvinfo : EIATTR_MIN_STACK_SIZE
	.align		4
.L_778:
        /*120c*/ 	.byte	0x04, 0x12
        /*120e*/ 	.short	(.L_780 - .L_779)
	.align		4
.L_779:
        /*1210*/ 	.word	index@(_ZN10layer_norm13ln_fwd_kernelINS_13Kernel_traitsIf13__nv_bfloat16fS2_fjLj8192ELj1ELj1ELj8ELj16ENS_18Kernel_traits_baseILj8192EfS2_fS2_fjLj256EEEEELb0ELb0ELb0ELb1EEEvNS_9FwdParamsE)
        /*1214*/ 	.word	0x00000000


	//----- nvinfo : EIATTR_MIN_STACK_SIZE
	.align		4
.L_780:
        /*1218*/ 	.byte	0x04, 0x12
        /*121a*/ 	.short	(.L_782 - .L_781)
	.align		4
.L_781:
        /*121c*/ 	.word	index@(_ZN10layer_norm13ln_fwd_kernelINS_13Kernel_traitsIf13__nv_bfloat16fS2_fjLj8192ELj1ELj1ELj8ELj16ENS_18Kernel_traits_baseILj8192EfS2_fS2_fjLj256EEEEELb0ELb0ELb1ELb0EEEvNS_9FwdParamsE)
        /*1220*/ 	.word	0x00000000


	//----- nvinfo : EIATTR_MIN_STACK_SIZE
	.align		4
.L_782:
        /*1224*/ 	.byte	0x04, 0x12
        /*1226*/ 	.short	(.L_784 - .L_783)
	.align		4
.L_783:
        /*1228*/ 	.word	index@(_ZN10layer_norm13ln_fwd_kernelINS_13Kernel_traitsIf13__nv_bfloat16fS2_fjLj8192ELj1ELj1ELj8ELj16ENS_18Kernel_traits_baseILj8192EfS2_fS2_fjLj256EEEEELb0ELb0ELb1ELb1EEEvNS_9FwdParamsE)
        /*122c*/ 	.word	0x00000000


	//----- nvinfo : EIATTR_MIN_STACK_SIZE
	.align		4
.L_784:
        /*1230*/ 	.byte	0x04, 0x12
        /*1232*/ 	.short	(.L_786 - .L_785)
	.align		4
.L_785:
        /*1234*/ 	.word	index@(_ZN10layer_norm13ln_fwd_kernelINS_13Kernel_traitsIf13__nv_bfloat16fS2_fjLj8192ELj1ELj1ELj8ELj16ENS_18Kernel_traits_baseILj8192EfS2_fS2_fjLj256EEEEELb0ELb1ELb0ELb0EEEvNS_9FwdParamsE)
        /*1238*/ 	.word	0x00000000


	//----- nvinfo : EIATTR_MIN_STACK_SIZE
	.align		4
.L_786:
        /*123c*/ 	.byte	0x04, 0x12
        /*123e*/ 	.short	(.L_788 - .L_787)
	.align		4
.L_787:
        /*1240*/ 	.word	index@(_ZN10layer_norm13ln_fwd_kernelINS_13Kernel_traitsIf13__nv_bfloat16fS2_fjLj8192ELj1ELj1ELj8ELj16ENS_18Kernel_traits_baseILj8192EfS2_fS2_fjLj256EEEEELb0ELb1ELb0ELb1EEEvNS_9FwdParamsE)
        /*1244*/ 	.word	0x00000000


	//----- nvinfo : EIATTR_MIN_STACK_SIZE
	.align		4
.L_788:
        /*1248*/ 	.byte	0x04, 0x12
        /*124a*/ 	.short	(.L_790 - .L_789)
	.align		4
.L_789:
        /*124c*/ 	.word	index@(_ZN10layer_norm13ln_fwd_kernelINS_13Kernel_traitsIf13__nv_bfloat16fS2_fjLj8192ELj1ELj1ELj8ELj16ENS_18Kernel_traits_baseILj8192EfS2_fS2_fjLj256EEEEELb0ELb1ELb1ELb0EEEvNS_9FwdParamsE)
        /*1250*/ 	.word	0x00000000


	//----- nvinfo : EIATTR_MIN_STACK_SIZE
	.align		4
.L_790:
        /*1254*/ 	.byte	0x04, 0x12
        /*1256*/ 	.short	(.L_792 - .L_791)
	.align		4
.L_791:
        /*1258*/ 	.word	index@(_ZN10layer_norm13ln_fwd_kernelINS_13Kernel_traitsIf13__nv_bfloat16fS2_fjLj8192ELj1ELj1ELj8ELj16ENS_18Kernel_traits_baseILj8192EfS2_fS2_fjLj256EEEEELb0ELb1ELb1ELb1EEEvNS_9FwdParamsE)
        /*125c*/ 	.word	0x00000000


	//----- nvinfo : EIATTR_MIN_STACK_SIZE
	.align		4
.L_792:
        /*1260*/ 	.byte	0x04, 0x12
        /*1262*/ 	.short	(.L_794 - .L_793)
	.align		4
.L_793:
        /*1264*/ 	.word	index@(_ZN10layer_norm13ln_fwd_kernelINS_13Kernel_traitsIf13__nv_bfloat16fS2_fjLj8192ELj1ELj1ELj8ELj16ENS_18Kernel_traits_baseILj8192EfS2_fS2_fjLj256EEEEELb1ELb0ELb0ELb0EEEvNS_9FwdParamsE)
        /*1268*/ 	.word	0x00000008


	//----- nvinfo : EIATTR_MIN_STACK_SIZE
	.align		4
.L_794:
        /*126c*/ 	.byte	0x04, 0x12
        /*126e*/ 	.short	(.L_796 - .L_795)
	.align		4
.L_795:
        /*1270*/ 	.word	index@(_ZN10layer_norm13ln_fwd_kernelINS_13Kernel_traitsIf13__nv_bfloat16fS2_fjLj8192ELj1ELj1ELj8ELj16ENS_18Kernel_traits_baseILj8192EfS2_fS2_fjLj256EEEEELb1ELb0ELb0ELb1EEEvNS_9FwdParamsE)
        /*1274*/ 	.word	0x00000000


	//----- nvinfo : EIATTR_MIN_STACK_SIZE
	.align		4
.L_796:
        /*1278*/ 	.byte	0x04, 0x12
        /*127a*/ 	.short	(.L_798 - .L_797)
	.align		4
.L_797:
        /*127c*/ 	.word	index@(_ZN10layer_norm13ln_fwd_kernelINS_13Kernel_traitsIf13__nv_bfloat16fS2_fjLj8192ELj1ELj1ELj8ELj16ENS_18Kernel_traits_baseILj8192EfS2_fS2_fjLj256EEEEELb1ELb0ELb1ELb0EEEvNS_9FwdParamsE)
        /*1280*/ 	.word	0x00000000


	//----- nvinfo : EIATTR_MIN_STACK_SIZE
	.align		4
.L_798:
        /*1284*/ 	.byte	0x04, 0x12
        /*1286*/ 	.short	(.L_800 - .L_799)
	.align		4
.L_799:
        /*1288*/ 	.word	index@(_ZN10layer_norm13ln_fwd_kernelINS_13Kernel_traitsIf13__nv_bfloat16fS2_fjLj8192ELj1ELj1ELj8ELj16ENS_18Kernel_traits_baseILj8192EfS2_fS2_fjLj256EEEEELb1ELb0ELb1ELb1EEEvNS_9FwdParamsE)
        /*128c*/ 	.word	0x00000010


	//----- nvinfo : EIATTR_MIN_STACK_SIZE
	.align		4
.L_800:
        /*1290*/ 	.byte	0x04, 0x12
        /*1292*/ 	.short	(.L_802 - .L_801)
	.align		4
.L_801:
        /*1294*/ 	.word	index@(_ZN10layer_norm13ln_fwd_kernelINS_13Kernel_traitsIf13__nv_bfloat16fS2_fjLj8192ELj1ELj1ELj8ELj16ENS_18Kernel_traits_baseILj8192EfS2_fS2_fjLj256EEEEELb1ELb1ELb0ELb0EEEvNS_9FwdParamsE)
        /*1298*/ 	.word	0x00000000


	//----- nvinfo : EIATTR_MIN_STACK_SIZE
	.align		4
.L_802:
        /*129c*/ 	.byte	0x04, 0x12
        /*129e*/ 	.short	(.L_804 - .L_803)
	.align		4
.L_803:
        /*12a0*/ 	.word	index@(_ZN10layer_norm13ln_fwd_kernelINS_13Kernel_traitsIf13__nv_bfloat16fS2_fjLj8192ELj1ELj1ELj8ELj16ENS_18Kernel_traits_baseILj8192EfS2_fS2_fjLj256EEEEELb1ELb1ELb0ELb1EEEvNS_9FwdParamsE)
        /*12a4*/ 	.word	0x00000000


	//----- nvinfo : EIATTR_MIN_STACK_SIZE
	.align		4
.L_804:
        /*12a8*/ 	.byte	0x04, 0x12
        /*12aa*/ 	.short	(.L_806 - .L_805)
	.align		4
.L_805:
        /*12ac*/ 	.word	index@(_ZN10layer_norm13ln_fwd_kernelINS_13Kernel_traitsIf13__nv_bfloat16fS2_fjLj8192ELj1ELj1ELj8ELj16ENS_18Kernel_traits_baseILj8192EfS2_fS2_fjLj256EEEEELb1ELb1ELb1ELb0EEEvNS_9FwdParamsE)
        /*12b0*/ 	.word	0x00000000


	//----- nvinfo : EIATTR_MIN_STACK_SIZE
	.align		4
.L_806:
        /*12b4*/ 	.byte	0x04, 0x12
        /*12b6*/ 	.short	(.L_808 - .L_807)
	.align		4
.L_807:
        /*12b8*/ 	.word	index@(_ZN10layer_norm13ln_fwd_kernelINS_13Kernel_traitsIf13__nv_bfloat16fS2_fjLj8192ELj1ELj1ELj8ELj16ENS_18Kernel_traits_baseILj8192EfS2_fS2_fjLj256EEEEELb1ELb1ELb1ELb1EEEvNS_9FwdParamsE)
        /*12bc*/ 	.word	0x00000000


	//----- nvinfo : EIATTR_MIN_STACK_SIZE
	.align		4
.L_808:
        /*12c0*/ 	.byte	0x04, 0x12
        /*12c2*/ 	.short	(.L_810 - .L_809)
	.align		4
.L_809:
        /*12c4*/ 	.word	index@(_ZN10layer_norm13ln_fwd_kernelINS_13Kernel_traitsIf6__halfS2_S2_fjLj8192ELj1ELj1ELj8ELj16ENS_18Kernel_traits_baseILj8192EfS2_S2_S2_fjLj256EEEEELb0ELb0ELb0ELb0EEEvNS_9FwdParamsE)
        /*12c8*/ 	.word	0x00000000


	//----- nvinfo : EIATTR_MIN_STACK_SIZE
	.align		4
.L_810:
        /*12cc*/ 	.byte	0x04, 0x12
        /*12ce*/ 	.short	(.L_812 - .L_811)
	.align		4
.L_811:
        /*12d0*/ 	.word	index@(_ZN10layer_norm13ln_fwd_kernelINS_13Kernel_traitsIf6__halfS2_S2_fjLj8192ELj1ELj1ELj8ELj16ENS_18Kernel_traits_baseILj8192EfS2_S2_S2_fjLj256EEEEELb0ELb0ELb0ELb1EEEvNS_9FwdParamsE)
        /*12d4*/ 	.word	0x00000000


	//----- nvinfo : EIATTR_MIN_STACK_SIZE
	.align		4
.L_812:
        /*12d8*/ 	.byte	0x04, 0x12
        /*12da*/ 	.short	(.L_814 - .L_813)
	.align		4
.L_813:
        /*12dc*/ 	.word	index@(_ZN10layer_norm13ln_fwd_kernelINS_13Kernel_traitsIf6__halfS2_S2_fjLj8192ELj1ELj1ELj8ELj16ENS_18Kernel_traits_baseILj8192EfS2_S2_S2_fjLj256EEEEELb0ELb0ELb1ELb0EEEvNS_9FwdParamsE)
        /*12e0*/ 	.word	0x00000000


	//----- nvinfo : EIATTR_MIN_STACK_SIZE
	.align		4
.L_814:
        /*12e4*/ 	.byte	0x04, 0x12
        /*12e6*/ 	.short	(.L_816 - .L_815)
	.align		4
.L_815:
        /*12e8*/ 	.word	index@(_ZN10layer_norm13ln_fwd_kernelINS_13Kernel_traitsIf6__halfS2_S2_fjLj8192ELj1ELj1ELj8ELj16ENS_18Kernel_traits_baseILj8192EfS2_S2_S2_fjLj256EEEEELb0ELb0ELb1ELb1EEEvNS_9FwdParamsE)
        /*12ec*/ 	.word	0x00000000


	//----- nvinfo : EIATTR_MIN_STACK_SIZE
	.align		4
.L_816:
        /*12f0*/ 	.byte	0x04, 0x12
        /*12f2*/ 	.short	(.L_818 - .L_817)
	.align		4
.L_817:
        /*12f4*/ 	.word	index@(_ZN10layer_norm13ln_fwd_kernelINS_13Kernel_traitsIf6__halfS2_S2_fjLj8192ELj1ELj1ELj8ELj16ENS_18Kernel_traits_baseILj8192EfS2_S2_S2_fjLj256EEEEELb0ELb1ELb0ELb0EEEvNS_9FwdParamsE)
        /*12f8*/ 	.word	0x00000000


	//----- nvinfo : EIATTR_MIN_STACK_SIZE
	.align		4
.L_818:
        /*12fc*/ 	.byte	0x04, 0x12
        /*12fe*/ 	.short	(.L_820 - .L_819)
	.align		4
.L_819:
        /*1300*/ 	.word	index@(_ZN10layer_norm13ln_fwd_kernelINS_13Kernel_traitsIf6__halfS2_S2_fjLj8192ELj1ELj1ELj8ELj16ENS_18Kernel_traits_baseILj8192EfS2_S2_S2_fjLj256EEEEELb0ELb1ELb0ELb1EEEvNS_9FwdParamsE)
        /*1304*/ 	.word	0x00000000


	//----- nvinfo : EIATTR_MIN_STACK_SIZE
	.align		4
.L_820:
        /*1308*/ 	.byte	0x04, 0x12
        /*130a*/ 	.short	(.L_822 - .L_821)
	.align		4
.L_821:
        /*130c*/ 	.word	index@(_ZN10layer_norm13ln_fwd_kernelINS_13Kernel_traitsIf6__halfS2_S2_fjLj8192ELj1ELj1ELj8ELj16ENS_18Kernel_traits_baseILj8192EfS2_S2_S2_fjLj256EEEEELb0ELb1ELb1ELb0EEEvNS_9FwdParamsE)
        /*1310*/ 	.word	0x00000000


	//----- nvinfo : EIATTR_MIN_STACK_SIZE
	.align		4
.L_822:
        /*1314*/ 	.byte	0x04, 0x12
        /*1316*/ 	.short	(.L_824 - .L_823)
	.align		4
.L_823:
        /*1318*/ 	.word	index@(_ZN10layer_norm13ln_fwd_kernelINS_13Kernel_traitsIf6__halfS2_S2_fjLj8192ELj1ELj1ELj8ELj16ENS_18Kernel_traits_baseILj8192EfS2_S2_S2_fjLj256EEEEELb0ELb1ELb1ELb1EEEvNS_9FwdParamsE)
        /*131c*/ 	.word	0x00000000


	//----- nvinfo : EIATTR_MIN_STACK_SIZE
	.align		4
.L_824:
        /*1320*/ 	.byte	0x04, 0x12
        /*1322*/ 	.short	(.L_826 - .L_825)
	.align		4
.L_825:
        /*1324*/ 	.word	index@(_ZN10layer_norm13ln_fwd_kernelINS_13Kernel_traitsIf6__halfS2_S2_fjLj8192ELj1ELj1ELj8ELj16ENS_18Kernel_traits_baseILj8192EfS2_S2_S2_fjLj256EEEEELb1ELb0ELb0ELb0EEEvNS_9FwdParamsE)
        /*1328*/ 	.word	0x00000010


	//----- nvinfo : EIATTR_MIN_STACK_SIZE
	.align		4
.L_826:
        /*132c*/ 	.byte	0x04, 0x12
        /*132e*/ 	.short	(.L_828 - .L_827)
	.align		4
.L_827:
        /*1330*/ 	.word	index@(_ZN10layer_norm13ln_fwd_kernelINS_13Kernel_traitsIf6__halfS2_S2_fjLj8192ELj1ELj1ELj8ELj16ENS_18Kernel_traits_baseILj8192EfS2_S2_S2_fjLj256EEEEELb1ELb0ELb0ELb1EEEvNS_9FwdParamsE)
        /*1334*/ 	.word	0x00000010


	//----- nvinfo : EIATTR_MIN_STACK_SIZE
	.align		4
.L_828:
        /*1338*/ 	.byte	0x04, 0x12
        /*133a*/ 	.short	(.L_830 - .L_829)
	.align		4
.L_829:
        /*133c*/ 	.word	index@(_ZN10layer_norm13ln_fwd_kernelINS_13Kernel_traitsIf6__halfS2_S2_fjLj8192ELj1ELj1ELj8ELj16ENS_18Kernel_traits_baseILj8192EfS2_S2_S2_fjLj256EEEEELb1ELb0ELb1ELb0EEEvNS_9FwdParamsE)
        /*1340*/ 	.word	0x00000000


	//----- nvinfo : EIATTR_MIN_STACK_SIZE
	.align		4
.L_830:
        /*1344*/ 	.byte	0x04, 0x12
        /*1346*/ 	.short	(.L_832 - .L_831)
	.align		4
.L_831:
        /*1348*/ 	.word	index@(_ZN10layer_norm13ln_fwd_kernelINS_13Kernel_traitsIf6__halfS2_S2_fjLj8192ELj1ELj1ELj8ELj16ENS_18Kernel_traits_baseILj8192EfS2_S2_S2_fjLj256EEEEELb1ELb0ELb1ELb1EEEvNS_9FwdParamsE)
        /*134c*/ 	.word	0x00000000


	//----- nvinfo : EIATTR_MIN_STACK_SIZE
	.align		4
.L_832:
        /*1350*/ 	.byte	0x04, 0x12
        /*1352*/ 	.short	(.L_834 - .L_833)
	.align		4
.L_833:
        /*1354*/ 	.word	index@(_ZN10layer_norm13ln_fwd_kernelINS_13Kernel_traitsIf6__halfS2_S2_fjLj8192ELj1ELj1ELj8ELj16ENS_18Kernel_traits_baseILj8192EfS2_S2_S2_fjLj256EEEEELb1ELb1ELb0ELb0EEEvNS_9FwdParamsE)
        /*1358*/ 	.word	0x00000000


	//----- nvinfo : EIATTR_MIN_STACK_SIZE
	.align		4
.L_834:
        /*135c*/ 	.byte	0x04, 0x12
        /*135e*/ 	.short	(.L_836 - .L_835)
	.align		4
.L_835:
        /*1360*/ 	.word	index@(_ZN10layer_norm13ln_fwd_kernelINS_13Kernel_traitsIf6__halfS2_S2_fjLj8192ELj1ELj1ELj8ELj16ENS_18Kernel_traits_baseILj8192EfS2_S2_S2_fjLj256EEEEELb1ELb1ELb0ELb1EEEvNS_9FwdParamsE)
        /*1364*/ 	.word	0x00000000


	//----- nvinfo : EIATTR_MIN_STACK_SIZE
	.align		4
.L_836:
        /*1368*/ 	.byte	0x04, 0x12
        /*136a*/ 	.short	(.L_838 - .L_837)
	.align		4
.L_837:
        /*136c*/ 	.word	index@(_ZN10layer_norm13ln_fwd_kernelINS_13Kernel_traitsIf6__halfS2_S2_fjLj8192ELj1ELj1ELj8ELj16ENS_18Kernel_traits_baseILj8192EfS2_S2_S2_fjLj256EEEEELb1ELb1ELb1ELb0EEEvNS_9FwdParamsE)
        /*1370*/ 	.word	0x00000000


	//----- nvinfo : EIATTR_MIN_STACK_SIZE
	.align		4
.L_838:
        /*1374*/ 	.byte	0x04, 0x12
        /*1376*/ 	.short	(.L_840 - .L_839)
	.align		4
.L_839:
        /*1378*/ 	.word	index@(_ZN10layer_norm13ln_fwd_kernelINS_13Kernel_traitsIf6__halfS2_S2_fjLj8192ELj1ELj1ELj8ELj16ENS_18Kernel_traits_baseILj8192EfS2_S2_S2_fjLj256EEEEELb1ELb1ELb1ELb1EEEvNS_9FwdParamsE)
        /*137c*/ 	.word	0x00000000


	//----- nvinfo : EIATTR_MIN_STACK_SIZE
	.align		4
.L_840:
        /*1380*/ 	.byte	0x04, 0x12
        /*1382*/ 	.short	(.L_842 - .L_841)
	.align		4
.L_841:
        /*1384*/ 	.word	index@(_ZN10layer_norm13ln_fwd_kernelINS_13Kernel_traitsI6__halfS2_fS2_fjLj8192ELj1ELj1ELj8ELj16ENS_18Kernel_traits_baseILj8192ES2_S2_fS2_fjLj256EEEEELb0ELb0ELb0ELb0EEEvNS_9FwdParamsE)
        /*1388*/ 	.word	0x00000000


	//----- nvinfo : EIATTR_MIN_STACK_SIZE
	.align		4
.L_842:
        /*138c*/ 	.byte	0x04, 0x12
        /*138e*/ 	.short	(.L_844 - .L_843)
	.align		4
.L_843:
        /*1390*/ 	.word	index@(_ZN10layer_norm13ln_fwd_kernelINS_13Kernel_traitsI6__halfS2_fS2_fjLj8192ELj1ELj1ELj8ELj16ENS_18Kernel_traits_baseILj8192ES2_S2_fS2_fjLj256EEEEELb0ELb0ELb0ELb1EEEvNS_9FwdParamsE)
        /*1394*/ 	.word	0x00000000


	//----- nvinfo : EIATTR_MIN_STACK_SIZE
	.align		4
.L_844:
        /*1398*/ 	.byte	0x04, 0x12
        /*139a*/ 	.short	(.L_846 - .L_845)
	.align		4
.L_845:
        /*139c*/ 	.word	index@(_ZN10layer_norm13ln_fwd_kernelINS_13Kernel_traitsI6__halfS2_fS2_fjLj8192ELj1ELj1ELj8ELj16ENS_18Kernel_traits_baseILj8192ES2_S2_fS2_fjLj256EEEEELb0ELb0ELb1ELb0EEEvNS_9FwdParamsE)
        /*13a0*/ 	.word	0x00000000


	//----- nvinfo : EIATTR_MIN_STACK_SIZE
	.align		4
.L_846:
        /*13a4*/ 	.byte	0x04, 0x12
        /*13a6*/ 	.short	(.L_848 - .L_847)
	.align		4
.L_847:
        /*13a8*/ 	.word	index@(_ZN10layer_norm13ln_fwd_kernelINS_13Kernel_traitsI6__halfS2_fS2_fjLj8192ELj1ELj1ELj8ELj16ENS_18Kernel_traits_baseILj8192ES2_S2_fS2_fjLj256EEEEELb0ELb0ELb1ELb1EEEvNS_9FwdParamsE)
        /*13ac*/ 	.word	0x00000000


	//----- nvinfo : EIATTR_MIN_STACK_SIZE
	.align		4
.L_848:
        /*13b0*/ 	.byte	0x04, 0x12
        /*13b2*/ 	.short	(.L_850 - .L_849)
	.align		4
.L_849:
        /*13b4*/ 	.word	index@(_ZN10layer_norm13ln_fwd_kernelINS_13Kernel_traitsI6__halfS2_fS2_fjLj8192ELj1ELj1ELj8ELj16ENS_18Kernel_traits_baseILj8192ES2_S2_fS2_fjLj256EEEEELb0ELb1ELb0ELb0EEEvNS_9FwdParamsE)
        /*13b8*/ 	.word	0x00000000


	//----- nvinfo : EIATTR_MIN_STACK_SIZE
	.align		4
.L_850:
        /*13bc*/ 	.byte	0x04, 0x12
        /*13be*/ 	.short	(.L_852 - .L_851)
	.align		4
.L_851:
        /*13c0*/ 	.word	index@(_ZN10layer_norm13ln_fwd_kernelINS_13Kernel_traitsI6__halfS2_fS2_fjLj8192ELj1ELj1ELj8ELj16ENS_18Kernel_traits_baseILj8192ES2_S2_fS2_fjLj256EEEEELb0ELb1ELb0ELb1EEEvNS_9FwdParamsE)
        /*13c4*/ 	.word	0x00000000


	//----- nvinfo : EIATTR_MIN_STACK_SIZE
	.align		4
.L_852:
        /*13c8*/ 	.byte	0x04, 0x12
        /*13ca*/ 	.short	(.L_854 - .L_853)
	.align		4
.L_853:
        /*13cc*/ 	.word	index@(_ZN10layer_norm13ln_fwd_kernelINS_13Kernel_traitsI6__halfS2_fS2_fjLj8192ELj1ELj1ELj8ELj16ENS_18Kernel_traits_baseILj8192ES2_S2_fS2_fjLj256EEEEELb0ELb1ELb1ELb0EEEvNS_9FwdParamsE)
        /*13d0*/ 	.word	0x00000000


	//----- nvinfo : EIATTR_MIN_STACK_SIZE
	.align		4
.L_854:
        /*13d4*/ 	.byte	0x04, 0x12
        /*13d6*/ 	.short	(.L_856 - .L_855)
	.align		4
.L_855:
        /*13d8*/ 	.word	index@(_ZN10layer_norm13ln_fwd_kernelINS_13Kernel_traitsI6__halfS2_fS2_fjLj8192ELj1ELj1ELj8ELj16ENS_18Kernel_traits_baseILj8192ES2_S2_fS2_fjLj256EEEEELb0ELb1ELb1ELb1EEEvNS_9FwdParamsE)
        /*13dc*/ 	.word	0x00000000


	//----- nvinfo : EIATTR_MIN_STACK_SIZE
	.align		4
.L_856:
        /*13e0*/ 	.byte	0x04, 0x12
        /*13e2*/ 	.short	(.L_858 - .L_857)
	.align		4
.L_857:
        /*13e4*/ 	.word	index@(_ZN10layer_norm13ln_fwd_kernelINS_13Kernel_traitsI6__halfS2_fS2_fjLj8192ELj1ELj1ELj8ELj16ENS_18Kernel_traits_baseILj8192ES2_S2_fS2_fjLj256EEEEELb1ELb0ELb0ELb0EEEvNS_9FwdParamsE)
        /*13e8*/ 	.word	0x00000000


	//----- nvinfo : EIATTR_MIN_STACK_SIZE
	.align		4
.L_858:
        /*13ec*/ 	.byte	0x04, 0x12
        /*13ee*/ 	.short	(.L_860 - .L_859)
	.align		4
.L_859:
        /*13f0*/ 	.word	index@(_ZN10layer_norm13ln_fwd_kernelINS_13Kernel_traitsI6__halfS2_fS2_fjLj8192ELj1ELj1ELj8ELj16ENS_18Kernel_traits_baseILj8192ES2_S2_fS2_fjLj256EEEEELb1ELb0ELb0ELb1EEEvNS_9FwdParamsE)
        /*13f4*/ 	.word	0x00000000


	//----- nvinfo : EIATTR_MIN_STACK_SIZE
	.align		4
.L_860:
        /*13f8*/ 	.byte	0x04, 0x12
        /*13fa*/ 	.short	(.L_862 - .L_861)
	.align		4
.L_861:
        /*13fc*/ 	.word	index@(_ZN10layer_norm13ln_fwd_kernelINS_13Kernel_traitsI6__halfS2_fS2_fjLj8192ELj1ELj1ELj8ELj16ENS_18Kernel_traits_baseILj8192ES2_S2_fS2_fjLj256EEEEELb1ELb0ELb1ELb0EEEvNS_9FwdParamsE)
        /*1400*/ 	.word	0x00000000


	//----- nvinfo : EIATTR_MIN_STACK_SIZE
	.align		4
.L_862:
        /*1404*/ 	.byte	0x04, 0x12
        /*1406*/ 	.short	(.L_864 - .L_863)
	.align		4
.L_863:
        /*1408*/ 	.word	index@(_ZN10layer_norm13ln_fwd_kernelINS_13Kernel_traitsI6__halfS2_fS2_fjLj8192ELj1ELj1ELj8ELj16ENS_18Kernel_traits_baseILj8192ES2_S2_fS2_fjLj256EEEEELb1ELb0ELb1ELb1EEEvNS_9FwdParamsE)
        /*140c*/ 	.word	0x00000000


	//----- nvinfo : EIATTR_MIN_STACK_SIZE
	.align		4
.L_864:
        /*1410*/ 	.byte	0x04, 0x12
        /*1412*/ 	.short	(.L_866 - .L_865)
	.align		4
.L_865:
        /*1414*/ 	.word	index@(_ZN10layer_norm13ln_fwd_kernelINS_13Kernel_traitsI6__halfS2_fS2_fjLj8192ELj1ELj1ELj8ELj16ENS_18Kernel_traits_baseILj8192ES2_S2_fS2_fjLj256EEEEELb1ELb1ELb0ELb0EEEvNS_9FwdParamsE)
        /*1418*/ 	.word	0x00000000


	//----- nvinfo : EIATTR_MIN_STACK_SIZE
	.align		4
.L_866:
        /*141c*/ 	.byte	0x04, 0x12
        /*141e*/ 	.short	(.L_868 - .L_867)
	.align		4
.L_867:
        /*1420*/ 	.word	index@(_ZN10layer_norm13ln_fwd_kernelINS_13Kernel_traitsI6__halfS2_fS2_fjLj8192ELj1ELj1ELj8ELj16ENS_18Kernel_traits_baseILj8192ES2_S2_fS2_fjLj256EEEEELb1ELb1ELb0ELb1EEEvNS_9FwdParamsE)
        /*1424*/ 	.word	0x00000000


	//----- nvinfo : EIATTR_MIN_STACK_SIZE
	.align		4
.L_868:
        /*1428*/ 	.byte	0x04, 0x12
        /*142a*/ 	.short	(.L_870 - .L_869)
	.align		4
.L_869:
        /*142c*/ 	.word	index@(_ZN10layer_norm13ln_fwd_kernelINS_13Kernel_traitsI6__halfS2_fS2_fjLj8192ELj1ELj1ELj8ELj16ENS_18Kernel_traits_baseILj8192ES2_S2_fS2_fjLj256EEEEELb1ELb1ELb1ELb0EEEvNS_9FwdParamsE)
        /*1430*/ 	.word	0x00000008


	//----- nvinfo : EIATTR_MIN_STACK_SIZE
	.align		4
.L_870:
        /*1434*/ 	.byte	0x04, 0x12
        /*1436*/ 	.short	(.L_872 - .L_871)
	.align		4
.L_871:
        /*1438*/ 	.word	index@(_ZN10layer_norm13ln_fwd_kernelINS_13Kernel_traitsI6__halfS2_fS2_fjLj8192ELj1ELj1ELj8ELj16ENS_18Kernel_traits_baseILj8192ES2_S2_fS2_fjLj256EEEEELb1ELb1ELb1ELb1EEEvNS_9FwdParamsE)
        /*143c*/ 	.word	0x00000000


	//----- nvinfo : EIATTR_MIN_STACK_SIZE
	.align		4
.L_872:
        /*1440*/ 	.byte	0x04, 0x12
        /*1442*/ 	.short	(.L_874 - .L_873)
	.align		4
.L_873:
        /*1444*/ 	.word	index@(_ZN10layer_norm13ln_fwd_kernelINS_13Kernel_traitsIf6__halffS2_fjLj8192ELj1ELj1ELj8ELj16ENS_18Kernel_traits_baseILj8192EfS2_fS2_fjLj256EEEEELb0ELb0ELb0ELb0EEEvNS_9FwdParamsE)
        /*1448*/ 	.word	0x00000000


	//----- nvinfo : EIATTR_MIN_STACK_SIZE
	.align		4
.L_874:
        /*144c*/ 	.byte	0x04, 0x12
        /*144e*/ 	.short	(.L_876 - .L_875)
	.align		4
.L_875:
        /*1450*/ 	.word	index@(_ZN10layer_norm13ln_fwd_kernelINS_13Kernel_traitsIf6__halffS2_fjLj8192ELj1ELj1ELj8ELj16ENS_18Kernel_traits_baseILj8192EfS2_fS2_fjLj256EEEEELb0ELb0ELb0ELb1EEEvNS_9FwdParamsE)
        /*1454*/ 	.word	0x00000000


	//----- nvinfo : EIATTR_MIN_STACK_SIZE
	.align		4
.L_876:
        /*1458*/ 	.byte	0x04, 0x12
        /*145a*/ 	.short	(.L_878 - .L_877)
	.align		4
.L_877:
        /*145c*/ 	.word	index@(_ZN10layer_norm13ln_fwd_kernelINS_13Kernel_traitsIf6__halffS2_fjLj8192ELj1ELj1ELj8ELj16ENS_18Kernel_traits_baseILj8192EfS2_fS2_fjLj256EEEEELb0ELb0ELb1ELb0EEEvNS_9FwdParamsE)
        /*1460*/ 	.word	0x00000000


	//----- nvinfo : EIATTR_MIN_STACK_SIZE
	.align		4
.L_878:
        /*1464*/ 	.byte	0x04, 0x12
        /*1466*/ 	.short	(.L_880 - .L_879)
	.align		4
.L_879:
        /*1468*/ 	.word	index@(_ZN10layer_norm13ln_fwd_kernelINS_13Kernel_traitsIf6__halffS2_fjLj8192ELj1ELj1ELj8ELj16ENS_18Kernel_traits_baseILj8192EfS2_fS2_fjLj256EEEEELb0ELb0ELb1ELb1EEEvNS_9FwdParamsE)
        /*146c*/ 	.word	0x00000000


	//----- nvinfo : EIATTR_MIN_STACK_SIZE
	.align		4
.L_880:
        /*1470*/ 	.byte	0x04, 0x12
        /*1472*/ 	.short	(.L_882 - .L_881)
	.align		4
.L_881:
        /*1474*/ 	.word	index@(_ZN10layer_norm13ln_fwd_kernelINS_13Kernel_traitsIf6__halffS2_fjLj8192ELj1ELj1ELj8ELj16ENS_18Kernel_traits_baseILj8192EfS2_fS2_fjLj256EEEEELb0ELb1ELb0ELb0EEEvNS_9FwdParamsE)
        /*1478*/ 	.word	0x00000000


	//----- nvinfo : EIATTR_MIN_STACK_SIZE
	.align		4
.L_882:
        /*147c*/ 	.byte	0x04, 0x12
        /*147e*/ 	.short	(.L_884 - .L_883)
	.align		4
.L_883:
        /*1480*/ 	.word	index@(_ZN10layer_norm13ln_fwd_kernelINS_13Kernel_traitsIf6__halffS2_fjLj8192ELj1ELj1ELj8ELj16ENS_18Kernel_traits_baseILj8192EfS2_fS2_fjLj256EEEEELb0ELb1ELb0ELb1EEEvNS_9FwdParamsE)
        /*1484*/ 	.word	0x00000000


	//----- nvinfo : EIATTR_MIN_STACK_SIZE
	.align		4
.L_884:
        /*1488*/ 	.byte	0x04, 0x12
        /*148a*/ 	.short	(.L_886 - .L_885)
	.align		4
.L_885:
        /*148c*/ 	.word	index@(_ZN10layer_norm13ln_fwd_kernelINS_13Kernel_traitsIf6__halffS2_fjLj8192ELj1ELj1ELj8ELj16ENS_18Kernel_traits_baseILj8192EfS2_fS2_fjLj256EEEEELb0ELb1ELb1ELb0EEEvNS_9FwdParamsE)
        /*1490*/ 	.word	0x00000000


	//----- nvinfo : EIATTR_MIN_STACK_SIZE
	.align		4
.L_886:
        /*1494*/ 	.byte	0x04, 0x12
        /*1496*/ 	.short	(.L_888 - .L_887)
	.align		4
.L_887:
        /*1498*/ 	.word	index@(_ZN10layer_norm13ln_fwd_kernelINS_13Kernel_traitsIf6__halffS2_fjLj8192ELj1ELj1ELj8ELj16ENS_18Kernel_traits_baseILj8192EfS2_fS2_fjLj256EEEEELb0ELb1ELb1ELb1EEEvNS_9FwdParamsE)
        /*149c*/ 	.word	0x00000000


	//----- nvinfo : EIATTR_MIN_STACK_SIZE
	.align		4
.L_888:
        /*14a0*/ 	.byte	0x04, 0x12
        /*14a2*/ 	.short	(.L_890 - .L_889)
	.align		4
.L_889:
        /*14a4*/ 	.word	index@(_ZN10layer_norm13ln_fwd_kernelINS_13Kernel_traitsIf6__halffS2_fjLj8192ELj1ELj1ELj8ELj16ENS_18Kernel_traits_baseILj8192EfS2_fS2_fjLj256EEEEELb1ELb0ELb0ELb0EEEvNS_9FwdParamsE)
        /*14a8*/ 	.word	0x00000008


	//----- nvinfo : EIATTR_MIN_STACK_SIZE
	.align		4
.L_890:
        /*14ac*/ 	.byte	0x04, 0x12
        /*14ae*/ 	.short	(.L_892 - .L_891)
	.align		4
.L_891:
        /*14b0*/ 	.word	index@(_ZN10layer_norm13ln_fwd_kernelINS_13Kernel_traitsIf6__halffS2_fjLj8192ELj1ELj1ELj8ELj16ENS_18Kernel_traits_baseILj8192EfS2_fS2_fjLj256EEEEELb1ELb0ELb0ELb1EEEvNS_9FwdParamsE)
        /*14b4*/ 	.word	0x00000000


	//----- nvinfo : EIATTR_MIN_STACK_SIZE
	.align		4
.L_892:
        /*14b8*/ 	.byte	0x04, 0x12
        /*14ba*/ 	.short	(.L_894 - .L_893)
	.align		4
.L_893:
        /*14bc*/ 	.word	index@(_ZN10layer_norm13ln_fwd_kernelINS_13Kernel_traitsIf6__halffS2_fjLj8192ELj1ELj1ELj8ELj16ENS_18Kernel_traits_baseILj8192EfS2_fS2_fjLj256EEEEELb1ELb0ELb1ELb0EEEvNS_9FwdParamsE)
        /*14c0*/ 	.word	0x00000000


	//----- nvinfo : EIATTR_MIN_STACK_SIZE
	.align		4
.L_894:
        /*14c4*/ 	.byte	0x04, 0x12
        /*14c6*/ 	.short	(.L_896 - .L_895)
	.align		4
.L_895:
        /*14c8*/ 	.word	index@(_ZN10layer_norm13ln_fwd_kernelINS_13Kernel_traitsIf6__halffS2_fjLj8192ELj1ELj1ELj8ELj16ENS_18Kernel_traits_baseILj8192EfS2_fS2_fjLj256EEEEELb1ELb0ELb1ELb1EEEvNS_9FwdParamsE)
        /*14cc*/ 	.word	0x00000010


	//----- nvinfo : EIATTR_MIN_STACK_SIZE
	.align		4
.L_896:
        /*14d0*/ 	.byte	0x04, 0x12
        /*14d2*/ 	.short	(.L_898 - .L_897)
	.align		4
.L_897:
        /*14d4*/ 	.word	index@(_ZN10layer_norm13ln_fwd_kernelINS_13Kernel_traitsIf6__halffS2_fjLj8192ELj1ELj1ELj8ELj16ENS_18Kernel_traits_baseILj8192EfS2_fS2_fjLj256EEEEELb1ELb1ELb0ELb0EEEvNS_9FwdParamsE)
        /*14d8*/ 	.word	0x00000000


	//----- nvinfo : EIATTR_MIN_STACK_SIZE
	.align		4
.L_898:
        /*14dc*/ 	.byte	0x04, 0x12
        /*14de*/ 	.short	(.L_900 - .L_899)
	.align		4
.L_899:
        /*14e0*/ 	.word	index@(_ZN10layer_norm13ln_fwd_kernelINS_13Kernel_traitsIf6__halffS2_fjLj8192ELj1ELj1ELj8ELj16ENS_18Kernel_traits_baseILj8192EfS2_fS2_fjLj256EEEEELb1ELb1ELb0ELb1EEEvNS_9FwdParamsE)
        /*14e4*/ 	.word	0x00000000


	//----- nvinfo : EIATTR_MIN_STACK_SIZE
	.align		4
.L_900:
        /*14e8*/ 	.byte	0x04, 0x12
        /*14ea*/ 	.short	(.L_902 - .L_901)
	.align		4
.L_901:
        /*14ec*/ 	.word	index@(_ZN10layer_norm13ln_fwd_kernelINS_13Kernel_traitsIf6__halffS2_fjLj8192ELj1ELj1ELj8ELj16ENS_18Kernel_traits_baseILj8192EfS2_fS2_fjLj256EEEEELb1ELb1ELb1ELb0EEEvNS_9FwdParamsE)
        /*14f0*/ 	.word	0x00000000


	//----- nvinfo : EIATTR_MIN_STACK_SIZE
	.align		4
.L_902:
        /*14f4*/ 	.byte	0x04, 0x12
        /*14f6*/ 	.short	(.L_904 - .L_903)
	.align		4
.L_903:
        /*14f8*/ 	.word	index@(_ZN10layer_norm13ln_fwd_kernelINS_13Kernel_traitsIf6__halffS2_fjLj8192ELj1ELj1ELj8ELj16ENS_18Kernel_traits_baseILj8192EfS2_fS2_fjLj256EEEEELb1ELb1ELb1ELb1EEEvNS_9FwdParamsE)
        /*14fc*/ 	.word	0x00000000


	//----- nvinfo : EIATTR_MIN_STACK_SIZE
	.align		4
.L_904:
        /*1500*/ 	.byte	0x04, 0x12
        /*1502*/ 	.short	(.L_906 - .L_905)
	.align		4
.L_905:
        /*1504*/ 	.word	index@(_ZN10layer_norm13ln_fwd_kernelINS_13Kernel_traitsI6__halfffffjLj8192ELj1ELj1ELj8ELj16ENS_18Kernel_traits_baseILj8192ES2_ffffjLj256EEEEELb0ELb0ELb0ELb0EEEvNS_9FwdParamsE)
        /*1508*/ 	.word	0x00000000


	//----- nvinfo : EIATTR_MIN_STACK_SIZE
	.align		4
.L_906:
        /*150c*/ 	.byte	0x04, 0x12
        /*150e*/ 	.short	(.L_908 - .L_907)
	.align		4
.L_907:
        /*1510*/ 	.word	index@(_ZN10layer_norm13ln_fwd_kernelINS_13Kernel_traitsI6__halfffffjLj8192ELj1ELj1ELj8ELj16ENS_18Kernel_traits_baseILj8192ES2_ffffjLj256EEEEELb0ELb0ELb0ELb1EEEvNS_9FwdParamsE)
        /*1514*/ 	.word	0x00000000


	//----- nvinfo : EIATTR_MIN_STACK_SIZE
	.align		4
.L_908:
        /*1518*/ 	.byte	0x04, 0x12
        /*151a*/ 	.short	(.L_910 - .L_909)
	.align		4
.L_909:
        /*151c*/ 	.word	index@(_ZN10layer_norm13ln_fwd_kernelINS_13Kernel_traitsI6__halfffffjLj8192ELj1ELj1ELj8ELj16ENS_18Kernel_traits_baseILj8192ES2_ffffjLj256EEEEELb0ELb0ELb1ELb0EEEvNS_9FwdParamsE)
        /*1520*/ 	.word	0x00000000


	//----- nvinfo : EIATTR_MIN_STACK_SIZE
	.align		4
.L_910:
        /*1524*/ 	.byte	0x04, 0x12
        /*1526*/ 	.short	(.L_912 - .L_911)
	.align		4
.L_911:
        /*1528*/ 	.word	index@(_ZN10layer_norm13ln_fwd_kernelINS_13Kernel_traitsI6__halfffffjLj8192ELj1ELj1ELj8ELj16ENS_18Kernel_traits_baseILj8192ES2_ffffjLj256EEEEELb0ELb0ELb1ELb1EEEvNS_9FwdParamsE)
        /*152c*/ 	.word	0x00000000


	//----- nvinfo : EIATTR_MIN_STACK_SIZE
	.align		4
.L_912:
        /*1530*/ 	.byte	0x04, 0x12
        /*1532*/ 	.short	(.L_914 - .L_913)
	.align		4
.L_913:
        /*1534*/ 	.word	index@(_ZN10layer_norm13ln_fwd_kernelINS_13Kernel_traitsI6__halfffffjLj8192ELj1ELj1ELj8ELj16ENS_18Kernel_traits_baseILj8192ES2_ffffjLj256EEEEELb0ELb1ELb0ELb0EEEvNS_9FwdParamsE)
        /*1538*/ 	.word	0x00000000


	//----- nvinfo : EIATTR_MIN_STACK_SIZE
	.align		4
.L_914:
        /*153c*/ 	.byte	0x04, 0x12
        /*153e*/ 	.short	(.L_916 - .L_915)
	.align		4
.L_915:
        /*1540*/ 	.word	index@(_ZN10layer_norm13ln_fwd_kernelINS_13Kernel_traitsI6__halfffffjLj8192ELj1ELj1ELj8ELj16ENS_18Kernel_traits_baseILj8192ES2_ffffjLj256EEEEELb0ELb1ELb0ELb1EEEvNS_9FwdParamsE)
        /*1544*/ 	.word	0x00000000


	//----- nvinfo : EIATTR_MIN_STACK_SIZE
	.align		4
.L_916:
        /*1548*/ 	.byte	0x04, 0x12
        /*154a*/ 	.short	(.L_918 - .L_917)
	.align		4
.L_917:
        /*154c*/ 	.word	index@(_ZN10layer_norm13ln_fwd_kernelINS_13Kernel_traitsI6__halfffffjLj8192ELj1ELj1ELj8ELj16ENS_18Kernel_traits_baseILj8192ES2_ffffjLj256EEEEELb0ELb1ELb1ELb0EEEvNS_9FwdParamsE)
        /*1550*/ 	.word	0x00000000


	//----- nvinfo : EIATTR_MIN_STACK_SIZE
	.align		4
.L_918:
        /*1554*/ 	.byte	0x04, 0x12
        /*1556*/ 	.short	(.L_920 - .L_919)
	.align		4
.L_919:
        /*1558*/ 	.word	index@(_ZN10layer_norm13ln_fwd_kernelINS_13Kernel_traitsI6__halfffffjLj8192ELj1ELj1ELj8ELj16ENS_18Kernel_traits_baseILj8192ES2_ffffjLj256EEEEELb0ELb1ELb1ELb1EEEvNS_9FwdParamsE)
        /*155c*/ 	.word	0x00000000


	//----- nvinfo : EIATTR_MIN_STACK_SIZE
	.align		4
.L_920:
        /*1560*/ 	.byte	0x04, 0x12
        /*1562*/ 	.short	(.L_922 - .L_921)
	.align		4
.L_921:
        /*1564*/ 	.word	index@(_ZN10layer_norm13ln_fwd_kernelINS_13Kernel_traitsI6__halfffffjLj8192ELj1ELj1ELj8ELj16ENS_18Kernel_traits_baseILj8192ES2_ffffjLj256EEEEELb1ELb0ELb0ELb0EEEvNS_9FwdParamsE)
        /*1568*/ 	.word	0x00000000


	//----- nvinfo : EIATTR_MIN_STACK_SIZE
	.align		4
.L_922:
        /*156c*/ 	.byte	0x04, 0x12
        /*156e*/ 	.short	(.L_924 - .L_923)
	.align		4
.L_923:
        /*1570*/ 	.word	index@(_ZN10layer_norm13ln_fwd_kernelINS_13Kernel_traitsI6__halfffffjLj8192ELj1ELj1ELj8ELj16ENS_18Kernel_traits_baseILj8192ES2_ffffjLj256EEEEELb1ELb0ELb0ELb1EEEvNS_9FwdParamsE)
        /*1574*/ 	.word	0x00000000


	//----- nvinfo : EIATTR_MIN_STACK_SIZE
	.align		4
.L_924:
        /*1578*/ 	.byte	0x04, 0x12
        /*157a*/ 	.short	(.L_926 - .L_925)
	.align		4
.L_925:
        /*157c*/ 	.word	index@(_ZN10layer_norm13ln_fwd_kernelINS_13Kernel_traitsI6__halfffffjLj8192ELj1ELj1ELj8ELj16ENS_18Kernel_traits_baseILj8192ES2_ffffjLj256EEEEELb1ELb0ELb1ELb0EEEvNS_9FwdParamsE)
        /*1580*/ 	.word	0x00000000


	//----- nvinfo : EIATTR_MIN_STACK_SIZE
	.align		4
.L_926:
        /*1584*/ 	.byte	0x04, 0x12
        /*1586*/ 	.short	(.L_928 - .L_927)
	.align		4
.L_927:
        /*1588*/ 	.word	index@(_ZN10layer_norm13ln_fwd_kernelINS_13Kernel_traitsI6__halfffffjLj8192ELj1ELj1ELj8ELj16ENS_18Kernel_traits_baseILj8192ES2_ffffjLj256EEEEELb1ELb0ELb1ELb1EEEvNS_9FwdParamsE)
        /*158c*/ 	.word	0x00000000


	//----- nvinfo : EIATTR_MIN_STACK_SIZE
	.align		4
.L_928:
        /*1590*/ 	.byte	0x04, 0x12
        /*1592*/ 	.short	(.L_930 - .L_929)
	.align		4
.L_929:
        /*1594*/ 	.word	index@(_ZN10layer_norm13ln_fwd_kernelINS_13Kernel_traitsI6__halfffffjLj8192ELj1ELj1ELj8ELj16ENS_18Kernel_traits_baseILj8192ES2_ffffjLj256EEEEELb1ELb1ELb0ELb0EEEvNS_9FwdParamsE)
        /*1598*/ 	.word	0x00000010


	//----- nvinfo : EIATTR_MIN_STACK_SIZE
	.align		4
.L_930:
        /*159c*/ 	.byte	0x04, 0x12
        /*159e*/ 	.short	(.L_932 - .L_931)
	.align		4
.L_931:
        /*15a0*/ 	.word	index@(_ZN10layer_norm13ln_fwd_kernelINS_13Kernel_traitsI6__halfffffjLj8192ELj1ELj1ELj8ELj16ENS_18Kernel_traits_baseILj8192ES2_ffffjLj256EEEEELb1ELb1ELb0ELb1EEEvNS_9FwdParamsE)
        /*15a4*/ 	.word	0x00000000


	//----- nvinfo : EIATTR_MIN_STACK_SIZE
	.align		4
.L_932:
        /*15a8*/ 	.byte	0x04, 0x12
        /*15aa*/ 	.short	(.L_934 - .L_933)
	.align		4
.L_933:
        /*15ac*/ 	.word	index@(_ZN10layer_norm13ln_fwd_kernelINS_13Kernel_traitsI6__halfffffjLj8192ELj1ELj1ELj8ELj16ENS_18Kernel_traits_baseILj8192ES2_ffffjLj256EEEEELb1ELb1ELb1ELb0EEEvNS_9FwdParamsE)
        /*15b0*/ 	.word	0x00000000


	//----- nvinfo : EIATTR_MIN_STACK_SIZE
	.align		4
.L_934:
        /*15b4*/ 	.byte	0x04, 0x12
        /*15b6*/ 	.short	(.L_936 - .L_935)
	.align		4
.L_935:
        /*15b8*/ 	.word	index@(_ZN10layer_norm13ln_fwd_kernelINS_13Kernel_traitsI6__halfffffjLj8192ELj1ELj1ELj8ELj16ENS_18Kernel_traits_baseILj8192ES2_ffffjLj256EEEEELb1ELb1ELb1ELb1EEEvNS_9FwdParamsE)
        /*15bc*/ 	.word	0x00000000


	//----- nvinfo : EIATTR_MIN_STACK_SIZE
	.align		4
.L_936:
        /*15c0*/ 	.byte	0x04, 0x12
        /*15c2*/ 	.short	(.L_938 - .L_937)
	.align		4
.L_937:
        /*15c4*/ 	.word	index@(_ZN10layer_norm13ln_fwd_kernelINS_13Kernel_traitsIfffffjLj8192ELj1ELj1ELj8ELj16ENS_18Kernel_traits_baseILj8192EfffffjLj256EEEEELb0ELb0ELb0ELb0EEEvNS_9FwdParamsE)
        /*15c8*/ 	.word	0x00000000


	//----- nvinfo : EIATTR_MIN_STACK_SIZE
	.align		4
.L_938:
        /*15cc*/ 	.byte	0x04, 0x12
        /*15ce*/ 	.short	(.L_940 - .L_939)
	.align		4
.L_939:
        /*15d0*/ 	.word	index@(_ZN10layer_norm13ln_fwd_kernelINS_13Kernel_traitsIfffffjLj8192ELj1ELj1ELj8ELj16ENS_18Kernel_traits_baseILj8192EfffffjLj256EEEEELb0ELb0ELb0ELb1EEEvNS_9FwdParamsE)
        /*15d4*/ 	.word	0x00000000


	//----- nvinfo : EIATTR_MIN_STACK_SIZE
	.align		4
.L_940:
        /*15d8*/ 	.byte	0x04, 0x12
        /*15da*/ 	.short	(.L_942 - .L_941)
	.align		4
.L_941:
        /*15dc*/ 	.word	index@(_ZN10layer_norm13ln_fwd_kernelINS_13Kernel_traitsIfffffjLj8192ELj1ELj1ELj8ELj16ENS_18Kernel_traits_baseILj8192EfffffjLj256EEEEELb0ELb0ELb1ELb0EEEvNS_9FwdParamsE)
        /*15e0*/ 	.word	0x00000000


	//----- nvinfo : EIATTR_MIN_STACK_SIZE
	.align		4
.L_942:
        /*15e4*/ 	.byte	0x04, 0x12
        /*15e6*/ 	.short	(.L_944 - .L_943)
	.align		4
.L_943:
        /*15e8*/ 	.word	index@(_ZN10layer_norm13ln_fwd_kernelINS_13Kernel_traitsIfffffjLj8192ELj1ELj1ELj8ELj16ENS_18Kernel_traits_baseILj8192EfffffjLj256EEEEELb0ELb0ELb1ELb1EEEvNS_9FwdParamsE)
        /*15ec*/ 	.word	0x00000000


	//----- nvinfo : EIATTR_MIN_STACK_SIZE
	.align		4
.L_944:
        /*15f0*/ 	.byte	0x04, 0x12
        /*15f2*/ 	.short	(.L_946 - .L_945)
	.align		4
.L_945:
        /*15f4*/ 	.word	index@(_ZN10layer_norm13ln_fwd_kernelINS_13Kernel_traitsIfffffjLj8192ELj1ELj1ELj8ELj16ENS_18Kernel_traits_baseILj8192EfffffjLj256EEEEELb0ELb1ELb0ELb0EEEvNS_9FwdParamsE)
        /*15f8*/ 	.word	0x00000000


	//----- nvinfo : EIATTR_MIN_STACK_SIZE
	.align		4
.L_946:
        /*15fc*/ 	.byte	0x04, 0x12
        /*15fe*/ 	.short	(.L_948 - .L_947)
	.align		4
.L_947:
        /*1600*/ 	.word	index@(_ZN10layer_norm13ln_fwd_kernelINS_13Kernel_traitsIfffffjLj8192ELj1ELj1ELj8ELj16ENS_18Kernel_traits_baseILj8192EfffffjLj256EEEEELb0ELb1ELb0ELb1EEEvNS_9FwdParamsE)
        /*1604*/ 	.word	0x00000000


	//----- nvinfo : EIATTR_MIN_STACK_SIZE
	.align		4
.L_948:
        /*1608*/ 	.byte	0x04, 0x12
        /*160a*/ 	.short	(.L_950 - .L_949)
	.align		4
.L_949:
        /*160c*/ 	.word	index@(_ZN10layer_norm13ln_fwd_kernelINS_13Kernel_traitsIfffffjLj8192ELj1ELj1ELj8ELj16ENS_18Kernel_traits_baseILj8192EfffffjLj256EEEEELb0ELb1ELb1ELb0EEEvNS_9FwdParamsE)
        /*1610*/ 	.word	0x00000000


	//----- nvinfo : EIATTR_MIN_STACK_SIZE
	.align		4
.L_950:
        /*1614*/ 	.byte	0x04, 0x12
        /*1616*/ 	.short	(.L_952 - .L_951)
	.align		4
.L_951:
        /*1618*/ 	.word	index@(_ZN10layer_norm13ln_fwd_kernelINS_13Kernel_traitsIfffffjLj8192ELj1ELj1ELj8ELj16ENS_18Kernel_traits_baseILj8192EfffffjLj256EEEEELb0ELb1ELb1ELb1EEEvNS_9FwdParamsE)
        /*161c*/ 	.word	0x00000000


	//----- nvinfo : EIATTR_MIN_STACK_SIZE
	.align		4
.L_952:
        /*1620*/ 	.byte	0x04, 0x12
        /*1622*/ 	.short	(.L_954 - .L_953)
	.align		4
.L_953:
        /*1624*/ 	.word	index@(_ZN10layer_norm13ln_fwd_kernelINS_13Kernel_traitsIfffffjLj8192ELj1ELj1ELj8ELj16ENS_18Kernel_traits_baseILj8192EfffffjLj256EEEEELb1ELb0ELb0ELb0EEEvNS_9FwdParamsE)
        /*1628*/ 	.word	0x00000008


	//----- nvinfo : EIATTR_MIN_STACK_SIZE
	.align		4
.L_954:
        /*162c*/ 	.byte	0x04, 0x12
        /*162e*/ 	.short	(.L_956 - .L_955)
	.align		4
.L_955:
        /*1630*/ 	.word	index@(_ZN10layer_norm13ln_fwd_kernelINS_13Kernel_traitsIfffffjLj8192ELj1ELj1ELj8ELj16ENS_18Kernel_traits_baseILj8192EfffffjLj256EEEEELb1ELb0ELb0ELb1EEEvNS_9FwdParamsE)
        /*1634*/ 	.word	0x00000000


	//----- nvinfo : EIATTR_MIN_STACK_SIZE
	.align		4
.L_956:
        /*1638*/ 	.byte	0x04, 0x12
        /*163a*/ 	.short	(.L_958 - .L_957)
	.align		4
.L_957:
        /*163c*/ 	.word	index@(_ZN10layer_norm13ln_fwd_kernelINS_13Kernel_traitsIfffffjLj8192ELj1ELj1ELj8ELj16ENS_18Kernel_traits_baseILj8192EfffffjLj256EEEEELb1ELb0ELb1ELb0EEEvNS_9FwdParamsE)
        /*1640*/ 	.word	0x00000010


	//----- nvinfo : EIATTR_MIN_STACK_SIZE
	.align		4
.L_958:
        /*1644*/ 	.byte	0x04, 0x12
        /*1646*/ 	.short	(.L_960 - .L_959)
	.align		4
.L_959:
        /*1648*/ 	.word	index@(_ZN10layer_norm13ln_fwd_kernelINS_13Kernel_traitsIfffffjLj8192ELj1ELj1ELj8ELj16ENS_18Kernel_traits_baseILj8192EfffffjLj256EEEEELb1ELb0ELb1ELb1EEEvNS_9FwdParamsE)
        /*164c*/ 	.word	0x00000000


	//----- nvinfo : EIATTR_MIN_STACK_SIZE
	.align		4
.L_960:
        /*1650*/ 	.byte	0x04, 0x12
        /*1652*/ 	.short	(.L_962 - .L_961)
	.align		4
.L_961:
        /*1654*/ 	.word	index@(_ZN10layer_norm13ln_fwd_kernelINS_13Kernel_traitsIfffffjLj8192ELj1ELj1ELj8ELj16ENS_18Kernel_traits_baseILj8192EfffffjLj256EEEEELb1ELb1ELb0ELb0EEEvNS_9FwdParamsE)
        /*1658*/ 	.word	0x00000000


	//----- nvinfo : EIATTR_MIN_STACK_SIZE
	.align		4
.L_962:
        /*165c*/ 	.byte	0x04, 0x12
        /*165e*/ 	.short	(.L_964 - .L_963)
	.align		4
.L_963:
        /*1660*/ 	.word	index@(_ZN10layer_norm13ln_fwd_kernelINS_13Kernel_traitsIfffffjLj8192ELj1ELj1ELj8ELj16ENS_18Kernel_traits_baseILj8192EfffffjLj256EEEEELb1ELb1ELb0ELb1EEEvNS_9FwdParamsE)
        /*1664*/ 	.word	0x00000000


	//----- nvinfo : EIATTR_MIN_STACK_SIZE
	.align		4
.L_964:
        /*1668*/ 	.byte	0x04, 0x12
        /*166a*/ 	.short	(.L_966 - .L_965)
	.align		4
.L_965:
        /*166c*/ 	.word	index@(_ZN10layer_norm13ln_fwd_kernelINS_13Kernel_traitsIfffffjLj8192ELj1ELj1ELj8ELj16ENS_18Kernel_traits_baseILj8192EfffffjLj256EEEEELb1ELb1ELb1ELb0EEEvNS_9FwdParamsE)
        /*1670*/ 	.word	0x00000000


	//----- nvinfo : EIATTR_MIN_STACK_SIZE
	.align		4
.L_966:
        /*1674*/ 	.byte	0x04, 0x12
        /*1676*/ 	.short	(.L_968 - .L_967)
	.align		4
.L_967:
        /*1678*/ 	.word	index@(_ZN10layer_norm13ln_fwd_kernelINS_13Kernel_traitsIfffffjLj8192ELj1ELj1ELj8ELj16ENS_18Kernel_traits_baseILj8192EfffffjLj256EEEEELb1ELb1ELb1ELb1EEEvNS_9FwdParamsE)
        /*167c*/ 	.word	0x00000000
.L_968:


//--------------------- .nv.compat                --------------------------
	.section	.nv.compat,"",@"SHT_CUDA_COMPAT_INFO"
	.align	4
        /*0000*/ 	.byte	0x02, 0x09, 0x01, 0x00, 0x02, 0x02, 0x01, 0x00, 0x02, 0x05, 0x05, 0x00, 0x03, 0x07, 0x01, 0x01
        /*0010*/ 	.byte	0x02, 0x03, 0x00, 0x00, 0x02, 0x06, 0x01, 0x00, 0x04, 0x0b, 0x08, 0x00, 0x00, 0x00, 0x00, 0x00
        /*0020*/ 	.byte	0x00, 0x00, 0x00, 0x00


//--------------------- .nv.info._ZN10layer_norm13ln_fwd_kernelINS_13Kernel_traitsI13__nv_bfloat16S2_S2_S2_fjLj8192ELj1ELj1ELj8ELj16ENS_18Kernel_traits_baseILj8192ES2_S2_S2_S2_fjLj256EEEEELb0ELb0ELb0ELb0EEEvNS_9FwdParamsE --------------------------
	.section	.nv.info._ZN10layer_norm13ln_fwd_kernelINS_13Kernel_traitsI13__nv_bfloat16S2_S2_S2_fjLj8192ELj1ELj1ELj8ELj16ENS_18Kernel_traits_baseILj8192ES2_S2_S2_S2_fjLj256EEEEELb0ELb0ELb0ELb0EEEvNS_9FwdParamsE,"",@"SHT_CUDA_INFO"
	.sectionflags	@""
	.align	4


	//----- nvinfo : EIATTR_CUDA_API_VERSION
	.align		4
        /*0000*/ 	.byte	0x04, 0x37
        /*0002*/ 	.short	(.L_970 - .L_969)
.L_969:
        /*0004*/ 	.word	0x00000082


	//----- nvinfo : EIATTR_KPARAM_INFO
	.align		4
.L_970:
        /*0008*/ 	.byte	0x04, 0x17
        /*000a*/ 	.short	(.L_972 - .L_971)
.L_971:
        /*000c*/ 	.word	0x00000000
        /*0010*/ 	.short	0x0000
        /*0012*/ 	.short	0x0000
        /*0014*/ 	.byte	0x00, 0xf0, 0xa1, 0x03


	//----- nvinfo : EIATTR_SPARSE_MMA_MASK
	.align		4
.L_972:
        /*0018*/ 	.byte	0x03, 0x50
        /*001a*/ 	.short	0x0000


	//----- nvinfo : EIATTR_MAXREG_COUNT
	.align		4
        /*001c*/ 	.byte	0x03, 0x1b
        /*001e*/ 	.short	0x00ff


	//----- nvinfo : EIATTR_NUM_BARRIERS
	.align		4
        /*0020*/ 	.byte	0x02, 0x4c
        /*0022*/ 	.byte	0x01
	.zero		1


	//----- nvinfo : EIATTR_MERCURY_ISA_VERSION
	.align		4
        /*0024*/ 	.byte	0x03, 0x5f
        /*0026*/ 	.short	0x0101


	//----- nvinfo : EIATTR_COOP_GROUP_MASK_REGIDS
	.align		4
        /*0028*/ 	.byte	0x04, 0x29
        /*002a*/ 	.short	(.L_974 - .L_973)


	//   ....[0]....
.L_973:
        /*002c*/ 	.word	0xffffffff


	//   ....[1]....
        /*0030*/ 	.word	0xffffffff


	//   ....[2]....
        /*0034*/ 	.word	0xffffffff


	//   ....[3]....
        /*0038*/ 	.word	0xffffffff


	//   ....[4]....
        /*003c*/ 	.word	0xffffffff


	//   ....[5]....
        /*0040*/ 	.word	0xffffffff


	//   ....[6]....
        /*0044*/ 	.word	0xffffffff


	//   ....[7]....
        /*0048*/ 	.word	0xffffffff


	//   ....[8]....
        /*004c*/ 	.word	0xffffffff


	//   ....[9]....
        /*0050*/ 	.word	0xffffffff


	//   ....[10]....
        /*0054*/ 	.word	0xffffffff


	//   ....[11]....
        /*0058*/ 	.word	0xffffffff


	//   ....[12]....
        /*005c*/ 	.word	0xffffffff


	//   ....[13]....
        /*0060*/ 	.word	0xffffffff


	//   ....[14]....
        /*0064*/ 	.word	0xffffffff


	//   ....[15]....
        /*0068*/ 	.word	0xffffffff


	//   ....[16]....
        /*006c*/ 	.word	0xffffffff


	//   ....[17]....
        /*0070*/ 	.word	0xffffffff


	//   ....[18]....
        /*0074*/ 	.word	0xffffffff


	//   ....[19]....
        /*0078*/ 	.word	0xffffffff


	//   ....[20]....
        /*007c*/ 	.word	0xffffffff


	//----- nvinfo : EIATTR_COOP_GROUP_INSTR_OFFSETS
	.align		4
.L_974:
        /*0080*/ 	.byte	0x04, 0x28
        /*0082*/ 	.short	(.L_976 - .L_975)


	//   ....[0]....
.L_975:
        /*0084*/ 	.word	0x00002670


	//   ....[1]....
        /*0088*/ 	.word	0x00002690


	//   ....[2]....
        /*008c*/ 	.word	0x000026b0


	//   ....[3]....
        /*0090*/ 	.word	0x000026d0


	//   ....[4]....
        /*0094*/ 	.word	0x000026f0


	//   ....[5]....
        /*0098*/ 	.word	0x00002b70


	//   ....[6]....
        /*009c*/ 	.word	0x00002b90


	//   ....[7]....
        /*00a0*/ 	.word	0x00002bb0


	//   ....[8]....
        /*00a4*/ 	.word	0x00002bd0


	//   ....[9]....
        /*00a8*/ 	.word	0x00002bf0


	//   ....[10]....
        /*00ac*/ 	.word	0x00002d70


	//   ....[11]....
        /*00b0*/ 	.word	0x00002db0


	//   ....[12]....
        /*00b4*/ 	.word	0x00002df0


	//   ....[13]....
        /*00b8*/ 	.word	0x00002e20


	//   ....[14]....
        /*00bc*/ 	.word	0x00002ec0


	//   ....[15]....
        /*00c0*/ 	.word	0x00002f00


	//   ....[16]....
        /*00c4*/ 	.word	0x00002f20


	//   ....[17]....
        /*00c8*/ 	.word	0x00002fd0


	//   ....[18]....
        /*00cc*/ 	.word	0x00003020


	//   ....[19]....
        /*00d0*/ 	.word	0x000030c0


	//   ....[20]....
        /*00d4*/ 	.word	0x000030e0


	//----- nvinfo : EIATTR_VRC_CTA_INIT_COUNT
	.align		4
.L_976:
        /*00d8*/ 	.byte	0x02, 0x4a
	.zero		1
	.zero		1


	//----- nvinfo : EIATTR_EXIT_INSTR_OFFSETS
	.align		4
        /*00dc*/ 	.byte	0x04, 0x1c
        /*00de*/ 	.short	(.L_978 - .L_977)


	//   ....[0]....
.L_977:
        /*00e0*/ 	.word	0x00000580


	//   ....[1]....
        /*00e4*/ 	.word	0x00003eb0


	//----- nvinfo : EIATTR_MAX_THREADS
	.align		4
.L_978:
        /*00e8*/ 	.byte	0x04, 0x05
        /*00ea*/ 	.short	(.L_980 - .L_979)
.L_979:
        /*00ec*/ 	.word	0x00000100
        /*00f0*/ 	.word	0x00000001
        /*00f4*/ 	.word	0x00000001


	//----- nvinfo : EIATTR_CRS_STACK_SIZE
	.align		4
.L_980:
        /*00f8*/ 	.byte	0x04, 0x1e
        /*00fa*/ 	.short	(.L_982 - .L_981)
.L_981:
        /*00fc*/ 	.word	0x00000000


	//----- nvinfo : EIATTR_CBANK_PARAM_SIZE
	.align		4
.L_982:
        /*0100*/ 	.byte	0x03, 0x19
        /*0102*/ 	.short	0x00e8


	//----- nvinfo : EIATTR_PARAM_CBANK
	.align		4
        /*0104*/ 	.byte	0x04, 0x0a
        /*0106*/ 	.short	(.L_984 - .L_983)
	.align		4
.L_983:
        /*0108*/ 	.word	index@(.nv.constant0._ZN10layer_norm13ln_fwd_kernelINS_13Kernel_traitsI13__nv_bfloat16S2_S2_S2_fjLj8192ELj1ELj1ELj8ELj16ENS_18Kernel_traits_baseILj8192ES2_S2_S2_S2_fjLj256EEEEELb0ELb0ELb0ELb0EEEvNS_9FwdParamsE)
        /*010c*/ 	.short	0x0380
        /*010e*/ 	.short	0x00e8


	//----- nvinfo : EIATTR_SW_WAR
	.align		4
.L_984:
        /*0110*/ 	.byte	0x04, 0x36
        /*0112*/ 	.short	(.L_986 - .L_985)
.L_985:
        /*0114*/ 	.word	0x00000008
.L_986:


//--------------------- .nv.info._ZN10layer_norm13ln_fwd_kernelINS_13Kernel_traitsI13__nv_bfloat16S2_S2_S2_fjLj8192ELj1ELj1ELj8ELj16ENS_18Kernel_traits_baseILj8192ES2_S2_S2_S2_fjLj256EEEEELb0ELb0ELb0ELb1EEEvNS_9FwdParamsE --------------------------
	.section	.nv.info._ZN10layer_norm13ln_fwd_kernelINS_13Kernel_traitsI13__nv_bfloat16S2_S2_S2_fjLj8192ELj1ELj1ELj8ELj16ENS_18Kernel_traits_baseILj8192ES2_S2_S2_S2_fjLj256EEEEELb0ELb0ELb0ELb1EEEvNS_9FwdParamsE,"",@"SHT_CUDA_INFO"
	.sectionflags	@""
	.align	4


	//----- nvinfo : EIATTR_CUDA_API_VERSION
	.align		4
        /*0000*/ 	.byte	0x04, 0x37
        /*0002*/ 	.short	(.L_988 - .L_987)
.L_987:
        /*0004*/ 	.word	0x00000082


	//----- nvinfo : EIATTR_KPARAM_INFO
	.align		4
.L_988:
        /*0008*/ 	.byte	0x04, 0x17
        /*000a*/ 	.short	(.L_990 - .L_989)
.L_989:
        /*000c*/ 	.word	0x00000000
        /*0010*/ 	.short	0x0000
        /*0012*/ 	.short	0x0000
        /*0014*/ 	.byte	0x00, 0xf0, 0xa1, 0x03


	//----- nvinfo : EIATTR_SPARSE_MMA_MASK
	.align		4
.L_990:
        /*0018*/ 	.byte	0x03, 0x50
        /*001a*/ 	.short	0x0000


	//----- nvinfo : EIATTR_MAXREG_COUNT
	.align		4
        /*001c*/ 	.byte	0x03, 0x1b
        /*001e*/ 	.short	0x00ff


	//----- nvinfo : EIATTR_NUM_BARRIERS
	.align		4
        /*0020*/ 	.byte	0x02, 0x4c
        /*0022*/ 	.byte	0x01
	.zero		1


	//----- nvinfo : EIATTR_MERCURY_ISA_VERSION
	.align		4
        /*0024*/ 	.byte	0x03, 0x5f
        /*0026*/ 	.short	0x0101


	//----- nvinfo : EIATTR_COOP_GROUP_MASK_REGIDS
	.align		4
        /*0028*/ 	.byte	0x04, 0x29
        /*002a*/ 	.short	(.L_992 - .L_991)


	//   ....[0]....
.L_991:
        /*002c*/ 	.word	0xffffffff


	//   ....[1]....
        /*0030*/ 	.word	0xffffffff


	//   ....[2]....
        /*0034*/ 	.word	0xffffffff


	//   ....[3]....
        /*0038*/ 	.word	0xffffffff


	//   ....[4]....
        /*003c*/ 	.word	0xffffffff


	//   ....[5]....
        /*0040*/ 	.word	0xffffffff


	//   ....[6]....
        /*0044*/ 	.word	0xffffffff


	//   ....[7]....
        /*0048*/ 	.word	0xffffffff


	//   ....[8]....
        /*004c*/ 	.word	0xffffffff


	//   ....[9]....
        /*0050*/ 	.word	0xffffffff


	//   ....[10]....
        /*0054*/ 	.word	0xffffffff


	//   ....[11]....
        /*0058*/ 	.word	0xffffffff


	//   ....[12]....
        /*005c*/ 	.word	0xffffffff


	//   ....[13]....
        /*0060*/ 	.word	0xffffffff


	//   ....[14]....
        /*0064*/ 	.word	0xffffffff


	//   ....[15]....
        /*0068*/ 	.word	0xffffffff


	//   ....[16]....
        /*006c*/ 	.word	0xffffffff


	//   ....[17]....
        /*0070*/ 	.word	0xffffffff


	//   ....[18]....
        /*0074*/ 	.word	0xffffffff


	//   ....[19]....
        /*0078*/ 	.word	0xffffffff


	//   ....[20]....
        /*007c*/ 	.word	0xffffffff


	//----- nvinfo : EIATTR_COOP_GROUP_INSTR_OFFSETS
	.align		4
.L_992:
        /*0080*/ 	.byte	0x04, 0x28
        /*0082*/ 	.short	(.L_994 - .L_993)


	//   ....[0]....
.L_993:
        /*0084*/ 	.word	0x00002150


	//   ....[1]....
        /*0088*/ 	.word	0x00002170


	//   ....[2]....
        /*008c*/ 	.word	0x00002190


	//   ....[3]....
        /*0090*/ 	.word	0x000021b0


	//   ....[4]....
        /*0094*/ 	.word	0x000021d0


	//   ....[5]....
        /*0098*/ 	.word	0x00002600


	//   ....[6]....
        /*009c*/ 	.word	0x00002620


	//   ....[7]....
        /*00a0*/ 	.word	0x00002640


	//   ....[8]....
        /*00a4*/ 	.word	0x00002670


	//   ....[9]....
        /*00a8*/ 	.word	0x000026b0


	//   ....[10]....
        /*00ac*/ 	.word	0x00002820


	//   ....[11]....
        /*00b0*/ 	.word	0x000028e0


	//   ....[12]....
        /*00b4*/ 	.word	0x000028f0


	//   ....[13]....
        /*00b8*/ 	.word	0x00002900


	//   ....[14]....
        /*00bc*/ 	.word	0x00002980


	//   ....[15]....
        /*00c0*/ 	.word	0x000029f0


	//   ....[16]....
        /*00c4*/ 	.word	0x00002a50


	//   ....[17]....
        /*00c8*/ 	.word	0x00002ac0


	//   ....[18]....
        /*00cc*/ 	.word	0x00002ae0


	//   ....[19]....
        /*00d0*/ 	.word	0x00002bf0


	//   ....[20]....
        /*00d4*/ 	.word	0x00002c00


	//----- nvinfo : EIATTR_VRC_CTA_INIT_COUNT
	.align		4
.L_994:
        /*00d8*/ 	.byte	0x02, 0x4a
	.zero		1
	.zero		1


	//----- nvinfo : EIATTR_EXIT_INSTR_OFFSETS
	.align		4
        /*00dc*/ 	.byte	0x04, 0x1c
        /*00de*/ 	.short	(.L_996 - .L_995)


	//   ....[0]....
.L_995:
        /*00e0*/ 	.word	0x00000330


	//   ....[1]....
        /*00e4*/ 	.word	0x00003840


	//----- nvinfo : EIATTR_MAX_THREADS
	.align		4
.L_996:
        /*00e8*/ 	.byte	0x04, 0x05
        /*00ea*/ 	.short	(.L_998 - .L_997)
.L_997:
        /*00ec*/ 	.word	0x00000100
        /*00f0*/ 	.word	0x00000001
        /*00f4*/ 	.word	0x00000001


	//----- nvinfo : EIATTR_CRS_STACK_SIZE
	.align		4
.L_998:
        /*00f8*/ 	.byte	0x04, 0x1e
        /*00fa*/ 	.short	(.L_1000 - .L_999)
.L_999:
        /*00fc*/ 	.word	0x00000000


	//----- nvinfo : EIATTR_CBANK_PARAM_SIZE
	.align		4
.L_1000:
        /*0100*/ 	.byte	0x03, 0x19
        /*0102*/ 	.short	0x00e8


	//----- nvinfo : EIATTR_PARAM_CBANK
	.align		4
        /*0104*/ 	.byte	0x04, 0x0a
        /*0106*/ 	.short	(.L_1002 - .L_1001)
	.align		4
.L_1001:
        /*0108*/ 	.word	index@(.nv.constant0._ZN10layer_norm13ln_fwd_kernelINS_13Kernel_traitsI13__nv_bfloat16S2_S2_S2_fjLj8192ELj1ELj1ELj8ELj16ENS_18Kernel_traits_baseILj8192ES2_S2_S2_S2_fjLj256EEEEELb0ELb0ELb0ELb1EEEvNS_9FwdParamsE)
        /*010c*/ 	.short	0x0380
        /*010e*/ 	.short	0x00e8


	//----- nvinfo : EIATTR_SW_WAR
	.align		4
.L_1002:
        /*0110*/ 	.byte	0x04, 0x36
        /*0112*/ 	.short	(.L_1004 - .L_1003)
.L_1003:
        /*0114*/ 	.word	0x00000008
.L_1004:


//--------------------- .nv.info._ZN10layer_norm13ln_fwd_kernelINS_13Kernel_traitsI13__nv_bfloat16S2_S2_S2_fjLj8192ELj1ELj1ELj8ELj16ENS_18Kernel_traits_baseILj8192ES2_S2_S2_S2_fjLj256EEEEELb0ELb0ELb1ELb0EEEvNS_9FwdParamsE --------------------------
	.section	.nv.info._ZN10layer_norm13ln_fwd_kernelINS_13Kernel_traitsI13__nv_bfloat16S2_S2_S2_fjLj8192ELj1ELj1ELj8ELj16ENS_18Kernel_traits_baseILj8192ES2_S2_S2_S2_fjLj256EEEEELb0ELb0ELb1ELb0EEEvNS_9FwdParamsE,"",@"SHT_CUDA_INFO"
	.sectionflags	@""
	.align	4


	//----- nvinfo : EIATTR_CUDA_API_VERSION
	.align		4
        /*0000*/ 	.byte	0x04, 0x37
        /*0002*/ 	.short	(.L_1006 - .L_1005)
.L_1005:
        /*0004*/ 	.word	0x00000082


	//----- nvinfo : EIATTR_KPARAM_INFO
	.align		4
.L_1006:
        /*0008*/ 	.byte	0x04, 0x17
        /*000a*/ 	.short	(.L_1008 - .L_1007)
.L_1007:
        /*000c*/ 	.word	0x00000000
        /*0010*/ 	.short	0x0000
        /*0012*/ 	.short	0x0000
        /*0014*/ 	.byte	0x00, 0xf0, 0xa1, 0x03


	//----- nvinfo : EIATTR_SPARSE_MMA_MASK
	.align		4
.L_1008:
        /*0018*/ 	.byte	0x03, 0x50
        /*001a*/ 	.short	0x0000


	//----- nvinfo : EIATTR_MAXREG_COUNT
	.align		4
        /*001c*/ 	.byte	0x03, 0x1b
        /*001e*/ 	.short	0x00ff


	//----- nvinfo : EIATTR_NUM_BARRIERS
	.align		4
        /*0020*/ 	.byte	0x02, 0x4c
        /*0022*/ 	.byte	0x01
	.zero		1


	//----- nvinfo : EIATTR_MERCURY_ISA_VERSION
	.align		4
        /*0024*/ 	.byte	0x03, 0x5f
        /*0026*/ 	.short	0x0101


	//----- nvinfo : EIATTR_COOP_GROUP_MASK_REGIDS
	.align		4
        /*0028*/ 	.byte	0x04, 0x29
        /*002a*/ 	.short	(.L_1010 - .L_1009)


	//   ....[0]....
.L_1009:
        /*002c*/ 	.word	0xffffffff


	//   ....[1]....
        /*0030*/ 	.word	0xffffffff


	//   ....[2]....
        /*0034*/ 	.word	0xffffffff


	//   ....[3]....
        /*0038*/ 	.word	0xffffffff


	//   ....[4]....
        /*003c*/ 	.word	0xffffffff


	//   ....[5]....
        /*0040*/ 	.word	0xffffffff


	//   ....[6]....
        /*0044*/ 	.word	0xffffffff


	//   ....[7]....
        /*0048*/ 	.word	0xffffffff


	//   ....[8]....
        /*004c*/ 	.word	0xffffffff


	//   ....[9]....
        /*0050*/ 	.word	0xffffffff


	//   ....[10]....
        /*0054*/ 	.word	0xffffffff


	//   ....[11]....
        /*0058*/ 	.word	0xffffffff


	//   ....[12]....
        /*005c*/ 	.word	0xffffffff


	//   ....[13]....
        /*0060*/ 	.word	0xffffffff


	//   ....[14]....
        /*0064*/ 	.word	0xffffffff


	//   ....[15]....
        /*0068*/ 	.word	0xffffffff


	//   ....[16]....
        /*006c*/ 	.word	0xffffffff


	//   ....[17]....
        /*0070*/ 	.word	0xffffffff


	//   ....[18]....
        /*0074*/ 	.word	0xffffffff


	//   ....[19]....
        /*0078*/ 	.word	0xffffffff


	//   ....[20]....
        /*007c*/ 	.word	0xffffffff


	//----- nvinfo : EIATTR_COOP_GROUP_INSTR_OFFSETS
	.align		4
.L_1010:
        /*0080*/ 	.byte	0x04, 0x28
        /*0082*/ 	.short	(.L_1012 - .L_1011)


	//   ....[0]....
.L_1011:
        /*0084*/ 	.word	0x00002a60


	//   ....[1]....
        /*0088*/ 	.word	0x00002a80


	//   ....[2]....
        /*008c*/ 	.word	0x00002aa0


	//   ....[3]....
        /*0090*/ 	.word	0x00002ac0


	//   ....[4]....
        /*0094*/ 	.word	0x00002ae0


	//   ....[5]....
        /*0098*/ 	.word	0x00002f20


	//   ....[6]....
        /*009c*/ 	.word	0x00002f40


	//   ....[7]....
        /*00a0*/ 	.word	0x00002f60


	//   ....[8]....
        /*00a4*/ 	.word	0x00002f80


	//   ....[9]....
        /*00a8*/ 	.word	0x00002fb0


	//   ....[10]....
        /*00ac*/ 	.word	0x00003140


	//   ....[11]....
        /*00b0*/ 	.word	0x00003180


	//   ....[12]....
        /*00b4*/ 	.word	0x000031a0


	//   ....[13]....
        /*00b8*/ 	.word	0x000031e0


	//   ....[14]....
        /*00bc*/ 	.word	0x000032b0


	//   ....[15]....
        /*00c0*/ 	.word	0x000032d0


	//   ....[16]....
        /*00c4*/ 	.word	0x000032f0


	//   ....[17]....
        /*00c8*/ 	.word	0x00003390


	//   ....[18]....
        /*00cc*/ 	.word	0x000033e0


	//   ....[19]....
        /*00d0*/ 	.word	0x00003470


	//   ....[20]....
        /*00d4*/ 	.word	0x000034a0


	//----- nvinfo : EIATTR_VRC_CTA_INIT_COUNT
	.align		4
.L_1012:
        /*00d8*/ 	.byte	0x02, 0x4a
	.zero		1
	.zero		1


	//----- nvinfo : EIATTR_EXIT_INSTR_OFFSETS
	.align		4
        /*00dc*/ 	.byte	0x04, 0x1c
        /*00de*/ 	.short	(.L_1014 - .L_1013)


	//   ....[0]....
.L_1013:
        /*00e0*/ 	.word	0x00000540


	//   ....[1]....
        /*00e4*/ 	.word	0x00004310


	//----- nvinfo : EIATTR_MAX_THREADS
	.align		4
.L_1014:
        /*00e8*/ 	.byte	0x04, 0x05
        /*00ea*/ 	.short	(.L_1016 - .L_1015)
.L_1015:
        /*00ec*/ 	.word	0x00000100
        /*00f0*/ 	.word	0x00000001
        /*00f4*/ 	.word	0x00000001


	//----- nvinfo : EIATTR_CRS_STACK_SIZE
	.align		4
.L_1016:
        /*00f8*/ 	.byte	0x04, 0x1e
        /*00fa*/ 	.short	(.L_1018 - .L_1017)
.L_1017:
        /*00fc*/ 	.word	0x00000000


	//----- nvinfo : EIATTR_CBANK_PARAM_SIZE
	.align		4
.L_1018:
        /*0100*/ 	.byte	0x03, 0x19
        /*0102*/ 	.short	0x00e8


	//----- nvinfo : EIATTR_PARAM_CBANK
	.align		4
        /*0104*/ 	.byte	0x04, 0x0a
        /*0106*/ 	.short	(.L_1020 - .L_1019)
	.align		4
.L_1019:
        /*0108*/ 	.word	index@(.nv.constant0._ZN10layer_norm13ln_fwd_kernelINS_13Kernel_traitsI13__nv_bfloat16S2_S2_S2_fjLj8192ELj1ELj1ELj8ELj16ENS_18Kernel_traits_baseILj8192ES2_S2_S2_S2_fjLj256EEEEELb0ELb0ELb1ELb0EEEvNS_9FwdParamsE)
        /*010c*/ 	.short	0x0380
        /*010e*/ 	.short	0x00e8


	//----- nvinfo : EIATTR_SW_WAR
	.align		4
.L_1020:
        /*0110*/ 	.byte	0x04, 0x36
        /*0112*/ 	.short	(.L_1022 - .L_1021)
.L_1021:
        /*0114*/ 	.word	0x00000008
.L_1022:


//--------------------- .nv.info._ZN10layer_norm13ln_fwd_kernelINS_13Kernel_traitsI13__nv_bfloat16S2_S2_S2_fjLj8192ELj1ELj1ELj8ELj16ENS_18Kernel_traits_baseILj8192ES2_S2_S2_S2_fjLj256EEEEELb0ELb0ELb1ELb1EEEvNS_9FwdParamsE --------------------------
	.section	.nv.info._ZN10layer_norm13ln_fwd_kernelINS_13Kernel_traitsI13__nv_bfloat16S2_S2_S2_fjLj8192ELj1ELj1ELj8ELj16ENS_18Kernel_traits_baseILj8192ES2_S2_S2_S2_fjLj256EEEEELb0ELb0ELb1ELb1EEEvNS_9FwdParamsE,"",@"SHT_CUDA_INFO"
	.sectionflags	@""
	.align	4


	//----- nvinfo : EIATTR_CUDA_API_VERSION
	.align		4
        /*0000*/ 	.byte	0x04, 0x37
        /*0002*/ 	.short	(.L_1024 - .L_1023)
.L_1023:
        /*0004*/ 	.word	0x00000082


	//----- nvinfo : EIATTR_KPARAM_INFO
	.align		4
.L_1024:
        /*0008*/ 	.byte	0x04, 0x17
        /*000a*/ 	.short	(.L_1026 - .L_1025)
.L_1025:
        /*000c*/ 	.word	0x00000000
        /*0010*/ 	.short	0x0000
        /*0012*/ 	.short	0x0000
        /*0014*/ 	.byte	0x00, 0xf0, 0xa1, 0x03


	//----- nvinfo : EIATTR_SPARSE_MMA_MASK
	.align		4
.L_1026:
        /*0018*/ 	.byte	0x03, 0x50
        /*001a*/ 	.short	0x0000


	//----- nvinfo : EIATTR_MAXREG_COUNT
	.align		4
        /*001c*/ 	.byte	0x03, 0x1b
        /*001e*/ 	.short	0x00ff


	//----- nvinfo : EIATTR_NUM_BARRIERS
	.align		4
        /*0020*/ 	.byte	0x02, 0x4c
        /*0022*/ 	.byte	0x01
	.zero		1


	//----- nvinfo : EIATTR_MERCURY_ISA_VERSION
	.align		4
        /*0024*/ 	.byte	0x03, 0x5f
        /*0026*/ 	.short	0x0101


	//----- nvinfo : EIATTR_COOP_GROUP_MASK_REGIDS
	.align		4
        /*0028*/ 	.byte	0x04, 0x29
        /*002a*/ 	.short	(.L_1028 - .L_1027)


	//   ....[0]....
.L_1027:
        /*002c*/ 	.word	0xffffffff


	//   ....[1]....
        /*0030*/ 	.word	0xffffffff


	//   ....[2]....
        /*0034*/ 	.word	0xffffffff


	//   ....[3]....
        /*0038*/ 	.word	0xffffffff


	//   ....[4]....
        /*003c*/ 	.word	0xffffffff


	//   ....[5]....
        /*0040*/ 	.word	0xffffffff


	//   ....[6]....
        /*0044*/ 	.word	0xffffffff


	//   ....[7]....
        /*0048*/ 	.word	0xffffffff


	//   ....[8]....
        /*004c*/ 	.word	0xffffffff


	//   ....[9]....
        /*0050*/ 	.word	0xffffffff


	//   ....[10]....
        /*0054*/ 	.word	0xffffffff


	//   ....[11]....
        /*0058*/ 	.word	0xffffffff


	//   ....[12]....
        /*005c*/ 	.word	0xffffffff


	//   ....[13]....
        /*0060*/ 	.word	0xffffffff


	//   ....[14]....
        /*0064*/ 	.word	0xffffffff


	//   ....[15]....
        /*0068*/ 	.word	0xffffffff


	//   ....[16]....
        /*006c*/ 	.word	0xffffffff


	//   ....[17]....
        /*0070*/ 	.word	0xffffffff


	//   ....[18]....
        /*0074*/ 	.word	0xffffffff


	//   ....[19]....
        /*0078*/ 	.word	0xffffffff


	//   ....[20]....
        /*007c*/ 	.word	0xffffffff


	//----- nvinfo : EIATTR_COOP_GROUP_INSTR_OFFSETS
	.align		4
.L_1028:
        /*0080*/ 	.byte	0x04, 0x28
        /*0082*/ 	.short	(.L_1030 - .L_1029)


	//   ....[0]....
.L_1029:
        /*0084*/ 	.word	0x00002660


	//   ....[1]....
        /*0088*/ 	.word	0x00002680


	//   ....[2]....
        /*008c*/ 	.word	0x000026a0


	//   ....[3]....
        /*0090*/ 	.word	0x000026c0


	//   ....[4]....
        /*0094*/ 	.word	0x000026e0


	//   ....[5]....
        /*0098*/ 	.word	0x00002b10


	//   ....[6]....
        /*009c*/ 	.word	0x00002b30


	//   ....[7]....
        /*00a0*/ 	.word	0x00002b50


	//   ....[8]....
        /*00a4*/ 	.word	0x00002b90


	//   ....[9]....
        /*00a8*/ 	.word	0x00002be0


	//   ....[10]....
        /*00ac*/ 	.word	0x00002c20


	//   ....[11]....
        /*00b0*/ 	.word	0x00002c90


	//   ....[12]....
        /*00b4*/ 	.word	0x00002cc0


	//   ....[13]....
        /*00b8*/ 	.word	0x00002cd0


	//   ....[14]....
        /*00bc*/ 	.word	0x00002d80


	//   ....[15]....
        /*00c0*/ 	.word	0x00002dc0


	//   ....[16]....
        /*00c4*/ 	.word	0x00002dd0


	//   ....[17]....
        /*00c8*/ 	.word	0x00002e70


	//   ....[18]....
        /*00cc*/ 	.word	0x00002ec0


	//   ....[19]....
        /*00d0*/ 	.word	0x00002f60


	//   ....[20]....
        /*00d4*/ 	.word	0x00002f90


	//----- nvinfo : EIATTR_VRC_CTA_INIT_COUNT
	.align		4
.L_1030:
        /*00d8*/ 	.byte	0x02, 0x4a
	.zero		1
	.zero		1


	//----- nvinfo : EIATTR_EXIT_INSTR_OFFSETS
	.align		4
        /*00dc*/ 	.byte	0x04, 0x1c
        /*00de*/ 	.short	(.L_1032 - .L_1031)


	//   ....[0]....
.L_1031:
        /*00e0*/ 	.word	0x000002f0


	//   ....[1]....
        /*00e4*/ 	.word	0x00003cf0


	//----- nvinfo : EIATTR_MAX_THREADS
	.align		4
.L_1032:
        /*00e8*/ 	.byte	0x04, 0x05
        /*00ea*/ 	.short	(.L_1034 - .L_1033)
.L_1033:
        /*00ec*/ 	.word	0x00000100
        /*00f0*/ 	.word	0x00000001
        /*00f4*/ 	.word	0x00000001


	//----- nvinfo : EIATTR_CBANK_PARAM_SIZE
	.align		4
.L_1034:
        /*00f8*/ 	.byte	0x03, 0x19
        /*00fa*/ 	.short	0x00e8


	//----- nvinfo : EIATTR_PARAM_CBANK
	.align		4
        /*00fc*/ 	.byte	0x04, 0x0a
        /*00fe*/ 	.short	(.L_1036 - .L_1035)
	.align		4
.L_1035:
        /*0100*/ 	.word	index@(.nv.constant0._ZN10layer_norm13ln_fwd_kernelINS_13Kernel_traitsI13__nv_bfloat16S2_S2_S2_fjLj8192ELj1ELj1ELj8ELj16ENS_18Kernel_traits_baseILj8192ES2_S2_S2_S2_fjLj256EEEEELb0ELb0ELb1ELb1EEEvNS_9FwdParamsE)
        /*0104*/ 	.short	0x0380
        /*0106*/ 	.short	0x00e8


	//----- nvinfo : EIATTR_SW_WAR
	.align		4
.L_1036:
        /*0108*/ 	.byte	0x04, 0x36
        /*010a*/ 	.short	(.L_1038 - .L_1037)
.L_1037:
        /*010c*/ 	.word	0x00000008
.L_1038:


//--------------------- .nv.info._ZN10layer_norm13ln_fwd_kernelINS_13Kernel_traitsI13__nv_bfloat16S2_S2_S2_fjLj8192ELj1ELj1ELj8ELj16ENS_18Kernel_traits_baseILj8192ES2_S2_S2_S2_fjLj256EEEEELb0ELb1ELb0ELb0EEEvNS_9FwdParamsE --------------------------
	.section	.nv.info._ZN10layer_norm13ln_fwd_kernelINS_13Kernel_traitsI13__nv_bfloat16S2_S2_S2_fjLj8192ELj1ELj1ELj8ELj16ENS_18Kernel_traits_baseILj8192ES2_S2_S2_S2_fjLj256EEEEELb0ELb1ELb0ELb0EEEvNS_9FwdParamsE,"",@"SHT_CUDA_INFO"
	.sectionflags	@""
	.align	4


	//----- nvinfo : EIATTR_CUDA_API_VERSION
	.align		4
        /*0000*/ 	.byte	0x04, 0x37
        /*0002*/ 	.short	(.L_1040 - .L_1039)
.L_1039:
        /*0004*/ 	.word	0x00000082


	//----- nvinfo : EIATTR_KPARAM_INFO
	.align		4
.L_1040:
        /*0008*/ 	.byte	0x04, 0x17
        /*000a*/ 	.short	(.L_1042 - .L_1041)
.L_1041:
        /*000c*/ 	.word	0x00000000
        /*0010*/ 	.short	0x0000
        /*0012*/ 	.short	0x0000
        /*0014*/ 	.byte	0x00, 0xf0, 0xa1, 0x03


	//----- nvinfo : EIATTR_SPARSE_MMA_MASK
	.align		4
.L_1042:
        /*0018*/ 	.byte	0x03, 0x50
        /*001a*/ 	.short	0x0000


	//----- nvinfo : EIATTR_MAXREG_COUNT
	.align		4
        /*001c*/ 	.byte	0x03, 0x1b
        /*001e*/ 	.short	0x00ff


	//----- nvinfo : EIATTR_NUM_BARRIERS
	.align		4
        /*0020*/ 	.byte	0x02, 0x4c
        /*0022*/ 	.byte	0x01
	.zero		1


	//----- nvinfo : EIATTR_MERCURY_ISA_VERSION
	.align		4
        /*0024*/ 	.byte	0x03, 0x5f
        /*0026*/ 	.short	0x0101


	//----- nvinfo : EIATTR_COOP_GROUP_MASK_REGIDS
	.align		4
        /*0028*/ 	.byte	0x04, 0x29
        /*002a*/ 	.short	(.L_1044 - .L_1043)


	//   ....[0]....
.L_1043:
        /*002c*/ 	.word	0xffffffff


	//   ....[1]....
        /*0030*/ 	.word	0xffffffff


	//   ....[2]....
        /*0034*/ 	.word	0xffffffff


	//   ....[3]....
        /*0038*/ 	.word	0xffffffff


	//   ....[4]....
        /*003c*/ 	.word	0xffffffff


	//   ....[5]....
        /*0040*/ 	.word	0xffffffff


	//   ....[6]....
        /*0044*/ 	.word	0xffffffff


	//   ....[7]....
        /*0048*/ 	.word	0xffffffff


	//   ....[8]....
        /*004c*/ 	.word	0xffffffff


	//   ....[9]....
        /*0050*/ 	.word	0xffffffff


	//   ....[10]....
        /*0054*/ 	.word	0xffffffff


	//   ....[11]....
        /*0058*/ 	.word	0xffffffff


	//   ....[12]....
        /*005c*/ 	.word	0xffffffff


	//   ....[13]....
        /*0060*/ 	.word	0xffffffff


	//   ....[14]....
        /*0064*/ 	.word	0xffffffff


	//   ....[15]....
        /*0068*/ 	.word	0xffffffff


	//   ....[16]....
        /*006c*/ 	.word	0xffffffff


	//   ....[17]....
        /*0070*/ 	.word	0xffffffff


	//   ....[18]....
        /*0074*/ 	.word	0xffffffff


	//   ....[19]....
        /*0078*/ 	.word	0xffffffff


	//   ....[20]....
        /*007c*/ 	.word	0xffffffff


	//----- nvinfo : EIATTR_COOP_GROUP_INSTR_OFFSETS
	.align		4
.L_1044:
        /*0080*/ 	.byte	0x04, 0x28
        /*0082*/ 	.short	(.L_1046 - .L_1045)


	//   ....[0]....
.L_1045:
        /*0084*/ 	.word	0x000029c0


	//   ....[1]....
        /*0088*/ 	.word	0x000029e0


	//   ....[2]....
        /*008c*/ 	.word	0x00002a00


	//   ....[3]....
        /*0090*/ 	.word	0x00002a20


	//   ....[4]....
        /*0094*/ 	.word	0x00002a40


	//   ....[5]....
        /*0098*/ 	.word	0x00002ec0


	//   ....[6]....
        /*009c*/ 	.word	0x00002ee0


	//   ....[7]....
        /*00a0*/ 	.word	0x00002f00


	//   ....[8]....
        /*00a4*/ 	.word	0x00002f20


	//   ....[9]....
        /*00a8*/ 	.word	0x00002f40


	//   ....[10]....
        /*00ac*/ 	.word	0x000030c0


	//   ....[11]....
        /*00b0*/ 	.word	0x00003100


	//   ....[12]....
        /*00b4*/ 	.word	0x00003110


	//   ....[13]....
        /*00b8*/ 	.word	0x00003150


	//   ....[14]....
        /*00bc*/ 	.word	0x00003220


	//   ....[15]....
        /*00c0*/ 	.word	0x00003250


	//   ....[16]....
        /*00c4*/ 	.word	0x00003270


	//   ....[17]....
        /*00c8*/ 	.word	0x00003310


	//   ....[18]....
        /*00cc*/ 	.word	0x00003360


	//   ....[19]....
        /*00d0*/ 	.word	0x00003400


	//   ....[20]....
        /*00d4*/ 	.word	0x00003430


	//----- nvinfo : EIATTR_VRC_CTA_INIT_COUNT
	.align		4
.L_1046:
        /*00d8*/ 	.byte	0x02, 0x4a
	.zero		1
	.zero		1


	//----- nvinfo : EIATTR_EXIT_INSTR_OFFSETS
	.align		4
        /*00dc*/ 	.byte	0x04, 0x1c
        /*00de*/ 	.short	(.L_1048 - .L_1047)


	//   ....[0]....
.L_1047:
        /*00e0*/ 	.word	0x000006b0


	//   ....[1]....
        /*00e4*/ 	.word	0x000041e0


	//----- nvinfo : EIATTR_MAX_THREADS
	.align		4
.L_1048:
        /*00e8*/ 	.byte	0x04, 0x05
        /*00ea*/ 	.short	(.L_1050 - .L_1049)
.L_1049:
        /*00ec*/ 	.word	0x00000100
        /*00f0*/ 	.word	0x00000001
        /*00f4*/ 	.word	0x00000001


	//----- nvinfo : EIATTR_CRS_STACK_SIZE
	.align		4
.L_1050:
        /*00f8*/ 	.byte	0x04, 0x1e
        /*00fa*/ 	.short	(.L_1052 - .L_1051)
.L_1051:
        /*00fc*/ 	.word	0x00000000


	//----- nvinfo : EIATTR_CBANK_PARAM_SIZE
	.align		4
.L_1052:
        /*0100*/ 	.byte	0x03, 0x19
        /*0102*/ 	.short	0x00e8


	//----- nvinfo : EIATTR_PARAM_CBANK
	.align		4
        /*0104*/ 	.byte	0x04, 0x0a
        /*0106*/ 	.short	(.L_1054 - .L_1053)
	.align		4
.L_1053:
        /*0108*/ 	.word	index@(.nv.constant0._ZN10layer_norm13ln_fwd_kernelINS_13Kernel_traitsI13__nv_bfloat16S2_S2_S2_fjLj8192ELj1ELj1ELj8ELj16ENS_18Kernel_traits_baseILj8192ES2_S2_S2_S2_fjLj256EEEEELb0ELb1ELb0ELb0EEEvNS_9FwdParamsE)
        /*010c*/ 	.short	0x0380
        /*010e*/ 	.short	0x00e8


	//----- nvinfo : EIATTR_SW_WAR
	.align		4
.L_1054:
        /*0110*/ 	.byte	0x04, 0x36
        /*0112*/ 	.short	(.L_1056 - .L_1055)
.L_1055:
        /*0114*/ 	.word	0x00000008
.L_1056:


//--------------------- .nv.info._ZN10layer_norm13ln_fwd_kernelINS_13Kernel_traitsI13__nv_bfloat16S2_S2_S2_fjLj8192ELj1ELj1ELj8ELj16ENS_18Kernel_traits_baseILj8192ES2_S2_S2_S2_fjLj256EEEEELb0ELb1ELb0ELb1EEEvNS_9FwdParamsE --------------------------
	.section	.nv.info._ZN10layer_norm13ln_fwd_kernelINS_13Kernel_traitsI13__nv_bfloat16S2_S2_S2_fjLj8192ELj1ELj1ELj8ELj16ENS_18Kernel_traits_baseILj8192ES2_S2_S2_S2_fjLj256EEEEELb0ELb1ELb0ELb1EEEvNS_9FwdParamsE,"",@"SHT_CUDA_INFO"
	.sectionflags	@""
	.align	4


	//----- nvinfo : EIATTR_CUDA_API_VERSION
	.align		4
        /*0000*/ 	.byte	0x04, 0x37
        /*0002*/ 	.short	(.L_1058 - .L_1057)
.L_1057:
        /*0004*/ 	.word	0x00000082


	//----- nvinfo : EIATTR_KPARAM_INFO
	.align		4
.L_1058:
        /*0008*/ 	.byte	0x04, 0x17
        /*000a*/ 	.short	(.L_1060 - .L_1059)
.L_1059:
        /*000c*/ 	.word	0x00000000
        /*0010*/ 	.short	0x0000
        /*0012*/ 	.short	0x0000
        /*0014*/ 	.byte	0x00, 0xf0, 0xa1, 0x03


	//----- nvinfo : EIATTR_SPARSE_MMA_MASK
	.align		4
.L_1060:
        /*0018*/ 	.byte	0x03, 0x50
        /*001a*/ 	.short	0x0000


	//----- nvinfo : EIATTR_MAXREG_COUNT
	.align		4
        /*001c*/ 	.byte	0x03, 0x1b
        /*001e*/ 	.short	0x00ff


	//----- nvinfo : EIATTR_NUM_BARRIERS
	.align		4
        /*0020*/ 	.byte	0x02, 0x4c
        /*0022*/ 	.byte	0x01
	.zero		1


	//----- nvinfo : EIATTR_MERCURY_ISA_VERSION
	.align		4
        /*0024*/ 	.byte	0x03, 0x5f
        /*0026*/ 	.short	0x0101


	//----- nvinfo : EIATTR_COOP_GROUP_MASK_REGIDS
	.align		4
        /*0028*/ 	.byte	0x04, 0x29
        /*002a*/ 	.short	(.L_1062 - .L_1061)


	//   ....[0]....
.L_1061:
        /*002c*/ 	.word	0xffffffff


	//   ....[1]....
        /*0030*/ 	.word	0xffffffff


	//   ....[2]....
        /*0034*/ 	.word	0xffffffff


	//   ....[3]....
        /*0038*/ 	.word	0xffffffff


	//   ....[4]....
        /*003c*/ 	.word	0xffffffff


	//   ....[5]....
        /*0040*/ 	.word	0xffffffff


	//   ....[6]....
        /*0044*/ 	.word	0xffffffff


	//   ....[7]....
        /*0048*/ 	.word	0xffffffff


	//   ....[8]....
        /*004c*/ 	.word	0xffffffff


	//   ....[9]....
        /*0050*/ 	.word	0xffffffff


	//   ....[10]....
        /*0054*/ 	.word	0xffffffff


	//   ....[11]....
        /*0058*/ 	.word	0xffffffff


	//   ....[12]....
        /*005c*/ 	.word	0xffffffff


	//   ....[13]....
        /*0060*/ 	.word	0xffffffff


	//   ....[14]....
        /*0064*/ 	.word	0xffffffff


	//   ....[15]....
        /*0068*/ 	.word	0xffffffff


	//   ....[16]....
        /*006c*/ 	.word	0xffffffff


	//   ....[17]....
        /*0070*/ 	.word	0xffffffff


	//   ....[18]....
        /*0074*/ 	.word	0xffffffff


	//   ....[19]....
        /*0078*/ 	.word	0xffffffff


	//   ....[20]....
        /*007c*/ 	.word	0xffffffff


	//----- nvinfo : EIATTR_COOP_GROUP_INSTR_OFFSETS
	.align		4
.L_1062:
        /*0080*/ 	.byte	0x04, 0x28
        /*0082*/ 	.short	(.L_1064 - .L_1063)


	//   ....[0]....
.L_1063:
        /*0084*/ 	.word	0x000024c0


	//   ....[1]....
        /*0088*/ 	.word	0x000024e0


	//   ....[2]....
        /*008c*/ 	.word	0x00002500


	//   ....[3]....
        /*0090*/ 	.word	0x00002520


	//   ....[4]....
        /*0094*/ 	.word	0x00002540


	//   ....[5]....
        /*0098*/ 	.word	0x00002970


	//   ....[6]....
        /*009c*/ 	.word	0x00002990


	//   ....[7]....
        /*00a0*/ 	.word	0x000029b0


	//   ....[8]....
        /*00a4*/ 	.word	0x000029d0


	//   ....[9]....
        /*00a8*/ 	.word	0x000029f0


	//   ....[10]....
        /*00ac*/ 	.word	0x00002ba0


	//   ....[11]....
        /*00b0*/ 	.word	0x00002be0


	//   ....[12]....
        /*00b4*/ 	.word	0x00002c10


	//   ....[13]....
        /*00b8*/ 	.word	0x00002c60


	//   ....[14]....
        /*00bc*/ 	.word	0x00002d40


	//   ....[15]....
        /*00c0*/ 	.word	0x00002d70


	//   ....[16]....
        /*00c4*/ 	.word	0x00002d90


	//   ....[17]....
        /*00c8*/ 	.word	0x00002e30


	//   ....[18]....
        /*00cc*/ 	.word	0x00002e90


	//   ....[19]....
        /*00d0*/ 	.word	0x00002f20


	//   ....[20]....
        /*00d4*/ 	.word	0x00002f50


	//----- nvinfo : EIATTR_VRC_CTA_INIT_COUNT
	.align		4
.L_1064:
        /*00d8*/ 	.byte	0x02, 0x4a
	.zero		1
	.zero		1


	//----- nvinfo : EIATTR_EXIT_INSTR_OFFSETS
	.align		4
        /*00dc*/ 	.byte	0x04, 0x1c
        /*00de*/ 	.short	(.L_1066 - .L_1065)


	//   ....[0]....
.L_1065:
        /*00e0*/ 	.word	0x000002d0


	//   ....[1]....
        /*00e4*/ 	.word	0x00003ba0


	//----- nvinfo : EIATTR_MAX_THREADS
	.align		4
.L_1066:
        /*00e8*/ 	.byte	0x04, 0x05
        /*00ea*/ 	.short	(.L_1068 - .L_1067)
.L_1067:
        /*00ec*/ 	.word	0x00000100
        /*00f0*/ 	.word	0x00000001
        /*00f4*/ 	.word	0x00000001


	//----- nvinfo : EIATTR_CRS_STACK_SIZE
	.align		4
.L_1068:
        /*00f8*/ 	.byte	0x04, 0x1e
        /*00fa*/ 	.short	(.L_1070 - .L_1069)
.L_1069:
        /*00fc*/ 	.word	0x00000000


	//----- nvinfo : EIATTR_CBANK_PARAM_SIZE
	.align		4
.L_1070:
        /*0100*/ 	.byte	0x03, 0x19
        /*0102*/ 	.short	0x00e8


	//----- nvinfo : EIATTR_PARAM_CBANK
	.align		4
        /*0104*/ 	.byte	0x04, 0x0a
        /*0106*/ 	.short	(.L_1072 - .L_1071)
	.align		4
.L_1071:
        /*0108*/ 	.word	index@(.nv.constant0._ZN10layer_norm13ln_fwd_kernelINS_13Kernel_traitsI13__nv_bfloat16S2_S2_S2_fjLj8192ELj1ELj1ELj8ELj16ENS_18Kernel_traits_baseILj8192ES2_S2_S2_S2_fjLj256EEEEELb0ELb1ELb0ELb1EEEvNS_9FwdParamsE)
        /*010c*/ 	.short	0x0380
        /*010e*/ 	.short	0x00e8


	//----- nvinfo : EIATTR_SW_WAR
	.align		4
.L_1072:
        /*0110*/ 	.byte	0x04, 0x36
        /*0112*/ 	.short	(.L_1074 - .L_1073)
.L_1073:
        /*0114*/ 	.word	0x00000008
.L_1074:


//--------------------- .nv.info._ZN10layer_norm13ln_fwd_kernelINS_13Kernel_traitsI13__nv_bfloat16S2_S2_S2_fjLj8192ELj1ELj1ELj8ELj16ENS_18Kernel_traits_baseILj8192ES2_S2_S2_S2_fjLj256EEEEELb0ELb1ELb1ELb0EEEvNS_9FwdParamsE --------------------------
	.section	.nv.info._ZN10layer_norm13ln_fwd_kernelINS_13Kernel_traitsI13__nv_bfloat16S2_S2_S2_fjLj8192ELj1ELj1ELj8ELj16ENS_18Kernel_traits_baseILj8192ES2_S2_S2_S2_fjLj256EEEEELb0ELb1ELb1ELb0EEEvNS_9FwdParamsE,"",@"SHT_CUDA_INFO"
	.sectionflags	@""
	.align	4


	//----- nvinfo : EIATTR_CUDA_API_VERSION
	.align		4
        /*0000*/ 	.byte	0x04, 0x37
        /*0002*/ 	.short	(.L_1076 - .L_1075)
.L_1075:
        /*0004*/ 	.word	0x00000082


	//----- nvinfo : EIATTR_KPARAM_INFO
	.align		4
.L_1076:
        /*0008*/ 	.byte	0x04, 0x17
        /*000a*/ 	.short	(.L_1078 - .L_1077)
.L_1077:
        /*000c*/ 	.word	0x00000000
        /*0010*/ 	.short	0x0000
        /*0012*/ 	.short	0x0000
        /*0014*/ 	.byte	0x00, 0xf0, 0xa1, 0x03


	//----- nvinfo : EIATTR_SPARSE_MMA_MASK
	.align		4
.L_1078:
        /*0018*/ 	.byte	0x03, 0x50
        /*001a*/ 	.short	0x0000


	//----- nvinfo : EIATTR_MAXREG_COUNT
	.align		4
        /*001c*/ 	.byte	0x03, 0x1b
        /*001e*/ 	.short	0x00ff


	//----- nvinfo : EIATTR_NUM_BARRIERS
	.align		4
        /*0020*/ 	.byte	0x02, 0x4c
        /*0022*/ 	.byte	0x01
	.zero		1


	//----- nvinfo : EIATTR_MERCURY_ISA_VERSION
	.align		4
        /*0024*/ 	.byte	0x03, 0x5f
        /*0026*/ 	.short	0x0101


	//----- nvinfo : EIATTR_COOP_GROUP_MASK_REGIDS
	.align		4
        /*0028*/ 	.byte	0x04, 0x29
        /*002a*/ 	.short	(.L_1080 - .L_1079)


	//   ....[0]....
.L_1079:
        /*002c*/ 	.word	0xffffffff


	//   ....[1]....
        /*0030*/ 	.word	0xffffffff


	//   ....[2]....
        /*0034*/ 	.word	0xffffffff


	//   ....[3]....
        /*0038*/ 	.word	0xffffffff


	//   ....[4]....
        /*003c*/ 	.word	0xffffffff


	//   ....[5]....
        /*0040*/ 	.word	0xffffffff


	//   ....[6]....
        /*0044*/ 	.word	0xffffffff


	//   ....[7]....
        /*0048*/ 	.word	0xffffffff


	//   ....[8]....
        /*004c*/ 	.word	0xffffffff


	//   ....[9]....
        /*0050*/ 	.word	0xffffffff


	//   ....[10]....
        /*0054*/ 	.word	0xffffffff


	//   ....[11]....
        /*0058*/ 	.word	0xffffffff


	//   ....[12]....
        /*005c*/ 	.word	0xffffffff


	//   ....[13]....
        /*0060*/ 	.word	0xffffffff


	//   ....[14]....
        /*0064*/ 	.word	0xffffffff


	//   ....[15]....
        /*0068*/ 	.word	0xffffffff


	//   ....[16]....
        /*006c*/ 	.word	0xffffffff


	//   ....[17]....
        /*0070*/ 	.word	0xffffffff


	//   ....[18]....
        /*0074*/ 	.word	0xffffffff


	//   ....[19]....
        /*0078*/ 	.word	0xffffffff


	//   ....[20]....
        /*007c*/ 	.word	0xffffffff


	//----- nvinfo : EIATTR_COOP_GROUP_INSTR_OFFSETS
	.align		4
.L_1080:
        /*0080*/ 	.byte	0x04, 0x28
        /*0082*/ 	.short	(.L_1082 - .L_1081)


	//   ....[0]....
.L_1081:
        /*0084*/ 	.word	0x00003510


	//   ....[1]....
        /*0088*/ 	.word	0x00003530


	//   ....[2]....
        /*008c*/ 	.word	0x00003550


	//   ....[3]....
        /*0090*/ 	.word	0x00003570


	//   ....[4]....
        /*0094*/ 	.word	0x00003590


	//   ....[5]....
        /*0098*/ 	.word	0x00003a00


	//   ....[6]....
        /*009c*/ 	.word	0x00003a20


	//   ....[7]....
        /*00a0*/ 	.word	0x00003a40


	//   ....[8]....
        /*00a4*/ 	.word	0x00003a60


	//   ....[9]....
        /*00a8*/ 	.word	0x00003a80


	//   ....[10]....
        /*00ac*/ 	.word	0x00003c00


	//   ....[11]....
        /*00b0*/ 	.word	0x00003c30


	//   ....[12]....
        /*00b4*/ 	.word	0x00003c50


	//   ....[13]....
        /*00b8*/ 	.word	0x00003ca0


	//   ....[14]....
        /*00bc*/ 	.word	0x00003d50


	//   ....[15]....
        /*00c0*/ 	.word	0x00003d80


	//   ....[16]....
        /*00c4*/ 	.word	0x00003da0


	//   ....[17]....
        /*00c8*/ 	.word	0x00003e20


	//   ....[18]....
        /*00cc*/ 	.word	0x00003e80


	//   ....[19]....
        /*00d0*/ 	.word	0x00003f40


	//   ....[20]....
        /*00d4*/ 	.word	0x00003f60


	//----- nvinfo : EIATTR_VRC_CTA_INIT_COUNT
	.align		4
.L_1082:
        /*00d8*/ 	.byte	0x02, 0x4a
	.zero		1
	.zero		1


	//----- nvinfo : EIATTR_EXIT_INSTR_OFFSETS
	.align		4
        /*00dc*/ 	.byte	0x04, 0x1c
        /*00de*/ 	.short	(.L_1084 - .L_1083)


	//   ....[0]....
.L_1083:
        /*00e0*/ 	.word	0x000006b0


	//   ....[1]....
        /*00e4*/ 	.word	0x00004d90


	//----- nvinfo : EIATTR_MAX_THREADS
	.align		4
.L_1084:
        /*00e8*/ 	.byte	0x04, 0x05
        /*00ea*/ 	.short	(.L_1086 - .L_1085)
.L_1085:
        /*00ec*/ 	.word	0x00000100
        /*00f0*/ 	.word	0x00000001
        /*00f4*/ 	.word	0x00000001


	//----- nvinfo : EIATTR_CRS_STACK_SIZE
	.align		4
.L_1086:
        /*00f8*/ 	.byte	0x04, 0x1e
        /*00fa*/ 	.short	(.L_1088 - .L_1087)
.L_1087:
        /*00fc*/ 	.word	0x00000000


	//----- nvinfo : EIATTR_CBANK_PARAM_SIZE
	.align		4
.L_1088:
        /*0100*/ 	.byte	0x03, 0x19
        /*0102*/ 	.short	0x00e8


	//----- nvinfo : EIATTR_PARAM_CBANK
	.align		4
        /*0104*/ 	.byte	0x04, 0x0a
        /*0106*/ 	.short	(.L_1090 - .L_1089)
	.align		4
.L_1089:
        /*0108*/ 	.word	index@(.nv.constant0._ZN10layer_norm13ln_fwd_kernelINS_13Kernel_traitsI13__nv_bfloat16S2_S2_S2_fjLj8192ELj1ELj1ELj8ELj16ENS_18Kernel_traits_baseILj8192ES2_S2_S2_S2_fjLj256EEEEELb0ELb1ELb1ELb0EEEvNS_9FwdParamsE)
        /*010c*/ 	.short	0x0380
        /*010e*/ 	.short	0x00e8


	//----- nvinfo : EIATTR_SW_WAR
	.align		4
.L_1090:
        /*0110*/ 	.byte	0x04, 0x36
        /*0112*/ 	.short	(.L_1092 - .L_1091)
.L_1091:
        /*0114*/ 	.word	0x00000008
.L_1092:


//--------------------- .nv.info._ZN10layer_norm13ln_fwd_kernelINS_13Kernel_traitsI13__nv_bfloat16S2_S2_S2_fjLj8192ELj1ELj1ELj8ELj16ENS_18Kernel_traits_baseILj8192ES2_S2_S2_S2_fjLj256EEEEELb0ELb1ELb1ELb1EEEvNS_9FwdParamsE --------------------------
	.section	.nv.info._ZN10layer_norm13ln_fwd_kernelINS_13Kernel_traitsI13__nv_bfloat16S2_S2_S2_fjLj8192ELj1ELj1ELj8ELj16ENS_18Kernel_traits_baseILj8192ES2_S2_S2_S2_fjLj256EEEEELb0ELb1ELb1ELb1EEEvNS_9FwdParamsE,"",@"SHT_CUDA_INFO"
	.sectionflags	@""
	.align	4


	//----- nvinfo : EIATTR_CUDA_API_VERSION
	.align		4
        /*0000*/ 	.byte	0x04, 0x37
        /*0002*/ 	.short	(.L_1094 - .L_1093)
.L_1093:
        /*0004*/ 	.word	0x00000082


	//----- nvinfo : EIATTR_KPARAM_INFO
	.align		4
.L_1094:
        /*0008*/ 	.byte	0x04, 0x17
        /*000a*/ 	.short	(.L_1096 - .L_1095)
.L_1095:
        /*000c*/ 	.word	0x00000000
        /*0010*/ 	.short	0x0000
        /*0012*/ 	.short	0x0000
        /*0014*/ 	.byte	0x00, 0xf0, 0xa1, 0x03


	//----- nvinfo : EIATTR_SPARSE_MMA_MASK
	.align		4
.L_1096:
        /*0018*/ 	.byte	0x03, 0x50
        /*001a*/ 	.short	0x0000


	//----- nvinfo : EIATTR_MAXREG_COUNT
	.align		4
        /*001c*/ 	.byte	0x03, 0x1b
        /*001e*/ 	.short	0x00ff


	//----- nvinfo : EIATTR_NUM_BARRIERS
	.align		4
        /*0020*/ 	.byte	0x02, 0x4c
        /*0022*/ 	.byte	0x01
	.zero		1


	//----- nvinfo : EIATTR_MERCURY_ISA_VERSION
	.align		4
        /*0024*/ 	.byte	0x03, 0x5f
        /*0026*/ 	.short	0x0101


	//----- nvinfo : EIATTR_COOP_GROUP_MASK_REGIDS
	.align		4
        /*0028*/ 	.byte	0x04, 0x29
        /*002a*/ 	.short	(.L_1098 - .L_1097)


	//   ....[0]....
.L_1097:
        /*002c*/ 	.word	0xffffffff


	//   ....[1]....
        /*0030*/ 	.word	0xffffffff


	//   ....[2]....
        /*0034*/ 	.word	0xffffffff


	//   ....[3]....
        /*0038*/ 	.word	0xffffffff


	//   ....[4]....
        /*003c*/ 	.word	0xffffffff


	//   ....[5]....
        /*0040*/ 	.word	0xffffffff


	//   ....[6]....
        /*0044*/ 	.word	0xffffffff


	//   ....[7]....
        /*0048*/ 	.word	0xffffffff


	//   ....[8]....
        /*004c*/ 	.word	0xffffffff


	//   ....[9]....
        /*0050*/ 	.word	0xffffffff


	//   ....[10]....
        /*0054*/ 	.word	0xffffffff


	//   ....[11]....
        /*0058*/ 	.word	0xffffffff


	//   ....[12]....
        /*005c*/ 	.word	0xffffffff


	//   ....[13]....
        /*0060*/ 	.word	0xffffffff


	//   ....[14]....
        /*0064*/ 	.word	0xffffffff


	//   ....[15]....
        /*0068*/ 	.word	0xffffffff


	//   ....[16]....
        /*006c*/ 	.word	0xffffffff


	//   ....[17]....
        /*0070*/ 	.word	0xffffffff


	//   ....[18]....
        /*0074*/ 	.word	0xffffffff


	//   ....[19]....
        /*0078*/ 	.word	0xffffffff


	//   ....[20]....
        /*007c*/ 	.word	0xffffffff


	//----- nvinfo : EIATTR_COOP_GROUP_INSTR_OFFSETS
	.align		4
.L_1098:
        /*0080*/ 	.byte	0x04, 0x28
        /*0082*/ 	.short	(.L_1100 - .L_1099)


	//   ....[0]....
.L_1099:
        /*0084*/ 	.word	0x00002ec0


	//   ....[1]....
        /*0088*/ 	.word	0x00002ee0


	//   ....[2]....
        /*008c*/ 	.word	0x00002f00


	//   ....[3]....
        /*0090*/ 	.word	0x00002f20


	//   ....[4]....
        /*0094*/ 	.word	0x00002f40


	//   ....[5]....
        /*0098*/ 	.word	0x00003370


	//   ....[6]....
        /*009c*/ 	.word	0x000033a0


	//   ....[7]....
        /*00a0*/ 	.word	0x000033d0


	//   ....[8]....
        /*00a4*/ 	.word	0x000033f0


	//   ....[9]....
        /*00a8*/ 	.word	0x00003410


	//   ....[10]....
        /*00ac*/ 	.word	0x000035a0


	//   ....[11]....
        /*00b0*/ 	.word	0x000035d0


	//   ....[12]....
        /*00b4*/ 	.word	0x000035e0


	//   ....[13]....
        /*00b8*/ 	.word	0x00003630


	//   ....[14]....
        /*00bc*/ 	.word	0x000036f0


	//   ....[15]....
        /*00c0*/ 	.word	0x00003720


	//   ....[16]....
        /*00c4*/ 	.word	0x00003740


	//   ....[17]....
        /*00c8*/ 	.word	0x000037f0


	//   ....[18]....
        /*00cc*/ 	.word	0x00003840


	//   ....[19]....
        /*00d0*/ 	.word	0x000038d0


	//   ....[20]....
        /*00d4*/ 	.word	0x00003900


	//----- nvinfo : EIATTR_VRC_CTA_INIT_COUNT
	.align		4
.L_1100:
        /*00d8*/ 	.byte	0x02, 0x4a
	.zero		1
	.zero		1


	//----- nvinfo : EIATTR_EXIT_INSTR_OFFSETS
	.align		4
        /*00dc*/ 	.byte	0x04, 0x1c
        /*00de*/ 	.short	(.L_1102 - .L_1101)


	//   ....[0]....
.L_1101:
        /*00e0*/ 	.word	0x00000260


	//   ....[1]....
        /*00e4*/ 	.word	0x00004640


	//----- nvinfo : EIATTR_MAX_THREADS
	.align		4
.L_1102:
        /*00e8*/ 	.byte	0x04, 0x05
        /*00ea*/ 	.short	(.L_1104 - .L_1103)
.L_1103:
        /*00ec*/ 	.word	0x00000100
        /*00f0*/ 	.word	0x00000001
        /*00f4*/ 	.word	0x00000001


	//----- nvinfo : EIATTR_CRS_STACK_SIZE
	.align		4
.L_1104:
        /*00f8*/ 	.byte	0x04, 0x1e
        /*00fa*/ 	.short	(.L_1106 - .L_1105)
.L_1105:
        /*00fc*/ 	.word	0x00000000


	//----- nvinfo : EIATTR_CBANK_PARAM_SIZE
	.align		4
.L_1106:
        /*0100*/ 	.byte	0x03, 0x19
        /*0102*/ 	.short	0x00e8


	//----- nvinfo : EIATTR_PARAM_CBANK
	.align		4
        /*0104*/ 	.byte	0x04, 0x0a
        /*0106*/ 	.short	(.L_1108 - .L_1107)
	.align		4
.L_1107:
        /*0108*/ 	.word	index@(.nv.constant0._ZN10layer_norm13ln_fwd_kernelINS_13Kernel_traitsI13__nv_bfloat16S2_S2_S2_fjLj8192ELj1ELj1ELj8ELj16ENS_18Kernel_traits_baseILj8192ES2_S2_S2_S2_fjLj256EEEEELb0ELb1ELb1ELb1EEEvNS_9FwdParamsE)
        /*010c*/ 	.short	0x0380
        /*010e*/ 	.short	0x00e8


	//----- nvinfo : EIATTR_SW_WAR
	.align		4
.L_1108:
        /*0110*/ 	.byte	0x04, 0x36
        /*0112*/ 	.short	(.L_1110 - .L_1109)
.L_1109:
        /*0114*/ 	.word	0x00000008
.L_1110:


//--------------------- .nv.info._ZN10layer_norm13ln_fwd_kernelINS_13Kernel_traitsI13__nv_bfloat16S2_S2_S2_fjLj8192ELj1ELj1ELj8ELj16ENS_18Kernel_traits_baseILj8192ES2_S2_S2_S2_fjLj256EEEEELb1ELb0ELb0ELb0EEEvNS_9FwdParamsE --------------------------
	.section	.nv.info._ZN10layer_norm13ln_fwd_kernelINS_13Kernel_traitsI13__nv_bfloat16S2_S2_S2_fjLj8192ELj1ELj1ELj8ELj16ENS_18Kernel_traits_baseILj8192ES2_S2_S2_S2_fjLj256EEEEELb1ELb0ELb0ELb0EEEvNS_9FwdParamsE,"",@"SHT_CUDA_INFO"
	.sectionflags	@""
	.align	4


	//----- nvinfo : EIATTR_CUDA_API_VERSION
	.align		4
        /*0000*/ 	.byte	0x04, 0x37
        /*0002*/ 	.short	(.L_1112 - .L_1111)
.L_1111:
        /*0004*/ 	.word	0x00000082


	//----- nvinfo : EIATTR_KPARAM_INFO
	.align		4
.L_1112:
        /*0008*/ 	.byte	0x04, 0x17
        /*000a*/ 	.short	(.L_1114 - .L_1113)
.L_1113:
        /*000c*/ 	.word	0x00000000
        /*0010*/ 	.short	0x0000
        /*0012*/ 	.short	0x0000
        /*0014*/ 	.byte	0x00, 0xf0, 0xa1, 0x03


	//----- nvinfo : EIATTR_SPARSE_MMA_MASK
	.align		4
.L_1114:
        /*0018*/ 	.byte	0x03, 0x50
        /*001a*/ 	.short	0x0000


	//----- nvinfo : EIATTR_MAXREG_COUNT
	.align		4
        /*001c*/ 	.byte	0x03, 0x1b
        /*001e*/ 	.short	0x00ff


	//----- nvinfo : EIATTR_NUM_BARRIERS
	.align		4
        /*0020*/ 	.byte	0x02, 0x4c
        /*0022*/ 	.byte	0x01
	.zero		1


	//----- nvinfo : EIATTR_MERCURY_ISA_VERSION
	.align		4
        /*0024*/ 	.byte	0x03, 0x5f
        /*0026*/ 	.short	0x0101


	//----- nvinfo : EIATTR_COOP_GROUP_MASK_REGIDS
	.align		4
        /*0028*/ 	.byte	0x04, 0x29
        /*002a*/ 	.short	(.L_1116 - .L_1115)


	//   ....[0]....
.L_1115:
        /*002c*/ 	.word	0xffffffff


	//   ....[1]....
        /*0030*/ 	.word	0xffffffff


	//   ....[2]....
        /*0034*/ 	.word	0xffffffff


	//   ....[3]....
        /*0038*/ 	.word	0xffffffff


	//   ....[4]....
        /*003c*/ 	.word	0xffffffff


	//   ....[5]....
        /*0040*/ 	.word	0xffffffff


	//   ....[6]....
        /*0044*/ 	.word	0xffffffff


	//   ....[7]....
        /*0048*/ 	.word	0xffffffff


	//   ....[8]....
        /*004c*/ 	.word	0xffffffff


	//   ....[9]....
        /*0050*/ 	.word	0xffffffff


	//   ....[10]....
        /*0054*/ 	.word	0xffffffff


	//   ....[11]....
        /*0058*/ 	.word	0xffffffff


	//   ....[12]....
        /*005c*/ 	.word	0xffffffff


	//   ....[13]....
        /*0060*/ 	.word	0xffffffff


	//   ....[14]....
        /*0064*/ 	.word	0xffffffff


	//   ....[15]....
        /*0068*/ 	.word	0xffffffff


	//   ....[16]....
        /*006c*/ 	.word	0xffffffff


	//   ....[17]....
        /*0070*/ 	.word	0xffffffff


	//   ....[18]....
        /*0074*/ 	.word	0xffffffff


	//   ....[19]....
        /*0078*/ 	.word	0xffffffff


	//   ....[20]....
        /*007c*/ 	.word	0xffffffff


	//----- nvinfo : EIATTR_COOP_GROUP_INSTR_OFFSETS
	.align		4
.L_1116:
        /*0080*/ 	.byte	0x04, 0x28
        /*0082*/ 	.short	(.L_1118 - .L_1117)


	//   ....[0]....
.L_1117:
        /*0084*/ 	.word	0x0001a860


	//   ....[1]....
        /*0088*/ 	.word	0x0001a880


	//   ....[2]....
        /*008c*/ 	.word	0x0001a8a0


	//   ....[3]....
        /*0090*/ 	.word	0x0001a8c0


	//   ....[4]....
        /*0094*/ 	.word	0x0001a8e0


	//   ....[5]....
        /*0098*/ 	.word	0x0001ad30


	//   ....[6]....
        /*009c*/ 	.word	0x0001ad50


	//   ....[7]....
        /*00a0*/ 	.word	0x0001ad70


	//   ....[8]....
        /*00a4*/ 	.word	0x0001ad90


	//   ....[9]....
        /*00a8*/ 	.word	0x0001adc0


	//   ....[10]....
        /*00ac*/ 	.word	0x0001af50


	//   ....[11]....
        /*00b0*/ 	.word	0x0001af90


	//   ....[12]....
        /*00b4*/ 	.word	0x0001afa0


	//   ....[13]....
        /*00b8*/ 	.word	0x0001aff0


	//   ....[14]....
        /*00bc*/ 	.word	0x0001b0b0


	//   ....[15]....
        /*00c0*/ 	.word	0x0001b0e0


	//   ....[16]....
        /*00c4*/ 	.word	0x0001b100


	//   ....[17]....
        /*00c8*/ 	.word	0x0001b1a0


	//   ....[18]....
        /*00cc*/ 	.word	0x0001b200


	//   ....[19]....
        /*00d0*/ 	.word	0x0001b2a0


	//   ....[20]....
        /*00d4*/ 	.word	0x0001b2d0


	//----- nvinfo : EIATTR_VRC_CTA_INIT_COUNT
	.align		4
.L_1118:
        /*00d8*/ 	.byte	0x02, 0x4a
	.zero		1
	.zero		1


	//----- nvinfo : EIATTR_EXIT_INSTR_OFFSETS
	.align		4
        /*00dc*/ 	.byte	0x04, 0x1c
        /*00de*/ 	.short	(.L_1120 - .L_1119)


	//   ....[0]....
.L_1119:
        /*00e0*/ 	.word	0x00000740


	//   ....[1]....
        /*00e4*/ 	.word	0x0001c1d0


	//----- nvinfo : EIATTR_INDIRECT_BRANCH_TARGETS
	.align		4
.L_1120:
        /*00e8*/ 	.byte	0x04, 0x34
        /*00ea*/ 	.short	(.L_1122 - .L_1121)


	//   ....[0]....
.L_1121:
        /*00ec*/ 	.word	.L_x_27300@srel
        /*00f0*/ 	.short	0x0
        /*00f2*/ 	.short	0x0
        /*00f4*/ 	.word	0x3
        /*00f8*/ 	.word	.L_x_27301@srel
        /*00fc*/ 	.word	.L_x_27302@srel
        /*0100*/ 	.word	.L_x_27303@srel


	//----- nvinfo : EIATTR_MAX_THREADS
	.align		4
.L_1122:
        /*0104*/ 	.byte	0x04, 0x05
        /*0106*/ 	.short	(.L_1124 - .L_1123)
.L_1123:
        /*0108*/ 	.word	0x00000100
        /*010c*/ 	.word	0x00000001
        /*0110*/ 	.word	0x00000001


	//----- nvinfo : EIATTR_CRS_STACK_SIZE
	.align		4
.L_1124:
        /*0114*/ 	.byte	0x04, 0x1e
        /*0116*/ 	.short	(.L_1126 - .L_1125)
.L_1125:
        /*0118*/ 	.word	0x00000000


	//----- nvinfo : EIATTR_CBANK_PARAM_SIZE
	.align		4
.L_1126:
        /*011c*/ 	.byte	0x03, 0x19
        /*011e*/ 	.short	0x00e8


	//----- nvinfo : EIATTR_PARAM_CBANK
	.align		4
        /*0120*/ 	.byte	0x04, 0x0a
        /*0122*/ 	.short	(.L_1128 - .L_1127)
	.align		4
.L_1127:
        /*0124*/ 	.word	index@(.nv.constant0._ZN10layer_norm13ln_fwd_kernelINS_13Kernel_traitsI13__nv_bfloat16S2_S2_S2_fjLj8192ELj1ELj1ELj8ELj16ENS_18Kernel_traits_baseILj8192ES2_S2_S2_S2_fjLj256EEEEELb1ELb0ELb0ELb0EEEvNS_9FwdParamsE)
        /*0128*/ 	.short	0x0380
        /*012a*/ 	.short	0x00e8


	//----- nvinfo : EIATTR_SW_WAR
	.align		4
.L_1128:
        /*012c*/ 	.byte	0x04, 0x36
        /*012e*/ 	.short	(.L_1130 - .L_1129)
.L_1129:
        /*0130*/ 	.word	0x00000008
.L_1130:


//--------------------- .nv.info._ZN10layer_norm13ln_fwd_kernelINS_13Kernel_traitsI13__nv_bfloat16S2_S2_S2_fjLj8192ELj1ELj1ELj8ELj16ENS_18Kernel_traits_baseILj8192ES2_S2_S2_S2_fjLj256EEEEELb1ELb0ELb0ELb1EEEvNS_9FwdParamsE --------------------------
	.section	.nv.info._ZN10layer_norm13ln_fwd_kernelINS_13Kernel_traitsI13__nv_bfloat16S2_S2_S2_fjLj8192ELj1ELj1ELj8ELj16ENS_18Kernel_traits_baseILj8192ES2_S2_S2_S2_fjLj256EEEEELb1ELb0ELb0ELb1EEEvNS_9FwdParamsE,"",@"SHT_CUDA_INFO"
	.sectionflags	@""
	.align	4


	//----- nvinfo : EIATTR_CUDA_API_VERSION
	.align		4
        /*0000*/ 	.byte	0x04, 0x37
        /*0002*/ 	.short	(.L_1132 - .L_1131)
.L_1131:
        /*0004*/ 	.word	0x00000082


	//----- nvinfo : EIATTR_KPARAM_INFO
	.align		4
.L_1132:
        /*0008*/ 	.byte	0x04, 0x17
        /*000a*/ 	.short	(.L_1134 - .L_1133)
.L_1133:
        /*000c*/ 	.word	0x00000000
        /*0010*/ 	.short	0x0000
        /*0012*/ 	.short	0x0000
        /*0014*/ 	.byte	0x00, 0xf0, 0xa1, 0x03


	//----- nvinfo : EIATTR_SPARSE_MMA_MASK
	.align		4
.L_1134:
        /*0018*/ 	.byte	0x03, 0x50
        /*001a*/ 	.short	0x0000


	//----- nvinfo : EIATTR_MAXREG_COUNT
	.align		4
        /*001c*/ 	.byte	0x03, 0x1b
        /*001e*/ 	.short	0x00ff


	//----- nvinfo : EIATTR_NUM_BARRIERS
	.align		4
        /*0020*/ 	.byte	0x02, 0x4c
        /*0022*/ 	.byte	0x01
	.zero		1


	//----- nvinfo : EIATTR_ANNOTATIONS
	.align		4
        /*0024*/ 	.byte	0x04, 0x55
        /*0026*/ 	.short	(.L_1136 - .L_1135)


	//   ....[0]....
.L_1135:
        /*0028*/ 	.word	0x00000001
        /*002c*/ 	.byte	0xb0, 0x03, 0x00, 0x00, 0x01, 0x00, 0x00, 0x00, 0x30, 0x5e, 0x01, 0x00


	//----- nvinfo : EIATTR_MERCURY_ISA_VERSION
	.align		4
.L_1136:
        /*0038*/ 	.byte	0x03, 0x5f
        /*003a*/ 	.short	0x0101


	//----- nvinfo : EIATTR_COOP_GROUP_MASK_REGIDS
	.align		4
        /*003c*/ 	.byte	0x04, 0x29
        /*003e*/ 	.short	(.L_1138 - .L_1137)


	//   ....[0]....
.L_1137:
        /*0040*/ 	.word	0xffffffff


	//   ....[1]....
        /*0044*/ 	.word	0xffffffff


	//   ....[2]....
        /*0048*/ 	.word	0xffffffff


	//   ....[3]....
        /*004c*/ 	.word	0xffffffff


	//   ....[4]....
        /*0050*/ 	.word	0xffffffff


	//   ....[5]....
        /*0054*/ 	.word	0xffffffff


	//   ....[6]....
        /*0058*/ 	.word	0xffffffff


	//   ....[7]....
        /*005c*/ 	.word	0xffffffff


	//   ....[8]....
        /*0060*/ 	.word	0xffffffff


	//   ....[9]....
        /*0064*/ 	.word	0xffffffff


	//   ....[10]....
        /*0068*/ 	.word	0xffffffff


	//   ....[11]....
        /*006c*/ 	.word	0xffffffff


	//   ....[12]....
        /*0070*/ 	.word	0xffffffff


	//   ....[13]....
        /*0074*/ 	.word	0xffffffff


	//   ....[14]....
        /*0078*/ 	.word	0xffffffff


	//   ....[15]....
        /*007c*/ 	.word	0xffffffff


	//   ....[16]....
        /*0080*/ 	.word	0xffffffff


	//   ....[17]....
        /*0084*/ 	.word	0xffffffff


	//   ....[18]....
        /*0088*/ 	.word	0xffffffff


	//   ....[19]....
        /*008c*/ 	.word	0xffffffff


	//   ....[20]....
        /*0090*/ 	.word	0xffffffff


	//----- nvinfo : EIATTR_COOP_GROUP_INSTR_OFFSETS
	.align		4
.L_1138:
        /*0094*/ 	.byte	0x04, 0x28
        /*0096*/ 	.short	(.L_1140 - .L_1139)


	//   ....[0]....
.L_1139:
        /*0098*/ 	.word	0x00014d60


	//   ....[1]....
        /*009c*/ 	.word	0x00014d80


	//   ....[2]....
        /*00a0*/ 	.word	0x00014da0


	//   ....[3]....
        /*00a4*/ 	.word	0x00014dc0


	//   ....[4]....
        /*00a8*/ 	.word	0x00014df0


	//   ....[5]....
        /*00ac*/ 	.word	0x00015240


	//   ....[6]....
        /*00b0*/ 	.word	0x00015270


	//   ....[7]....
        /*00b4*/ 	.word	0x000152d0


	//   ....[8]....
        /*00b8*/ 	.word	0x00015320


	//   ....[9]....
        /*00bc*/ 	.word	0x000153a0


	//   ....[10]....
        /*00c0*/ 	.word	0x00015540


	//   ....[11]....
        /*00c4*/ 	.word	0x00015570


	//   ....[12]....
        /*00c8*/ 	.word	0x00015590


	//   ....[13]....
        /*00cc*/ 	.word	0x000155d0


	//   ....[14]....
        /*00d0*/ 	.word	0x000156a0


	//   ....[15]....
        /*00d4*/ 	.word	0x000156d0


	//   ....[16]....
        /*00d8*/ 	.word	0x000156f0


	//   ....[17]....
        /*00dc*/ 	.word	0x000157a0


	//   ....[18]....
        /*00e0*/ 	.word	0x00015800


	//   ....[19]....
        /*00e4*/ 	.word	0x000158b0


	//   ....[20]....
        /*00e8*/ 	.word	0x000158e0


	//----- nvinfo : EIATTR_VRC_CTA_INIT_COUNT
	.align		4
.L_1140:
        /*00ec*/ 	.byte	0x02, 0x4a
	.zero		1
	.zero		1


	//----- nvinfo : EIATTR_EXIT_INSTR_OFFSETS
	.align		4
        /*00f0*/ 	.byte	0x04, 0x1c
        /*00f2*/ 	.short	(.L_1142 - .L_1141)


	//   ....[0]....
.L_1141:
        /*00f4*/ 	.word	0x00000290


	//   ....[1]....
        /*00f8*/ 	.word	0x00016560


	//----- nvinfo : EIATTR_INDIRECT_BRANCH_TARGETS
	.align		4
.L_1142:
        /*00fc*/ 	.byte	0x04, 0x34
        /*00fe*/ 	.short	(.L_1144 - .L_1143)


	//   ....[0]....
.L_1143:
        /*0100*/ 	.word	.L_x_27304@srel
        /*0104*/ 	.short	0x0
        /*0106*/ 	.short	0x0
        /*0108*/ 	.word	0x3
        /*010c*/ 	.word	.L_x_27305@srel
        /*0110*/ 	.word	.L_x_27306@srel
        /*0114*/ 	.word	.L_x_27307@srel


	//----- nvinfo : EIATTR_MAX_THREADS
	.align		4
.L_1144:
        /*0118*/ 	.byte	0x04, 0x05
        /*011a*/ 	.short	(.L_1146 - .L_1145)
.L_1145:
        /*011c*/ 	.word	0x00000100
        /*0120*/ 	.word	0x00000001
        /*0124*/ 	.word	0x00000001


	//----- nvinfo : EIATTR_CRS_STACK_SIZE
	.align		4
.L_1146:
        /*0128*/ 	.byte	0x04, 0x1e
        /*012a*/ 	.short	(.L_1148 - .L_1147)
.L_1147:
        /*012c*/ 	.word	0x00000000


	//----- nvinfo : EIATTR_CBANK_PARAM_SIZE
	.align		4
.L_1148:
        /*0130*/ 	.byte	0x03, 0x19
        /*0132*/ 	.short	0x00e8


	//----- nvinfo : EIATTR_PARAM_CBANK
	.align		4
        /*0134*/ 	.byte	0x04, 0x0a
        /*0136*/ 	.short	(.L_1150 - .L_1149)
	.align		4
.L_1149:
        /*0138*/ 	.word	index@(.nv.constant0._ZN10layer_norm13ln_fwd_kernelINS_13Kernel_traitsI13__nv_bfloat16S2_S2_S2_fjLj8192ELj1ELj1ELj8ELj16ENS_18Kernel_traits_baseILj8192ES2_S2_S2_S2_fjLj256EEEEELb1ELb0ELb0ELb1EEEvNS_9FwdParamsE)
        /*013c*/ 	.short	0x0380
        /*013e*/ 	.short	0x00e8


	//----- nvinfo : EIATTR_SW_WAR
	.align		4
.L_1150:
        /*0140*/ 	.byte	0x04, 0x36
        /*0142*/ 	.short	(.L_1152 - .L_1151)
.L_1151:
        /*0144*/ 	.word	0x00000008
.L_1152:


//--------------------- .nv.info._ZN10layer_norm13ln_fwd_kernelINS_13Kernel_traitsI13__nv_bfloat16S2_S2_S2_fjLj8192ELj1ELj1ELj8ELj16ENS_18Kernel_traits_baseILj8192ES2_S2_S2_S2_fjLj256EEEEELb1ELb0ELb1ELb0EEEvNS_9FwdParamsE --------------------------
	.section	.nv.info._ZN10layer_norm13ln_fwd_kernelINS_13Kernel_traitsI13__nv_bfloat16S2_S2_S2_fjLj8192ELj1ELj1ELj8ELj16ENS_18Kernel_traits_baseILj8192ES2_S2_S2_S2_fjLj256EEEEELb1ELb0ELb1ELb0EEEvNS_9FwdParamsE,"",@"SHT_CUDA_INFO"
	.sectionflags	@""
	.align	4


	//----- nvinfo : EIATTR_CUDA_API_VERSION
	.align		4
        /*0000*/ 	.byte	0x04, 0x37
        /*0002*/ 	.short	(.L_1154 - .L_1153)
.L_1153:
        /*0004*/ 	.word	0x00000082


	//----- nvinfo : EIATTR_KPARAM_INFO
	.align		4
.L_1154:
        /*0008*/ 	.byte	0x04, 0x17
        /*000a*/ 	.short	(.L_1156 - .L_1155)
.L_1155:
        /*000c*/ 	.word	0x00000000
        /*0010*/ 	.short	0x0000
        /*0012*/ 	.short	0x0000
        /*0014*/ 	.byte	0x00, 0xf0, 0xa1, 0x03


	//----- nvinfo : EIATTR_SPARSE_MMA_MASK
	.align		4
.L_1156:
        /*0018*/ 	.byte	0x03, 0x50
        /*001a*/ 	.short	0x0000


	//----- nvinfo : EIATTR_MAXREG_COUNT
	.align		4
        /*001c*/ 	.byte	0x03, 0x1b
        /*001e*/ 	.short	0x00ff


	//----- nvinfo : EIATTR_NUM_BARRIERS
	.align		4
        /*0020*/ 	.byte	0x02, 0x4c
        /*0022*/ 	.byte	0x01
	.zero		1


	//----- nvinfo : EIATTR_MERCURY_ISA_VERSION
	.align		4
        /*0024*/ 	.byte	0x03, 0x5f
        /*0026*/ 	.short	0x0101


	//----- nvinfo : EIATTR_COOP_GROUP_MASK_REGIDS
	.align		4
        /*0028*/ 	.byte	0x04, 0x29
        /*002a*/ 	.short	(.L_1158 - .L_1157)


	//   ....[0]....
.L_1157:
        /*002c*/ 	.word	0xffffffff


	//   ....[1]....
        /*0030*/ 	.word	0xffffffff


	//   ....[2]....
        /*0034*/ 	.word	0xffffffff


	//   ....[3]....
        /*0038*/ 	.word	0xffffffff


	//   ....[4]....
        /*003c*/ 	.word	0xffffffff


	//   ....[5]....
        /*0040*/ 	.word	0xffffffff


	//   ....[6]....
        /*0044*/ 	.word	0xffffffff


	//   ....[7]....
        /*0048*/ 	.word	0xffffffff


	//   ....[8]....
        /*004c*/ 	.word	0xffffffff


	//   ....[9]....
        /*0050*/ 	.word	0xffffffff


	//   ....[10]....
        /*0054*/ 	.word	0xffffffff


	//   ....[11]....
        /*0058*/ 	.word	0xffffffff


	//   ....[12]....
        /*005c*/ 	.word	0xffffffff


	//   ....[13]....
        /*0060*/ 	.word	0xffffffff


	//   ....[14]....
        /*0064*/ 	.word	0xffffffff


	//   ....[15]....
        /*0068*/ 	.word	0xffffffff


	//   ....[16]....
        /*006c*/ 	.word	0xffffffff


	//   ....[17]....
        /*0070*/ 	.word	0xffffffff


	//   ....[18]....
        /*0074*/ 	.word	0xffffffff


	//   ....[19]....
        /*0078*/ 	.word	0xffffffff


	//   ....[20]....
        /*007c*/ 	.word	0xffffffff


	//----- nvinfo : EIATTR_COOP_GROUP_INSTR_OFFSETS
	.align		4
.L_1158:
        /*0080*/ 	.byte	0x04, 0x28
        /*0082*/ 	.short	(.L_1160 - .L_1159)


	//   ....[0]....
.L_1159:
        /*0084*/ 	.word	0x0001c7e0


	//   ....[1]....
        /*0088*/ 	.word	0x0001c800


	//   ....[2]....
        /*008c*/ 	.word	0x0001c820


	//   ....[3]....
        /*0090*/ 	.word	0x0001c840


	//   ....[4]....
        /*0094*/ 	.word	0x0001c860


	//   ....[5]....
        /*0098*/ 	.word	0x0001ccd0


	//   ....[6]....
        /*009c*/ 	.word	0x0001ccf0


	//   ....[7]....
        /*00a0*/ 	.word	0x0001cd10


	//   ....[8]....
        /*00a4*/ 	.word	0x0001cd30


	//   ....[9]....
        /*00a8*/ 	.word	0x0001cd50


	//   ....[10]....
        /*00ac*/ 	.word	0x0001ced0


	//   ....[11]....
        /*00b0*/ 	.word	0x0001cf00


	//   ....[12]....
        /*00b4*/ 	.word	0x0001cf10


	//   ....[13]....
        /*00b8*/ 	.word	0x0001cf60


	//   ....[14]....
        /*00bc*/ 	.word	0x0001d020


	//   ....[15]....
        /*00c0*/ 	.word	0x0001d050


	//   ....[16]....
        /*00c4*/ 	.word	0x0001d070


	//   ....[17]....
        /*00c8*/ 	.word	0x0001d110


	//   ....[18]....
        /*00cc*/ 	.word	0x0001d160


	//   ....[19]....
        /*00d0*/ 	.word	0x0001d200


	//   ....[20]....
        /*00d4*/ 	.word	0x0001d230


	//----- nvinfo : EIATTR_VRC_CTA_INIT_COUNT
	.align		4
.L_1160:
        /*00d8*/ 	.byte	0x02, 0x4a
	.zero		1
	.zero		1


	//----- nvinfo : EIATTR_EXIT_INSTR_OFFSETS
	.align		4
        /*00dc*/ 	.byte	0x04, 0x1c
        /*00de*/ 	.short	(.L_1162 - .L_1161)


	//   ....[0]....
.L_1161:
        /*00e0*/ 	.word	0x00000750


	//   ....[1]....
        /*00e4*/ 	.word	0x0001e070


	//----- nvinfo : EIATTR_MAX_THREADS
	.align		4
.L_1162:
        /*00e8*/ 	.byte	0x04, 0x05
        /*00ea*/ 	.short	(.L_1164 - .L_1163)
.L_1163:
        /*00ec*/ 	.word	0x00000100
        /*00f0*/ 	.word	0x00000001
        /*00f4*/ 	.word	0x00000001


	//----- nvinfo : EIATTR_CRS_STACK_SIZE
	.align		4
.L_1164:
        /*00f8*/ 	.byte	0x04, 0x1e
        /*00fa*/ 	.short	(.L_1166 - .L_1165)
.L_1165:
        /*00fc*/ 	.word	0x00000000


	//----- nvinfo : EIATTR_CBANK_PARAM_SIZE
	.align		4
.L_1166:
        /*0100*/ 	.byte	0x03, 0x19
        /*0102*/ 	.short	0x00e8


	//----- nvinfo : EIATTR_PARAM_CBANK
	.align		4
        /*0104*/ 	.byte	0x04, 0x0a
        /*0106*/ 	.short	(.L_1168 - .L_1167)
	.align		4
.L_1167:
        /*0108*/ 	.word	index@(.nv.constant0._ZN10layer_norm13ln_fwd_kernelINS_13Kernel_traitsI13__nv_bfloat16S2_S2_S2_fjLj8192ELj1ELj1ELj8ELj16ENS_18Kernel_traits_baseILj8192ES2_S2_S2_S2_fjLj256EEEEELb1ELb0ELb1ELb0EEEvNS_9FwdParamsE)
        /*010c*/ 	.short	0x0380
        /*010e*/ 	.short	0x00e8


	//----- nvinfo : EIATTR_SW_WAR
	.align		4
.L_1168:
        /*0110*/ 	.byte	0x04, 0x36
        /*0112*/ 	.short	(.L_1170 - .L_1169)
.L_1169:
        /*0114*/ 	.word	0x00000008
.L_1170:


//--------------------- .nv.info._ZN10layer_norm13ln_fwd_kernelINS_13Kernel_traitsI13__nv_bfloat16S2_S2_S2_fjLj8192ELj1ELj1ELj8ELj16ENS_18Kernel_traits_baseILj8192ES2_S2_S2_S2_fjLj256EEEEELb1ELb0ELb1ELb1EEEvNS_9FwdParamsE --------------------------
	.section	.nv.info._ZN10layer_norm13ln_fwd_kernelINS_13Kernel_traitsI13__nv_bfloat16S2_S2_S2_fjLj8192ELj1ELj1ELj8ELj16ENS_18Kernel_traits_baseILj8192ES2_S2_S2_S2_fjLj256EEEEELb1ELb0ELb1ELb1EEEvNS_9FwdParamsE,"",@"SHT_CUDA_INFO"
	.sectionflags	@""
	.align	4


	//----- nvinfo : EIATTR_CUDA_API_VERSION
	.align		4
        /*0000*/ 	.byte	0x04, 0x37
        /*0002*/ 	.short	(.L_1172 - .L_1171)
.L_1171:
        /*0004*/ 	.word	0x00000082


	//----- nvinfo : EIATTR_KPARAM_INFO
	.align		4
.L_1172:
        /*0008*/ 	.byte	0x04, 0x17
        /*000a*/ 	.short	(.L_1174 - .L_1173)
.L_1173:
        /*000c*/ 	.word	0x00000000
        /*0010*/ 	.short	0x0000
        /*0012*/ 	.short	0x0000
        /*0014*/ 	.byte	0x00, 0xf0, 0xa1, 0x03


	//----- nvinfo : EIATTR_SPARSE_MMA_MASK
	.align		4
.L_1174:
        /*0018*/ 	.byte	0x03, 0x50
        /*001a*/ 	.short	0x0000


	//----- nvinfo : EIATTR_MAXREG_COUNT
	.align		4
        /*001c*/ 	.byte	0x03, 0x1b
        /*001e*/ 	.short	0x00ff


	//----- nvinfo : EIATTR_NUM_BARRIERS
	.align		4
        /*0020*/ 	.byte	0x02, 0x4c
        /*0022*/ 	.byte	0x01
	.zero		1


	//----- nvinfo : EIATTR_MERCURY_ISA_VERSION
	.align		4
        /*0024*/ 	.byte	0x03, 0x5f
        /*0026*/ 	.short	0x0101


	//----- nvinfo : EIATTR_COOP_GROUP_MASK_REGIDS
	.align		4
        /*0028*/ 	.byte	0x04, 0x29
        /*002a*/ 	.short	(.L_1176 - .L_1175)


	//   ....[0]....
.L_1175:
        /*002c*/ 	.word	0xffffffff


	//   ....[1]....
        /*0030*/ 	.word	0xffffffff


	//   ....[2]....
        /*0034*/ 	.word	0xffffffff


	//   ....[3]....
        /*0038*/ 	.word	0xffffffff


	//   ....[4]....
        /*003c*/ 	.word	0xffffffff


	//   ....[5]....
        /*0040*/ 	.word	0xffffffff


	//   ....[6]....
        /*0044*/ 	.word	0xffffffff


	//   ....[7]....
        /*0048*/ 	.word	0xffffffff


	//   ....[8]....
        /*004c*/ 	.word	0xffffffff


	//   ....[9]....
        /*0050*/ 	.word	0xffffffff


	//   ....[10]....
        /*0054*/ 	.word	0xffffffff


	//   ....[11]....
        /*0058*/ 	.word	0xffffffff


	//   ....[12]....
        /*005c*/ 	.word	0xffffffff


	//   ....[13]....
        /*0060*/ 	.word	0xffffffff


	//   ....[14]....
        /*0064*/ 	.word	0xffffffff


	//   ....[15]....
        /*0068*/ 	.word	0xffffffff


	//   ....[16]....
        /*006c*/ 	.word	0xffffffff


	//   ....[17]....
        /*0070*/ 	.word	0xffffffff


	//   ....[18]....
        /*0074*/ 	.word	0xffffffff


	//   ....[19]....
        /*0078*/ 	.word	0xffffffff


	//   ....[20]....
        /*007c*/ 	.word	0xffffffff


	//----- nvinfo : EIATTR_COOP_GROUP_INSTR_OFFSETS
	.align		4
.L_1176:
        /*0080*/ 	.byte	0x04, 0x28
        /*0082*/ 	.short	(.L_1178 - .L_1177)


	//   ....[0]....
.L_1177:
        /*0084*/ 	.word	0x00017800


	//   ....[1]....
        /*0088*/ 	.word	0x00017840


	//   ....[2]....
        /*008c*/ 	.word	0x000178a0


	//   ....[3]....
        /*0090*/ 	.word	0x000178c0


	//   ....[4]....
        /*0094*/ 	.word	0x000178e0


	//   ....[5]....
        /*0098*/ 	.word	0x00017d10


	//   ....[6]....
        /*009c*/ 	.word	0x00017d30


	//   ....[7]....
        /*00a0*/ 	.word	0x00017d50


	//   ....[8]....
        /*00a4*/ 	.word	0x00017d70


	//   ....[9]....
        /*00a8*/ 	.word	0x00017d90


	//   ....[10]....
        /*00ac*/ 	.word	0x00017f10


	//   ....[11]....
        /*00b0*/ 	.word	0x00017f50


	//   ....[12]....
        /*00b4*/ 	.word	0x00017f60


	//   ....[13]....
        /*00b8*/ 	.word	0x00017fa0


	//   ....[14]....
        /*00bc*/ 	.word	0x00018090


	//   ....[15]....
        /*00c0*/ 	.word	0x000180b0


	//   ....[16]....
        /*00c4*/ 	.word	0x000180d0


	//   ....[17]....
        /*00c8*/ 	.word	0x00018170


	//   ....[18]....
        /*00cc*/ 	.word	0x000181c0


	//   ....[19]....
        /*00d0*/ 	.word	0x00018260


	//   ....[20]....
        /*00d4*/ 	.word	0x00018290


	//----- nvinfo : EIATTR_VRC_CTA_INIT_COUNT
	.align		4
.L_1178:
        /*00d8*/ 	.byte	0x02, 0x4a
	.zero		1
	.zero		1


	//----- nvinfo : EIATTR_EXIT_INSTR_OFFSETS
	.align		4
        /*00dc*/ 	.byte	0x04, 0x1c
        /*00de*/ 	.short	(.L_1180 - .L_1179)


	//   ....[0]....
.L_1179:
        /*00e0*/ 	.word	0x00000270


	//   ....[1]....
        /*00e4*/ 	.word	0x00019150


	//----- nvinfo : EIATTR_MAX_THREADS
	.align		4
.L_1180:
        /*00e8*/ 	.byte	0x04, 0x05
        /*00ea*/ 	.short	(.L_1182 - .L_1181)
.L_1181:
        /*00ec*/ 	.word	0x00000100
        /*00f0*/ 	.word	0x00000001
        /*00f4*/ 	.word	0x00000001


	//----- nvinfo : EIATTR_CRS_STACK_SIZE
	.align		4
.L_1182:
        /*00f8*/ 	.byte	0x04, 0x1e
        /*00fa*/ 	.short	(.L_1184 - .L_1183)
.L_1183:
        /*00fc*/ 	.word	0x00000000


	//----- nvinfo : EIATTR_CBANK_PARAM_SIZE
	.align		4
.L_1184:
        /*0100*/ 	.byte	0x03, 0x19
        /*0102*/ 	.short	0x00e8


	//----- nvinfo : EIATTR_PARAM_CBANK
	.align		4
        /*0104*/ 	.byte	0x04, 0x0a
        /*0106*/ 	.short	(.L_1186 - .L_1185)
	.align		4
.L_1185:
        /*0108*/ 	.word	index@(.nv.constant0._ZN10layer_norm13ln_fwd_kernelINS_13Kernel_traitsI13__nv_bfloat16S2_S2_S2_fjLj8192ELj1ELj1ELj8ELj16ENS_18Kernel_traits_baseILj8192ES2_S2_S2_S2_fjLj256EEEEELb1ELb0ELb1ELb1EEEvNS_9FwdParamsE)
        /*010c*/ 	.short	0x0380
        /*010e*/ 	.short	0x00e8


	//----- nvinfo : EIATTR_SW_WAR
	.align		4
.L_1186:
        /*0110*/ 	.byte	0x04, 0x36
        /*0112*/ 	.short	(.L_1188 - .L_1187)
.L_1187:
        /*0114*/ 	.word	0x00000008
.L_1188:


//--------------------- .nv.info._ZN10layer_norm13ln_fwd_kernelINS_13Kernel_traitsI13__nv_bfloat16S2_S2_S2_fjLj8192ELj1ELj1ELj8ELj16ENS_18Kernel_traits_baseILj8192ES2_S2_S2_S2_fjLj256EEEEELb1ELb1ELb0ELb0EEEvNS_9FwdParamsE --------------------------
	.section	.nv.info._ZN10layer_norm13ln_fwd_kernelINS_13Kernel_traitsI13__nv_bfloat16S2_S2_S2_fjLj8192ELj1ELj1ELj8ELj16ENS_18Kernel_traits_baseILj8192ES2_S2_S2_S2_fjLj256EEEEELb1ELb1ELb0ELb0EEEvNS_9FwdParamsE,"",@"SHT_CUDA_INFO"
	.sectionflags	@""
	.align	4


	//----- nvinfo : EIATTR_CUDA_API_VERSION
	.align		4
        /*0000*/ 	.byte	0x04, 0x37
        /*0002*/ 	.short	(.L_1190 - .L_1189)
.L_1189:
        /*0004*/ 	.word	0x00000082


	//----- nvinfo : EIATTR_KPARAM_INFO
	.align		4
.L_1190:
        /*0008*/ 	.byte	0x04, 0x17
        /*000a*/ 	.short	(.L_1192 - .L_1191)
.L_1191:
        /*000c*/ 	.word	0x00000000
        /*0010*/ 	.short	0x0000
        /*0012*/ 	.short	0x0000
        /*0014*/ 	.byte	0x00, 0xf0, 0xa1, 0x03


	//----- nvinfo : EIATTR_SPARSE_MMA_MASK
	.align		4
.L_1192:
        /*0018*/ 	.byte	0x03, 0x50
        /*001a*/ 	.short	0x0000


	//----- nvinfo : EIATTR_MAXREG_COUNT
	.align		4
        /*001c*/ 	.byte	0x03, 0x1b
        /*001e*/ 	.short	0x00ff


	//----- nvinfo : EIATTR_NUM_BARRIERS
	.align		4
        /*0020*/ 	.byte	0x02, 0x4c
        /*0022*/ 	.byte	0x01
	.zero		1


	//----- nvinfo : EIATTR_MERCURY_ISA_VERSION
	.align		4
        /*0024*/ 	.byte	0x03, 0x5f
        /*0026*/ 	.short	0x0101


	//----- nvinfo : EIATTR_COOP_GROUP_MASK_REGIDS
	.align		4
        /*0028*/ 	.byte	0x04, 0x29
        /*002a*/ 	.short	(.L_1194 - .L_1193)


	//   ....[0]....
.L_1193:
        /*002c*/ 	.word	0xffffffff


	//   ....[1]....
        /*0030*/ 	.word	0xffffffff


	//   ....[2]....
        /*0034*/ 	.word	0xffffffff


	//   ....[3]....
        /*0038*/ 	.word	0xffffffff


	//   ....[4]....
        /*003c*/ 	.word	0xffffffff


	//   ....[5]....
        /*0040*/ 	.word	0xffffffff


	//   ....[6]....
        /*0044*/ 	.word	0xffffffff


	//   ....[7]....
        /*0048*/ 	.word	0xffffffff


	//   ....[8]....
        /*004c*/ 	.word	0xffffffff


	//   ....[9]....
        /*0050*/ 	.word	0xffffffff


	//   ....[10]....
        /*0054*/ 	.word	0xffffffff


	//   ....[11]....
        /*0058*/ 	.word	0xffffffff


	//   ....[12]....
        /*005c*/ 	.word	0xffffffff


	//   ....[13]....
        /*0060*/ 	.word	0xffffffff


	//   ....[14]....
        /*0064*/ 	.word	0xffffffff


	//   ....[15]....
        /*0068*/ 	.word	0xffffffff


	//   ....[16]....
        /*006c*/ 	.word	0xffffffff


	//   ....[17]....
        /*0070*/ 	.word	0xffffffff


	//   ....[18]....
        /*0074*/ 	.word	0xffffffff


	//   ....[19]....
        /*0078*/ 	.word	0xffffffff


	//   ....[20]....
        /*007c*/ 	.word	0xffffffff


	//----- nvinfo : EIATTR_COOP_GROUP_INSTR_OFFSETS
	.align		4
.L_1194:
        /*0080*/ 	.byte	0x04, 0x28
        /*0082*/ 	.short	(.L_1196 - .L_1195)


	//   ....[0]....
.L_1195:
        /*0084*/ 	.word	0x0001b540


	//   ....[1]....
        /*0088*/ 	.word	0x0001b560


	//   ....[2]....
        /*008c*/ 	.word	0x0001b580


	//   ....[3]....
        /*0090*/ 	.word	0x0001b5a0


	//   ....[4]....
        /*0094*/ 	.word	0x0001b5c0


	//   ....[5]....
        /*0098*/ 	.word	0x0001ba20


	//   ....[6]....
        /*009c*/ 	.word	0x0001ba40


	//   ....[7]....
        /*00a0*/ 	.word	0x0001ba60


	//   ....[8]....
        /*00a4*/ 	.word	0x0001ba80


	//   ....[9]....
        /*00a8*/ 	.word	0x0001baa0


	//   ....[10]....
        /*00ac*/ 	.word	0x0001bc30


	//   ....[11]....
        /*00b0*/ 	.word	0x0001bc70


	//   ....[12]....
        /*00b4*/ 	.word	0x0001bc90


	//   ....[13]....
        /*00b8*/ 	.word	0x0001bce0


	//   ....[14]....
        /*00bc*/ 	.word	0x0001bda0


	//   ....[15]....
        /*00c0*/ 	.word	0x0001bdc0


	//   ....[16]....
        /*00c4*/ 	.word	0x0001be20


	//   ....[17]....
        /*00c8*/ 	.word	0x0001be60


	//   ....[18]....
        /*00cc*/ 	.word	0x0001be90


	//   ....[19]....
        /*00d0*/ 	.word	0x0001bf90


	//   ....[20]....
        /*00d4*/ 	.word	0x0001bfa0


	//----- nvinfo : EIATTR_VRC_CTA_INIT_COUNT
	.align		4
.L_1196:
        /*00d8*/ 	.byte	0x02, 0x4a
	.zero		1
	.zero		1


	//----- nvinfo : EIATTR_EXIT_INSTR_OFFSETS
	.align		4
        /*00dc*/ 	.byte	0x04, 0x1c
        /*00de*/ 	.short	(.L_1198 - .L_1197)


	//   ....[0]....
.L_1197:
        /*00e0*/ 	.word	0x00000790


	//   ....[1]....
        /*00e4*/ 	.word	0x0001cd70


	//----- nvinfo : EIATTR_INDIRECT_BRANCH_TARGETS
	.align		4
.L_1198:
        /*00e8*/ 	.byte	0x04, 0x34
        /*00ea*/ 	.short	(.L_1200 - .L_1199)


	//   ....[0]....
.L_1199:
        /*00ec*/ 	.word	.L_x_27308@srel
        /*00f0*/ 	.short	0x0
        /*00f2*/ 	.short	0x0
        /*00f4*/ 	.word	0x3
        /*00f8*/ 	.word	.L_x_27309@srel
        /*00fc*/ 	.word	.L_x_27310@srel
        /*0100*/ 	.word	.L_x_27311@srel


	//----- nvinfo : EIATTR_MAX_THREADS
	.align		4
.L_1200:
        /*0104*/ 	.byte	0x04, 0x05
        /*0106*/ 	.short	(.L_1202 - .L_1201)
.L_1201:
        /*0108*/ 	.word	0x00000100
        /*010c*/ 	.word	0x00000001
        /*0110*/ 	.word	0x00000001


	//----- nvinfo : EIATTR_CRS_STACK_SIZE
	.align		4
.L_1202:
        /*0114*/ 	.byte	0x04, 0x1e
        /*0116*/ 	.short	(.L_1204 - .L_1203)
.L_1203:
        /*0118*/ 	.word	0x00000000


	//----- nvinfo : EIATTR_CBANK_PARAM_SIZE
	.align		4
.L_1204:
        /*011c*/ 	.byte	0x03, 0x19
        /*011e*/ 	.short	0x00e8


	//----- nvinfo : EIATTR_PARAM_CBANK
	.align		4
        /*0120*/ 	.byte	0x04, 0x0a
        /*0122*/ 	.short	(.L_1206 - .L_1205)
	.align		4
.L_1205:
        /*0124*/ 	.word	index@(.nv.constant0._ZN10layer_norm13ln_fwd_kernelINS_13Kernel_traitsI13__nv_bfloat16S2_S2_S2_fjLj8192ELj1ELj1ELj8ELj16ENS_18Kernel_traits_baseILj8192ES2_S2_S2_S2_fjLj256EEEEELb1ELb1ELb0ELb0EEEvNS_9FwdParamsE)
        /*0128*/ 	.short	0x0380
        /*012a*/ 	.short	0x00e8


	//----- nvinfo : EIATTR_SW_WAR
	.align		4
.L_1206:
        /*012c*/ 	.byte	0x04, 0x36
        /*012e*/ 	.short	(.L_1208 - .L_1207)
.L_1207:
        /*0130*/ 	.word	0x00000008
.L_1208:


//--------------------- .nv.info._ZN10layer_norm13ln_fwd_kernelINS_13Kernel_traitsI13__nv_bfloat16S2_S2_S2_fjLj8192ELj1ELj1ELj8ELj16ENS_18Kernel_traits_baseILj8192ES2_S2_S2_S2_fjLj256EEEEELb1ELb1ELb0ELb1EEEvNS_9FwdParamsE --------------------------
	.section	.nv.info._ZN10layer_norm13ln_fwd_kernelINS_13Kernel_traitsI13__nv_bfloat16S2_S2_S2_fjLj8192ELj1ELj1ELj8ELj16ENS_18Kernel_traits_baseILj8192ES2_S2_S2_S2_fjLj256EEEEELb1ELb1ELb0ELb1EEEvNS_9FwdParamsE,"",@"SHT_CUDA_INFO"
	.sectionflags	@""
	.align	4


	//----- nvinfo : EIATTR_CUDA_API_VERSION
	.align		4
        /*0000*/ 	.byte	0x04, 0x37
        /*0002*/ 	.short	(.L_1210 - .L_1209)
.L_1209:
        /*0004*/ 	.word	0x00000082


	//----- nvinfo : EIATTR_KPARAM_INFO
	.align		4
.L_1210:
        /*0008*/ 	.byte	0x04, 0x17
        /*000a*/ 	.short	(.L_1212 - .L_1211)
.L_1211:
        /*000c*/ 	.word	0x00000000
        /*0010*/ 	.short	0x0000
        /*0012*/ 	.short	0x0000
        /*0014*/ 	.byte	0x00, 0xf0, 0xa1, 0x03


	//----- nvinfo : EIATTR_SPARSE_MMA_MASK
	.align		4
.L_1212:
        /*0018*/ 	.byte	0x03, 0x50
        /*001a*/ 	.short	0x0000


	//----- nvinfo : EIATTR_MAXREG_COUNT
	.align		4
        /*001c*/ 	.byte	0x03, 0x1b
        /*001e*/ 	.short	0x00ff


	//----- nvinfo : EIATTR_NUM_BARRIERS
	.align		4
        /*0020*/ 	.byte	0x02, 0x4c
        /*0022*/ 	.byte	0x01
	.zero		1


	//----- nvinfo : EIATTR_MERCURY_ISA_VERSION
	.align		4
        /*0024*/ 	.byte	0x03, 0x5f
        /*0026*/ 	.short	0x0101


	//----- nvinfo : EIATTR_COOP_GROUP_MASK_REGIDS
	.align		4
        /*0028*/ 	.byte	0x04, 0x29
        /*002a*/ 	.short	(.L_1214 - .L_1213)


	//   ....[0]....
.L_1213:
        /*002c*/ 	.word	0xffffffff


	//   ....[1]....
        /*0030*/ 	.word	0xffffffff


	//   ....[2]....
        /*0034*/ 	.word	0xffffffff


	//   ....[3]....
        /*0038*/ 	.word	0xffffffff


	//   ....[4]....
        /*003c*/ 	.word	0xffffffff


	//   ....[5]....
        /*0040*/ 	.word	0xffffffff


	//   ....[6]....
        /*0044*/ 	.word	0xffffffff


	//   ....[7]....
        /*0048*/ 	.word	0xffffffff


	//   ....[8]....
        /*004c*/ 	.word	0xffffffff


	//   ....[9]....
        /*0050*/ 	.word	0xffffffff


	//   ....[10]....
        /*0054*/ 	.word	0xffffffff


	//   ....[11]....
        /*0058*/ 	.word	0xffffffff


	//   ....[12]....
        /*005c*/ 	.word	0xffffffff


	//   ....[13]....
        /*0060*/ 	.word	0xffffffff


	//   ....[14]....
        /*0064*/ 	.word	0xffffffff


	//   ....[15]....
        /*0068*/ 	.word	0xffffffff


	//   ....[16]....
        /*006c*/ 	.word	0xffffffff


	//   ....[17]....
        /*0070*/ 	.word	0xffffffff


	//   ....[18]....
        /*0074*/ 	.word	0xffffffff


	//   ....[19]....
        /*0078*/ 	.word	0xffffffff


	//   ....[20]....
        /*007c*/ 	.word	0xffffffff


	//----- nvinfo : EIATTR_COOP_GROUP_INSTR_OFFSETS
	.align		4
.L_1214:
        /*0080*/ 	.byte	0x04, 0x28
        /*0082*/ 	.short	(.L_1216 - .L_1215)


	//   ....[0]....
.L_1215:
        /*0084*/ 	.word	0x00019f40


	//   ....[1]....
        /*0088*/ 	.word	0x00019f60


	//   ....[2]....
        /*008c*/ 	.word	0x00019f80


	//   ....[3]....
        /*0090*/ 	.word	0x00019fa0


	//   ....[4]....
        /*0094*/ 	.word	0x00019fc0


	//   ....[5]....
        /*0098*/ 	.word	0x0001a410


	//   ....[6]....
        /*009c*/ 	.word	0x0001a440


	//   ....[7]....
        /*00a0*/ 	.word	0x0001a480


	//   ....[8]....
        /*00a4*/ 	.word	0x0001a4a0


	//   ....[9]....
        /*00a8*/ 	.word	0x0001a4c0


	//   ....[10]....
        /*00ac*/ 	.word	0x0001a670


	//   ....[11]....
        /*00b0*/ 	.word	0x0001a6b0


	//   ....[12]....
        /*00b4*/ 	.word	0x0001a6e0


	//   ....[13]....
        /*00b8*/ 	.word	0x0001a730


	//   ....[14]....
        /*00bc*/ 	.word	0x0001a7f0


	//   ....[15]....
        /*00c0*/ 	.word	0x0001a820


	//   ....[16]....
        /*00c4*/ 	.word	0x0001a840


	//   ....[17]....
        /*00c8*/ 	.word	0x0001a8e0


	//   ....[18]....
        /*00cc*/ 	.word	0x0001a940


	//   ....[19]....
        /*00d0*/ 	.word	0x0001a9d0


	//   ....[20]....
        /*00d4*/ 	.word	0x0001aa00


	//----- nvinfo : EIATTR_VRC_CTA_INIT_COUNT
	.align		4
.L_1216:
        /*00d8*/ 	.byte	0x02, 0x4a
	.zero		1
	.zero		1


	//----- nvinfo : EIATTR_EXIT_INSTR_OFFSETS
	.align		4
        /*00dc*/ 	.byte	0x04, 0x1c
        /*00de*/ 	.short	(.L_1218 - .L_1217)


	//   ....[0]....
.L_1217:
        /*00e0*/ 	.word	0x000003c0


	//   ....[1]....
        /*00e4*/ 	.word	0x0001b670


	//----- nvinfo : EIATTR_INDIRECT_BRANCH_TARGETS
	.align		4
.L_1218:
        /*00e8*/ 	.byte	0x04, 0x34
        /*00ea*/ 	.short	(.L_1220 - .L_1219)


	//   ....[0]....
.L_1219:
        /*00ec*/ 	.word	.L_x_27312@srel
        /*00f0*/ 	.short	0x0
        /*00f2*/ 	.short	0x0
        /*00f4*/ 	.word	0x3
        /*00f8*/ 	.word	.L_x_27313@srel
        /*00fc*/ 	.word	.L_x_27314@srel
        /*0100*/ 	.word	.L_x_27315@srel


	//----- nvinfo : EIATTR_MAX_THREADS
	.align		4
.L_1220:
        /*0104*/ 	.byte	0x04, 0x05
        /*0106*/ 	.short	(.L_1222 - .L_1221)
.L_1221:
        /*0108*/ 	.word	0x00000100
        /*010c*/ 	.word	0x00000001
        /*0110*/ 	.word	0x00000001


	//----- nvinfo : EIATTR_CRS_STACK_SIZE
	.align		4
.L_1222:
        /*0114*/ 	.byte	0x04, 0x1e
        /*0116*/ 	.short	(.L_1224 - .L_1223)
.L_1223:
        /*0118*/ 	.word	0x00000000


	//----- nvinfo : EIATTR_CBANK_PARAM_SIZE
	.align		4
.L_1224:
        /*011c*/ 	.byte	0x03, 0x19
        /*011e*/ 	.short	0x00e8


	//----- nvinfo : EIATTR_PARAM_CBANK
	.align		4
        /*0120*/ 	.byte	0x04, 0x0a
        /*0122*/ 	.short	(.L_1226 - .L_1225)
	.align		4
.L_1225:
        /*0124*/ 	.word	index@(.nv.constant0._ZN10layer_norm13ln_fwd_kernelINS_13Kernel_traitsI13__nv_bfloat16S2_S2_S2_fjLj8192ELj1ELj1ELj8ELj16ENS_18Kernel_traits_baseILj8192ES2_S2_S2_S2_fjLj256EEEEELb1ELb1ELb0ELb1EEEvNS_9FwdParamsE)
        /*0128*/ 	.short	0x0380
        /*012a*/ 	.short	0x00e8


	//----- nvinfo : EIATTR_SW_WAR
	.align		4
.L_1226:
        /*012c*/ 	.byte	0x04, 0x36
        /*012e*/ 	.short	(.L_1228 - .L_1227)
.L_1227:
        /*0130*/ 	.word	0x00000008
.L_1228:


//--------------------- .nv.info._ZN10layer_norm13ln_fwd_kernelINS_13Kernel_traitsI13__nv_bfloat16S2_S2_S2_fjLj8192ELj1ELj1ELj8ELj16ENS_18Kernel_traits_baseILj8192ES2_S2_S2_S2_fjLj256EEEEELb1ELb1ELb1ELb0EEEvNS_9FwdParamsE --------------------------
	.section	.nv.info._ZN10layer_norm13ln_fwd_kernelINS_13Kernel_traitsI13__nv_bfloat16S2_S2_S2_fjLj8192ELj1ELj1ELj8ELj16ENS_18Kernel_traits_baseILj8192ES2_S2_S2_S2_fjLj256EEEEELb1ELb1ELb1ELb0EEEvNS_9FwdParamsE,"",@"SHT_CUDA_INFO"
	.sectionflags	@""
	.align	4


	//----- nvinfo : EIATTR_CUDA_API_VERSION
	.align		4
        /*0000*/ 	.byte	0x04, 0x37
        /*0002*/ 	.short	(.L_1230 - .L_1229)
.L_1229:
        /*0004*/ 	.word	0x00000082


	//----- nvinfo : EIATTR_KPARAM_INFO
	.align		4
.L_1230:
        /*0008*/ 	.byte	0x04, 0x17
        /*000a*/ 	.short	(.L_1232 - .L_1231)
.L_1231:
        /*000c*/ 	.word	0x00000000
        /*0010*/ 	.short	0x0000
        /*0012*/ 	.short	0x0000
        /*0014*/ 	.byte	0x00, 0xf0, 0xa1, 0x03


	//----- nvinfo : EIATTR_SPARSE_MMA_MASK
	.align		4
.L_1232:
        /*0018*/ 	.byte	0x03, 0x50
        /*001a*/ 	.short	0x0000


	//----- nvinfo : EIATTR_MAXREG_COUNT
	.align		4
        /*001c*/ 	.byte	0x03, 0x1b
        /*001e*/ 	.short	0x00ff


	//----- nvinfo : EIATTR_NUM_BARRIERS
	.align		4
        /*0020*/ 	.byte	0x02, 0x4c
        /*0022*/ 	.byte	0x01
	.zero		1


	//----- nvinfo : EIATTR_MERCURY_ISA_VERSION
	.align		4
        /*0024*/ 	.byte	0x03, 0x5f
        /*0026*/ 	.short	0x0101


	//----- nvinfo : EIATTR_COOP_GROUP_MASK_REGIDS
	.align		4
        /*0028*/ 	.byte	0x04, 0x29
        /*002a*/ 	.short	(.L_1234 - .L_1233)


	//   ....[0]....
.L_1233:
        /*002c*/ 	.word	0xffffffff


	//   ....[1]....
        /*0030*/ 	.word	0xffffffff


	//   ....[2]....
        /*0034*/ 	.word	0xffffffff


	//   ....[3]....
        /*0038*/ 	.word	0xffffffff


	//   ....[4]....
        /*003c*/ 	.word	0xffffffff


	//   ....[5]....
        /*0040*/ 	.word	0xffffffff


	//   ....[6]....
        /*0044*/ 	.word	0xffffffff


	//   ....[7]....
        /*0048*/ 	.word	0xffffffff


	//   ....[8]....
        /*004c*/ 	.word	0xffffffff


	//   ....[9]....
        /*0050*/ 	.word	0xffffffff


	//   ....[10]....
        /*0054*/ 	.word	0xffffffff


	//   ....[11]....
        /*0058*/ 	.word	0xffffffff


	//   ....[12]....
        /*005c*/ 	.word	0xffffffff


	//   ....[13]....
        /*0060*/ 	.word	0xffffffff


	//   ....[14]....
        /*0064*/ 	.word	0xffffffff


	//   ....[15]....
        /*0068*/ 	.word	0xffffffff


	//   ....[16]....
        /*006c*/ 	.word	0xffffffff


	//   ....[17]....
        /*0070*/ 	.word	0xffffffff


	//   ....[18]....
        /*0074*/ 	.word	0xffffffff


	//   ....[19]....
        /*0078*/ 	.word	0xffffffff


	//   ....[20]....
        /*007c*/ 	.word	0xffffffff


	//----- nvinfo : EIATTR_COOP_GROUP_INSTR_OFFSETS
	.align		4
.L_1234:
        /*0080*/ 	.byte	0x04, 0x28
        /*0082*/ 	.short	(.L_1236 - .L_1235)


	//   ....[0]....
.L_1235:
        /*0084*/ 	.word	0x0001cf20


	//   ....[1]....
        /*0088*/ 	.word	0x0001cf40


	//   ....[2]....
        /*008c*/ 	.word	0x0001cf60


	//   ....[3]....
        /*0090*/ 	.word	0x0001cf80


	//   ....[4]....
        /*0094*/ 	.word	0x0001cfa0


	//   ....[5]....
        /*0098*/ 	.word	0x0001d420


	//   ....[6]....
        /*009c*/ 	.word	0x0001d440


	//   ....[7]....
        /*00a0*/ 	.word	0x0001d460


	//   ....[8]....
        /*00a4*/ 	.word	0x0001d480


	//   ....[9]....
        /*00a8*/ 	.word	0x0001d4a0


	//   ....[10]....
        /*00ac*/ 	.word	0x0001d620


	//   ....[11]....
        /*00b0*/ 	.word	0x0001d650


	//   ....[12]....
        /*00b4*/ 	.word	0x0001d660


	//   ....[13]....
        /*00b8*/ 	.word	0x0001d6b0


	//   ....[14]....
        /*00bc*/ 	.word	0x0001d770


	//   ....[15]....
        /*00c0*/ 	.word	0x0001d7a0


	//   ....[16]....
        /*00c4*/ 	.word	0x0001d7c0


	//   ....[17]....
        /*00c8*/ 	.word	0x0001d860


	//   ....[18]....
        /*00cc*/ 	.word	0x0001d8b0


	//   ....[19]....
        /*00d0*/ 	.word	0x0001d950


	//   ....[20]....
        /*00d4*/ 	.word	0x0001d980


	//----- nvinfo : EIATTR_VRC_CTA_INIT_COUNT
	.align		4
.L_1236:
        /*00d8*/ 	.byte	0x02, 0x4a
	.zero		1
	.zero		1


	//----- nvinfo : EIATTR_EXIT_INSTR_OFFSETS
	.align		4
        /*00dc*/ 	.byte	0x04, 0x1c
        /*00de*/ 	.short	(.L_1238 - .L_1237)


	//   ....[0]....
.L_1237:
        /*00e0*/ 	.word	0x00000790


	//   ....[1]....
        /*00e4*/ 	.word	0x0001e7c0


	//----- nvinfo : EIATTR_MAX_THREADS
	.align		4
.L_1238:
        /*00e8*/ 	.byte	0x04, 0x05
        /*00ea*/ 	.short	(.L_1240 - .L_1239)
.L_1239:
        /*00ec*/ 	.word	0x00000100
        /*00f0*/ 	.word	0x00000001
        /*00f4*/ 	.word	0x00000001


	//----- nvinfo : EIATTR_CRS_STACK_SIZE
	.align		4
.L_1240:
        /*00f8*/ 	.byte	0x04, 0x1e
        /*00fa*/ 	.short	(.L_1242 - .L_1241)
.L_1241:
        /*00fc*/ 	.word	0x00000000


	//----- nvinfo : EIATTR_CBANK_PARAM_SIZE
	.align		4
.L_1242:
        /*0100*/ 	.byte	0x03, 0x19
        /*0102*/ 	.short	0x00e8


	//----- nvinfo : EIATTR_PARAM_CBANK
	.align		4
        /*0104*/ 	.byte	0x04, 0x0a
        /*0106*/ 	.short	(.L_1244 - .L_1243)
	.align		4
.L_1243:
        /*0108*/ 	.word	index@(.nv.constant0._ZN10layer_norm13ln_fwd_kernelINS_13Kernel_traitsI13__nv_bfloat16S2_S2_S2_fjLj8192ELj1ELj1ELj8ELj16ENS_18Kernel_traits_baseILj8192ES2_S2_S2_S2_fjLj256EEEEELb1ELb1ELb1ELb0EEEvNS_9FwdParamsE)
        /*010c*/ 	.short	0x0380
        /*010e*/ 	.short	0x00e8


	//----- nvinfo : EIATTR_SW_WAR
	.align		4
.L_1244:
        /*0110*/ 	.byte	0x04, 0x36
        /*0112*/ 	.short	(.L_1246 - .L_1245)
.L_1245:
        /*0114*/ 	.word	0x00000008
.L_1246:


//--------------------- .nv.info._ZN10layer_norm13ln_fwd_kernelINS_13Kernel_traitsI13__nv_bfloat16S2_S2_S2_fjLj8192ELj1ELj1ELj8ELj16ENS_18Kernel_traits_baseILj8192ES2_S2_S2_S2_fjLj256EEEEELb1ELb1ELb1ELb1EEEvNS_9FwdParamsE --------------------------
	.section	.nv.info._ZN10layer_norm13ln_fwd_kernelINS_13Kernel_traitsI13__nv_bfloat16S2_S2_S2_fjLj8192ELj1ELj1ELj8ELj16ENS_18Kernel_traits_baseILj8192ES2_S2_S2_S2_fjLj256EEEEELb1ELb1ELb1ELb1EEEvNS_9FwdParamsE,"",@"SHT_CUDA_INFO"
	.sectionflags	@""
	.align	4


	//----- nvinfo : EIATTR_CUDA_API_VERSION
	.align		4
        /*0000*/ 	.byte	0x04, 0x37
        /*0002*/ 	.short	(.L_1248 - .L_1247)
.L_1247:
        /*0004*/ 	.word	0x00000082


	//----- nvinfo : EIATTR_KPARAM_INFO
	.align		4
.L_1248:
        /*0008*/ 	.byte	0x04, 0x17
        /*000a*/ 	.short	(.L_1250 - .L_1249)
.L_1249:
        /*000c*/ 	.word	0x00000000
        /*0010*/ 	.short	0x0000
        /*0012*/ 	.short	0x0000
        /*0014*/ 	.byte	0x00, 0xf0, 0xa1, 0x03


	//----- nvinfo : EIATTR_SPARSE_MMA_MASK
	.align		4
.L_1250:
        /*0018*/ 	.byte	0x03, 0x50
        /*001a*/ 	.short	0x0000


	//----- nvinfo : EIATTR_MAXREG_COUNT
	.align		4
        /*001c*/ 	.byte	0x03, 0x1b
        /*001e*/ 	.short	0x00ff


	//----- nvinfo : EIATTR_NUM_BARRIERS
	.align		4
        /*0020*/ 	.byte	0x02, 0x4c
        /*0022*/ 	.byte	0x01
	.zero		1


	//----- nvinfo : EIATTR_MERCURY_ISA_VERSION
	.align		4
        /*0024*/ 	.byte	0x03, 0x5f
        /*0026*/ 	.short	0x0101


	//----- nvinfo : EIATTR_COOP_GROUP_MASK_REGIDS
	.align		4
        /*0028*/ 	.byte	0x04, 0x29
        /*002a*/ 	.short	(.L_1252 - .L_1251)


	//   ....[0]....
.L_1251:
        /*002c*/ 	.word	0xffffffff


	//   ....[1]....
        /*0030*/ 	.word	0xffffffff


	//   ....[2]....
        /*0034*/ 	.word	0xffffffff


	//   ....[3]....
        /*0038*/ 	.word	0xffffffff


	//   ....[4]....
        /*003c*/ 	.word	0xffffffff


	//   ....[5]....
        /*0040*/ 	.word	0xffffffff


	//   ....[6]....
        /*0044*/ 	.word	0xffffffff


	//   ....[7]....
        /*0048*/ 	.word	0xffffffff


	//   ....[8]....
        /*004c*/ 	.word	0xffffffff


	//   ....[9]....
        /*0050*/ 	.word	0xffffffff


	//   ....[10]....
        /*0054*/ 	.word	0xffffffff


	//   ....[11]....
        /*0058*/ 	.word	0xffffffff


	//   ....[12]....
        /*005c*/ 	.word	0xffffffff


	//   ....[13]....
        /*0060*/ 	.word	0xffffffff


	//   ....[14]....
        /*0064*/ 	.word	0xffffffff


	//   ....[15]....
        /*0068*/ 	.word	0xffffffff


	//   ....[16]....
        /*006c*/ 	.word	0xffffffff


	//   ....[17]....
        /*0070*/ 	.word	0xffffffff


	//   ....[18]....
        /*0074*/ 	.word	0xffffffff


	//   ....[19]....
        /*0078*/ 	.word	0xffffffff


	//   ....[20]....
        /*007c*/ 	.word	0xffffffff


	//----- nvinfo : EIATTR_COOP_GROUP_INSTR_OFFSETS
	.align		4
.L_1252:
        /*0080*/ 	.byte	0x04, 0x28
        /*0082*/ 	.short	(.L_1254 - .L_1253)


	//   ....[0]....
.L_1253:
        /*0084*/ 	.word	0x0001bb40


	//   ....[1]....
        /*0088*/ 	.word	0x0001bb80


	//   ....[2]....
        /*008c*/ 	.word	0x0001bba0


	//   ....[3]....
        /*0090*/ 	.word	0x0001bbc0


	//   ....[4]....
        /*0094*/ 	.word	0x0001bbe0


	//   ....[5]....
        /*0098*/ 	.word	0x0001c040


	//   ....[6]....
        /*009c*/ 	.word	0x0001c060


	//   ....[7]....
        /*00a0*/ 	.word	0x0001c080


	//   ....[8]....
        /*00a4*/ 	.word	0x0001c0a0


	//   ....[9]....
        /*00a8*/ 	.word	0x0001c0c0


	//   ....[10]....
        /*00ac*/ 	.word	0x0001c240


	//   ....[11]....
        /*00b0*/ 	.word	0x0001c270


	//   ....[12]....
        /*00b4*/ 	.word	0x0001c280


	//   ....[13]....
        /*00b8*/ 	.word	0x0001c2d0


	//   ....[14]....
        /*00bc*/ 	.word	0x0001c390


	//   ....[15]....
        /*00c0*/ 	.word	0x0001c3c0


	//   ....[16]....
        /*00c4*/ 	.word	0x0001c3e0


	//   ....[17]....
        /*00c8*/ 	.word	0x0001c480


	//   ....[18]....
        /*00cc*/ 	.word	0x0001c4d0


	//   ....[19]....
        /*00d0*/ 	.word	0x0001c570


	//   ....[20]....
        /*00d4*/ 	.word	0x0001c5a0


	//----- nvinfo : EIATTR_VRC_CTA_INIT_COUNT
	.align		4
.L_1254:
        /*00d8*/ 	.byte	0x02, 0x4a
	.zero		1
	.zero		1


	//----- nvinfo : EIATTR_EXIT_INSTR_OFFSETS
	.align		4
        /*00dc*/ 	.byte	0x04, 0x1c
        /*00de*/ 	.short	(.L_1256 - .L_1255)


	//   ....[0]....
.L_1255:
        /*00e0*/ 	.word	0x00000380


	//   ....[1]....
        /*00e4*/ 	.word	0x0001d2e0


	//----- nvinfo : EIATTR_MAX_THREADS
	.align		4
.L_1256:
        /*00e8*/ 	.byte	0x04, 0x05
        /*00ea*/ 	.short	(.L_1258 - .L_1257)
.L_1257:
        /*00ec*/ 	.word	0x00000100
        /*00f0*/ 	.word	0x00000001
        /*00f4*/ 	.word	0x00000001


	//----- nvinfo : EIATTR_CRS_STACK_SIZE
	.align		4
.L_1258:
        /*00f8*/ 	.byte	0x04, 0x1e
        /*00fa*/ 	.short	(.L_1260 - .L_1259)
.L_1259:
        /*00fc*/ 	.word	0x00000000


	//----- nvinfo : EIATTR_CBANK_PARAM_SIZE
	.align		4
.L_1260:
        /*0100*/ 	.byte	0x03, 0x19
        /*0102*/ 	.short	0x00e8


	//----- nvinfo : EIATTR_PARAM_CBANK
	.align		4
        /*0104*/ 	.byte	0x04, 0x0a
        /*0106*/ 	.short	(.L_1262 - .L_1261)
	.align		4
.L_1261:
        /*0108*/ 	.word	index@(.nv.constant0._ZN10layer_norm13ln_fwd_kernelINS_13Kernel_traitsI13__nv_bfloat16S2_S2_S2_fjLj8192ELj1ELj1ELj8ELj16ENS_18Kernel_traits_baseILj8192ES2_S2_S2_S2_fjLj256EEEEELb1ELb1ELb1ELb1EEEvNS_9FwdParamsE)
        /*010c*/ 	.short	0x0380
        /*010e*/ 	.short	0x00e8


	//----- nvinfo : EIATTR_SW_WAR
	.align		4
.L_1262:
        /*0110*/ 	.byte	0x04, 0x36
        /*0112*/ 	.short	(.L_1264 - .L_1263)
.L_1263:
        /*0114*/ 	.word	0x00000008
.L_1264:


//--------------------- .nv.info._ZN10layer_norm13ln_fwd_kernelINS_13Kernel_traitsI6__halfS2_S2_S2_fjLj8192ELj1ELj1ELj8ELj16ENS_18Kernel_traits_baseILj8192ES2_S2_S2_S2_fjLj256EEEEELb0ELb0ELb0ELb0EEEvNS_9FwdParamsE --------------------------
	.section	.nv.info._ZN10layer_norm13ln_fwd_kernelINS_13Kernel_traitsI6__halfS2_S2_S2_fjLj8192ELj1ELj1ELj8ELj16ENS_18Kernel_traits_baseILj8192ES2_S2_S2_S2_fjLj256EEEEELb0ELb0ELb0ELb0EEEvNS_9FwdParamsE,"",@"SHT_CUDA_INFO"
	.sectionflags	@""
	.align	4


	//----- nvinfo : EIATTR_CUDA_API_VERSION
	.align		4
        /*0000*/ 	.byte	0x04, 0x37
        /*0002*/ 	.short	(.L_1266 - .L_1265)
.L_1265:
        /*0004*/ 	.word	0x00000082


	//----- nvinfo : EIATTR_KPARAM_INFO
	.align		4
.L_1266:
        /*0008*/ 	.byte	0x04, 0x17
        /*000a*/ 	.short	(.L_1268 - .L_1267)
.L_1267:
        /*000c*/ 	.word	0x00000000
        /*0010*/ 	.short	0x0000
        /*0012*/ 	.short	0x0000
        /*0014*/ 	.byte	0x00, 0xf0, 0xa1, 0x03


	//----- nvinfo : EIATTR_SPARSE_MMA_MASK
	.align		4
.L_1268:
        /*0018*/ 	.byte	0x03, 0x50
        /*001a*/ 	.short	0x0000


	//----- nvinfo : EIATTR_MAXREG_COUNT
	.align		4
        /*001c*/ 	.byte	0x03, 0x1b
        /*001e*/ 	.short	0x00ff


	//----- nvinfo : EIATTR_NUM_BARRIERS
	.align		4
        /*0020*/ 	.byte	0x02, 0x4c
        /*0022*/ 	.byte	0x01
	.zero		1


	//----- nvinfo : EIATTR_MERCURY_ISA_VERSION
	.align		4
        /*0024*/ 	.byte	0x03, 0x5f
        /*0026*/ 	.short	0x0101


	//----- nvinfo : EIATTR_COOP_GROUP_MASK_REGIDS
	.align		4
        /*0028*/ 	.byte	0x04, 0x29
        /*002a*/ 	.short	(.L_1270 - .L_1269)


	//   ....[0]....
.L_1269:
        /*002c*/ 	.word	0xffffffff


	//   ....[1]....
        /*0030*/ 	.word	0xffffffff


	//   ....[2]....
        /*0034*/ 	.word	0xffffffff


	//   ....[3]....
        /*0038*/ 	.word	0xffffffff


	//   ....[4]....
        /*003c*/ 	.word	0xffffffff


	//   ....[5]....
        /*0040*/ 	.word	0xffffffff


	//   ....[6]....
        /*0044*/ 	.word	0xffffffff


	//   ....[7]....
        /*0048*/ 	.word	0xffffffff


	//   ....[8]....
        /*004c*/ 	.word	0xffffffff


	//   ....[9]....
        /*0050*/ 	.word	0xffffffff


	//   ....[10]....
        /*0054*/ 	.word	0xffffffff


	//   ....[11]....
        /*0058*/ 	.word	0xffffffff


	//   ....[12]....
        /*005c*/ 	.word	0xffffffff


	//   ....[13]....
        /*0060*/ 	.word	0xffffffff


	//   ....[14]....
        /*0064*/ 	.word	0xffffffff


	//   ....[15]....
        /*0068*/ 	.word	0xffffffff


	//   ....[16]....
        /*006c*/ 	.word	0xffffffff


	//   ....[17]....
        /*0070*/ 	.word	0xffffffff


	//   ....[18]....
        /*0074*/ 	.word	0xffffffff


	//   ....[19]....
        /*0078*/ 	.word	0xffffffff


	//   ....[20]....
        /*007c*/ 	.word	0xffffffff


	//----- nvinfo : EIATTR_COOP_GROUP_INSTR_OFFSETS
	.align		4
.L_1270:
        /*0080*/ 	.byte	0x04, 0x28
        /*0082*/ 	.short	(.L_1272 - .L_1271)


	//   ....[0]....
.L_1271:
        /*0084*/ 	.word	0x00001f70


	//   ....[1]....
        /*0088*/ 	.word	0x00001f90


	//   ....[2]....
        /*008c*/ 	.word	0x00001fb0


	//   ....[3]....
        /*0090*/ 	.word	0x00001fd0


	//   ....[4]....
        /*0094*/ 	.word	0x00001ff0


	//   ....[5]....
        /*0098*/ 	.word	0x00002460


	//   ....[6]....
        /*009c*/ 	.word	0x000024a0


	//   ....[7]....
        /*00a0*/ 	.word	0x000024c0


	//   ....[8]....
        /*00a4*/ 	.word	0x000024e0


	//   ....[9]....
        /*00a8*/ 	.word	0x00002500


	//   ....[10]....
        /*00ac*/ 	.word	0x00002690


	//   ....[11]....
        /*00b0*/ 	.word	0x000026d0


	//   ....[12]....
        /*00b4*/ 	.word	0x00002710


	//   ....[13]....
        /*00b8*/ 	.word	0x00002750


	//   ....[14]....
        /*00bc*/ 	.word	0x000027c0


	//   ....[15]....
        /*00c0*/ 	.word	0x000027f0


	//   ....[16]....
        /*00c4*/ 	.word	0x00002870


	//   ....[17]....
        /*00c8*/ 	.word	0x000028c0


	//   ....[18]....
        /*00cc*/ 	.word	0x00002940


	//   ....[19]....
        /*00d0*/ 	.word	0x00002990


	//   ....[20]....
        /*00d4*/ 	.word	0x000029e0


	//----- nvinfo : EIATTR_VRC_CTA_INIT_COUNT
	.align		4
.L_1272:
        /*00d8*/ 	.byte	0x02, 0x4a
	.zero		1
	.zero		1


	//----- nvinfo : EIATTR_EXIT_INSTR_OFFSETS
	.align		4
        /*00dc*/ 	.byte	0x04, 0x1c
        /*00de*/ 	.short	(.L_1274 - .L_1273)


	//   ....[0]....
.L_1273:
        /*00e0*/ 	.word	0x00000580


	//   ....[1]....
        /*00e4*/ 	.word	0x000037b0


	//----- nvinfo : EIATTR_MAX_THREADS
	.align		4
.L_1274:
        /*00e8*/ 	.byte	0x04, 0x05
        /*00ea*/ 	.short	(.L_1276 - .L_1275)
.L_1275:
        /*00ec*/ 	.word	0x00000100
        /*00f0*/ 	.word	0x00000001
        /*00f4*/ 	.word	0x00000001


	//----- nvinfo : EIATTR_CRS_STACK_SIZE
	.align		4
.L_1276:
        /*00f8*/ 	.byte	0x04, 0x1e
        /*00fa*/ 	.short	(.L_1278 - .L_1277)
.L_1277:
        /*00fc*/ 	.word	0x00000000


	//----- nvinfo : EIATTR_CBANK_PARAM_SIZE
	.align		4
.L_1278:
        /*0100*/ 	.byte	0x03, 0x19
        /*0102*/ 	.short	0x00e8


	//----- nvinfo : EIATTR_PARAM_CBANK
	.align		4
        /*0104*/ 	.byte	0x04, 0x0a
        /*0106*/ 	.short	(.L_1280 - .L_1279)
	.align		4
.L_1279:
        /*0108*/ 	.word	index@(.nv.constant0._ZN10layer_norm13ln_fwd_kernelINS_13Kernel_traitsI6__halfS2_S2_S2_fjLj8192ELj1ELj1ELj8ELj16ENS_18Kernel_traits_baseILj8192ES2_S2_S2_S2_fjLj256EEEEELb0ELb0ELb0ELb0EEEvNS_9FwdParamsE)
        /*010c*/ 	.short	0x0380
        /*010e*/ 	.short	0x00e8


	//----- nvinfo : EIATTR_SW_WAR
	.align		4
.L_1280:
        /*0110*/ 	.byte	0x04, 0x36
        /*0112*/ 	.short	(.L_1282 - .L_1281)
.L_1281:
        /*0114*/ 	.word	0x00000008
.L_1282:


//--------------------- .nv.info._ZN10layer_norm13ln_fwd_kernelINS_13Kernel_traitsI6__halfS2_S2_S2_fjLj8192ELj1ELj1ELj8ELj16ENS_18Kernel_traits_baseILj8192ES2_S2_S2_S2_fjLj256EEEEELb0ELb0ELb0ELb1EEEvNS_9FwdParamsE --------------------------
	.section	.nv.info._ZN10layer_norm13ln_fwd_kernelINS_13Kernel_traitsI6__halfS2_S2_S2_fjLj8192ELj1ELj1ELj8ELj16ENS_18Kernel_traits_baseILj8192ES2_S2_S2_S2_fjLj256EEEEELb0ELb0ELb0ELb1EEEvNS_9FwdParamsE,"",@"SHT_CUDA_INFO"
	.sectionflags	@""
	.align	4


	//----- nvinfo : EIATTR_CUDA_API_VERSION
	.align		4
        /*0000*/ 	.byte	0x04, 0x37
        /*0002*/ 	.short	(.L_1284 - .L_1283)
.L_1283:
        /*0004*/ 	.word	0x00000082


	//----- nvinfo : EIATTR_KPARAM_INFO
	.align		4
.L_1284:
        /*0008*/ 	.byte	0x04, 0x17
        /*000a*/ 	.short	(.L_1286 - .L_1285)
.L_1285:
        /*000c*/ 	.word	0x00000000
        /*0010*/ 	.short	0x0000
        /*0012*/ 	.short	0x0000
        /*0014*/ 	.byte	0x00, 0xf0, 0xa1, 0x03


	//----- nvinfo : EIATTR_SPARSE_MMA_MASK
	.align		4
.L_1286:
        /*0018*/ 	.byte	0x03, 0x50
        /*001a*/ 	.short	0x0000


	//----- nvinfo : EIATTR_MAXREG_COUNT
	.align		4
        /*001c*/ 	.byte	0x03, 0x1b
        /*001e*/ 	.short	0x00ff


	//----- nvinfo : EIATTR_NUM_BARRIERS
	.align		4
        /*0020*/ 	.byte	0x02, 0x4c
        /*0022*/ 	.byte	0x01
	.zero		1


	//----- nvinfo : EIATTR_MERCURY_ISA_VERSION
	.align		4
        /*0024*/ 	.byte	0x03, 0x5f
        /*0026*/ 	.short	0x0101


	//----- nvinfo : EIATTR_COOP_GROUP_MASK_REGIDS
	.align		4
        /*0028*/ 	.byte	0x04, 0x29
        /*002a*/ 	.short	(.L_1288 - .L_1287)


	//   ....[0]....
.L_1287:
        /*002c*/ 	.word	0xffffffff


	//   ....[1]....
        /*0030*/ 	.word	0xffffffff


	//   ....[2]....
        /*0034*/ 	.word	0xffffffff


	//   ....[3]....
        /*0038*/ 	.word	0xffffffff


	//   ....[4]....
        /*003c*/ 	.word	0xffffffff


	//   ....[5]....
        /*0040*/ 	.word	0xffffffff


	//   ....[6]....
        /*0044*/ 	.word	0xffffffff


	//   ....[7]....
        /*0048*/ 	.word	0xffffffff


	//   ....[8]....
        /*004c*/ 	.word	0xffffffff


	//   ....[9]....
        /*0050*/ 	.word	0xffffffff


	//   ....[10]....
        /*0054*/ 	.word	0xffffffff


	//   ....[11]....
        /*0058*/ 	.word	0xffffffff


	//   ....[12]....
        /*005c*/ 	.word	0xffffffff


	//   ....[13]....
        /*0060*/ 	.word	0xffffffff


	//   ....[14]....
        /*0064*/ 	.word	0xffffffff


	//   ....[15]....
        /*0068*/ 	.word	0xffffffff


	//   ....[16]....
        /*006c*/ 	.word	0xffffffff


	//   ....[17]....
        /*0070*/ 	.word	0xffffffff


	//   ....[18]....
        /*0074*/ 	.word	0xffffffff


	//   ....[19]....
        /*0078*/ 	.word	0xffffffff


	//   ....[20]....
        /*007c*/ 	.word	0xffffffff


	//----- nvinfo : EIATTR_COOP_GROUP_INSTR_OFFSETS
	.align		4
.L_1288:
        /*0080*/ 	.byte	0x04, 0x28
        /*0082*/ 	.short	(.L_1290 - .L_1289)


	//   ....[0]....
.L_1289:
        /*0084*/ 	.word	0x00001b10


	//   ....[1]....
        /*0088*/ 	.word	0x00001b30


	//   ....[2]....
        /*008c*/ 	.word	0x00001b50


	//   ....[3]....
        /*0090*/ 	.word	0x00001b70


	//   ....[4]....
        /*0094*/ 	.word	0x00001b90


	//   ....[5]....
        /*0098*/ 	.word	0x00001fc0


	//   ....[6]....
        /*009c*/ 	.word	0x00001fe0


	//   ....[7]....
        /*00a0*/ 	.word	0x00002000


	//   ....[8]....
        /*00a4*/ 	.word	0x00002030


	//   ....[9]....
        /*00a8*/ 	.word	0x00002070


	//   ....[10]....
        /*00ac*/ 	.word	0x00002230


	//   ....[11]....
        /*00b0*/ 	.word	0x000022a0


	//   ....[12]....
        /*00b4*/ 	.word	0x000022c0


	//   ....[13]....
        /*00b8*/ 	.word	0x000022d0


	//   ....[14]....
        /*00bc*/ 	.word	0x00002300


	//   ....[15]....
        /*00c0*/ 	.word	0x00002390


	//   ....[16]....
        /*00c4*/ 	.word	0x00002420


	//   ....[17]....
        /*00c8*/ 	.word	0x000024c0


	//   ....[18]....
        /*00cc*/ 	.word	0x000024f0


	//   ....[19]....
        /*00d0*/ 	.word	0x00002590


	//   ....[20]....
        /*00d4*/ 	.word	0x000025e0


	//----- nvinfo : EIATTR_VRC_CTA_INIT_COUNT
	.align		4
.L_1290:
        /*00d8*/ 	.byte	0x02, 0x4a
	.zero		1
	.zero		1


	//----- nvinfo : EIATTR_EXIT_INSTR_OFFSETS
	.align		4
        /*00dc*/ 	.byte	0x04, 0x1c
        /*00de*/ 	.short	(.L_1292 - .L_1291)


	//   ....[0]....
.L_1291:
        /*00e0*/ 	.word	0x000002b0


	//   ....[1]....
        /*00e4*/ 	.word	0x00003200


	//----- nvinfo : EIATTR_MAX_THREADS
	.align		4
.L_1292:
        /*00e8*/ 	.byte	0x04, 0x05
        /*00ea*/ 	.short	(.L_1294 - .L_1293)
.L_1293:
        /*00ec*/ 	.word	0x00000100
        /*00f0*/ 	.word	0x00000001
        /*00f4*/ 	.word	0x00000001


	//----- nvinfo : EIATTR_CRS_STACK_SIZE
	.align		4
.L_1294:
        /*00f8*/ 	.byte	0x04, 0x1e
        /*00fa*/ 	.short	(.L_1296 - .L_1295)
.L_1295:
        /*00fc*/ 	.word	0x00000000


	//----- nvinfo : EIATTR_CBANK_PARAM_SIZE
	.align		4
.L_1296:
        /*0100*/ 	.byte	0x03, 0x19
        /*0102*/ 	.short	0x00e8


	//----- nvinfo : EIATTR_PARAM_CBANK
	.align		4
        /*0104*/ 	.byte	0x04, 0x0a
        /*0106*/ 	.short	(.L_1298 - .L_1297)
	.align		4
.L_1297:
        /*0108*/ 	.word	index@(.nv.constant0._ZN10layer_norm13ln_fwd_kernelINS_13Kernel_traitsI6__halfS2_S2_S2_fjLj8192ELj1ELj1ELj8ELj16ENS_18Kernel_traits_baseILj8192ES2_S2_S2_S2_fjLj256EEEEELb0ELb0ELb0ELb1EEEvNS_9FwdParamsE)
        /*010c*/ 	.short	0x0380
        /*010e*/ 	.short	0x00e8


	//----- nvinfo : EIATTR_SW_WAR
	.align		4
.L_1298:
        /*0110*/ 	.byte	0x04, 0x36
        /*0112*/ 	.short	(.L_1300 - .L_1299)
.L_1299:
        /*0114*/ 	.word	0x00000008
.L_1300:


//--------------------- .nv.info._ZN10layer_norm13ln_fwd_kernelINS_13Kernel_traitsI6__halfS2_S2_S2_fjLj8192ELj1ELj1ELj8ELj16ENS_18Kernel_traits_baseILj8192ES2_S2_S2_S2_fjLj256EEEEELb0ELb0ELb1ELb0EEEvNS_9FwdParamsE --------------------------
	.section	.nv.info._ZN10layer_norm13ln_fwd_kernelINS_13Kernel_traitsI6__halfS2_S2_S2_fjLj8192ELj1ELj1ELj8ELj16ENS_18Kernel_traits_baseILj8192ES2_S2_S2_S2_fjLj256EEEEELb0ELb0ELb1ELb0EEEvNS_9FwdParamsE,"",@"SHT_CUDA_INFO"
	.sectionflags	@""
	.align	4


	//----- nvinfo : EIATTR_CUDA_API_VERSION
	.align		4
        /*0000*/ 	.byte	0x04, 0x37
        /*0002*/ 	.short	(.L_1302 - .L_1301)
.L_1301:
        /*0004*/ 	.word	0x00000082


	//----- nvinfo : EIATTR_KPARAM_INFO
	.align		4
.L_1302:
        /*0008*/ 	.byte	0x04, 0x17
        /*000a*/ 	.short	(.L_1304 - .L_1303)
.L_1303:
        /*000c*/ 	.word	0x00000000
        /*0010*/ 	.short	0x0000
        /*0012*/ 	.short	0x0000
        /*0014*/ 	.byte	0x00, 0xf0, 0xa1, 0x03


	//----- nvinfo : EIATTR_SPARSE_MMA_MASK
	.align		4
.L_1304:
        /*0018*/ 	.byte	0x03, 0x50
        /*001a*/ 	.short	0x0000


	//----- nvinfo : EIATTR_MAXREG_COUNT
	.align		4
        /*001c*/ 	.byte	0x03, 0x1b
        /*001e*/ 	.short	0x00ff


	//----- nvinfo : EIATTR_NUM_BARRIERS
	.align		4
        /*0020*/ 	.byte	0x02, 0x4c
        /*0022*/ 	.byte	0x01
	.zero		1


	//----- nvinfo : EIATTR_MERCURY_ISA_VERSION
	.align		4
        /*0024*/ 	.byte	0x03, 0x5f
        /*0026*/ 	.short	0x0101


	//----- nvinfo : EIATTR_COOP_GROUP_MASK_REGIDS
	.align		4
        /*0028*/ 	.byte	0x04, 0x29
        /*002a*/ 	.short	(.L_1306 - .L_1305)


	//   ....[0]....
.L_1305:
        /*002c*/ 	.word	0xffffffff


	//   ....[1]....
        /*0030*/ 	.word	0xffffffff


	//   ....[2]....
        /*0034*/ 	.word	0xffffffff


	//   ....[3]....
        /*0038*/ 	.word	0xffffffff


	//   ....[4]....
        /*003c*/ 	.word	0xffffffff


	//   ....[5]....
        /*0040*/ 	.word	0xffffffff


	//   ....[6]....
        /*0044*/ 	.word	0xffffffff


	//   ....[7]....
        /*0048*/ 	.word	0xffffffff


	//   ....[8]....
        /*004c*/ 	.word	0xffffffff


	//   ....[9]....
        /*0050*/ 	.word	0xffffffff


	//   ....[10]....
        /*0054*/ 	.word	0xffffffff


	//   ....[11]....
        /*0058*/ 	.word	0xffffffff


	//   ....[12]....
        /*005c*/ 	.word	0xffffffff


	//   ....[13]....
        /*0060*/ 	.word	0xffffffff


	//   ....[14]....
        /*0064*/ 	.word	0xffffffff


	//   ....[15]....
        /*0068*/ 	.word	0xffffffff


	//   ....[16]....
        /*006c*/ 	.word	0xffffffff


	//   ....[17]....
        /*0070*/ 	.word	0xffffffff


	//   ....[18]....
        /*0074*/ 	.word	0xffffffff


	//   ....[19]....
        /*0078*/ 	.word	0xffffffff


	//   ....[20]....
        /*007c*/ 	.word	0xffffffff


	//----- nvinfo : EIATTR_COOP_GROUP_INSTR_OFFSETS
	.align		4
.L_1306:
        /*0080*/ 	.byte	0x04, 0x28
        /*0082*/ 	.short	(.L_1308 - .L_1307)


	//   ....[0]....
.L_1307:
        /*0084*/ 	.word	0x00002500


	//   ....[1]....
        /*0088*/ 	.word	0x00002520


	//   ....[2]....
        /*008c*/ 	.word	0x00002540


	//   ....[3]....
        /*0090*/ 	.word	0x00002560


	//   ....[4]....
        /*0094*/ 	.word	0x00002580


	//   ....[5]....
        /*0098*/ 	.word	0x000029c0


	//   ....[6]....
        /*009c*/ 	.word	0x000029e0


	//   ....[7]....
        /*00a0*/ 	.word	0x00002a00


	//   ....[8]....
        /*00a4*/ 	.word	0x00002a30


	//   ....[9]....
        /*00a8*/ 	.word	0x00002a60


	//   ....[10]....
        /*00ac*/ 	.word	0x00002be0


	//   ....[11]....
        /*00b0*/ 	.word	0x00002c10


	//   ....[12]....
        /*00b4*/ 	.word	0x00002c20


	//   ....[13]....
        /*00b8*/ 	.word	0x00002c60


	//   ....[14]....
        /*00bc*/ 	.word	0x00002d30


	//   ....[15]....
        /*00c0*/ 	.word	0x00002d60


	//   ....[16]....
        /*00c4*/ 	.word	0x00002d80


	//   ....[17]....
        /*00c8*/ 	.word	0x00002e20


	//   ....[18]....
        /*00cc*/ 	.word	0x00002e70


	//   ....[19]....
        /*00d0*/ 	.word	0x00002f10


	//   ....[20]....
        /*00d4*/ 	.word	0x00002f40


	//----- nvinfo : EIATTR_VRC_CTA_INIT_COUNT
	.align		4
.L_1308:
        /*00d8*/ 	.byte	0x02, 0x4a
	.zero		1
	.zero		1


	//----- nvinfo : EIATTR_EXIT_INSTR_OFFSETS
	.align		4
        /*00dc*/ 	.byte	0x04, 0x1c
        /*00de*/ 	.short	(.L_1310 - .L_1309)


	//   ....[0]....
.L_1309:
        /*00e0*/ 	.word	0x00000540


	//   ....[1]....
        /*00e4*/ 	.word	0x00003d70


	//----- nvinfo : EIATTR_MAX_THREADS
	.align		4
.L_1310:
        /*00e8*/ 	.byte	0x04, 0x05
        /*00ea*/ 	.short	(.L_1312 - .L_1311)
.L_1311:
        /*00ec*/ 	.word	0x00000100
        /*00f0*/ 	.word	0x00000001
        /*00f4*/ 	.word	0x00000001


	//----- nvinfo : EIATTR_CRS_STACK_SIZE
	.align		4
.L_1312:
        /*00f8*/ 	.byte	0x04, 0x1e
        /*00fa*/ 	.short	(.L_1314 - .L_1313)
.L_1313:
        /*00fc*/ 	.word	0x00000000


	//----- nvinfo : EIATTR_CBANK_PARAM_SIZE
	.align		4
.L_1314:
        /*0100*/ 	.byte	0x03, 0x19
        /*0102*/ 	.short	0x00e8


	//----- nvinfo : EIATTR_PARAM_CBANK
	.align		4
        /*0104*/ 	.byte	0x04, 0x0a
        /*0106*/ 	.short	(.L_1316 - .L_1315)
	.align		4
.L_1315:
        /*0108*/ 	.word	index@(.nv.constant0._ZN10layer_norm13ln_fwd_kernelINS_13Kernel_traitsI6__halfS2_S2_S2_fjLj8192ELj1ELj1ELj8ELj16ENS_18Kernel_traits_baseILj8192ES2_S2_S2_S2_fjLj256EEEEELb0ELb0ELb1ELb0EEEvNS_9FwdParamsE)
        /*010c*/ 	.short	0x0380
        /*010e*/ 	.short	0x00e8


	//----- nvinfo : EIATTR_SW_WAR
	.align		4
.L_1316:
        /*0110*/ 	.byte	0x04, 0x36
        /*0112*/ 	.short	(.L_1318 - .L_1317)
.L_1317:
        /*0114*/ 	.word	0x00000008
.L_1318:


//--------------------- .nv.info._ZN10layer_norm13ln_fwd_kernelINS_13Kernel_traitsI6__halfS2_S2_S2_fjLj8192ELj1ELj1ELj8ELj16ENS_18Kernel_traits_baseILj8192ES2_S2_S2_S2_fjLj256EEEEELb0ELb0ELb1ELb1EEEvNS_9FwdParamsE --------------------------
	.section	.nv.info._ZN10layer_norm13ln_fwd_kernelINS_13Kernel_traitsI6__halfS2_S2_S2_fjLj8192ELj1ELj1ELj8ELj16ENS_18Kernel_traits_baseILj8192ES2_S2_S2_S2_fjLj256EEEEELb0ELb0ELb1ELb1EEEvNS_9FwdParamsE,"",@"SHT_CUDA_INFO"
	.sectionflags	@""
	.align	4


	//----- nvinfo : EIATTR_CUDA_API_VERSION
	.align		4
        /*0000*/ 	.byte	0x04, 0x37
        /*0002*/ 	.short	(.L_1320 - .L_1319)
.L_1319:
        /*0004*/ 	.word	0x00000082


	//----- nvinfo : EIATTR_KPARAM_INFO
	.align		4
.L_1320:
        /*0008*/ 	.byte	0x04, 0x17
        /*000a*/ 	.short	(.L_1322 - .L_1321)
.L_1321:
        /*000c*/ 	.word	0x00000000
        /*0010*/ 	.short	0x0000
        /*0012*/ 	.short	0x0000
        /*0014*/ 	.byte	0x00, 0xf0, 0xa1, 0x03


	//----- nvinfo : EIATTR_SPARSE_MMA_MASK
	.align		4
.L_1322:
        /*0018*/ 	.byte	0x03, 0x50
        /*001a*/ 	.short	0x0000


	//----- nvinfo : EIATTR_MAXREG_COUNT
	.align		4
        /*001c*/ 	.byte	0x03, 0x1b
        /*001e*/ 	.short	0x00ff


	//----- nvinfo : EIATTR_NUM_BARRIERS
	.align		4
        /*0020*/ 	.byte	0x02, 0x4c
        /*0022*/ 	.byte	0x01
	.zero		1


	//----- nvinfo : EIATTR_MERCURY_ISA_VERSION
	.align		4
        /*0024*/ 	.byte	0x03, 0x5f
        /*0026*/ 	.short	0x0101


	//----- nvinfo : EIATTR_COOP_GROUP_MASK_REGIDS
	.align		4
        /*0028*/ 	.byte	0x04, 0x29
        /*002a*/ 	.short	(.L_1324 - .L_1323)


	//   ....[0]....
.L_1323:
        /*002c*/ 	.word	0xffffffff


	//   ....[1]....
        /*0030*/ 	.word	0xffffffff


	//   ....[2]....
        /*0034*/ 	.word	0xffffffff


	//   ....[3]....
        /*0038*/ 	.word	0xffffffff


	//   ....[4]....
        /*003c*/ 	.word	0xffffffff


	//   ....[5]....
        /*0040*/ 	.word	0xffffffff


	//   ....[6]....
        /*0044*/ 	.word	0xffffffff


	//   ....[7]....
        /*0048*/ 	.word	0xffffffff


	//   ....[8]....
        /*004c*/ 	.word	0xffffffff


	//   ....[9]....
        /*0050*/ 	.word	0xffffffff


	//   ....[10]....
        /*0054*/ 	.word	0xffffffff


	//   ....[11]....
        /*0058*/ 	.word	0xffffffff


	//   ....[12]....
        /*005c*/ 	.word	0xffffffff


	//   ....[13]....
        /*0060*/ 	.word	0xffffffff


	//   ....[14]....
        /*0064*/ 	.word	0xffffffff


	//   ....[15]....
        /*0068*/ 	.word	0xffffffff


	//   ....[16]....
        /*006c*/ 	.word	0xffffffff


	//   ....[17]....
        /*0070*/ 	.word	0xffffffff


	//   ....[18]....
        /*0074*/ 	.word	0xffffffff


	//   ....[19]....
        /*0078*/ 	.word	0xffffffff


	//   ....[20]....
        /*007c*/ 	.word	0xffffffff


	//----- nvinfo : EIATTR_COOP_GROUP_INSTR_OFFSETS
	.align		4
.L_1324:
        /*0080*/ 	.byte	0x04, 0x28
        /*0082*/ 	.short	(.L_1326 - .L_1325)


	//   ....[0]....
.L_1325:
        /*0084*/ 	.word	0x000021f0


	//   ....[1]....
        /*0088*/ 	.word	0x00002210


	//   ....[2]....
        /*008c*/ 	.word	0x00002230


	//   ....[3]....
        /*0090*/ 	.word	0x00002250


	//   ....[4]....
        /*0094*/ 	.word	0x00002270


	//   ....[5]....
        /*0098*/ 	.word	0x000026a0


	//   ....[6]....
        /*009c*/ 	.word	0x000026d0


	//   ....[7]....
        /*00a0*/ 	.word	0x00002700


	//   ....[8]....
        /*00a4*/ 	.word	0x00002730


	//   ....[9]....
        /*00a8*/ 	.word	0x00002750


	//   ....[10]....
        /*00ac*/ 	.word	0x000027c0


	//   ....[11]....
        /*00b0*/ 	.word	0x00002820


	//   ....[12]....
        /*00b4*/ 	.word	0x00002860


	//   ....[13]....
        /*00b8*/ 	.word	0x00002870


	//   ....[14]....
        /*00bc*/ 	.word	0x00002880


	//   ....[15]....
        /*00c0*/ 	.word	0x00002930


	//   ....[16]....
        /*00c4*/ 	.word	0x00002980


	//   ....[17]....
        /*00c8*/ 	.word	0x00002a10


	//   ....[18]....
        /*00cc*/ 	.word	0x00002a40


	//   ....[19]....
        /*00d0*/ 	.word	0x00002af0


	//   ....[20]....
        /*00d4*/ 	.word	0x00002b20


	//----- nvinfo : EIATTR_VRC_CTA_INIT_COUNT
	.align		4
.L_1326:
        /*00d8*/ 	.byte	0x02, 0x4a
	.zero		1
	.zero		1


	//----- nvinfo : EIATTR_EXIT_INSTR_OFFSETS
	.align		4
        /*00dc*/ 	.byte	0x04, 0x1c
        /*00de*/ 	.short	(.L_1328 - .L_1327)


	//   ....[0]....
.L_1327:
        /*00e0*/ 	.word	0x00000270


	//   ....[1]....
        /*00e4*/ 	.word	0x00003890


	//----- nvinfo : EIATTR_MAX_THREADS
	.align		4
.L_1328:
        /*00e8*/ 	.byte	0x04, 0x05
        /*00ea*/ 	.short	(.L_1330 - .L_1329)
.L_1329:
        /*00ec*/ 	.word	0x00000100
        /*00f0*/ 	.word	0x00000001
        /*00f4*/ 	.word	0x00000001


	//----- nvinfo : EIATTR_CBANK_PARAM_SIZE
	.align		4
.L_1330:
        /*00f8*/ 	.byte	0x03, 0x19
        /*00fa*/ 	.short	0x00e8


	//----- nvinfo : EIATTR_PARAM_CBANK
	.align		4
        /*00fc*/ 	.byte	0x04, 0x0a
        /*00fe*/ 	.short	(.L_1332 - .L_1331)
	.align		4
.L_1331:
        /*0100*/ 	.word	index@(.nv.constant0._ZN10layer_norm13ln_fwd_kernelINS_13Kernel_traitsI6__halfS2_S2_S2_fjLj8192ELj1ELj1ELj8ELj16ENS_18Kernel_traits_baseILj8192ES2_S2_S2_S2_fjLj256EEEEELb0ELb0ELb1ELb1EEEvNS_9FwdParamsE)
        /*0104*/ 	.short	0x0380
        /*0106*/ 	.short	0x00e8


	//----- nvinfo : EIATTR_SW_WAR
	.align		4
.L_1332:
        /*0108*/ 	.byte	0x04, 0x36
        /*010a*/ 	.short	(.L_1334 - .L_1333)
.L_1333:
        /*010c*/ 	.word	0x00000008
.L_1334:


//--------------------- .nv.info._ZN10layer_norm13ln_fwd_kernelINS_13Kernel_traitsI6__halfS2_S2_S2_fjLj8192ELj1ELj1ELj8ELj16ENS_18Kernel_traits_baseILj8192ES2_S2_S2_S2_fjLj256EEEEELb0ELb1ELb0ELb0EEEvNS_9FwdParamsE --------------------------
	.section	.nv.info._ZN10layer_norm13ln_fwd_kernelINS_13Kernel_traitsI6__halfS2_S2_S2_fjLj8192ELj1ELj1ELj8ELj16ENS_18Kernel_traits_baseILj8192ES2_S2_S2_S2_fjLj256EEEEELb0ELb1ELb0ELb0EEEvNS_9FwdParamsE,"",@"SHT_CUDA_INFO"
	.sectionflags	@""
	.align	4


	//----- nvinfo : EIATTR_CUDA_API_VERSION
	.align		4
        /*0000*/ 	.byte	0x04, 0x37
        /*0002*/ 	.short	(.L_1336 - .L_1335)
.L_1335:
        /*0004*/ 	.word	0x00000082


	//----- nvinfo : EIATTR_KPARAM_INFO
	.align		4
.L_1336:
        /*0008*/ 	.byte	0x04, 0x17
        /*000a*/ 	.short	(.L_1338 - .L_1337)
.L_1337:
        /*000c*/ 	.word	0x00000000
        /*0010*/ 	.short	0x0000
        /*0012*/ 	.short	0x0000
        /*0014*/ 	.byte	0x00, 0xf0, 0xa1, 0x03


	//----- nvinfo : EIATTR_SPARSE_MMA_MASK
	.align		4
.L_1338:
        /*0018*/ 	.byte	0x03, 0x50
        /*001a*/ 	.short	0x0000


	//----- nvinfo : EIATTR_MAXREG_COUNT
	.align		4
        /*001c*/ 	.byte	0x03, 0x1b
        /*001e*/ 	.short	0x00ff


	//----- nvinfo : EIATTR_NUM_BARRIERS
	.align		4
        /*0020*/ 	.byte	0x02, 0x4c
        /*0022*/ 	.byte	0x01
	.zero		1


	//----- nvinfo : EIATTR_MERCURY_ISA_VERSION
	.align		4
        /*0024*/ 	.byte	0x03, 0x5f
        /*0026*/ 	.short	0x0101


	//----- nvinfo : EIATTR_COOP_GROUP_MASK_REGIDS
	.align		4
        /*0028*/ 	.byte	0x04, 0x29
        /*002a*/ 	.short	(.L_1340 - .L_1339)


	//   ....[0]....
.L_1339:
        /*002c*/ 	.word	0xffffffff


	//   ....[1]....
        /*0030*/ 	.word	0xffffffff


	//   ....[2]....
        /*0034*/ 	.word	0xffffffff


	//   ....[3]....
        /*0038*/ 	.word	0xffffffff


	//   ....[4]....
        /*003c*/ 	.word	0xffffffff


	//   ....[5]....
        /*0040*/ 	.word	0xffffffff


	//   ....[6]....
        /*0044*/ 	.word	0xffffffff


	//   ....[7]....
        /*0048*/ 	.word	0xffffffff


	//   ....[8]....
        /*004c*/ 	.word	0xffffffff


	//   ....[9]....
        /*0050*/ 	.word	0xffffffff


	//   ....[10]....
        /*0054*/ 	.word	0xffffffff


	//   ....[11]....
        /*0058*/ 	.word	0xffffffff


	//   ....[12]....
        /*005c*/ 	.word	0xffffffff


	//   ....[13]....
        /*0060*/ 	.word	0xffffffff


	//   ....[14]....
        /*0064*/ 	.word	0xffffffff


	//   ....[15]....
        /*0068*/ 	.word	0xffffffff


	//   ....[16]....
        /*006c*/ 	.word	0xffffffff


	//   ....[17]....
        /*0070*/ 	.word	0xffffffff


	//   ....[18]....
        /*0074*/ 	.word	0xffffffff


	//   ....[19]....
        /*0078*/ 	.word	0xffffffff


	//   ....[20]....
        /*007c*/ 	.word	0xffffffff


	//----- nvinfo : EIATTR_COOP_GROUP_INSTR_OFFSETS
	.align		4
.L_1340:
        /*0080*/ 	.byte	0x04, 0x28
        /*0082*/ 	.short	(.L_1342 - .L_1341)


	//   ....[0]....
.L_1341:
        /*0084*/ 	.word	0x000023b0


	//   ....[1]....
        /*0088*/ 	.word	0x000023d0


	//   ....[2]....
        /*008c*/ 	.word	0x000023f0


	//   ....[3]....
        /*0090*/ 	.word	0x00002410


	//   ....[4]....
        /*0094*/ 	.word	0x00002430


	//   ....[5]....
        /*0098*/ 	.word	0x000028c0


	//   ....[6]....
        /*009c*/ 	.word	0x000028e0


	//   ....[7]....
        /*00a0*/ 	.word	0x00002900


	//   ....[8]....
        /*00a4*/ 	.word	0x00002920


	//   ....[9]....
        /*00a8*/ 	.word	0x00002940


	//   ....[10]....
        /*00ac*/ 	.word	0x00002ac0


	//   ....[11]....
        /*00b0*/ 	.word	0x00002b00


	//   ....[12]....
        /*00b4*/ 	.word	0x00002b10


	//   ....[13]....
        /*00b8*/ 	.word	0x00002b50


	//   ....[14]....
        /*00bc*/ 	.word	0x00002c20


	//   ....[15]....
        /*00c0*/ 	.word	0x00002c50


	//   ....[16]....
        /*00c4*/ 	.word	0x00002c70


	//   ....[17]....
        /*00c8*/ 	.word	0x00002d00


	//   ....[18]....
        /*00cc*/ 	.word	0x00002d60


	//   ....[19]....
        /*00d0*/ 	.word	0x00002e00


	//   ....[20]....
        /*00d4*/ 	.word	0x00002e30


	//----- nvinfo : EIATTR_VRC_CTA_INIT_COUNT
	.align		4
.L_1342:
        /*00d8*/ 	.byte	0x02, 0x4a
	.zero		1
	.zero		1


	//----- nvinfo : EIATTR_EXIT_INSTR_OFFSETS
	.align		4
        /*00dc*/ 	.byte	0x04, 0x1c
        /*00de*/ 	.short	(.L_1344 - .L_1343)


	//   ....[0]....
.L_1343:
        /*00e0*/ 	.word	0x000006b0


	//   ....[1]....
        /*00e4*/ 	.word	0x00003be0


	//----- nvinfo : EIATTR_MAX_THREADS
	.align		4
.L_1344:
        /*00e8*/ 	.byte	0x04, 0x05
        /*00ea*/ 	.short	(.L_1346 - .L_1345)
.L_1345:
        /*00ec*/ 	.word	0x00000100
        /*00f0*/ 	.word	0x00000001
        /*00f4*/ 	.word	0x00000001


	//----- nvinfo : EIATTR_CRS_STACK_SIZE
	.align		4
.L_1346:
        /*00f8*/ 	.byte	0x04, 0x1e
        /*00fa*/ 	.short	(.L_1348 - .L_1347)
.L_1347:
        /*00fc*/ 	.word	0x00000000


	//----- nvinfo : EIATTR_CBANK_PARAM_SIZE
	.align		4
.L_1348:
        /*0100*/ 	.byte	0x03, 0x19
        /*0102*/ 	.short	0x00e8


	//----- nvinfo : EIATTR_PARAM_CBANK
	.align		4
        /*0104*/ 	.byte	0x04, 0x0a
        /*0106*/ 	.short	(.L_1350 - .L_1349)
	.align		4
.L_1349:
        /*0108*/ 	.word	index@(.nv.constant0._ZN10layer_norm13ln_fwd_kernelINS_13Kernel_traitsI6__halfS2_S2_S2_fjLj8192ELj1ELj1ELj8ELj16ENS_18Kernel_traits_baseILj8192ES2_S2_S2_S2_fjLj256EEEEELb0ELb1ELb0ELb0EEEvNS_9FwdParamsE)
        /*010c*/ 	.short	0x0380
        /*010e*/ 	.short	0x00e8


	//----- nvinfo : EIATTR_SW_WAR
	.align		4
.L_1350:
        /*0110*/ 	.byte	0x04, 0x36
        /*0112*/ 	.short	(.L_1352 - .L_1351)
.L_1351:
        /*0114*/ 	.word	0x00000008
.L_1352:


//--------------------- .nv.info._ZN10layer_norm13ln_fwd_kernelINS_13Kernel_traitsI6__halfS2_S2_S2_fjLj8192ELj1ELj1ELj8ELj16ENS_18Kernel_traits_baseILj8192ES2_S2_S2_S2_fjLj256EEEEELb0ELb1ELb0ELb1EEEvNS_9FwdParamsE --------------------------
	.section	.nv.info._ZN10layer_norm13ln_fwd_kernelINS_13Kernel_traitsI6__halfS2_S2_S2_fjLj8192ELj1ELj1ELj8ELj16ENS_18Kernel_traits_baseILj8192ES2_S2_S2_S2_fjLj256EEEEELb0ELb1ELb0ELb1EEEvNS_9FwdParamsE,"",@"SHT_CUDA_INFO"
	.sectionflags	@""
	.align	4


	//----- nvinfo : EIATTR_CUDA_API_VERSION
	.align		4
        /*0000*/ 	.byte	0x04, 0x37
        /*0002*/ 	.short	(.L_1354 - .L_1353)
.L_1353:
        /*0004*/ 	.word	0x00000082


	//----- nvinfo : EIATTR_KPARAM_INFO
	.align		4
.L_1354:
        /*0008*/ 	.byte	0x04, 0x17
        /*000a*/ 	.short	(.L_1356 - .L_1355)
.L_1355:
        /*000c*/ 	.word	0x00000000
        /*0010*/ 	.short	0x0000
        /*0012*/ 	.short	0x0000
        /*0014*/ 	.byte	0x00, 0xf0, 0xa1, 0x03


	//----- nvinfo : EIATTR_SPARSE_MMA_MASK
	.align		4
.L_1356:
        /*0018*/ 	.byte	0x03, 0x50
        /*001a*/ 	.short	0x0000


	//----- nvinfo : EIATTR_MAXREG_COUNT
	.align		4
        /*001c*/ 	.byte	0x03, 0x1b
        /*001e*/ 	.short	0x00ff


	//----- nvinfo : EIATTR_NUM_BARRIERS
	.align		4
        /*0020*/ 	.byte	0x02, 0x4c
        /*0022*/ 	.byte	0x01
	.zero		1


	//----- nvinfo : EIATTR_MERCURY_ISA_VERSION
	.align		4
        /*0024*/ 	.byte	0x03, 0x5f
        /*0026*/ 	.short	0x0101


	//----- nvinfo : EIATTR_COOP_GROUP_MASK_REGIDS
	.align		4
        /*0028*/ 	.byte	0x04, 0x29
        /*002a*/ 	.short	(.L_1358 - .L_1357)


	//   ....[0]....
.L_1357:
        /*002c*/ 	.word	0xffffffff


	//   ....[1]....
        /*0030*/ 	.word	0xffffffff


	//   ....[2]....
        /*0034*/ 	.word	0xffffffff


	//   ....[3]....
        /*0038*/ 	.word	0xffffffff


	//   ....[4]....
        /*003c*/ 	.word	0xffffffff


	//   ....[5]....
        /*0040*/ 	.word	0xffffffff


	//   ....[6]....
        /*0044*/ 	.word	0xffffffff


	//   ....[7]....
        /*0048*/ 	.word	0xffffffff


	//   ....[8]....
        /*004c*/ 	.word	0xffffffff


	//   ....[9]....
        /*0050*/ 	.word	0xffffffff


	//   ....[10]....
        /*0054*/ 	.word	0xffffffff


	//   ....[11]....
        /*0058*/ 	.word	0xffffffff


	//   ....[12]....
        /*005c*/ 	.word	0xffffffff


	//   ....[13]....
        /*0060*/ 	.word	0xffffffff


	//   ....[14]....
        /*0064*/ 	.word	0xffffffff


	//   ....[15]....
        /*0068*/ 	.word	0xffffffff


	//   ....[16]....
        /*006c*/ 	.word	0xffffffff


	//   ....[17]....
        /*0070*/ 	.word	0xffffffff


	//   ....[18]....
        /*0074*/ 	.word	0xffffffff


	//   ....[19]....
        /*0078*/ 	.word	0xffffffff


	//   ....[20]....
        /*007c*/ 	.word	0xffffffff


	//----- nvinfo : EIATTR_COOP_GROUP_INSTR_OFFSETS
	.align		4
.L_1358:
        /*0080*/ 	.byte	0x04, 0x28
        /*0082*/ 	.short	(.L_1360 - .L_1359)


	//   ....[0]....
.L_1359:
        /*0084*/ 	.word	0x00002040


	//   ....[1]....
        /*0088*/ 	.word	0x00002060


	//   ....[2]....
        /*008c*/ 	.word	0x00002080


	//   ....[3]....
        /*0090*/ 	.word	0x000020a0


	//   ....[4]....
        /*0094*/ 	.word	0x000020c0


	//   ....[5]....
        /*0098*/ 	.word	0x000024f0


	//   ....[6]....
        /*009c*/ 	.word	0x00002510


	//   ....[7]....
        /*00a0*/ 	.word	0x00002530


	//   ....[8]....
        /*00a4*/ 	.word	0x00002550


	//   ....[9]....
        /*00a8*/ 	.word	0x00002570


	//   ....[10]....
        /*00ac*/ 	.word	0x00002720


	//   ....[11]....
        /*00b0*/ 	.word	0x00002760


	//   ....[12]....
        /*00b4*/ 	.word	0x00002780


	//   ....[13]....
        /*00b8*/ 	.word	0x000027c0


	//   ....[14]....
        /*00bc*/ 	.word	0x000028a0


	//   ....[15]....
        /*00c0*/ 	.word	0x000028d0


	//   ....[16]....
        /*00c4*/ 	.word	0x000028f0


	//   ....[17]....
        /*00c8*/ 	.word	0x000029a0


	//   ....[18]....
        /*00cc*/ 	.word	0x000029f0


	//   ....[19]....
        /*00d0*/ 	.word	0x00002a80


	//   ....[20]....
        /*00d4*/ 	.word	0x00002ab0


	//----- nvinfo : EIATTR_VRC_CTA_INIT_COUNT
	.align		4
.L_1360:
        /*00d8*/ 	.byte	0x02, 0x4a
	.zero		1
	.zero		1


	//----- nvinfo : EIATTR_EXIT_INSTR_OFFSETS
	.align		4
        /*00dc*/ 	.byte	0x04, 0x1c
        /*00de*/ 	.short	(.L_1362 - .L_1361)


	//   ....[0]....
.L_1361:
        /*00e0*/ 	.word	0x00000460


	//   ....[1]....
        /*00e4*/ 	.word	0x00003720


	//----- nvinfo : EIATTR_MAX_THREADS
	.align		4
.L_1362:
        /*00e8*/ 	.byte	0x04, 0x05
        /*00ea*/ 	.short	(.L_1364 - .L_1363)
.L_1363:
        /*00ec*/ 	.word	0x00000100
        /*00f0*/ 	.word	0x00000001
        /*00f4*/ 	.word	0x00000001


	//----- nvinfo : EIATTR_CRS_STACK_SIZE
	.align		4
.L_1364:
        /*00f8*/ 	.byte	0x04, 0x1e
        /*00fa*/ 	.short	(.L_1366 - .L_1365)
.L_1365:
        /*00fc*/ 	.word	0x00000000


	//----- nvinfo : EIATTR_CBANK_PARAM_SIZE
	.align		4
.L_1366:
        /*0100*/ 	.byte	0x03, 0x19
        /*0102*/ 	.short	0x00e8


	//----- nvinfo : EIATTR_PARAM_CBANK
	.align		4
        /*0104*/ 	.byte	0x04, 0x0a
        /*0106*/ 	.short	(.L_1368 - .L_1367)
	.align		4
.L_1367:
        /*0108*/ 	.word	index@(.nv.constant0._ZN10layer_norm13ln_fwd_kernelINS_13Kernel_traitsI6__halfS2_S2_S2_fjLj8192ELj1ELj1ELj8ELj16ENS_18Kernel_traits_baseILj8192ES2_S2_S2_S2_fjLj256EEEEELb0ELb1ELb0ELb1EEEvNS_9FwdParamsE)
        /*010c*/ 	.short	0x0380
        /*010e*/ 	.short	0x00e8


	//----- nvinfo : EIATTR_SW_WAR
	.align		4
.L_1368:
        /*0110*/ 	.byte	0x04, 0x36
        /*0112*/ 	.short	(.L_1370 - .L_1369)
.L_1369:
        /*0114*/ 	.word	0x00000008
.L_1370:


//--------------------- .nv.info._ZN10layer_norm13ln_fwd_kernelINS_13Kernel_traitsI6__halfS2_S2_S2_fjLj8192ELj1ELj1ELj8ELj16ENS_18Kernel_traits_baseILj8192ES2_S2_S2_S2_fjLj256EEEEELb0ELb1ELb1ELb0EEEvNS_9FwdParamsE --------------------------
	.section	.nv.info._ZN10layer_norm13ln_fwd_kernelINS_13Kernel_traitsI6__halfS2_S2_S2_fjLj8192ELj1ELj1ELj8ELj16ENS_18Kernel_traits_baseILj8192ES2_S2_S2_S2_fjLj256EEEEELb0ELb1ELb1ELb0EEEvNS_9FwdParamsE,"",@"SHT_CUDA_INFO"
	.sectionflags	@""
	.align	4


	//----- nvinfo : EIATTR_CUDA_API_VERSION
	.align		4
        /*0000*/ 	.byte	0x04, 0x37
        /*0002*/ 	.short	(.L_1372 - .L_1371)
.L_1371:
        /*0004*/ 	.word	0x00000082


	//----- nvinfo : EIATTR_KPARAM_INFO
	.align		4
.L_1372:
        /*0008*/ 	.byte	0x04, 0x17
        /*000a*/ 	.short	(.L_1374 - .L_1373)
.L_1373:
        /*000c*/ 	.word	0x00000000
        /*0010*/ 	.short	0x0000
        /*0012*/ 	.short	0x0000
        /*0014*/ 	.byte	0x00, 0xf0, 0xa1, 0x03


	//----- nvinfo : EIATTR_SPARSE_MMA_MASK
	.align		4
.L_1374:
        /*0018*/ 	.byte	0x03, 0x50
        /*001a*/ 	.short	0x0000


	//----- nvinfo : EIATTR_MAXREG_COUNT
	.align		4
        /*001c*/ 	.byte	0x03, 0x1b
        /*001e*/ 	.short	0x00ff


	//----- nvinfo : EIATTR_NUM_BARRIERS
	.align		4
        /*0020*/ 	.byte	0x02, 0x4c
        /*0022*/ 	.byte	0x01
	.zero		1


	//----- nvinfo : EIATTR_MERCURY_ISA_VERSION
	.align		4
        /*0024*/ 	.byte	0x03, 0x5f
        /*0026*/ 	.short	0x0101


	//----- nvinfo : EIATTR_COOP_GROUP_MASK_REGIDS
	.align		4
        /*0028*/ 	.byte	0x04, 0x29
        /*002a*/ 	.short	(.L_1376 - .L_1375)


	//   ....[0]....
.L_1375:
        /*002c*/ 	.word	0xffffffff


	//   ....[1]....
        /*0030*/ 	.word	0xffffffff


	//   ....[2]....
        /*0034*/ 	.word	0xffffffff


	//   ....[3]....
        /*0038*/ 	.word	0xffffffff


	//   ....[4]....
        /*003c*/ 	.word	0xffffffff


	//   ....[5]....
        /*0040*/ 	.word	0xffffffff


	//   ....[6]....
        /*0044*/ 	.word	0xffffffff


	//   ....[7]....
        /*0048*/ 	.word	0xffffffff


	//   ....[8]....
        /*004c*/ 	.word	0xffffffff


	//   ....[9]....
        /*0050*/ 	.word	0xffffffff


	//   ....[10]....
        /*0054*/ 	.word	0xffffffff


	//   ....[11]....
        /*0058*/ 	.word	0xffffffff


	//   ....[12]....
        /*005c*/ 	.word	0xffffffff


	//   ....[13]....
        /*0060*/ 	.word	0xffffffff


	//   ....[14]....
        /*0064*/ 	.word	0xffffffff


	//   ....[15]....
        /*0068*/ 	.word	0xffffffff


	//   ....[16]....
        /*006c*/ 	.word	0xffffffff


	//   ....[17]....
        /*0070*/ 	.word	0xffffffff


	//   ....[18]....
        /*0074*/ 	.word	0xffffffff


	//   ....[19]....
        /*0078*/ 	.word	0xffffffff


	//   ....[20]....
        /*007c*/ 	.word	0xffffffff


	//----- nvinfo : EIATTR_COOP_GROUP_INSTR_OFFSETS
	.align		4
.L_1376:
        /*0080*/ 	.byte	0x04, 0x28
        /*0082*/ 	.short	(.L_1378 - .L_1377)


	//   ....[0]....
.L_1377:
        /*0084*/ 	.word	0x00002dc0


	//   ....[1]....
        /*0088*/ 	.word	0x00002de0


	//   ....[2]....
        /*008c*/ 	.word	0x00002e00


	//   ....[3]....
        /*0090*/ 	.word	0x00002e20


	//   ....[4]....
        /*0094*/ 	.word	0x00002e40


	//   ....[5]....
        /*0098*/ 	.word	0x000032c0


	//   ....[6]....
        /*009c*/ 	.word	0x000032e0


	//   ....[7]....
        /*00a0*/ 	.word	0x00003300


	//   ....[8]....
        /*00a4*/ 	.word	0x00003320


	//   ....[9]....
        /*00a8*/ 	.word	0x00003340


	//   ....[10]....
        /*00ac*/ 	.word	0x000034c0


	//   ....[11]....
        /*00b0*/ 	.word	0x000034f0


	//   ....[12]....
        /*00b4*/ 	.word	0x00003500


	//   ....[13]....
        /*00b8*/ 	.word	0x00003540


	//   ....[14]....
        /*00bc*/ 	.word	0x00003610


	//   ....[15]....
        /*00c0*/ 	.word	0x00003640


	//   ....[16]....
        /*00c4*/ 	.word	0x00003660


	//   ....[17]....
        /*00c8*/ 	.word	0x00003700


	//   ....[18]....
        /*00cc*/ 	.word	0x00003750


	//   ....[19]....
        /*00d0*/ 	.word	0x000037e0


	//   ....[20]....
        /*00d4*/ 	.word	0x00003810


	//----- nvinfo : EIATTR_VRC_CTA_INIT_COUNT
	.align		4
.L_1378:
        /*00d8*/ 	.byte	0x02, 0x4a
	.zero		1
	.zero		1


	//----- nvinfo : EIATTR_EXIT_INSTR_OFFSETS
	.align		4
        /*00dc*/ 	.byte	0x04, 0x1c
        /*00de*/ 	.short	(.L_1380 - .L_1379)


	//   ....[0]....
.L_1379:
        /*00e0*/ 	.word	0x000006b0


	//   ....[1]....
        /*00e4*/ 	.word	0x00004650


	//----- nvinfo : EIATTR_MAX_THREADS
	.align		4
.L_1380:
        /*00e8*/ 	.byte	0x04, 0x05
        /*00ea*/ 	.short	(.L_1382 - .L_1381)
.L_1381:
        /*00ec*/ 	.word	0x00000100
        /*00f0*/ 	.word	0x00000001
        /*00f4*/ 	.word	0x00000001


	//----- nvinfo : EIATTR_CRS_STACK_SIZE
	.align		4
.L_1382:
        /*00f8*/ 	.byte	0x04, 0x1e
        /*00fa*/ 	.short	(.L_1384 - .L_1383)
.L_1383:
        /*00fc*/ 	.word	0x00000000


	//----- nvinfo : EIATTR_CBANK_PARAM_SIZE
	.align		4
.L_1384:
        /*0100*/ 	.byte	0x03, 0x19
        /*0102*/ 	.short	0x00e8


	//----- nvinfo : EIATTR_PARAM_CBANK
	.align		4
        /*0104*/ 	.byte	0x04, 0x0a
        /*0106*/ 	.short	(.L_1386 - .L_1385)
	.align		4
.L_1385:
        /*0108*/ 	.word	index@(.nv.constant0._ZN10layer_norm13ln_fwd_kernelINS_13Kernel_traitsI6__halfS2_S2_S2_fjLj8192ELj1ELj1ELj8ELj16ENS_18Kernel_traits_baseILj8192ES2_S2_S2_S2_fjLj256EEEEELb0ELb1ELb1ELb0EEEvNS_9FwdParamsE)
        /*010c*/ 	.short	0x0380
        /*010e*/ 	.short	0x00e8


	//----- nvinfo : EIATTR_SW_WAR
	.align		4
.L_1386:
        /*0110*/ 	.byte	0x04, 0x36
        /*0112*/ 	.short	(.L_1388 - .L_1387)
.L_1387:
        /*0114*/ 	.word	0x00000008
.L_1388:


//--------------------- .nv.info._ZN10layer_norm13ln_fwd_kernelINS_13Kernel_traitsI6__halfS2_S2_S2_fjLj8192ELj1ELj1ELj8ELj16ENS_18Kernel_traits_baseILj8192ES2_S2_S2_S2_fjLj256EEEEELb0ELb1ELb1ELb1EEEvNS_9FwdParamsE --------------------------
	.section	.nv.info._ZN10layer_norm13ln_fwd_kernelINS_13Kernel_traitsI6__halfS2_S2_S2_fjLj8192ELj1ELj1ELj8ELj16ENS_18Kernel_traits_baseILj8192ES2_S2_S2_S2_fjLj256EEEEELb0ELb1ELb1ELb1EEEvNS_9FwdParamsE,"",@"SHT_CUDA_INFO"
	.sectionflags	@""
	.align	4


	//----- nvinfo : EIATTR_CUDA_API_VERSION
	.align		4
        /*0000*/ 	.byte	0x04, 0x37
        /*0002*/ 	.short	(.L_1390 - .L_1389)
.L_1389:
        /*0004*/ 	.word	0x00000082


	//----- nvinfo : EIATTR_KPARAM_INFO
	.align		4
.L_1390:
        /*0008*/ 	.byte	0x04, 0x17
        /*000a*/ 	.short	(.L_1392 - .L_1391)
.L_1391:
        /*000c*/ 	.word	0x00000000
        /*0010*/ 	.short	0x0000
        /*0012*/ 	.short	0x0000
        /*0014*/ 	.byte	0x00, 0xf0, 0xa1, 0x03


	//----- nvinfo : EIATTR_SPARSE_MMA_MASK
	.align		4
.L_1392:
        /*0018*/ 	.byte	0x03, 0x50
        /*001a*/ 	.short	0x0000


	//----- nvinfo : EIATTR_MAXREG_COUNT
	.align		4
        /*001c*/ 	.byte	0x03, 0x1b
        /*001e*/ 	.short	0x00ff


	//----- nvinfo : EIATTR_NUM_BARRIERS
	.align		4
        /*0020*/ 	.byte	0x02, 0x4c
        /*0022*/ 	.byte	0x01
	.zero		1


	//----- nvinfo : EIATTR_MERCURY_ISA_VERSION
	.align		4
        /*0024*/ 	.byte	0x03, 0x5f
        /*0026*/ 	.short	0x0101


	//----- nvinfo : EIATTR_COOP_GROUP_MASK_REGIDS
	.align		4
        /*0028*/ 	.byte	0x04, 0x29
        /*002a*/ 	.short	(.L_1394 - .L_1393)


	//   ....[0]....
.L_1393:
        /*002c*/ 	.word	0xffffffff


	//   ....[1]....
        /*0030*/ 	.word	0xffffffff


	//   ....[2]....
        /*0034*/ 	.word	0xffffffff


	//   ....[3]....
        /*0038*/ 	.word	0xffffffff


	//   ....[4]....
        /*003c*/ 	.word	0xffffffff


	//   ....[5]....
        /*0040*/ 	.word	0xffffffff


	//   ....[6]....
        /*0044*/ 	.word	0xffffffff


	//   ....[7]....
        /*0048*/ 	.word	0xffffffff


	//   ....[8]....
        /*004c*/ 	.word	0xffffffff


	//   ....[9]....
        /*0050*/ 	.word	0xffffffff


	//   ....[10]....
        /*0054*/ 	.word	0xffffffff


	//   ....[11]....
        /*0058*/ 	.word	0xffffffff


	//   ....[12]....
        /*005c*/ 	.word	0xffffffff


	//   ....[13]....
        /*0060*/ 	.word	0xffffffff


	//   ....[14]....
        /*0064*/ 	.word	0xffffffff


	//   ....[15]....
        /*0068*/ 	.word	0xffffffff


	//   ....[16]....
        /*006c*/ 	.word	0xffffffff


	//   ....[17]....
        /*0070*/ 	.word	0xffffffff


	//   ....[18]....
        /*0074*/ 	.word	0xffffffff


	//   ....[19]....
        /*0078*/ 	.word	0xffffffff


	//   ....[20]....
        /*007c*/ 	.word	0xffffffff


	//----- nvinfo : EIATTR_COOP_GROUP_INSTR_OFFSETS
	.align		4
.L_1394:
        /*0080*/ 	.byte	0x04, 0x28
        /*0082*/ 	.short	(.L_1396 - .L_1395)


	//   ....[0]....
.L_1395:
        /*0084*/ 	.word	0x00002860


	//   ....[1]....
        /*0088*/ 	.word	0x00002880


	//   ....[2]....
        /*008c*/ 	.word	0x000028a0


	//   ....[3]....
        /*0090*/ 	.word	0x000028c0


	//   ....[4]....
        /*0094*/ 	.word	0x000028e0


	//   ....[5]....
        /*0098*/ 	.word	0x00002d10


	//   ....[6]....
        /*009c*/ 	.word	0x00002d30


	//   ....[7]....
        /*00a0*/ 	.word	0x00002d50


	//   ....[8]....
        /*00a4*/ 	.word	0x00002d80


	//   ....[9]....
        /*00a8*/ 	.word	0x00002db0


	//   ....[10]....
        /*00ac*/ 	.word	0x00002f60


	//   ....[11]....
        /*00b0*/ 	.word	0x00002f90


	//   ....[12]....
        /*00b4*/ 	.word	0x00002fa0


	//   ....[13]....
        /*00b8*/ 	.word	0x00002fe0


	//   ....[14]....
        /*00bc*/ 	.word	0x000030b0


	//   ....[15]....
        /*00c0*/ 	.word	0x000030e0


	//   ....[16]....
        /*00c4*/ 	.word	0x00003100


	//   ....[17]....
        /*00c8*/ 	.word	0x00003190


	//   ....[18]....
        /*00cc*/ 	.word	0x000031f0


	//   ....[19]....
        /*00d0*/ 	.word	0x00003290


	//   ....[20]....
        /*00d4*/ 	.word	0x000032c0


	//----- nvinfo : EIATTR_VRC_CTA_INIT_COUNT
	.align		4
.L_1396:
        /*00d8*/ 	.byte	0x02, 0x4a
	.zero		1
	.zero		1


	//----- nvinfo : EIATTR_EXIT_INSTR_OFFSETS
	.align		4
        /*00dc*/ 	.byte	0x04, 0x1c
        /*00de*/ 	.short	(.L_1398 - .L_1397)


	//   ....[0]....
.L_1397:
        /*00e0*/ 	.word	0x00000260


	//   ....[1]....
        /*00e4*/ 	.word	0x00004000


	//----- nvinfo : EIATTR_MAX_THREADS
	.align		4
.L_1398:
        /*00e8*/ 	.byte	0x04, 0x05
        /*00ea*/ 	.short	(.L_1400 - .L_1399)
.L_1399:
        /*00ec*/ 	.word	0x00000100
        /*00f0*/ 	.word	0x00000001
        /*00f4*/ 	.word	0x00000001


	//----- nvinfo : EIATTR_CRS_STACK_SIZE
	.align		4
.L_1400:
        /*00f8*/ 	.byte	0x04, 0x1e
        /*00fa*/ 	.short	(.L_1402 - .L_1401)
.L_1401:
        /*00fc*/ 	.word	0x00000000


	//----- nvinfo : EIATTR_CBANK_PARAM_SIZE
	.align		4
.L_1402:
        /*0100*/ 	.byte	0x03, 0x19
        /*0102*/ 	.short	0x00e8


	//----- nvinfo : EIATTR_PARAM_CBANK
	.align		4
        /*0104*/ 	.byte	0x04, 0x0a
        /*0106*/ 	.short	(.L_1404 - .L_1403)
	.align		4
.L_1403:
        /*0108*/ 	.word	index@(.nv.constant0._ZN10layer_norm13ln_fwd_kernelINS_13Kernel_traitsI6__halfS2_S2_S2_fjLj8192ELj1ELj1ELj8ELj16ENS_18Kernel_traits_baseILj8192ES2_S2_S2_S2_fjLj256EEEEELb0ELb1ELb1ELb1EEEvNS_9FwdParamsE)
        /*010c*/ 	.short	0x0380
        /*010e*/ 	.short	0x00e8


	//----- nvinfo : EIATTR_SW_WAR
	.align		4
.L_1404:
        /*0110*/ 	.byte	0x04, 0x36
        /*0112*/ 	.short	(.L_1406 - .L_1405)
.L_1405:
        /*0114*/ 	.word	0x00000008
.L_1406:


//--------------------- .nv.info._ZN10layer_norm13ln_fwd_kernelINS_13Kernel_traitsI6__halfS2_S2_S2_fjLj8192ELj1ELj1ELj8ELj16ENS_18Kernel_traits_baseILj8192ES2_S2_S2_S2_fjLj256EEEEELb1ELb0ELb0ELb0EEEvNS_9FwdParamsE --------------------------
	.section	.nv.info._ZN10layer_norm13ln_fwd_kernelINS_13Kernel_traitsI6__halfS2_S2_S2_fjLj8192ELj1ELj1ELj8ELj16ENS_18Kernel_traits_baseILj8192ES2_S2_S2_S2_fjLj256EEEEELb1ELb0ELb0ELb0EEEvNS_9FwdParamsE,"",@"SHT_CUDA_INFO"
	.sectionflags	@""
	.align	4


	//----- nvinfo : EIATTR_CUDA_API_VERSION
	.align		4
        /*0000*/ 	.byte	0x04, 0x37
        /*0002*/ 	.short	(.L_1408 - .L_1407)
.L_1407:
        /*0004*/ 	.word	0x00000082


	//----- nvinfo : EIATTR_KPARAM_INFO
	.align		4
.L_1408:
        /*0008*/ 	.byte	0x04, 0x17
        /*000a*/ 	.short	(.L_1410 - .L_1409)
.L_1409:
        /*000c*/ 	.word	0x00000000
        /*0010*/ 	.short	0x0000
        /*0012*/ 	.short	0x0000
        /*0014*/ 	.byte	0x00, 0xf0, 0xa1, 0x03


	//----- nvinfo : EIATTR_SPARSE_MMA_MASK
	.align		4
.L_1410:
        /*0018*/ 	.byte	0x03, 0x50
        /*001a*/ 	.short	0x0000


	//----- nvinfo : EIATTR_MAXREG_COUNT
	.align		4
        /*001c*/ 	.byte	0x03, 0x1b
        /*001e*/ 	.short	0x00ff


	//----- nvinfo : EIATTR_NUM_BARRIERS
	.align		4
        /*0020*/ 	.byte	0x02, 0x4c
        /*0022*/ 	.byte	0x01
	.zero		1


	//----- nvinfo : EIATTR_MERCURY_ISA_VERSION
	.align		4
        /*0024*/ 	.byte	0x03, 0x5f
        /*0026*/ 	.short	0x0101


	//----- nvinfo : EIATTR_COOP_GROUP_MASK_REGIDS
	.align		4
        /*0028*/ 	.byte	0x04, 0x29
        /*002a*/ 	.short	(.L_1412 - .L_1411)


	//   ....[0]....
.L_1411:
        /*002c*/ 	.word	0xffffffff


	//   ....[1]....
        /*0030*/ 	.word	0xffffffff


	//   ....[2]....
        /*0034*/ 	.word	0xffffffff


	//   ....[3]....
        /*0038*/ 	.word	0xffffffff


	//   ....[4]....
        /*003c*/ 	.word	0xffffffff


	//   ....[5]....
        /*0040*/ 	.word	0xffffffff


	//   ....[6]....
        /*0044*/ 	.word	0xffffffff


	//   ....[7]....
        /*0048*/ 	.word	0xffffffff


	//   ....[8]....
        /*004c*/ 	.word	0xffffffff


	//   ....[9]....
        /*0050*/ 	.word	0xffffffff


	//   ....[10]....
        /*0054*/ 	.word	0xffffffff


	//   ....[11]....
        /*0058*/ 	.word	0xffffffff


	//   ....[12]....
        /*005c*/ 	.word	0xffffffff


	//   ....[13]....
        /*0060*/ 	.word	0xffffffff


	//   ....[14]....
        /*0064*/ 	.word	0xffffffff


	//   ....[15]....
        /*0068*/ 	.word	0xffffffff


	//   ....[16]....
        /*006c*/ 	.word	0xffffffff


	//   ....[17]....
        /*0070*/ 	.word	0xffffffff


	//   ....[18]....
        /*0074*/ 	.word	0xffffffff


	//   ....[19]....
        /*0078*/ 	.word	0xffffffff


	//   ....[20]....
        /*007c*/ 	.word	0xffffffff


	//----- nvinfo : EIATTR_COOP_GROUP_INSTR_OFFSETS
	.align		4
.L_1412:
        /*0080*/ 	.byte	0x04, 0x28
        /*0082*/ 	.short	(.L_1414 - .L_1413)


	//   ....[0]....
.L_1413:
        /*0084*/ 	.word	0x0001a3a0


	//   ....[1]....
        /*0088*/ 	.word	0x0001a3c0


	//   ....[2]....
        /*008c*/ 	.word	0x0001a3e0


	//   ....[3]....
        /*0090*/ 	.word	0x0001a400


	//   ....[4]....
        /*0094*/ 	.word	0x0001a420


	//   ....[5]....
        /*0098*/ 	.word	0x0001a870


	//   ....[6]....
        /*009c*/ 	.word	0x0001a890


	//   ....[7]....
        /*00a0*/ 	.word	0x0001a8b0


	//   ....[8]....
        /*00a4*/ 	.word	0x0001a8d0


	//   ....[9]....
        /*00a8*/ 	.word	0x0001a900


	//   ....[10]....
        /*00ac*/ 	.word	0x0001aa90


	//   ....[11]....
        /*00b0*/ 	.word	0x0001aad0


	//   ....[12]....
        /*00b4*/ 	.word	0x0001aae0


	//   ....[13]....
        /*00b8*/ 	.word	0x0001ab20


	//   ....[14]....
        /*00bc*/ 	.word	0x0001ac00


	//   ....[15]....
        /*00c0*/ 	.word	0x0001ac20


	//   ....[16]....
        /*00c4*/ 	.word	0x0001ac40


	//   ....[17]....
        /*00c8*/ 	.word	0x0001ace0


	//   ....[18]....
        /*00cc*/ 	.word	0x0001ad30


	//   ....[19]....
        /*00d0*/ 	.word	0x0001add0


	//   ....[20]....
        /*00d4*/ 	.word	0x0001ae00


	//----- nvinfo : EIATTR_VRC_CTA_INIT_COUNT
	.align		4
.L_1414:
        /*00d8*/ 	.byte	0x02, 0x4a
	.zero		1
	.zero		1


	//----- nvinfo : EIATTR_EXIT_INSTR_OFFSETS
	.align		4
        /*00dc*/ 	.byte	0x04, 0x1c
        /*00de*/ 	.short	(.L_1416 - .L_1415)


	//   ....[0]....
.L_1415:
        /*00e0*/ 	.word	0x00000740


	//   ....[1]....
        /*00e4*/ 	.word	0x0001bbd0


	//----- nvinfo : EIATTR_INDIRECT_BRANCH_TARGETS
	.align		4
.L_1416:
        /*00e8*/ 	.byte	0x04, 0x34
        /*00ea*/ 	.short	(.L_1418 - .L_1417)


	//   ....[0]....
.L_1417:
        /*00ec*/ 	.word	.L_x_27316@srel
        /*00f0*/ 	.short	0x0
        /*00f2*/ 	.short	0x0
        /*00f4*/ 	.word	0x3
        /*00f8*/ 	.word	.L_x_27317@srel
        /*00fc*/ 	.word	.L_x_27318@srel
        /*0100*/ 	.word	.L_x_27319@srel


	//----- nvinfo : EIATTR_MAX_THREADS
	.align		4
.L_1418:
        /*0104*/ 	.byte	0x04, 0x05
        /*0106*/ 	.short	(.L_1420 - .L_1419)
.L_1419:
        /*0108*/ 	.word	0x00000100
        /*010c*/ 	.word	0x00000001
        /*0110*/ 	.word	0x00000001


	//----- nvinfo : EIATTR_CRS_STACK_SIZE
	.align		4
.L_1420:
        /*0114*/ 	.byte	0x04, 0x1e
        /*0116*/ 	.short	(.L_1422 - .L_1421)
.L_1421:
        /*0118*/ 	.word	0x00000000


	//----- nvinfo : EIATTR_CBANK_PARAM_SIZE
	.align		4
.L_1422:
        /*011c*/ 	.byte	0x03, 0x19
        /*011e*/ 	.short	0x00e8


	//----- nvinfo : EIATTR_PARAM_CBANK
	.align		4
        /*0120*/ 	.byte	0x04, 0x0a
        /*0122*/ 	.short	(.L_1424 - .L_1423)
	.align		4
.L_1423:
        /*0124*/ 	.word	index@(.nv.constant0._ZN10layer_norm13ln_fwd_kernelINS_13Kernel_traitsI6__halfS2_S2_S2_fjLj8192ELj1ELj1ELj8ELj16ENS_18Kernel_traits_baseILj8192ES2_S2_S2_S2_fjLj256EEEEELb1ELb0ELb0ELb0EEEvNS_9FwdParamsE)
        /*0128*/ 	.short	0x0380
        /*012a*/ 	.short	0x00e8


	//----- nvinfo : EIATTR_SW_WAR
	.align		4
.L_1424:
        /*012c*/ 	.byte	0x04, 0x36
        /*012e*/ 	.short	(.L_1426 - .L_1425)
.L_1425:
        /*0130*/ 	.word	0x00000008
.L_1426:


//--------------------- .nv.info._ZN10layer_norm13ln_fwd_kernelINS_13Kernel_traitsI6__halfS2_S2_S2_fjLj8192ELj1ELj1ELj8ELj16ENS_18Kernel_traits_baseILj8192ES2_S2_S2_S2_fjLj256EEEEELb1ELb0ELb0ELb1EEEvNS_9FwdParamsE --------------------------
	.section	.nv.info._ZN10layer_norm13ln_fwd_kernelINS_13Kernel_traitsI6__halfS2_S2_S2_fjLj8192ELj1ELj1ELj8ELj16ENS_18Kernel_traits_baseILj8192ES2_S2_S2_S2_fjLj256EEEEELb1ELb0ELb0ELb1EEEvNS_9FwdParamsE,"",@"SHT_CUDA_INFO"
	.sectionflags	@""
	.align	4


	//----- nvinfo : EIATTR_CUDA_API_VERSION
	.align		4
        /*0000*/ 	.byte	0x04, 0x37
        /*0002*/ 	.short	(.L_1428 - .L_1427)
.L_1427:
        /*0004*/ 	.word	0x00000082


	//----- nvinfo : EIATTR_KPARAM_INFO
	.align		4
.L_1428:
        /*0008*/ 	.byte	0x04, 0x17
        /*000a*/ 	.short	(.L_1430 - .L_1429)
.L_1429:
        /*000c*/ 	.word	0x00000000
        /*0010*/ 	.short	0x0000
        /*0012*/ 	.short	0x0000
        /*0014*/ 	.byte	0x00, 0xf0, 0xa1, 0x03


	//----- nvinfo : EIATTR_SPARSE_MMA_MASK
	.align		4
.L_1430:
        /*0018*/ 	.byte	0x03, 0x50
        /*001a*/ 	.short	0x0000


	//----- nvinfo : EIATTR_MAXREG_COUNT
	.align		4
        /*001c*/ 	.byte	0x03, 0x1b
        /*001e*/ 	.short	0x00ff


	//----- nvinfo : EIATTR_NUM_BARRIERS
	.align		4
        /*0020*/ 	.byte	0x02, 0x4c
        /*0022*/ 	.byte	0x01
	.zero		1


	//----- nvinfo : EIATTR_MERCURY_ISA_VERSION
	.align		4
        /*0024*/ 	.byte	0x03, 0x5f
        /*0026*/ 	.short	0x0101


	//----- nvinfo : EIATTR_COOP_GROUP_MASK_REGIDS
	.align		4
        /*0028*/ 	.byte	0x04, 0x29
        /*002a*/ 	.short	(.L_1432 - .L_1431)


	//   ....[0]....
.L_1431:
        /*002c*/ 	.word	0xffffffff


	//   ....[1]....
        /*0030*/ 	.word	0xffffffff


	//   ....[2]....
        /*0034*/ 	.word	0xffffffff


	//   ....[3]....
        /*0038*/ 	.word	0xffffffff


	//   ....[4]....
        /*003c*/ 	.word	0xffffffff


	//   ....[5]....
        /*0040*/ 	.word	0xffffffff


	//   ....[6]....
        /*0044*/ 	.word	0xffffffff


	//   ....[7]....
        /*0048*/ 	.word	0xffffffff


	//   ....[8]....
        /*004c*/ 	.word	0xffffffff


	//   ....[9]....
        /*0050*/ 	.word	0xffffffff


	//   ....[10]....
        /*0054*/ 	.word	0xffffffff


	//   ....[11]....
        /*0058*/ 	.word	0xffffffff


	//   ....[12]....
        /*005c*/ 	.word	0xffffffff


	//   ....[13]....
        /*0060*/ 	.word	0xffffffff


	//   ....[14]....
        /*0064*/ 	.word	0xffffffff


	//   ....[15]....
        /*0068*/ 	.word	0xffffffff


	//   ....[16]....
        /*006c*/ 	.word	0xffffffff


	//   ....[17]....
        /*0070*/ 	.word	0xffffffff


	//   ....[18]....
        /*0074*/ 	.word	0xffffffff


	//   ....[19]....
        /*0078*/ 	.word	0xffffffff


	//   ....[20]....
        /*007c*/ 	.word	0xffffffff


	//----- nvinfo : EIATTR_COOP_GROUP_INSTR_OFFSETS
	.align		4
.L_1432:
        /*0080*/ 	.byte	0x04, 0x28
        /*0082*/ 	.short	(.L_1434 - .L_1433)


	//   ....[0]....
.L_1433:
        /*0084*/ 	.word	0x00014a00


	//   ....[1]....
        /*0088*/ 	.word	0x00014a20


	//   ....[2]....
        /*008c*/ 	.word	0x00014a40


	//   ....[3]....
        /*0090*/ 	.word	0x00014a60


	//   ....[4]....
        /*0094*/ 	.word	0x00014a80


	//   ....[5]....
        /*0098*/ 	.word	0x00014ec0


	//   ....[6]....
        /*009c*/ 	.word	0x00014ef0


	//   ....[7]....
        /*00a0*/ 	.word	0x00014f30


	//   ....[8]....
        /*00a4*/ 	.word	0x00014f80


	//   ....[9]....
        /*00a8*/ 	.word	0x00014fb0


	//   ....[10]....
        /*00ac*/ 	.word	0x00015150


	//   ....[11]....
        /*00b0*/ 	.word	0x00015190


	//   ....[12]....
        /*00b4*/ 	.word	0x000151b0


	//   ....[13]....
        /*00b8*/ 	.word	0x000151f0


	//   ....[14]....
        /*00bc*/ 	.word	0x000152d0


	//   ....[15]....
        /*00c0*/ 	.word	0x000152f0


	//   ....[16]....
        /*00c4*/ 	.word	0x00015310


	//   ....[17]....
        /*00c8*/ 	.word	0x000153c0


	//   ....[18]....
        /*00cc*/ 	.word	0x00015420


	//   ....[19]....
        /*00d0*/ 	.word	0x000154c0


	//   ....[20]....
        /*00d4*/ 	.word	0x000154f0


	//----- nvinfo : EIATTR_VRC_CTA_INIT_COUNT
	.align		4
.L_1434:
        /*00d8*/ 	.byte	0x02, 0x4a
	.zero		1
	.zero		1


	//----- nvinfo : EIATTR_EXIT_INSTR_OFFSETS
	.align		4
        /*00dc*/ 	.byte	0x04, 0x1c
        /*00de*/ 	.short	(.L_1436 - .L_1435)


	//   ....[0]....
.L_1435:
        /*00e0*/ 	.word	0x00000260


	//   ....[1]....
        /*00e4*/ 	.word	0x00016160


	//----- nvinfo : EIATTR_INDIRECT_BRANCH_TARGETS
	.align		4
.L_1436:
        /*00e8*/ 	.byte	0x04, 0x34
        /*00ea*/ 	.short	(.L_1438 - .L_1437)


	//   ....[0]....
.L_1437:
        /*00ec*/ 	.word	.L_x_27320@srel
        /*00f0*/ 	.short	0x0
        /*00f2*/ 	.short	0x0
        /*00f4*/ 	.word	0x3
        /*00f8*/ 	.word	.L_x_27321@srel
        /*00fc*/ 	.word	.L_x_27322@srel
        /*0100*/ 	.word	.L_x_27323@srel


	//----- nvinfo : EIATTR_MAX_THREADS
	.align		4
.L_1438:
        /*0104*/ 	.byte	0x04, 0x05
        /*0106*/ 	.short	(.L_1440 - .L_1439)
.L_1439:
        /*0108*/ 	.word	0x00000100
        /*010c*/ 	.word	0x00000001
        /*0110*/ 	.word	0x00000001


	//----- nvinfo : EIATTR_CRS_STACK_SIZE
	.align		4
.L_1440:
        /*0114*/ 	.byte	0x04, 0x1e
        /*0116*/ 	.short	(.L_1442 - .L_1441)
.L_1441:
        /*0118*/ 	.word	0x00000000


	//----- nvinfo : EIATTR_CBANK_PARAM_SIZE
	.align		4
.L_1442:
        /*011c*/ 	.byte	0x03, 0x19
        /*011e*/ 	.short	0x00e8


	//----- nvinfo : EIATTR_PARAM_CBANK
	.align		4
        /*0120*/ 	.byte	0x04, 0x0a
        /*0122*/ 	.short	(.L_1444 - .L_1443)
	.align		4
.L_1443:
        /*0124*/ 	.word	index@(.nv.constant0._ZN10layer_norm13ln_fwd_kernelINS_13Kernel_traitsI6__halfS2_S2_S2_fjLj8192ELj1ELj1ELj8ELj16ENS_18Kernel_traits_baseILj8192ES2_S2_S2_S2_fjLj256EEEEELb1ELb0ELb0ELb1EEEvNS_9FwdParamsE)
        /*0128*/ 	.short	0x0380
        /*012a*/ 	.short	0x00e8


	//----- nvinfo : EIATTR_SW_WAR
	.align		4
.L_1444:
        /*012c*/ 	.byte	0x04, 0x36
        /*012e*/ 	.short	(.L_1446 - .L_1445)
.L_1445:
        /*0130*/ 	.word	0x00000008
.L_1446:


//--------------------- .nv.info._ZN10layer_norm13ln_fwd_kernelINS_13Kernel_traitsI6__halfS2_S2_S2_fjLj8192ELj1ELj1ELj8ELj16ENS_18Kernel_traits_baseILj8192ES2_S2_S2_S2_fjLj256EEEEELb1ELb0ELb1ELb0EEEvNS_9FwdParamsE --------------------------
	.section	.nv.info._ZN10layer_norm13ln_fwd_kernelINS_13Kernel_traitsI6__halfS2_S2_S2_fjLj8192ELj1ELj1ELj8ELj16ENS_18Kernel_traits_baseILj8192ES2_S2_S2_S2_fjLj256EEEEELb1ELb0ELb1ELb0EEEvNS_9FwdParamsE,"",@"SHT_CUDA_INFO"
	.sectionflags	@""
	.align	4


	//----- nvinfo : EIATTR_CUDA_API_VERSION
	.align		4
        /*0000*/ 	.byte	0x04, 0x37
        /*0002*/ 	.short	(.L_1448 - .L_1447)
.L_1447:
        /*0004*/ 	.word	0x00000082


	//----- nvinfo : EIATTR_KPARAM_INFO
	.align		4
.L_1448:
        /*0008*/ 	.byte	0x04, 0x17
        /*000a*/ 	.short	(.L_1450 - .L_1449)
.L_1449:
        /*000c*/ 	.word	0x00000000
        /*0010*/ 	.short	0x0000
        /*0012*/ 	.short	0x0000
        /*0014*/ 	.byte	0x00, 0xf0, 0xa1, 0x03


	//----- nvinfo : EIATTR_SPARSE_MMA_MASK
	.align		4
.L_1450:
        /*0018*/ 	.byte	0x03, 0x50
        /*001a*/ 	.short	0x0000


	//----- nvinfo : EIATTR_MAXREG_COUNT
	.align		4
        /*001c*/ 	.byte	0x03, 0x1b
        /*001e*/ 	.short	0x00ff


	//----- nvinfo : EIATTR_NUM_BARRIERS
	.align		4
        /*0020*/ 	.byte	0x02, 0x4c
        /*0022*/ 	.byte	0x01
	.zero		1


	//----- nvinfo : EIATTR_MERCURY_ISA_VERSION
	.align		4
        /*0024*/ 	.byte	0x03, 0x5f
        /*0026*/ 	.short	0x0101


	//----- nvinfo : EIATTR_COOP_GROUP_MASK_REGIDS
	.align		4
        /*0028*/ 	.byte	0x04, 0x29
        /*002a*/ 	.short	(.L_1452 - .L_1451)


	//   ....[0]....
.L_1451:
        /*002c*/ 	.word	0xffffffff


	//   ....[1]....
        /*0030*/ 	.word	0xffffffff


	//   ....[2]....
        /*0034*/ 	.word	0xffffffff


	//   ....[3]....
        /*0038*/ 	.word	0xffffffff


	//   ....[4]....
        /*003c*/ 	.word	0xffffffff


	//   ....[5]....
        /*0040*/ 	.word	0xffffffff


	//   ....[6]....
        /*0044*/ 	.word	0xffffffff


	//   ....[7]....
        /*0048*/ 	.word	0xffffffff


	//   ....[8]....
        /*004c*/ 	.word	0xffffffff


	//   ....[9]....
        /*0050*/ 	.word	0xffffffff


	//   ....[10]....
        /*0054*/ 	.word	0xffffffff


	//   ....[11]....
        /*0058*/ 	.word	0xffffffff


	//   ....[12]....
        /*005c*/ 	.word	0xffffffff


	//   ....[13]....
        /*0060*/ 	.word	0xffffffff


	//   ....[14]....
        /*0064*/ 	.word	0xffffffff


	//   ....[15]....
        /*0068*/ 	.word	0xffffffff


	//   ....[16]....
        /*006c*/ 	.word	0xffffffff


	//   ....[17]....
        /*0070*/ 	.word	0xffffffff


	//   ....[18]....
        /*0074*/ 	.word	0xffffffff


	//   ....[19]....
        /*0078*/ 	.word	0xffffffff


	//   ....[20]....
        /*007c*/ 	.word	0xffffffff


	//----- nvinfo : EIATTR_COOP_GROUP_INSTR_OFFSETS
	.align		4
.L_1452:
        /*0080*/ 	.byte	0x04, 0x28
        /*0082*/ 	.short	(.L_1454 - .L_1453)


	//   ....[0]....
.L_1453:
        /*0084*/ 	.word	0x0001c1d0


	//   ....[1]....
        /*0088*/ 	.word	0x0001c1f0


	//   ....[2]....
        /*008c*/ 	.word	0x0001c210


	//   ....[3]....
        /*0090*/ 	.word	0x0001c230


	//   ....[4]....
        /*0094*/ 	.word	0x0001c250


	//   ....[5]....
        /*0098*/ 	.word	0x0001c6c0


	//   ....[6]....
        /*009c*/ 	.word	0x0001c6e0


	//   ....[7]....
        /*00a0*/ 	.word	0x0001c700


	//   ....[8]....
        /*00a4*/ 	.word	0x0001c720


	//   ....[9]....
        /*00a8*/ 	.word	0x0001c740


	//   ....[10]....
        /*00ac*/ 	.word	0x0001c8c0


	//   ....[11]....
        /*00b0*/ 	.word	0x0001c8f0


	//   ....[12]....
        /*00b4*/ 	.word	0x0001c900


	//   ....[13]....
        /*00b8*/ 	.word	0x0001c950


	//   ....[14]....
        /*00bc*/ 	.word	0x0001ca10


	//   ....[15]....
        /*00c0*/ 	.word	0x0001ca40


	//   ....[16]....
        /*00c4*/ 	.word	0x0001ca60


	//   ....[17]....
        /*00c8*/ 	.word	0x0001cb00


	//   ....[18]....
        /*00cc*/ 	.word	0x0001cb50


	//   ....[19]....
        /*00d0*/ 	.word	0x0001cbf0


	//   ....[20]....
        /*00d4*/ 	.word	0x0001cc20


	//----- nvinfo : EIATTR_VRC_CTA_INIT_COUNT
	.align		4
.L_1454:
        /*00d8*/ 	.byte	0x02, 0x4a
	.zero		1
	.zero		1


	//----- nvinfo : EIATTR_EXIT_INSTR_OFFSETS
	.align		4
        /*00dc*/ 	.byte	0x04, 0x1c
        /*00de*/ 	.short	(.L_1456 - .L_1455)


	//   ....[0]....
.L_1455:
        /*00e0*/ 	.word	0x00000750


	//   ....[1]....
        /*00e4*/ 	.word	0x0001da60


	//----- nvinfo : EIATTR_MAX_THREADS
	.align		4
.L_1456:
        /*00e8*/ 	.byte	0x04, 0x05
        /*00ea*/ 	.short	(.L_1458 - .L_1457)
.L_1457:
        /*00ec*/ 	.word	0x00000100
        /*00f0*/ 	.word	0x00000001
        /*00f4*/ 	.word	0x00000001


	//----- nvinfo : EIATTR_CRS_STACK_SIZE
	.align		4
.L_1458:
        /*00f8*/ 	.byte	0x04, 0x1e
        /*00fa*/ 	.short	(.L_1460 - .L_1459)
.L_1459:
        /*00fc*/ 	.word	0x00000000


	//----- nvinfo : EIATTR_CBANK_PARAM_SIZE
	.align		4
.L_1460:
        /*0100*/ 	.byte	0x03, 0x19
        /*0102*/ 	.short	0x00e8


	//----- nvinfo : EIATTR_PARAM_CBANK
	.align		4
        /*0104*/ 	.byte	0x04, 0x0a
        /*0106*/ 	.short	(.L_1462 - .L_1461)
	.align		4
.L_1461:
        /*0108*/ 	.word	index@(.nv.constant0._ZN10layer_norm13ln_fwd_kernelINS_13Kernel_traitsI6__halfS2_S2_S2_fjLj8192ELj1ELj1ELj8ELj16ENS_18Kernel_traits_baseILj8192ES2_S2_S2_S2_fjLj256EEEEELb1ELb0ELb1ELb0EEEvNS_9FwdParamsE)
        /*010c*/ 	.short	0x0380
        /*010e*/ 	.short	0x00e8


	//----- nvinfo : EIATTR_SW_WAR
	.align		4
.L_1462:
        /*0110*/ 	.byte	0x04, 0x36
        /*0112*/ 	.short	(.L_1464 - .L_1463)
.L_1463:
        /*0114*/ 	.word	0x00000008
.L_1464:


//--------------------- .nv.info._ZN10layer_norm13ln_fwd_kernelINS_13Kernel_traitsI6__halfS2_S2_S2_fjLj8192ELj1ELj1ELj8ELj16ENS_18Kernel_traits_baseILj8192ES2_S2_S2_S2_fjLj256EEEEELb1ELb0ELb1ELb1EEEvNS_9FwdParamsE --------------------------
	.section	.nv.info._ZN10layer_norm13ln_fwd_kernelINS_13Kernel_traitsI6__halfS2_S2_S2_fjLj8192ELj1ELj1ELj8ELj16ENS_18Kernel_traits_baseILj8192ES2_S2_S2_S2_fjLj256EEEEELb1ELb0ELb1ELb1EEEvNS_9FwdParamsE,"",@"SHT_CUDA_INFO"
	.sectionflags	@""
	.align	4


	//----- nvinfo : EIATTR_CUDA_API_VERSION
	.align		4
        /*0000*/ 	.byte	0x04, 0x37
        /*0002*/ 	.short	(.L_1466 - .L_1465)
.L_1465:
        /*0004*/ 	.word	0x00000082


	//----- nvinfo : EIATTR_KPARAM_INFO
	.align		4
.L_1466:
        /*0008*/ 	.byte	0x04, 0x17
        /*000a*/ 	.short	(.L_1468 - .L_1467)
.L_1467:
        /*000c*/ 	.word	0x00000000
        /*0010*/ 	.short	0x0000
        /*0012*/ 	.short	0x0000
        /*0014*/ 	.byte	0x00, 0xf0, 0xa1, 0x03


	//----- nvinfo : EIATTR_SPARSE_MMA_MASK
	.align		4
.L_1468:
        /*0018*/ 	.byte	0x03, 0x50
        /*001a*/ 	.short	0x0000


	//----- nvinfo : EIATTR_MAXREG_COUNT
	.align		4
        /*001c*/ 	.byte	0x03, 0x1b
        /*001e*/ 	.short	0x00ff


	//----- nvinfo : EIATTR_NUM_BARRIERS
	.align		4
        /*0020*/ 	.byte	0x02, 0x4c
        /*0022*/ 	.byte	0x01
	.zero		1


	//----- nvinfo : EIATTR_MERCURY_ISA_VERSION
	.align		4
        /*0024*/ 	.byte	0x03, 0x5f
        /*0026*/ 	.short	0x0101


	//----- nvinfo : EIATTR_COOP_GROUP_MASK_REGIDS
	.align		4
        /*0028*/ 	.byte	0x04, 0x29
        /*002a*/ 	.short	(.L_1470 - .L_1469)


	//   ....[0]....
.L_1469:
        /*002c*/ 	.word	0xffffffff


	//   ....[1]....
        /*0030*/ 	.word	0xffffffff


	//   ....[2]....
        /*0034*/ 	.word	0xffffffff


	//   ....[3]....
        /*0038*/ 	.word	0xffffffff


	//   ....[4]....
        /*003c*/ 	.word	0xffffffff


	//   ....[5]....
        /*0040*/ 	.word	0xffffffff


	//   ....[6]....
        /*0044*/ 	.word	0xffffffff


	//   ....[7]....
        /*0048*/ 	.word	0xffffffff


	//   ....[8]....
        /*004c*/ 	.word	0xffffffff


	//   ....[9]....
        /*0050*/ 	.word	0xffffffff


	//   ....[10]....
        /*0054*/ 	.word	0xffffffff


	//   ....[11]....
        /*0058*/ 	.word	0xffffffff


	//   ....[12]....
        /*005c*/ 	.word	0xffffffff


	//   ....[13]....
        /*0060*/ 	.word	0xffffffff


	//   ....[14]....
        /*0064*/ 	.word	0xffffffff


	//   ....[15]....
        /*0068*/ 	.word	0xffffffff


	//   ....[16]....
        /*006c*/ 	.word	0xffffffff


	//   ....[17]....
        /*0070*/ 	.word	0xffffffff


	//   ....[18]....
        /*0074*/ 	.word	0xffffffff


	//   ....[19]....
        /*0078*/ 	.word	0xffffffff


	//   ....[20]....
        /*007c*/ 	.word	0xffffffff


	//----- nvinfo : EIATTR_COOP_GROUP_INSTR_OFFSETS
	.align		4
.L_1470:
        /*0080*/ 	.byte	0x04, 0x28
        /*0082*/ 	.short	(.L_1472 - .L_1471)


	//   ....[0]....
.L_1471:
        /*0084*/ 	.word	0x00017360


	//   ....[1]....
        /*0088*/ 	.word	0x000173a0


	//   ....[2]....
        /*008c*/ 	.word	0x000173d0


	//   ....[3]....
        /*0090*/ 	.word	0x000173f0


	//   ....[4]....
        /*0094*/ 	.word	0x00017410


	//   ....[5]....
        /*0098*/ 	.word	0x00017870


	//   ....[6]....
        /*009c*/ 	.word	0x00017890


	//   ....[7]....
        /*00a0*/ 	.word	0x000178b0


	//   ....[8]....
        /*00a4*/ 	.word	0x000178d0


	//   ....[9]....
        /*00a8*/ 	.word	0x000178f0


	//   ....[10]....
        /*00ac*/ 	.word	0x00017a70


	//   ....[11]....
        /*00b0*/ 	.word	0x00017ab0


	//   ....[12]....
        /*00b4*/ 	.word	0x00017ac0


	//   ....[13]....
        /*00b8*/ 	.word	0x00017b00


	//   ....[14]....
        /*00bc*/ 	.word	0x00017be0


	//   ....[15]....
        /*00c0*/ 	.word	0x00017c00


	//   ....[16]....
        /*00c4*/ 	.word	0x00017c20


	//   ....[17]....
        /*00c8*/ 	.word	0x00017cb0


	//   ....[18]....
        /*00cc*/ 	.word	0x00017d10


	//   ....[19]....
        /*00d0*/ 	.word	0x00017db0


	//   ....[20]....
        /*00d4*/ 	.word	0x00017de0


	//----- nvinfo : EIATTR_VRC_CTA_INIT_COUNT
	.align		4
.L_1472:
        /*00d8*/ 	.byte	0x02, 0x4a
	.zero		1
	.zero		1


	//----- nvinfo : EIATTR_EXIT_INSTR_OFFSETS
	.align		4
        /*00dc*/ 	.byte	0x04, 0x1c
        /*00de*/ 	.short	(.L_1474 - .L_1473)


	//   ....[0]....
.L_1473:
        /*00e0*/ 	.word	0x00000270


	//   ....[1]....
        /*00e4*/ 	.word	0x00018b30


	//----- nvinfo : EIATTR_MAX_THREADS
	.align		4
.L_1474:
        /*00e8*/ 	.byte	0x04, 0x05
        /*00ea*/ 	.short	(.L_1476 - .L_1475)
.L_1475:
        /*00ec*/ 	.word	0x00000100
        /*00f0*/ 	.word	0x00000001
        /*00f4*/ 	.word	0x00000001


	//----- nvinfo : EIATTR_CRS_STACK_SIZE
	.align		4
.L_1476:
        /*00f8*/ 	.byte	0x04, 0x1e
        /*00fa*/ 	.short	(.L_1478 - .L_1477)
.L_1477:
        /*00fc*/ 	.word	0x00000000


	//----- nvinfo : EIATTR_CBANK_PARAM_SIZE
	.align		4
.L_1478:
        /*0100*/ 	.byte	0x03, 0x19
        /*0102*/ 	.short	0x00e8


	//----- nvinfo : EIATTR_PARAM_CBANK
	.align		4
        /*0104*/ 	.byte	0x04, 0x0a
        /*0106*/ 	.short	(.L_1480 - .L_1479)
	.align		4
.L_1479:
        /*0108*/ 	.word	index@(.nv.constant0._ZN10layer_norm13ln_fwd_kernelINS_13Kernel_traitsI6__halfS2_S2_S2_fjLj8192ELj1ELj1ELj8ELj16ENS_18Kernel_traits_baseILj8192ES2_S2_S2_S2_fjLj256EEEEELb1ELb0ELb1ELb1EEEvNS_9FwdParamsE)
        /*010c*/ 	.short	0x0380
        /*010e*/ 	.short	0x00e8


	//----- nvinfo : EIATTR_SW_WAR
	.align		4
.L_1480:
        /*0110*/ 	.byte	0x04, 0x36
        /*0112*/ 	.short	(.L_1482 - .L_1481)
.L_1481:
        /*0114*/ 	.word	0x00000008
.L_1482:


//--------------------- .nv.info._ZN10layer_norm13ln_fwd_kernelINS_13Kernel_traitsI6__halfS2_S2_S2_fjLj8192ELj1ELj1ELj8ELj16ENS_18Kernel_traits_baseILj8192ES2_S2_S2_S2_fjLj256EEEEELb1ELb1ELb0ELb0EEEvNS_9FwdParamsE --------------------------
	.section	.nv.info._ZN10layer_norm13ln_fwd_kernelINS_13Kernel_traitsI6__halfS2_S2_S2_fjLj8192ELj1ELj1ELj8ELj16ENS_18Kernel_traits_baseILj8192ES2_S2_S2_S2_fjLj256EEEEELb1ELb1ELb0ELb0EEEvNS_9FwdParamsE,"",@"SHT_CUDA_INFO"
	.sectionflags	@""
	.align	4


	//----- nvinfo : EIATTR_CUDA_API_VERSION
	.align		4
        /*0000*/ 	.byte	0x04, 0x37
        /*0002*/ 	.short	(.L_1484 - .L_1483)
.L_1483:
        /*0004*/ 	.word	0x00000082


	//----- nvinfo : EIATTR_KPARAM_INFO
	.align		4
.L_1484:
        /*0008*/ 	.byte	0x04, 0x17
        /*000a*/ 	.short	(.L_1486 - .L_1485)
.L_1485:
        /*000c*/ 	.word	0x00000000
        /*0010*/ 	.short	0x0000
        /*0012*/ 	.short	0x0000
        /*0014*/ 	.byte	0x00, 0xf0, 0xa1, 0x03


	//----- nvinfo : EIATTR_SPARSE_MMA_MASK
	.align		4
.L_1486:
        /*0018*/ 	.byte	0x03, 0x50
        /*001a*/ 	.short	0x0000


	//----- nvinfo : EIATTR_MAXREG_COUNT
	.align		4
        /*001c*/ 	.byte	0x03, 0x1b
        /*001e*/ 	.short	0x00ff


	//----- nvinfo : EIATTR_NUM_BARRIERS
	.align		4
        /*0020*/ 	.byte	0x02, 0x4c
        /*0022*/ 	.byte	0x01
	.zero		1


	//----- nvinfo : EIATTR_MERCURY_ISA_VERSION
	.align		4
        /*0024*/ 	.byte	0x03, 0x5f
        /*0026*/ 	.short	0x0101


	//----- nvinfo : EIATTR_COOP_GROUP_MASK_REGIDS
	.align		4
        /*0028*/ 	.byte	0x04, 0x29
        /*002a*/ 	.short	(.L_1488 - .L_1487)


	//   ....[0]....
.L_1487:
        /*002c*/ 	.word	0xffffffff


	//   ....[1]....
        /*0030*/ 	.word	0xffffffff


	//   ....[2]....
        /*0034*/ 	.word	0xffffffff


	//   ....[3]....
        /*0038*/ 	.word	0xffffffff


	//   ....[4]....
        /*003c*/ 	.word	0xffffffff


	//   ....[5]....
        /*0040*/ 	.word	0xffffffff


	//   ....[6]....
        /*0044*/ 	.word	0xffffffff


	//   ....[7]....
        /*0048*/ 	.word	0xffffffff


	//   ....[8]....
        /*004c*/ 	.word	0xffffffff


	//   ....[9]....
        /*0050*/ 	.word	0xffffffff


	//   ....[10]....
        /*0054*/ 	.word	0xffffffff


	//   ....[11]....
        /*0058*/ 	.word	0xffffffff


	//   ....[12]....
        /*005c*/ 	.word	0xffffffff


	//   ....[13]....
        /*0060*/ 	.word	0xffffffff


	//   ....[14]....
        /*0064*/ 	.word	0xffffffff


	//   ....[15]....
        /*0068*/ 	.word	0xffffffff


	//   ....[16]....
        /*006c*/ 	.word	0xffffffff


	//   ....[17]....
        /*0070*/ 	.word	0xffffffff


	//   ....[18]....
        /*0074*/ 	.word	0xffffffff


	//   ....[19]....
        /*0078*/ 	.word	0xffffffff


	//   ....[20]....
        /*007c*/ 	.word	0xffffffff


	//----- nvinfo : EIATTR_COOP_GROUP_INSTR_OFFSETS
	.align		4
.L_1488:
        /*0080*/ 	.byte	0x04, 0x28
        /*0082*/ 	.short	(.L_1490 - .L_1489)


	//   ....[0]....
.L_1489:
        /*0084*/ 	.word	0x0001afd0


	//   ....[1]....
        /*0088*/ 	.word	0x0001aff0


	//   ....[2]....
        /*008c*/ 	.word	0x0001b010


	//   ....[3]....
        /*0090*/ 	.word	0x0001b030


	//   ....[4]....
        /*0094*/ 	.word	0x0001b050


	//   ....[5]....
        /*0098*/ 	.word	0x0001b4d0


	//   ....[6]....
        /*009c*/ 	.word	0x0001b4f0


	//   ....[7]....
        /*00a0*/ 	.word	0x0001b510


	//   ....[8]....
        /*00a4*/ 	.word	0x0001b530


	//   ....[9]....
        /*00a8*/ 	.word	0x0001b550


	//   ....[10]....
        /*00ac*/ 	.word	0x0001b6d0


	//   ....[11]....
        /*00b0*/ 	.word	0x0001b710


	//   ....[12]....
        /*00b4*/ 	.word	0x0001b720


	//   ....[13]....
        /*00b8*/ 	.word	0x0001b770


	//   ....[14]....
        /*00bc*/ 	.word	0x0001b830


	//   ....[15]....
        /*00c0*/ 	.word	0x0001b860


	//   ....[16]....
        /*00c4*/ 	.word	0x0001b880


	//   ....[17]....
        /*00c8*/ 	.word	0x0001b920


	//   ....[18]....
        /*00cc*/ 	.word	0x0001b970


	//   ....[19]....
        /*00d0*/ 	.word	0x0001ba10


	//   ....[20]....
        /*00d4*/ 	.word	0x0001ba40


	//----- nvinfo : EIATTR_VRC_CTA_INIT_COUNT
	.align		4
.L_1490:
        /*00d8*/ 	.byte	0x02, 0x4a
	.zero		1
	.zero		1


	//----- nvinfo : EIATTR_EXIT_INSTR_OFFSETS
	.align		4
        /*00dc*/ 	.byte	0x04, 0x1c
        /*00de*/ 	.short	(.L_1492 - .L_1491)


	//   ....[0]....
.L_1491:
        /*00e0*/ 	.word	0x000007a0


	//   ....[1]....
        /*00e4*/ 	.word	0x0001c820


	//----- nvinfo : EIATTR_INDIRECT_BRANCH_TARGETS
	.align		4
.L_1492:
        /*00e8*/ 	.byte	0x04, 0x34
        /*00ea*/ 	.short	(.L_1494 - .L_1493)


	//   ....[0]....
.L_1493:
        /*00ec*/ 	.word	.L_x_27324@srel
        /*00f0*/ 	.short	0x0
        /*00f2*/ 	.short	0x0
        /*00f4*/ 	.word	0x3
        /*00f8*/ 	.word	.L_x_27325@srel
        /*00fc*/ 	.word	.L_x_27326@srel
        /*0100*/ 	.word	.L_x_27327@srel


	//----- nvinfo : EIATTR_MAX_THREADS
	.align		4
.L_1494:
        /*0104*/ 	.byte	0x04, 0x05
        /*0106*/ 	.short	(.L_1496 - .L_1495)
.L_1495:
        /*0108*/ 	.word	0x00000100
        /*010c*/ 	.word	0x00000001
        /*0110*/ 	.word	0x00000001


	//----- nvinfo : EIATTR_CRS_STACK_SIZE
	.align		4
.L_1496:
        /*0114*/ 	.byte	0x04, 0x1e
        /*0116*/ 	.short	(.L_1498 - .L_1497)
.L_1497:
        /*0118*/ 	.word	0x00000000


	//----- nvinfo : EIATTR_CBANK_PARAM_SIZE
	.align		4
.L_1498:
        /*011c*/ 	.byte	0x03, 0x19
        /*011e*/ 	.short	0x00e8


	//----- nvinfo : EIATTR_PARAM_CBANK
	.align		4
        /*0120*/ 	.byte	0x04, 0x0a
        /*0122*/ 	.short	(.L_1500 - .L_1499)
	.align		4
.L_1499:
        /*0124*/ 	.word	index@(.nv.constant0._ZN10layer_norm13ln_fwd_kernelINS_13Kernel_traitsI6__halfS2_S2_S2_fjLj8192ELj1ELj1ELj8ELj16ENS_18Kernel_traits_baseILj8192ES2_S2_S2_S2_fjLj256EEEEELb1ELb1ELb0ELb0EEEvNS_9FwdParamsE)
        /*0128*/ 	.short	0x0380
        /*012a*/ 	.short	0x00e8


	//----- nvinfo : EIATTR_SW_WAR
	.align		4
.L_1500:
        /*012c*/ 	.byte	0x04, 0x36
        /*012e*/ 	.short	(.L_1502 - .L_1501)
.L_1501:
        /*0130*/ 	.word	0x00000008
.L_1502:


//--------------------- .nv.info._ZN10layer_norm13ln_fwd_kernelINS_13Kernel_traitsI6__halfS2_S2_S2_fjLj8192ELj1ELj1ELj8ELj16ENS_18Kernel_traits_baseILj8192ES2_S2_S2_S2_fjLj256EEEEELb1ELb1ELb0ELb1EEEvNS_9FwdParamsE --------------------------
	.section	.nv.info._ZN10layer_norm13ln_fwd_kernelINS_13Kernel_traitsI6__halfS2_S2_S2_fjLj8192ELj1ELj1ELj8ELj16ENS_18Kernel_traits_baseILj8192ES2_S2_S2_S2_fjLj256EEEEELb1ELb1ELb0ELb1EEEvNS_9FwdParamsE,"",@"SHT_CUDA_INFO"
	.sectionflags	@""
	.align	4


	//----- nvinfo : EIATTR_CUDA_API_VERSION
	.align		4
        /*0000*/ 	.byte	0x04, 0x37
        /*0002*/ 	.short	(.L_1504 - .L_1503)
.L_1503:
        /*0004*/ 	.word	0x00000082


	//----- nvinfo : EIATTR_KPARAM_INFO
	.align		4
.L_1504:
        /*0008*/ 	.byte	0x04, 0x17
        /*000a*/ 	.short	(.L_1506 - .L_1505)
.L_1505:
        /*000c*/ 	.word	0x00000000
        /*0010*/ 	.short	0x0000
        /*0012*/ 	.short	0x0000
        /*0014*/ 	.byte	0x00, 0xf0, 0xa1, 0x03


	//----- nvinfo : EIATTR_SPARSE_MMA_MASK
	.align		4
.L_1506:
        /*0018*/ 	.byte	0x03, 0x50
        /*001a*/ 	.short	0x0000


	//----- nvinfo : EIATTR_MAXREG_COUNT
	.align		4
        /*001c*/ 	.byte	0x03, 0x1b
        /*001e*/ 	.short	0x00ff


	//----- nvinfo : EIATTR_NUM_BARRIERS
	.align		4
        /*0020*/ 	.byte	0x02, 0x4c
        /*0022*/ 	.byte	0x01
	.zero		1


	//----- nvinfo : EIATTR_MERCURY_ISA_VERSION
	.align		4
        /*0024*/ 	.byte	0x03, 0x5f
        /*0026*/ 	.short	0x0101


	//----- nvinfo : EIATTR_COOP_GROUP_MASK_REGIDS
	.align		4
        /*0028*/ 	.byte	0x04, 0x29
        /*002a*/ 	.short	(.L_1508 - .L_1507)


	//   ....[0]....
.L_1507:
        /*002c*/ 	.word	0xffffffff


	//   ....[1]....
        /*0030*/ 	.word	0xffffffff


	//   ....[2]....
        /*0034*/ 	.word	0xffffffff


	//   ....[3]....
        /*0038*/ 	.word	0xffffffff


	//   ....[4]....
        /*003c*/ 	.word	0xffffffff


	//   ....[5]....
        /*0040*/ 	.word	0xffffffff


	//   ....[6]....
        /*0044*/ 	.word	0xffffffff


	//   ....[7]....
        /*0048*/ 	.word	0xffffffff


	//   ....[8]....
        /*004c*/ 	.word	0xffffffff


	//   ....[9]....
        /*0050*/ 	.word	0xffffffff


	//   ....[10]....
        /*0054*/ 	.word	0xffffffff


	//   ....[11]....
        /*0058*/ 	.word	0xffffffff


	//   ....[12]....
        /*005c*/ 	.word	0xffffffff


	//   ....[13]....
        /*0060*/ 	.word	0xffffffff


	//   ....[14]....
        /*0064*/ 	.word	0xffffffff


	//   ....[15]....
        /*0068*/ 	.word	0xffffffff


	//   ....[16]....
        /*006c*/ 	.word	0xffffffff


	//   ....[17]....
        /*0070*/ 	.word	0xffffffff


	//   ....[18]....
        /*0074*/ 	.word	0xffffffff


	//   ....[19]....
        /*0078*/ 	.word	0xffffffff


	//   ....[20]....
        /*007c*/ 	.word	0xffffffff


	//----- nvinfo : EIATTR_COOP_GROUP_INSTR_OFFSETS
	.align		4
.L_1508:
        /*0080*/ 	.byte	0x04, 0x28
        /*0082*/ 	.short	(.L_1510 - .L_1509)


	//   ....[0]....
.L_1509:
        /*0084*/ 	.word	0x00019680


	//   ....[1]....
        /*0088*/ 	.word	0x000196a0


	//   ....[2]....
        /*008c*/ 	.word	0x000196c0


	//   ....[3]....
        /*0090*/ 	.word	0x000196e0


	//   ....[4]....
        /*0094*/ 	.word	0x00019700


	//   ....[5]....
        /*0098*/ 	.word	0x00019b40


	//   ....[6]....
        /*009c*/ 	.word	0x00019b80


	//   ....[7]....
        /*00a0*/ 	.word	0x00019bc0


	//   ....[8]....
        /*00a4*/ 	.word	0x00019c00


	//   ....[9]....
        /*00a8*/ 	.word	0x00019c30


	//   ....[10]....
        /*00ac*/ 	.word	0x00019de0


	//   ....[11]....
        /*00b0*/ 	.word	0x00019e20


	//   ....[12]....
        /*00b4*/ 	.word	0x00019e60


	//   ....[13]....
        /*00b8*/ 	.word	0x00019f20


	//   ....[14]....
        /*00bc*/ 	.word	0x0001a000


	//   ....[15]....
        /*00c0*/ 	.word	0x0001a020


	//   ....[16]....
        /*00c4*/ 	.word	0x0001a040


	//   ....[17]....
        /*00c8*/ 	.word	0x0001a0e0


	//   ....[18]....
        /*00cc*/ 	.word	0x0001a130


	//   ....[19]....
        /*00d0*/ 	.word	0x0001a1d0


	//   ....[20]....
        /*00d4*/ 	.word	0x0001a1f0


	//----- nvinfo : EIATTR_VRC_CTA_INIT_COUNT
	.align		4
.L_1510:
        /*00d8*/ 	.byte	0x02, 0x4a
	.zero		1
	.zero		1


	//----- nvinfo : EIATTR_EXIT_INSTR_OFFSETS
	.align		4
        /*00dc*/ 	.byte	0x04, 0x1c
        /*00de*/ 	.short	(.L_1512 - .L_1511)


	//   ....[0]....
.L_1511:
        /*00e0*/ 	.word	0x00000370


	//   ....[1]....
        /*00e4*/ 	.word	0x0001adf0


	//----- nvinfo : EIATTR_INDIRECT_BRANCH_TARGETS
	.align		4
.L_1512:
        /*00e8*/ 	.byte	0x04, 0x34
        /*00ea*/ 	.short	(.L_1514 - .L_1513)


	//   ....[0]....
.L_1513:
        /*00ec*/ 	.word	.L_x_27328@srel
        /*00f0*/ 	.short	0x0
        /*00f2*/ 	.short	0x0
        /*00f4*/ 	.word	0x3
        /*00f8*/ 	.word	.L_x_27329@srel
        /*00fc*/ 	.word	.L_x_27330@srel
        /*0100*/ 	.word	.L_x_27331@srel


	//----- nvinfo : EIATTR_MAX_THREADS
	.align		4
.L_1514:
        /*0104*/ 	.byte	0x04, 0x05
        /*0106*/ 	.short	(.L_1516 - .L_1515)
.L_1515:
        /*0108*/ 	.word	0x00000100
        /*010c*/ 	.word	0x00000001
        /*0110*/ 	.word	0x00000001


	//----- nvinfo : EIATTR_CRS_STACK_SIZE
	.align		4
.L_1516:
        /*0114*/ 	.byte	0x04, 0x1e
        /*0116*/ 	.short	(.L_1518 - .L_1517)
.L_1517:
        /*0118*/ 	.word	0x00000000


	//----- nvinfo : EIATTR_CBANK_PARAM_SIZE
	.align		4
.L_1518:
        /*011c*/ 	.byte	0x03, 0x19
        /*011e*/ 	.short	0x00e8


	//----- nvinfo : EIATTR_PARAM_CBANK
	.align		4
        /*0120*/ 	.byte	0x04, 0x0a
        /*0122*/ 	.short	(.L_1520 - .L_1519)
	.align		4
.L_1519:
        /*0124*/ 	.word	index@(.nv.constant0._ZN10layer_norm13ln_fwd_kernelINS_13Kernel_traitsI6__halfS2_S2_S2_fjLj8192ELj1ELj1ELj8ELj16ENS_18Kernel_traits_baseILj8192ES2_S2_S2_S2_fjLj256EEEEELb1ELb1ELb0ELb1EEEvNS_9FwdParamsE)
        /*0128*/ 	.short	0x0380
        /*012a*/ 	.short	0x00e8


	//----- nvinfo : EIATTR_SW_WAR
	.align		4
.L_1520:
        /*012c*/ 	.byte	0x04, 0x36
        /*012e*/ 	.short	(.L_1522 - .L_1521)
.L_1521:
        /*0130*/ 	.word	0x00000008
.L_1522:


//--------------------- .nv.info._ZN10layer_norm13ln_fwd_kernelINS_13Kernel_traitsI6__halfS2_S2_S2_fjLj8192ELj1ELj1ELj8ELj16ENS_18Kernel_traits_baseILj8192ES2_S2_S2_S2_fjLj256EEEEELb1ELb1ELb1ELb0EEEvNS_9FwdParamsE --------------------------
	.section	.nv.info._ZN10layer_norm13ln_fwd_kernelINS_13Kernel_traitsI6__halfS2_S2_S2_fjLj8192ELj1ELj1ELj8ELj16ENS_18Kernel_traits_baseILj8192ES2_S2_S2_S2_fjLj256EEEEELb1ELb1ELb1ELb0EEEvNS_9FwdParamsE,"",@"SHT_CUDA_INFO"
	.sectionflags	@""
	.align	4


	//----- nvinfo : EIATTR_CUDA_API_VERSION
	.align		4
        /*0000*/ 	.byte	0x04, 0x37
        /*0002*/ 	.short	(.L_1524 - .L_1523)
.L_1523:
        /*0004*/ 	.word	0x00000082


	//----- nvinfo : EIATTR_KPARAM_INFO
	.align		4
.L_1524:
        /*0008*/ 	.byte	0x04, 0x17
        /*000a*/ 	.short	(.L_1526 - .L_1525)
.L_1525:
        /*000c*/ 	.word	0x00000000
        /*0010*/ 	.short	0x0000
        /*0012*/ 	.short	0x0000
        /*0014*/ 	.byte	0x00, 0xf0, 0xa1, 0x03


	//----- nvinfo : EIATTR_SPARSE_MMA_MASK
	.align		4
.L_1526:
        /*0018*/ 	.byte	0x03, 0x50
        /*001a*/ 	.short	0x0000


	//----- nvinfo : EIATTR_MAXREG_COUNT
	.align		4
        /*001c*/ 	.byte	0x03, 0x1b
        /*001e*/ 	.short	0x00ff


	//----- nvinfo : EIATTR_NUM_BARRIERS
	.align		4
        /*0020*/ 	.byte	0x02, 0x4c
        /*0022*/ 	.byte	0x01
	.zero		1


	//----- nvinfo : EIATTR_MERCURY_ISA_VERSION
	.align		4
        /*0024*/ 	.byte	0x03, 0x5f
        /*0026*/ 	.short	0x0101


	//----- nvinfo : EIATTR_COOP_GROUP_MASK_REGIDS
	.align		4
        /*0028*/ 	.byte	0x04, 0x29
        /*002a*/ 	.short	(.L_1528 - .L_1527)


	//   ....[0]....
.L_1527:
        /*002c*/ 	.word	0xffffffff


	//   ....[1]....
        /*0030*/ 	.word	0xffffffff


	//   ....[2]....
        /*0034*/ 	.word	0xffffffff


	//   ....[3]....
        /*0038*/ 	.word	0xffffffff


	//   ....[4]....
        /*003c*/ 	.word	0xffffffff


	//   ....[5]....
        /*0040*/ 	.word	0xffffffff


	//   ....[6]....
        /*0044*/ 	.word	0xffffffff


	//   ....[7]....
        /*0048*/ 	.word	0xffffffff


	//   ....[8]....
        /*004c*/ 	.word	0xffffffff


	//   ....[9]....
        /*0050*/ 	.word	0xffffffff


	//   ....[10]....
        /*0054*/ 	.word	0xffffffff


	//   ....[11]....
        /*0058*/ 	.word	0xffffffff


	//   ....[12]....
        /*005c*/ 	.word	0xffffffff


	//   ....[13]....
        /*0060*/ 	.word	0xffffffff


	//   ....[14]....
        /*0064*/ 	.word	0xffffffff


	//   ....[15]....
        /*0068*/ 	.word	0xffffffff


	//   ....[16]....
        /*006c*/ 	.word	0xffffffff


	//   ....[17]....
        /*0070*/ 	.word	0xffffffff


	//   ....[18]....
        /*0074*/ 	.word	0xffffffff


	//   ....[19]....
        /*0078*/ 	.word	0xffffffff


	//   ....[20]....
        /*007c*/ 	.word	0xffffffff


	//----- nvinfo : EIATTR_COOP_GROUP_INSTR_OFFSETS
	.align		4
.L_1528:
        /*0080*/ 	.byte	0x04, 0x28
        /*0082*/ 	.short	(.L_1530 - .L_1529)


	//   ....[0]....
.L_1529:
        /*0084*/ 	.word	0x0001c470


	//   ....[1]....
        /*0088*/ 	.word	0x0001c490


	//   ....[2]....
        /*008c*/ 	.word	0x0001c4b0


	//   ....[3]....
        /*0090*/ 	.word	0x0001c4d0


	//   ....[4]....
        /*0094*/ 	.word	0x0001c4f0


	//   ....[5]....
        /*0098*/ 	.word	0x0001c970


	//   ....[6]....
        /*009c*/ 	.word	0x0001c990


	//   ....[7]....
        /*00a0*/ 	.word	0x0001c9b0


	//   ....[8]....
        /*00a4*/ 	.word	0x0001c9d0


	//   ....[9]....
        /*00a8*/ 	.word	0x0001c9f0


	//   ....[10]....
        /*00ac*/ 	.word	0x0001cb70


	//   ....[11]....
        /*00b0*/ 	.word	0x0001cbb0


	//   ....[12]....
        /*00b4*/ 	.word	0x0001cbd0


	//   ....[13]....
        /*00b8*/ 	.word	0x0001ccb0


	//   ....[14]....
        /*00bc*/ 	.word	0x0001ccc0


	//   ....[15]....
        /*00c0*/ 	.word	0x0001ccd0


	//   ....[16]....
        /*00c4*/ 	.word	0x0001cd60


	//   ....[17]....
        /*00c8*/ 	.word	0x0001cdc0


	//   ....[18]....
        /*00cc*/ 	.word	0x0001ce00


	//   ....[19]....
        /*00d0*/ 	.word	0x0001ced0


	//   ....[20]....
        /*00d4*/ 	.word	0x0001cf00


	//----- nvinfo : EIATTR_VRC_CTA_INIT_COUNT
	.align		4
.L_1530:
        /*00d8*/ 	.byte	0x02, 0x4a
	.zero		1
	.zero		1


	//----- nvinfo : EIATTR_EXIT_INSTR_OFFSETS
	.align		4
        /*00dc*/ 	.byte	0x04, 0x1c
        /*00de*/ 	.short	(.L_1532 - .L_1531)


	//   ....[0]....
.L_1531:
        /*00e0*/ 	.word	0x000007b0


	//   ....[1]....
        /*00e4*/ 	.word	0x0001dd30


	//----- nvinfo : EIATTR_MAX_THREADS
	.align		4
.L_1532:
        /*00e8*/ 	.byte	0x04, 0x05
        /*00ea*/ 	.short	(.L_1534 - .L_1533)
.L_1533:
        /*00ec*/ 	.word	0x00000100
        /*00f0*/ 	.word	0x00000001
        /*00f4*/ 	.word	0x00000001


	//----- nvinfo : EIATTR_CRS_STACK_SIZE
	.align		4
.L_1534:
        /*00f8*/ 	.byte	0x04, 0x1e
        /*00fa*/ 	.short	(.L_1536 - .L_1535)
.L_1535:
        /*00fc*/ 	.word	0x00000000


	//----- nvinfo : EIATTR_CBANK_PARAM_SIZE
	.align		4
.L_1536:
        /*0100*/ 	.byte	0x03, 0x19
        /*0102*/ 	.short	0x00e8


	//----- nvinfo : EIATTR_PARAM_CBANK
	.align		4
        /*0104*/ 	.byte	0x04, 0x0a
        /*0106*/ 	.short	(.L_1538 - .L_1537)
	.align		4
.L_1537:
        /*0108*/ 	.word	index@(.nv.constant0._ZN10layer_norm13ln_fwd_kernelINS_13Kernel_traitsI6__halfS2_S2_S2_fjLj8192ELj1ELj1ELj8ELj16ENS_18Kernel_traits_baseILj8192ES2_S2_S2_S2_fjLj256EEEEELb1ELb1ELb1ELb0EEEvNS_9FwdParamsE)
        /*010c*/ 	.short	0x0380
        /*010e*/ 	.short	0x00e8


	//----- nvinfo : EIATTR_SW_WAR
	.align		4
.L_1538:
        /*0110*/ 	.byte	0x04, 0x36
        /*0112*/ 	.short	(.L_1540 - .L_1539)
.L_1539:
        /*0114*/ 	.word	0x00000008
.L_1540:


//--------------------- .nv.info._ZN10layer_norm13ln_fwd_kernelINS_13Kernel_traitsI6__halfS2_S2_S2_fjLj8192ELj1ELj1ELj8ELj16ENS_18Kernel_traits_baseILj8192ES2_S2_S2_S2_fjLj256EEEEELb1ELb1ELb1ELb1EEEvNS_9FwdParamsE --------------------------
	.section	.nv.info._ZN10layer_norm13ln_fwd_kernelINS_13Kernel_traitsI6__halfS2_S2_S2_fjLj8192ELj1ELj1ELj8ELj16ENS_18Kernel_traits_baseILj8192ES2_S2_S2_S2_fjLj256EEEEELb1ELb1ELb1ELb1EEEvNS_9FwdParamsE,"",@"SHT_CUDA_INFO"
	.sectionflags	@""
	.align	4


	//----- nvinfo : EIATTR_CUDA_API_VERSION
	.align		4
        /*0000*/ 	.byte	0x04, 0x37
        /*0002*/ 	.short	(.L_1542 - .L_1541)
.L_1541:
        /*0004*/ 	.word	0x00000082


	//----- nvinfo : EIATTR_KPARAM_INFO
	.align		4
.L_1542:
        /*0008*/ 	.byte	0x04, 0x17
        /*000a*/ 	.short	(.L_1544 - .L_1543)
.L_1543:
        /*000c*/ 	.word	0x00000000
        /*0010*/ 	.short	0x0000
        /*0012*/ 	.short	0x0000
        /*0014*/ 	.byte	0x00, 0xf0, 0xa1, 0x03


	//----- nvinfo : EIATTR_SPARSE_MMA_MASK
	.align		4
.L_1544:
        /*0018*/ 	.byte	0x03, 0x50
        /*001a*/ 	.short	0x0000


	//----- nvinfo : EIATTR_MAXREG_COUNT
	.align		4
        /*001c*/ 	.byte	0x03, 0x1b
        /*001e*/ 	.short	0x00ff


	//----- nvinfo : EIATTR_NUM_BARRIERS
	.align		4
        /*0020*/ 	.byte	0x02, 0x4c
        /*0022*/ 	.byte	0x01
	.zero		1


	//----- nvinfo : EIATTR_MERCURY_ISA_VERSION
	.align		4
        /*0024*/ 	.byte	0x03, 0x5f
        /*0026*/ 	.short	0x0101


	//----- nvinfo : EIATTR_COOP_GROUP_MASK_REGIDS
	.align		4
        /*0028*/ 	.byte	0x04, 0x29
        /*002a*/ 	.short	(.L_1546 - .L_1545)


	//   ....[0]....
.L_1545:
        /*002c*/ 	.word	0xffffffff


	//   ....[1]....
        /*0030*/ 	.word	0xffffffff


	//   ....[2]....
        /*0034*/ 	.word	0xffffffff


	//   ....[3]....
        /*0038*/ 	.word	0xffffffff


	//   ....[4]....
        /*003c*/ 	.word	0xffffffff


	//   ....[5]....
        /*0040*/ 	.word	0xffffffff


	//   ....[6]....
        /*0044*/ 	.word	0xffffffff


	//   ....[7]....
        /*0048*/ 	.word	0xffffffff


	//   ....[8]....
        /*004c*/ 	.word	0xffffffff


	//   ....[9]....
        /*0050*/ 	.word	0xffffffff


	//   ....[10]....
        /*0054*/ 	.word	0xffffffff


	//   ....[11]....
        /*0058*/ 	.word	0xffffffff


	//   ....[12]....
        /*005c*/ 	.word	0xffffffff


	//   ....[13]....
        /*0060*/ 	.word	0xffffffff


	//   ....[14]....
        /*0064*/ 	.word	0xffffffff


	//   ....[15]....
        /*0068*/ 	.word	0xffffffff


	//   ....[16]....
        /*006c*/ 	.word	0xffffffff


	//   ....[17]....
        /*0070*/ 	.word	0xffffffff


	//   ....[18]....
        /*0074*/ 	.word	0xffffffff


	//   ....[19]....
        /*0078*/ 	.word	0xffffffff


	//   ....[20]....
        /*007c*/ 	.word	0xffffffff


	//----- nvinfo : EIATTR_COOP_GROUP_INSTR_OFFSETS
	.align		4
.L_1546:
        /*0080*/ 	.byte	0x04, 0x28
        /*0082*/ 	.short	(.L_1548 - .L_1547)


	//   ....[0]....
.L_1547:
        /*0084*/ 	.word	0x0001b580


	//   ....[1]....
        /*0088*/ 	.word	0x0001b5f0


	//   ....[2]....
        /*008c*/ 	.word	0x0001b610


	//   ....[3]....
        /*0090*/ 	.word	0x0001b630


	//   ....[4]....
        /*0094*/ 	.word	0x0001b650


	//   ....[5]....
        /*0098*/ 	.word	0x0001ba80


	//   ....[6]....
        /*009c*/ 	.word	0x0001baa0


	//   ....[7]....
        /*00a0*/ 	.word	0x0001bac0


	//   ....[8]....
        /*00a4*/ 	.word	0x0001bae0


	//   ....[9]....
        /*00a8*/ 	.word	0x0001bb00


	//   ....[10]....
        /*00ac*/ 	.word	0x0001bc80


	//   ....[11]....
        /*00b0*/ 	.word	0x0001bcc0


	//   ....[12]....
        /*00b4*/ 	.word	0x0001bd10


	//   ....[13]....
        /*00b8*/ 	.word	0x0001bd40


	//   ....[14]....
        /*00bc*/ 	.word	0x0001bdd0


	//   ....[15]....
        /*00c0*/ 	.word	0x0001be00


	//   ....[16]....
        /*00c4*/ 	.word	0x0001be30


	//   ....[17]....
        /*00c8*/ 	.word	0x0001bef0


	//   ....[18]....
        /*00cc*/ 	.word	0x0001bf30


	//   ....[19]....
        /*00d0*/ 	.word	0x0001bfd0


	//   ....[20]....
        /*00d4*/ 	.word	0x0001c000


	//----- nvinfo : EIATTR_VRC_CTA_INIT_COUNT
	.align		4
.L_1548:
        /*00d8*/ 	.byte	0x02, 0x4a
	.zero		1
	.zero		1


	//----- nvinfo : EIATTR_EXIT_INSTR_OFFSETS
	.align		4
        /*00dc*/ 	.byte	0x04, 0x1c
        /*00de*/ 	.short	(.L_1550 - .L_1549)


	//   ....[0]....
.L_1549:
        /*00e0*/ 	.word	0x00000320


	//   ....[1]....
        /*00e4*/ 	.word	0x0001cd40


	//----- nvinfo : EIATTR_MAX_THREADS
	.align		4
.L_1550:
        /*00e8*/ 	.byte	0x04, 0x05
        /*00ea*/ 	.short	(.L_1552 - .L_1551)
.L_1551:
        /*00ec*/ 	.word	0x00000100
        /*00f0*/ 	.word	0x00000001
        /*00f4*/ 	.word	0x00000001


	//----- nvinfo : EIATTR_CRS_STACK_SIZE
	.align		4
.L_1552:
        /*00f8*/ 	.byte	0x04, 0x1e
        /*00fa*/ 	.short	(.L_1554 - .L_1553)
.L_1553:
        /*00fc*/ 	.word	0x00000000


	//----- nvinfo : EIATTR_CBANK_PARAM_SIZE
	.align		4
.L_1554:
        /*0100*/ 	.byte	0x03, 0x19
        /*0102*/ 	.short	0x00e8


	//----- nvinfo : EIATTR_PARAM_CBANK
	.align		4
        /*0104*/ 	.byte	0x04, 0x0a
        /*0106*/ 	.short	(.L_1556 - .L_1555)
	.align		4
.L_1555:
        /*0108*/ 	.word	index@(.nv.constant0._ZN10layer_norm13ln_fwd_kernelINS_13Kernel_traitsI6__halfS2_S2_S2_fjLj8192ELj1ELj1ELj8ELj16ENS_18Kernel_traits_baseILj8192ES2_S2_S2_S2_fjLj256EEEEELb1ELb1ELb1ELb1EEEvNS_9FwdParamsE)
        /*010c*/ 	.short	0x0380
        /*010e*/ 	.short	0x00e8


	//----- nvinfo : EIATTR_SW_WAR
	.align		4
.L_1556:
        /*0110*/ 	.byte	0x04, 0x36
        /*0112*/ 	.short	(.L_1558 - .L_1557)
.L_1557:
        /*0114*/ 	.word	0x00000008
.L_1558:


//--------------------- .nv.info._ZN10layer_norm13ln_fwd_kernelINS_13Kernel_traitsIf13__nv_bfloat16S2_S2_fjLj8192ELj1ELj1ELj8ELj16ENS_18Kernel_traits_baseILj8192EfS2_S2_S2_fjLj256EEEEELb0ELb0ELb0ELb0EEEvNS_9FwdParamsE --------------------------
	.section	.nv.info._ZN10layer_norm13ln_fwd_kernelINS_13Kernel_traitsIf13__nv_bfloat16S2_S2_fjLj8192ELj1ELj1ELj8ELj16ENS_18Kernel_traits_baseILj8192EfS2_S2_S2_fjLj256EEEEELb0ELb0ELb0ELb0EEEvNS_9FwdParamsE,"",@"SHT_CUDA_INFO"
	.sectionflags	@""
	.align	4


	//----- nvinfo : EIATTR_CUDA_API_VERSION
	.align		4
        /*0000*/ 	.byte	0x04, 0x37
        /*0002*/ 	.short	(.L_1560 - .L_1559)
.L_1559:
        /*0004*/ 	.word	0x00000082


	//----- nvinfo : EIATTR_KPARAM_INFO
	.align		4
.L_1560:
        /*0008*/ 	.byte	0x04, 0x17
        /*000a*/ 	.short	(.L_1562 - .L_1561)
.L_1561:
        /*000c*/ 	.word	0x00000000
        /*0010*/ 	.short	0x0000
        /*0012*/ 	.short	0x0000
        /*0014*/ 	.byte	0x00, 0xf0, 0xa1, 0x03


	//----- nvinfo : EIATTR_SPARSE_MMA_MASK
	.align		4
.L_1562:
        /*0018*/ 	.byte	0x03, 0x50
        /*001a*/ 	.short	0x0000


	//----- nvinfo : EIATTR_MAXREG_COUNT
	.align		4
        /*001c*/ 	.byte	0x03, 0x1b
        /*001e*/ 	.short	0x00ff


	//----- nvinfo : EIATTR_NUM_BARRIERS
	.align		4
        /*0020*/ 	.byte	0x02, 0x4c
        /*0022*/ 	.byte	0x01
	.zero		1


	//----- nvinfo : EIATTR_MERCURY_ISA_VERSION
	.align		4
        /*0024*/ 	.byte	0x03, 0x5f
        /*0026*/ 	.short	0x0101


	//----- nvinfo : EIATTR_COOP_GROUP_MASK_REGIDS
	.align		4
        /*0028*/ 	.byte	0x04, 0x29
        /*002a*/ 	.short	(.L_1564 - .L_1563)


	//   ....[0]....
.L_1563:
        /*002c*/ 	.word	0xffffffff


	//   ....[1]....
        /*0030*/ 	.word	0xffffffff


	//   ....[2]....
        /*0034*/ 	.word	0xffffffff


	//   ....[3]....
        /*0038*/ 	.word	0xffffffff


	//   ....[4]....
        /*003c*/ 	.word	0xffffffff


	//   ....[5]....
        /*0040*/ 	.word	0xffffffff


	//   ....[6]....
        /*0044*/ 	.word	0xffffffff


	//   ....[7]....
        /*0048*/ 	.word	0xffffffff


	//   ....[8]....
        /*004c*/ 	.word	0xffffffff


	//   ....[9]....
        /*0050*/ 	.word	0xffffffff


	//   ....[10]....
        /*0054*/ 	.word	0xffffffff


	//   ....[11]....
        /*0058*/ 	.word	0xffffffff


	//   ....[12]....
        /*005c*/ 	.word	0xffffffff


	//   ....[13]....
        /*0060*/ 	.word	0xffffffff


	//   ....[14]....
        /*0064*/ 	.word	0xffffffff


	//   ....[15]....
        /*0068*/ 	.word	0xffffffff


	//   ....[16]....
        /*006c*/ 	.word	0xffffffff


	//   ....[17]....
        /*0070*/ 	.word	0xffffffff


	//   ....[18]....
        /*0074*/ 	.word	0xffffffff


	//   ....[19]....
        /*0078*/ 	.word	0xffffffff


	//   ....[20]....
        /*007c*/ 	.word	0xffffffff


	//----- nvinfo : EIATTR_COOP_GROUP_INSTR_OFFSETS
	.align		4
.L_1564:
        /*0080*/ 	.byte	0x04, 0x28
        /*0082*/ 	.short	(.L_1566 - .L_1565)


	//   ....[0]....
.L_1565:
        /*0084*/ 	.word	0x00002580


	//   ....[1]....
        /*0088*/ 	.word	0x000025a0


	//   ....[2]....
        /*008c*/ 	.word	0x000025c0


	//   ....[3]....
        /*0090*/ 	.word	0x000025e0


	//   ....[4]....
        /*0094*/ 	.word	0x00002600


	//   ....[5]....
        /*0098*/ 	.word	0x00002a80


	//   ....[6]....
        /*009c*/ 	.word	0x00002aa0


	//   ....[7]....
        /*00a0*/ 	.word	0x00002ac0


	//   ....[8]....
        /*00a4*/ 	.word	0x00002ae0


	//   ....[9]....
        /*00a8*/ 	.word	0x00002b00


	//   ....[10]....
        /*00ac*/ 	.word	0x00002c80


	//   ....[11]....
        /*00b0*/ 	.word	0x00002cc0


	//   ....[12]....
        /*00b4*/ 	.word	0x00002d10


	//   ....[13]....
        /*00b8*/ 	.word	0x00002d40


	//   ....[14]....
        /*00bc*/ 	.word	0x00002dc0


	//   ....[15]....
        /*00c0*/ 	.word	0x00002e10


	//   ....[16]....
        /*00c4*/ 	.word	0x00002e30


	//   ....[17]....
        /*00c8*/ 	.word	0x00002ee0


	//   ....[18]....
        /*00cc*/ 	.word	0x00002f30


	//   ....[19]....
        /*00d0*/ 	.word	0x00002fd0


	//   ....[20]....
        /*00d4*/ 	.word	0x00002ff0


	//----- nvinfo : EIATTR_VRC_CTA_INIT_COUNT
	.align		4
.L_1566:
        /*00d8*/ 	.byte	0x02, 0x4a
	.zero		1
	.zero		1


	//----- nvinfo : EIATTR_EXIT_INSTR_OFFSETS
	.align		4
        /*00dc*/ 	.byte	0x04, 0x1c
        /*00de*/ 	.short	(.L_1568 - .L_1567)


	//   ....[0]....
.L_1567:
        /*00e0*/ 	.word	0x00000690


	//   ....[1]....
        /*00e4*/ 	.word	0x000039b0


	//----- nvinfo : EIATTR_MAX_THREADS
	.align		4
.L_1568:
        /*00e8*/ 	.byte	0x04, 0x05
        /*00ea*/ 	.short	(.L_1570 - .L_1569)
.L_1569:
        /*00ec*/ 	.word	0x00000100
        /*00f0*/ 	.word	0x00000001
        /*00f4*/ 	.word	0x00000001


	//----- nvinfo : EIATTR_CRS_STACK_SIZE
	.align		4
.L_1570:
        /*00f8*/ 	.byte	0x04, 0x1e
        /*00fa*/ 	.short	(.L_1572 - .L_1571)
.L_1571:
        /*00fc*/ 	.word	0x00000000


	//----- nvinfo : EIATTR_CBANK_PARAM_SIZE
	.align		4
.L_1572:
        /*0100*/ 	.byte	0x03, 0x19
        /*0102*/ 	.short	0x00e8


	//----- nvinfo : EIATTR_PARAM_CBANK
	.align		4
        /*0104*/ 	.byte	0x04, 0x0a
        /*0106*/ 	.short	(.L_1574 - .L_1573)
	.align		4
.L_1573:
        /*0108*/ 	.word	index@(.nv.constant0._ZN10layer_norm13ln_fwd_kernelINS_13Kernel_traitsIf13__nv_bfloat16S2_S2_fjLj8192ELj1ELj1ELj8ELj16ENS_18Kernel_traits_baseILj8192EfS2_S2_S2_fjLj256EEEEELb0ELb0ELb0ELb0EEEvNS_9FwdParamsE)
        /*010c*/ 	.short	0x0380
        /*010e*/ 	.short	0x00e8


	//----- nvinfo : EIATTR_SW_WAR
	.align		4
.L_1574:
        /*0110*/ 	.byte	0x04, 0x36
        /*0112*/ 	.short	(.L_1576 - .L_1575)
.L_1575:
        /*0114*/ 	.word	0x00000008
.L_1576:


//--------------------- .nv.info._ZN10layer_norm13ln_fwd_kernelINS_13Kernel_traitsIf13__nv_bfloat16S2_S2_fjLj8192ELj1ELj1ELj8ELj16ENS_18Kernel_traits_baseILj8192EfS2_S2_S2_fjLj256EEEEELb0ELb0ELb0ELb1EEEvNS_9FwdParamsE --------------------------
	.section	.nv.info._ZN10layer_norm13ln_fwd_kernelINS_13Kernel_traitsIf13__nv_bfloat16S2_S2_fjLj8192ELj1ELj1ELj8ELj16ENS_18Kernel_traits_baseILj8192EfS2_S2_S2_fjLj256EEEEELb0ELb0ELb0ELb1EEEvNS_9FwdParamsE,"",@"SHT_CUDA_INFO"
	.sectionflags	@""
	.align	4


	//----- nvinfo : EIATTR_CUDA_API_VERSION
	.align		4
        /*0000*/ 	.byte	0x04, 0x37
        /*0002*/ 	.short	(.L_1578 - .L_1577)
.L_1577:
        /*0004*/ 	.word	0x00000082


	//----- nvinfo : EIATTR_KPARAM_INFO
	.align		4
.L_1578:
        /*0008*/ 	.byte	0x04, 0x17
        /*000a*/ 	.short	(.L_1580 - .L_1579)
.L_1579:
        /*000c*/ 	.word	0x00000000
        /*0010*/ 	.short	0x0000
        /*0012*/ 	.short	0x0000
        /*0014*/ 	.byte	0x00, 0xf0, 0xa1, 0x03


	//----- nvinfo : EIATTR_SPARSE_MMA_MASK
	.align		4
.L_1580:
        /*0018*/ 	.byte	0x03, 0x50
        /*001a*/ 	.short	0x0000


	//----- nvinfo : EIATTR_MAXREG_COUNT
	.align		4
        /*001c*/ 	.byte	0x03, 0x1b
        /*001e*/ 	.short	0x00ff


	//----- nvinfo : EIATTR_NUM_BARRIERS
	.align		4
        /*0020*/ 	.byte	0x02, 0x4c
        /*0022*/ 	.byte	0x01
	.zero		1


	//----- nvinfo : EIATTR_MERCURY_ISA_VERSION
	.align		4
        /*0024*/ 	.byte	0x03, 0x5f
        /*0026*/ 	.short	0x0101


	//----- nvinfo : EIATTR_COOP_GROUP_MASK_REGIDS
	.align		4
        /*0028*/ 	.byte	0x04, 0x29
        /*002a*/ 	.short	(.L_1582 - .L_1581)


	//   ....[0]....
.L_1581:
        /*002c*/ 	.word	0xffffffff


	//   ....[1]....
        /*0030*/ 	.word	0xffffffff


	//   ....[2]....
        /*0034*/ 	.word	0xffffffff


	//   ....[3]....
        /*0038*/ 	.word	0xffffffff


	//   ....[4]....
        /*003c*/ 	.word	0xffffffff


	//   ....[5]....
        /*0040*/ 	.word	0xffffffff


	//   ....[6]....
        /*0044*/ 	.word	0xffffffff


	//   ....[7]....
        /*0048*/ 	.word	0xffffffff


	//   ....[8]....
        /*004c*/ 	.word	0xffffffff


	//   ....[9]....
        /*0050*/ 	.word	0xffffffff


	//   ....[10]....
        /*0054*/ 	.word	0xffffffff


	//   ....[11]....
        /*0058*/ 	.word	0xffffffff


	//   ....[12]....
        /*005c*/ 	.word	0xffffffff


	//   ....[13]....
        /*0060*/ 	.word	0xffffffff


	//   ....[14]....
        /*0064*/ 	.word	0xffffffff


	//   ....[15]....
        /*0068*/ 	.word	0xffffffff


	//   ....[16]....
        /*006c*/ 	.word	0xffffffff


	//   ....[17]....
        /*0070*/ 	.word	0xffffffff


	//   ....[18]....
        /*0074*/ 	.word	0xffffffff


	//   ....[19]....
        /*0078*/ 	.word	0xffffffff


	//   ....[20]....
        /*007c*/ 	.word	0xffffffff


	//----- nvinfo : EIATTR_COOP_GROUP_INSTR_OFFSETS
	.align		4
.L_1582:
        /*0080*/ 	.byte	0x04, 0x28
        /*0082*/ 	.short	(.L_1584 - .L_1583)


	//   ....[0]....
.L_1583:
        /*0084*/ 	.word	0x00001f10


	//   ....[1]....
        /*0088*/ 	.word	0x00001f30


	//   ....[2]....
        /*008c*/ 	.word	0x00001f50


	//   ....[3]....
        /*0090*/ 	.word	0x00001f70


	//   ....[4]....
        /*0094*/ 	.word	0x00001f90


	//   ....[5]....
        /*0098*/ 	.word	0x000023c0


	//   ....[6]....
        /*009c*/ 	.word	0x000023e0


	//   ....[7]....
        /*00a0*/ 	.word	0x00002400


	//   ....[8]....
        /*00a4*/ 	.word	0x00002430


	//   ....[9]....
        /*00a8*/ 	.word	0x00002470


	//   ....[10]....
        /*00ac*/ 	.word	0x000025d0


	//   ....[11]....
        /*00b0*/ 	.word	0x00002680


	//   ....[12]....
        /*00b4*/ 	.word	0x000026a0


	//   ....[13]....
        /*00b8*/ 	.word	0x000026b0


	//   ....[14]....
        /*00bc*/ 	.word	0x00002730


	//   ....[15]....
        /*00c0*/ 	.word	0x00002790


	//   ....[16]....
        /*00c4*/ 	.word	0x000027f0


	//   ....[17]....
        /*00c8*/ 	.word	0x00002840


	//   ....[18]....
        /*00cc*/ 	.word	0x00002860


	//   ....[19]....
        /*00d0*/ 	.word	0x00002960


	//   ....[20]....
        /*00d4*/ 	.word	0x00002970


	//----- nvinfo : EIATTR_VRC_CTA_INIT_COUNT
	.align		4
.L_1584:
        /*00d8*/ 	.byte	0x02, 0x4a
	.zero		1
	.zero		1


	//----- nvinfo : EIATTR_EXIT_INSTR_OFFSETS
	.align		4
        /*00dc*/ 	.byte	0x04, 0x1c
        /*00de*/ 	.short	(.L_1586 - .L_1585)


	//   ....[0]....
.L_1585:
        /*00e0*/ 	.word	0x000003f0


	//   ....[1]....
        /*00e4*/ 	.word	0x00003200


	//----- nvinfo : EIATTR_MAX_THREADS
	.align		4
.L_1586:
        /*00e8*/ 	.byte	0x04, 0x05
        /*00ea*/ 	.short	(.L_1588 - .L_1587)
.L_1587:
        /*00ec*/ 	.word	0x00000100
        /*00f0*/ 	.word	0x00000001
        /*00f4*/ 	.word	0x00000001


	//----- nvinfo : EIATTR_CRS_STACK_SIZE
	.align		4
.L_1588:
        /*00f8*/ 	.byte	0x04, 0x1e
        /*00fa*/ 	.short	(.L_1590 - .L_1589)
.L_1589:
        /*00fc*/ 	.word	0x00000000


	//----- nvinfo : EIATTR_CBANK_PARAM_SIZE
	.align		4
.L_1590:
        /*0100*/ 	.byte	0x03, 0x19
        /*0102*/ 	.short	0x00e8


	//----- nvinfo : EIATTR_PARAM_CBANK
	.align		4
        /*0104*/ 	.byte	0x04, 0x0a
        /*0106*/ 	.short	(.L_1592 - .L_1591)
	.align		4
.L_1591:
        /*0108*/ 	.word	index@(.nv.constant0._ZN10layer_norm13ln_fwd_kernelINS_13Kernel_traitsIf13__nv_bfloat16S2_S2_fjLj8192ELj1ELj1ELj8ELj16ENS_18Kernel_traits_baseILj8192EfS2_S2_S2_fjLj256EEEEELb0ELb0ELb0ELb1EEEvNS_9FwdParamsE)
        /*010c*/ 	.short	0x0380
        /*010e*/ 	.short	0x00e8


	//----- nvinfo : EIATTR_SW_WAR
	.align		4
.L_1592:
        /*0110*/ 	.byte	0x04, 0x36
        /*0112*/ 	.short	(.L_1594 - .L_1593)
.L_1593:
        /*0114*/ 	.word	0x00000008
.L_1594:


//--------------------- .nv.info._ZN10layer_norm13ln_fwd_kernelINS_13Kernel_traitsIf13__nv_bfloat16S2_S2_fjLj8192ELj1ELj1ELj8ELj16ENS_18Kernel_traits_baseILj8192EfS2_S2_S2_fjLj256EEEEELb0ELb0ELb1ELb0EEEvNS_9FwdParamsE --------------------------
	.section	.nv.info._ZN10layer_norm13ln_fwd_kernelINS_13Kernel_traitsIf13__nv_bfloat16S2_S2_fjLj8192ELj1ELj1ELj8ELj16ENS_18Kernel_traits_baseILj8192EfS2_S2_S2_fjLj256EEEEELb0ELb0ELb1ELb0EEEvNS_9FwdParamsE,"",@"SHT_CUDA_INFO"
	.sectionflags	@""
	.align	4


	//----- nvinfo : EIATTR_CUDA_API_VERSION
	.align		4
        /*0000*/ 	.byte	0x04, 0x37
        /*0002*/ 	.short	(.L_1596 - .L_1595)
.L_1595:
        /*0004*/ 	.word	0x00000082


	//----- nvinfo : EIATTR_KPARAM_INFO
	.align		4
.L_1596:
        /*0008*/ 	.byte	0x04, 0x17
        /*000a*/ 	.short	(.L_1598 - .L_1597)
.L_1597:
        /*000c*/ 	.word	0x00000000
        /*0010*/ 	.short	0x0000
        /*0012*/ 	.short	0x0000
        /*0014*/ 	.byte	0x00, 0xf0, 0xa1, 0x03


	//----- nvinfo : EIATTR_SPARSE_MMA_MASK
	.align		4
.L_1598:
        /*0018*/ 	.byte	0x03, 0x50
        /*001a*/ 	.short	0x0000


	//----- nvinfo : EIATTR_MAXREG_COUNT
	.align		4
        /*001c*/ 	.byte	0x03, 0x1b
        /*001e*/ 	.short	0x00ff


	//----- nvinfo : EIATTR_NUM_BARRIERS
	.align		4
        /*0020*/ 	.byte	0x02, 0x4c
        /*0022*/ 	.byte	0x01
	.zero		1


	//----- nvinfo : EIATTR_MERCURY_ISA_VERSION
	.align		4
        /*0024*/ 	.byte	0x03, 0x5f
        /*0026*/ 	.short	0x0101


	//----- nvinfo : EIATTR_COOP_GROUP_MASK_REGIDS
	.align		4
        /*0028*/ 	.byte	0x04, 0x29
        /*002a*/ 	.short	(.L_1600 - .L_1599)


	//   ....[0]....
.L_1599:
        /*002c*/ 	.word	0xffffffff


	//   ....[1]....
        /*0030*/ 	.word	0xffffffff


	//   ....[2]....
        /*0034*/ 	.word	0xffffffff


	//   ....[3]....
        /*0038*/ 	.word	0xffffffff


	//   ....[4]....
        /*003c*/ 	.word	0xffffffff


	//   ....[5]....
        /*0040*/ 	.word	0xffffffff


	//   ....[6]....
        /*0044*/ 	.word	0xffffffff


	//   ....[7]....
        /*0048*/ 	.word	0xffffffff


	//   ....[8]....
        /*004c*/ 	.word	0xffffffff


	//   ....[9]....
        /*0050*/ 	.word	0xffffffff


	//   ....[10]....
        /*0054*/ 	.word	0xffffffff


	//   ....[11]....
        /*0058*/ 	.word	0xffffffff


	//   ....[12]....
        /*005c*/ 	.word	0xffffffff


	//   ....[13]....
        /*0060*/ 	.word	0xffffffff


	//   ....[14]....
        /*0064*/ 	.word	0xffffffff


	//   ....[15]....
        /*0068*/ 	.word	0xffffffff


	//   ....[16]....
        /*006c*/ 	.word	0xffffffff


	//   ....[17]....
        /*0070*/ 	.word	0xffffffff


	//   ....[18]....
        /*0074*/ 	.word	0xffffffff


	//   ....[19]....
        /*0078*/ 	.word	0xffffffff


	//   ....[20]....
        /*007c*/ 	.word	0xffffffff


	//----- nvinfo : EIATTR_COOP_GROUP_INSTR_OFFSETS
	.align		4
.L_1600:
        /*0080*/ 	.byte	0x04, 0x28
        /*0082*/ 	.short	(.L_1602 - .L_1601)


	//   ....[0]....
.L_1601:
        /*0084*/ 	.word	0x000029c0


	//   ....[1]....
        /*0088*/ 	.word	0x000029e0


	//   ....[2]....
        /*008c*/ 	.word	0x00002a00


	//   ....[3]....
        /*0090*/ 	.word	0x00002a20


	//   ....[4]....
        /*0094*/ 	.word	0x00002a40


	//   ....[5]....
        /*0098*/ 	.word	0x00002e80


	//   ....[6]....
        /*009c*/ 	.word	0x00002ea0


	//   ....[7]....
        /*00a0*/ 	.word	0x00002ec0


	//   ....[8]....
        /*00a4*/ 	.word	0x00002ee0


	//   ....[9]....
        /*00a8*/ 	.word	0x00002f10


	//   ....[10]....
        /*00ac*/ 	.word	0x000030a0


	//   ....[11]....
        /*00b0*/ 	.word	0x000030e0


	//   ....[12]....
        /*00b4*/ 	.word	0x00003100


	//   ....[13]....
        /*00b8*/ 	.word	0x00003140


	//   ....[14]....
        /*00bc*/ 	.word	0x00003200


	//   ....[15]....
        /*00c0*/ 	.word	0x00003230


	//   ....[16]....
        /*00c4*/ 	.word	0x00003250


	//   ....[17]....
        /*00c8*/ 	.word	0x000032e0


	//   ....[18]....
        /*00cc*/ 	.word	0x00003350


	//   ....[19]....
        /*00d0*/ 	.word	0x000033f0


	//   ....[20]....
        /*00d4*/ 	.word	0x00003420


	//----- nvinfo : EIATTR_VRC_CTA_INIT_COUNT
	.align		4
.L_1602:
        /*00d8*/ 	.byte	0x02, 0x4a
	.zero		1
	.zero		1


	//----- nvinfo : EIATTR_EXIT_INSTR_OFFSETS
	.align		4
        /*00dc*/ 	.byte	0x04, 0x1c
        /*00de*/ 	.short	(.L_1604 - .L_1603)


	//   ....[0]....
.L_1603:
        /*00e0*/ 	.word	0x00000650


	//   ....[1]....
        /*00e4*/ 	.word	0x00003e50


	//----- nvinfo : EIATTR_MAX_THREADS
	.align		4
.L_1604:
        /*00e8*/ 	.byte	0x04, 0x05
        /*00ea*/ 	.short	(.L_1606 - .L_1605)
.L_1605:
        /*00ec*/ 	.word	0x00000100
        /*00f0*/ 	.word	0x00000001
        /*00f4*/ 	.word	0x00000001


	//----- nvinfo : EIATTR_CRS_STACK_SIZE
	.align		4
.L_1606:
        /*00f8*/ 	.byte	0x04, 0x1e
        /*00fa*/ 	.short	(.L_1608 - .L_1607)
.L_1607:
        /*00fc*/ 	.word	0x00000000


	//----- nvinfo : EIATTR_CBANK_PARAM_SIZE
	.align		4
.L_1608:
        /*0100*/ 	.byte	0x03, 0x19
        /*0102*/ 	.short	0x00e8


	//----- nvinfo : EIATTR_PARAM_CBANK
	.align		4
        /*0104*/ 	.byte	0x04, 0x0a
        /*0106*/ 	.short	(.L_1610 - .L_1609)
	.align		4
.L_1609:
        /*0108*/ 	.word	index@(.nv.constant0._ZN10layer_norm13ln_fwd_kernelINS_13Kernel_traitsIf13__nv_bfloat16S2_S2_fjLj8192ELj1ELj1ELj8ELj16ENS_18Kernel_traits_baseILj8192EfS2_S2_S2_fjLj256EEEEELb0ELb0ELb1ELb0EEEvNS_9FwdParamsE)
        /*010c*/ 	.short	0x0380
        /*010e*/ 	.short	0x00e8


	//----- nvinfo : EIATTR_SW_WAR
	.align		4
.L_1610:
        /*0110*/ 	.byte	0x04, 0x36
        /*0112*/ 	.short	(.L_1612 - .L_1611)
.L_1611:
        /*0114*/ 	.word	0x00000008
.L_1612:


//--------------------- .nv.info._ZN10layer_norm13ln_fwd_kernelINS_13Kernel_traitsIf13__nv_bfloat16S2_S2_fjLj8192ELj1ELj1ELj8ELj16ENS_18Kernel_traits_baseILj8192EfS2_S2_S2_fjLj256EEEEELb0ELb0ELb1ELb1EEEvNS_9FwdParamsE --------------------------
	.section	.nv.info._ZN10layer_norm13ln_fwd_kernelINS_13Kernel_traitsIf13__nv_bfloat16S2_S2_fjLj8192ELj1ELj1ELj8ELj16ENS_18Kernel_traits_baseILj8192EfS2_S2_S2_fjLj256EEEEELb0ELb0ELb1ELb1EEEvNS_9FwdParamsE,"",@"SHT_CUDA_INFO"
	.sectionflags	@""
	.align	4


	//----- nvinfo : EIATTR_CUDA_API_VERSION
	.align		4
        /*0000*/ 	.byte	0x04, 0x37
        /*0002*/ 	.short	(.L_1614 - .L_1613)
.L_1613:
        /*0004*/ 	.word	0x00000082


	//----- nvinfo : EIATTR_KPARAM_INFO
	.align		4
.L_1614:
        /*0008*/ 	.byte	0x04, 0x17
        /*000a*/ 	.short	(.L_1616 - .L_1615)
.L_1615:
        /*000c*/ 	.word	0x00000000
        /*0010*/ 	.short	0x0000
        /*0012*/ 	.short	0x0000
        /*0014*/ 	.byte	0x00, 0xf0, 0xa1, 0x03


	//----- nvinfo : EIATTR_SPARSE_MMA_MASK
	.align		4
.L_1616:
        /*0018*/ 	.byte	0x03, 0x50
        /*001a*/ 	.short	0x0000


	//----- nvinfo : EIATTR_MAXREG_COUNT
	.align		4
        /*001c*/ 	.byte	0x03, 0x1b
        /*001e*/ 	.short	0x00ff


	//----- nvinfo : EIATTR_NUM_BARRIERS
	.align		4
        /*0020*/ 	.byte	0x02, 0x4c
        /*0022*/ 	.byte	0x01
	.zero		1


	//----- nvinfo : EIATTR_MERCURY_ISA_VERSION
	.align		4
        /*0024*/ 	.byte	0x03, 0x5f
        /*0026*/ 	.short	0x0101


	//----- nvinfo : EIATTR_COOP_GROUP_MASK_REGIDS
	.align		4
        /*0028*/ 	.byte	0x04, 0x29
        /*002a*/ 	.short	(.L_1618 - .L_1617)


	//   ....[0]....
.L_1617:
        /*002c*/ 	.word	0xffffffff


	//   ....[1]....
        /*0030*/ 	.word	0xffffffff


	//   ....[2]....
        /*0034*/ 	.word	0xffffffff


	//   ....[3]....
        /*0038*/ 	.word	0xffffffff


	//   ....[4]....
        /*003c*/ 	.word	0xffffffff


	//   ....[5]....
        /*0040*/ 	.word	0xffffffff


	//   ....[6]....
        /*0044*/ 	.word	0xffffffff


	//   ....[7]....
        /*0048*/ 	.word	0xffffffff


	//   ....[8]....
        /*004c*/ 	.word	0xffffffff


	//   ....[9]....
        /*0050*/ 	.word	0xffffffff


	//   ....[10]....
        /*0054*/ 	.word	0xffffffff


	//   ....[11]....
        /*0058*/ 	.word	0xffffffff


	//   ....[12]....
        /*005c*/ 	.word	0xffffffff


	//   ....[13]....
        /*0060*/ 	.word	0xffffffff


	//   ....[14]....
        /*0064*/ 	.word	0xffffffff


	//   ....[15]....
        /*0068*/ 	.word	0xffffffff


	//   ....[16]....
        /*006c*/ 	.word	0xffffffff


	//   ....[17]....
        /*0070*/ 	.word	0xffffffff


	//   ....[18]....
        /*0074*/ 	.word	0xffffffff


	//   ....[19]....
        /*0078*/ 	.word	0xffffffff


	//   ....[20]....
        /*007c*/ 	.word	0xffffffff


	//----- nvinfo : EIATTR_COOP_GROUP_INSTR_OFFSETS
	.align		4
.L_1618:
        /*0080*/ 	.byte	0x04, 0x28
        /*0082*/ 	.short	(.L_1620 - .L_1619)


	//   ....[0]....
.L_1619:
        /*0084*/ 	.word	0x00002430


	//   ....[1]....
        /*0088*/ 	.word	0x00002450


	//   ....[2]....
        /*008c*/ 	.word	0x00002470


	//   ....[3]....
        /*0090*/ 	.word	0x00002490


	//   ....[4]....
        /*0094*/ 	.word	0x000024b0


	//   ....[5]....
        /*0098*/ 	.word	0x000028e0


	//   ....[6]....
        /*009c*/ 	.word	0x00002910


	//   ....[7]....
        /*00a0*/ 	.word	0x00002940


	//   ....[8]....
        /*00a4*/ 	.word	0x00002980


	//   ....[9]....
        /*00a8*/ 	.word	0x000029c0


	//   ....[10]....
        /*00ac*/ 	.word	0x000029f0


	//   ....[11]....
        /*00b0*/ 	.word	0x00002a60


	//   ....[12]....
        /*00b4*/ 	.word	0x00002a90


	//   ....[13]....
        /*00b8*/ 	.word	0x00002aa0


	//   ....[14]....
        /*00bc*/ 	.word	0x00002b50


	//   ....[15]....
        /*00c0*/ 	.word	0x00002b80


	//   ....[16]....
        /*00c4*/ 	.word	0x00002ba0


	//   ....[17]....
        /*00c8*/ 	.word	0x00002c40


	//   ....[18]....
        /*00cc*/ 	.word	0x00002c90


	//   ....[19]....
        /*00d0*/ 	.word	0x00002d30


	//   ....[20]....
        /*00d4*/ 	.word	0x00002d60


	//----- nvinfo : EIATTR_VRC_CTA_INIT_COUNT
	.align		4
.L_1620:
        /*00d8*/ 	.byte	0x02, 0x4a
	.zero		1
	.zero		1


	//----- nvinfo : EIATTR_EXIT_INSTR_OFFSETS
	.align		4
        /*00dc*/ 	.byte	0x04, 0x1c
        /*00de*/ 	.short	(.L_1622 - .L_1621)


	//   ....[0]....
.L_1621:
        /*00e0*/ 	.word	0x000003b0


	//   ....[1]....
        /*00e4*/ 	.word	0x000036b0


	//----- nvinfo : EIATTR_MAX_THREADS
	.align		4
.L_1622:
        /*00e8*/ 	.byte	0x04, 0x05
        /*00ea*/ 	.short	(.L_1624 - .L_1623)
.L_1623:
        /*00ec*/ 	.word	0x00000100
        /*00f0*/ 	.word	0x00000001
        /*00f4*/ 	.word	0x00000001


	//----- nvinfo : EIATTR_CBANK_PARAM_SIZE
	.align		4
.L_1624:
        /*00f8*/ 	.byte	0x03, 0x19
        /*00fa*/ 	.short	0x00e8


	//----- nvinfo : EIATTR_PARAM_CBANK
	.align		4
        /*00fc*/ 	.byte	0x04, 0x0a
        /*00fe*/ 	.short	(.L_1626 - .L_1625)
	.align		4
.L_1625:
        /*0100*/ 	.word	index@(.nv.constant0._ZN10layer_norm13ln_fwd_kernelINS_13Kernel_traitsIf13__nv_bfloat16S2_S2_fjLj8192ELj1ELj1ELj8ELj16ENS_18Kernel_traits_baseILj8192EfS2_S2_S2_fjLj256EEEEELb0ELb0ELb1ELb1EEEvNS_9FwdParamsE)
        /*0104*/ 	.short	0x0380
        /*0106*/ 	.short	0x00e8


	//----- nvinfo : EIATTR_SW_WAR
	.align		4
.L_1626:
        /*0108*/ 	.byte	0x04, 0x36
        /*010a*/ 	.short	(.L_1628 - .L_1627)
.L_1627:
        /*010c*/ 	.word	0x00000008
.L_1628:


//--------------------- .nv.info._ZN10layer_norm13ln_fwd_kernelINS_13Kernel_traitsIf13__nv_bfloat16S2_S2_fjLj8192ELj1ELj1ELj8ELj16ENS_18Kernel_traits_baseILj8192EfS2_S2_S2_fjLj256EEEEELb0ELb1ELb0ELb0EEEvNS_9FwdParamsE --------------------------
	.section	.nv.info._ZN10layer_norm13ln_fwd_kernelINS_13Kernel_traitsIf13__nv_bfloat16S2_S2_fjLj8192ELj1ELj1ELj8ELj16ENS_18Kernel_traits_baseILj8192EfS2_S2_S2_fjLj256EEEEELb0ELb1ELb0ELb0EEEvNS_9FwdParamsE,"",@"SHT_CUDA_INFO"
	.sectionflags	@""
	.align	4


	//----- nvinfo : EIATTR_CUDA_API_VERSION
	.align		4
        /*0000*/ 	.byte	0x04, 0x37
        /*0002*/ 	.short	(.L_1630 - .L_1629)
.L_1629:
        /*0004*/ 	.word	0x00000082


	//----- nvinfo : EIATTR_KPARAM_INFO
	.align		4
.L_1630:
        /*0008*/ 	.byte	0x04, 0x17
        /*000a*/ 	.short	(.L_1632 - .L_1631)
.L_1631:
        /*000c*/ 	.word	0x00000000
        /*0010*/ 	.short	0x0000
        /*0012*/ 	.short	0x0000
        /*0014*/ 	.byte	0x00, 0xf0, 0xa1, 0x03


	//----- nvinfo : EIATTR_SPARSE_MMA_MASK
	.align		4
.L_1632:
        /*0018*/ 	.byte	0x03, 0x50
        /*001a*/ 	.short	0x0000


	//----- nvinfo : EIATTR_MAXREG_COUNT
	.align		4
        /*001c*/ 	.byte	0x03, 0x1b
        /*001e*/ 	.short	0x00ff


	//----- nvinfo : EIATTR_NUM_BARRIERS
	.align		4
        /*0020*/ 	.byte	0x02, 0x4c
        /*0022*/ 	.byte	0x01
	.zero		1


	//----- nvinfo : EIATTR_MERCURY_ISA_VERSION
	.align		4
        /*0024*/ 	.byte	0x03, 0x5f
        /*0026*/ 	.short	0x0101


	//----- nvinfo : EIATTR_COOP_GROUP_MASK_REGIDS
	.align		4
        /*0028*/ 	.byte	0x04, 0x29
        /*002a*/ 	.short	(.L_1634 - .L_1633)


	//   ....[0]....
.L_1633:
        /*002c*/ 	.word	0xffffffff


	//   ....[1]....
        /*0030*/ 	.word	0xffffffff


	//   ....[2]....
        /*0034*/ 	.word	0xffffffff


	//   ....[3]....
        /*0038*/ 	.word	0xffffffff


	//   ....[4]....
        /*003c*/ 	.word	0xffffffff


	//   ....[5]....
        /*0040*/ 	.word	0xffffffff


	//   ....[6]....
        /*0044*/ 	.word	0xffffffff


	//   ....[7]....
        /*0048*/ 	.word	0xffffffff


	//   ....[8]....
        /*004c*/ 	.word	0xffffffff


	//   ....[9]....
        /*0050*/ 	.word	0xffffffff


	//   ....[10]....
        /*0054*/ 	.word	0xffffffff


	//   ....[11]....
        /*0058*/ 	.word	0xffffffff


	//   ....[12]....
        /*005c*/ 	.word	0xffffffff


	//   ....[13]....
        /*0060*/ 	.word	0xffffffff


	//   ....[14]....
        /*0064*/ 	.word	0xffffffff


	//   ....[15]....
        /*0068*/ 	.word	0xffffffff


	//   ....[16]....
        /*006c*/ 	.word	0xffffffff


	//   ....[17]....
        /*0070*/ 	.word	0xffffffff


	//   ....[18]....
        /*0074*/ 	.word	0xffffffff


	//   ....[19]....
        /*0078*/ 	.word	0xffffffff


	//   ....[20]....
        /*007c*/ 	.word	0xffffffff


	//----- nvinfo : EIATTR_COOP_GROUP_INSTR_OFFSETS
	.align		4
.L_1634:
        /*0080*/ 	.byte	0x04, 0x28
        /*0082*/ 	.short	(.L_1636 - .L_1635)


	//   ....[0]....
.L_1635:
        /*0084*/ 	.word	0x00002450


	//   ....[1]....
        /*0088*/ 	.word	0x00002470


	//   ....[2]....
        /*008c*/ 	.word	0x00002490


	//   ....[3]....
        /*0090*/ 	.word	0x000024b0


	//   ....[4]....
        /*0094*/ 	.word	0x000024d0


	//   ....[5]....
        /*0098*/ 	.word	0x00002950


	//   ....[6]....
        /*009c*/ 	.word	0x00002970


	//   ....[7]....
        /*00a0*/ 	.word	0x00002990


	//   ....[8]....
        /*00a4*/ 	.word	0x000029b0


	//   ....[9]....
        /*00a8*/ 	.word	0x000029d0


	//   ....[10]....
        /*00ac*/ 	.word	0x00002b50


	//   ....[11]....
        /*00b0*/ 	.word	0x00002b90


	//   ....[12]....
        /*00b4*/ 	.word	0x00002ba0


	//   ....[13]....
        /*00b8*/ 	.word	0x00002be0


	//   ....[14]....
        /*00bc*/ 	.word	0x00002cb0


	//   ....[15]....
        /*00c0*/ 	.word	0x00002ce0


	//   ....[16]....
        /*00c4*/ 	.word	0x00002d00


	//   ....[17]....
        /*00c8*/ 	.word	0x00002da0


	//   ....[18]....
        /*00cc*/ 	.word	0x00002df0


	//   ....[19]....
        /*00d0*/ 	.word	0x00002e90


	//   ....[20]....
        /*00d4*/ 	.word	0x00002ec0


	//----- nvinfo : EIATTR_VRC_CTA_INIT_COUNT
	.align		4
.L_1636:
        /*00d8*/ 	.byte	0x02, 0x4a
	.zero		1
	.zero		1


	//----- nvinfo : EIATTR_EXIT_INSTR_OFFSETS
	.align		4
        /*00dc*/ 	.byte	0x04, 0x1c
        /*00de*/ 	.short	(.L_1638 - .L_1637)


	//   ....[0]....
.L_1637:
        /*00e0*/ 	.word	0x00000840


	//   ....[1]....
        /*00e4*/ 	.word	0x00003870


	//----- nvinfo : EIATTR_MAX_THREADS
	.align		4
.L_1638:
        /*00e8*/ 	.byte	0x04, 0x05
        /*00ea*/ 	.short	(.L_1640 - .L_1639)
.L_1639:
        /*00ec*/ 	.word	0x00000100
        /*00f0*/ 	.word	0x00000001
        /*00f4*/ 	.word	0x00000001


	//----- nvinfo : EIATTR_CRS_STACK_SIZE
	.align		4
.L_1640:
        /*00f8*/ 	.byte	0x04, 0x1e
        /*00fa*/ 	.short	(.L_1642 - .L_1641)
.L_1641:
        /*00fc*/ 	.word	0x00000000


	//----- nvinfo : EIATTR_CBANK_PARAM_SIZE
	.align		4
.L_1642:
        /*0100*/ 	.byte	0x03, 0x19
        /*0102*/ 	.short	0x00e8


	//----- nvinfo : EIATTR_PARAM_CBANK
	.align		4
        /*0104*/ 	.byte	0x04, 0x0a
        /*0106*/ 	.short	(.L_1644 - .L_1643)
	.align		4
.L_1643:
        /*0108*/ 	.word	index@(.nv.constant0._ZN10layer_norm13ln_fwd_kernelINS_13Kernel_traitsIf13__nv_bfloat16S2_S2_fjLj8192ELj1ELj1ELj8ELj16ENS_18Kernel_traits_baseILj8192EfS2_S2_S2_fjLj256EEEEELb0ELb1ELb0ELb0EEEvNS_9FwdParamsE)
        /*010c*/ 	.short	0x0380
        /*010e*/ 	.short	0x00e8


	//----- nvinfo : EIATTR_SW_WAR
	.align		4
.L_1644:
        /*0110*/ 	.byte	0x04, 0x36
        /*0112*/ 	.short	(.L_1646 - .L_1645)
.L_1645:
        /*0114*/ 	.word	0x00000008
.L_1646:


//--------------------- .nv.info._ZN10layer_norm13ln_fwd_kernelINS_13Kernel_traitsIf13__nv_bfloat16S2_S2_fjLj8192ELj1ELj1ELj8ELj16ENS_18Kernel_traits_baseILj8192EfS2_S2_S2_fjLj256EEEEELb0ELb1ELb0ELb1EEEvNS_9FwdParamsE --------------------------
	.section	.nv.info._ZN10layer_norm13ln_fwd_kernelINS_13Kernel_traitsIf13__nv_bfloat16S2_S2_fjLj8192ELj1ELj1ELj8ELj16ENS_18Kernel_traits_baseILj8192EfS2_S2_S2_fjLj256EEEEELb0ELb1ELb0ELb1EEEvNS_9FwdParamsE,"",@"SHT_CUDA_INFO"
	.sectionflags	@""
	.align	4


	//----- nvinfo : EIATTR_CUDA_API_VERSION
	.align		4
        /*0000*/ 	.byte	0x04, 0x37
        /*0002*/ 	.short	(.L_1648 - .L_1647)
.L_1647:
        /*0004*/ 	.word	0x00000082


	//----- nvinfo : EIATTR_KPARAM_INFO
	.align		4
.L_1648:
        /*0008*/ 	.byte	0x04, 0x17
        /*000a*/ 	.short	(.L_1650 - .L_1649)
.L_1649:
        /*000c*/ 	.word	0x00000000
        /*0010*/ 	.short	0x0000
        /*0012*/ 	.short	0x0000
        /*0014*/ 	.byte	0x00, 0xf0, 0xa1, 0x03


	//----- nvinfo : EIATTR_SPARSE_MMA_MASK
	.align		4
.L_1650:
        /*0018*/ 	.byte	0x03, 0x50
        /*001a*/ 	.short	0x0000


	//----- nvinfo : EIATTR_MAXREG_COUNT
	.align		4
        /*001c*/ 	.byte	0x03, 0x1b
        /*001e*/ 	.short	0x00ff


	//----- nvinfo : EIATTR_NUM_BARRIERS
	.align		4
        /*0020*/ 	.byte	0x02, 0x4c
        /*0022*/ 	.byte	0x01
	.zero		1


	//----- nvinfo : EIATTR_MERCURY_ISA_VERSION
	.align		4
        /*0024*/ 	.byte	0x03, 0x5f
        /*0026*/ 	.short	0x0101


	//----- nvinfo : EIATTR_COOP_GROUP_MASK_REGIDS
	.align		4
        /*0028*/ 	.byte	0x04, 0x29
        /*002a*/ 	.short	(.L_1652 - .L_1651)


	//   ....[0]....
.L_1651:
        /*002c*/ 	.word	0xffffffff


	//   ....[1]....
        /*0030*/ 	.word	0xffffffff


	//   ....[2]....
        /*0034*/ 	.word	0xffffffff


	//   ....[3]....
        /*0038*/ 	.word	0xffffffff


	//   ....[4]....
        /*003c*/ 	.word	0xffffffff


	//   ....[5]....
        /*0040*/ 	.word	0xffffffff


	//   ....[6]....
        /*0044*/ 	.word	0xffffffff


	//   ....[7]....
        /*0048*/ 	.word	0xffffffff


	//   ....[8]....
        /*004c*/ 	.word	0xffffffff


	//   ....[9]....
        /*0050*/ 	.word	0xffffffff


	//   ....[10]....
        /*0054*/ 	.word	0xffffffff


	//   ....[11]....
        /*0058*/ 	.word	0xffffffff


	//   ....[12]....
        /*005c*/ 	.word	0xffffffff


	//   ....[13]....
        /*0060*/ 	.word	0xffffffff


	//   ....[14]....
        /*0064*/ 	.word	0xffffffff


	//   ....[15]....
        /*0068*/ 	.word	0xffffffff


	//   ....[16]....
        /*006c*/ 	.word	0xffffffff


	//   ....[17]....
        /*0070*/ 	.word	0xffffffff


	//   ....[18]....
        /*0074*/ 	.word	0xffffffff


	//   ....[19]....
        /*0078*/ 	.word	0xffffffff


	//   ....[20]....
        /*007c*/ 	.word	0xffffffff


	//----- nvinfo : EIATTR_COOP_GROUP_INSTR_OFFSETS
	.align		4
.L_1652:
        /*0080*/ 	.byte	0x04, 0x28
        /*0082*/ 	.short	(.L_1654 - .L_1653)


	//   ....[0]....
.L_1653:
        /*0084*/ 	.word	0x00001de0


	//   ....[1]....
        /*0088*/ 	.word	0x00001e00


	//   ....[2]....
        /*008c*/ 	.word	0x00001e20


	//   ....[3]....
        /*0090*/ 	.word	0x00001e40


	//   ....[4]....
        /*0094*/ 	.word	0x00001e60


	//   ....[5]....
        /*0098*/ 	.word	0x00002290


	//   ....[6]....
        /*009c*/ 	.word	0x000022b0


	//   ....[7]....
        /*00a0*/ 	.word	0x000022d0


	//   ....[8]....
        /*00a4*/ 	.word	0x000022f0


	//   ....[9]....
        /*00a8*/ 	.word	0x00002310


	//   ....[10]....
        /*00ac*/ 	.word	0x000024c0


	//   ....[11]....
        /*00b0*/ 	.word	0x00002500


	//   ....[12]....
        /*00b4*/ 	.word	0x00002510


	//   ....[13]....
        /*00b8*/ 	.word	0x00002550


	//   ....[14]....
        /*00bc*/ 	.word	0x00002620


	//   ....[15]....
        /*00c0*/ 	.word	0x00002650


	//   ....[16]....
        /*00c4*/ 	.word	0x00002670


	//   ....[17]....
        /*00c8*/ 	.word	0x00002710


	//   ....[18]....
        /*00cc*/ 	.word	0x00002760


	//   ....[19]....
        /*00d0*/ 	.word	0x00002800


	//   ....[20]....
        /*00d4*/ 	.word	0x00002820


	//----- nvinfo : EIATTR_VRC_CTA_INIT_COUNT
	.align		4
.L_1654:
        /*00d8*/ 	.byte	0x02, 0x4a
	.zero		1
	.zero		1


	//----- nvinfo : EIATTR_EXIT_INSTR_OFFSETS
	.align		4
        /*00dc*/ 	.byte	0x04, 0x1c
        /*00de*/ 	.short	(.L_1656 - .L_1655)


	//   ....[0]....
.L_1655:
        /*00e0*/ 	.word	0x000004e0


	//   ....[1]....
        /*00e4*/ 	.word	0x000030c0


	//----- nvinfo : EIATTR_MAX_THREADS
	.align		4
.L_1656:
        /*00e8*/ 	.byte	0x04, 0x05
        /*00ea*/ 	.short	(.L_1658 - .L_1657)
.L_1657:
        /*00ec*/ 	.word	0x00000100
        /*00f0*/ 	.word	0x00000001
        /*00f4*/ 	.word	0x00000001


	//----- nvinfo : EIATTR_CRS_STACK_SIZE
	.align		4
.L_1658:
        /*00f8*/ 	.byte	0x04, 0x1e
        /*00fa*/ 	.short	(.L_1660 - .L_1659)
.L_1659:
        /*00fc*/ 	.word	0x00000000


	//----- nvinfo : EIATTR_CBANK_PARAM_SIZE
	.align		4
.L_1660:
        /*0100*/ 	.byte	0x03, 0x19
        /*0102*/ 	.short	0x00e8


	//----- nvinfo : EIATTR_PARAM_CBANK
	.align		4
        /*0104*/ 	.byte	0x04, 0x0a
        /*0106*/ 	.short	(.L_1662 - .L_1661)
	.align		4
.L_1661:
        /*0108*/ 	.word	index@(.nv.constant0._ZN10layer_norm13ln_fwd_kernelINS_13Kernel_traitsIf13__nv_bfloat16S2_S2_fjLj8192ELj1ELj1ELj8ELj16ENS_18Kernel_traits_baseILj8192EfS2_S2_S2_fjLj256EEEEELb0ELb1ELb0ELb1EEEvNS_9FwdParamsE)
        /*010c*/ 	.short	0x0380
        /*010e*/ 	.short	0x00e8


	//----- nvinfo : EIATTR_SW_WAR
	.align		4
.L_1662:
        /*0110*/ 	.byte	0x04, 0x36
        /*0112*/ 	.short	(.L_1664 - .L_1663)
.L_1663:
        /*0114*/ 	.word	0x00000008
.L_1664:


//--------------------- .nv.info._ZN10layer_norm13ln_fwd_kernelINS_13Kernel_traitsIf13__nv_bfloat16S2_S2_fjLj8192ELj1ELj1ELj8ELj16ENS_18Kernel_traits_baseILj8192EfS2_S2_S2_fjLj256EEEEELb0ELb1ELb1ELb0EEEvNS_9FwdParamsE --------------------------
	.section	.nv.info._ZN10layer_norm13ln_fwd_kernelINS_13Kernel_traitsIf13__nv_bfloat16S2_S2_fjLj8192ELj1ELj1ELj8ELj16ENS_18Kernel_traits_baseILj8192EfS2_S2_S2_fjLj256EEEEELb0ELb1ELb1ELb0EEEvNS_9FwdParamsE,"",@"SHT_CUDA_INFO"
	.sectionflags	@""
	.align	4


	//----- nvinfo : EIATTR_CUDA_API_VERSION
	.align		4
        /*0000*/ 	.byte	0x04, 0x37
        /*0002*/ 	.short	(.L_1666 - .L_1665)
.L_1665:
        /*0004*/ 	.word	0x00000082


	//----- nvinfo : EIATTR_KPARAM_INFO
	.align		4
.L_1666:
        /*0008*/ 	.byte	0x04, 0x17
        /*000a*/ 	.short	(.L_1668 - .L_1667)
.L_1667:
        /*000c*/ 	.word	0x00000000
        /*0010*/ 	.short	0x0000
        /*0012*/ 	.short	0x0000
        /*0014*/ 	.byte	0x00, 0xf0, 0xa1, 0x03


	//----- nvinfo : EIATTR_SPARSE_MMA_MASK
	.align		4
.L_1668:
        /*0018*/ 	.byte	0x03, 0x50
        /*001a*/ 	.short	0x0000


	//----- nvinfo : EIATTR_MAXREG_COUNT
	.align		4
        /*001c*/ 	.byte	0x03, 0x1b
        /*001e*/ 	.short	0x00ff


	//----- nvinfo : EIATTR_NUM_BARRIERS
	.align		4
        /*0020*/ 	.byte	0x02, 0x4c
        /*0022*/ 	.byte	0x01
	.zero		1


	//----- nvinfo : EIATTR_MERCURY_ISA_VERSION
	.align		4
        /*0024*/ 	.byte	0x03, 0x5f
        /*0026*/ 	.short	0x0101


	//----- nvinfo : EIATTR_COOP_GROUP_MASK_REGIDS
	.align		4
        /*0028*/ 	.byte	0x04, 0x29
        /*002a*/ 	.short	(.L_1670 - .L_1669)


	//   ....[0]....
.L_1669:
        /*002c*/ 	.word	0xffffffff


	//   ....[1]....
        /*0030*/ 	.word	0xffffffff


	//   ....[2]....
        /*0034*/ 	.word	0xffffffff


	//   ....[3]....
        /*0038*/ 	.word	0xffffffff


	//   ....[4]....
        /*003c*/ 	.word	0xffffffff


	//   ....[5]....
        /*0040*/ 	.word	0xffffffff


	//   ....[6]....
        /*0044*/ 	.word	0xffffffff


	//   ....[7]....
        /*0048*/ 	.word	0xffffffff


	//   ....[8]....
        /*004c*/ 	.word	0xffffffff


	//   ....[9]....
        /*0050*/ 	.word	0xffffffff


	//   ....[10]....
        /*0054*/ 	.word	0xffffffff


	//   ....[11]....
        /*0058*/ 	.word	0xffffffff


	//   ....[12]....
        /*005c*/ 	.word	0xffffffff


	//   ....[13]....
        /*0060*/ 	.word	0xffffffff


	//   ....[14]....
        /*0064*/ 	.word	0xffffffff


	//   ....[15]....
        /*0068*/ 	.word	0xffffffff


	//   ....[16]....
        /*006c*/ 	.word	0xffffffff


	//   ....[17]....
        /*0070*/ 	.word	0xffffffff


	//   ....[18]....
        /*0074*/ 	.word	0xffffffff


	//   ....[19]....
        /*0078*/ 	.word	0xffffffff


	//   ....[20]....
        /*007c*/ 	.word	0xffffffff


	//----- nvinfo : EIATTR_COOP_GROUP_INSTR_OFFSETS
	.align		4
.L_1670:
        /*0080*/ 	.byte	0x04, 0x28
        /*0082*/ 	.short	(.L_1672 - .L_1671)


	//   ....[0]....
.L_1671:
        /*0084*/ 	.word	0x00002fa0


	//   ....[1]....
        /*0088*/ 	.word	0x00002fc0


	//   ....[2]....
        /*008c*/ 	.word	0x00002fe0


	//   ....[3]....
        /*0090*/ 	.word	0x00003000


	//   ....[4]....
        /*0094*/ 	.word	0x00003020


	//   ....[5]....
        /*0098*/ 	.word	0x00003490


	//   ....[6]....
        /*009c*/ 	.word	0x000034b0


	//   ....[7]....
        /*00a0*/ 	.word	0x000034d0


	//   ....[8]....
        /*00a4*/ 	.word	0x000034f0


	//   ....[9]....
        /*00a8*/ 	.word	0x00003510


	//   ....[10]....
        /*00ac*/ 	.word	0x00003690


	//   ....[11]....
        /*00b0*/ 	.word	0x000036c0


	//   ....[12]....
        /*00b4*/ 	.word	0x000036e0


	//   ....[13]....
        /*00b8*/ 	.word	0x00003730


	//   ....[14]....
        /*00bc*/ 	.word	0x000037e0


	//   ....[15]....
        /*00c0*/ 	.word	0x00003810


	//   ....[16]....
        /*00c4*/ 	.word	0x00003830


	//   ....[17]....
        /*00c8*/ 	.word	0x000038b0


	//   ....[18]....
        /*00cc*/ 	.word	0x00003910


	//   ....[19]....
        /*00d0*/ 	.word	0x000039d0


	//   ....[20]....
        /*00d4*/ 	.word	0x000039f0


	//----- nvinfo : EIATTR_VRC_CTA_INIT_COUNT
	.align		4
.L_1672:
        /*00d8*/ 	.byte	0x02, 0x4a
	.zero		1
	.zero		1


	//----- nvinfo : EIATTR_EXIT_INSTR_OFFSETS
	.align		4
        /*00dc*/ 	.byte	0x04, 0x1c
        /*00de*/ 	.short	(.L_1674 - .L_1673)


	//   ....[0]....
.L_1673:
        /*00e0*/ 	.word	0x00000840


	//   ....[1]....
        /*00e4*/ 	.word	0x00004420


	//----- nvinfo : EIATTR_MAX_THREADS
	.align		4
.L_1674:
        /*00e8*/ 	.byte	0x04, 0x05
        /*00ea*/ 	.short	(.L_1676 - .L_1675)
.L_1675:
        /*00ec*/ 	.word	0x00000100
        /*00f0*/ 	.word	0x00000001
        /*00f4*/ 	.word	0x00000001


	//----- nvinfo : EIATTR_CRS_STACK_SIZE
	.align		4
.L_1676:
        /*00f8*/ 	.byte	0x04, 0x1e
        /*00fa*/ 	.short	(.L_1678 - .L_1677)
.L_1677:
        /*00fc*/ 	.word	0x00000000


	//----- nvinfo : EIATTR_CBANK_PARAM_SIZE
	.align		4
.L_1678:
        /*0100*/ 	.byte	0x03, 0x19
        /*0102*/ 	.short	0x00e8


	//----- nvinfo : EIATTR_PARAM_CBANK
	.align		4
        /*0104*/ 	.byte	0x04, 0x0a
        /*0106*/ 	.short	(.L_1680 - .L_1679)
	.align		4
.L_1679:
        /*0108*/ 	.word	index@(.nv.constant0._ZN10layer_norm13ln_fwd_kernelINS_13Kernel_traitsIf13__nv_bfloat16S2_S2_fjLj8192ELj1ELj1ELj8ELj16ENS_18Kernel_traits_baseILj8192EfS2_S2_S2_fjLj256EEEEELb0ELb1ELb1ELb0EEEvNS_9FwdParamsE)
        /*010c*/ 	.short	0x0380
        /*010e*/ 	.short	0x00e8


	//----- nvinfo : EIATTR_SW_WAR
	.align		4
.L_1680:
        /*0110*/ 	.byte	0x04, 0x36
        /*0112*/ 	.short	(.L_1682 - .L_1681)
.L_1681:
        /*0114*/ 	.word	0x00000008
.L_1682:


//--------------------- .nv.info._ZN10layer_norm13ln_fwd_kernelINS_13Kernel_traitsIf13__nv_bfloat16S2_S2_fjLj8192ELj1ELj1ELj8ELj16ENS_18Kernel_traits_baseILj8192EfS2_S2_S2_fjLj256EEEEELb0ELb1ELb1ELb1EEEvNS_9FwdParamsE --------------------------
	.section	.nv.info._ZN10layer_norm13ln_fwd_kernelINS_13Kernel_traitsIf13__nv_bfloat16S2_S2_fjLj8192ELj1ELj1ELj8ELj16ENS_18Kernel_traits_baseILj8192EfS2_S2_S2_fjLj256EEEEELb0ELb1ELb1ELb1EEEvNS_9FwdParamsE,"",@"SHT_CUDA_INFO"
	.sectionflags	@""
	.align	4


	//----- nvinfo : EIATTR_CUDA_API_VERSION
	.align		4
        /*0000*/ 	.byte	0x04, 0x37
        /*0002*/ 	.short	(.L_1684 - .L_1683)
.L_1683:
        /*0004*/ 	.word	0x00000082


	//----- nvinfo : EIATTR_KPARAM_INFO
	.align		4
.L_1684:
        /*0008*/ 	.byte	0x04, 0x17
        /*000a*/ 	.short	(.L_1686 - .L_1685)
.L_1685:
        /*000c*/ 	.word	0x00000000
        /*0010*/ 	.short	0x0000
        /*0012*/ 	.short	0x0000
        /*0014*/ 	.byte	0x00, 0xf0, 0xa1, 0x03


	//----- nvinfo : EIATTR_SPARSE_MMA_MASK
	.align		4
.L_1686:
        /*0018*/ 	.byte	0x03, 0x50
        /*001a*/ 	.short	0x0000


	//----- nvinfo : EIATTR_MAXREG_COUNT
	.align		4
        /*001c*/ 	.byte	0x03, 0x1b
        /*001e*/ 	.short	0x00ff


	//----- nvinfo : EIATTR_NUM_BARRIERS
	.align		4
        /*0020*/ 	.byte	0x02, 0x4c
        /*0022*/ 	.byte	0x01
	.zero		1


	//----- nvinfo : EIATTR_MERCURY_ISA_VERSION
	.align		4
        /*0024*/ 	.byte	0x03, 0x5f
        /*0026*/ 	.short	0x0101


	//----- nvinfo : EIATTR_COOP_GROUP_MASK_REGIDS
	.align		4
        /*0028*/ 	.byte	0x04, 0x29
        /*002a*/ 	.short	(.L_1688 - .L_1687)


	//   ....[0]....
.L_1687:
        /*002c*/ 	.word	0xffffffff


	//   ....[1]....
        /*0030*/ 	.word	0xffffffff


	//   ....[2]....
        /*0034*/ 	.word	0xffffffff


	//   ....[3]....
        /*0038*/ 	.word	0xffffffff


	//   ....[4]....
        /*003c*/ 	.word	0xffffffff


	//   ....[5]....
        /*0040*/ 	.word	0xffffffff


	//   ....[6]....
        /*0044*/ 	.word	0xffffffff


	//   ....[7]....
        /*0048*/ 	.word	0xffffffff


	//   ....[8]....
        /*004c*/ 	.word	0xffffffff


	//   ....[9]....
        /*0050*/ 	.word	0xffffffff


	//   ....[10]....
        /*0054*/ 	.word	0xffffffff


	//   ....[11]....
        /*0058*/ 	.word	0xffffffff


	//   ....[12]....
        /*005c*/ 	.word	0xffffffff


	//   ....[13]....
        /*0060*/ 	.word	0xffffffff


	//   ....[14]....
        /*0064*/ 	.word	0xffffffff


	//   ....[15]....
        /*0068*/ 	.word	0xffffffff


	//   ....[16]....
        /*006c*/ 	.word	0xffffffff


	//   ....[17]....
        /*0070*/ 	.word	0xffffffff


	//   ....[18]....
        /*0074*/ 	.word	0xffffffff


	//   ....[19]....
        /*0078*/ 	.word	0xffffffff


	//   ....[20]....
        /*007c*/ 	.word	0xffffffff


	//----- nvinfo : EIATTR_COOP_GROUP_INSTR_OFFSETS
	.align		4
.L_1688:
        /*0080*/ 	.byte	0x04, 0x28
        /*0082*/ 	.short	(.L_1690 - .L_1689)


	//   ....[0]....
.L_1689:
        /*0084*/ 	.word	0x000029a0


	//   ....[1]....
        /*0088*/ 	.word	0x000029c0


	//   ....[2]....
        /*008c*/ 	.word	0x000029e0


	//   ....[3]....
        /*0090*/ 	.word	0x00002a00


	//   ....[4]....
        /*0094*/ 	.word	0x00002a20


	//   ....[5]....
        /*0098*/ 	.word	0x00002e70


	//   ....[6]....
        /*009c*/ 	.word	0x00002ea0


	//   ....[7]....
        /*00a0*/ 	.word	0x00002ed0


	//   ....[8]....
        /*00a4*/ 	.word	0x00002ef0


	//   ....[9]....
        /*00a8*/ 	.word	0x00002f10


	//   ....[10]....
        /*00ac*/ 	.word	0x000030a0


	//   ....[11]....
        /*00b0*/ 	.word	0x000030d0


	//   ....[12]....
        /*00b4*/ 	.word	0x000030e0


	//   ....[13]....
        /*00b8*/ 	.word	0x00003120


	//   ....[14]....
        /*00bc*/ 	.word	0x000031f0


	//   ....[15]....
        /*00c0*/ 	.word	0x00003220


	//   ....[16]....
        /*00c4*/ 	.word	0x00003240


	//   ....[17]....
        /*00c8*/ 	.word	0x000032f0


	//   ....[18]....
        /*00cc*/ 	.word	0x00003340


	//   ....[19]....
        /*00d0*/ 	.word	0x000033d0


	//   ....[20]....
        /*00d4*/ 	.word	0x00003400


	//----- nvinfo : EIATTR_VRC_CTA_INIT_COUNT
	.align		4
.L_1690:
        /*00d8*/ 	.byte	0x02, 0x4a
	.zero		1
	.zero		1


	//----- nvinfo : EIATTR_EXIT_INSTR_OFFSETS
	.align		4
        /*00dc*/ 	.byte	0x04, 0x1c
        /*00de*/ 	.short	(.L_1692 - .L_1691)


	//   ....[0]....
.L_1691:
        /*00e0*/ 	.word	0x000004e0


	//   ....[1]....
        /*00e4*/ 	.word	0x00003d40


	//----- nvinfo : EIATTR_MAX_THREADS
	.align		4
.L_1692:
        /*00e8*/ 	.byte	0x04, 0x05
        /*00ea*/ 	.short	(.L_1694 - .L_1693)
.L_1693:
        /*00ec*/ 	.word	0x00000100
        /*00f0*/ 	.word	0x00000001
        /*00f4*/ 	.word	0x00000001


	//----- nvinfo : EIATTR_CRS_STACK_SIZE
	.align		4
.L_1694:
        /*00f8*/ 	.byte	0x04, 0x1e
        /*00fa*/ 	.short	(.L_1696 - .L_1695)
.L_1695:
        /*00fc*/ 	.word	0x00000000


	//----- nvinfo : EIATTR_CBANK_PARAM_SIZE
	.align		4
.L_1696:
        /*0100*/ 	.byte	0x03, 0x19
        /*0102*/ 	.short	0x00e8


	//----- nvinfo : EIATTR_PARAM_CBANK
	.align		4
        /*0104*/ 	.byte	0x04, 0x0a
        /*0106*/ 	.short	(.L_1698 - .L_1697)
	.align		4
.L_1697:
        /*0108*/ 	.word	index@(.nv.constant0._ZN10layer_norm13ln_fwd_kernelINS_13Kernel_traitsIf13__nv_bfloat16S2_S2_fjLj8192ELj1ELj1ELj8ELj16ENS_18Kernel_traits_baseILj8192EfS2_S2_S2_fjLj256EEEEELb0ELb1ELb1ELb1EEEvNS_9FwdParamsE)
        /*010c*/ 	.short	0x0380
        /*010e*/ 	.short	0x00e8


	//----- nvinfo : EIATTR_SW_WAR
	.align		4
.L_1698:
        /*0110*/ 	.byte	0x04, 0x36
        /*0112*/ 	.short	(.L_1700 - .L_1699)
.L_1699:
        /*0114*/ 	.word	0x00000008
.L_1700:


//--------------------- .nv.info._ZN10layer_norm13ln_fwd_kernelINS_13Kernel_traitsIf13__nv_bfloat16S2_S2_fjLj8192ELj1ELj1ELj8ELj16ENS_18Kernel_traits_baseILj8192EfS2_S2_S2_fjLj256EEEEELb1ELb0ELb0ELb0EEEvNS_9FwdParamsE --------------------------
	.section	.nv.info._ZN10layer_norm13ln_fwd_kernelINS_13Kernel_traitsIf13__nv_bfloat16S2_S2_fjLj8192ELj1ELj1ELj8ELj16ENS_18Kernel_traits_baseILj8192EfS2_S2_S2_fjLj256EEEEELb1ELb0ELb0ELb0EEEvNS_9FwdParamsE,"",@"SHT_CUDA_INFO"
	.sectionflags	@""
	.align	4


	//----- nvinfo : EIATTR_CUDA_API_VERSION
	.align		4
        /*0000*/ 	.byte	0x04, 0x37
        /*0002*/ 	.short	(.L_1702 - .L_1701)
.L_1701:
        /*0004*/ 	.word	0x00000082


	//----- nvinfo : EIATTR_KPARAM_INFO
	.align		4
.L_1702:
        /*0008*/ 	.byte	0x04, 0x17
        /*000a*/ 	.short	(.L_1704 - .L_1703)
.L_1703:
        /*000c*/ 	.word	0x00000000
        /*0010*/ 	.short	0x0000
        /*0012*/ 	.short	0x0000
        /*0014*/ 	.byte	0x00, 0xf0, 0xa1, 0x03


	//----- nvinfo : EIATTR_SPARSE_MMA_MASK
	.align		4
.L_1704:
        /*0018*/ 	.byte	0x03, 0x50
        /*001a*/ 	.short	0x0000


	//----- nvinfo : EIATTR_MAXREG_COUNT
	.align		4
        /*001c*/ 	.byte	0x03, 0x1b
        /*001e*/ 	.short	0x00ff


	//----- nvinfo : EIATTR_NUM_BARRIERS
	.align		4
        /*0020*/ 	.byte	0x02, 0x4c
        /*0022*/ 	.byte	0x01
	.zero		1


	//----- nvinfo : EIATTR_ANNOTATIONS
	.align		4
        /*0024*/ 	.byte	0x04, 0x55
        /*0026*/ 	.short	(.L_1706 - .L_1705)


	//   ....[0]....
.L_1705:
        /*0028*/ 	.word	0x00000001
        /*002c*/ 	.byte	0xe0, 0x0d, 0x00, 0x00, 0x01, 0x00, 0x00, 0x00, 0x10, 0x0e, 0x00, 0x00, 0x01, 0x00, 0x00, 0x00
        /*003c*/ 	.byte	0x50, 0x0f, 0x00, 0x00, 0x01, 0x00, 0x00, 0x00, 0x50, 0xa8, 0x01, 0x00, 0x01, 0x00, 0x00, 0x00
        /*004c*/ 	.byte	0x60, 0xa8, 0x01, 0x00, 0x01, 0x00, 0x00, 0x00, 0x40, 0xb1, 0x01, 0x00


	//----- nvinfo : EIATTR_MERCURY_ISA_VERSION
	.align		4
.L_1706:
        /*0058*/ 	.byte	0x03, 0x5f
        /*005a*/ 	.short	0x0101


	//----- nvinfo : EIATTR_COOP_GROUP_MASK_REGIDS
	.align		4
        /*005c*/ 	.byte	0x04, 0x29
        /*005e*/ 	.short	(.L_1708 - .L_1707)


	//   ....[0]....
.L_1707:
        /*0060*/ 	.word	0xffffffff


	//   ....[1]....
        /*0064*/ 	.word	0xffffffff


	//   ....[2]....
        /*0068*/ 	.word	0xffffffff


	//   ....[3]....
        /*006c*/ 	.word	0xffffffff


	//   ....[4]....
        /*0070*/ 	.word	0xffffffff


	//   ....[5]....
        /*0074*/ 	.word	0xffffffff


	//   ....[6]....
        /*0078*/ 	.word	0xffffffff


	//   ....[7]....
        /*007c*/ 	.word	0xffffffff


	//   ....[8]....
        /*0080*/ 	.word	0xffffffff


	//   ....[9]....
        /*0084*/ 	.word	0xffffffff


	//   ....[10]....
        /*0088*/ 	.word	0xffffffff


	//   ....[11]....
        /*008c*/ 	.word	0xffffffff


	//   ....[12]....
        /*0090*/ 	.word	0xffffffff


	//   ....[13]....
        /*0094*/ 	.word	0xffffffff


	//   ....[14]....
        /*0098*/ 	.word	0xffffffff


	//   ....[15]....
        /*009c*/ 	.word	0xffffffff


	//   ....[16]....
        /*00a0*/ 	.word	0xffffffff


	//   ....[17]....
        /*00a4*/ 	.word	0xffffffff


	//   ....[18]....
        /*00a8*/ 	.word	0xffffffff


	//   ....[19]....
        /*00ac*/ 	.word	0xffffffff


	//   ....[20]....
        /*00b0*/ 	.word	0xffffffff


	//----- nvinfo : EIATTR_COOP_GROUP_INSTR_OFFSETS
	.align		4
.L_1708:
        /*00b4*/ 	.byte	0x04, 0x28
        /*00b6*/ 	.short	(.L_1710 - .L_1709)


	//   ....[0]....
.L_1709:
        /*00b8*/ 	.word	0x0001aac0


	//   ....[1]....
        /*00bc*/ 	.word	0x0001aae0


	//   ....[2]....
        /*00c0*/ 	.word	0x0001ab00


	//   ....[3]....
        /*00c4*/ 	.word	0x0001ab20


	//   ....[4]....
        /*00c8*/ 	.word	0x0001ab40


	//   ....[5]....
        /*00cc*/ 	.word	0x0001af80


	//   ....[6]....
        /*00d0*/ 	.word	0x0001afa0


	//   ....[7]....
        /*00d4*/ 	.word	0x0001afc0


	//   ....[8]....
        /*00d8*/ 	.word	0x0001aff0


	//   ....[9]....
        /*00dc*/ 	.word	0x0001b010


	//   ....[10]....
        /*00e0*/ 	.word	0x0001b1d0


	//   ....[11]....
        /*00e4*/ 	.word	0x0001b210


	//   ....[12]....
        /*00e8*/ 	.word	0x0001b230


	//   ....[13]....
        /*00ec*/ 	.word	0x0001b280


	//   ....[14]....
        /*00f0*/ 	.word	0x0001b350


	//   ....[15]....
        /*00f4*/ 	.word	0x0001b370


	//   ....[16]....
        /*00f8*/ 	.word	0x0001b3c0


	//   ....[17]....
        /*00fc*/ 	.word	0x0001b3f0


	//   ....[18]....
        /*0100*/ 	.word	0x0001b430


	//   ....[19]....
        /*0104*/ 	.word	0x0001b530


	//   ....[20]....
        /*0108*/ 	.word	0x0001b540


	//----- nvinfo : EIATTR_VRC_CTA_INIT_COUNT
	.align		4
.L_1710:
        /*010c*/ 	.byte	0x02, 0x4a
	.zero		1
	.zero		1


	//----- nvinfo : EIATTR_EXIT_INSTR_OFFSETS
	.align		4
        /*0110*/ 	.byte	0x04, 0x1c
        /*0112*/ 	.short	(.L_1712 - .L_1711)


	//   ....[0]....
.L_1711:
        /*0114*/ 	.word	0x00000860


	//   ....[1]....
        /*0118*/ 	.word	0x0001bf20


	//----- nvinfo : EIATTR_INDIRECT_BRANCH_TARGETS
	.align		4
.L_1712:
        /*011c*/ 	.byte	0x04, 0x34
        /*011e*/ 	.short	(.L_1714 - .L_1713)


	//   ....[0]....
.L_1713:
        /*0120*/ 	.word	.L_x_27332@srel
        /*0124*/ 	.short	0x0
        /*0126*/ 	.short	0x0
        /*0128*/ 	.word	0x3
        /*012c*/ 	.word	.L_x_27333@srel
        /*0130*/ 	.word	.L_x_27334@srel
        /*0134*/ 	.word	.L_x_27335@srel


	//----- nvinfo : EIATTR_MAX_THREADS
	.align		4
.L_1714:
        /*0138*/ 	.byte	0x04, 0x05
        /*013a*/ 	.short	(.L_1716 - .L_1715)
.L_1715:
        /*013c*/ 	.word	0x00000100
        /*0140*/ 	.word	0x00000001
        /*0144*/ 	.word	0x00000001


	//----- nvinfo : EIATTR_CRS_STACK_SIZE
	.align		4
.L_1716:
        /*0148*/ 	.byte	0x04, 0x1e
        /*014a*/ 	.short	(.L_1718 - .L_1717)
.L_1717:
        /*014c*/ 	.word	0x00000000


	//----- nvinfo : EIATTR_CBANK_PARAM_SIZE
	.align		4
.L_1718:
        /*0150*/ 	.byte	0x03, 0x19
        /*0152*/ 	.short	0x00e8


	//----- nvinfo : EIATTR_PARAM_CBANK
	.align		4
        /*0154*/ 	.byte	0x04, 0x0a
        /*0156*/ 	.short	(.L_1720 - .L_1719)
	.align		4
.L_1719:
        /*0158*/ 	.word	index@(.nv.constant0._ZN10layer_norm13ln_fwd_kernelINS_13Kernel_traitsIf13__nv_bfloat16S2_S2_fjLj8192ELj1ELj1ELj8ELj16ENS_18Kernel_traits_baseILj8192EfS2_S2_S2_fjLj256EEEEELb1ELb0ELb0ELb0EEEvNS_9FwdParamsE)
        /*015c*/ 	.short	0x0380
        /*015e*/ 	.short	0x00e8


	//----- nvinfo : EIATTR_SW_WAR
	.align		4
.L_1720:
        /*0160*/ 	.byte	0x04, 0x36
        /*0162*/ 	.short	(.L_1722 - .L_1721)
.L_1721:
        /*0164*/ 	.word	0x00000008
.L_1722:


//--------------------- .nv.info._ZN10layer_norm13ln_fwd_kernelINS_13Kernel_traitsIf13__nv_bfloat16S2_S2_fjLj8192ELj1ELj1ELj8ELj16ENS_18Kernel_traits_baseILj8192EfS2_S2_S2_fjLj256EEEEELb1ELb0ELb0ELb1EEEvNS_9FwdParamsE --------------------------
	.section	.nv.info._ZN10layer_norm13ln_fwd_kernelINS_13Kernel_traitsIf13__nv_bfloat16S2_S2_fjLj8192ELj1ELj1ELj8ELj16ENS_18Kernel_traits_baseILj8192EfS2_S2_S2_fjLj256EEEEELb1ELb0ELb0ELb1EEEvNS_9FwdParamsE,"",@"SHT_CUDA_INFO"
	.sectionflags	@""
	.align	4


	//----- nvinfo : EIATTR_CUDA_API_VERSION
	.align		4
        /*0000*/ 	.byte	0x04, 0x37
        /*0002*/ 	.short	(.L_1724 - .L_1723)
.L_1723:
        /*0004*/ 	.word	0x00000082


	//----- nvinfo : EIATTR_KPARAM_INFO
	.align		4
.L_1724:
        /*0008*/ 	.byte	0x04, 0x17
        /*000a*/ 	.short	(.L_1726 - .L_1725)
.L_1725:
        /*000c*/ 	.word	0x00000000
        /*0010*/ 	.short	0x0000
        /*0012*/ 	.short	0x0000
        /*0014*/ 	.byte	0x00, 0xf0, 0xa1, 0x03


	//----- nvinfo : EIATTR_SPARSE_MMA_MASK
	.align		4
.L_1726:
        /*0018*/ 	.byte	0x03, 0x50
        /*001a*/ 	.short	0x0000


	//----- nvinfo : EIATTR_MAXREG_COUNT
	.align		4
        /*001c*/ 	.byte	0x03, 0x1b
        /*001e*/ 	.short	0x00ff


	//----- nvinfo : EIATTR_NUM_BARRIERS
	.align		4
        /*0020*/ 	.byte	0x02, 0x4c
        /*0022*/ 	.byte	0x01
	.zero		1


	//----- nvinfo : EIATTR_MERCURY_ISA_VERSION
	.align		4
        /*0024*/ 	.byte	0x03, 0x5f
        /*0026*/ 	.short	0x0101


	//----- nvinfo : EIATTR_COOP_GROUP_MASK_REGIDS
	.align		4
        /*0028*/ 	.byte	0x04, 0x29
        /*002a*/ 	.short	(.L_1728 - .L_1727)


	//   ....[0]....
.L_1727:
        /*002c*/ 	.word	0xffffffff


	//   ....[1]....
        /*0030*/ 	.word	0xffffffff


	//   ....[2]....
        /*0034*/ 	.word	0xffffffff


	//   ....[3]....
        /*0038*/ 	.word	0xffffffff


	//   ....[4]....
        /*003c*/ 	.word	0xffffffff


	//   ....[5]....
        /*0040*/ 	.word	0xffffffff


	//   ....[6]....
        /*0044*/ 	.word	0xffffffff


	//   ....[7]....
        /*0048*/ 	.word	0xffffffff


	//   ....[8]....
        /*004c*/ 	.word	0xffffffff


	//   ....[9]....
        /*0050*/ 	.word	0xffffffff


	//   ....[10]....
        /*0054*/ 	.word	0xffffffff


	//   ....[11]....
        /*0058*/ 	.word	0xffffffff


	//   ....[12]....
        /*005c*/ 	.word	0xffffffff


	//   ....[13]....
        /*0060*/ 	.word	0xffffffff


	//   ....[14]....
        /*0064*/ 	.word	0xffffffff


	//   ....[15]....
        /*0068*/ 	.word	0xffffffff


	//   ....[16]....
        /*006c*/ 	.word	0xffffffff


	//   ....[17]....
        /*0070*/ 	.word	0xffffffff


	//   ....[18]....
        /*0074*/ 	.word	0xffffffff


	//   ....[19]....
        /*0078*/ 	.word	0xffffffff


	//   ....[20]....
        /*007c*/ 	.word	0xffffffff


	//----- nvinfo : EIATTR_COOP_GROUP_INSTR_OFFSETS
	.align		4
.L_1728:
        /*0080*/ 	.byte	0x04, 0x28
        /*0082*/ 	.short	(.L_1730 - .L_1729)


	//   ....[0]....
.L_1729:
        /*0084*/ 	.word	0x00014d40


	//   ....[1]....
        /*0088*/ 	.word	0x00014d60


	//   ....[2]....
        /*008c*/ 	.word	0x00014d80


	//   ....[3]....
        /*0090*/ 	.word	0x00014da0


	//   ....[4]....
        /*0094*/ 	.word	0x00014dc0


	//   ....[5]....
        /*0098*/ 	.word	0x00015200


	//   ....[6]....
        /*009c*/ 	.word	0x00015230


	//   ....[7]....
        /*00a0*/ 	.word	0x00015270


	//   ....[8]....
        /*00a4*/ 	.word	0x00015290


	//   ....[9]....
        /*00a8*/ 	.word	0x000152d0


	//   ....[10]....
        /*00ac*/ 	.word	0x00015490


	//   ....[11]....
        /*00b0*/ 	.word	0x000154d0


	//   ....[12]....
        /*00b4*/ 	.word	0x000154f0


	//   ....[13]....
        /*00b8*/ 	.word	0x00015530


	//   ....[14]....
        /*00bc*/ 	.word	0x00015610


	//   ....[15]....
        /*00c0*/ 	.word	0x00015630


	//   ....[16]....
        /*00c4*/ 	.word	0x00015650


	//   ....[17]....
        /*00c8*/ 	.word	0x000156f0


	//   ....[18]....
        /*00cc*/ 	.word	0x00015740


	//   ....[19]....
        /*00d0*/ 	.word	0x000157e0


	//   ....[20]....
        /*00d4*/ 	.word	0x00015810


	//----- nvinfo : EIATTR_VRC_CTA_INIT_COUNT
	.align		4
.L_1730:
        /*00d8*/ 	.byte	0x02, 0x4a
	.zero		1
	.zero		1


	//----- nvinfo : EIATTR_EXIT_INSTR_OFFSETS
	.align		4
        /*00dc*/ 	.byte	0x04, 0x1c
        /*00de*/ 	.short	(.L_1732 - .L_1731)


	//   ....[0]....
.L_1731:
        /*00e0*/ 	.word	0x000005f0


	//   ....[1]....
        /*00e4*/ 	.word	0x000160a0


	//----- nvinfo : EIATTR_INDIRECT_BRANCH_TARGETS
	.align		4
.L_1732:
        /*00e8*/ 	.byte	0x04, 0x34
        /*00ea*/ 	.short	(.L_1734 - .L_1733)


	//   ....[0]....
.L_1733:
        /*00ec*/ 	.word	.L_x_27336@srel
        /*00f0*/ 	.short	0x0
        /*00f2*/ 	.short	0x0
        /*00f4*/ 	.word	0x3
        /*00f8*/ 	.word	.L_x_27337@srel
        /*00fc*/ 	.word	.L_x_27338@srel
        /*0100*/ 	.word	.L_x_27339@srel


	//----- nvinfo : EIATTR_MAX_THREADS
	.align		4
.L_1734:
        /*0104*/ 	.byte	0x04, 0x05
        /*0106*/ 	.short	(.L_1736 - .L_1735)
.L_1735:
        /*0108*/ 	.word	0x00000100
        /*010c*/ 	.word	0x00000001
        /*0110*/ 	.word	0x00000001


	//----- nvinfo : EIATTR_CRS_STACK_SIZE
	.align		4
.L_1736:
        /*0114*/ 	.byte	0x04, 0x1e
        /*0116*/ 	.short	(.L_1738 - .L_1737)
.L_1737:
        /*0118*/ 	.word	0x00000000


	//----- nvinfo : EIATTR_CBANK_PARAM_SIZE
	.align		4
.L_1738:
        /*011c*/ 	.byte	0x03, 0x19
        /*011e*/ 	.short	0x00e8


	//----- nvinfo : EIATTR_PARAM_CBANK
	.align		4
        /*0120*/ 	.byte	0x04, 0x0a
        /*0122*/ 	.short	(.L_1740 - .L_1739)
	.align		4
.L_1739:
        /*0124*/ 	.word	index@(.nv.constant0._ZN10layer_norm13ln_fwd_kernelINS_13Kernel_traitsIf13__nv_bfloat16S2_S2_fjLj8192ELj1ELj1ELj8ELj16ENS_18Kernel_traits_baseILj8192EfS2_S2_S2_fjLj256EEEEELb1ELb0ELb0ELb1EEEvNS_9FwdParamsE)
        /*0128*/ 	.short	0x0380
        /*012a*/ 	.short	0x00e8


	//----- nvinfo : EIATTR_SW_WAR
	.align		4
.L_1740:
        /*012c*/ 	.byte	0x04, 0x36
        /*012e*/ 	.short	(.L_1742 - .L_1741)
.L_1741:
        /*0130*/ 	.word	0x00000008
.L_1742:


//--------------------- .nv.info._ZN10layer_norm13ln_fwd_kernelINS_13Kernel_traitsIf13__nv_bfloat16S2_S2_fjLj8192ELj1ELj1ELj8ELj16ENS_18Kernel_traits_baseILj8192EfS2_S2_S2_fjLj256EEEEELb1ELb0ELb1ELb0EEEvNS_9FwdParamsE --------------------------
	.section	.nv.info._ZN10layer_norm13ln_fwd_kernelINS_13Kernel_traitsIf13__nv_bfloat16S2_S2_fjLj8192ELj1ELj1ELj8ELj16ENS_18Kernel_traits_baseILj8192EfS2_S2_S2_fjLj256EEEEELb1ELb0ELb1ELb0EEEvNS_9FwdParamsE,"",@"SHT_CUDA_INFO"
	.sectionflags	@""
	.align	4


	//----- nvinfo : EIATTR_CUDA_API_VERSION
	.align		4
        /*0000*/ 	.byte	0x04, 0x37
        /*0002*/ 	.short	(.L_1744 - .L_1743)
.L_1743:
        /*0004*/ 	.word	0x00000082


	//----- nvinfo : EIATTR_KPARAM_INFO
	.align		4
.L_1744:
        /*0008*/ 	.byte	0x04, 0x17
        /*000a*/ 	.short	(.L_1746 - .L_1745)
.L_1745:
        /*000c*/ 	.word	0x00000000
        /*0010*/ 	.short	0x0000
        /*0012*/ 	.short	0x0000
        /*0014*/ 	.byte	0x00, 0xf0, 0xa1, 0x03


	//----- nvinfo : EIATTR_SPARSE_MMA_MASK
	.align		4
.L_1746:
        /*0018*/ 	.byte	0x03, 0x50
        /*001a*/ 	.short	0x0000


	//----- nvinfo : EIATTR_MAXREG_COUNT
	.align		4
        /*001c*/ 	.byte	0x03, 0x1b
        /*001e*/ 	.short	0x00ff


	//----- nvinfo : EIATTR_NUM_BARRIERS
	.align		4
        /*0020*/ 	.byte	0x02, 0x4c
        /*0022*/ 	.byte	0x01
	.zero		1


	//----- nvinfo : EIATTR_MERCURY_ISA_VERSION
	.align		4
        /*0024*/ 	.byte	0x03, 0x5f
        /*0026*/ 	.short	0x0101


	//----- nvinfo : EIATTR_COOP_GROUP_MASK_REGIDS
	.align		4
        /*0028*/ 	.byte	0x04, 0x29
        /*002a*/ 	.short	(.L_1748 - .L_1747)


	//   ....[0]....
.L_1747:
        /*002c*/ 	.word	0xffffffff


	//   ....[1]....
        /*0030*/ 	.word	0xffffffff


	//   ....[2]....
        /*0034*/ 	.word	0xffffffff


	//   ....[3]....
        /*0038*/ 	.word	0xffffffff


	//   ....[4]....
        /*003c*/ 	.word	0xffffffff


	//   ....[5]....
        /*0040*/ 	.word	0xffffffff


	//   ....[6]....
        /*0044*/ 	.word	0xffffffff


	//   ....[7]....
        /*0048*/ 	.word	0xffffffff


	//   ....[8]....
        /*004c*/ 	.word	0xffffffff


	//   ....[9]....
        /*0050*/ 	.word	0xffffffff


	//   ....[10]....
        /*0054*/ 	.word	0xffffffff


	//   ....[11]....
        /*0058*/ 	.word	0xffffffff


	//   ....[12]....
        /*005c*/ 	.word	0xffffffff


	//   ....[13]....
        /*0060*/ 	.word	0xffffffff


	//   ....[14]....
        /*0064*/ 	.word	0xffffffff


	//   ....[15]....
        /*0068*/ 	.word	0xffffffff


	//   ....[16]....
        /*006c*/ 	.word	0xffffffff


	//   ....[17]....
        /*0070*/ 	.word	0xffffffff


	//   ....[18]....
        /*0074*/ 	.word	0xffffffff


	//   ....[19]....
        /*0078*/ 	.word	0xffffffff


	//   ....[20]....
        /*007c*/ 	.word	0xffffffff


	//----- nvinfo : EIATTR_COOP_GROUP_INSTR_OFFSETS
	.align		4
.L_1748:
        /*0080*/ 	.byte	0x04, 0x28
        /*0082*/ 	.short	(.L_1750 - .L_1749)


	//   ....[0]....
.L_1749:
        /*0084*/ 	.word	0x0001c650


	//   ....[1]....
        /*0088*/ 	.word	0x0001c670


	//   ....[2]....
        /*008c*/ 	.word	0x0001c690


	//   ....[3]....
        /*0090*/ 	.word	0x0001c6b0


	//   ....[4]....
        /*0094*/ 	.word	0x0001c6d0


	//   ....[5]....
        /*0098*/ 	.word	0x0001cb40


	//   ....[6]....
        /*009c*/ 	.word	0x0001cb60


	//   ....[7]....
        /*00a0*/ 	.word	0x0001cb80


	//   ....[8]....
        /*00a4*/ 	.word	0x0001cba0


	//   ....[9]....
        /*00a8*/ 	.word	0x0001cbc0


	//   ....[10]....
        /*00ac*/ 	.word	0x0001cd40


	//   ....[11]....
        /*00b0*/ 	.word	0x0001cd70


	//   ....[12]....
        /*00b4*/ 	.word	0x0001cd80


	//   ....[13]....
        /*00b8*/ 	.word	0x0001cdd0


	//   ....[14]....
        /*00bc*/ 	.word	0x0001ce90


	//   ....[15]....
        /*00c0*/ 	.word	0x0001cec0


	//   ....[16]....
        /*00c4*/ 	.word	0x0001cee0


	//   ....[17]....
        /*00c8*/ 	.word	0x0001cf80


	//   ....[18]....
        /*00cc*/ 	.word	0x0001cfd0


	//   ....[19]....
        /*00d0*/ 	.word	0x0001d070


	//   ....[20]....
        /*00d4*/ 	.word	0x0001d0a0


	//----- nvinfo : EIATTR_VRC_CTA_INIT_COUNT
	.align		4
.L_1750:
        /*00d8*/ 	.byte	0x02, 0x4a
	.zero		1
	.zero		1


	//----- nvinfo : EIATTR_EXIT_INSTR_OFFSETS
	.align		4
        /*00dc*/ 	.byte	0x04, 0x1c
        /*00de*/ 	.short	(.L_1752 - .L_1751)


	//   ....[0]....
.L_1751:
        /*00e0*/ 	.word	0x00000860


	//   ....[1]....
        /*00e4*/ 	.word	0x0001dae0


	//----- nvinfo : EIATTR_MAX_THREADS
	.align		4
.L_1752:
        /*00e8*/ 	.byte	0x04, 0x05
        /*00ea*/ 	.short	(.L_1754 - .L_1753)
.L_1753:
        /*00ec*/ 	.word	0x00000100
        /*00f0*/ 	.word	0x00000001
        /*00f4*/ 	.word	0x00000001


	//----- nvinfo : EIATTR_CRS_STACK_SIZE
	.align		4
.L_1754:
        /*00f8*/ 	.byte	0x04, 0x1e
        /*00fa*/ 	.short	(.L_1756 - .L_1755)
.L_1755:
        /*00fc*/ 	.word	0x00000000


	//----- nvinfo : EIATTR_CBANK_PARAM_SIZE
	.align		4
.L_1756:
        /*0100*/ 	.byte	0x03, 0x19
        /*0102*/ 	.short	0x00e8


	//----- nvinfo : EIATTR_PARAM_CBANK
	.align		4
        /*0104*/ 	.byte	0x04, 0x0a
        /*0106*/ 	.short	(.L_1758 - .L_1757)
	.align		4
.L_1757:
        /*0108*/ 	.word	index@(.nv.constant0._ZN10layer_norm13ln_fwd_kernelINS_13Kernel_traitsIf13__nv_bfloat16S2_S2_fjLj8192ELj1ELj1ELj8ELj16ENS_18Kernel_traits_baseILj8192EfS2_S2_S2_fjLj256EEEEELb1ELb0ELb1ELb0EEEvNS_9FwdParamsE)
        /*010c*/ 	.short	0x0380
        /*010e*/ 	.short	0x00e8


	//----- nvinfo : EIATTR_SW_WAR
	.align		4
.L_1758:
        /*0110*/ 	.byte	0x04, 0x36
        /*0112*/ 	.short	(.L_1760 - .L_1759)
.L_1759:
        /*0114*/ 	.word	0x00000008
.L_1760:


//--------------------- .nv.info._ZN10layer_norm13ln_fwd_kernelINS_13Kernel_traitsIf13__nv_bfloat16S2_S2_fjLj8192ELj1ELj1ELj8ELj16ENS_18Kernel_traits_baseILj8192EfS2_S2_S2_fjLj256EEEEELb1ELb0ELb1ELb1EEEvNS_9FwdParamsE --------------------------
	.section	.nv.info._ZN10layer_norm13ln_fwd_kernelINS_13Kernel_traitsIf13__nv_bfloat16S2_S2_fjLj8192ELj1ELj1ELj8ELj16ENS_18Kernel_traits_baseILj8192EfS2_S2_S2_fjLj256EEEEELb1ELb0ELb1ELb1EEEvNS_9FwdParamsE,"",@"SHT_CUDA_INFO"
	.sectionflags	@""
	.align	4


	//----- nvinfo : EIATTR_CUDA_API_VERSION
	.align		4
        /*0000*/ 	.byte	0x04, 0x37
        /*0002*/ 	.short	(.L_1762 - .L_1761)
.L_1761:
        /*0004*/ 	.word	0x00000082


	//----- nvinfo : EIATTR_KPARAM_INFO
	.align		4
.L_1762:
        /*0008*/ 	.byte	0x04, 0x17
        /*000a*/ 	.short	(.L_1764 - .L_1763)
.L_1763:
        /*000c*/ 	.word	0x00000000
        /*0010*/ 	.short	0x0000
        /*0012*/ 	.short	0x0000
        /*0014*/ 	.byte	0x00, 0xf0, 0xa1, 0x03


	//----- nvinfo : EIATTR_SPARSE_MMA_MASK
	.align		4
.L_1764:
        /*0018*/ 	.byte	0x03, 0x50
        /*001a*/ 	.short	0x0000


	//----- nvinfo : EIATTR_MAXREG_COUNT
	.align		4
        /*001c*/ 	.byte	0x03, 0x1b
        /*001e*/ 	.short	0x00ff


	//----- nvinfo : EIATTR_NUM_BARRIERS
	.align		4
        /*0020*/ 	.byte	0x02, 0x4c
        /*0022*/ 	.byte	0x01
	.zero		1


	//----- nvinfo : EIATTR_MERCURY_ISA_VERSION
	.align		4
        /*0024*/ 	.byte	0x03, 0x5f
        /*0026*/ 	.short	0x0101


	//----- nvinfo : EIATTR_COOP_GROUP_MASK_REGIDS
	.align		4
        /*0028*/ 	.byte	0x04, 0x29
        /*002a*/ 	.short	(.L_1766 - .L_1765)


	//   ....[0]....
.L_1765:
        /*002c*/ 	.word	0xffffffff


	//   ....[1]....
        /*0030*/ 	.word	0xffffffff


	//   ....[2]....
        /*0034*/ 	.word	0xffffffff


	//   ....[3]....
        /*0038*/ 	.word	0xffffffff


	//   ....[4]....
        /*003c*/ 	.word	0xffffffff


	//   ....[5]....
        /*0040*/ 	.word	0xffffffff


	//   ....[6]....
        /*0044*/ 	.word	0xffffffff


	//   ....[7]....
        /*0048*/ 	.word	0xffffffff


	//   ....[8]....
        /*004c*/ 	.word	0xffffffff


	//   ....[9]....
        /*0050*/ 	.word	0xffffffff


	//   ....[10]....
        /*0054*/ 	.word	0xffffffff


	//   ....[11]....
        /*0058*/ 	.word	0xffffffff


	//   ....[12]....
        /*005c*/ 	.word	0xffffffff


	//   ....[13]....
        /*0060*/ 	.word	0xffffffff


	//   ....[14]....
        /*0064*/ 	.word	0xffffffff


	//   ....[15]....
        /*0068*/ 	.word	0xffffffff


	//   ....[16]....
        /*006c*/ 	.word	0xffffffff


	//   ....[17]....
        /*0070*/ 	.word	0xffffffff


	//   ....[18]....
        /*0074*/ 	.word	0xffffffff


	//   ....[19]....
        /*0078*/ 	.word	0xffffffff


	//   ....[20]....
        /*007c*/ 	.word	0xffffffff


	//----- nvinfo : EIATTR_COOP_GROUP_INSTR_OFFSETS
	.align		4
.L_1766:
        /*0080*/ 	.byte	0x04, 0x28
        /*0082*/ 	.short	(.L_1768 - .L_1767)


	//   ....[0]....
.L_1767:
        /*0084*/ 	.word	0x00017920


	//   ....[1]....
        /*0088*/ 	.word	0x00017960


	//   ....[2]....
        /*008c*/ 	.word	0x000179c0


	//   ....[3]....
        /*0090*/ 	.word	0x000179e0


	//   ....[4]....
        /*0094*/ 	.word	0x00017a00


	//   ....[5]....
        /*0098*/ 	.word	0x00017e30


	//   ....[6]....
        /*009c*/ 	.word	0x00017e50


	//   ....[7]....
        /*00a0*/ 	.word	0x00017e70


	//   ....[8]....
        /*00a4*/ 	.word	0x00017e90


	//   ....[9]....
        /*00a8*/ 	.word	0x00017eb0


	//   ....[10]....
        /*00ac*/ 	.word	0x00018030


	//   ....[11]....
        /*00b0*/ 	.word	0x00018060


	//   ....[12]....
        /*00b4*/ 	.word	0x00018070


	//   ....[13]....
        /*00b8*/ 	.word	0x000180c0


	//   ....[14]....
        /*00bc*/ 	.word	0x00018180


	//   ....[15]....
        /*00c0*/ 	.word	0x000181b0


	//   ....[16]....
        /*00c4*/ 	.word	0x000181d0


	//   ....[17]....
        /*00c8*/ 	.word	0x00018270


	//   ....[18]....
        /*00cc*/ 	.word	0x000182c0


	//   ....[19]....
        /*00d0*/ 	.word	0x00018360


	//   ....[20]....
        /*00d4*/ 	.word	0x00018390


	//----- nvinfo : EIATTR_VRC_CTA_INIT_COUNT
	.align		4
.L_1768:
        /*00d8*/ 	.byte	0x02, 0x4a
	.zero		1
	.zero		1


	//----- nvinfo : EIATTR_EXIT_INSTR_OFFSETS
	.align		4
        /*00dc*/ 	.byte	0x04, 0x1c
        /*00de*/ 	.short	(.L_1770 - .L_1769)


	//   ....[0]....
.L_1769:
        /*00e0*/ 	.word	0x000005e0


	//   ....[1]....
        /*00e4*/ 	.word	0x00018cd0


	//----- nvinfo : EIATTR_MAX_THREADS
	.align		4
.L_1770:
        /*00e8*/ 	.byte	0x04, 0x05
        /*00ea*/ 	.short	(.L_1772 - .L_1771)
.L_1771:
        /*00ec*/ 	.word	0x00000100
        /*00f0*/ 	.word	0x00000001
        /*00f4*/ 	.word	0x00000001


	//----- nvinfo : EIATTR_CRS_STACK_SIZE
	.align		4
.L_1772:
        /*00f8*/ 	.byte	0x04, 0x1e
        /*00fa*/ 	.short	(.L_1774 - .L_1773)
.L_1773:
        /*00fc*/ 	.word	0x00000000


	//----- nvinfo : EIATTR_CBANK_PARAM_SIZE
	.align		4
.L_1774:
        /*0100*/ 	.byte	0x03, 0x19
        /*0102*/ 	.short	0x00e8


	//----- nvinfo : EIATTR_PARAM_CBANK
	.align		4
        /*0104*/ 	.byte	0x04, 0x0a
        /*0106*/ 	.short	(.L_1776 - .L_1775)
	.align		4
.L_1775:
        /*0108*/ 	.word	index@(.nv.constant0._ZN10layer_norm13ln_fwd_kernelINS_13Kernel_traitsIf13__nv_bfloat16S2_S2_fjLj8192ELj1ELj1ELj8ELj16ENS_18Kernel_traits_baseILj8192EfS2_S2_S2_fjLj256EEEEELb1ELb0ELb1ELb1EEEvNS_9FwdParamsE)
        /*010c*/ 	.short	0x0380
        /*010e*/ 	.short	0x00e8


	//----- nvinfo : EIATTR_SW_WAR
	.align		4
.L_1776:
        /*0110*/ 	.byte	0x04, 0x36
        /*0112*/ 	.short	(.L_1778 - .L_1777)
.L_1777:
        /*0114*/ 	.word	0x00000008
.L_1778:


//--------------------- .nv.info._ZN10layer_norm13ln_fwd_kernelINS_13Kernel_traitsIf13__nv_bfloat16S2_S2_fjLj8192ELj1ELj1ELj8ELj16ENS_18Kernel_traits_baseILj8192EfS2_S2_S2_fjLj256EEEEELb1ELb1ELb0ELb0EEEvNS_9FwdParamsE --------------------------
	.section	.nv.info._ZN10layer_norm13ln_fwd_kernelINS_13Kernel_traitsIf13__nv_bfloat16S2_S2_fjLj8192ELj1ELj1ELj8ELj16ENS_18Kernel_traits_baseILj8192EfS2_S2_S2_fjLj256EEEEELb1ELb1ELb0ELb0EEEvNS_9FwdParamsE,"",@"SHT_CUDA_INFO"
	.sectionflags	@""
	.align	4


	//----- nvinfo : EIATTR_CUDA_API_VERSION
	.align		4
        /*0000*/ 	.byte	0x04, 0x37
        /*0002*/ 	.short	(.L_1780 - .L_1779)
.L_1779:
        /*0004*/ 	.word	0x00000082


	//----- nvinfo : EIATTR_KPARAM_INFO
	.align		4
.L_1780:
        /*0008*/ 	.byte	0x04, 0x17
        /*000a*/ 	.short	(.L_1782 - .L_1781)
.L_1781:
        /*000c*/ 	.word	0x00000000
        /*0010*/ 	.short	0x0000
        /*0012*/ 	.short	0x0000
        /*0014*/ 	.byte	0x00, 0xf0, 0xa1, 0x03


	//----- nvinfo : EIATTR_SPARSE_MMA_MASK
	.align		4
.L_1782:
        /*0018*/ 	.byte	0x03, 0x50
        /*001a*/ 	.short	0x0000


	//----- nvinfo : EIATTR_MAXREG_COUNT
	.align		4
        /*001c*/ 	.byte	0x03, 0x1b
        /*001e*/ 	.short	0x00ff


	//----- nvinfo : EIATTR_NUM_BARRIERS
	.align		4
        /*0020*/ 	.byte	0x02, 0x4c
        /*0022*/ 	.byte	0x01
	.zero		1


	//----- nvinfo : EIATTR_MERCURY_ISA_VERSION
	.align		4
        /*0024*/ 	.byte	0x03, 0x5f
        /*0026*/ 	.short	0x0101


	//----- nvinfo : EIATTR_COOP_GROUP_MASK_REGIDS
	.align		4
        /*0028*/ 	.byte	0x04, 0x29
        /*002a*/ 	.short	(.L_1784 - .L_1783)


	//   ....[0]....
.L_1783:
        /*002c*/ 	.word	0xffffffff


	//   ....[1]....
        /*0030*/ 	.word	0xffffffff


	//   ....[2]....
        /*0034*/ 	.word	0xffffffff


	//   ....[3]....
        /*0038*/ 	.word	0xffffffff


	//   ....[4]....
        /*003c*/ 	.word	0xffffffff


	//   ....[5]....
        /*0040*/ 	.word	0xffffffff


	//   ....[6]....
        /*0044*/ 	.word	0xffffffff


	//   ....[7]....
        /*0048*/ 	.word	0xffffffff


	//   ....[8]....
        /*004c*/ 	.word	0xffffffff


	//   ....[9]....
        /*0050*/ 	.word	0xffffffff


	//   ....[10]....
        /*0054*/ 	.word	0xffffffff


	//   ....[11]....
        /*0058*/ 	.word	0xffffffff


	//   ....[12]....
        /*005c*/ 	.word	0xffffffff


	//   ....[13]....
        /*0060*/ 	.word	0xffffffff


	//   ....[14]....
        /*0064*/ 	.word	0xffffffff


	//   ....[15]....
        /*0068*/ 	.word	0xffffffff


	//   ....[16]....
        /*006c*/ 	.word	0xffffffff


	//   ....[17]....
        /*0070*/ 	.word	0xffffffff


	//   ....[18]....
        /*0074*/ 	.word	0xffffffff


	//   ....[19]....
        /*0078*/ 	.word	0xffffffff


	//   ....[20]....
        /*007c*/ 	.word	0xffffffff


	//----- nvinfo : EIATTR_COOP_GROUP_INSTR_OFFSETS
	.align		4
.L_1784:
        /*0080*/ 	.byte	0x04, 0x28
        /*0082*/ 	.short	(.L_1786 - .L_1785)


	//   ....[0]....
.L_1785:
        /*0084*/ 	.word	0x0001ae30


	//   ....[1]....
        /*0088*/ 	.word	0x0001ae50


	//   ....[2]....
        /*008c*/ 	.word	0x0001ae70


	//   ....[3]....
        /*0090*/ 	.word	0x0001ae90


	//   ....[4]....
        /*0094*/ 	.word	0x0001aeb0


	//   ....[5]....
        /*0098*/ 	.word	0x0001b310


	//   ....[6]....
        /*009c*/ 	.word	0x0001b330


	//   ....[7]....
        /*00a0*/ 	.word	0x0001b350


	//   ....[8]....
        /*00a4*/ 	.word	0x0001b370


	//   ....[9]....
        /*00a8*/ 	.word	0x0001b390


	//   ....[10]....
        /*00ac*/ 	.word	0x0001b520


	//   ....[11]....
        /*00b0*/ 	.word	0x0001b560


	//   ....[12]....
        /*00b4*/ 	.word	0x0001b580


	//   ....[13]....
        /*00b8*/ 	.word	0x0001b5d0


	//   ....[14]....
        /*00bc*/ 	.word	0x0001b690


	//   ....[15]....
        /*00c0*/ 	.word	0x0001b6b0


	//   ....[16]....
        /*00c4*/ 	.word	0x0001b710


	//   ....[17]....
        /*00c8*/ 	.word	0x0001b750


	//   ....[18]....
        /*00cc*/ 	.word	0x0001b780


	//   ....[19]....
        /*00d0*/ 	.word	0x0001b880


	//   ....[20]....
        /*00d4*/ 	.word	0x0001b890


	//----- nvinfo : EIATTR_VRC_CTA_INIT_COUNT
	.align		4
.L_1786:
        /*00d8*/ 	.byte	0x02, 0x4a
	.zero		1
	.zero		1


	//----- nvinfo : EIATTR_EXIT_INSTR_OFFSETS
	.align		4
        /*00dc*/ 	.byte	0x04, 0x1c
        /*00de*/ 	.short	(.L_1788 - .L_1787)


	//   ....[0]....
.L_1787:
        /*00e0*/ 	.word	0x00000920


	//   ....[1]....
        /*00e4*/ 	.word	0x0001c260


	//----- nvinfo : EIATTR_INDIRECT_BRANCH_TARGETS
	.align		4
.L_1788:
        /*00e8*/ 	.byte	0x04, 0x34
        /*00ea*/ 	.short	(.L_1790 - .L_1789)


	//   ....[0]....
.L_1789:
        /*00ec*/ 	.word	.L_x_27340@srel
        /*00f0*/ 	.short	0x0
        /*00f2*/ 	.short	0x0
        /*00f4*/ 	.word	0x3
        /*00f8*/ 	.word	.L_x_27341@srel
        /*00fc*/ 	.word	.L_x_27342@srel
        /*0100*/ 	.word	.L_x_27343@srel


	//----- nvinfo : EIATTR_MAX_THREADS
	.align		4
.L_1790:
        /*0104*/ 	.byte	0x04, 0x05
        /*0106*/ 	.short	(.L_1792 - .L_1791)
.L_1791:
        /*0108*/ 	.word	0x00000100
        /*010c*/ 	.word	0x00000001
        /*0110*/ 	.word	0x00000001


	//----- nvinfo : EIATTR_CRS_STACK_SIZE
	.align		4
.L_1792:
        /*0114*/ 	.byte	0x04, 0x1e
        /*0116*/ 	.short	(.L_1794 - .L_1793)
.L_1793:
        /*0118*/ 	.word	0x00000000


	//----- nvinfo : EIATTR_CBANK_PARAM_SIZE
	.align		4
.L_1794:
        /*011c*/ 	.byte	0x03, 0x19
        /*011e*/ 	.short	0x00e8


	//----- nvinfo : EIATTR_PARAM_CBANK
	.align		4
        /*0120*/ 	.byte	0x04, 0x0a
        /*0122*/ 	.short	(.L_1796 - .L_1795)
	.align		4
.L_1795:
        /*0124*/ 	.word	index@(.nv.constant0._ZN10layer_norm13ln_fwd_kernelINS_13Kernel_traitsIf13__nv_bfloat16S2_S2_fjLj8192ELj1ELj1ELj8ELj16ENS_18Kernel_traits_baseILj8192EfS2_S2_S2_fjLj256EEEEELb1ELb1ELb0ELb0EEEvNS_9FwdParamsE)
        /*0128*/ 	.short	0x0380
        /*012a*/ 	.short	0x00e8


	//----- nvinfo : EIATTR_SW_WAR
	.align		4
.L_1796:
        /*012c*/ 	.byte	0x04, 0x36
        /*012e*/ 	.short	(.L_1798 - .L_1797)
.L_1797:
        /*0130*/ 	.word	0x00000008
.L_1798:


//--------------------- .nv.info._ZN10layer_norm13ln_fwd_kernelINS_13Kernel_traitsIf13__nv_bfloat16S2_S2_fjLj8192ELj1ELj1ELj8ELj16ENS_18Kernel_traits_baseILj8192EfS2_S2_S2_fjLj256EEEEELb1ELb1ELb0ELb1EEEvNS_9FwdParamsE --------------------------
	.section	.nv.info._ZN10layer_norm13ln_fwd_kernelINS_13Kernel_traitsIf13__nv_bfloat16S2_S2_fjLj8192ELj1ELj1ELj8ELj16ENS_18Kernel_traits_baseILj8192EfS2_S2_S2_fjLj256EEEEELb1ELb1ELb0ELb1EEEvNS_9FwdParamsE,"",@"SHT_CUDA_INFO"
	.sectionflags	@""
	.align	4


	//----- nvinfo : EIATTR_CUDA_API_VERSION
	.align		4
        /*0000*/ 	.byte	0x04, 0x37
        /*0002*/ 	.short	(.L_1800 - .L_1799)
.L_1799:
        /*0004*/ 	.word	0x00000082


	//----- nvinfo : EIATTR_KPARAM_INFO
	.align		4
.L_1800:
        /*0008*/ 	.byte	0x04, 0x17
        /*000a*/ 	.short	(.L_1802 - .L_1801)
.L_1801:
        /*000c*/ 	.word	0x00000000
        /*0010*/ 	.short	0x0000
        /*0012*/ 	.short	0x0000
        /*0014*/ 	.byte	0x00, 0xf0, 0xa1, 0x03


	//----- nvinfo : EIATTR_SPARSE_MMA_MASK
	.align		4
.L_1802:
        /*0018*/ 	.byte	0x03, 0x50
        /*001a*/ 	.short	0x0000


	//----- nvinfo : EIATTR_MAXREG_COUNT
	.align		4
        /*001c*/ 	.byte	0x03, 0x1b
        /*001e*/ 	.short	0x00ff


	//----- nvinfo : EIATTR_NUM_BARRIERS
	.align		4
        /*0020*/ 	.byte	0x02, 0x4c
        /*0022*/ 	.byte	0x01
	.zero		1


	//----- nvinfo : EIATTR_MERCURY_ISA_VERSION
	.align		4
        /*0024*/ 	.byte	0x03, 0x5f
        /*0026*/ 	.short	0x0101


	//----- nvinfo : EIATTR_COOP_GROUP_MASK_REGIDS
	.align		4
        /*0028*/ 	.byte	0x04, 0x29
        /*002a*/ 	.short	(.L_1804 - .L_1803)


	//   ....[0]....
.L_1803:
        /*002c*/ 	.word	0xffffffff


	//   ....[1]....
        /*0030*/ 	.word	0xffffffff


	//   ....[2]....
        /*0034*/ 	.word	0xffffffff


	//   ....[3]....
        /*0038*/ 	.word	0xffffffff


	//   ....[4]....
        /*003c*/ 	.word	0xffffffff


	//   ....[5]....
        /*0040*/ 	.word	0xffffffff


	//   ....[6]....
        /*0044*/ 	.word	0xffffffff


	//   ....[7]....
        /*0048*/ 	.word	0xffffffff


	//   ....[8]....
        /*004c*/ 	.word	0xffffffff


	//   ....[9]....
        /*0050*/ 	.word	0xffffffff


	//   ....[10]....
        /*0054*/ 	.word	0xffffffff


	//   ....[11]....
        /*0058*/ 	.word	0xffffffff


	//   ....[12]....
        /*005c*/ 	.word	0xffffffff


	//   ....[13]....
        /*0060*/ 	.word	0xffffffff


	//   ....[14]....
        /*0064*/ 	.word	0xffffffff


	//   ....[15]....
        /*0068*/ 	.word	0xffffffff


	//   ....[16]....
        /*006c*/ 	.word	0xffffffff


	//   ....[17]....
        /*0070*/ 	.word	0xffffffff


	//   ....[18]....
        /*0074*/ 	.word	0xffffffff


	//   ....[19]....
        /*0078*/ 	.word	0xffffffff


	//   ....[20]....
        /*007c*/ 	.word	0xffffffff


	//----- nvinfo : EIATTR_COOP_GROUP_INSTR_OFFSETS
	.align		4
.L_1804:
        /*0080*/ 	.byte	0x04, 0x28
        /*0082*/ 	.short	(.L_1806 - .L_1805)


	//   ....[0]....
.L_1805:
        /*0084*/ 	.word	0x00019800


	//   ....[1]....
        /*0088*/ 	.word	0x00019820


	//   ....[2]....
        /*008c*/ 	.word	0x00019840


	//   ....[3]....
        /*0090*/ 	.word	0x00019860


	//   ....[4]....
        /*0094*/ 	.word	0x00019880


	//   ....[5]....
        /*0098*/ 	.word	0x00019cc0


	//   ....[6]....
        /*009c*/ 	.word	0x00019cf0


	//   ....[7]....
        /*00a0*/ 	.word	0x00019d30


	//   ....[8]....
        /*00a4*/ 	.word	0x00019d60


	//   ....[9]....
        /*00a8*/ 	.word	0x00019d80


	//   ....[10]....
        /*00ac*/ 	.word	0x00019f30


	//   ....[11]....
        /*00b0*/ 	.word	0x00019f70


	//   ....[12]....
        /*00b4*/ 	.word	0x00019f80


	//   ....[13]....
        /*00b8*/ 	.word	0x00019fd0


	//   ....[14]....
        /*00bc*/ 	.word	0x0001a090


	//   ....[15]....
        /*00c0*/ 	.word	0x0001a0c0


	//   ....[16]....
        /*00c4*/ 	.word	0x0001a0e0


	//   ....[17]....
        /*00c8*/ 	.word	0x0001a180


	//   ....[18]....
        /*00cc*/ 	.word	0x0001a1d0


	//   ....[19]....
        /*00d0*/ 	.word	0x0001a270


	//   ....[20]....
        /*00d4*/ 	.word	0x0001a290


	//----- nvinfo : EIATTR_VRC_CTA_INIT_COUNT
	.align		4
.L_1806:
        /*00d8*/ 	.byte	0x02, 0x4a
	.zero		1
	.zero		1


	//----- nvinfo : EIATTR_EXIT_INSTR_OFFSETS
	.align		4
        /*00dc*/ 	.byte	0x04, 0x1c
        /*00de*/ 	.short	(.L_1808 - .L_1807)


	//   ....[0]....
.L_1807:
        /*00e0*/ 	.word	0x000005d0


	//   ....[1]....
        /*00e4*/ 	.word	0x0001ab30


	//----- nvinfo : EIATTR_INDIRECT_BRANCH_TARGETS
	.align		4
.L_1808:
        /*00e8*/ 	.byte	0x04, 0x34
        /*00ea*/ 	.short	(.L_1810 - .L_1809)


	//   ....[0]....
.L_1809:
        /*00ec*/ 	.word	.L_x_27344@srel
        /*00f0*/ 	.short	0x0
        /*00f2*/ 	.short	0x0
        /*00f4*/ 	.word	0x3
        /*00f8*/ 	.word	.L_x_27345@srel
        /*00fc*/ 	.word	.L_x_27346@srel
        /*0100*/ 	.word	.L_x_27347@srel


	//----- nvinfo : EIATTR_MAX_THREADS
	.align		4
.L_1810:
        /*0104*/ 	.byte	0x04, 0x05
        /*0106*/ 	.short	(.L_1812 - .L_1811)
.L_1811:
        /*0108*/ 	.word	0x00000100
        /*010c*/ 	.word	0x00000001
        /*0110*/ 	.word	0x00000001


	//----- nvinfo : EIATTR_CRS_STACK_SIZE
	.align		4
.L_1812:
        /*0114*/ 	.byte	0x04, 0x1e
        /*0116*/ 	.short	(.L_1814 - .L_1813)
.L_1813:
        /*0118*/ 	.word	0x00000000


	//----- nvinfo : EIATTR_CBANK_PARAM_SIZE
	.align		4
.L_1814:
        /*011c*/ 	.byte	0x03, 0x19
        /*011e*/ 	.short	0x00e8


	//----- nvinfo : EIATTR_PARAM_CBANK
	.align		4
        /*0120*/ 	.byte	0x04, 0x0a
        /*0122*/ 	.short	(.L_1816 - .L_1815)
	.align		4
.L_1815:
        /*0124*/ 	.word	index@(.nv.constant0._ZN10layer_norm13ln_fwd_kernelINS_13Kernel_traitsIf13__nv_bfloat16S2_S2_fjLj8192ELj1ELj1ELj8ELj16ENS_18Kernel_traits_baseILj8192EfS2_S2_S2_fjLj256EEEEELb1ELb1ELb0ELb1EEEvNS_9FwdParamsE)
        /*0128*/ 	.short	0x0380
        /*012a*/ 	.short	0x00e8


	//----- nvinfo : EIATTR_SW_WAR
	.align		4
.L_1816:
        /*012c*/ 	.byte	0x04, 0x36
        /*012e*/ 	.short	(.L_1818 - .L_1817)
.L_1817:
        /*0130*/ 	.word	0x00000008
.L_1818:


//--------------------- .nv.info._ZN10layer_norm13ln_fwd_kernelINS_13Kernel_traitsIf13__nv_bfloat16S2_S2_fjLj8192ELj1ELj1ELj8ELj16ENS_18Kernel_traits_baseILj8192EfS2_S2_S2_fjLj256EEEEELb1ELb1ELb1ELb0EEEvNS_9FwdParamsE --------------------------
	.section	.nv.info._ZN10layer_norm13ln_fwd_kernelINS_13Kernel_traitsIf13__nv_bfloat16S2_S2_fjLj8192ELj1ELj1ELj8ELj16ENS_18Kernel_traits_baseILj8192EfS2_S2_S2_fjLj256EEEEELb1ELb1ELb1ELb0EEEvNS_9FwdParamsE,"",@"SHT_CUDA_INFO"
	.sectionflags	@""
	.align	4


	//----- nvinfo : EIATTR_CUDA_API_VERSION
	.align		4
        /*0000*/ 	.byte	0x04, 0x37
        /*0002*/ 	.short	(.L_1820 - .L_1819)
.L_1819:
        /*0004*/ 	.word	0x00000082


	//----- nvinfo : EIATTR_KPARAM_INFO
	.align		4
.L_1820:
        /*0008*/ 	.byte	0x04, 0x17
        /*000a*/ 	.short	(.L_1822 - .L_1821)
.L_1821:
        /*000c*/ 	.word	0x00000000
        /*0010*/ 	.short	0x0000
        /*0012*/ 	.short	0x0000
        /*0014*/ 	.byte	0x00, 0xf0, 0xa1, 0x03


	//----- nvinfo : EIATTR_SPARSE_MMA_MASK
	.align		4
.L_1822:
        /*0018*/ 	.byte	0x03, 0x50
        /*001a*/ 	.short	0x0000


	//----- nvinfo : EIATTR_MAXREG_COUNT
	.align		4
        /*001c*/ 	.byte	0x03, 0x1b
        /*001e*/ 	.short	0x00ff


	//----- nvinfo : EIATTR_NUM_BARRIERS
	.align		4
        /*0020*/ 	.byte	0x02, 0x4c
        /*0022*/ 	.byte	0x01
	.zero		1


	//----- nvinfo : EIATTR_MERCURY_ISA_VERSION
	.align		4
        /*0024*/ 	.byte	0x03, 0x5f
        /*0026*/ 	.short	0x0101


	//----- nvinfo : EIATTR_COOP_GROUP_MASK_REGIDS
	.align		4
        /*0028*/ 	.byte	0x04, 0x29
        /*002a*/ 	.short	(.L_1824 - .L_1823)


	//   ....[0]....
.L_1823:
        /*002c*/ 	.word	0xffffffff


	//   ....[1]....
        /*0030*/ 	.word	0xffffffff


	//   ....[2]....
        /*0034*/ 	.word	0xffffffff


	//   ....[3]....
        /*0038*/ 	.word	0xffffffff


	//   ....[4]....
        /*003c*/ 	.word	0xffffffff


	//   ....[5]....
        /*0040*/ 	.word	0xffffffff


	//   ....[6]....
        /*0044*/ 	.word	0xffffffff


	//   ....[7]....
        /*0048*/ 	.word	0xffffffff


	//   ....[8]....
        /*004c*/ 	.word	0xffffffff


	//   ....[9]....
        /*0050*/ 	.word	0xffffffff


	//   ....[10]....
        /*0054*/ 	.word	0xffffffff


	//   ....[11]....
        /*0058*/ 	.word	0xffffffff


	//   ....[12]....
        /*005c*/ 	.word	0xffffffff


	//   ....[13]....
        /*0060*/ 	.word	0xffffffff


	//   ....[14]....
        /*0064*/ 	.word	0xffffffff


	//   ....[15]....
        /*0068*/ 	.word	0xffffffff


	//   ....[16]....
        /*006c*/ 	.word	0xffffffff


	//   ....[17]....
        /*0070*/ 	.word	0xffffffff


	//   ....[18]....
        /*0074*/ 	.word	0xffffffff


	//   ....[19]....
        /*0078*/ 	.word	0xffffffff


	//   ....[20]....
        /*007c*/ 	.word	0xffffffff


	//----- nvinfo : EIATTR_COOP_GROUP_INSTR_OFFSETS
	.align		4
.L_1824:
        /*0080*/ 	.byte	0x04, 0x28
        /*0082*/ 	.short	(.L_1826 - .L_1825)


	//   ....[0]....
.L_1825:
        /*0084*/ 	.word	0x0001ca40


	//   ....[1]....
        /*0088*/ 	.word	0x0001ca60


	//   ....[2]....
        /*008c*/ 	.word	0x0001ca80


	//   ....[3]....
        /*0090*/ 	.word	0x0001caa0


	//   ....[4]....
        /*0094*/ 	.word	0x0001cac0


	//   ....[5]....
        /*0098*/ 	.word	0x0001cf30


	//   ....[6]....
        /*009c*/ 	.word	0x0001cf50


	//   ....[7]....
        /*00a0*/ 	.word	0x0001cf70


	//   ....[8]....
        /*00a4*/ 	.word	0x0001cf90


	//   ....[9]....
        /*00a8*/ 	.word	0x0001cfb0


	//   ....[10]....
        /*00ac*/ 	.word	0x0001d130


	//   ....[11]....
        /*00b0*/ 	.word	0x0001d160


	//   ....[12]....
        /*00b4*/ 	.word	0x0001d170


	//   ....[13]....
        /*00b8*/ 	.word	0x0001d1c0


	//   ....[14]....
        /*00bc*/ 	.word	0x0001d280


	//   ....[15]....
        /*00c0*/ 	.word	0x0001d2b0


	//   ....[16]....
        /*00c4*/ 	.word	0x0001d2d0


	//   ....[17]....
        /*00c8*/ 	.word	0x0001d370


	//   ....[18]....
        /*00cc*/ 	.word	0x0001d3c0


	//   ....[19]....
        /*00d0*/ 	.word	0x0001d460


	//   ....[20]....
        /*00d4*/ 	.word	0x0001d490


	//----- nvinfo : EIATTR_VRC_CTA_INIT_COUNT
	.align		4
.L_1826:
        /*00d8*/ 	.byte	0x02, 0x4a
	.zero		1
	.zero		1


	//----- nvinfo : EIATTR_EXIT_INSTR_OFFSETS
	.align		4
        /*00dc*/ 	.byte	0x04, 0x1c
        /*00de*/ 	.short	(.L_1828 - .L_1827)


	//   ....[0]....
.L_1827:
        /*00e0*/ 	.word	0x00000920


	//   ....[1]....
        /*00e4*/ 	.word	0x0001ded0


	//----- nvinfo : EIATTR_MAX_THREADS
	.align		4
.L_1828:
        /*00e8*/ 	.byte	0x04, 0x05
        /*00ea*/ 	.short	(.L_1830 - .L_1829)
.L_1829:
        /*00ec*/ 	.word	0x00000100
        /*00f0*/ 	.word	0x00000001
        /*00f4*/ 	.word	0x00000001


	//----- nvinfo : EIATTR_CRS_STACK_SIZE
	.align		4
.L_1830:
        /*00f8*/ 	.byte	0x04, 0x1e
        /*00fa*/ 	.short	(.L_1832 - .L_1831)
.L_1831:
        /*00fc*/ 	.word	0x00000000


	//----- nvinfo : EIATTR_CBANK_PARAM_SIZE
	.align		4
.L_1832:
        /*0100*/ 	.byte	0x03, 0x19
        /*0102*/ 	.short	0x00e8


	//----- nvinfo : EIATTR_PARAM_CBANK
	.align		4
        /*0104*/ 	.byte	0x04, 0x0a
        /*0106*/ 	.short	(.L_1834 - .L_1833)
	.align		4
.L_1833:
        /*0108*/ 	.word	index@(.nv.constant0._ZN10layer_norm13ln_fwd_kernelINS_13Kernel_traitsIf13__nv_bfloat16S2_S2_fjLj8192ELj1ELj1ELj8ELj16ENS_18Kernel_traits_baseILj8192EfS2_S2_S2_fjLj256EEEEELb1ELb1ELb1ELb0EEEvNS_9FwdParamsE)
        /*010c*/ 	.short	0x0380
        /*010e*/ 	.short	0x00e8


	//----- nvinfo : EIATTR_SW_WAR
	.align		4
.L_1834:
        /*0110*/ 	.byte	0x04, 0x36
        /*0112*/ 	.short	(.L_1836 - .L_1835)
.L_1835:
        /*0114*/ 	.word	0x00000008
.L_1836:


//--------------------- .nv.info._ZN10layer_norm13ln_fwd_kernelINS_13Kernel_traitsIf13__nv_bfloat16S2_S2_fjLj8192ELj1ELj1ELj8ELj16ENS_18Kernel_traits_baseILj8192EfS2_S2_S2_fjLj256EEEEELb1ELb1ELb1ELb1EEEvNS_9FwdParamsE --------------------------
	.section	.nv.info._ZN10layer_norm13ln_fwd_kernelINS_13Kernel_traitsIf13__nv_bfloat16S2_S2_fjLj8192ELj1ELj1ELj8ELj16ENS_18Kernel_traits_baseILj8192EfS2_S2_S2_fjLj256EEEEELb1ELb1ELb1ELb1EEEvNS_9FwdParamsE,"",@"SHT_CUDA_INFO"
	.sectionflags	@""
	.align	4


	//----- nvinfo : EIATTR_CUDA_API_VERSION
	.align		4
        /*0000*/ 	.byte	0x04, 0x37
        /*0002*/ 	.short	(.L_1838 - .L_1837)
.L_1837:
        /*0004*/ 	.word	0x00000082


	//----- nvinfo : EIATTR_KPARAM_INFO
	.align		4
.L_1838:
        /*0008*/ 	.byte	0x04, 0x17
        /*000a*/ 	.short	(.L_1840 - .L_1839)
.L_1839:
        /*000c*/ 	.word	0x00000000
        /*0010*/ 	.short	0x0000
        /*0012*/ 	.short	0x0000
        /*0014*/ 	.byte	0x00, 0xf0, 0xa1, 0x03


	//----- nvinfo : EIATTR_SPARSE_MMA_MASK
	.align		4
.L_1840:
        /*0018*/ 	.byte	0x03, 0x50
        /*001a*/ 	.short	0x0000


	//----- nvinfo : EIATTR_MAXREG_COUNT
	.align		4
        /*001c*/ 	.byte	0x03, 0x1b
        /*001e*/ 	.short	0x00ff


	//----- nvinfo : EIATTR_NUM_BARRIERS
	.align		4
        /*0020*/ 	.byte	0x02, 0x4c
        /*0022*/ 	.byte	0x01
	.zero		1


	//----- nvinfo : EIATTR_MERCURY_ISA_VERSION
	.align		4
        /*0024*/ 	.byte	0x03, 0x5f
        /*0026*/ 	.short	0x0101


	//----- nvinfo : EIATTR_COOP_GROUP_MASK_REGIDS
	.align		4
        /*0028*/ 	.byte	0x04, 0x29
        /*002a*/ 	.short	(.L_1842 - .L_1841)


	//   ....[0]....
.L_1841:
        /*002c*/ 	.word	0xffffffff


	//   ....[1]....
        /*0030*/ 	.word	0xffffffff


	//   ....[2]....
        /*0034*/ 	.word	0xffffffff


	//   ....[3]....
        /*0038*/ 	.word	0xffffffff


	//   ....[4]....
        /*003c*/ 	.word	0xffffffff


	//   ....[5]....
        /*0040*/ 	.word	0xffffffff


	//   ....[6]....
        /*0044*/ 	.word	0xffffffff


	//   ....[7]....
        /*0048*/ 	.word	0xffffffff


	//   ....[8]....
        /*004c*/ 	.word	0xffffffff


	//   ....[9]....
        /*0050*/ 	.word	0xffffffff


	//   ....[10]....
        /*0054*/ 	.word	0xffffffff


	//   ....[11]....
        /*0058*/ 	.word	0xffffffff


	//   ....[12]....
        /*005c*/ 	.word	0xffffffff


	//   ....[13]....
        /*0060*/ 	.word	0xffffffff


	//   ....[14]....
        /*0064*/ 	.word	0xffffffff


	//   ....[15]....
        /*0068*/ 	.word	0xffffffff


	//   ....[16]....
        /*006c*/ 	.word	0xffffffff


	//   ....[17]....
        /*0070*/ 	.word	0xffffffff


	//   ....[18]....
        /*0074*/ 	.word	0xffffffff


	//   ....[19]....
        /*0078*/ 	.word	0xffffffff


	//   ....[20]....
        /*007c*/ 	.word	0xffffffff


	//----- nvinfo : EIATTR_COOP_GROUP_INSTR_OFFSETS
	.align		4
.L_1842:
        /*0080*/ 	.byte	0x04, 0x28
        /*0082*/ 	.short	(.L_1844 - .L_1843)


	//   ....[0]....
.L_1843:
        /*0084*/ 	.word	0x0001b3f0


	//   ....[1]....
        /*0088*/ 	.word	0x0001b460


	//   ....[2]....
        /*008c*/ 	.word	0x0001b480


	//   ....[3]....
        /*0090*/ 	.word	0x0001b4a0


	//   ....[4]....
        /*0094*/ 	.word	0x0001b4c0


	//   ....[5]....
        /*0098*/ 	.word	0x0001b8f0


	//   ....[6]....
        /*009c*/ 	.word	0x0001b910


	//   ....[7]....
        /*00a0*/ 	.word	0x0001b930


	//   ....[8]....
        /*00a4*/ 	.word	0x0001b950


	//   ....[9]....
        /*00a8*/ 	.word	0x0001b970


	//   ....[10]....
        /*00ac*/ 	.word	0x0001baf0


	//   ....[11]....
        /*00b0*/ 	.word	0x0001bb20


	//   ....[12]....
        /*00b4*/ 	.word	0x0001bb30


	//   ....[13]....
        /*00b8*/ 	.word	0x0001bb80


	//   ....[14]....
        /*00bc*/ 	.word	0x0001bc40


	//   ....[15]....
        /*00c0*/ 	.word	0x0001bc70


	//   ....[16]....
        /*00c4*/ 	.word	0x0001bc90


	//   ....[17]....
        /*00c8*/ 	.word	0x0001bd30


	//   ....[18]....
        /*00cc*/ 	.word	0x0001bd80


	//   ....[19]....
        /*00d0*/ 	.word	0x0001be20


	//   ....[20]....
        /*00d4*/ 	.word	0x0001be50


	//----- nvinfo : EIATTR_VRC_CTA_INIT_COUNT
	.align		4
.L_1844:
        /*00d8*/ 	.byte	0x02, 0x4a
	.zero		1
	.zero		1


	//----- nvinfo : EIATTR_EXIT_INSTR_OFFSETS
	.align		4
        /*00dc*/ 	.byte	0x04, 0x1c
        /*00de*/ 	.short	(.L_1846 - .L_1845)


	//   ....[0]....
.L_1845:
        /*00e0*/ 	.word	0x000005d0


	//   ....[1]....
        /*00e4*/ 	.word	0x0001c790


	//----- nvinfo : EIATTR_MAX_THREADS
	.align		4
.L_1846:
        /*00e8*/ 	.byte	0x04, 0x05
        /*00ea*/ 	.short	(.L_1848 - .L_1847)
.L_1847:
        /*00ec*/ 	.word	0x00000100
        /*00f0*/ 	.word	0x00000001
        /*00f4*/ 	.word	0x00000001


	//----- nvinfo : EIATTR_CRS_STACK_SIZE
	.align		4
.L_1848:
        /*00f8*/ 	.byte	0x04, 0x1e
        /*00fa*/ 	.short	(.L_1850 - .L_1849)
.L_1849:
        /*00fc*/ 	.word	0x00000000


	//----- nvinfo : EIATTR_CBANK_PARAM_SIZE
	.align		4
.L_1850:
        /*0100*/ 	.byte	0x03, 0x19
        /*0102*/ 	.short	0x00e8


	//----- nvinfo : EIATTR_PARAM_CBANK
	.align		4
        /*0104*/ 	.byte	0x04, 0x0a
        /*0106*/ 	.short	(.L_1852 - .L_1851)
	.align		4
.L_1851:
        /*0108*/ 	.word	index@(.nv.constant0._ZN10layer_norm13ln_fwd_kernelINS_13Kernel_traitsIf13__nv_bfloat16S2_S2_fjLj8192ELj1ELj1ELj8ELj16ENS_18Kernel_traits_baseILj8192EfS2_S2_S2_fjLj256EEEEELb1ELb1ELb1ELb1EEEvNS_9FwdParamsE)
        /*010c*/ 	.short	0x0380
        /*010e*/ 	.short	0x00e8


	//----- nvinfo : EIATTR_SW_WAR
	.align		4
.L_1852:
        /*0110*/ 	.byte	0x04, 0x36
        /*0112*/ 	.short	(.L_1854 - .L_1853)
.L_1853:
        /*0114*/ 	.word	0x00000008
.L_1854:


//--------------------- .nv.info._ZN10layer_norm13ln_fwd_kernelINS_13Kernel_traitsI13__nv_bfloat16S2_fS2_fjLj8192ELj1ELj1ELj8ELj16ENS_18Kernel_traits_baseILj8192ES2_S2_fS2_fjLj256EEEEELb0ELb0ELb0ELb0EEEvNS_9FwdParamsE --------------------------
	.section	.nv.info._ZN10layer_norm13ln_fwd_kernelINS_13Kernel_traitsI13__nv_bfloat16S2_fS2_fjLj8192ELj1ELj1ELj8ELj16ENS_18Kernel_traits_baseILj8192ES2_S2_fS2_fjLj256EEEEELb0ELb0ELb0ELb0EEEvNS_9FwdParamsE,"",@"SHT_CUDA_INFO"
	.sectionflags	@""
	.align	4


	//----- nvinfo : EIATTR_CUDA_API_VERSION
	.align		4
        /*0000*/ 	.byte	0x04, 0x37
        /*0002*/ 	.short	(.L_1856 - .L_1855)
.L_1855:
        /*0004*/ 	.word	0x00000082


	//----- nvinfo : EIATTR_KPARAM_INFO
	.align		4
.L_1856:
        /*0008*/ 	.byte	0x04, 0x17
        /*000a*/ 	.short	(.L_1858 - .L_1857)
.L_1857:
        /*000c*/ 	.word	0x00000000
        /*0010*/ 	.short	0x0000
        /*0012*/ 	.short	0x0000
        /*0014*/ 	.byte	0x00, 0xf0, 0xa1, 0x03


	//----- nvinfo : EIATTR_SPARSE_MMA_MASK
	.align		4
.L_1858:
        /*0018*/ 	.byte	0x03, 0x50
        /*001a*/ 	.short	0x0000


	//----- nvinfo : EIATTR_MAXREG_COUNT
	.align		4
        /*001c*/ 	.byte	0x03, 0x1b
        /*001e*/ 	.short	0x00ff


	//----- nvinfo : EIATTR_NUM_BARRIERS
	.align		4
        /*0020*/ 	.byte	0x02, 0x4c
        /*0022*/ 	.byte	0x01
	.zero		1


	//----- nvinfo : EIATTR_MERCURY_ISA_VERSION
	.align		4
        /*0024*/ 	.byte	0x03, 0x5f
        /*0026*/ 	.short	0x0101


	//----- nvinfo : EIATTR_COOP_GROUP_MASK_REGIDS
	.align		4
        /*0028*/ 	.byte	0x04, 0x29
        /*002a*/ 	.short	(.L_1860 - .L_1859)


	//   ....[0]....
.L_1859:
        /*002c*/ 	.word	0xffffffff


	//   ....[1]....
        /*0030*/ 	.word	0xffffffff


	//   ....[2]....
        /*0034*/ 	.word	0xffffffff


	//   ....[3]....
        /*0038*/ 	.word	0xffffffff


	//   ....[4]....
        /*003c*/ 	.word	0xffffffff


	//   ....[5]....
        /*0040*/ 	.word	0xffffffff


	//   ....[6]....
        /*0044*/ 	.word	0xffffffff


	//   ....[7]....
        /*0048*/ 	.word	0xffffffff


	//   ....[8]....
        /*004c*/ 	.word	0xffffffff


	//   ....[9]....
        /*0050*/ 	.word	0xffffffff


	//   ....[10]....
        /*0054*/ 	.word	0xffffffff


	//   ....[11]....
        /*0058*/ 	.word	0xffffffff


	//   ....[12]....
        /*005c*/ 	.word	0xffffffff


	//   ....[13]....
        /*0060*/ 	.word	0xffffffff


	//   ....[14]....
        /*0064*/ 	.word	0xffffffff


	//   ....[15]....
        /*0068*/ 	.word	0xffffffff


	//   ....[16]....
        /*006c*/ 	.word	0xffffffff


	//   ....[17]....
        /*0070*/ 	.word	0xffffffff


	//   ....[18]....
        /*0074*/ 	.word	0xffffffff


	//   ....[19]....
        /*0078*/ 	.word	0xffffffff


	//   ....[20]....
        /*007c*/ 	.word	0xffffffff


	//----- nvinfo : EIATTR_COOP_GROUP_INSTR_OFFSETS
	.align		4
.L_1860:
        /*0080*/ 	.byte	0x04, 0x28
        /*0082*/ 	.short	(.L_1862 - .L_1861)


	//   ....[0]....
.L_1861:
        /*0084*/ 	.word	0x00001b60


	//   ....[1]....
        /*0088*/ 	.word	0x00001b80


	//   ....[2]....
        /*008c*/ 	.word	0x00001ba0


	//   ....[3]....
        /*0090*/ 	.word	0x00001bc0


	//   ....[4]....
        /*0094*/ 	.word	0x00001be0


	//   ....[5]....
        /*0098*/ 	.word	0x00002010


	//   ....[6]....
        /*009c*/ 	.word	0x00002070


	//   ....[7]....
        /*00a0*/ 	.word	0x000020b0


	//   ....[8]....
        /*00a4*/ 	.word	0x000020e0


	//   ....[9]....
        /*00a8*/ 	.word	0x00002100


	//   ....[10]....
        /*00ac*/ 	.word	0x00002130


	//   ....[11]....
        /*00b0*/ 	.word	0x000021b0


	//   ....[12]....
        /*00b4*/ 	.word	0x000021f0


	//   ....[13]....
        /*00b8*/ 	.word	0x00002200


	//   ....[14]....
        /*00bc*/ 	.word	0x00002290


	//   ....[15]....
        /*00c0*/ 	.word	0x000022e0


	//   ....[16]....
        /*00c4*/ 	.word	0x00002300


	//   ....[17]....
        /*00c8*/ 	.word	0x000023a0


	//   ....[18]....
        /*00cc*/ 	.word	0x000023f0


	//   ....[19]....
        /*00d0*/ 	.word	0x000024b0


	//   ....[20]....
        /*00d4*/ 	.word	0x000024d0


	//----- nvinfo : EIATTR_VRC_CTA_INIT_COUNT
	.align		4
.L_1862:
        /*00d8*/ 	.byte	0x02, 0x4a
	.zero		1
	.zero		1


	//----- nvinfo : EIATTR_EXIT_INSTR_OFFSETS
	.align		4
        /*00dc*/ 	.byte	0x04, 0x1c
        /*00de*/ 	.short	(.L_1864 - .L_1863)


	//   ....[0]....
.L_1863:
        /*00e0*/ 	.word	0x00000560


	//   ....[1]....
        /*00e4*/ 	.word	0x000032c0


	//----- nvinfo : EIATTR_MAX_THREADS
	.align		4
.L_1864:
        /*00e8*/ 	.byte	0x04, 0x05
        /*00ea*/ 	.short	(.L_1866 - .L_1865)
.L_1865:
        /*00ec*/ 	.word	0x00000100
        /*00f0*/ 	.word	0x00000001
        /*00f4*/ 	.word	0x00000001


	//----- nvinfo : EIATTR_CRS_STACK_SIZE
	.align		4
.L_1866:
        /*00f8*/ 	.byte	0x04, 0x1e
        /*00fa*/ 	.short	(.L_1868 - .L_1867)
.L_1867:
        /*00fc*/ 	.word	0x00000000


	//----- nvinfo : EIATTR_CBANK_PARAM_SIZE
	.align		4
.L_1868:
        /*0100*/ 	.byte	0x03, 0x19
        /*0102*/ 	.short	0x00e8


	//----- nvinfo : EIATTR_PARAM_CBANK
	.align		4
        /*0104*/ 	.byte	0x04, 0x0a
        /*0106*/ 	.short	(.L_1870 - .L_1869)
	.align		4
.L_1869:
        /*0108*/ 	.word	index@(.nv.constant0._ZN10layer_norm13ln_fwd_kernelINS_13Kernel_traitsI13__nv_bfloat16S2_fS2_fjLj8192ELj1ELj1ELj8ELj16ENS_18Kernel_traits_baseILj8192ES2_S2_fS2_fjLj256EEEEELb0ELb0ELb0ELb0EEEvNS_9FwdParamsE)
        /*010c*/ 	.short	0x0380
        /*010e*/ 	.short	0x00e8


	//----- nvinfo : EIATTR_SW_WAR
	.align		4
.L_1870:
        /*0110*/ 	.byte	0x04, 0x36
        /*0112*/ 	.short	(.L_1872 - .L_1871)
.L_1871:
        /*0114*/ 	.word	0x00000008
.L_1872:


//--------------------- .nv.info._ZN10layer_norm13ln_fwd_kernelINS_13Kernel_traitsI13__nv_bfloat16S2_fS2_fjLj8192ELj1ELj1ELj8ELj16ENS_18Kernel_traits_baseILj8192ES2_S2_fS2_fjLj256EEEEELb0ELb0ELb0ELb1EEEvNS_9FwdParamsE --------------------------
	.section	.nv.info._ZN10layer_norm13ln_fwd_kernelINS_13Kernel_traitsI13__nv_bfloat16S2_fS2_fjLj8192ELj1ELj1ELj8ELj16ENS_18Kernel_traits_baseILj8192ES2_S2_fS2_fjLj256EEEEELb0ELb0ELb0ELb1EEEvNS_9FwdParamsE,"",@"SHT_CUDA_INFO"
	.sectionflags	@""
	.align	4


	//----- nvinfo : EIATTR_CUDA_API_VERSION
	.align		4
        /*0000*/ 	.byte	0x04, 0x37
        /*0002*/ 	.short	(.L_1874 - .L_1873)
.L_1873:
        /*0004*/ 	.word	0x00000082


	//----- nvinfo : EIATTR_KPARAM_INFO
	.align		4
.L_1874:
        /*0008*/ 	.byte	0x04, 0x17
        /*000a*/ 	.short	(.L_1876 - .L_1875)
.L_1875:
        /*000c*/ 	.word	0x00000000
        /*0010*/ 	.short	0x0000
        /*0012*/ 	.short	0x0000
        /*0014*/ 	.byte	0x00, 0xf0, 0xa1, 0x03


	//----- nvinfo : EIATTR_SPARSE_MMA_MASK
	.align		4
.L_1876:
        /*0018*/ 	.byte	0x03, 0x50
        /*001a*/ 	.short	0x0000


	//----- nvinfo : EIATTR_MAXREG_COUNT
	.align		4
        /*001c*/ 	.byte	0x03, 0x1b
        /*001e*/ 	.short	0x00ff


	//----- nvinfo : EIATTR_NUM_BARRIERS
	.align		4
        /*0020*/ 	.byte	0x02, 0x4c
        /*0022*/ 	.byte	0x01
	.zero		1


	//----- nvinfo : EIATTR_MERCURY_ISA_VERSION
	.align		4
        /*0024*/ 	.byte	0x03, 0x5f
        /*0026*/ 	.short	0x0101


	//----- nvinfo : EIATTR_COOP_GROUP_MASK_REGIDS
	.align		4
        /*0028*/ 	.byte	0x04, 0x29
        /*002a*/ 	.short	(.L_1878 - .L_1877)


	//   ....[0]....
.L_1877:
        /*002c*/ 	.word	0xffffffff


	//   ....[1]....
        /*0030*/ 	.word	0xffffffff


	//   ....[2]....
        /*0034*/ 	.word	0xffffffff


	//   ....[3]....
        /*0038*/ 	.word	0xffffffff


	//   ....[4]....
        /*003c*/ 	.word	0xffffffff


	//   ....[5]....
        /*0040*/ 	.word	0xffffffff


	//   ....[6]....
        /*0044*/ 	.word	0xffffffff


	//   ....[7]....
        /*0048*/ 	.word	0xffffffff


	//   ....[8]....
        /*004c*/ 	.word	0xffffffff


	//   ....[9]....
        /*0050*/ 	.word	0xffffffff


	//   ....[10]....
        /*0054*/ 	.word	0xffffffff


	//   ....[11]....
        /*0058*/ 	.word	0xffffffff


	//   ....[12]....
        /*005c*/ 	.word	0xffffffff


	//   ....[13]....
        /*0060*/ 	.word	0xffffffff


	//   ....[14]....
        /*0064*/ 	.word	0xffffffff


	//   ....[15]....
        /*0068*/ 	.word	0xffffffff


	//   ....[16]....
        /*006c*/ 	.word	0xffffffff


	//   ....[17]....
        /*0070*/ 	.word	0xffffffff


	//   ....[18]....
        /*0074*/ 	.word	0xffffffff


	//   ....[19]....
        /*0078*/ 	.word	0xffffffff


	//   ....[20]....
        /*007c*/ 	.word	0xffffffff


	//----- nvinfo : EIATTR_COOP_GROUP_INSTR_OFFSETS
	.align		4
.L_1878:
        /*0080*/ 	.byte	0x04, 0x28
        /*0082*/ 	.short	(.L_1880 - .L_1879)


	//   ....[0]....
.L_1879:
        /*0084*/ 	.word	0x00001650


	//   ....[1]....
        /*0088*/ 	.word	0x00001670


	//   ....[2]....
        /*008c*/ 	.word	0x00001690


	//   ....[3]....
        /*0090*/ 	.word	0x000016b0


	//   ....[4]....
        /*0094*/ 	.word	0x000016d0


	//   ....[5]....
        /*0098*/ 	.word	0x00001b00


	//   ....[6]....
        /*009c*/ 	.word	0x00001b20


	//   ....[7]....
        /*00a0*/ 	.word	0x00001b40


	//   ....[8]....
        /*00a4*/ 	.word	0x00001b60


	//   ....[9]....
        /*00a8*/ 	.word	0x00001b80


	//   ....[10]....
        /*00ac*/ 	.word	0x00001cf0


	//   ....[11]....
        /*00b0*/ 	.word	0x00001d50


	//   ....[12]....
        /*00b4*/ 	.word	0x00001db0


	//   ....[13]....
        /*00b8*/ 	.word	0x00001dc0


	//   ....[14]....
        /*00bc*/ 	.word	0x00001e60


	//   ....[15]....
        /*00c0*/ 	.word	0x00001ec0


	//   ....[16]....
        /*00c4*/ 	.word	0x00001ed0


	//   ....[17]....
        /*00c8*/ 	.word	0x00001f80


	//   ....[18]....
        /*00cc*/ 	.word	0x00002000


	//   ....[19]....
        /*00d0*/ 	.word	0x000020c0


	//   ....[20]....
        /*00d4*/ 	.word	0x000020f0


	//----- nvinfo : EIATTR_VRC_CTA_INIT_COUNT
	.align		4
.L_1880:
        /*00d8*/ 	.byte	0x02, 0x4a
	.zero		1
	.zero		1


	//----- nvinfo : EIATTR_EXIT_INSTR_OFFSETS
	.align		4
        /*00dc*/ 	.byte	0x04, 0x1c
        /*00de*/ 	.short	(.L_1882 - .L_1881)


	//   ....[0]....
.L_1881:
        /*00e0*/ 	.word	0x000001e0


	//   ....[1]....
        /*00e4*/ 	.word	0x00002d00


	//----- nvinfo : EIATTR_MAX_THREADS
	.align		4
.L_1882:
        /*00e8*/ 	.byte	0x04, 0x05
        /*00ea*/ 	.short	(.L_1884 - .L_1883)
.L_1883:
        /*00ec*/ 	.word	0x00000100
        /*00f0*/ 	.word	0x00000001
        /*00f4*/ 	.word	0x00000001


	//----- nvinfo : EIATTR_CRS_STACK_SIZE
	.align		4
.L_1884:
        /*00f8*/ 	.byte	0x04, 0x1e
        /*00fa*/ 	.short	(.L_1886 - .L_1885)
.L_1885:
        /*00fc*/ 	.word	0x00000000


	//----- nvinfo : EIATTR_CBANK_PARAM_SIZE
	.align		4
.L_1886:
        /*0100*/ 	.byte	0x03, 0x19
        /*0102*/ 	.short	0x00e8


	//----- nvinfo : EIATTR_PARAM_CBANK
	.align		4
        /*0104*/ 	.byte	0x04, 0x0a
        /*0106*/ 	.short	(.L_1888 - .L_1887)
	.align		4
.L_1887:
        /*0108*/ 	.word	index@(.nv.constant0._ZN10layer_norm13ln_fwd_kernelINS_13Kernel_traitsI13__nv_bfloat16S2_fS2_fjLj8192ELj1ELj1ELj8ELj16ENS_18Kernel_traits_baseILj8192ES2_S2_fS2_fjLj256EEEEELb0ELb0ELb0ELb1EEEvNS_9FwdParamsE)
        /*010c*/ 	.short	0x0380
        /*010e*/ 	.short	0x00e8


	//----- nvinfo : EIATTR_SW_WAR
	.align		4
.L_1888:
        /*0110*/ 	.byte	0x04, 0x36
        /*0112*/ 	.short	(.L_1890 - .L_1889)
.L_1889:
        /*0114*/ 	.word	0x00000008
.L_1890:


//--------------------- .nv.info._ZN10layer_norm13ln_fwd_kernelINS_13Kernel_traitsI13__nv_bfloat16S2_fS2_fjLj8192ELj1ELj1ELj8ELj16ENS_18Kernel_traits_baseILj8192ES2_S2_fS2_fjLj256EEEEELb0ELb0ELb1ELb0EEEvNS_9FwdParamsE --------------------------
	.section	.nv.info._ZN10layer_norm13ln_fwd_kernelINS_13Kernel_traitsI13__nv_bfloat16S2_fS2_fjLj8192ELj1ELj1ELj8ELj16ENS_18Kernel_traits_baseILj8192ES2_S2_fS2_fjLj256EEEEELb0ELb0ELb1ELb0EEEvNS_9FwdParamsE,"",@"SHT_CUDA_INFO"
	.sectionflags	@""
	.align	4


	//----- nvinfo : EIATTR_CUDA_API_VERSION
	.align		4
        /*0000*/ 	.byte	0x04, 0x37
        /*0002*/ 	.short	(.L_1892 - .L_1891)
.L_1891:
        /*0004*/ 	.word	0x00000082


	//----- nvinfo : EIATTR_KPARAM_INFO
	.align		4
.L_1892:
        /*0008*/ 	.byte	0x04, 0x17
        /*000a*/ 	.short	(.L_1894 - .L_1893)
.L_1893:
        /*000c*/ 	.word	0x00000000
        /*0010*/ 	.short	0x0000
        /*0012*/ 	.short	0x0000
        /*0014*/ 	.byte	0x00, 0xf0, 0xa1, 0x03


	//----- nvinfo : EIATTR_SPARSE_MMA_MASK
	.align		4
.L_1894:
        /*0018*/ 	.byte	0x03, 0x50
        /*001a*/ 	.short	0x0000


	//----- nvinfo : EIATTR_MAXREG_COUNT
	.align		4
        /*001c*/ 	.byte	0x03, 0x1b
        /*001e*/ 	.short	0x00ff


	//----- nvinfo : EIATTR_NUM_BARRIERS
	.align		4
        /*0020*/ 	.byte	0x02, 0x4c
        /*0022*/ 	.byte	0x01
	.zero		1


	//----- nvinfo : EIATTR_MERCURY_ISA_VERSION
	.align		4
        /*0024*/ 	.byte	0x03, 0x5f
        /*0026*/ 	.short	0x0101


	//----- nvinfo : EIATTR_COOP_GROUP_MASK_REGIDS
	.align		4
        /*0028*/ 	.byte	0x04, 0x29
        /*002a*/ 	.short	(.L_1896 - .L_1895)


	//   ....[0]....
.L_1895:
        /*002c*/ 	.word	0xffffffff


	//   ....[1]....
        /*0030*/ 	.word	0xffffffff


	//   ....[2]....
        /*0034*/ 	.word	0xffffffff


	//   ....[3]....
        /*0038*/ 	.word	0xffffffff


	//   ....[4]....
        /*003c*/ 	.word	0xffffffff


	//   ....[5]....
        /*0040*/ 	.word	0xffffffff


	//   ....[6]....
        /*0044*/ 	.word	0xffffffff


	//   ....[7]....
        /*0048*/ 	.word	0xffffffff


	//   ....[8]....
        /*004c*/ 	.word	0xffffffff


	//   ....[9]....
        /*0050*/ 	.word	0xffffffff


	//   ....[10]....
        /*0054*/ 	.word	0xffffffff


	//   ....[11]....
        /*0058*/ 	.word	0xffffffff


	//   ....[12]....
        /*005c*/ 	.word	0xffffffff


	//   ....[13]....
        /*0060*/ 	.word	0xffffffff


	//   ....[14]....
        /*0064*/ 	.word	0xffffffff


	//   ....[15]....
        /*0068*/ 	.word	0xffffffff


	//   ....[16]....
        /*006c*/ 	.word	0xffffffff


	//   ....[17]....
        /*0070*/ 	.word	0xffffffff


	//   ....[18]....
        /*0074*/ 	.word	0xffffffff


	//   ....[19]....
        /*0078*/ 	.word	0xffffffff


	//   ....[20]....
        /*007c*/ 	.word	0xffffffff


	//----- nvinfo : EIATTR_COOP_GROUP_INSTR_OFFSETS
	.align		4
.L_1896:
        /*0080*/ 	.byte	0x04, 0x28
        /*0082*/ 	.short	(.L_1898 - .L_1897)


	//   ....[0]....
.L_1897:
        /*0084*/ 	.word	0x000021d0


	//   ....[1]....
        /*0088*/ 	.word	0x000021f0


	//   ....[2]....
        /*008c*/ 	.word	0x00002210


	//   ....[3]....
        /*0090*/ 	.word	0x00002230


	//   ....[4]....
        /*0094*/ 	.word	0x00002250


	//   ....[5]....
        /*0098*/ 	.word	0x00002690


	//   ....[6]....
        /*009c*/ 	.word	0x000026b0


	//   ....[7]....
        /*00a0*/ 	.word	0x000026d0


	//   ....[8]....
        /*00a4*/ 	.word	0x000026f0


	//   ....[9]....
        /*00a8*/ 	.word	0x00002720


	//   ....[10]....
        /*00ac*/ 	.word	0x000028b0


	//   ....[11]....
        /*00b0*/ 	.word	0x000028f0


	//   ....[12]....
        /*00b4*/ 	.word	0x00002900


	//   ....[13]....
        /*00b8*/ 	.word	0x00002940


	//   ....[14]....
        /*00bc*/ 	.word	0x00002a10


	//   ....[15]....
        /*00c0*/ 	.word	0x00002a40


	//   ....[16]....
        /*00c4*/ 	.word	0x00002a60


	//   ....[17]....
        /*00c8*/ 	.word	0x00002af0


	//   ....[18]....
        /*00cc*/ 	.word	0x00002b30


	//   ....[19]....
        /*00d0*/ 	.word	0x00002bf0


	//   ....[20]....
        /*00d4*/ 	.word	0x00002c20


	//----- nvinfo : EIATTR_VRC_CTA_INIT_COUNT
	.align		4
.L_1898:
        /*00d8*/ 	.byte	0x02, 0x4a
	.zero		1
	.zero		1


	//----- nvinfo : EIATTR_EXIT_INSTR_OFFSETS
	.align		4
        /*00dc*/ 	.byte	0x04, 0x1c
        /*00de*/ 	.short	(.L_1900 - .L_1899)


	//   ....[0]....
.L_1899:
        /*00e0*/ 	.word	0x00000540


	//   ....[1]....
        /*00e4*/ 	.word	0x00003a90


	//----- nvinfo : EIATTR_MAX_THREADS
	.align		4
.L_1900:
        /*00e8*/ 	.byte	0x04, 0x05
        /*00ea*/ 	.short	(.L_1902 - .L_1901)
.L_1901:
        /*00ec*/ 	.word	0x00000100
        /*00f0*/ 	.word	0x00000001
        /*00f4*/ 	.word	0x00000001


	//----- nvinfo : EIATTR_CRS_STACK_SIZE
	.align		4
.L_1902:
        /*00f8*/ 	.byte	0x04, 0x1e
        /*00fa*/ 	.short	(.L_1904 - .L_1903)
.L_1903:
        /*00fc*/ 	.word	0x00000000


	//----- nvinfo : EIATTR_CBANK_PARAM_SIZE
	.align		4
.L_1904:
        /*0100*/ 	.byte	0x03, 0x19
        /*0102*/ 	.short	0x00e8


	//----- nvinfo : EIATTR_PARAM_CBANK
	.align		4
        /*0104*/ 	.byte	0x04, 0x0a
        /*0106*/ 	.short	(.L_1906 - .L_1905)
	.align		4
.L_1905:
        /*0108*/ 	.word	index@(.nv.constant0._ZN10layer_norm13ln_fwd_kernelINS_13Kernel_traitsI13__nv_bfloat16S2_fS2_fjLj8192ELj1ELj1ELj8ELj16ENS_18Kernel_traits_baseILj8192ES2_S2_fS2_fjLj256EEEEELb0ELb0ELb1ELb0EEEvNS_9FwdParamsE)
        /*010c*/ 	.short	0x0380
        /*010e*/ 	.short	0x00e8


	//----- nvinfo : EIATTR_SW_WAR
	.align		4
.L_1906:
        /*0110*/ 	.byte	0x04, 0x36
        /*0112*/ 	.short	(.L_1908 - .L_1907)
.L_1907:
        /*0114*/ 	.word	0x00000008
.L_1908:


//--------------------- .nv.info._ZN10layer_norm13ln_fwd_kernelINS_13Kernel_traitsI13__nv_bfloat16S2_fS2_fjLj8192ELj1ELj1ELj8ELj16ENS_18Kernel_traits_baseILj8192ES2_S2_fS2_fjLj256EEEEELb0ELb0ELb1ELb1EEEvNS_9FwdParamsE --------------------------
	.section	.nv.info._ZN10layer_norm13ln_fwd_kernelINS_13Kernel_traitsI13__nv_bfloat16S2_fS2_fjLj8192ELj1ELj1ELj8ELj16ENS_18Kernel_traits_baseILj8192ES2_S2_fS2_fjLj256EEEEELb0ELb0ELb1ELb1EEEvNS_9FwdParamsE,"",@"SHT_CUDA_INFO"
	.sectionflags	@""
	.align	4


	//----- nvinfo : EIATTR_CUDA_API_VERSION
	.align		4
        /*0000*/ 	.byte	0x04, 0x37
        /*0002*/ 	.short	(.L_1910 - .L_1909)
.L_1909:
        /*0004*/ 	.word	0x00000082


	//----- nvinfo : EIATTR_KPARAM_INFO
	.align		4
.L_1910:
        /*0008*/ 	.byte	0x04, 0x17
        /*000a*/ 	.short	(.L_1912 - .L_1911)
.L_1911:
        /*000c*/ 	.word	0x00000000
        /*0010*/ 	.short	0x0000
        /*0012*/ 	.short	0x0000
        /*0014*/ 	.byte	0x00, 0xf0, 0xa1, 0x03


	//----- nvinfo : EIATTR_SPARSE_MMA_MASK
	.align		4
.L_1912:
        /*0018*/ 	.byte	0x03, 0x50
        /*001a*/ 	.short	0x0000


	//----- nvinfo : EIATTR_MAXREG_COUNT
	.align		4
        /*001c*/ 	.byte	0x03, 0x1b
        /*001e*/ 	.short	0x00ff


	//----- nvinfo : EIATTR_NUM_BARRIERS
	.align		4
        /*0020*/ 	.byte	0x02, 0x4c
        /*0022*/ 	.byte	0x01
	.zero		1


	//----- nvinfo : EIATTR_MERCURY_ISA_VERSION
	.align		4
        /*0024*/ 	.byte	0x03, 0x5f
        /*0026*/ 	.short	0x0101


	//----- nvinfo : EIATTR_COOP_GROUP_MASK_REGIDS
	.align		4
        /*0028*/ 	.byte	0x04, 0x29
        /*002a*/ 	.short	(.L_1914 - .L_1913)


	//   ....[0]....
.L_1913:
        /*002c*/ 	.word	0xffffffff


	//   ....[1]....
        /*0030*/ 	.word	0xffffffff


	//   ....[2]....
        /*0034*/ 	.word	0xffffffff


	//   ....[3]....
        /*0038*/ 	.word	0xffffffff


	//   ....[4]....
        /*003c*/ 	.word	0xffffffff


	//   ....[5]....
        /*0040*/ 	.word	0xffffffff


	//   ....[6]....
        /*0044*/ 	.word	0xffffffff


	//   ....[7]....
        /*0048*/ 	.word	0xffffffff


	//   ....[8]....
        /*004c*/ 	.word	0xffffffff


	//   ....[9]....
        /*0050*/ 	.word	0xffffffff


	//   ....[10]....
        /*0054*/ 	.word	0xffffffff


	//   ....[11]....
        /*0058*/ 	.word	0xffffffff


	//   ....[12]....
        /*005c*/ 	.word	0xffffffff


	//   ....[13]....
        /*0060*/ 	.word	0xffffffff


	//   ....[14]....
        /*0064*/ 	.word	0xffffffff


	//   ....[15]....
        /*0068*/ 	.word	0xffffffff


	//   ....[16]....
        /*006c*/ 	.word	0xffffffff


	//   ....[17]....
        /*0070*/ 	.word	0xffffffff


	//   ....[18]....
        /*0074*/ 	.word	0xffffffff


	//   ....[19]....
        /*0078*/ 	.word	0xffffffff


	//   ....[20]....
        /*007c*/ 	.word	0xffffffff


	//----- nvinfo : EIATTR_COOP_GROUP_INSTR_OFFSETS
	.align		4
.L_1914:
        /*0080*/ 	.byte	0x04, 0x28
        /*0082*/ 	.short	(.L_1916 - .L_1915)


	//   ....[0]....
.L_1915:
        /*0084*/ 	.word	0x00001d20


	//   ....[1]....
        /*0088*/ 	.word	0x00001d40


	//   ....[2]....
        /*008c*/ 	.word	0x00001d60


	//   ....[3]....
        /*0090*/ 	.word	0x00001d80


	//   ....[4]....
        /*0094*/ 	.word	0x00001da0


	//   ....[5]....
        /*0098*/ 	.word	0x000021f0


	//   ....[6]....
        /*009c*/ 	.word	0x00002210


	//   ....[7]....
        /*00a0*/ 	.word	0x00002250


	//   ....[8]....
        /*00a4*/ 	.word	0x00002290


	//   ....[9]....
        /*00a8*/ 	.word	0x000022d0


	//   ....[10]....
        /*00ac*/ 	.word	0x000022e0


	//   ....[11]....
        /*00b0*/ 	.word	0x00002380


	//   ....[12]....
        /*00b4*/ 	.word	0x000023b0


	//   ....[13]....
        /*00b8*/ 	.word	0x000023c0


	//   ....[14]....
        /*00bc*/ 	.word	0x00002450


	//   ....[15]....
        /*00c0*/ 	.word	0x000024b0


	//   ....[16]....
        /*00c4*/ 	.word	0x000024c0


	//   ....[17]....
        /*00c8*/ 	.word	0x00002530


	//   ....[18]....
        /*00cc*/ 	.word	0x000025a0


	//   ....[19]....
        /*00d0*/ 	.word	0x00002660


	//   ....[20]....
        /*00d4*/ 	.word	0x00002680


	//----- nvinfo : EIATTR_VRC_CTA_INIT_COUNT
	.align		4
.L_1916:
        /*00d8*/ 	.byte	0x02, 0x4a
	.zero		1
	.zero		1


	//----- nvinfo : EIATTR_EXIT_INSTR_OFFSETS
	.align		4
        /*00dc*/ 	.byte	0x04, 0x1c
        /*00de*/ 	.short	(.L_1918 - .L_1917)


	//   ....[0]....
.L_1917:
        /*00e0*/ 	.word	0x000002f0


	//   ....[1]....
        /*00e4*/ 	.word	0x00003400


	//----- nvinfo : EIATTR_MAX_THREADS
	.align		4
.L_1918:
        /*00e8*/ 	.byte	0x04, 0x05
        /*00ea*/ 	.short	(.L_1920 - .L_1919)
.L_1919:
        /*00ec*/ 	.word	0x00000100
        /*00f0*/ 	.word	0x00000001
        /*00f4*/ 	.word	0x00000001


	//----- nvinfo : EIATTR_CBANK_PARAM_SIZE
	.align		4
.L_1920:
        /*00f8*/ 	.byte	0x03, 0x19
        /*00fa*/ 	.short	0x00e8


	//----- nvinfo : EIATTR_PARAM_CBANK
	.align		4
        /*00fc*/ 	.byte	0x04, 0x0a
        /*00fe*/ 	.short	(.L_1922 - .L_1921)
	.align		4
.L_1921:
        /*0100*/ 	.word	index@(.nv.constant0._ZN10layer_norm13ln_fwd_kernelINS_13Kernel_traitsI13__nv_bfloat16S2_fS2_fjLj8192ELj1ELj1ELj8ELj16ENS_18Kernel_traits_baseILj8192ES2_S2_fS2_fjLj256EEEEELb0ELb0ELb1ELb1EEEvNS_9FwdParamsE)
        /*0104*/ 	.short	0x0380
        /*0106*/ 	.short	0x00e8


	//----- nvinfo : EIATTR_SW_WAR
	.align		4
.L_1922:
        /*0108*/ 	.byte	0x04, 0x36
        /*010a*/ 	.short	(.L_1924 - .L_1923)
.L_1923:
        /*010c*/ 	.word	0x00000008
.L_1924:


//--------------------- .nv.info._ZN10layer_norm13ln_fwd_kernelINS_13Kernel_traitsI13__nv_bfloat16S2_fS2_fjLj8192ELj1ELj1ELj8ELj16ENS_18Kernel_traits_baseILj8192ES2_S2_fS2_fjLj256EEEEELb0ELb1ELb0ELb0EEEvNS_9FwdParamsE --------------------------
	.section	.nv.info._ZN10layer_norm13ln_fwd_kernelINS_13Kernel_traitsI13__nv_bfloat16S2_fS2_fjLj8192ELj1ELj1ELj8ELj16ENS_18Kernel_traits_baseILj8192ES2_S2_fS2_fjLj256EEEEELb0ELb1ELb0ELb0EEEvNS_9FwdParamsE,"",@"SHT_CUDA_INFO"
	.sectionflags	@""
	.align	4


	//----- nvinfo : EIATTR_CUDA_API_VERSION
	.align		4
        /*0000*/ 	.byte	0x04, 0x37
        /*0002*/ 	.short	(.L_1926 - .L_1925)
.L_1925:
        /*0004*/ 	.word	0x00000082


	//----- nvinfo : EIATTR_KPARAM_INFO
	.align		4
.L_1926:
        /*0008*/ 	.byte	0x04, 0x17
        /*000a*/ 	.short	(.L_1928 - .L_1927)
.L_1927:
        /*000c*/ 	.word	0x00000000
        /*0010*/ 	.short	0x0000
        /*0012*/ 	.short	0x0000
        /*0014*/ 	.byte	0x00, 0xf0, 0xa1, 0x03


	//----- nvinfo : EIATTR_SPARSE_MMA_MASK
	.align		4
.L_1928:
        /*0018*/ 	.byte	0x03, 0x50
        /*001a*/ 	.short	0x0000


	//----- nvinfo : EIATTR_MAXREG_COUNT
	.align		4
        /*001c*/ 	.byte	0x03, 0x1b
        /*001e*/ 	.short	0x00ff


	//----- nvinfo : EIATTR_NUM_BARRIERS
	.align		4
        /*0020*/ 	.byte	0x02, 0x4c
        /*0022*/ 	.byte	0x01
	.zero		1


	//----- nvinfo : EIATTR_MERCURY_ISA_VERSION
	.align		4
        /*0024*/ 	.byte	0x03, 0x5f
        /*0026*/ 	.short	0x0101


	//----- nvinfo : EIATTR_COOP_GROUP_MASK_REGIDS
	.align		4
        /*0028*/ 	.byte	0x04, 0x29
        /*002a*/ 	.short	(.L_1930 - .L_1929)


	//   ....[0]....
.L_1929:
        /*002c*/ 	.word	0xffffffff


	//   ....[1]....
        /*0030*/ 	.word	0xffffffff


	//   ....[2]....
        /*0034*/ 	.word	0xffffffff


	//   ....[3]....
        /*0038*/ 	.word	0xffffffff


	//   ....[4]....
        /*003c*/ 	.word	0xffffffff


	//   ....[5]....
        /*0040*/ 	.word	0xffffffff


	//   ....[6]....
        /*0044*/ 	.word	0xffffffff


	//   ....[7]....
        /*0048*/ 	.word	0xffffffff


	//   ....[8]....
        /*004c*/ 	.word	0xffffffff


	//   ....[9]....
        /*0050*/ 	.word	0xffffffff


	//   ....[10]....
        /*0054*/ 	.word	0xffffffff


	//   ....[11]....
        /*0058*/ 	.word	0xffffffff


	//   ....[12]....
        /*005c*/ 	.word	0xffffffff


	//   ....[13]....
        /*0060*/ 	.word	0xffffffff


	//   ....[14]....
        /*0064*/ 	.word	0xffffffff


	//   ....[15]....
        /*0068*/ 	.word	0xffffffff


	//   ....[16]....
        /*006c*/ 	.word	0xffffffff


	//   ....[17]....
        /*0070*/ 	.word	0xffffffff


	//   ....[18]....
        /*0074*/ 	.word	0xffffffff


	//   ....[19]....
        /*0078*/ 	.word	0xffffffff


	//   ....[20]....
        /*007c*/ 	.word	0xffffffff


	//----- nvinfo : EIATTR_COOP_GROUP_INSTR_OFFSETS
	.align		4
.L_1930:
        /*0080*/ 	.byte	0x04, 0x28
        /*0082*/ 	.short	(.L_1932 - .L_1931)


	//   ....[0]....
.L_1931:
        /*0084*/ 	.word	0x00002530


	//   ....[1]....
        /*0088*/ 	.word	0x00002550


	//   ....[2]....
        /*008c*/ 	.word	0x00002570


	//   ....[3]....
        /*0090*/ 	.word	0x00002590


	//   ....[4]....
        /*0094*/ 	.word	0x000025b0


	//   ....[5]....
        /*0098*/ 	.word	0x00002a40


	//   ....[6]....
        /*009c*/ 	.word	0x00002a60


	//   ....[7]....
        /*00a0*/ 	.word	0x00002a80


	//   ....[8]....
        /*00a4*/ 	.word	0x00002aa0


	//   ....[9]....
        /*00a8*/ 	.word	0x00002ac0


	//   ....[10]....
        /*00ac*/ 	.word	0x00002c40


	//   ....[11]....
        /*00b0*/ 	.word	0x00002c80


	//   ....[12]....
        /*00b4*/ 	.word	0x00002cd0


	//   ....[13]....
        /*00b8*/ 	.word	0x00002d00


	//   ....[14]....
        /*00bc*/ 	.word	0x00002d80


	//   ....[15]....
        /*00c0*/ 	.word	0x00002dd0


	//   ....[16]....
        /*00c4*/ 	.word	0x00002df0


	//   ....[17]....
        /*00c8*/ 	.word	0x00002ea0


	//   ....[18]....
        /*00cc*/ 	.word	0x00002ef0


	//   ....[19]....
        /*00d0*/ 	.word	0x00002f90


	//   ....[20]....
        /*00d4*/ 	.word	0x00002fc0


	//----- nvinfo : EIATTR_VRC_CTA_INIT_COUNT
	.align		4
.L_1932:
        /*00d8*/ 	.byte	0x02, 0x4a
	.zero		1
	.zero		1


	//----- nvinfo : EIATTR_EXIT_INSTR_OFFSETS
	.align		4
        /*00dc*/ 	.byte	0x04, 0x1c
        /*00de*/ 	.short	(.L_1934 - .L_1933)


	//   ....[0]....
.L_1933:
        /*00e0*/ 	.word	0x000006b0


	//   ....[1]....
        /*00e4*/ 	.word	0x00003d60


	//----- nvinfo : EIATTR_MAX_THREADS
	.align		4
.L_1934:
        /*00e8*/ 	.byte	0x04, 0x05
        /*00ea*/ 	.short	(.L_1936 - .L_1935)
.L_1935:
        /*00ec*/ 	.word	0x00000100
        /*00f0*/ 	.word	0x00000001
        /*00f4*/ 	.word	0x00000001


	//----- nvinfo : EIATTR_CRS_STACK_SIZE
	.align		4
.L_1936:
        /*00f8*/ 	.byte	0x04, 0x1e
        /*00fa*/ 	.short	(.L_1938 - .L_1937)
.L_1937:
        /*00fc*/ 	.word	0x00000000


	//----- nvinfo : EIATTR_CBANK_PARAM_SIZE
	.align		4
.L_1938:
        /*0100*/ 	.byte	0x03, 0x19
        /*0102*/ 	.short	0x00e8


	//----- nvinfo : EIATTR_PARAM_CBANK
	.align		4
        /*0104*/ 	.byte	0x04, 0x0a
        /*0106*/ 	.short	(.L_1940 - .L_1939)
	.align		4
.L_1939:
        /*0108*/ 	.word	index@(.nv.constant0._ZN10layer_norm13ln_fwd_kernelINS_13Kernel_traitsI13__nv_bfloat16S2_fS2_fjLj8192ELj1ELj1ELj8ELj16ENS_18Kernel_traits_baseILj8192ES2_S2_fS2_fjLj256EEEEELb0ELb1ELb0ELb0EEEvNS_9FwdParamsE)
        /*010c*/ 	.short	0x0380
        /*010e*/ 	.short	0x00e8


	//----- nvinfo : EIATTR_SW_WAR
	.align		4
.L_1940:
        /*0110*/ 	.byte	0x04, 0x36
        /*0112*/ 	.short	(.L_1942 - .L_1941)
.L_1941:
        /*0114*/ 	.word	0x00000008
.L_1942:


//--------------------- .nv.info._ZN10layer_norm13ln_fwd_kernelINS_13Kernel_traitsI13__nv_bfloat16S2_fS2_fjLj8192ELj1ELj1ELj8ELj16ENS_18Kernel_traits_baseILj8192ES2_S2_fS2_fjLj256EEEEELb0ELb1ELb0ELb1EEEvNS_9FwdParamsE --------------------------
	.section	.nv.info._ZN10layer_norm13ln_fwd_kernelINS_13Kernel_traitsI13__nv_bfloat16S2_fS2_fjLj8192ELj1ELj1ELj8ELj16ENS_18Kernel_traits_baseILj8192ES2_S2_fS2_fjLj256EEEEELb0ELb1ELb0ELb1EEEvNS_9FwdParamsE,"",@"SHT_CUDA_INFO"
	.sectionflags	@""
	.align	4


	//----- nvinfo : EIATTR_CUDA_API_VERSION
	.align		4
        /*0000*/ 	.byte	0x04, 0x37
        /*0002*/ 	.short	(.L_1944 - .L_1943)
.L_1943:
        /*0004*/ 	.word	0x00000082


	//----- nvinfo : EIATTR_KPARAM_INFO
	.align		4
.L_1944:
        /*0008*/ 	.byte	0x04, 0x17
        /*000a*/ 	.short	(.L_1946 - .L_1945)
.L_1945:
        /*000c*/ 	.word	0x00000000
        /*0010*/ 	.short	0x0000
        /*0012*/ 	.short	0x0000
        /*0014*/ 	.byte	0x00, 0xf0, 0xa1, 0x03


	//----- nvinfo : EIATTR_SPARSE_MMA_MASK
	.align		4
.L_1946:
        /*0018*/ 	.byte	0x03, 0x50
        /*001a*/ 	.short	0x0000


	//----- nvinfo : EIATTR_MAXREG_COUNT
	.align		4
        /*001c*/ 	.byte	0x03, 0x1b
        /*001e*/ 	.short	0x00ff


	//----- nvinfo : EIATTR_NUM_BARRIERS
	.align		4
        /*0020*/ 	.byte	0x02, 0x4c
        /*0022*/ 	.byte	0x01
	.zero		1


	//----- nvinfo : EIATTR_MERCURY_ISA_VERSION
	.align		4
        /*0024*/ 	.byte	0x03, 0x5f
        /*0026*/ 	.short	0x0101


	//----- nvinfo : EIATTR_COOP_GROUP_MASK_REGIDS
	.align		4
        /*0028*/ 	.byte	0x04, 0x29
        /*002a*/ 	.short	(.L_1948 - .L_1947)


	//   ....[0]....
.L_1947:
        /*002c*/ 	.word	0xffffffff


	//   ....[1]....
        /*0030*/ 	.word	0xffffffff


	//   ....[2]....
        /*0034*/ 	.word	0xffffffff


	//   ....[3]....
        /*0038*/ 	.word	0xffffffff


	//   ....[4]....
        /*003c*/ 	.word	0xffffffff


	//   ....[5]....
        /*0040*/ 	.word	0xffffffff


	//   ....[6]....
        /*0044*/ 	.word	0xffffffff


	//   ....[7]....
        /*0048*/ 	.word	0xffffffff


	//   ....[8]....
        /*004c*/ 	.word	0xffffffff


	//   ....[9]....
        /*0050*/ 	.word	0xffffffff


	//   ....[10]....
        /*0054*/ 	.word	0xffffffff


	//   ....[11]....
        /*0058*/ 	.word	0xffffffff


	//   ....[12]....
        /*005c*/ 	.word	0xffffffff


	//   ....[13]....
        /*0060*/ 	.word	0xffffffff


	//   ....[14]....
        /*0064*/ 	.word	0xffffffff


	//   ....[15]....
        /*0068*/ 	.word	0xffffffff


	//   ....[16]....
        /*006c*/ 	.word	0xffffffff


	//   ....[17]....
        /*0070*/ 	.word	0xffffffff


	//   ....[18]....
        /*0074*/ 	.word	0xffffffff


	//   ....[19]....
        /*0078*/ 	.word	0xffffffff


	//   ....[20]....
        /*007c*/ 	.word	0xffffffff


	//----- nvinfo : EIATTR_COOP_GROUP_INSTR_OFFSETS
	.align		4
.L_1948:
        /*0080*/ 	.byte	0x04, 0x28
        /*0082*/ 	.short	(.L_1950 - .L_1949)


	//   ....[0]....
.L_1949:
        /*0084*/ 	.word	0x00001e40


	//   ....[1]....
        /*0088*/ 	.word	0x00001e60


	//   ....[2]....
        /*008c*/ 	.word	0x00001e80


	//   ....[3]....
        /*0090*/ 	.word	0x00001ea0


	//   ....[4]....
        /*0094*/ 	.word	0x00001ec0


	//   ....[5]....
        /*0098*/ 	.word	0x000022f0


	//   ....[6]....
        /*009c*/ 	.word	0x00002320


	//   ....[7]....
        /*00a0*/ 	.word	0x00002350


	//   ....[8]....
        /*00a4*/ 	.word	0x00002370


	//   ....[9]....
        /*00a8*/ 	.word	0x00002390


	//   ....[10]....
        /*00ac*/ 	.word	0x00002540


	//   ....[11]....
        /*00b0*/ 	.word	0x00002580


	//   ....[12]....
        /*00b4*/ 	.word	0x00002590


	//   ....[13]....
        /*00b8*/ 	.word	0x000025d0


	//   ....[14]....
        /*00bc*/ 	.word	0x000026b0


	//   ....[15]....
        /*00c0*/ 	.word	0x000026e0


	//   ....[16]....
        /*00c4*/ 	.word	0x00002700


	//   ....[17]....
        /*00c8*/ 	.word	0x000027a0


	//   ....[18]....
        /*00cc*/ 	.word	0x00002820


	//   ....[19]....
        /*00d0*/ 	.word	0x000028c0


	//   ....[20]....
        /*00d4*/ 	.word	0x000028e0


	//----- nvinfo : EIATTR_VRC_CTA_INIT_COUNT
	.align		4
.L_1950:
        /*00d8*/ 	.byte	0x02, 0x4a
	.zero		1
	.zero		1


	//----- nvinfo : EIATTR_EXIT_INSTR_OFFSETS
	.align		4
        /*00dc*/ 	.byte	0x04, 0x1c
        /*00de*/ 	.short	(.L_1952 - .L_1951)


	//   ....[0]....
.L_1951:
        /*00e0*/ 	.word	0x00000260


	//   ....[1]....
        /*00e4*/ 	.word	0x00003540


	//----- nvinfo : EIATTR_MAX_THREADS
	.align		4
.L_1952:
        /*00e8*/ 	.byte	0x04, 0x05
        /*00ea*/ 	.short	(.L_1954 - .L_1953)
.L_1953:
        /*00ec*/ 	.word	0x00000100
        /*00f0*/ 	.word	0x00000001
        /*00f4*/ 	.word	0x00000001


	//----- nvinfo : EIATTR_CRS_STACK_SIZE
	.align		4
.L_1954:
        /*00f8*/ 	.byte	0x04, 0x1e
        /*00fa*/ 	.short	(.L_1956 - .L_1955)
.L_1955:
        /*00fc*/ 	.word	0x00000000


	//----- nvinfo : EIATTR_CBANK_PARAM_SIZE
	.align		4
.L_1956:
        /*0100*/ 	.byte	0x03, 0x19
        /*0102*/ 	.short	0x00e8


	//----- nvinfo : EIATTR_PARAM_CBANK
	.align		4
        /*0104*/ 	.byte	0x04, 0x0a
        /*0106*/ 	.short	(.L_1958 - .L_1957)
	.align		4
.L_1957:
        /*0108*/ 	.word	index@(.nv.constant0._ZN10layer_norm13ln_fwd_kernelINS_13Kernel_traitsI13__nv_bfloat16S2_fS2_fjLj8192ELj1ELj1ELj8ELj16ENS_18Kernel_traits_baseILj8192ES2_S2_fS2_fjLj256EEEEELb0ELb1ELb0ELb1EEEvNS_9FwdParamsE)
        /*010c*/ 	.short	0x0380
        /*010e*/ 	.short	0x00e8


	//----- nvinfo : EIATTR_SW_WAR
	.align		4
.L_1958:
        /*0110*/ 	.byte	0x04, 0x36
        /*0112*/ 	.short	(.L_1960 - .L_1959)
.L_1959:
        /*0114*/ 	.word	0x00000008
.L_1960:


//--------------------- .nv.info._ZN10layer_norm13ln_fwd_kernelINS_13Kernel_traitsI13__nv_bfloat16S2_fS2_fjLj8192ELj1ELj1ELj8ELj16ENS_18Kernel_traits_baseILj8192ES2_S2_fS2_fjLj256EEEEELb0ELb1ELb1ELb0EEEvNS_9FwdParamsE --------------------------
	.section	.nv.info._ZN10layer_norm13ln_fwd_kernelINS_13Kernel_traitsI13__nv_bfloat16S2_fS2_fjLj8192ELj1ELj1ELj8ELj16ENS_18Kernel_traits_baseILj8192ES2_S2_fS2_fjLj256EEEEELb0ELb1ELb1ELb0EEEvNS_9FwdParamsE,"",@"SHT_CUDA_INFO"
	.sectionflags	@""
	.align	4


	//----- nvinfo : EIATTR_CUDA_API_VERSION
	.align		4
        /*0000*/ 	.byte	0x04, 0x37
        /*0002*/ 	.short	(.L_1962 - .L_1961)
.L_1961:
        /*0004*/ 	.word	0x00000082


	//----- nvinfo : EIATTR_KPARAM_INFO
	.align		4
.L_1962:
        /*0008*/ 	.byte	0x04, 0x17
        /*000a*/ 	.short	(.L_1964 - .L_1963)
.L_1963:
        /*000c*/ 	.word	0x00000000
        /*0010*/ 	.short	0x0000
        /*0012*/ 	.short	0x0000
        /*0014*/ 	.byte	0x00, 0xf0, 0xa1, 0x03


	//----- nvinfo : EIATTR_SPARSE_MMA_MASK
	.align		4
.L_1964:
        /*0018*/ 	.byte	0x03, 0x50
        /*001a*/ 	.short	0x0000


	//----- nvinfo : EIATTR_MAXREG_COUNT
	.align		4
        /*001c*/ 	.byte	0x03, 0x1b
        /*001e*/ 	.short	0x00ff


	//----- nvinfo : EIATTR_NUM_BARRIERS
	.align		4
        /*0020*/ 	.byte	0x02, 0x4c
        /*0022*/ 	.byte	0x01
	.zero		1


	//----- nvinfo : EIATTR_MERCURY_ISA_VERSION
	.align		4
        /*0024*/ 	.byte	0x03, 0x5f
        /*0026*/ 	.short	0x0101


	//----- nvinfo : EIATTR_COOP_GROUP_MASK_REGIDS
	.align		4
        /*0028*/ 	.byte	0x04, 0x29
        /*002a*/ 	.short	(.L_1966 - .L_1965)


	//   ....[0]....
.L_1965:
        /*002c*/ 	.word	0xffffffff


	//   ....[1]....
        /*0030*/ 	.word	0xffffffff


	//   ....[2]....
        /*0034*/ 	.word	0xffffffff


	//   ....[3]....
        /*0038*/ 	.word	0xffffffff


	//   ....[4]....
        /*003c*/ 	.word	0xffffffff


	//   ....[5]....
        /*0040*/ 	.word	0xffffffff


	//   ....[6]....
        /*0044*/ 	.word	0xffffffff


	//   ....[7]....
        /*0048*/ 	.word	0xffffffff


	//   ....[8]....
        /*004c*/ 	.word	0xffffffff


	//   ....[9]....
        /*0050*/ 	.word	0xffffffff


	//   ....[10]....
        /*0054*/ 	.word	0xffffffff


	//   ....[11]....
        /*0058*/ 	.word	0xffffffff


	//   ....[12]....
        /*005c*/ 	.word	0xffffffff


	//   ....[13]....
        /*0060*/ 	.word	0xffffffff


	//   ....[14]....
        /*0064*/ 	.word	0xffffffff


	//   ....[15]....
        /*0068*/ 	.word	0xffffffff


	//   ....[16]....
        /*006c*/ 	.word	0xffffffff


	//   ....[17]....
        /*0070*/ 	.word	0xffffffff


	//   ....[18]....
        /*0074*/ 	.word	0xffffffff


	//   ....[19]....
        /*0078*/ 	.word	0xffffffff


	//   ....[20]....
        /*007c*/ 	.word	0xffffffff


	//----- nvinfo : EIATTR_COOP_GROUP_INSTR_OFFSETS
	.align		4
.L_1966:
        /*0080*/ 	.byte	0x04, 0x28
        /*0082*/ 	.short	(.L_1968 - .L_1967)


	//   ....[0]....
.L_1967:
        /*0084*/ 	.word	0x00002d90


	//   ....[1]....
        /*0088*/ 	.word	0x00002db0


	//   ....[2]....
        /*008c*/ 	.word	0x00002dd0


	//   ....[3]....
        /*0090*/ 	.word	0x00002df0


	//   ....[4]....
        /*0094*/ 	.word	0x00002e10


	//   ....[5]....
        /*0098*/ 	.word	0x00003280


	//   ....[6]....
        /*009c*/ 	.word	0x000032a0


	//   ....[7]....
        /*00a0*/ 	.word	0x000032c0


	//   ....[8]....
        /*00a4*/ 	.word	0x000032e0


	//   ....[9]....
        /*00a8*/ 	.word	0x00003300


	//   ....[10]....
        /*00ac*/ 	.word	0x00003490


	//   ....[11]....
        /*00b0*/ 	.word	0x000034c0


	//   ....[12]....
        /*00b4*/ 	.word	0x000034e0


	//   ....[13]....
        /*00b8*/ 	.word	0x00003530


	//   ....[14]....
        /*00bc*/ 	.word	0x000035e0


	//   ....[15]....
        /*00c0*/ 	.word	0x00003610


	//   ....[16]....
        /*00c4*/ 	.word	0x00003670


	//   ....[17]....
        /*00c8*/ 	.word	0x000036b0


	//   ....[18]....
        /*00cc*/ 	.word	0x000036e0


	//   ....[19]....
        /*00d0*/ 	.word	0x000037d0


	//   ....[20]....
        /*00d4*/ 	.word	0x000037e0


	//----- nvinfo : EIATTR_VRC_CTA_INIT_COUNT
	.align		4
.L_1968:
        /*00d8*/ 	.byte	0x02, 0x4a
	.zero		1
	.zero		1


	//----- nvinfo : EIATTR_EXIT_INSTR_OFFSETS
	.align		4
        /*00dc*/ 	.byte	0x04, 0x1c
        /*00de*/ 	.short	(.L_1970 - .L_1969)


	//   ....[0]....
.L_1969:
        /*00e0*/ 	.word	0x000006b0


	//   ....[1]....
        /*00e4*/ 	.word	0x00004620


	//----- nvinfo : EIATTR_MAX_THREADS
	.align		4
.L_1970:
        /*00e8*/ 	.byte	0x04, 0x05
        /*00ea*/ 	.short	(.L_1972 - .L_1971)
.L_1971:
        /*00ec*/ 	.word	0x00000100
        /*00f0*/ 	.word	0x00000001
        /*00f4*/ 	.word	0x00000001


	//----- nvinfo : EIATTR_CRS_STACK_SIZE
	.align		4
.L_1972:
        /*00f8*/ 	.byte	0x04, 0x1e
        /*00fa*/ 	.short	(.L_1974 - .L_1973)
.L_1973:
        /*00fc*/ 	.word	0x00000000


	//----- nvinfo : EIATTR_CBANK_PARAM_SIZE
	.align		4
.L_1974:
        /*0100*/ 	.byte	0x03, 0x19
        /*0102*/ 	.short	0x00e8


	//----- nvinfo : EIATTR_PARAM_CBANK
	.align		4
        /*0104*/ 	.byte	0x04, 0x0a
        /*0106*/ 	.short	(.L_1976 - .L_1975)
	.align		4
.L_1975:
        /*0108*/ 	.word	index@(.nv.constant0._ZN10layer_norm13ln_fwd_kernelINS_13Kernel_traitsI13__nv_bfloat16S2_fS2_fjLj8192ELj1ELj1ELj8ELj16ENS_18Kernel_traits_baseILj8192ES2_S2_fS2_fjLj256EEEEELb0ELb1ELb1ELb0EEEvNS_9FwdParamsE)
        /*010c*/ 	.short	0x0380
        /*010e*/ 	.short	0x00e8


	//----- nvinfo : EIATTR_SW_WAR
	.align		4
.L_1976:
        /*0110*/ 	.byte	0x04, 0x36
        /*0112*/ 	.short	(.L_1978 - .L_1977)
.L_1977:
        /*0114*/ 	.word	0x00000008
.L_1978:


//--------------------- .nv.info._ZN10layer_norm13ln_fwd_kernelINS_13Kernel_traitsI13__nv_bfloat16S2_fS2_fjLj8192ELj1ELj1ELj8ELj16ENS_18Kernel_traits_baseILj8192ES2_S2_fS2_fjLj256EEEEELb0ELb1ELb1ELb1EEEvNS_9FwdParamsE --------------------------
	.section	.nv.info._ZN10layer_norm13ln_fwd_kernelINS_13Kernel_traitsI13__nv_bfloat16S2_fS2_fjLj8192ELj1ELj1ELj8ELj16ENS_18Kernel_traits_baseILj8192ES2_S2_fS2_fjLj256EEEEELb0ELb1ELb1ELb1EEEvNS_9FwdParamsE,"",@"SHT_CUDA_INFO"
	.sectionflags	@""
	.align	4


	//----- nvinfo : EIATTR_CUDA_API_VERSION
	.align		4
        /*0000*/ 	.byte	0x04, 0x37
        /*0002*/ 	.short	(.L_1980 - .L_1979)
.L_1979:
        /*0004*/ 	.word	0x00000082


	//----- nvinfo : EIATTR_KPARAM_INFO
	.align		4
.L_1980:
        /*0008*/ 	.byte	0x04, 0x17
        /*000a*/ 	.short	(.L_1982 - .L_1981)
.L_1981:
        /*000c*/ 	.word	0x00000000
        /*0010*/ 	.short	0x0000
        /*0012*/ 	.short	0x0000
        /*0014*/ 	.byte	0x00, 0xf0, 0xa1, 0x03


	//----- nvinfo : EIATTR_SPARSE_MMA_MASK
	.align		4
.L_1982:
        /*0018*/ 	.byte	0x03, 0x50
        /*001a*/ 	.short	0x0000


	//----- nvinfo : EIATTR_MAXREG_COUNT
	.align		4
        /*001c*/ 	.byte	0x03, 0x1b
        /*001e*/ 	.short	0x00ff


	//----- nvinfo : EIATTR_NUM_BARRIERS
	.align		4
        /*0020*/ 	.byte	0x02, 0x4c
        /*0022*/ 	.byte	0x01
	.zero		1


	//----- nvinfo : EIATTR_MERCURY_ISA_VERSION
	.align		4
        /*0024*/ 	.byte	0x03, 0x5f
        /*0026*/ 	.short	0x0101


	//----- nvinfo : EIATTR_COOP_GROUP_MASK_REGIDS
	.align		4
        /*0028*/ 	.byte	0x04, 0x29
        /*002a*/ 	.short	(.L_1984 - .L_1983)


	//   ....[0]....
.L_1983:
        /*002c*/ 	.word	0xffffffff


	//   ....[1]....
        /*0030*/ 	.word	0xffffffff


	//   ....[2]....
        /*0034*/ 	.word	0xffffffff


	//   ....[3]....
        /*0038*/ 	.word	0xffffffff


	//   ....[4]....
        /*003c*/ 	.word	0xffffffff


	//   ....[5]....
        /*0040*/ 	.word	0xffffffff


	//   ....[6]....
        /*0044*/ 	.word	0xffffffff


	//   ....[7]....
        /*0048*/ 	.word	0xffffffff


	//   ....[8]....
        /*004c*/ 	.word	0xffffffff


	//   ....[9]....
        /*0050*/ 	.word	0xffffffff


	//   ....[10]....
        /*0054*/ 	.word	0xffffffff


	//   ....[11]....
        /*0058*/ 	.word	0xffffffff


	//   ....[12]....
        /*005c*/ 	.word	0xffffffff


	//   ....[13]....
        /*0060*/ 	.word	0xffffffff


	//   ....[14]....
        /*0064*/ 	.word	0xffffffff


	//   ....[15]....
        /*0068*/ 	.word	0xffffffff


	//   ....[16]....
        /*006c*/ 	.word	0xffffffff


	//   ....[17]....
        /*0070*/ 	.word	0xffffffff


	//   ....[18]....
        /*0074*/ 	.word	0xffffffff


	//   ....[19]....
        /*0078*/ 	.word	0xffffffff


	//   ....[20]....
        /*007c*/ 	.word	0xffffffff


	//----- nvinfo : EIATTR_COOP_GROUP_INSTR_OFFSETS
	.align		4
.L_1984:
        /*0080*/ 	.byte	0x04, 0x28
        /*0082*/ 	.short	(.L_1986 - .L_1985)


	//   ....[0]....
.L_1985:
        /*0084*/ 	.word	0x00002690


	//   ....[1]....
        /*0088*/ 	.word	0x000026b0


	//   ....[2]....
        /*008c*/ 	.word	0x000026d0


	//   ....[3]....
        /*0090*/ 	.word	0x000026f0


	//   ....[4]....
        /*0094*/ 	.word	0x00002710


	//   ....[5]....
        /*0098*/ 	.word	0x00002b40


	//   ....[6]....
        /*009c*/ 	.word	0x00002b60


	//   ....[7]....
        /*00a0*/ 	.word	0x00002b80


	//   ....[8]....
        /*00a4*/ 	.word	0x00002bb0


	//   ....[9]....
        /*00a8*/ 	.word	0x00002be0


	//   ....[10]....
        /*00ac*/ 	.word	0x00002d90


	//   ....[11]....
        /*00b0*/ 	.word	0x00002dc0


	//   ....[12]....
        /*00b4*/ 	.word	0x00002e10


	//   ....[13]....
        /*00b8*/ 	.word	0x00002e60


	//   ....[14]....
        /*00bc*/ 	.word	0x00002eb0


	//   ....[15]....
        /*00c0*/ 	.word	0x00002f10


	//   ....[16]....
        /*00c4*/ 	.word	0x00002f30


	//   ....[17]....
        /*00c8*/ 	.word	0x00002fa0


	//   ....[18]....
        /*00cc*/ 	.word	0x00003010


	//   ....[19]....
        /*00d0*/ 	.word	0x000030d0


	//   ....[20]....
        /*00d4*/ 	.word	0x000030e0


	//----- nvinfo : EIATTR_VRC_CTA_INIT_COUNT
	.align		4
.L_1986:
        /*00d8*/ 	.byte	0x02, 0x4a
	.zero		1
	.zero		1


	//----- nvinfo : EIATTR_EXIT_INSTR_OFFSETS
	.align		4
        /*00dc*/ 	.byte	0x04, 0x1c
        /*00de*/ 	.short	(.L_1988 - .L_1987)


	//   ....[0]....
.L_1987:
        /*00e0*/ 	.word	0x00000260


	//   ....[1]....
        /*00e4*/ 	.word	0x00003e30


	//----- nvinfo : EIATTR_MAX_THREADS
	.align		4
.L_1988:
        /*00e8*/ 	.byte	0x04, 0x05
        /*00ea*/ 	.short	(.L_1990 - .L_1989)
.L_1989:
        /*00ec*/ 	.word	0x00000100
        /*00f0*/ 	.word	0x00000001
        /*00f4*/ 	.word	0x00000001


	//----- nvinfo : EIATTR_CRS_STACK_SIZE
	.align		4
.L_1990:
        /*00f8*/ 	.byte	0x04, 0x1e
        /*00fa*/ 	.short	(.L_1992 - .L_1991)
.L_1991:
        /*00fc*/ 	.word	0x00000000


	//----- nvinfo : EIATTR_CBANK_PARAM_SIZE
	.align		4
.L_1992:
        /*0100*/ 	.byte	0x03, 0x19
        /*0102*/ 	.short	0x00e8


	//----- nvinfo : EIATTR_PARAM_CBANK
	.align		4
        /*0104*/ 	.byte	0x04, 0x0a
        /*0106*/ 	.short	(.L_1994 - .L_1993)
	.align		4
.L_1993:
        /*0108*/ 	.word	index@(.nv.constant0._ZN10layer_norm13ln_fwd_kernelINS_13Kernel_traitsI13__nv_bfloat16S2_fS2_fjLj8192ELj1ELj1ELj8ELj16ENS_18Kernel_traits_baseILj8192ES2_S2_fS2_fjLj256EEEEELb0ELb1ELb1ELb1EEEvNS_9FwdParamsE)
        /*010c*/ 	.short	0x0380
        /*010e*/ 	.short	0x00e8


	//----- nvinfo : EIATTR_SW_WAR
	.align		4
.L_1994:
        /*0110*/ 	.byte	0x04, 0x36
        /*0112*/ 	.short	(.L_1996 - .L_1995)
.L_1995:
        /*0114*/ 	.word	0x00000008
.L_1996:


//--------------------- .nv.info._ZN10layer_norm13ln_fwd_kernelINS_13Kernel_traitsI13__nv_bfloat16S2_fS2_fjLj8192ELj1ELj1ELj8ELj16ENS_18Kernel_traits_baseILj8192ES2_S2_fS2_fjLj256EEEEELb1ELb0ELb0ELb0EEEvNS_9FwdParamsE --------------------------
	.section	.nv.info._ZN10layer_norm13ln_fwd_kernelINS_13Kernel_traitsI13__nv_bfloat16S2_fS2_fjLj8192ELj1ELj1ELj8ELj16ENS_18Kernel_traits_baseILj8192ES2_S2_fS2_fjLj256EEEEELb1ELb0ELb0ELb0EEEvNS_9FwdParamsE,"",@"SHT_CUDA_INFO"
	.sectionflags	@""
	.align	4


	//----- nvinfo : EIATTR_CUDA_API_VERSION
	.align		4
        /*0000*/ 	.byte	0x04, 0x37
        /*0002*/ 	.short	(.L_1998 - .L_1997)
.L_1997:
        /*0004*/ 	.word	0x00000082


	//----- nvinfo : EIATTR_KPARAM_INFO
	.align		4
.L_1998:
        /*0008*/ 	.byte	0x04, 0x17
        /*000a*/ 	.short	(.L_2000 - .L_1999)
.L_1999:
        /*000c*/ 	.word	0x00000000
        /*0010*/ 	.short	0x0000
        /*0012*/ 	.short	0x0000
        /*0014*/ 	.byte	0x00, 0xf0, 0xa1, 0x03


	//----- nvinfo : EIATTR_SPARSE_MMA_MASK
	.align		4
.L_2000:
        /*0018*/ 	.byte	0x03, 0x50
        /*001a*/ 	.short	0x0000


	//----- nvinfo : EIATTR_MAXREG_COUNT
	.align		4
        /*001c*/ 	.byte	0x03, 0x1b
        /*001e*/ 	.short	0x00ff


	//----- nvinfo : EIATTR_NUM_BARRIERS
	.align		4
        /*0020*/ 	.byte	0x02, 0x4c
        /*0022*/ 	.byte	0x01
	.zero		1


	//----- nvinfo : EIATTR_MERCURY_ISA_VERSION
	.align		4
        /*0024*/ 	.byte	0x03, 0x5f
        /*0026*/ 	.short	0x0101


	//----- nvinfo : EIATTR_COOP_GROUP_MASK_REGIDS
	.align		4
        /*0028*/ 	.byte	0x04, 0x29
        /*002a*/ 	.short	(.L_2002 - .L_2001)


	//   ....[0]....
.L_2001:
        /*002c*/ 	.word	0xffffffff


	//   ....[1]....
        /*0030*/ 	.word	0xffffffff


	//   ....[2]....
        /*0034*/ 	.word	0xffffffff


	//   ....[3]....
        /*0038*/ 	.word	0xffffffff


	//   ....[4]....
        /*003c*/ 	.word	0xffffffff


	//   ....[5]....
        /*0040*/ 	.word	0xffffffff


	//   ....[6]....
        /*0044*/ 	.word	0xffffffff


	//   ....[7]....
        /*0048*/ 	.word	0xffffffff


	//   ....[8]....
        /*004c*/ 	.word	0xffffffff


	//   ....[9]....
        /*0050*/ 	.word	0xffffffff


	//   ....[10]....
        /*0054*/ 	.word	0xffffffff


	//   ....[11]....
        /*0058*/ 	.word	0xffffffff


	//   ....[12]....
        /*005c*/ 	.word	0xffffffff


	//   ....[13]....
        /*0060*/ 	.word	0xffffffff


	//   ....[14]....
        /*0064*/ 	.word	0xffffffff


	//   ....[15]....
        /*0068*/ 	.word	0xffffffff


	//   ....[16]....
        /*006c*/ 	.word	0xffffffff


	//   ....[17]....
        /*0070*/ 	.word	0xffffffff


	//   ....[18]....
        /*0074*/ 	.word	0xffffffff


	//   ....[19]....
        /*0078*/ 	.word	0xffffffff


	//   ....[20]....
        /*007c*/ 	.word	0xffffffff


	//----- nvinfo : EIATTR_COOP_GROUP_INSTR_OFFSETS
	.align		4
.L_2002:
        /*0080*/ 	.byte	0x04, 0x28
        /*0082*/ 	.short	(.L_2004 - .L_2003)


	//   ....[0]....
.L_2003:
        /*0084*/ 	.word	0x00019b40


	//   ....[1]....
        /*0088*/ 	.word	0x00019b60


	//   ....[2]....
        /*008c*/ 	.word	0x00019b80


	//   ....[3]....
        /*0090*/ 	.word	0x00019ba0


	//   ....[4]....
        /*0094*/ 	.word	0x00019bc0


	//   ....[5]....
        /*0098*/ 	.word	0x0001a000


	//   ....[6]....
        /*009c*/ 	.word	0x0001a020


	//   ....[7]....
        /*00a0*/ 	.word	0x0001a040


	//   ....[8]....
        /*00a4*/ 	.word	0x0001a060


	//   ....[9]....
        /*00a8*/ 	.word	0x0001a090


	//   ....[10]....
        /*00ac*/ 	.word	0x0001a220


	//   ....[11]....
        /*00b0*/ 	.word	0x0001a260


	//   ....[12]....
        /*00b4*/ 	.word	0x0001a270


	//   ....[13]....
        /*00b8*/ 	.word	0x0001a2c0


	//   ....[14]....
        /*00bc*/ 	.word	0x0001a380


	//   ....[15]....
        /*00c0*/ 	.word	0x0001a3b0


	//   ....[16]....
        /*00c4*/ 	.word	0x0001a3d0


	//   ....[17]....
        /*00c8*/ 	.word	0x0001a470


	//   ....[18]....
        /*00cc*/ 	.word	0x0001a4c0


	//   ....[19]....
        /*00d0*/ 	.word	0x0001a560


	//   ....[20]....
        /*00d4*/ 	.word	0x0001a590


	//----- nvinfo : EIATTR_VRC_CTA_INIT_COUNT
	.align		4
.L_2004:
        /*00d8*/ 	.byte	0x02, 0x4a
	.zero		1
	.zero		1


	//----- nvinfo : EIATTR_EXIT_INSTR_OFFSETS
	.align		4
        /*00dc*/ 	.byte	0x04, 0x1c
        /*00de*/ 	.short	(.L_2006 - .L_2005)


	//   ....[0]....
.L_2005:
        /*00e0*/ 	.word	0x00000760


	//   ....[1]....
        /*00e4*/ 	.word	0x0001b460


	//----- nvinfo : EIATTR_INDIRECT_BRANCH_TARGETS
	.align		4
.L_2006:
        /*00e8*/ 	.byte	0x04, 0x34
        /*00ea*/ 	.short	(.L_2008 - .L_2007)


	//   ....[0]....
.L_2007:
        /*00ec*/ 	.word	.L_x_27348@srel
        /*00f0*/ 	.short	0x0
        /*00f2*/ 	.short	0x0
        /*00f4*/ 	.word	0x3
        /*00f8*/ 	.word	.L_x_27349@srel
        /*00fc*/ 	.word	.L_x_27350@srel
        /*0100*/ 	.word	.L_x_27351@srel


	//----- nvinfo : EIATTR_MAX_THREADS
	.align		4
.L_2008:
        /*0104*/ 	.byte	0x04, 0x05
        /*0106*/ 	.short	(.L_2010 - .L_2009)
.L_2009:
        /*0108*/ 	.word	0x00000100
        /*010c*/ 	.word	0x00000001
        /*0110*/ 	.word	0x00000001


	//----- nvinfo : EIATTR_CRS_STACK_SIZE
	.align		4
.L_2010:
        /*0114*/ 	.byte	0x04, 0x1e
        /*0116*/ 	.short	(.L_2012 - .L_2011)
.L_2011:
        /*0118*/ 	.word	0x00000000


	//----- nvinfo : EIATTR_CBANK_PARAM_SIZE
	.align		4
.L_2012:
        /*011c*/ 	.byte	0x03, 0x19
        /*011e*/ 	.short	0x00e8


	//----- nvinfo : EIATTR_PARAM_CBANK
	.align		4
        /*0120*/ 	.byte	0x04, 0x0a
        /*0122*/ 	.short	(.L_2014 - .L_2013)
	.align		4
.L_2013:
        /*0124*/ 	.word	index@(.nv.constant0._ZN10layer_norm13ln_fwd_kernelINS_13Kernel_traitsI13__nv_bfloat16S2_fS2_fjLj8192ELj1ELj1ELj8ELj16ENS_18Kernel_traits_baseILj8192ES2_S2_fS2_fjLj256EEEEELb1ELb0ELb0ELb0EEEvNS_9FwdParamsE)
        /*0128*/ 	.short	0x0380
        /*012a*/ 	.short	0x00e8


	//----- nvinfo : EIATTR_SW_WAR
	.align		4
.L_2014:
        /*012c*/ 	.byte	0x04, 0x36
        /*012e*/ 	.short	(.L_2016 - .L_2015)
.L_2015:
        /*0130*/ 	.word	0x00000008
.L_2016:


//--------------------- .nv.info._ZN10layer_norm13ln_fwd_kernelINS_13Kernel_traitsI13__nv_bfloat16S2_fS2_fjLj8192ELj1ELj1ELj8ELj16ENS_18Kernel_traits_baseILj8192ES2_S2_fS2_fjLj256EEEEELb1ELb0ELb0ELb1EEEvNS_9FwdParamsE --------------------------
	.section	.nv.info._ZN10layer_norm13ln_fwd_kernelINS_13Kernel_traitsI13__nv_bfloat16S2_fS2_fjLj8192ELj1ELj1ELj8ELj16ENS_18Kernel_traits_baseILj8192ES2_S2_fS2_fjLj256EEEEELb1ELb0ELb0ELb1EEEvNS_9FwdParamsE,"",@"SHT_CUDA_INFO"
	.sectionflags	@""
	.align	4


	//----- nvinfo : EIATTR_CUDA_API_VERSION
	.align		4
        /*0000*/ 	.byte	0x04, 0x37
        /*0002*/ 	.short	(.L_2018 - .L_2017)
.L_2017:
        /*0004*/ 	.word	0x00000082


	//----- nvinfo : EIATTR_KPARAM_INFO
	.align		4
.L_2018:
        /*0008*/ 	.byte	0x04, 0x17
        /*000a*/ 	.short	(.L_2020 - .L_2019)
.L_2019:
        /*000c*/ 	.word	0x00000000
        /*0010*/ 	.short	0x0000
        /*0012*/ 	.short	0x0000
        /*0014*/ 	.byte	0x00, 0xf0, 0xa1, 0x03


	//----- nvinfo : EIATTR_SPARSE_MMA_MASK
	.align		4
.L_2020:
        /*0018*/ 	.byte	0x03, 0x50
        /*001a*/ 	.short	0x0000


	//----- nvinfo : EIATTR_MAXREG_COUNT
	.align		4
        /*001c*/ 	.byte	0x03, 0x1b
        /*001e*/ 	.short	0x00ff


	//----- nvinfo : EIATTR_NUM_BARRIERS
	.align		4
        /*0020*/ 	.byte	0x02, 0x4c
        /*0022*/ 	.byte	0x01
	.zero		1


	//----- nvinfo : EIATTR_MERCURY_ISA_VERSION
	.align		4
        /*0024*/ 	.byte	0x03, 0x5f
        /*0026*/ 	.short	0x0101


	//----- nvinfo : EIATTR_COOP_GROUP_MASK_REGIDS
	.align		4
        /*0028*/ 	.byte	0x04, 0x29
        /*002a*/ 	.short	(.L_2022 - .L_2021)


	//   ....[0]....
.L_2021:
        /*002c*/ 	.word	0xffffffff


	//   ....[1]....
        /*0030*/ 	.word	0xffffffff


	//   ....[2]....
        /*0034*/ 	.word	0xffffffff


	//   ....[3]....
        /*0038*/ 	.word	0xffffffff


	//   ....[4]....
        /*003c*/ 	.word	0xffffffff


	//   ....[5]....
        /*0040*/ 	.word	0xffffffff


	//   ....[6]....
        /*0044*/ 	.word	0xffffffff


	//   ....[7]....
        /*0048*/ 	.word	0xffffffff


	//   ....[8]....
        /*004c*/ 	.word	0xffffffff


	//   ....[9]....
        /*0050*/ 	.word	0xffffffff


	//   ....[10]....
        /*0054*/ 	.word	0xffffffff


	//   ....[11]....
        /*0058*/ 	.word	0xffffffff


	//   ....[12]....
        /*005c*/ 	.word	0xffffffff


	//   ....[13]....
        /*0060*/ 	.word	0xffffffff


	//   ....[14]....
        /*0064*/ 	.word	0xffffffff


	//   ....[15]....
        /*0068*/ 	.word	0xffffffff


	//   ....[16]....
        /*006c*/ 	.word	0xffffffff


	//   ....[17]....
        /*0070*/ 	.word	0xffffffff


	//   ....[18]....
        /*0074*/ 	.word	0xffffffff


	//   ....[19]....
        /*0078*/ 	.word	0xffffffff


	//   ....[20]....
        /*007c*/ 	.word	0xffffffff


	//----- nvinfo : EIATTR_COOP_GROUP_INSTR_OFFSETS
	.align		4
.L_2022:
        /*0080*/ 	.byte	0x04, 0x28
        /*0082*/ 	.short	(.L_2024 - .L_2023)


	//   ....[0]....
.L_2023:
        /*0084*/ 	.word	0x00014790


	//   ....[1]....
        /*0088*/ 	.word	0x000147b0


	//   ....[2]....
        /*008c*/ 	.word	0x000147d0


	//   ....[3]....
        /*0090*/ 	.word	0x000147f0


	//   ....[4]....
        /*0094*/ 	.word	0x00014810


	//   ....[5]....
        /*0098*/ 	.word	0x00014c90


	//   ....[6]....
        /*009c*/ 	.word	0x00014cc0


	//   ....[7]....
        /*00a0*/ 	.word	0x00014d10


	//   ....[8]....
        /*00a4*/ 	.word	0x00014d50


	//   ....[9]....
        /*00a8*/ 	.word	0x00014d80


	//   ....[10]....
        /*00ac*/ 	.word	0x00014f20


	//   ....[11]....
        /*00b0*/ 	.word	0x00014f60


	//   ....[12]....
        /*00b4*/ 	.word	0x00015000


	//   ....[13]....
        /*00b8*/ 	.word	0x00015030


	//   ....[14]....
        /*00bc*/ 	.word	0x000150c0


	//   ....[15]....
        /*00c0*/ 	.word	0x000150f0


	//   ....[16]....
        /*00c4*/ 	.word	0x00015120


	//   ....[17]....
        /*00c8*/ 	.word	0x000151b0


	//   ....[18]....
        /*00cc*/ 	.word	0x00015220


	//   ....[19]....
        /*00d0*/ 	.word	0x000152a0


	//   ....[20]....
        /*00d4*/ 	.word	0x000152e0


	//----- nvinfo : EIATTR_VRC_CTA_INIT_COUNT
	.align		4
.L_2024:
        /*00d8*/ 	.byte	0x02, 0x4a
	.zero		1
	.zero		1


	//----- nvinfo : EIATTR_EXIT_INSTR_OFFSETS
	.align		4
        /*00dc*/ 	.byte	0x04, 0x1c
        /*00de*/ 	.short	(.L_2026 - .L_2025)


	//   ....[0]....
.L_2025:
        /*00e0*/ 	.word	0x00000280


	//   ....[1]....
        /*00e4*/ 	.word	0x00016030


	//----- nvinfo : EIATTR_INDIRECT_BRANCH_TARGETS
	.align		4
.L_2026:
        /*00e8*/ 	.byte	0x04, 0x34
        /*00ea*/ 	.short	(.L_2028 - .L_2027)


	//   ....[0]....
.L_2027:
        /*00ec*/ 	.word	.L_x_27352@srel
        /*00f0*/ 	.short	0x0
        /*00f2*/ 	.short	0x0
        /*00f4*/ 	.word	0x3
        /*00f8*/ 	.word	.L_x_27353@srel
        /*00fc*/ 	.word	.L_x_27354@srel
        /*0100*/ 	.word	.L_x_27355@srel


	//----- nvinfo : EIATTR_MAX_THREADS
	.align		4
.L_2028:
        /*0104*/ 	.byte	0x04, 0x05
        /*0106*/ 	.short	(.L_2030 - .L_2029)
.L_2029:
        /*0108*/ 	.word	0x00000100
        /*010c*/ 	.word	0x00000001
        /*0110*/ 	.word	0x00000001


	//----- nvinfo : EIATTR_CRS_STACK_SIZE
	.align		4
.L_2030:
        /*0114*/ 	.byte	0x04, 0x1e
        /*0116*/ 	.short	(.L_2032 - .L_2031)
.L_2031:
        /*0118*/ 	.word	0x00000000


	//----- nvinfo : EIATTR_CBANK_PARAM_SIZE
	.align		4
.L_2032:
        /*011c*/ 	.byte	0x03, 0x19
        /*011e*/ 	.short	0x00e8


	//----- nvinfo : EIATTR_PARAM_CBANK
	.align		4
        /*0120*/ 	.byte	0x04, 0x0a
        /*0122*/ 	.short	(.L_2034 - .L_2033)
	.align		4
.L_2033:
        /*0124*/ 	.word	index@(.nv.constant0._ZN10layer_norm13ln_fwd_kernelINS_13Kernel_traitsI13__nv_bfloat16S2_fS2_fjLj8192ELj1ELj1ELj8ELj16ENS_18Kernel_traits_baseILj8192ES2_S2_fS2_fjLj256EEEEELb1ELb0ELb0ELb1EEEvNS_9FwdParamsE)
        /*0128*/ 	.short	0x0380
        /*012a*/ 	.short	0x00e8


	//----- nvinfo : EIATTR_SW_WAR
	.align		4
.L_2034:
        /*012c*/ 	.byte	0x04, 0x36
        /*012e*/ 	.short	(.L_2036 - .L_2035)
.L_2035:
        /*0130*/ 	.word	0x00000008
.L_2036:


//--------------------- .nv.info._ZN10layer_norm13ln_fwd_kernelINS_13Kernel_traitsI13__nv_bfloat16S2_fS2_fjLj8192ELj1ELj1ELj8ELj16ENS_18Kernel_traits_baseILj8192ES2_S2_fS2_fjLj256EEEEELb1ELb0ELb1ELb0EEEvNS_9FwdParamsE --------------------------
	.section	.nv.info._ZN10layer_norm13ln_fwd_kernelINS_13Kernel_traitsI13__nv_bfloat16S2_fS2_fjLj8192ELj1ELj1ELj8ELj16ENS_18Kernel_traits_baseILj8192ES2_S2_fS2_fjLj256EEEEELb1ELb0ELb1ELb0EEEvNS_9FwdParamsE,"",@"SHT_CUDA_INFO"
	.sectionflags	@""
	.align	4


	//----- nvinfo : EIATTR_CUDA_API_VERSION
	.align		4
        /*0000*/ 	.byte	0x04, 0x37
        /*0002*/ 	.short	(.L_2038 - .L_2037)
.L_2037:
        /*0004*/ 	.word	0x00000082


	//----- nvinfo : EIATTR_KPARAM_INFO
	.align		4
.L_2038:
        /*0008*/ 	.byte	0x04, 0x17
        /*000a*/ 	.short	(.L_2040 - .L_2039)
.L_2039:
        /*000c*/ 	.word	0x00000000
        /*0010*/ 	.short	0x0000
        /*0012*/ 	.short	0x0000
        /*0014*/ 	.byte	0x00, 0xf0, 0xa1, 0x03


	//----- nvinfo : EIATTR_SPARSE_MMA_MASK
	.align		4
.L_2040:
        /*0018*/ 	.byte	0x03, 0x50
        /*001a*/ 	.short	0x0000


	//----- nvinfo : EIATTR_MAXREG_COUNT
	.align		4
        /*001c*/ 	.byte	0x03, 0x1b
        /*001e*/ 	.short	0x00ff


	//----- nvinfo : EIATTR_NUM_BARRIERS
	.align		4
        /*0020*/ 	.byte	0x02, 0x4c
        /*0022*/ 	.byte	0x01
	.zero		1


	//----- nvinfo : EIATTR_MERCURY_ISA_VERSION
	.align		4
        /*0024*/ 	.byte	0x03, 0x5f
        /*0026*/ 	.short	0x0101


	//----- nvinfo : EIATTR_COOP_GROUP_MASK_REGIDS
	.align		4
        /*0028*/ 	.byte	0x04, 0x29
        /*002a*/ 	.short	(.L_2042 - .L_2041)


	//   ....[0]....
.L_2041:
        /*002c*/ 	.word	0xffffffff


	//   ....[1]....
        /*0030*/ 	.word	0xffffffff


	//   ....[2]....
        /*0034*/ 	.word	0xffffffff


	//   ....[3]....
        /*0038*/ 	.word	0xffffffff


	//   ....[4]....
        /*003c*/ 	.word	0xffffffff


	//   ....[5]....
        /*0040*/ 	.word	0xffffffff


	//   ....[6]....
        /*0044*/ 	.word	0xffffffff


	//   ....[7]....
        /*0048*/ 	.word	0xffffffff


	//   ....[8]....
        /*004c*/ 	.word	0xffffffff


	//   ....[9]....
        /*0050*/ 	.word	0xffffffff


	//   ....[10]....
        /*0054*/ 	.word	0xffffffff


	//   ....[11]....
        /*0058*/ 	.word	0xffffffff


	//   ....[12]....
        /*005c*/ 	.word	0xffffffff


	//   ....[13]....
        /*0060*/ 	.word	0xffffffff


	//   ....[14]....
        /*0064*/ 	.word	0xffffffff


	//   ....[15]....
        /*0068*/ 	.word	0xffffffff


	//   ....[16]....
        /*006c*/ 	.word	0xffffffff


	//   ....[17]....
        /*0070*/ 	.word	0xffffffff


	//   ....[18]....
        /*0074*/ 	.word	0xffffffff


	//   ....[19]....
        /*0078*/ 	.word	0xffffffff


	//   ....[20]....
        /*007c*/ 	.word	0xffffffff


	//----- nvinfo : EIATTR_COOP_GROUP_INSTR_OFFSETS
	.align		4
.L_2042:
        /*0080*/ 	.byte	0x04, 0x28
        /*0082*/ 	.short	(.L_2044 - .L_2043)


	//   ....[0]....
.L_2043:
        /*0084*/ 	.word	0x0001bb20


	//   ....[1]....
        /*0088*/ 	.word	0x0001bb40


	//   ....[2]....
        /*008c*/ 	.word	0x0001bb60


	//   ....[3]....
        /*0090*/ 	.word	0x0001bb80


	//   ....[4]....
        /*0094*/ 	.word	0x0001bba0


	//   ....[5]....
        /*0098*/ 	.word	0x0001c020


	//   ....[6]....
        /*009c*/ 	.word	0x0001c040


	//   ....[7]....
        /*00a0*/ 	.word	0x0001c060


	//   ....[8]....
        /*00a4*/ 	.word	0x0001c080


	//   ....[9]....
        /*00a8*/ 	.word	0x0001c0a0


	//   ....[10]....
        /*00ac*/ 	.word	0x0001c220


	//   ....[11]....
        /*00b0*/ 	.word	0x0001c250


	//   ....[12]....
        /*00b4*/ 	.word	0x0001c260


	//   ....[13]....
        /*00b8*/ 	.word	0x0001c2b0


	//   ....[14]....
        /*00bc*/ 	.word	0x0001c370


	//   ....[15]....
        /*00c0*/ 	.word	0x0001c3a0


	//   ....[16]....
        /*00c4*/ 	.word	0x0001c3c0


	//   ....[17]....
        /*00c8*/ 	.word	0x0001c460


	//   ....[18]....
        /*00cc*/ 	.word	0x0001c4b0


	//   ....[19]....
        /*00d0*/ 	.word	0x0001c550


	//   ....[20]....
        /*00d4*/ 	.word	0x0001c580


	//----- nvinfo : EIATTR_VRC_CTA_INIT_COUNT
	.align		4
.L_2044:
        /*00d8*/ 	.byte	0x02, 0x4a
	.zero		1
	.zero		1


	//----- nvinfo : EIATTR_EXIT_INSTR_OFFSETS
	.align		4
        /*00dc*/ 	.byte	0x04, 0x1c
        /*00de*/ 	.short	(.L_2046 - .L_2045)


	//   ....[0]....
.L_2045:
        /*00e0*/ 	.word	0x00000750


	//   ....[1]....
        /*00e4*/ 	.word	0x0001d3c0


	//----- nvinfo : EIATTR_MAX_THREADS
	.align		4
.L_2046:
        /*00e8*/ 	.byte	0x04, 0x05
        /*00ea*/ 	.short	(.L_2048 - .L_2047)
.L_2047:
        /*00ec*/ 	.word	0x00000100
        /*00f0*/ 	.word	0x00000001
        /*00f4*/ 	.word	0x00000001


	//----- nvinfo : EIATTR_CRS_STACK_SIZE
	.align		4
.L_2048:
        /*00f8*/ 	.byte	0x04, 0x1e
        /*00fa*/ 	.short	(.L_2050 - .L_2049)
.L_2049:
        /*00fc*/ 	.word	0x00000000


	//----- nvinfo : EIATTR_CBANK_PARAM_SIZE
	.align		4
.L_2050:
        /*0100*/ 	.byte	0x03, 0x19
        /*0102*/ 	.short	0x00e8


	//----- nvinfo : EIATTR_PARAM_CBANK
	.align		4
        /*0104*/ 	.byte	0x04, 0x0a
        /*0106*/ 	.short	(.L_2052 - .L_2051)
	.align		4
.L_2051:
        /*0108*/ 	.word	index@(.nv.constant0._ZN10layer_norm13ln_fwd_kernelINS_13Kernel_traitsI13__nv_bfloat16S2_fS2_fjLj8192ELj1ELj1ELj8ELj16ENS_18Kernel_traits_baseILj8192ES2_S2_fS2_fjLj256EEEEELb1ELb0ELb1ELb0EEEvNS_9FwdParamsE)
        /*010c*/ 	.short	0x0380
        /*010e*/ 	.short	0x00e8


	//----- nvinfo : EIATTR_SW_WAR
	.align		4
.L_2052:
        /*0110*/ 	.byte	0x04, 0x36
        /*0112*/ 	.short	(.L_2054 - .L_2053)
.L_2053:
        /*0114*/ 	.word	0x00000008
.L_2054:


//--------------------- .nv.info._ZN10layer_norm13ln_fwd_kernelINS_13Kernel_traitsI13__nv_bfloat16S2_fS2_fjLj8192ELj1ELj1ELj8ELj16ENS_18Kernel_traits_baseILj8192ES2_S2_fS2_fjLj256EEEEELb1ELb0ELb1ELb1EEEvNS_9FwdParamsE --------------------------
	.section	.nv.info._ZN10layer_norm13ln_fwd_kernelINS_13Kernel_traitsI13__nv_bfloat16S2_fS2_fjLj8192ELj1ELj1ELj8ELj16ENS_18Kernel_traits_baseILj8192ES2_S2_fS2_fjLj256EEEEELb1ELb0ELb1ELb1EEEvNS_9FwdParamsE,"",@"SHT_CUDA_INFO"
	.sectionflags	@""
	.align	4


	//----- nvinfo : EIATTR_CUDA_API_VERSION
	.align		4
        /*0000*/ 	.byte	0x04, 0x37
        /*0002*/ 	.short	(.L_2056 - .L_2055)
.L_2055:
        /*0004*/ 	.word	0x00000082


	//----- nvinfo : EIATTR_KPARAM_INFO
	.align		4
.L_2056:
        /*0008*/ 	.byte	0x04, 0x17
        /*000a*/ 	.short	(.L_2058 - .L_2057)
.L_2057:
        /*000c*/ 	.word	0x00000000
        /*0010*/ 	.short	0x0000
        /*0012*/ 	.short	0x0000
        /*0014*/ 	.byte	0x00, 0xf0, 0xa1, 0x03


	//----- nvinfo : EIATTR_SPARSE_MMA_MASK
	.align		4
.L_2058:
        /*0018*/ 	.byte	0x03, 0x50
        /*001a*/ 	.short	0x0000


	//----- nvinfo : EIATTR_MAXREG_COUNT
	.align		4
        /*001c*/ 	.byte	0x03, 0x1b
        /*001e*/ 	.short	0x00ff


	//----- nvinfo : EIATTR_NUM_BARRIERS
	.align		4
        /*0020*/ 	.byte	0x02, 0x4c
        /*0022*/ 	.byte	0x01
	.zero		1


	//----- nvinfo : EIATTR_MERCURY_ISA_VERSION
	.align		4
        /*0024*/ 	.byte	0x03, 0x5f
        /*0026*/ 	.short	0x0101


	//----- nvinfo : EIATTR_COOP_GROUP_MASK_REGIDS
	.align		4
        /*0028*/ 	.byte	0x04, 0x29
        /*002a*/ 	.short	(.L_2060 - .L_2059)


	//   ....[0]....
.L_2059:
        /*002c*/ 	.word	0xffffffff


	//   ....[1]....
        /*0030*/ 	.word	0xffffffff


	//   ....[2]....
        /*0034*/ 	.word	0xffffffff


	//   ....[3]....
        /*0038*/ 	.word	0xffffffff


	//   ....[4]....
        /*003c*/ 	.word	0xffffffff


	//   ....[5]....
        /*0040*/ 	.word	0xffffffff


	//   ....[6]....
        /*0044*/ 	.word	0xffffffff


	//   ....[7]....
        /*0048*/ 	.word	0xffffffff


	//   ....[8]....
        /*004c*/ 	.word	0xffffffff


	//   ....[9]....
        /*0050*/ 	.word	0xffffffff


	//   ....[10]....
        /*0054*/ 	.word	0xffffffff


	//   ....[11]....
        /*0058*/ 	.word	0xffffffff


	//   ....[12]....
        /*005c*/ 	.word	0xffffffff


	//   ....[13]....
        /*0060*/ 	.word	0xffffffff


	//   ....[14]....
        /*0064*/ 	.word	0xffffffff


	//   ....[15]....
        /*0068*/ 	.word	0xffffffff


	//   ....[16]....
        /*006c*/ 	.word	0xffffffff


	//   ....[17]....
        /*0070*/ 	.word	0xffffffff


	//   ....[18]....
        /*0074*/ 	.word	0xffffffff


	//   ....[19]....
        /*0078*/ 	.word	0xffffffff


	//   ....[20]....
        /*007c*/ 	.word	0xffffffff


	//----- nvinfo : EIATTR_COOP_GROUP_INSTR_OFFSETS
	.align		4
.L_2060:
        /*0080*/ 	.byte	0x04, 0x28
        /*0082*/ 	.short	(.L_2062 - .L_2061)


	//   ....[0]....
.L_2061:
        /*0084*/ 	.word	0x00017a20


	//   ....[1]....
        /*0088*/ 	.word	0x00017a60


	//   ....[2]....
        /*008c*/ 	.word	0x00017a90


	//   ....[3]....
        /*0090*/ 	.word	0x00017ab0


	//   ....[4]....
        /*0094*/ 	.word	0x00017ad0


	//   ....[5]....
        /*0098*/ 	.word	0x00017f30


	//   ....[6]....
        /*009c*/ 	.word	0x00017f50


	//   ....[7]....
        /*00a0*/ 	.word	0x00017f70


	//   ....[8]....
        /*00a4*/ 	.word	0x00017f90


	//   ....[9]....
        /*00a8*/ 	.word	0x00017fb0


	//   ....[10]....
        /*00ac*/ 	.word	0x00018130


	//   ....[11]....
        /*00b0*/ 	.word	0x00018170


	//   ....[12]....
        /*00b4*/ 	.word	0x00018180


	//   ....[13]....
        /*00b8*/ 	.word	0x000181c0


	//   ....[14]....
        /*00bc*/ 	.word	0x000182a0


	//   ....[15]....
        /*00c0*/ 	.word	0x000182c0


	//   ....[16]....
        /*00c4*/ 	.word	0x000182e0


	//   ....[17]....
        /*00c8*/ 	.word	0x00018370


	//   ....[18]....
        /*00cc*/ 	.word	0x000183e0


	//   ....[19]....
        /*00d0*/ 	.word	0x00018480


	//   ....[20]....
        /*00d4*/ 	.word	0x000184b0


	//----- nvinfo : EIATTR_VRC_CTA_INIT_COUNT
	.align		4
.L_2062:
        /*00d8*/ 	.byte	0x02, 0x4a
	.zero		1
	.zero		1


	//----- nvinfo : EIATTR_EXIT_INSTR_OFFSETS
	.align		4
        /*00dc*/ 	.byte	0x04, 0x1c
        /*00de*/ 	.short	(.L_2064 - .L_2063)


	//   ....[0]....
.L_2063:
        /*00e0*/ 	.word	0x00000270


	//   ....[1]....
        /*00e4*/ 	.word	0x00019300


	//----- nvinfo : EIATTR_MAX_THREADS
	.align		4
.L_2064:
        /*00e8*/ 	.byte	0x04, 0x05
        /*00ea*/ 	.short	(.L_2066 - .L_2065)
.L_2065:
        /*00ec*/ 	.word	0x00000100
        /*00f0*/ 	.word	0x00000001
        /*00f4*/ 	.word	0x00000001


	//----- nvinfo : EIATTR_CRS_STACK_SIZE
	.align		4
.L_2066:
        /*00f8*/ 	.byte	0x04, 0x1e
        /*00fa*/ 	.short	(.L_2068 - .L_2067)
.L_2067:
        /*00fc*/ 	.word	0x00000000


	//----- nvinfo : EIATTR_CBANK_PARAM_SIZE
	.align		4
.L_2068:
        /*0100*/ 	.byte	0x03, 0x19
        /*0102*/ 	.short	0x00e8


	//----- nvinfo : EIATTR_PARAM_CBANK
	.align		4
        /*0104*/ 	.byte	0x04, 0x0a
        /*0106*/ 	.short	(.L_2070 - .L_2069)
	.align		4
.L_2069:
        /*0108*/ 	.word	index@(.nv.constant0._ZN10layer_norm13ln_fwd_kernelINS_13Kernel_traitsI13__nv_bfloat16S2_fS2_fjLj8192ELj1ELj1ELj8ELj16ENS_18Kernel_traits_baseILj8192ES2_S2_fS2_fjLj256EEEEELb1ELb0ELb1ELb1EEEvNS_9FwdParamsE)
        /*010c*/ 	.short	0x0380
        /*010e*/ 	.short	0x00e8


	//----- nvinfo : EIATTR_SW_WAR
	.align		4
.L_2070:
        /*0110*/ 	.byte	0x04, 0x36
        /*0112*/ 	.short	(.L_2072 - .L_2071)
.L_2071:
        /*0114*/ 	.word	0x00000008
.L_2072:


//--------------------- .nv.info._ZN10layer_norm13ln_fwd_kernelINS_13Kernel_traitsI13__nv_bfloat16S2_fS2_fjLj8192ELj1ELj1ELj8ELj16ENS_18Kernel_traits_baseILj8192ES2_S2_fS2_fjLj256EEEEELb1ELb1ELb0ELb0EEEvNS_9FwdParamsE --------------------------
	.section	.nv.info._ZN10layer_norm13ln_fwd_kernelINS_13Kernel_traitsI13__nv_bfloat16S2_fS2_fjLj8192ELj1ELj1ELj8ELj16ENS_18Kernel_traits_baseILj8192ES2_S2_fS2_fjLj256EEEEELb1ELb1ELb0ELb0EEEvNS_9FwdParamsE,"",@"SHT_CUDA_INFO"
	.sectionflags	@""
	.align	4


	//----- nvinfo : EIATTR_CUDA_API_VERSION
	.align		4
        /*0000*/ 	.byte	0x04, 0x37
        /*0002*/ 	.short	(.L_2074 - .L_2073)
.L_2073:
        /*0004*/ 	.word	0x00000082


	//----- nvinfo : EIATTR_KPARAM_INFO
	.align		4
.L_2074:
        /*0008*/ 	.byte	0x04, 0x17
        /*000a*/ 	.short	(.L_2076 - .L_2075)
.L_2075:
        /*000c*/ 	.word	0x00000000
        /*0010*/ 	.short	0x0000
        /*0012*/ 	.short	0x0000
        /*0014*/ 	.byte	0x00, 0xf0, 0xa1, 0x03


	//----- nvinfo : EIATTR_SPARSE_MMA_MASK
	.align		4
.L_2076:
        /*0018*/ 	.byte	0x03, 0x50
        /*001a*/ 	.short	0x0000


	//----- nvinfo : EIATTR_MAXREG_COUNT
	.align		4
        /*001c*/ 	.byte	0x03, 0x1b
        /*001e*/ 	.short	0x00ff


	//----- nvinfo : EIATTR_NUM_BARRIERS
	.align		4
        /*0020*/ 	.byte	0x02, 0x4c
        /*0022*/ 	.byte	0x01
	.zero		1


	//----- nvinfo : EIATTR_MERCURY_ISA_VERSION
	.align		4
        /*0024*/ 	.byte	0x03, 0x5f
        /*0026*/ 	.short	0x0101


	//----- nvinfo : EIATTR_COOP_GROUP_MASK_REGIDS
	.align		4
        /*0028*/ 	.byte	0x04, 0x29
        /*002a*/ 	.short	(.L_2078 - .L_2077)


	//   ....[0]....
.L_2077:
        /*002c*/ 	.word	0xffffffff


	//   ....[1]....
        /*0030*/ 	.word	0xffffffff


	//   ....[2]....
        /*0034*/ 	.word	0xffffffff


	//   ....[3]....
        /*0038*/ 	.word	0xffffffff


	//   ....[4]....
        /*003c*/ 	.word	0xffffffff


	//   ....[5]....
        /*0040*/ 	.word	0xffffffff


	//   ....[6]....
        /*0044*/ 	.word	0xffffffff


	//   ....[7]....
        /*0048*/ 	.word	0xffffffff


	//   ....[8]....
        /*004c*/ 	.word	0xffffffff


	//   ....[9]....
        /*0050*/ 	.word	0xffffffff


	//   ....[10]....
        /*0054*/ 	.word	0xffffffff


	//   ....[11]....
        /*0058*/ 	.word	0xffffffff


	//   ....[12]....
        /*005c*/ 	.word	0xffffffff


	//   ....[13]....
        /*0060*/ 	.word	0xffffffff


	//   ....[14]....
        /*0064*/ 	.word	0xffffffff


	//   ....[15]....
        /*0068*/ 	.word	0xffffffff


	//   ....[16]....
        /*006c*/ 	.word	0xffffffff


	//   ....[17]....
        /*0070*/ 	.word	0xffffffff


	//   ....[18]....
        /*0074*/ 	.word	0xffffffff


	//   ....[19]....
        /*0078*/ 	.word	0xffffffff


	//   ....[20]....
        /*007c*/ 	.word	0xffffffff


	//----- nvinfo : EIATTR_COOP_GROUP_INSTR_OFFSETS
	.align		4
.L_2078:
        /*0080*/ 	.byte	0x04, 0x28
        /*0082*/ 	.short	(.L_2080 - .L_2079)


	//   ....[0]....
.L_2079:
        /*0084*/ 	.word	0x0001b030


	//   ....[1]....
        /*0088*/ 	.word	0x0001b050


	//   ....[2]....
        /*008c*/ 	.word	0x0001b070


	//   ....[3]....
        /*0090*/ 	.word	0x0001b090


	//   ....[4]....
        /*0094*/ 	.word	0x0001b0b0


	//   ....[5]....
        /*0098*/ 	.word	0x0001b500


	//   ....[6]....
        /*009c*/ 	.word	0x0001b520


	//   ....[7]....
        /*00a0*/ 	.word	0x0001b540


	//   ....[8]....
        /*00a4*/ 	.word	0x0001b560


	//   ....[9]....
        /*00a8*/ 	.word	0x0001b590


	//   ....[10]....
        /*00ac*/ 	.word	0x0001b730


	//   ....[11]....
        /*00b0*/ 	.word	0x0001b770


	//   ....[12]....
        /*00b4*/ 	.word	0x0001b800


	//   ....[13]....
        /*00b8*/ 	.word	0x0001b870


	//   ....[14]....
        /*00bc*/ 	.word	0x0001b880


	//   ....[15]....
        /*00c0*/ 	.word	0x0001b910


	//   ....[16]....
        /*00c4*/ 	.word	0x0001b970


	//   ....[17]....
        /*00c8*/ 	.word	0x0001b980


	//   ....[18]....
        /*00cc*/ 	.word	0x0001ba10


	//   ....[19]....
        /*00d0*/ 	.word	0x0001ba80


	//   ....[20]....
        /*00d4*/ 	.word	0x0001bab0


	//----- nvinfo : EIATTR_VRC_CTA_INIT_COUNT
	.align		4
.L_2080:
        /*00d8*/ 	.byte	0x02, 0x4a
	.zero		1
	.zero		1


	//----- nvinfo : EIATTR_EXIT_INSTR_OFFSETS
	.align		4
        /*00dc*/ 	.byte	0x04, 0x1c
        /*00de*/ 	.short	(.L_2082 - .L_2081)


	//   ....[0]....
.L_2081:
        /*00e0*/ 	.word	0x00000790


	//   ....[1]....
        /*00e4*/ 	.word	0x0001c870


	//----- nvinfo : EIATTR_INDIRECT_BRANCH_TARGETS
	.align		4
.L_2082:
        /*00e8*/ 	.byte	0x04, 0x34
        /*00ea*/ 	.short	(.L_2084 - .L_2083)


	//   ....[0]....
.L_2083:
        /*00ec*/ 	.word	.L_x_27356@srel
        /*00f0*/ 	.short	0x0
        /*00f2*/ 	.short	0x0
        /*00f4*/ 	.word	0x3
        /*00f8*/ 	.word	.L_x_27357@srel
        /*00fc*/ 	.word	.L_x_27358@srel
        /*0100*/ 	.word	.L_x_27359@srel


	//----- nvinfo : EIATTR_MAX_THREADS
	.align		4
.L_2084:
        /*0104*/ 	.byte	0x04, 0x05
        /*0106*/ 	.short	(.L_2086 - .L_2085)
.L_2085:
        /*0108*/ 	.word	0x00000100
        /*010c*/ 	.word	0x00000001
        /*0110*/ 	.word	0x00000001


	//----- nvinfo : EIATTR_CRS_STACK_SIZE
	.align		4
.L_2086:
        /*0114*/ 	.byte	0x04, 0x1e
        /*0116*/ 	.short	(.L_2088 - .L_2087)
.L_2087:
        /*0118*/ 	.word	0x00000000


	//----- nvinfo : EIATTR_CBANK_PARAM_SIZE
	.align		4
.L_2088:
        /*011c*/ 	.byte	0x03, 0x19
        /*011e*/ 	.short	0x00e8


	//----- nvinfo : EIATTR_PARAM_CBANK
	.align		4
        /*0120*/ 	.byte	0x04, 0x0a
        /*0122*/ 	.short	(.L_2090 - .L_2089)
	.align		4
.L_2089:
        /*0124*/ 	.word	index@(.nv.constant0._ZN10layer_norm13ln_fwd_kernelINS_13Kernel_traitsI13__nv_bfloat16S2_fS2_fjLj8192ELj1ELj1ELj8ELj16ENS_18Kernel_traits_baseILj8192ES2_S2_fS2_fjLj256EEEEELb1ELb1ELb0ELb0EEEvNS_9FwdParamsE)
        /*0128*/ 	.short	0x0380
        /*012a*/ 	.short	0x00e8


	//----- nvinfo : EIATTR_SW_WAR
	.align		4
.L_2090:
        /*012c*/ 	.byte	0x04, 0x36
        /*012e*/ 	.short	(.L_2092 - .L_2091)
.L_2091:
        /*0130*/ 	.word	0x00000008
.L_2092:


//--------------------- .nv.info._ZN10layer_norm13ln_fwd_kernelINS_13Kernel_traitsI13__nv_bfloat16S2_fS2_fjLj8192ELj1ELj1ELj8ELj16ENS_18Kernel_traits_baseILj8192ES2_S2_fS2_fjLj256EEEEELb1ELb1ELb0ELb1EEEvNS_9FwdParamsE --------------------------
	.section	.nv.info._ZN10layer_norm13ln_fwd_kernelINS_13Kernel_traitsI13__nv_bfloat16S2_fS2_fjLj8192ELj1ELj1ELj8ELj16ENS_18Kernel_traits_baseILj8192ES2_S2_fS2_fjLj256EEEEELb1ELb1ELb0ELb1EEEvNS_9FwdParamsE,"",@"SHT_CUDA_INFO"
	.sectionflags	@""
	.align	4


	//----- nvinfo : EIATTR_CUDA_API_VERSION
	.align		4
        /*0000*/ 	.byte	0x04, 0x37
        /*0002*/ 	.short	(.L_2094 - .L_2093)
.L_2093:
        /*0004*/ 	.word	0x00000082


	//----- nvinfo : EIATTR_KPARAM_INFO
	.align		4
.L_2094:
        /*0008*/ 	.byte	0x04, 0x17
        /*000a*/ 	.short	(.L_2096 - .L_2095)
.L_2095:
        /*000c*/ 	.word	0x00000000
        /*0010*/ 	.short	0x0000
        /*0012*/ 	.short	0x0000
        /*0014*/ 	.byte	0x00, 0xf0, 0xa1, 0x03


	//----- nvinfo : EIATTR_SPARSE_MMA_MASK
	.align		4
.L_2096:
        /*0018*/ 	.byte	0x03, 0x50
        /*001a*/ 	.short	0x0000


	//----- nvinfo : EIATTR_MAXREG_COUNT
	.align		4
        /*001c*/ 	.byte	0x03, 0x1b
        /*001e*/ 	.short	0x00ff


	//----- nvinfo : EIATTR_NUM_BARRIERS
	.align		4
        /*0020*/ 	.byte	0x02, 0x4c
        /*0022*/ 	.byte	0x01
	.zero		1


	//----- nvinfo : EIATTR_MERCURY_ISA_VERSION
	.align		4
        /*0024*/ 	.byte	0x03, 0x5f
        /*0026*/ 	.short	0x0101


	//----- nvinfo : EIATTR_COOP_GROUP_MASK_REGIDS
	.align		4
        /*0028*/ 	.byte	0x04, 0x29
        /*002a*/ 	.short	(.L_2098 - .L_2097)


	//   ....[0]....
.L_2097:
        /*002c*/ 	.word	0xffffffff


	//   ....[1]....
        /*0030*/ 	.word	0xffffffff


	//   ....[2]....
        /*0034*/ 	.word	0xffffffff


	//   ....[3]....
        /*0038*/ 	.word	0xffffffff


	//   ....[4]....
        /*003c*/ 	.word	0xffffffff


	//   ....[5]....
        /*0040*/ 	.word	0xffffffff


	//   ....[6]....
        /*0044*/ 	.word	0xffffffff


	//   ....[7]....
        /*0048*/ 	.word	0xffffffff


	//   ....[8]....
        /*004c*/ 	.word	0xffffffff


	//   ....[9]....
        /*0050*/ 	.word	0xffffffff


	//   ....[10]....
        /*0054*/ 	.word	0xffffffff


	//   ....[11]....
        /*0058*/ 	.word	0xffffffff


	//   ....[12]....
        /*005c*/ 	.word	0xffffffff


	//   ....[13]....
        /*0060*/ 	.word	0xffffffff


	//   ....[14]....
        /*0064*/ 	.word	0xffffffff


	//   ....[15]....
        /*0068*/ 	.word	0xffffffff


	//   ....[16]....
        /*006c*/ 	.word	0xffffffff


	//   ....[17]....
        /*0070*/ 	.word	0xffffffff


	//   ....[18]....
        /*0074*/ 	.word	0xffffffff


	//   ....[19]....
        /*0078*/ 	.word	0xffffffff


	//   ....[20]....
        /*007c*/ 	.word	0xffffffff


	//----- nvinfo : EIATTR_COOP_GROUP_INSTR_OFFSETS
	.align		4
.L_2098:
        /*0080*/ 	.byte	0x04, 0x28
        /*0082*/ 	.short	(.L_2100 - .L_2099)


	//   ....[0]....
.L_2099:
        /*0084*/ 	.word	0x00019860


	//   ....[1]....
        /*0088*/ 	.word	0x00019880


	//   ....[2]....
        /*008c*/ 	.word	0x000198a0


	//   ....[3]....
        /*0090*/ 	.word	0x000198c0


	//   ....[4]....
        /*0094*/ 	.word	0x000198e0


	//   ....[5]....
        /*0098*/ 	.word	0x00019d60


	//   ....[6]....
        /*009c*/ 	.word	0x00019d80


	//   ....[7]....
        /*00a0*/ 	.word	0x00019da0


	//   ....[8]....
        /*00a4*/ 	.word	0x00019dc0


	//   ....[9]....
        /*00a8*/ 	.word	0x00019de0


	//   ....[10]....
        /*00ac*/ 	.word	0x00019f90


	//   ....[11]....
        /*00b0*/ 	.word	0x00019fd0


	//   ....[12]....
        /*00b4*/ 	.word	0x0001a080


	//   ....[13]....
        /*00b8*/ 	.word	0x0001a0d0


	//   ....[14]....
        /*00bc*/ 	.word	0x0001a0f0


	//   ....[15]....
        /*00c0*/ 	.word	0x0001a190


	//   ....[16]....
        /*00c4*/ 	.word	0x0001a1c0


	//   ....[17]....
        /*00c8*/ 	.word	0x0001a1f0


	//   ....[18]....
        /*00cc*/ 	.word	0x0001a270


	//   ....[19]....
        /*00d0*/ 	.word	0x0001a2d0


	//   ....[20]....
        /*00d4*/ 	.word	0x0001a330


	//----- nvinfo : EIATTR_VRC_CTA_INIT_COUNT
	.align		4
.L_2100:
        /*00d8*/ 	.byte	0x02, 0x4a
	.zero		1
	.zero		1


	//----- nvinfo : EIATTR_EXIT_INSTR_OFFSETS
	.align		4
        /*00dc*/ 	.byte	0x04, 0x1c
        /*00de*/ 	.short	(.L_2102 - .L_2101)


	//   ....[0]....
.L_2101:
        /*00e0*/ 	.word	0x000003c0


	//   ....[1]....
        /*00e4*/ 	.word	0x0001af90


	//----- nvinfo : EIATTR_INDIRECT_BRANCH_TARGETS
	.align		4
.L_2102:
        /*00e8*/ 	.byte	0x04, 0x34
        /*00ea*/ 	.short	(.L_2104 - .L_2103)


	//   ....[0]....
.L_2103:
        /*00ec*/ 	.word	.L_x_27360@srel
        /*00f0*/ 	.short	0x0
        /*00f2*/ 	.short	0x0
        /*00f4*/ 	.word	0x3
        /*00f8*/ 	.word	.L_x_27361@srel
        /*00fc*/ 	.word	.L_x_27362@srel
        /*0100*/ 	.word	.L_x_27363@srel


	//----- nvinfo : EIATTR_MAX_THREADS
	.align		4
.L_2104:
        /*0104*/ 	.byte	0x04, 0x05
        /*0106*/ 	.short	(.L_2106 - .L_2105)
.L_2105:
        /*0108*/ 	.word	0x00000100
        /*010c*/ 	.word	0x00000001
        /*0110*/ 	.word	0x00000001


	//----- nvinfo : EIATTR_CRS_STACK_SIZE
	.align		4
.L_2106:
        /*0114*/ 	.byte	0x04, 0x1e
        /*0116*/ 	.short	(.L_2108 - .L_2107)
.L_2107:
        /*0118*/ 	.word	0x00000000


	//----- nvinfo : EIATTR_CBANK_PARAM_SIZE
	.align		4
.L_2108:
        /*011c*/ 	.byte	0x03, 0x19
        /*011e*/ 	.short	0x00e8


	//----- nvinfo : EIATTR_PARAM_CBANK
	.align		4
        /*0120*/ 	.byte	0x04, 0x0a
        /*0122*/ 	.short	(.L_2110 - .L_2109)
	.align		4
.L_2109:
        /*0124*/ 	.word	index@(.nv.constant0._ZN10layer_norm13ln_fwd_kernelINS_13Kernel_traitsI13__nv_bfloat16S2_fS2_fjLj8192ELj1ELj1ELj8ELj16ENS_18Kernel_traits_baseILj8192ES2_S2_fS2_fjLj256EEEEELb1ELb1ELb0ELb1EEEvNS_9FwdParamsE)
        /*0128*/ 	.short	0x0380
        /*012a*/ 	.short	0x00e8


	//----- nvinfo : EIATTR_SW_WAR
	.align		4
.L_2110:
        /*012c*/ 	.byte	0x04, 0x36
        /*012e*/ 	.short	(.L_2112 - .L_2111)
.L_2111:
        /*0130*/ 	.word	0x00000008
.L_2112:


//--------------------- .nv.info._ZN10layer_norm13ln_fwd_kernelINS_13Kernel_traitsI13__nv_bfloat16S2_fS2_fjLj8192ELj1ELj1ELj8ELj16ENS_18Kernel_traits_baseILj8192ES2_S2_fS2_fjLj256EEEEELb1ELb1ELb1ELb0EEEvNS_9FwdParamsE --------------------------
	.section	.nv.info._ZN10layer_norm13ln_fwd_kernelINS_13Kernel_traitsI13__nv_bfloat16S2_fS2_fjLj8192ELj1ELj1ELj8ELj16ENS_18Kernel_traits_baseILj8192ES2_S2_fS2_fjLj256EEEEELb1ELb1ELb1ELb0EEEvNS_9FwdParamsE,"",@"SHT_CUDA_INFO"
	.sectionflags	@""
	.align	4


	//----- nvinfo : EIATTR_CUDA_API_VERSION
	.align		4
        /*0000*/ 	.byte	0x04, 0x37
        /*0002*/ 	.short	(.L_2114 - .L_2113)
.L_2113:
        /*0004*/ 	.word	0x00000082


	//----- nvinfo : EIATTR_KPARAM_INFO
	.align		4
.L_2114:
        /*0008*/ 	.byte	0x04, 0x17
        /*000a*/ 	.short	(.L_2116 - .L_2115)
.L_2115:
        /*000c*/ 	.word	0x00000000
        /*0010*/ 	.short	0x0000
        /*0012*/ 	.short	0x0000
        /*0014*/ 	.byte	0x00, 0xf0, 0xa1, 0x03


	//----- nvinfo : EIATTR_SPARSE_MMA_MASK
	.align		4
.L_2116:
        /*0018*/ 	.byte	0x03, 0x50
        /*001a*/ 	.short	0x0000


	//----- nvinfo : EIATTR_MAXREG_COUNT
	.align		4
        /*001c*/ 	.byte	0x03, 0x1b
        /*001e*/ 	.short	0x00ff


	//----- nvinfo : EIATTR_NUM_BARRIERS
	.align		4
        /*0020*/ 	.byte	0x02, 0x4c
        /*0022*/ 	.byte	0x01
	.zero		1


	//----- nvinfo : EIATTR_MERCURY_ISA_VERSION
	.align		4
        /*0024*/ 	.byte	0x03, 0x5f
        /*0026*/ 	.short	0x0101


	//----- nvinfo : EIATTR_COOP_GROUP_MASK_REGIDS
	.align		4
        /*0028*/ 	.byte	0x04, 0x29
        /*002a*/ 	.short	(.L_2118 - .L_2117)


	//   ....[0]....
.L_2117:
        /*002c*/ 	.word	0xffffffff


	//   ....[1]....
        /*0030*/ 	.word	0xffffffff


	//   ....[2]....
        /*0034*/ 	.word	0xffffffff


	//   ....[3]....
        /*0038*/ 	.word	0xffffffff


	//   ....[4]....
        /*003c*/ 	.word	0xffffffff


	//   ....[5]....
        /*0040*/ 	.word	0xffffffff


	//   ....[6]....
        /*0044*/ 	.word	0xffffffff


	//   ....[7]....
        /*0048*/ 	.word	0xffffffff


	//   ....[8]....
        /*004c*/ 	.word	0xffffffff


	//   ....[9]....
        /*0050*/ 	.word	0xffffffff


	//   ....[10]....
        /*0054*/ 	.word	0xffffffff


	//   ....[11]....
        /*0058*/ 	.word	0xffffffff


	//   ....[12]....
        /*005c*/ 	.word	0xffffffff


	//   ....[13]....
        /*0060*/ 	.word	0xffffffff


	//   ....[14]....
        /*0064*/ 	.word	0xffffffff


	//   ....[15]....
        /*0068*/ 	.word	0xffffffff


	//   ....[16]....
        /*006c*/ 	.word	0xffffffff


	//   ....[17]....
        /*0070*/ 	.word	0xffffffff


	//   ....[18]....
        /*0074*/ 	.word	0xffffffff


	//   ....[19]....
        /*0078*/ 	.word	0xffffffff


	//   ....[20]....
        /*007c*/ 	.word	0xffffffff


	//----- nvinfo : EIATTR_COOP_GROUP_INSTR_OFFSETS
	.align		4
.L_2118:
        /*0080*/ 	.byte	0x04, 0x28
        /*0082*/ 	.short	(.L_2120 - .L_2119)


	//   ....[0]....
.L_2119:
        /*0084*/ 	.word	0x0001bf90


	//   ....[1]....
        /*0088*/ 	.word	0x0001bfb0


	//   ....[2]....
        /*008c*/ 	.word	0x0001bfd0


	//   ....[3]....
        /*0090*/ 	.word	0x0001bff0


	//   ....[4]....
        /*0094*/ 	.word	0x0001c010


	//   ....[5]....
        /*0098*/ 	.word	0x0001c480


	//   ....[6]....
        /*009c*/ 	.word	0x0001c4a0


	//   ....[7]....
        /*00a0*/ 	.word	0x0001c4c0


	//   ....[8]....
        /*00a4*/ 	.word	0x0001c4e0


	//   ....[9]....
        /*00a8*/ 	.word	0x0001c500


	//   ....[10]....
        /*00ac*/ 	.word	0x0001c680


	//   ....[11]....
        /*00b0*/ 	.word	0x0001c6b0


	//   ....[12]....
        /*00b4*/ 	.word	0x0001c6c0


	//   ....[13]....
        /*00b8*/ 	.word	0x0001c710


	//   ....[14]....
        /*00bc*/ 	.word	0x0001c7d0


	//   ....[15]....
        /*00c0*/ 	.word	0x0001c800


	//   ....[16]....
        /*00c4*/ 	.word	0x0001c820


	//   ....[17]....
        /*00c8*/ 	.word	0x0001c8c0


	//   ....[18]....
        /*00cc*/ 	.word	0x0001c910


	//   ....[19]....
        /*00d0*/ 	.word	0x0001c9b0


	//   ....[20]....
        /*00d4*/ 	.word	0x0001c9e0


	//----- nvinfo : EIATTR_VRC_CTA_INIT_COUNT
	.align		4
.L_2120:
        /*00d8*/ 	.byte	0x02, 0x4a
	.zero		1
	.zero		1


	//----- nvinfo : EIATTR_EXIT_INSTR_OFFSETS
	.align		4
        /*00dc*/ 	.byte	0x04, 0x1c
        /*00de*/ 	.short	(.L_2122 - .L_2121)


	//   ....[0]....
.L_2121:
        /*00e0*/ 	.word	0x00000790


	//   ....[1]....
        /*00e4*/ 	.word	0x0001d820


	//----- nvinfo : EIATTR_MAX_THREADS
	.align		4
.L_2122:
        /*00e8*/ 	.byte	0x04, 0x05
        /*00ea*/ 	.short	(.L_2124 - .L_2123)
.L_2123:
        /*00ec*/ 	.word	0x00000100
        /*00f0*/ 	.word	0x00000001
        /*00f4*/ 	.word	0x00000001


	//----- nvinfo : EIATTR_CRS_STACK_SIZE
	.align		4
.L_2124:
        /*00f8*/ 	.byte	0x04, 0x1e
        /*00fa*/ 	.short	(.L_2126 - .L_2125)
.L_2125:
        /*00fc*/ 	.word	0x00000000


	//----- nvinfo : EIATTR_CBANK_PARAM_SIZE
	.align		4
.L_2126:
        /*0100*/ 	.byte	0x03, 0x19
        /*0102*/ 	.short	0x00e8


	//----- nvinfo : EIATTR_PARAM_CBANK
	.align		4
        /*0104*/ 	.byte	0x04, 0x0a
        /*0106*/ 	.short	(.L_2128 - .L_2127)
	.align		4
.L_2127:
        /*0108*/ 	.word	index@(.nv.constant0._ZN10layer_norm13ln_fwd_kernelINS_13Kernel_traitsI13__nv_bfloat16S2_fS2_fjLj8192ELj1ELj1ELj8ELj16ENS_18Kernel_traits_baseILj8192ES2_S2_fS2_fjLj256EEEEELb1ELb1ELb1ELb0EEEvNS_9FwdParamsE)
        /*010c*/ 	.short	0x0380
        /*010e*/ 	.short	0x00e8


	//----- nvinfo : EIATTR_SW_WAR
	.align		4
.L_2128:
        /*0110*/ 	.byte	0x04, 0x36
        /*0112*/ 	.short	(.L_2130 - .L_2129)
.L_2129:
        /*0114*/ 	.word	0x00000008
.L_2130:


//--------------------- .nv.info._ZN10layer_norm13ln_fwd_kernelINS_13Kernel_traitsI13__nv_bfloat16S2_fS2_fjLj8192ELj1ELj1ELj8ELj16ENS_18Kernel_traits_baseILj8192ES2_S2_fS2_fjLj256EEEEELb1ELb1ELb1ELb1EEEvNS_9FwdParamsE --------------------------
	.section	.nv.info._ZN10layer_norm13ln_fwd_kernelINS_13Kernel_traitsI13__nv_bfloat16S2_fS2_fjLj8192ELj1ELj1ELj8ELj16ENS_18Kernel_traits_baseILj8192ES2_S2_fS2_fjLj256EEEEELb1ELb1ELb1ELb1EEEvNS_9FwdParamsE,"",@"SHT_CUDA_INFO"
	.sectionflags	@""
	.align	4


	//----- nvinfo : EIATTR_CUDA_API_VERSION
	.align		4
        /*0000*/ 	.byte	0x04, 0x37
        /*0002*/ 	.short	(.L_2132 - .L_2131)
.L_2131:
        /*0004*/ 	.word	0x00000082


	//----- nvinfo : EIATTR_KPARAM_INFO
	.align		4
.L_2132:
        /*0008*/ 	.byte	0x04, 0x17
        /*000a*/ 	.short	(.L_2134 - .L_2133)
.L_2133:
        /*000c*/ 	.word	0x00000000
        /*0010*/ 	.short	0x0000
        /*0012*/ 	.short	0x0000
        /*0014*/ 	.byte	0x00, 0xf0, 0xa1, 0x03


	//----- nvinfo : EIATTR_SPARSE_MMA_MASK
	.align		4
.L_2134:
        /*0018*/ 	.byte	0x03, 0x50
        /*001a*/ 	.short	0x0000


	//----- nvinfo : EIATTR_MAXREG_COUNT
	.align		4
        /*001c*/ 	.byte	0x03, 0x1b
        /*001e*/ 	.short	0x00ff


	//----- nvinfo : EIATTR_NUM_BARRIERS
	.align		4
        /*0020*/ 	.byte	0x02, 0x4c
        /*0022*/ 	.byte	0x01
	.zero		1


	//----- nvinfo : EIATTR_MERCURY_ISA_VERSION
	.align		4
        /*0024*/ 	.byte	0x03, 0x5f
        /*0026*/ 	.short	0x0101


	//----- nvinfo : EIATTR_COOP_GROUP_MASK_REGIDS
	.align		4
        /*0028*/ 	.byte	0x04, 0x29
        /*002a*/ 	.short	(.L_2136 - .L_2135)


	//   ....[0]....
.L_2135:
        /*002c*/ 	.word	0xffffffff


	//   ....[1]....
        /*0030*/ 	.word	0xffffffff


	//   ....[2]....
        /*0034*/ 	.word	0xffffffff


	//   ....[3]....
        /*0038*/ 	.word	0xffffffff


	//   ....[4]....
        /*003c*/ 	.word	0xffffffff


	//   ....[5]....
        /*0040*/ 	.word	0xffffffff


	//   ....[6]....
        /*0044*/ 	.word	0xffffffff


	//   ....[7]....
        /*0048*/ 	.word	0xffffffff


	//   ....[8]....
        /*004c*/ 	.word	0xffffffff


	//   ....[9]....
        /*0050*/ 	.word	0xffffffff


	//   ....[10]....
        /*0054*/ 	.word	0xffffffff


	//   ....[11]....
        /*0058*/ 	.word	0xffffffff


	//   ....[12]....
        /*005c*/ 	.word	0xffffffff


	//   ....[13]....
        /*0060*/ 	.word	0xffffffff


	//   ....[14]....
        /*0064*/ 	.word	0xffffffff


	//   ....[15]....
        /*0068*/ 	.word	0xffffffff


	//   ....[16]....
        /*006c*/ 	.word	0xffffffff


	//   ....[17]....
        /*0070*/ 	.word	0xffffffff


	//   ....[18]....
        /*0074*/ 	.word	0xffffffff


	//   ....[19]....
        /*0078*/ 	.word	0xffffffff


	//   ....[20]....
        /*007c*/ 	.word	0xffffffff


	//----- nvinfo : EIATTR_COOP_GROUP_INSTR_OFFSETS
	.align		4
.L_2136:
        /*0080*/ 	.byte	0x04, 0x28
        /*0082*/ 	.short	(.L_2138 - .L_2137)


	//   ....[0]....
.L_2137:
        /*0084*/ 	.word	0x0001a8d0


	//   ....[1]....
        /*0088*/ 	.word	0x0001a940


	//   ....[2]....
        /*008c*/ 	.word	0x0001a960


	//   ....[3]....
        /*0090*/ 	.word	0x0001a980


	//   ....[4]....
        /*0094*/ 	.word	0x0001a9a0


	//   ....[5]....
        /*0098*/ 	.word	0x0001add0


	//   ....[6]....
        /*009c*/ 	.word	0x0001adf0


	//   ....[7]....
        /*00a0*/ 	.word	0x0001ae10


	//   ....[8]....
        /*00a4*/ 	.word	0x0001ae30


	//   ....[9]....
        /*00a8*/ 	.word	0x0001ae50


	//   ....[10]....
        /*00ac*/ 	.word	0x0001afd0


	//   ....[11]....
        /*00b0*/ 	.word	0x0001b000


	//   ....[12]....
        /*00b4*/ 	.word	0x0001b010


	//   ....[13]....
        /*00b8*/ 	.word	0x0001b060


	//   ....[14]....
        /*00bc*/ 	.word	0x0001b120


	//   ....[15]....
        /*00c0*/ 	.word	0x0001b150


	//   ....[16]....
        /*00c4*/ 	.word	0x0001b170


	//   ....[17]....
        /*00c8*/ 	.word	0x0001b210


	//   ....[18]....
        /*00cc*/ 	.word	0x0001b270


	//   ....[19]....
        /*00d0*/ 	.word	0x0001b300


	//   ....[20]....
        /*00d4*/ 	.word	0x0001b330


	//----- nvinfo : EIATTR_VRC_CTA_INIT_COUNT
	.align		4
.L_2138:
        /*00d8*/ 	.byte	0x02, 0x4a
	.zero		1
	.zero		1


	//----- nvinfo : EIATTR_EXIT_INSTR_OFFSETS
	.align		4
        /*00dc*/ 	.byte	0x04, 0x1c
        /*00de*/ 	.short	(.L_2140 - .L_2139)


	//   ....[0]....
.L_2139:
        /*00e0*/ 	.word	0x00000380


	//   ....[1]....
        /*00e4*/ 	.word	0x0001c070


	//----- nvinfo : EIATTR_MAX_THREADS
	.align		4
.L_2140:
        /*00e8*/ 	.byte	0x04, 0x05
        /*00ea*/ 	.short	(.L_2142 - .L_2141)
.L_2141:
        /*00ec*/ 	.word	0x00000100
        /*00f0*/ 	.word	0x00000001
        /*00f4*/ 	.word	0x00000001


	//----- nvinfo : EIATTR_CRS_STACK_SIZE
	.align		4
.L_2142:
        /*00f8*/ 	.byte	0x04, 0x1e
        /*00fa*/ 	.short	(.L_2144 - .L_2143)
.L_2143:
        /*00fc*/ 	.word	0x00000000


	//----- nvinfo : EIATTR_CBANK_PARAM_SIZE
	.align		4
.L_2144:
        /*0100*/ 	.byte	0x03, 0x19
        /*0102*/ 	.short	0x00e8


	//----- nvinfo : EIATTR_PARAM_CBANK
	.align		4
        /*0104*/ 	.byte	0x04, 0x0a
        /*0106*/ 	.short	(.L_2146 - .L_2145)
	.align		4
.L_2145:
        /*0108*/ 	.word	index@(.nv.constant0._ZN10layer_norm13ln_fwd_kernelINS_13Kernel_traitsI13__nv_bfloat16S2_fS2_fjLj8192ELj1ELj1ELj8ELj16ENS_18Kernel_traits_baseILj8192ES2_S2_fS2_fjLj256EEEEELb1ELb1ELb1ELb1EEEvNS_9FwdParamsE)
        /*010c*/ 	.short	0x0380
        /*010e*/ 	.short	0x00e8


	//----- nvinfo : EIATTR_SW_WAR
	.align		4
.L_2146:
        /*0110*/ 	.byte	0x04, 0x36
        /*0112*/ 	.short	(.L_2148 - .L_2147)
.L_2147:
        /*0114*/ 	.word	0x00000008
.L_2148:


//--------------------- .nv.info._ZN10layer_norm13ln_fwd_kernelINS_13Kernel_traitsIf13__nv_bfloat16fS2_fjLj8192ELj1ELj1ELj8ELj16ENS_18Kernel_traits_baseILj8192EfS2_fS2_fjLj256EEEEELb0ELb0ELb0ELb0EEEvNS_9FwdParamsE --------------------------
	.section	.nv.info._ZN10layer_norm13ln_fwd_kernelINS_13Kernel_traitsIf13__nv_bfloat16fS2_fjLj8192ELj1ELj1ELj8ELj16ENS_18Kernel_traits_baseILj8192EfS2_fS2_fjLj256EEEEELb0ELb0ELb0ELb0EEEvNS_9FwdParamsE,"",@"SHT_CUDA_INFO"
	.sectionflags	@""
	.align	4


	//----- nvinfo : EIATTR_CUDA_API_VERSION
	.align		4
        /*0000*/ 	.byte	0x04, 0x37
        /*0002*/ 	.short	(.L_2150 - .L_2149)
.L_2149:
        /*0004*/ 	.word	0x00000082


	//----- nvinfo : EIATTR_KPARAM_INFO
	.align		4
.L_2150:
        /*0008*/ 	.byte	0x04, 0x17
        /*000a*/ 	.short	(.L_2152 - .L_2151)
.L_2151:
        /*000c*/ 	.word	0x00000000
        /*0010*/ 	.short	0x0000
        /*0012*/ 	.short	0x0000
        /*0014*/ 	.byte	0x00, 0xf0, 0xa1, 0x03


	//----- nvinfo : EIATTR_SPARSE_MMA_MASK
	.align		4
.L_2152:
        /*0018*/ 	.byte	0x03, 0x50
        /*001a*/ 	.short	0x0000


	//----- nvinfo : EIATTR_MAXREG_COUNT
	.align		4
        /*001c*/ 	.byte	0x03, 0x1b
        /*001e*/ 	.short	0x00ff


	//----- nvinfo : EIATTR_NUM_BARRIERS
	.align		4
        /*0020*/ 	.byte	0x02, 0x4c
        /*0022*/ 	.byte	0x01
	.zero		1


	//----- nvinfo : EIATTR_MERCURY_ISA_VERSION
	.align		4
        /*0024*/ 	.byte	0x03, 0x5f
        /*0026*/ 	.short	0x0101


	//----- nvinfo : EIATTR_COOP_GROUP_MASK_REGIDS
	.align		4
        /*0028*/ 	.byte	0x04, 0x29
        /*002a*/ 	.short	(.L_2154 - .L_2153)


	//   ....[0]....
.L_2153:
        /*002c*/ 	.word	0xffffffff


	//   ....[1]....
        /*0030*/ 	.word	0xffffffff


	//   ....[2]....
        /*0034*/ 	.word	0xffffffff


	//   ....[3]....
        /*0038*/ 	.word	0xffffffff


	//   ....[4]....
        /*003c*/ 	.word	0xffffffff


	//   ....[5]....
        /*0040*/ 	.word	0xffffffff


	//   ....[6]....
        /*0044*/ 	.word	0xffffffff


	//   ....[7]....
        /*0048*/ 	.word	0xffffffff


	//   ....[8]....
        /*004c*/ 	.word	0xffffffff


	//   ....[9]....
        /*0050*/ 	.word	0xffffffff


	//   ....[10]....
        /*0054*/ 	.word	0xffffffff


	//   ....[11]....
        /*0058*/ 	.word	0xffffffff


	//   ....[12]....
        /*005c*/ 	.word	0xffffffff


	//   ....[13]....
        /*0060*/ 	.word	0xffffffff


	//   ....[14]....
        /*0064*/ 	.word	0xffffffff


	//   ....[15]....
        /*0068*/ 	.word	0xffffffff


	//   ....[16]....
        /*006c*/ 	.word	0xffffffff


	//   ....[17]....
        /*0070*/ 	.word	0xffffffff


	//   ....[18]....
        /*0074*/ 	.word	0xffffffff


	//   ....[19]....
        /*0078*/ 	.word	0xffffffff


	//   ....[20]....
        /*007c*/ 	.word	0xffffffff


	//----- nvinfo : EIATTR_COOP_GROUP_INSTR_OFFSETS
	.align		4
.L_2154:
        /*0080*/ 	.byte	0x04, 0x28
        /*0082*/ 	.short	(.L_2156 - .L_2155)


	//   ....[0]....
.L_2155:
        /*0084*/ 	.word	0x00001a60


	//   ....[1]....
        /*0088*/ 	.word	0x00001a80


	//   ....[2]....
        /*008c*/ 	.word	0x00001aa0


	//   ....[3]....
        /*0090*/ 	.word	0x00001ac0


	//   ....[4]....
        /*0094*/ 	.word	0x00001ae0


	//   ....[5]....
        /*0098*/ 	.word	0x00001f50


	//   ....[6]....
        /*009c*/ 	.word	0x00001f80


	//   ....[7]....
        /*00a0*/ 	.word	0x00001fc0


	//   ....[8]....
        /*00a4*/ 	.word	0x00001fe0


	//   ....[9]....
        /*00a8*/ 	.word	0x00002000


	//   ....[10]....
        /*00ac*/ 	.word	0x00002070


	//   ....[11]....
        /*00b0*/ 	.word	0x000020e0


	//   ....[12]....
        /*00b4*/ 	.word	0x00002110


	//   ....[13]....
        /*00b8*/ 	.word	0x00002120


	//   ....[14]....
        /*00bc*/ 	.word	0x000021c0


	//   ....[15]....
        /*00c0*/ 	.word	0x00002200


	//   ....[16]....
        /*00c4*/ 	.word	0x00002210


	//   ....[17]....
        /*00c8*/ 	.word	0x000022a0


	//   ....[18]....
        /*00cc*/ 	.word	0x00002300


	//   ....[19]....
        /*00d0*/ 	.word	0x000023a0


	//   ....[20]....
        /*00d4*/ 	.word	0x000023d0


	//----- nvinfo : EIATTR_VRC_CTA_INIT_COUNT
	.align		4
.L_2156:
        /*00d8*/ 	.byte	0x02, 0x4a
	.zero		1
	.zero		1


	//----- nvinfo : EIATTR_EXIT_INSTR_OFFSETS
	.align		4
        /*00dc*/ 	.byte	0x04, 0x1c
        /*00de*/ 	.short	(.L_2158 - .L_2157)


	//   ....[0]....
.L_2157:
        /*00e0*/ 	.word	0x00000670


	//   ....[1]....
        /*00e4*/ 	.word	0x00002da0


	//----- nvinfo : EIATTR_MAX_THREADS
	.align		4
.L_2158:
        /*00e8*/ 	.byte	0x04, 0x05
        /*00ea*/ 	.short	(.L_2160 - .L_2159)
.L_2159:
        /*00ec*/ 	.word	0x00000100
        /*00f0*/ 	.word	0x00000001
        /*00f4*/ 	.word	0x00000001


	//----- nvinfo : EIATTR_CRS_STACK_SIZE
	.align		4
.L_2160:
        /*00f8*/ 	.byte	0x04, 0x1e
        /*00fa*/ 	.short	(.L_2162 - .L_2161)
.L_2161:
        /*00fc*/ 	.word	0x00000000


	//----- nvinfo : EIATTR_CBANK_PARAM_SIZE
	.align		4
.L_2162:
        /*0100*/ 	.byte	0x03, 0x19
        /*0102*/ 	.short	0x00e8


	//----- nvinfo : EIATTR_PARAM_CBANK
	.align		4
        /*0104*/ 	.byte	0x04, 0x0a
        /*0106*/ 	.short	(.L_2164 - .L_2163)
	.align		4
.L_2163:
        /*0108*/ 	.word	index@(.nv.constant0._ZN10layer_norm13ln_fwd_kernelINS_13Kernel_traitsIf13__nv_bfloat16fS2_fjLj8192ELj1ELj1ELj8ELj16ENS_18Kernel_traits_baseILj8192EfS2_fS2_fjLj256EEEEELb0ELb0ELb0ELb0EEEvNS_9FwdParamsE)
        /*010c*/ 	.short	0x0380
        /*010e*/ 	.short	0x00e8


	//----- nvinfo : EIATTR_SW_WAR
	.align		4
.L_2164:
        /*0110*/ 	.byte	0x04, 0x36
        /*0112*/ 	.short	(.L_2166 - .L_2165)
.L_2165:
        /*0114*/ 	.word	0x00000008
.L_2166:


//--------------------- .nv.info._ZN10layer_norm13ln_fwd_kernelINS_13Kernel_traitsIf13__nv_bfloat16fS2_fjLj8192ELj1ELj1ELj8ELj16ENS_18Kernel_traits_baseILj8192EfS2_fS2_fjLj256EEEEELb0ELb0ELb0ELb1EEEvNS_9FwdParamsE --------------------------
	.section	.nv.info._ZN10layer_norm13ln_fwd_kernelINS_13Kernel_traitsIf13__nv_bfloat16fS2_fjLj8192ELj1ELj1ELj8ELj16ENS_18Kernel_traits_baseILj8192EfS2_fS2_fjLj256EEEEELb0ELb0ELb0ELb1EEEvNS_9FwdParamsE,"",@"SHT_CUDA_INFO"
	.sectionflags	@""
	.align	4


	//----- nvinfo : EIATTR_CUDA_API_VERSION
	.align		4
        /*0000*/ 	.byte	0x04, 0x37
        /*0002*/ 	.short	(.L_2168 - .L_2167)
.L_2167:
        /*0004*/ 	.word	0x00000082


	//----- nvinfo : EIATTR_KPARAM_INFO
	.align		4
.L_2168:
        /*0008*/ 	.byte	0x04, 0x17
        /*000a*/ 	.short	(.L_2170 - .L_2169)
.L_2169:
        /*000c*/ 	.word	0x00000000
        /*0010*/ 	.short	0x0000
        /*0012*/ 	.short	0x0000
        /*0014*/ 	.byte	0x00, 0xf0, 0xa1, 0x03


	//----- nvinfo : EIATTR_SPARSE_MMA_MASK
	.align		4
.L_2170:
        /*0018*/ 	.byte	0x03, 0x50
        /*001a*/ 	.short	0x0000


	//----- nvinfo : EIATTR_MAXREG_COUNT
	.align		4
        /*001c*/ 	.byte	0x03, 0x1b
        /*001e*/ 	.short	0x00ff


	//----- nvinfo : EIATTR_NUM_BARRIERS
	.align		4
        /*0020*/ 	.byte	0x02, 0x4c
        /*0022*/ 	.byte	0x01
	.zero		1


	//----- nvinfo : EIATTR_MERCURY_ISA_VERSION
	.align		4
        /*0024*/ 	.byte	0x03, 0x5f
        /*0026*/ 	.short	0x0101


	//----- nvinfo : EIATTR_COOP_GROUP_MASK_REGIDS
	.align		4
        /*0028*/ 	.byte	0x04, 0x29
        /*002a*/ 	.short	(.L_2172 - .L_2171)


	//   ....[0]....
.L_2171:
        /*002c*/ 	.word	0xffffffff


	//   ....[1]....
        /*0030*/ 	.word	0xffffffff


	//   ....[2]....
        /*0034*/ 	.word	0xffffffff


	//   ....[3]....
        /*0038*/ 	.word	0xffffffff


	//   ....[4]....
        /*003c*/ 	.word	0xffffffff


	//   ....[5]....
        /*0040*/ 	.word	0xffffffff


	//   ....[6]....
        /*0044*/ 	.word	0xffffffff


	//   ....[7]....
        /*0048*/ 	.word	0xffffffff


	//   ....[8]....
        /*004c*/ 	.word	0xffffffff


	//   ....[9]....
        /*0050*/ 	.word	0xffffffff


	//   ....[10]....
        /*0054*/ 	.word	0xffffffff


	//   ....[11]....
        /*0058*/ 	.word	0xffffffff


	//   ....[12]....
        /*005c*/ 	.word	0xffffffff


	//   ....[13]....
        /*0060*/ 	.word	0xffffffff


	//   ....[14]....
        /*0064*/ 	.word	0xffffffff


	//   ....[15]....
        /*0068*/ 	.word	0xffffffff


	//   ....[16]....
        /*006c*/ 	.word	0xffffffff


	//   ....[17]....
        /*0070*/ 	.word	0xffffffff


	//   ....[18]....
        /*0074*/ 	.word	0xffffffff


	//   ....[19]....
        /*0078*/ 	.word	0xffffffff


	//   ....[20]....
        /*007c*/ 	.word	0xffffffff


	//----- nvinfo : EIATTR_COOP_GROUP_INSTR_OFFSETS
	.align		4
.L_2172:
        /*0080*/ 	.byte	0x04, 0x28
        /*0082*/ 	.short	(.L_2174 - .L_2173)


	//   ....[0]....
.L_2173:
        /*0084*/ 	.word	0x00001450


	//   ....[1]....
        /*0088*/ 	.word	0x00001470


	//   ....[2]....
        /*008c*/ 	.word	0x00001490


	//   ....[3]....
        /*0090*/ 	.word	0x000014b0


	//   ....[4]....
        /*0094*/ 	.word	0x000014d0


	//   ....[5]....
        /*0098*/ 	.word	0x00001900


	//   ....[6]....
        /*009c*/ 	.word	0x00001920


	//   ....[7]....
        /*00a0*/ 	.word	0x00001940


	//   ....[8]....
        /*00a4*/ 	.word	0x00001960


	//   ....[9]....
        /*00a8*/ 	.word	0x00001980


	//   ....[10]....
        /*00ac*/ 	.word	0x00001ae0


	//   ....[11]....
        /*00b0*/ 	.word	0x00001b90


	//   ....[12]....
        /*00b4*/ 	.word	0x00001bb0


	//   ....[13]....
        /*00b8*/ 	.word	0x00001bc0


	//   ....[14]....
        /*00bc*/ 	.word	0x00001c60


	//   ....[15]....
        /*00c0*/ 	.word	0x00001c80


	//   ....[16]....
        /*00c4*/ 	.word	0x00001cb0


	//   ....[17]....
        /*00c8*/ 	.word	0x00001d50


	//   ....[18]....
        /*00cc*/ 	.word	0x00001da0


	//   ....[19]....
        /*00d0*/ 	.word	0x00001e30


	//   ....[20]....
        /*00d4*/ 	.word	0x00001e70


	//----- nvinfo : EIATTR_VRC_CTA_INIT_COUNT
	.align		4
.L_2174:
        /*00d8*/ 	.byte	0x02, 0x4a
	.zero		1
	.zero		1


	//----- nvinfo : EIATTR_EXIT_INSTR_OFFSETS
	.align		4
        /*00dc*/ 	.byte	0x04, 0x1c
        /*00de*/ 	.short	(.L_2176 - .L_2175)


	//   ....[0]....
.L_2175:
        /*00e0*/ 	.word	0x000003b0


	//   ....[1]....
        /*00e4*/ 	.word	0x00002700


	//----- nvinfo : EIATTR_MAX_THREADS
	.align		4
.L_2176:
        /*00e8*/ 	.byte	0x04, 0x05
        /*00ea*/ 	.short	(.L_2178 - .L_2177)
.L_2177:
        /*00ec*/ 	.word	0x00000100
        /*00f0*/ 	.word	0x00000001
        /*00f4*/ 	.word	0x00000001


	//----- nvinfo : EIATTR_CRS_STACK_SIZE
	.align		4
.L_2178:
        /*00f8*/ 	.byte	0x04, 0x1e
        /*00fa*/ 	.short	(.L_2180 - .L_2179)
.L_2179:
        /*00fc*/ 	.word	0x00000000


	//----- nvinfo : EIATTR_CBANK_PARAM_SIZE
	.align		4
.L_2180:
        /*0100*/ 	.byte	0x03, 0x19
        /*0102*/ 	.short	0x00e8


	//----- nvinfo : EIATTR_PARAM_CBANK
	.align		4
        /*0104*/ 	.byte	0x04, 0x0a
        /*0106*/ 	.short	(.L_2182 - .L_2181)
	.align		4
.L_2181:
        /*0108*/ 	.word	index@(.nv.constant0._ZN10layer_norm13ln_fwd_kernelINS_13Kernel_traitsIf13__nv_bfloat16fS2_fjLj8192ELj1ELj1ELj8ELj16ENS_18Kernel_traits_baseILj8192EfS2_fS2_fjLj256EEEEELb0ELb0ELb0ELb1EEEvNS_9FwdParamsE)
        /*010c*/ 	.short	0x0380
        /*010e*/ 	.short	0x00e8


	//----- nvinfo : EIATTR_SW_WAR
	.align		4
.L_2182:
        /*0110*/ 	.byte	0x04, 0x36
        /*0112*/ 	.short	(.L_2184 - .L_2183)
.L_2183:
        /*0114*/ 	.word	0x00000008
.L_2184:


//--------------------- .nv.info._ZN10layer_norm13ln_fwd_kernelINS_13Kernel_traitsIf13__nv_bfloat16fS2_fjLj8192ELj1ELj1ELj8ELj16ENS_18Kernel_traits_baseILj8192EfS2_fS2_fjLj256EEEEELb0ELb0ELb1ELb0EEEvNS_9FwdParamsE --------------------------
	.section	.nv.info._ZN10layer_norm13ln_fwd_kernelINS_13Kernel_traitsIf13__nv_bfloat16fS2_fjLj8192ELj1ELj1ELj8ELj16ENS_18Kernel_traits_baseILj8192EfS2_fS2_fjLj256EEEEELb0ELb0ELb1ELb0EEEvNS_9FwdParamsE,"",@"SHT_CUDA_INFO"
	.sectionflags	@""
	.align	4


	//----- nvinfo : EIATTR_CUDA_API_VERSION
	.align		4
        /*0000*/ 	.byte	0x04, 0x37
        /*0002*/ 	.short	(.L_2186 - .L_2185)
.L_2185:
        /*0004*/ 	.word	0x00000082


	//----- nvinfo : EIATTR_KPARAM_INFO
	.align		4
.L_2186:
        /*0008*/ 	.byte	0x04, 0x17
        /*000a*/ 	.short	(.L_2188 - .L_2187)
.L_2187:
        /*000c*/ 	.word	0x00000000
        /*0010*/ 	.short	0x0000
        /*0012*/ 	.short	0x0000
        /*0014*/ 	.byte	0x00, 0xf0, 0xa1, 0x03


	//----- nvinfo : EIATTR_SPARSE_MMA_MASK
	.align		4
.L_2188:
        /*0018*/ 	.byte	0x03, 0x50
        /*001a*/ 	.short	0x0000


	//----- nvinfo : EIATTR_MAXREG_COUNT
	.align		4
        /*001c*/ 	.byte	0x03, 0x1b
        /*001e*/ 	.short	0x00ff


	//----- nvinfo : EIATTR_NUM_BARRIERS
	.align		4
        /*0020*/ 	.byte	0x02, 0x4c
        /*0022*/ 	.byte	0x01
	.zero		1


	//----- nvinfo : EIATTR_MERCURY_ISA_VERSION
	.align		4
        /*0024*/ 	.byte	0x03, 0x5f
        /*0026*/ 	.short	0x0101


	//----- nvinfo : EIATTR_COOP_GROUP_MASK_REGIDS
	.align		4
        /*0028*/ 	.byte	0x04, 0x29
        /*002a*/ 	.short	(.L_2190 - .L_2189)


	//   ....[0]....
.L_2189:
        /*002c*/ 	.word	0xffffffff


	//   ....[1]....
        /*0030*/ 	.word	0xffffffff


	//   ....[2]....
        /*0034*/ 	.word	0xffffffff


	//   ....[3]....
        /*0038*/ 	.word	0xffffffff


	//   ....[4]....
        /*003c*/ 	.word	0xffffffff


	//   ....[5]....
        /*0040*/ 	.word	0xffffffff


	//   ....[6]....
        /*0044*/ 	.word	0xffffffff


	//   ....[7]....
        /*0048*/ 	.word	0xffffffff


	//   ....[8]....
        /*004c*/ 	.word	0xffffffff


	//   ....[9]....
        /*0050*/ 	.word	0xffffffff


	//   ....[10]....
        /*0054*/ 	.word	0xffffffff


	//   ....[11]....
        /*0058*/ 	.word	0xffffffff


	//   ....[12]....
        /*005c*/ 	.word	0xffffffff


	//   ....[13]....
        /*0060*/ 	.word	0xffffffff


	//   ....[14]....
        /*0064*/ 	.word	0xffffffff


	//   ....[15]....
        /*0068*/ 	.word	0xffffffff


	//   ....[16]....
        /*006c*/ 	.word	0xffffffff


	//   ....[17]....
        /*0070*/ 	.word	0xffffffff


	//   ....[18]....
        /*0074*/ 	.word	0xffffffff


	//   ....[19]....
        /*0078*/ 	.word	0xffffffff


	//   ....[20]....
        /*007c*/ 	.word	0xffffffff


	//----- nvinfo : EIATTR_COOP_GROUP_INSTR_OFFSETS
	.align		4
.L_2190:
        /*0080*/ 	.byte	0x04, 0x28
        /*0082*/ 	.short	(.L_2192 - .L_2191)


	//   ....[0]....
.L_2191:
        /*0084*/ 	.word	0x00002090


	//   ....[1]....
        /*0088*/ 	.word	0x000020b0


	//   ....[2]....
        /*008c*/ 	.word	0x000020d0


	//   ....[3]....
        /*0090*/ 	.word	0x000020f0


	//   ....[4]....
        /*0094*/ 	.word	0x00002110


	//   ....[5]....
        /*0098*/ 	.word	0x00002560


	//   ....[6]....
        /*009c*/ 	.word	0x00002580


	//   ....[7]....
        /*00a0*/ 	.word	0x000025a0


	//   ....[8]....
        /*00a4*/ 	.word	0x000025c0


	//   ....[9]....
        /*00a8*/ 	.word	0x000025f0


	//   ....[10]....
        /*00ac*/ 	.word	0x00002780


	//   ....[11]....
        /*00b0*/ 	.word	0x000027c0


	//   ....[12]....
        /*00b4*/ 	.word	0x000027e0


	//   ....[13]....
        /*00b8*/ 	.word	0x00002820


	//   ....[14]....
        /*00bc*/ 	.word	0x000028e0


	//   ....[15]....
        /*00c0*/ 	.word	0x00002910


	//   ....[16]....
        /*00c4*/ 	.word	0x00002930


	//   ....[17]....
        /*00c8*/ 	.word	0x000029d0


	//   ....[18]....
        /*00cc*/ 	.word	0x00002a30


	//   ....[19]....
        /*00d0*/ 	.word	0x00002ac0


	//   ....[20]....
        /*00d4*/ 	.word	0x00002af0


	//----- nvinfo : EIATTR_VRC_CTA_INIT_COUNT
	.align		4
.L_2192:
        /*00d8*/ 	.byte	0x02, 0x4a
	.zero		1
	.zero		1


	//----- nvinfo : EIATTR_EXIT_INSTR_OFFSETS
	.align		4
        /*00dc*/ 	.byte	0x04, 0x1c
        /*00de*/ 	.short	(.L_2194 - .L_2193)


	//   ....[0]....
.L_2193:
        /*00e0*/ 	.word	0x00000650


	//   ....[1]....
        /*00e4*/ 	.word	0x00003530


	//----- nvinfo : EIATTR_MAX_THREADS
	.align		4
.L_2194:
        /*00e8*/ 	.byte	0x04, 0x05
        /*00ea*/ 	.short	(.L_2196 - .L_2195)
.L_2195:
        /*00ec*/ 	.word	0x00000100
        /*00f0*/ 	.word	0x00000001
        /*00f4*/ 	.word	0x00000001


	//----- nvinfo : EIATTR_CRS_STACK_SIZE
	.align		4
.L_2196:
        /*00f8*/ 	.byte	0x04, 0x1e
        /*00fa*/ 	.short	(.L_2198 - .L_2197)
.L_2197:
        /*00fc*/ 	.word	0x00000000


	//----- nvinfo : EIATTR_CBANK_PARAM_SIZE
	.align		4
.L_2198:
        /*0100*/ 	.byte	0x03, 0x19
        /*0102*/ 	.short	0x00e8


	//----- nvinfo : EIATTR_PARAM_CBANK
	.align		4
        /*0104*/ 	.byte	0x04, 0x0a
        /*0106*/ 	.short	(.L_2200 - .L_2199)
	.align		4
.L_2199:
        /*0108*/ 	.word	index@(.nv.constant0._ZN10layer_norm13ln_fwd_kernelINS_13Kernel_traitsIf13__nv_bfloat16fS2_fjLj8192ELj1ELj1ELj8ELj16ENS_18Kernel_traits_baseILj8192EfS2_fS2_fjLj256EEEEELb0ELb0ELb1ELb0EEEvNS_9FwdParamsE)
        /*010c*/ 	.short	0x0380
        /*010e*/ 	.short	0x00e8


	//----- nvinfo : EIATTR_SW_WAR
	.align		4
.L_2200:
        /*0110*/ 	.byte	0x04, 0x36
        /*0112*/ 	.short	(.L_2202 - .L_2201)
.L_2201:
        /*0114*/ 	.word	0x00000008
.L_2202:


//--------------------- .nv.info._ZN10layer_norm13ln_fwd_kernelINS_13Kernel_traitsIf13__nv_bfloat16fS2_fjLj8192ELj1ELj1ELj8ELj16ENS_18Kernel_traits_baseILj8192EfS2_fS2_fjLj256EEEEELb0ELb0ELb1ELb1EEEvNS_9FwdParamsE --------------------------
	.section	.nv.info._ZN10layer_norm13ln_fwd_kernelINS_13Kernel_traitsIf13__nv_bfloat16fS2_fjLj8192ELj1ELj1ELj8ELj16ENS_18Kernel_traits_baseILj8192EfS2_fS2_fjLj256EEEEELb0ELb0ELb1ELb1EEEvNS_9FwdParamsE,"",@"SHT_CUDA_INFO"
	.sectionflags	@""
	.align	4


	//----- nvinfo : EIATTR_CUDA_API_VERSION
	.align		4
        /*0000*/ 	.byte	0x04, 0x37
        /*0002*/ 	.short	(.L_2204 - .L_2203)
.L_2203:
        /*0004*/ 	.word	0x00000082


	//----- nvinfo : EIATTR_KPARAM_INFO
	.align		4
.L_2204:
        /*0008*/ 	.byte	0x04, 0x17
        /*000a*/ 	.short	(.L_2206 - .L_2205)
.L_2205:
        /*000c*/ 	.word	0x00000000
        /*0010*/ 	.short	0x0000
        /*0012*/ 	.short	0x0000
        /*0014*/ 	.byte	0x00, 0xf0, 0xa1, 0x03


	//----- nvinfo : EIATTR_SPARSE_MMA_MASK
	.align		4
.L_2206:
        /*0018*/ 	.byte	0x03, 0x50
        /*001a*/ 	.short	0x0000


	//----- nvinfo : EIATTR_MAXREG_COUNT
	.align		4
        /*001c*/ 	.byte	0x03, 0x1b
        /*001e*/ 	.short	0x00ff


	//----- nvinfo : EIATTR_NUM_BARRIERS
	.align		4
        /*0020*/ 	.byte	0x02, 0x4c
        /*0022*/ 	.byte	0x01
	.zero		1


	//----- nvinfo : EIATTR_MERCURY_ISA_VERSION
	.align		4
        /*0024*/ 	.byte	0x03, 0x5f
        /*0026*/ 	.short	0x0101


	//----- nvinfo : EIATTR_COOP_GROUP_MASK_REGIDS
	.align		4
        /*0028*/ 	.byte	0x04, 0x29
        /*002a*/ 	.short	(.L_2208 - .L_2207)


	//   ....[0]....
.L_2207:
        /*002c*/ 	.word	0xffffffff


	//   ....[1]....
        /*0030*/ 	.word	0xffffffff


	//   ....[2]....
        /*0034*/ 	.word	0xffffffff


	//   ....[3]....
        /*0038*/ 	.word	0xffffffff


	//   ....[4]....
        /*003c*/ 	.word	0xffffffff


	//   ....[5]....
        /*0040*/ 	.word	0xffffffff


	//   ....[6]....
        /*0044*/ 	.word	0xffffffff


	//   ....[7]....
        /*0048*/ 	.word	0xffffffff


	//   ....[8]....
        /*004c*/ 	.word	0xffffffff


	//   ....[9]....
        /*0050*/ 	.word	0xffffffff


	//   ....[10]....
        /*0054*/ 	.word	0xffffffff


	//   ....[11]....
        /*0058*/ 	.word	0xffffffff


	//   ....[12]....
        /*005c*/ 	.word	0xffffffff


	//   ....[13]....
        /*0060*/ 	.word	0xffffffff


	//   ....[14]....
        /*0064*/ 	.word	0xffffffff


	//   ....[15]....
        /*0068*/ 	.word	0xffffffff


	//   ....[16]....
        /*006c*/ 	.word	0xffffffff


	//   ....[17]....
        /*0070*/ 	.word	0xffffffff


	//   ....[18]....
        /*0074*/ 	.word	0xffffffff


	//   ....[19]....
        /*0078*/ 	.word	0xffffffff


	//   ....[20]....
        /*007c*/ 	.word	0xffffffff


	//----- nvinfo : EIATTR_COOP_GROUP_INSTR_OFFSETS
	.align		4
.L_2208:
        /*0080*/ 	.byte	0x04, 0x28
        /*0082*/ 	.short	(.L_2210 - .L_2209)


	//   ....[0]....
.L_2209:
        /*0084*/ 	.word	0x00001ac0


	//   ....[1]....
        /*0088*/ 	.word	0x00001ae0


	//   ....[2]....
        /*008c*/ 	.word	0x00001b00


	//   ....[3]....
        /*0090*/ 	.word	0x00001b20


	//   ....[4]....
        /*0094*/ 	.word	0x00001b40


	//   ....[5]....
        /*0098*/ 	.word	0x00001f70


	//   ....[6]....
        /*009c*/ 	.word	0x00001fa0


	//   ....[7]....
        /*00a0*/ 	.word	0x00001fe0


	//   ....[8]....
        /*00a4*/ 	.word	0x00001ff0


	//   ....[9]....
        /*00a8*/ 	.word	0x00002050


	//   ....[10]....
        /*00ac*/ 	.word	0x000020c0


	//   ....[11]....
        /*00b0*/ 	.word	0x00002120


	//   ....[12]....
        /*00b4*/ 	.word	0x00002160


	//   ....[13]....
        /*00b8*/ 	.word	0x00002170


	//   ....[14]....
        /*00bc*/ 	.word	0x00002210


	//   ....[15]....
        /*00c0*/ 	.word	0x00002240


	//   ....[16]....
        /*00c4*/ 	.word	0x00002260


	//   ....[17]....
        /*00c8*/ 	.word	0x00002310


	//   ....[18]....
        /*00cc*/ 	.word	0x00002360


	//   ....[19]....
        /*00d0*/ 	.word	0x000023f0


	//   ....[20]....
        /*00d4*/ 	.word	0x00002420


	//----- nvinfo : EIATTR_VRC_CTA_INIT_COUNT
	.align		4
.L_2210:
        /*00d8*/ 	.byte	0x02, 0x4a
	.zero		1
	.zero		1


	//----- nvinfo : EIATTR_EXIT_INSTR_OFFSETS
	.align		4
        /*00dc*/ 	.byte	0x04, 0x1c
        /*00de*/ 	.short	(.L_2212 - .L_2211)


	//   ....[0]....
.L_2211:
        /*00e0*/ 	.word	0x000003b0


	//   ....[1]....
        /*00e4*/ 	.word	0x00002d70


	//----- nvinfo : EIATTR_MAX_THREADS
	.align		4
.L_2212:
        /*00e8*/ 	.byte	0x04, 0x05
        /*00ea*/ 	.short	(.L_2214 - .L_2213)
.L_2213:
        /*00ec*/ 	.word	0x00000100
        /*00f0*/ 	.word	0x00000001
        /*00f4*/ 	.word	0x00000001


	//----- nvinfo : EIATTR_CBANK_PARAM_SIZE
	.align		4
.L_2214:
        /*00f8*/ 	.byte	0x03, 0x19
        /*00fa*/ 	.short	0x00e8


	//----- nvinfo : EIATTR_PARAM_CBANK
	.align		4
        /*00fc*/ 	.byte	0x04, 0x0a
        /*00fe*/ 	.short	(.L_2216 - .L_2215)
	.align		4
.L_2215:
        /*0100*/ 	.word	index@(.nv.constant0._ZN10layer_norm13ln_fwd_kernelINS_13Kernel_traitsIf13__nv_bfloat16fS2_fjLj8192ELj1ELj1ELj8ELj16ENS_18Kernel_traits_baseILj8192EfS2_fS2_fjLj256EEEEELb0ELb0ELb1ELb1EEEvNS_9FwdParamsE)
        /*0104*/ 	.short	0x0380
        /*0106*/ 	.short	0x00e8


	//----- nvinfo : EIATTR_SW_WAR
	.align		4
.L_2216:
        /*0108*/ 	.byte	0x04, 0x36
        /*010a*/ 	.short	(.L_2218 - .L_2217)
.L_2217:
        /*010c*/ 	.word	0x00000008
.L_2218:


//--------------------- .nv.info._ZN10layer_norm13ln_fwd_kernelINS_13Kernel_traitsIf13__nv_bfloat16fS2_fjLj8192ELj1ELj1ELj8ELj16ENS_18Kernel_traits_baseILj8192EfS2_fS2_fjLj256EEEEELb0ELb1ELb0ELb0EEEvNS_9FwdParamsE --------------------------
	.section	.nv.info._ZN10layer_norm13ln_fwd_kernelINS_13Kernel_traitsIf13__nv_bfloat16fS2_fjLj8192ELj1ELj1ELj8ELj16ENS_18Kernel_traits_baseILj8192EfS2_fS2_fjLj256EEEEELb0ELb1ELb0ELb0EEEvNS_9FwdParamsE,"",@"SHT_CUDA_INFO"
	.sectionflags	@""
	.align	4


	//----- nvinfo : EIATTR_CUDA_API_VERSION
	.align		4
        /*0000*/ 	.byte	0x04, 0x37
        /*0002*/ 	.short	(.L_2220 - .L_2219)
.L_2219:
        /*0004*/ 	.word	0x00000082


	//----- nvinfo : EIATTR_KPARAM_INFO
	.align		4
.L_2220:
        /*0008*/ 	.byte	0x04, 0x17
        /*000a*/ 	.short	(.L_2222 - .L_2221)
.L_2221:
        /*000c*/ 	.word	0x00000000
        /*0010*/ 	.short	0x0000
        /*0012*/ 	.short	0x0000
        /*0014*/ 	.byte	0x00, 0xf0, 0xa1, 0x03


	//----- nvinfo : EIATTR_SPARSE_MMA_MASK
	.align		4
.L_2222:
        /*0018*/ 	.byte	0x03, 0x50
        /*001a*/ 	.short	0x0000


	//----- nvinfo : EIATTR_MAXREG_COUNT
	.align		4
        /*001c*/ 	.byte	0x03, 0x1b
        /*001e*/ 	.short	0x00ff


	//----- nvinfo : EIATTR_NUM_BARRIERS
	.align		4
        /*0020*/ 	.byte	0x02, 0x4c
        /*0022*/ 	.byte	0x01
	.zero		1


	//----- nvinfo : EIATTR_MERCURY_ISA_VERSION
	.align		4
        /*0024*/ 	.byte	0x03, 0x5f
        /*0026*/ 	.short	0x0101


	//----- nvinfo : EIATTR_COOP_GROUP_MASK_REGIDS
	.align		4
        /*0028*/ 	.byte	0x04, 0x29
        /*002a*/ 	.short	(.L_2224 - .L_2223)


	//   ....[0]....
.L_2223:
        /*002c*/ 	.word	0xffffffff


	//   ....[1]....
        /*0030*/ 	.word	0xffffffff


	//   ....[2]....
        /*0034*/ 	.word	0xffffffff


	//   ....[3]....
        /*0038*/ 	.word	0xffffffff


	//   ....[4]....
        /*003c*/ 	.word	0xffffffff


	//   ....[5]....
        /*0040*/ 	.word	0xffffffff


	//   ....[6]....
        /*0044*/ 	.word	0xffffffff


	//   ....[7]....
        /*0048*/ 	.word	0xffffffff


	//   ....[8]....
        /*004c*/ 	.word	0xffffffff


	//   ....[9]....
        /*0050*/ 	.word	0xffffffff


	//   ....[10]....
        /*0054*/ 	.word	0xffffffff


	//   ....[11]....
        /*0058*/ 	.word	0xffffffff


	//   ....[12]....
        /*005c*/ 	.word	0xffffffff


	//   ....[13]....
        /*0060*/ 	.word	0xffffffff


	//   ....[14]....
        /*0064*/ 	.word	0xffffffff


	//   ....[15]....
        /*0068*/ 	.word	0xffffffff


	//   ....[16]....
        /*006c*/ 	.word	0xffffffff


	//   ....[17]....
        /*0070*/ 	.word	0xffffffff


	//   ....[18]....
        /*0074*/ 	.word	0xffffffff


	//   ....[19]....
        /*0078*/ 	.word	0xffffffff


	//   ....[20]....
        /*007c*/ 	.word	0xffffffff


	//----- nvinfo : EIATTR_COOP_GROUP_INSTR_OFFSETS
	.align		4
.L_2224:
        /*0080*/ 	.byte	0x04, 0x28
        /*0082*/ 	.short	(.L_2226 - .L_2225)


	//   ....[0]....
.L_2225:
        /*0084*/ 	.word	0x00001fd0


	//   ....[1]....
        /*0088*/ 	.word	0x00001ff0


	//   ....[2]....
        /*008c*/ 	.word	0x00002010


	//   ....[3]....
        /*0090*/ 	.word	0x00002030


	//   ....[4]....
        /*0094*/ 	.word	0x00002050


	//   ....[5]....
        /*0098*/ 	.word	0x000024d0


	//   ....[6]....
        /*009c*/ 	.word	0x000024f0


	//   ....[7]....
        /*00a0*/ 	.word	0x00002510


	//   ....[8]....
        /*00a4*/ 	.word	0x00002530


	//   ....[9]....
        /*00a8*/ 	.word	0x00002550


	//   ....[10]....
        /*00ac*/ 	.word	0x000026d0


	//   ....[11]....
        /*00b0*/ 	.word	0x00002710


	//   ....[12]....
        /*00b4*/ 	.word	0x00002720


	//   ....[13]....
        /*00b8*/ 	.word	0x00002760


	//   ....[14]....
        /*00bc*/ 	.word	0x00002830


	//   ....[15]....
        /*00c0*/ 	.word	0x00002860


	//   ....[16]....
        /*00c4*/ 	.word	0x00002880


	//   ....[17]....
        /*00c8*/ 	.word	0x00002920


	//   ....[18]....
        /*00cc*/ 	.word	0x00002970


	//   ....[19]....
        /*00d0*/ 	.word	0x00002a10


	//   ....[20]....
        /*00d4*/ 	.word	0x00002a40


	//----- nvinfo : EIATTR_VRC_CTA_INIT_COUNT
	.align		4
.L_2226:
        /*00d8*/ 	.byte	0x02, 0x4a
	.zero		1
	.zero		1


	//----- nvinfo : EIATTR_EXIT_INSTR_OFFSETS
	.align		4
        /*00dc*/ 	.byte	0x04, 0x1c
        /*00de*/ 	.short	(.L_2228 - .L_2227)


	//   ....[0]....
.L_2227:
        /*00e0*/ 	.word	0x00000840


	//   ....[1]....
        /*00e4*/ 	.word	0x000033f0


	//----- nvinfo : EIATTR_MAX_THREADS
	.align		4
.L_2228:
        /*00e8*/ 	.byte	0x04, 0x05
        /*00ea*/ 	.short	(.L_2230 - .L_2229)
.L_2229:
        /*00ec*/ 	.word	0x00000100
        /*00f0*/ 	.word	0x00000001
        /*00f4*/ 	.word	0x00000001


	//----- nvinfo : EIATTR_CRS_STACK_SIZE
	.align		4
.L_2230:
        /*00f8*/ 	.byte	0x04, 0x1e
        /*00fa*/ 	.short	(.L_2232 - .L_2231)
.L_2231:
        /*00fc*/ 	.word	0x00000000


	//----- nvinfo : EIATTR_CBANK_PARAM_SIZE
	.align		4
.L_2232:
        /*0100*/ 	.byte	0x03, 0x19
        /*0102*/ 	.short	0x00e8


	//----- nvinfo : EIATTR_PARAM_CBANK
	.align		4
        /*0104*/ 	.byte	0x04, 0x0a
        /*0106*/ 	.short	(.L_2234 - .L_2233)
	.align		4
.L_2233:
        /*0108*/ 	.word	index@(.nv.constant0._ZN10layer_norm13ln_fwd_kernelINS_13Kernel_traitsIf13__nv_bfloat16fS2_fjLj8192ELj1ELj1ELj8ELj16ENS_18Kernel_traits_baseILj8192EfS2_fS2_fjLj256EEEEELb0ELb1ELb0ELb0EEEvNS_9FwdParamsE)
        /*010c*/ 	.short	0x0380
        /*010e*/ 	.short	0x00e8


	//----- nvinfo : EIATTR_SW_WAR
	.align		4
.L_2234:
        /*0110*/ 	.byte	0x04, 0x36
        /*0112*/ 	.short	(.L_2236 - .L_2235)
.L_2235:
        /*0114*/ 	.word	0x00000008
.L_2236:


//--------------------- .nv.info._ZN10layer_norm13ln_fwd_kernelINS_13Kernel_traitsIf13__nv_bfloat16fS2_fjLj8192ELj1ELj1ELj8ELj16ENS_18Kernel_traits_baseILj8192EfS2_fS2_fjLj256EEEEELb0ELb1ELb0ELb1EEEvNS_9FwdParamsE --------------------------
	.section	.nv.info._ZN10layer_norm13ln_fwd_kernelINS_13Kernel_traitsIf13__nv_bfloat16fS2_fjLj8192ELj1ELj1ELj8ELj16ENS_18Kernel_traits_baseILj8192EfS2_fS2_fjLj256EEEEELb0ELb1ELb0ELb1EEEvNS_9FwdParamsE,"",@"SHT_CUDA_INFO"
	.sectionflags	@""
	.align	4


	//----- nvinfo : EIATTR_CUDA_API_VERSION
	.align		4
        /*0000*/ 	.byte	0x04, 0x37
        /*0002*/ 	.short	(.L_2238 - .L_2237)
.L_2237:
        /*0004*/ 	.word	0x00000082


	//----- nvinfo : EIATTR_KPARAM_INFO
	.align		4
.L_2238:
        /*0008*/ 	.byte	0x04, 0x17
        /*000a*/ 	.short	(.L_2240 - .L_2239)
.L_2239:
        /*000c*/ 	.word	0x00000000
        /*0010*/ 	.short	0x0000
        /*0012*/ 	.short	0x0000
        /*0014*/ 	.byte	0x00, 0xf0, 0xa1, 0x03


	//----- nvinfo : EIATTR_SPARSE_MMA_MASK
	.align		4
.L_2240:
        /*0018*/ 	.byte	0x03, 0x50
        /*001a*/ 	.short	0x0000


	//----- nvinfo : EIATTR_MAXREG_COUNT
	.align		4
        /*001c*/ 	.byte	0x03, 0x1b
        /*001e*/ 	.short	0x00ff


	//----- nvinfo : EIATTR_NUM_BARRIERS
	.align		4
        /*0020*/ 	.byte	0x02, 0x4c
        /*0022*/ 	.byte	0x01
	.zero		1


	//----- nvinfo : EIATTR_MERCURY_ISA_VERSION
	.align		4
        /*0024*/ 	.byte	0x03, 0x5f
        /*0026*/ 	.short	0x0101


	//----- nvinfo : EIATTR_COOP_GROUP_MASK_REGIDS
	.align		4
        /*0028*/ 	.byte	0x04, 0x29
        /*002a*/ 	.short	(.L_2242 - .L_2241)


	//   ....[0]....
.L_2241:
        /*002c*/ 	.word	0xffffffff


	//   ....[1]....
        /*0030*/ 	.word	0xffffffff


	//   ....[2]....
        /*0034*/ 	.word	0xffffffff


	//   ....[3]....
        /*0038*/ 	.word	0xffffffff


	//   ....[4]....
        /*003c*/ 	.word	0xffffffff


	//   ....[5]....
        /*0040*/ 	.word	0xffffffff


	//   ....[6]....
        /*0044*/ 	.word	0xffffffff


	//   ....[7]....
        /*0048*/ 	.word	0xffffffff


	//   ....[8]....
        /*004c*/ 	.word	0xffffffff


	//   ....[9]....
        /*0050*/ 	.word	0xffffffff


	//   ....[10]....
        /*0054*/ 	.word	0xffffffff


	//   ....[11]....
        /*0058*/ 	.word	0xffffffff


	//   ....[12]....
        /*005c*/ 	.word	0xffffffff


	//   ....[13]....
        /*0060*/ 	.word	0xffffffff


	//   ....[14]....
        /*0064*/ 	.word	0xffffffff


	//   ....[15]....
        /*0068*/ 	.word	0xffffffff


	//   ....[16]....
        /*006c*/ 	.word	0xffffffff


	//   ....[17]....
        /*0070*/ 	.word	0xffffffff


	//   ....[18]....
        /*0074*/ 	.word	0xffffffff


	//   ....[19]....
        /*0078*/ 	.word	0xffffffff


	//   ....[20]....
        /*007c*/ 	.word	0xffffffff


	//----- nvinfo : EIATTR_COOP_GROUP_INSTR_OFFSETS
	.align		4
.L_2242:
        /*0080*/ 	.byte	0x04, 0x28
        /*0082*/ 	.short	(.L_2244 - .L_2243)


	//   ....[0]....
.L_2243:
        /*0084*/ 	.word	0x00001940


	//   ....[1]....
        /*0088*/ 	.word	0x00001960


	//   ....[2]....
        /*008c*/ 	.word	0x00001980


	//   ....[3]....
        /*0090*/ 	.word	0x000019a0


	//   ....[4]....
        /*0094*/ 	.word	0x000019c0


	//   ....[5]....
        /*0098*/ 	.word	0x00001df0


	//   ....[6]....
        /*009c*/ 	.word	0x00001e10


	//   ....[7]....
        /*00a0*/ 	.word	0x00001e40


	//   ....[8]....
        /*00a4*/ 	.word	0x00001e70


	//   ....[9]....
        /*00a8*/ 	.word	0x00001e90


	//   ....[10]....
        /*00ac*/ 	.word	0x00002040


	//   ....[11]....
        /*00b0*/ 	.word	0x00002080


	//   ....[12]....
        /*00b4*/ 	.word	0x00002090


	//   ....[13]....
        /*00b8*/ 	.word	0x000020d0


	//   ....[14]....
        /*00bc*/ 	.word	0x000021a0


	//   ....[15]....
        /*00c0*/ 	.word	0x000021d0


	//   ....[16]....
        /*00c4*/ 	.word	0x000021f0


	//   ....[17]....
        /*00c8*/ 	.word	0x00002280


	//   ....[18]....
        /*00cc*/ 	.word	0x000022e0


	//   ....[19]....
        /*00d0*/ 	.word	0x00002350


	//   ....[20]....
        /*00d4*/ 	.word	0x000023a0


	//----- nvinfo : EIATTR_VRC_CTA_INIT_COUNT
	.align		4
.L_2244:
        /*00d8*/ 	.byte	0x02, 0x4a
	.zero		1
	.zero		1


	//----- nvinfo : EIATTR_EXIT_INSTR_OFFSETS
	.align		4
        /*00dc*/ 	.byte	0x04, 0x1c
        /*00de*/ 	.short	(.L_2246 - .L_2245)


	//   ....[0]....
.L_2245:
        /*00e0*/ 	.word	0x000004e0


	//   ....[1]....
        /*00e4*/ 	.word	0x00002c40


	//----- nvinfo : EIATTR_MAX_THREADS
	.align		4
.L_2246:
        /*00e8*/ 	.byte	0x04, 0x05
        /*00ea*/ 	.short	(.L_2248 - .L_2247)
.L_2247:
        /*00ec*/ 	.word	0x00000100
        /*00f0*/ 	.word	0x00000001
        /*00f4*/ 	.word	0x00000001


	//----- nvinfo : EIATTR_CRS_STACK_SIZE
	.align		4
.L_2248:
        /*00f8*/ 	.byte	0x04, 0x1e
        /*00fa*/ 	.short	(.L_2250 - .L_2249)
.L_2249:
        /*00fc*/ 	.word	0x00000000


	//----- nvinfo : EIATTR_CBANK_PARAM_SIZE
	.align		4
.L_2250:
        /*0100*/ 	.byte	0x03, 0x19
        /*0102*/ 	.short	0x00e8


	//----- nvinfo : EIATTR_PARAM_CBANK
	.align		4
        /*0104*/ 	.byte	0x04, 0x0a
        /*0106*/ 	.short	(.L_2252 - .L_2251)
	.align		4
.L_2251:
        /*0108*/ 	.word	index@(.nv.constant0._ZN10layer_norm13ln_fwd_kernelINS_13Kernel_traitsIf13__nv_bfloat16fS2_fjLj8192ELj1ELj1ELj8ELj16ENS_18Kernel_traits_baseILj8192EfS2_fS2_fjLj256EEEEELb0ELb1ELb0ELb1EEEvNS_9FwdParamsE)
        /*010c*/ 	.short	0x0380
        /*010e*/ 	.short	0x00e8


	//----- nvinfo : EIATTR_SW_WAR
	.align		4
.L_2252:
        /*0110*/ 	.byte	0x04, 0x36
        /*0112*/ 	.short	(.L_2254 - .L_2253)
.L_2253:
        /*0114*/ 	.word	0x00000008
.L_2254:


//--------------------- .nv.info._ZN10layer_norm13ln_fwd_kernelINS_13Kernel_traitsIf13__nv_bfloat16fS2_fjLj8192ELj1ELj1ELj8ELj16ENS_18Kernel_traits_baseILj8192EfS2_fS2_fjLj256EEEEELb0ELb1ELb1ELb0EEEvNS_9FwdParamsE --------------------------
	.section	.nv.info._ZN10layer_norm13ln_fwd_kernelINS_13Kernel_traitsIf13__nv_bfloat16fS2_fjLj8192ELj1ELj1ELj8ELj16ENS_18Kernel_traits_baseILj8192EfS2_fS2_fjLj256EEEEELb0ELb1ELb1ELb0EEEvNS_9FwdParamsE,"",@"SHT_CUDA_INFO"
	.sectionflags	@""
	.align	4


	//----- nvinfo : EIATTR_CUDA_API_VERSION
	.align		4
        /*0000*/ 	.byte	0x04, 0x37
        /*0002*/ 	.short	(.L_2256 - .L_2255)
.L_2255:
        /*0004*/ 	.word	0x00000082


	//----- nvinfo : EIATTR_KPARAM_INFO
	.align		4
.L_2256:
        /*0008*/ 	.byte	0x04, 0x17
        /*000a*/ 	.short	(.L_2258 - .L_2257)
.L_2257:
        /*000c*/ 	.word	0x00000000
        /*0010*/ 	.short	0x0000
        /*0012*/ 	.short	0x0000
        /*0014*/ 	.byte	0x00, 0xf0, 0xa1, 0x03


	//----- nvinfo : EIATTR_SPARSE_MMA_MASK
	.align		4
.L_2258:
        /*0018*/ 	.byte	0x03, 0x50
        /*001a*/ 	.short	0x0000


	//----- nvinfo : EIATTR_MAXREG_COUNT
	.align		4
        /*001c*/ 	.byte	0x03, 0x1b
        /*001e*/ 	.short	0x00ff


	//----- nvinfo : EIATTR_NUM_BARRIERS
	.align		4
        /*0020*/ 	.byte	0x02, 0x4c
        /*0022*/ 	.byte	0x01
	.zero		1


	//----- nvinfo : EIATTR_MERCURY_ISA_VERSION
	.align		4
        /*0024*/ 	.byte	0x03, 0x5f
        /*0026*/ 	.short	0x0101


	//----- nvinfo : EIATTR_COOP_GROUP_MASK_REGIDS
	.align		4
        /*0028*/ 	.byte	0x04, 0x29
        /*002a*/ 	.short	(.L_2260 - .L_2259)


	//   ....[0]....
.L_2259:
        /*002c*/ 	.word	0xffffffff


	//   ....[1]....
        /*0030*/ 	.word	0xffffffff


	//   ....[2]....
        /*0034*/ 	.word	0xffffffff


	//   ....[3]....
        /*0038*/ 	.word	0xffffffff


	//   ....[4]....
        /*003c*/ 	.word	0xffffffff


	//   ....[5]....
        /*0040*/ 	.word	0xffffffff


	//   ....[6]....
        /*0044*/ 	.word	0xffffffff


	//   ....[7]....
        /*0048*/ 	.word	0xffffffff


	//   ....[8]....
        /*004c*/ 	.word	0xffffffff


	//   ....[9]....
        /*0050*/ 	.word	0xffffffff


	//   ....[10]....
        /*0054*/ 	.word	0xffffffff


	//   ....[11]....
        /*0058*/ 	.word	0xffffffff


	//   ....[12]....
        /*005c*/ 	.word	0xffffffff


	//   ....[13]....
        /*0060*/ 	.word	0xffffffff


	//   ....[14]....
        /*0064*/ 	.word	0xffffffff


	//   ....[15]....
        /*0068*/ 	.word	0xffffffff


	//   ....[16]....
        /*006c*/ 	.word	0xffffffff


	//   ....[17]....
        /*0070*/ 	.word	0xffffffff


	//   ....[18]....
        /*0074*/ 	.word	0xffffffff


	//   ....[19]....
        /*0078*/ 	.word	0xffffffff


	//   ....[20]....
        /*007c*/ 	.word	0xffffffff


	//----- nvinfo : EIATTR_COOP_GROUP_INSTR_OFFSETS
	.align		4
.L_2260:
        /*0080*/ 	.byte	0x04, 0x28
        /*0082*/ 	.short	(.L_2262 - .L_2261)


	//   ....[0]....
.L_2261:
        /*0084*/ 	.word	0x00002810


	//   ....[1]....
        /*0088*/ 	.word	0x00002830


	//   ....[2]....
        /*008c*/ 	.word	0x00002850


	//   ....[3]....
        /*0090*/ 	.word	0x00002870


	//   ....[4]....
        /*0094*/ 	.word	0x00002890


	//   ....[5]....
        /*0098*/ 	.word	0x00002d00


	//   ....[6]....
        /*009c*/ 	.word	0x00002d20


	//   ....[7]....
        /*00a0*/ 	.word	0x00002d40


	//   ....[8]....
        /*00a4*/ 	.word	0x00002d60


	//   ....[9]....
        /*00a8*/ 	.word	0x00002d80


	//   ....[10]....
        /*00ac*/ 	.word	0x00002f10


	//   ....[11]....
        /*00b0*/ 	.word	0x00002f40


	//   ....[12]....
        /*00b4*/ 	.word	0x00002f60


	//   ....[13]....
        /*00b8*/ 	.word	0x00002fc0


	//   ....[14]....
        /*00bc*/ 	.word	0x00003060


	//   ....[15]....
        /*00c0*/ 	.word	0x00003090


	//   ....[16]....
        /*00c4*/ 	.word	0x00003120


	//   ....[17]....
        /*00c8*/ 	.word	0x00003140


	//   ....[18]....
        /*00cc*/ 	.word	0x00003160


	//   ....[19]....
        /*00d0*/ 	.word	0x00003260


	//   ....[20]....
        /*00d4*/ 	.word	0x00003270


	//----- nvinfo : EIATTR_VRC_CTA_INIT_COUNT
	.align		4
.L_2262:
        /*00d8*/ 	.byte	0x02, 0x4a
	.zero		1
	.zero		1


	//----- nvinfo : EIATTR_EXIT_INSTR_OFFSETS
	.align		4
        /*00dc*/ 	.byte	0x04, 0x1c
        /*00de*/ 	.short	(.L_2264 - .L_2263)


	//   ....[0]....
.L_2263:
        /*00e0*/ 	.word	0x00000840


	//   ....[1]....
        /*00e4*/ 	.word	0x00003ca0


	//----- nvinfo : EIATTR_MAX_THREADS
	.align		4
.L_2264:
        /*00e8*/ 	.byte	0x04, 0x05
        /*00ea*/ 	.short	(.L_2266 - .L_2265)
.L_2265:
        /*00ec*/ 	.word	0x00000100
        /*00f0*/ 	.word	0x00000001
        /*00f4*/ 	.word	0x00000001


	//----- nvinfo : EIATTR_CRS_STACK_SIZE
	.align		4
.L_2266:
        /*00f8*/ 	.byte	0x04, 0x1e
        /*00fa*/ 	.short	(.L_2268 - .L_2267)
.L_2267:
        /*00fc*/ 	.word	0x00000000


	//----- nvinfo : EIATTR_CBANK_PARAM_SIZE
	.align		4
.L_2268:
        /*0100*/ 	.byte	0x03, 0x19
        /*0102*/ 	.short	0x00e8


	//----- nvinfo : EIATTR_PARAM_CBANK
	.align		4
        /*0104*/ 	.byte	0x04, 0x0a
        /*0106*/ 	.short	(.L_2270 - .L_2269)
	.align		4
.L_2269:
        /*0108*/ 	.word	index@(.nv.constant0._ZN10layer_norm13ln_fwd_kernelINS_13Kernel_traitsIf13__nv_bfloat16fS2_fjLj8192ELj1ELj1ELj8ELj16ENS_18Kernel_traits_baseILj8192EfS2_fS2_fjLj256EEEEELb0ELb1ELb1ELb0EEEvNS_9FwdParamsE)
        /*010c*/ 	.short	0x0380
        /*010e*/ 	.short	0x00e8


	//----- nvinfo : EIATTR_SW_WAR
	.align		4
.L_2270:
        /*0110*/ 	.byte	0x04, 0x36
        /*0112*/ 	.short	(.L_2272 - .L_2271)
.L_2271:
        /*0114*/ 	.word	0x00000008
.L_2272:


//--------------------- .nv.info._ZN10layer_norm13ln_fwd_kernelINS_13Kernel_traitsIf13__nv_bfloat16fS2_fjLj8192ELj1ELj1ELj8ELj16ENS_18Kernel_traits_baseILj8192EfS2_fS2_fjLj256EEEEELb0ELb1ELb1ELb1EEEvNS_9FwdParamsE --------------------------
	.section	.nv.info._ZN10layer_norm13ln_fwd_kernelINS_13Kernel_traitsIf13__nv_bfloat16fS2_fjLj8192ELj1ELj1ELj8ELj16ENS_18Kernel_traits_baseILj8192EfS2_fS2_fjLj256EEEEELb0ELb1ELb1ELb1EEEvNS_9FwdParamsE,"",@"SHT_CUDA_INFO"
	.sectionflags	@""
	.align	4


	//----- nvinfo : EIATTR_CUDA_API_VERSION
	.align		4
        /*0000*/ 	.byte	0x04, 0x37
        /*0002*/ 	.short	(.L_2274 - .L_2273)
.L_2273:
        /*0004*/ 	.word	0x00000082


	//----- nvinfo : EIATTR_KPARAM_INFO
	.align		4
.L_2274:
        /*0008*/ 	.byte	0x04, 0x17
        /*000a*/ 	.short	(.L_2276 - .L_2275)
.L_2275:
        /*000c*/ 	.word	0x00000000
        /*0010*/ 	.short	0x0000
        /*0012*/ 	.short	0x0000
        /*0014*/ 	.byte	0x00, 0xf0, 0xa1, 0x03


	//----- nvinfo : EIATTR_SPARSE_MMA_MASK
	.align		4
.L_2276:
        /*0018*/ 	.byte	0x03, 0x50
        /*001a*/ 	.short	0x0000


	//----- nvinfo : EIATTR_MAXREG_COUNT
	.align		4
        /*001c*/ 	.byte	0x03, 0x1b
        /*001e*/ 	.short	0x00ff


	//----- nvinfo : EIATTR_NUM_BARRIERS
	.align		4
        /*0020*/ 	.byte	0x02, 0x4c
        /*0022*/ 	.byte	0x01
	.zero		1


	//----- nvinfo : EIATTR_MERCURY_ISA_VERSION
	.align		4
        /*0024*/ 	.byte	0x03, 0x5f
        /*0026*/ 	.short	0x0101


	//----- nvinfo : EIATTR_COOP_GROUP_MASK_REGIDS
	.align		4
        /*0028*/ 	.byte	0x04, 0x29
        /*002a*/ 	.short	(.L_2278 - .L_2277)


	//   ....[0]....
.L_2277:
        /*002c*/ 	.word	0xffffffff


	//   ....[1]....
        /*0030*/ 	.word	0xffffffff


	//   ....[2]....
        /*0034*/ 	.word	0xffffffff


	//   ....[3]....
        /*0038*/ 	.word	0xffffffff


	//   ....[4]....
        /*003c*/ 	.word	0xffffffff


	//   ....[5]....
        /*0040*/ 	.word	0xffffffff


	//   ....[6]....
        /*0044*/ 	.word	0xffffffff


	//   ....[7]....
        /*0048*/ 	.word	0xffffffff


	//   ....[8]....
        /*004c*/ 	.word	0xffffffff


	//   ....[9]....
        /*0050*/ 	.word	0xffffffff


	//   ....[10]....
        /*0054*/ 	.word	0xffffffff


	//   ....[11]....
        /*0058*/ 	.word	0xffffffff


	//   ....[12]....
        /*005c*/ 	.word	0xffffffff


	//   ....[13]....
        /*0060*/ 	.word	0xffffffff


	//   ....[14]....
        /*0064*/ 	.word	0xffffffff


	//   ....[15]....
        /*0068*/ 	.word	0xffffffff


	//   ....[16]....
        /*006c*/ 	.word	0xffffffff


	//   ....[17]....
        /*0070*/ 	.word	0xffffffff


	//   ....[18]....
        /*0074*/ 	.word	0xffffffff


	//   ....[19]....
        /*0078*/ 	.word	0xffffffff


	//   ....[20]....
        /*007c*/ 	.word	0xffffffff


	//----- nvinfo : EIATTR_COOP_GROUP_INSTR_OFFSETS
	.align		4
.L_2278:
        /*0080*/ 	.byte	0x04, 0x28
        /*0082*/ 	.short	(.L_2280 - .L_2279)


	//   ....[0]....
.L_2279:
        /*0084*/ 	.word	0x000021b0


	//   ....[1]....
        /*0088*/ 	.word	0x000021d0


	//   ....[2]....
        /*008c*/ 	.word	0x000021f0


	//   ....[3]....
        /*0090*/ 	.word	0x00002210


	//   ....[4]....
        /*0094*/ 	.word	0x00002230


	//   ....[5]....
        /*0098*/ 	.word	0x00002660


	//   ....[6]....
        /*009c*/ 	.word	0x00002680


	//   ....[7]....
        /*00a0*/ 	.word	0x000026a0


	//   ....[8]....
        /*00a4*/ 	.word	0x000026d0


	//   ....[9]....
        /*00a8*/ 	.word	0x00002700


	//   ....[10]....
        /*00ac*/ 	.word	0x000028b0


	//   ....[11]....
        /*00b0*/ 	.word	0x000028e0


	//   ....[12]....
        /*00b4*/ 	.word	0x00002930


	//   ....[13]....
        /*00b8*/ 	.word	0x00002980


	//   ....[14]....
        /*00bc*/ 	.word	0x000029d0


	//   ....[15]....
        /*00c0*/ 	.word	0x00002a30


	//   ....[16]....
        /*00c4*/ 	.word	0x00002a50


	//   ....[17]....
        /*00c8*/ 	.word	0x00002ad0


	//   ....[18]....
        /*00cc*/ 	.word	0x00002b40


	//   ....[19]....
        /*00d0*/ 	.word	0x00002be0


	//   ....[20]....
        /*00d4*/ 	.word	0x00002c10


	//----- nvinfo : EIATTR_VRC_CTA_INIT_COUNT
	.align		4
.L_2280:
        /*00d8*/ 	.byte	0x02, 0x4a
	.zero		1
	.zero		1


	//----- nvinfo : EIATTR_EXIT_INSTR_OFFSETS
	.align		4
        /*00dc*/ 	.byte	0x04, 0x1c
        /*00de*/ 	.short	(.L_2282 - .L_2281)


	//   ....[0]....
.L_2281:
        /*00e0*/ 	.word	0x000004e0


	//   ....[1]....
        /*00e4*/ 	.word	0x00003550


	//----- nvinfo : EIATTR_MAX_THREADS
	.align		4
.L_2282:
        /*00e8*/ 	.byte	0x04, 0x05
        /*00ea*/ 	.short	(.L_2284 - .L_2283)
.L_2283:
        /*00ec*/ 	.word	0x00000100
        /*00f0*/ 	.word	0x00000001
        /*00f4*/ 	.word	0x00000001


	//----- nvinfo : EIATTR_CRS_STACK_SIZE
	.align		4
.L_2284:
        /*00f8*/ 	.byte	0x04, 0x1e
        /*00fa*/ 	.short	(.L_2286 - .L_2285)
.L_2285:
        /*00fc*/ 	.word	0x00000000


	//----- nvinfo : EIATTR_CBANK_PARAM_SIZE
	.align		4
.L_2286:
        /*0100*/ 	.byte	0x03, 0x19
        /*0102*/ 	.short	0x00e8


	//----- nvinfo : EIATTR_PARAM_CBANK
	.align		4
        /*0104*/ 	.byte	0x04, 0x0a
        /*0106*/ 	.short	(.L_2288 - .L_2287)
	.align		4
.L_2287:
        /*0108*/ 	.word	index@(.nv.constant0._ZN10layer_norm13ln_fwd_kernelINS_13Kernel_traitsIf13__nv_bfloat16fS2_fjLj8192ELj1ELj1ELj8ELj16ENS_18Kernel_traits_baseILj8192EfS2_fS2_fjLj256EEEEELb0ELb1ELb1ELb1EEEvNS_9FwdParamsE)
        /*010c*/ 	.short	0x0380
        /*010e*/ 	.short	0x00e8


	//----- nvinfo : EIATTR_SW_WAR
	.align		4
.L_2288:
        /*0110*/ 	.byte	0x04, 0x36
        /*0112*/ 	.short	(.L_2290 - .L_2289)
.L_2289:
        /*0114*/ 	.word	0x00000008
.L_2290:


//--------------------- .nv.info._ZN10layer_norm13ln_fwd_kernelINS_13Kernel_traitsIf13__nv_bfloat16fS2_fjLj8192ELj1ELj1ELj8ELj16ENS_18Kernel_traits_baseILj8192EfS2_fS2_fjLj256EEEEELb1ELb0ELb0ELb0EEEvNS_9FwdParamsE --------------------------
	.section	.nv.info._ZN10layer_norm13ln_fwd_kernelINS_13Kernel_traitsIf13__nv_bfloat16fS2_fjLj8192ELj1ELj1ELj8ELj16ENS_18Kernel_traits_baseILj8192EfS2_fS2_fjLj256EEEEELb1ELb0ELb0ELb0EEEvNS_9FwdParamsE,"",@"SHT_CUDA_INFO"
	.sectionflags	@""
	.align	4


	//----- nvinfo : EIATTR_CUDA_API_VERSION
	.align		4
        /*0000*/ 	.byte	0x04, 0x37
        /*0002*/ 	.short	(.L_2292 - .L_2291)
.L_2291:
        /*0004*/ 	.word	0x00000082


	//----- nvinfo : EIATTR_KPARAM_INFO
	.align		4
.L_2292:
        /*0008*/ 	.byte	0x04, 0x17
        /*000a*/ 	.short	(.L_2294 - .L_2293)
.L_2293:
        /*000c*/ 	.word	0x00000000
        /*0010*/ 	.short	0x0000
        /*0012*/ 	.short	0x0000
        /*0014*/ 	.byte	0x00, 0xf0, 0xa1, 0x03


	//----- nvinfo : EIATTR_SPARSE_MMA_MASK
	.align		4
.L_2294:
        /*0018*/ 	.byte	0x03, 0x50
        /*001a*/ 	.short	0x0000


	//----- nvinfo : EIATTR_MAXREG_COUNT
	.align		4
        /*001c*/ 	.byte	0x03, 0x1b
        /*001e*/ 	.short	0x00ff


	//----- nvinfo : EIATTR_NUM_BARRIERS
	.align		4
        /*0020*/ 	.byte	0x02, 0x4c
        /*0022*/ 	.byte	0x01
	.zero		1


	//----- nvinfo : EIATTR_ANNOTATIONS
	.align		4
        /*0024*/ 	.byte	0x04, 0x55
        /*0026*/ 	.short	(.L_2296 - .L_2295)


	//   ....[0]....
.L_2295:
        /*0028*/ 	.word	0x00000001
        /*002c*/ 	.byte	0x10, 0x0e, 0x00, 0x00, 0x01, 0x00, 0x00, 0x00, 0x90, 0x98, 0x01, 0x00


	//----- nvinfo : EIATTR_MERCURY_ISA_VERSION
	.align		4
.L_2296:
        /*0038*/ 	.byte	0x03, 0x5f
        /*003a*/ 	.short	0x0101


	//----- nvinfo : EIATTR_COOP_GROUP_MASK_REGIDS
	.align		4
        /*003c*/ 	.byte	0x04, 0x29
        /*003e*/ 	.short	(.L_2298 - .L_2297)


	//   ....[0]....
.L_2297:
        /*0040*/ 	.word	0xffffffff


	//   ....[1]....
        /*0044*/ 	.word	0xffffffff


	//   ....[2]....
        /*0048*/ 	.word	0xffffffff


	//   ....[3]....
        /*004c*/ 	.word	0xffffffff


	//   ....[4]....
        /*0050*/ 	.word	0xffffffff


	//   ....[5]....
        /*0054*/ 	.word	0xffffffff


	//   ....[6]....
        /*0058*/ 	.word	0xffffffff


	//   ....[7]....
        /*005c*/ 	.word	0xffffffff


	//   ....[8]....
        /*0060*/ 	.word	0xffffffff


	//   ....[9]....
        /*0064*/ 	.word	0xffffffff


	//   ....[10]....
        /*0068*/ 	.word	0xffffffff


	//   ....[11]....
        /*006c*/ 	.word	0xffffffff


	//   ....[12]....
        /*0070*/ 	.word	0xffffffff


	//   ....[13]....
        /*0074*/ 	.word	0xffffffff


	//   ....[14]....
        /*0078*/ 	.word	0xffffffff


	//   ....[15]....
        /*007c*/ 	.word	0xffffffff


	//   ....[16]....
        /*0080*/ 	.word	0xffffffff


	//   ....[17]....
        /*0084*/ 	.word	0xffffffff


	//   ....[18]....
        /*0088*/ 	.word	0xffffffff


	//   ....[19]....
        /*008c*/ 	.word	0xffffffff


	//   ....[20]....
        /*0090*/ 	.word	0xffffffff


	//----- nvinfo : EIATTR_COOP_GROUP_INSTR_OFFSETS
	.align		4
.L_2298:
        /*0094*/ 	.byte	0x04, 0x28
        /*0096*/ 	.short	(.L_2300 - .L_2299)


	//   ....[0]....
.L_2299:
        /*0098*/ 	.word	0x00019b10


	//   ....[1]....
        /*009c*/ 	.word	0x00019b30


	//   ....[2]....
        /*00a0*/ 	.word	0x00019b50


	//   ....[3]....
        /*00a4*/ 	.word	0x00019b70


	//   ....[4]....
        /*00a8*/ 	.word	0x00019ba0


	//   ....[5]....
        /*00ac*/ 	.word	0x00019fe0


	//   ....[6]....
        /*00b0*/ 	.word	0x0001a000


	//   ....[7]....
        /*00b4*/ 	.word	0x0001a020


	//   ....[8]....
        /*00b8*/ 	.word	0x0001a050


	//   ....[9]....
        /*00bc*/ 	.word	0x0001a080


	//   ....[10]....
        /*00c0*/ 	.word	0x0001a200


	//   ....[11]....
        /*00c4*/ 	.word	0x0001a240


	//   ....[12]....
        /*00c8*/ 	.word	0x0001a260


	//   ....[13]....
        /*00cc*/ 	.word	0x0001a2b0


	//   ....[14]....
        /*00d0*/ 	.word	0x0001a380


	//   ....[15]....
        /*00d4*/ 	.word	0x0001a3a0


	//   ....[16]....
        /*00d8*/ 	.word	0x0001a3f0


	//   ....[17]....
        /*00dc*/ 	.word	0x0001a430


	//   ....[18]....
        /*00e0*/ 	.word	0x0001a470


	//   ....[19]....
        /*00e4*/ 	.word	0x0001a570


	//   ....[20]....
        /*00e8*/ 	.word	0x0001a580


	//----- nvinfo : EIATTR_VRC_CTA_INIT_COUNT
	.align		4
.L_2300:
        /*00ec*/ 	.byte	0x02, 0x4a
	.zero		1
	.zero		1


	//----- nvinfo : EIATTR_EXIT_INSTR_OFFSETS
	.align		4
        /*00f0*/ 	.byte	0x04, 0x1c
        /*00f2*/ 	.short	(.L_2302 - .L_2301)


	//   ....[0]....
.L_2301:
        /*00f4*/ 	.word	0x00000880


	//   ....[1]....
        /*00f8*/ 	.word	0x0001af50


	//----- nvinfo : EIATTR_INDIRECT_BRANCH_TARGETS
	.align		4
.L_2302:
        /*00fc*/ 	.byte	0x04, 0x34
        /*00fe*/ 	.short	(.L_2304 - .L_2303)


	//   ....[0]....
.L_2303:
        /*0100*/ 	.word	.L_x_27364@srel
        /*0104*/ 	.short	0x0
        /*0106*/ 	.short	0x0
        /*0108*/ 	.word	0x3
        /*010c*/ 	.word	.L_x_27365@srel
        /*0110*/ 	.word	.L_x_27366@srel
        /*0114*/ 	.word	.L_x_27367@srel


	//----- nvinfo : EIATTR_MAX_THREADS
	.align		4
.L_2304:
        /*0118*/ 	.byte	0x04, 0x05
        /*011a*/ 	.short	(.L_2306 - .L_2305)
.L_2305:
        /*011c*/ 	.word	0x00000100
        /*0120*/ 	.word	0x00000001
        /*0124*/ 	.word	0x00000001


	//----- nvinfo : EIATTR_CRS_STACK_SIZE
	.align		4
.L_2306:
        /*0128*/ 	.byte	0x04, 0x1e
        /*012a*/ 	.short	(.L_2308 - .L_2307)
.L_2307:
        /*012c*/ 	.word	0x00000000


	//----- nvinfo : EIATTR_CBANK_PARAM_SIZE
	.align		4
.L_2308:
        /*0130*/ 	.byte	0x03, 0x19
        /*0132*/ 	.short	0x00e8


	//----- nvinfo : EIATTR_PARAM_CBANK
	.align		4
        /*0134*/ 	.byte	0x04, 0x0a
        /*0136*/ 	.short	(.L_2310 - .L_2309)
	.align		4
.L_2309:
        /*0138*/ 	.word	index@(.nv.constant0._ZN10layer_norm13ln_fwd_kernelINS_13Kernel_traitsIf13__nv_bfloat16fS2_fjLj8192ELj1ELj1ELj8ELj16ENS_18Kernel_traits_baseILj8192EfS2_fS2_fjLj256EEEEELb1ELb0ELb0ELb0EEEvNS_9FwdParamsE)
        /*013c*/ 	.short	0x0380
        /*013e*/ 	.short	0x00e8


	//----- nvinfo : EIATTR_SW_WAR
	.align		4
.L_2310:
        /*0140*/ 	.byte	0x04, 0x36
        /*0142*/ 	.short	(.L_2312 - .L_2311)
.L_2311:
        /*0144*/ 	.word	0x00000008
.L_2312:


//--------------------- .nv.info._ZN10layer_norm13ln_fwd_kernelINS_13Kernel_traitsIf13__nv_bfloat16fS2_fjLj8192ELj1ELj1ELj8ELj16ENS_18Kernel_traits_baseILj8192EfS2_fS2_fjLj256EEEEELb1ELb0ELb0ELb1EEEvNS_9FwdParamsE --------------------------
	.section	.nv.info._ZN10layer_norm13ln_fwd_kernelINS_13Kernel_traitsIf13__nv_bfloat16fS2_fjLj8192ELj1ELj1ELj8ELj16ENS_18Kernel_traits_baseILj8192EfS2_fS2_fjLj256EEEEELb1ELb0ELb0ELb1EEEvNS_9FwdParamsE,"",@"SHT_CUDA_INFO"
	.sectionflags	@""
	.align	4


	//----- nvinfo : EIATTR_CUDA_API_VERSION
	.align		4
        /*0000*/ 	.byte	0x04, 0x37
        /*0002*/ 	.short	(.L_2314 - .L_2313)
.L_2313:
        /*0004*/ 	.word	0x00000082


	//----- nvinfo : EIATTR_KPARAM_INFO
	.align		4
.L_2314:
        /*0008*/ 	.byte	0x04, 0x17
        /*000a*/ 	.short	(.L_2316 - .L_2315)
.L_2315:
        /*000c*/ 	.word	0x00000000
        /*0010*/ 	.short	0x0000
        /*0012*/ 	.short	0x0000
        /*0014*/ 	.byte	0x00, 0xf0, 0xa1, 0x03


	//----- nvinfo : EIATTR_SPARSE_MMA_MASK
	.align		4
.L_2316:
        /*0018*/ 	.byte	0x03, 0x50
        /*001a*/ 	.short	0x0000


	//----- nvinfo : EIATTR_MAXREG_COUNT
	.align		4
        /*001c*/ 	.byte	0x03, 0x1b
        /*001e*/ 	.short	0x00ff


	//----- nvinfo : EIATTR_NUM_BARRIERS
	.align		4
        /*0020*/ 	.byte	0x02, 0x4c
        /*0022*/ 	.byte	0x01
	.zero		1


	//----- nvinfo : EIATTR_MERCURY_ISA_VERSION
	.align		4
        /*0024*/ 	.byte	0x03, 0x5f
        /*0026*/ 	.short	0x0101


	//----- nvinfo : EIATTR_COOP_GROUP_MASK_REGIDS
	.align		4
        /*0028*/ 	.byte	0x04, 0x29
        /*002a*/ 	.short	(.L_2318 - .L_2317)


	//   ....[0]....
.L_2317:
        /*002c*/ 	.word	0xffffffff


	//   ....[1]....
        /*0030*/ 	.word	0xffffffff


	//   ....[2]....
        /*0034*/ 	.word	0xffffffff


	//   ....[3]....
        /*0038*/ 	.word	0xffffffff


	//   ....[4]....
        /*003c*/ 	.word	0xffffffff


	//   ....[5]....
        /*0040*/ 	.word	0xffffffff


	//   ....[6]....
        /*0044*/ 	.word	0xffffffff


	//   ....[7]....
        /*0048*/ 	.word	0xffffffff


	//   ....[8]....
        /*004c*/ 	.word	0xffffffff


	//   ....[9]....
        /*0050*/ 	.word	0xffffffff


	//   ....[10]....
        /*0054*/ 	.word	0xffffffff


	//   ....[11]....
        /*0058*/ 	.word	0xffffffff


	//   ....[12]....
        /*005c*/ 	.word	0xffffffff


	//   ....[13]....
        /*0060*/ 	.word	0xffffffff


	//   ....[14]....
        /*0064*/ 	.word	0xffffffff


	//   ....[15]....
        /*0068*/ 	.word	0xffffffff


	//   ....[16]....
        /*006c*/ 	.word	0xffffffff


	//   ....[17]....
        /*0070*/ 	.word	0xffffffff


	//   ....[18]....
        /*0074*/ 	.word	0xffffffff


	//   ....[19]....
        /*0078*/ 	.word	0xffffffff


	//   ....[20]....
        /*007c*/ 	.word	0xffffffff


	//----- nvinfo : EIATTR_COOP_GROUP_INSTR_OFFSETS
	.align		4
.L_2318:
        /*0080*/ 	.byte	0x04, 0x28
        /*0082*/ 	.short	(.L_2320 - .L_2319)


	//   ....[0]....
.L_2319:
        /*0084*/ 	.word	0x00014650


	//   ....[1]....
        /*0088*/ 	.word	0x00014670


	//   ....[2]....
        /*008c*/ 	.word	0x00014690


	//   ....[3]....
        /*0090*/ 	.word	0x000146c0


	//   ....[4]....
        /*0094*/ 	.word	0x00014710


	//   ....[5]....
        /*0098*/ 	.word	0x00014b40


	//   ....[6]....
        /*009c*/ 	.word	0x00014b60


	//   ....[7]....
        /*00a0*/ 	.word	0x00014b90


	//   ....[8]....
        /*00a4*/ 	.word	0x00014c20


	//   ....[9]....
        /*00a8*/ 	.word	0x00014c40


	//   ....[10]....
        /*00ac*/ 	.word	0x00014de0


	//   ....[11]....
        /*00b0*/ 	.word	0x00014e20


	//   ....[12]....
        /*00b4*/ 	.word	0x00014e40


	//   ....[13]....
        /*00b8*/ 	.word	0x00014e90


	//   ....[14]....
        /*00bc*/ 	.word	0x00014f50


	//   ....[15]....
        /*00c0*/ 	.word	0x00014f70


	//   ....[16]....
        /*00c4*/ 	.word	0x00014f90


	//   ....[17]....
        /*00c8*/ 	.word	0x00015050


	//   ....[18]....
        /*00cc*/ 	.word	0x00015080


	//   ....[19]....
        /*00d0*/ 	.word	0x00015150


	//   ....[20]....
        /*00d4*/ 	.word	0x00015160


	//----- nvinfo : EIATTR_VRC_CTA_INIT_COUNT
	.align		4
.L_2320:
        /*00d8*/ 	.byte	0x02, 0x4a
	.zero		1
	.zero		1


	//----- nvinfo : EIATTR_EXIT_INSTR_OFFSETS
	.align		4
        /*00dc*/ 	.byte	0x04, 0x1c
        /*00de*/ 	.short	(.L_2322 - .L_2321)


	//   ....[0]....
.L_2321:
        /*00e0*/ 	.word	0x000005d0


	//   ....[1]....
        /*00e4*/ 	.word	0x000159f0


	//----- nvinfo : EIATTR_INDIRECT_BRANCH_TARGETS
	.align		4
.L_2322:
        /*00e8*/ 	.byte	0x04, 0x34
        /*00ea*/ 	.short	(.L_2324 - .L_2323)


	//   ....[0]....
.L_2323:
        /*00ec*/ 	.word	.L_x_27368@srel
        /*00f0*/ 	.short	0x0
        /*00f2*/ 	.short	0x0
        /*00f4*/ 	.word	0x3
        /*00f8*/ 	.word	.L_x_27369@srel
        /*00fc*/ 	.word	.L_x_27370@srel
        /*0100*/ 	.word	.L_x_27371@srel


	//----- nvinfo : EIATTR_MAX_THREADS
	.align		4
.L_2324:
        /*0104*/ 	.byte	0x04, 0x05
        /*0106*/ 	.short	(.L_2326 - .L_2325)
.L_2325:
        /*0108*/ 	.word	0x00000100
        /*010c*/ 	.word	0x00000001
        /*0110*/ 	.word	0x00000001


	//----- nvinfo : EIATTR_CRS_STACK_SIZE
	.align		4
.L_2326:
        /*0114*/ 	.byte	0x04, 0x1e
        /*0116*/ 	.short	(.L_2328 - .L_2327)
.L_2327:
        /*0118*/ 	.word	0x00000000


	//----- nvinfo : EIATTR_CBANK_PARAM_SIZE
	.align		4
.L_2328:
        /*011c*/ 	.byte	0x03, 0x19
        /*011e*/ 	.short	0x00e8


	//----- nvinfo : EIATTR_PARAM_CBANK
	.align		4
        /*0120*/ 	.byte	0x04, 0x0a
        /*0122*/ 	.short	(.L_2330 - .L_2329)
	.align		4
.L_2329:
        /*0124*/ 	.word	index@(.nv.constant0._ZN10layer_norm13ln_fwd_kernelINS_13Kernel_traitsIf13__nv_bfloat16fS2_fjLj8192ELj1ELj1ELj8ELj16ENS_18Kernel_traits_baseILj8192EfS2_fS2_fjLj256EEEEELb1ELb0ELb0ELb1EEEvNS_9FwdParamsE)
        /*0128*/ 	.short	0x0380
        /*012a*/ 	.short	0x00e8


	//----- nvinfo : EIATTR_SW_WAR
	.align		4
.L_2330:
        /*012c*/ 	.byte	0x04, 0x36
        /*012e*/ 	.short	(.L_2332 - .L_2331)
.L_2331:
        /*0130*/ 	.word	0x00000008
.L_2332:


//--------------------- .nv.info._ZN10layer_norm13ln_fwd_kernelINS_13Kernel_traitsIf13__nv_bfloat16fS2_fjLj8192ELj1ELj1ELj8ELj16ENS_18Kernel_traits_baseILj8192EfS2_fS2_fjLj256EEEEELb1ELb0ELb1ELb0EEEvNS_9FwdParamsE --------------------------
	.section	.nv.info._ZN10layer_norm13ln_fwd_kernelINS_13Kernel_traitsIf13__nv_bfloat16fS2_fjLj8192ELj1ELj1ELj8ELj16ENS_18Kernel_traits_baseILj8192EfS2_fS2_fjLj256EEEEELb1ELb0ELb1ELb0EEEvNS_9FwdParamsE,"",@"SHT_CUDA_INFO"
	.sectionflags	@""
	.align	4


	//----- nvinfo : EIATTR_CUDA_API_VERSION
	.align		4
        /*0000*/ 	.byte	0x04, 0x37
        /*0002*/ 	.short	(.L_2334 - .L_2333)
.L_2333:
        /*0004*/ 	.word	0x00000082


	//----- nvinfo : EIATTR_KPARAM_INFO
	.align		4
.L_2334:
        /*0008*/ 	.byte	0x04, 0x17
        /*000a*/ 	.short	(.L_2336 - .L_2335)
.L_2335:
        /*000c*/ 	.word	0x00000000
        /*0010*/ 	.short	0x0000
        /*0012*/ 	.short	0x0000
        /*0014*/ 	.byte	0x00, 0xf0, 0xa1, 0x03


	//----- nvinfo : EIATTR_SPARSE_MMA_MASK
	.align		4
.L_2336:
        /*0018*/ 	.byte	0x03, 0x50
        /*001a*/ 	.short	0x0000


	//----- nvinfo : EIATTR_MAXREG_COUNT
	.align		4
        /*001c*/ 	.byte	0x03, 0x1b
        /*001e*/ 	.short	0x00ff


	//----- nvinfo : EIATTR_NUM_BARRIERS
	.align		4
        /*0020*/ 	.byte	0x02, 0x4c
        /*0022*/ 	.byte	0x01
	.zero		1


	//----- nvinfo : EIATTR_MERCURY_ISA_VERSION
	.align		4
        /*0024*/ 	.byte	0x03, 0x5f
        /*0026*/ 	.short	0x0101


	//----- nvinfo : EIATTR_COOP_GROUP_MASK_REGIDS
	.align		4
        /*0028*/ 	.byte	0x04, 0x29
        /*002a*/ 	.short	(.L_2338 - .L_2337)


	//   ....[0]....
.L_2337:
        /*002c*/ 	.word	0xffffffff


	//   ....[1]....
        /*0030*/ 	.word	0xffffffff


	//   ....[2]....
        /*0034*/ 	.word	0xffffffff


	//   ....[3]....
        /*0038*/ 	.word	0xffffffff


	//   ....[4]....
        /*003c*/ 	.word	0xffffffff


	//   ....[5]....
        /*0040*/ 	.word	0xffffffff


	//   ....[6]....
        /*0044*/ 	.word	0xffffffff


	//   ....[7]....
        /*0048*/ 	.word	0xffffffff


	//   ....[8]....
        /*004c*/ 	.word	0xffffffff


	//   ....[9]....
        /*0050*/ 	.word	0xffffffff


	//   ....[10]....
        /*0054*/ 	.word	0xffffffff


	//   ....[11]....
        /*0058*/ 	.word	0xffffffff


	//   ....[12]....
        /*005c*/ 	.word	0xffffffff


	//   ....[13]....
        /*0060*/ 	.word	0xffffffff


	//   ....[14]....
        /*0064*/ 	.word	0xffffffff


	//   ....[15]....
        /*0068*/ 	.word	0xffffffff


	//   ....[16]....
        /*006c*/ 	.word	0xffffffff


	//   ....[17]....
        /*0070*/ 	.word	0xffffffff


	//   ....[18]....
        /*0074*/ 	.word	0xffffffff


	//   ....[19]....
        /*0078*/ 	.word	0xffffffff


	//   ....[20]....
        /*007c*/ 	.word	0xffffffff


	//----- nvinfo : EIATTR_COOP_GROUP_INSTR_OFFSETS
	.align		4
.L_2338:
        /*0080*/ 	.byte	0x04, 0x28
        /*0082*/ 	.short	(.L_2340 - .L_2339)


	//   ....[0]....
.L_2339:
        /*0084*/ 	.word	0x0001b740


	//   ....[1]....
        /*0088*/ 	.word	0x0001b760


	//   ....[2]....
        /*008c*/ 	.word	0x0001b780


	//   ....[3]....
        /*0090*/ 	.word	0x0001b7a0


	//   ....[4]....
        /*0094*/ 	.word	0x0001b7c0


	//   ....[5]....
        /*0098*/ 	.word	0x0001bc20


	//   ....[6]....
        /*009c*/ 	.word	0x0001bc40


	//   ....[7]....
        /*00a0*/ 	.word	0x0001bc60


	//   ....[8]....
        /*00a4*/ 	.word	0x0001bc80


	//   ....[9]....
        /*00a8*/ 	.word	0x0001bcb0


	//   ....[10]....
        /*00ac*/ 	.word	0x0001be40


	//   ....[11]....
        /*00b0*/ 	.word	0x0001be70


	//   ....[12]....
        /*00b4*/ 	.word	0x0001be80


	//   ....[13]....
        /*00b8*/ 	.word	0x0001bed0


	//   ....[14]....
        /*00bc*/ 	.word	0x0001bf90


	//   ....[15]....
        /*00c0*/ 	.word	0x0001bfc0


	//   ....[16]....
        /*00c4*/ 	.word	0x0001bfe0


	//   ....[17]....
        /*00c8*/ 	.word	0x0001c080


	//   ....[18]....
        /*00cc*/ 	.word	0x0001c0d0


	//   ....[19]....
        /*00d0*/ 	.word	0x0001c170


	//   ....[20]....
        /*00d4*/ 	.word	0x0001c1a0


	//----- nvinfo : EIATTR_VRC_CTA_INIT_COUNT
	.align		4
.L_2340:
        /*00d8*/ 	.byte	0x02, 0x4a
	.zero		1
	.zero		1


	//----- nvinfo : EIATTR_EXIT_INSTR_OFFSETS
	.align		4
        /*00dc*/ 	.byte	0x04, 0x1c
        /*00de*/ 	.short	(.L_2342 - .L_2341)


	//   ....[0]....
.L_2341:
        /*00e0*/ 	.word	0x00000860


	//   ....[1]....
        /*00e4*/ 	.word	0x0001cbe0


	//----- nvinfo : EIATTR_MAX_THREADS
	.align		4
.L_2342:
        /*00e8*/ 	.byte	0x04, 0x05
        /*00ea*/ 	.short	(.L_2344 - .L_2343)
.L_2343:
        /*00ec*/ 	.word	0x00000100
        /*00f0*/ 	.word	0x00000001
        /*00f4*/ 	.word	0x00000001


	//----- nvinfo : EIATTR_CRS_STACK_SIZE
	.align		4
.L_2344:
        /*00f8*/ 	.byte	0x04, 0x1e
        /*00fa*/ 	.short	(.L_2346 - .L_2345)
.L_2345:
        /*00fc*/ 	.word	0x00000000


	//----- nvinfo : EIATTR_CBANK_PARAM_SIZE
	.align		4
.L_2346:
        /*0100*/ 	.byte	0x03, 0x19
        /*0102*/ 	.short	0x00e8


	//----- nvinfo : EIATTR_PARAM_CBANK
	.align		4
        /*0104*/ 	.byte	0x04, 0x0a
        /*0106*/ 	.short	(.L_2348 - .L_2347)
	.align		4
.L_2347:
        /*0108*/ 	.word	index@(.nv.constant0._ZN10layer_norm13ln_fwd_kernelINS_13Kernel_traitsIf13__nv_bfloat16fS2_fjLj8192ELj1ELj1ELj8ELj16ENS_18Kernel_traits_baseILj8192EfS2_fS2_fjLj256EEEEELb1ELb0ELb1ELb0EEEvNS_9FwdParamsE)
        /*010c*/ 	.short	0x0380
        /*010e*/ 	.short	0x00e8


	//----- nvinfo : EIATTR_SW_WAR
	.align		4
.L_2348:
        /*0110*/ 	.byte	0x04, 0x36
        /*0112*/ 	.short	(.L_2350 - .L_2349)
.L_2349:
        /*0114*/ 	.word	0x00000008
.L_2350:


//--------------------- .nv.info._ZN10layer_norm13ln_fwd_kernelINS_13Kernel_traitsIf13__nv_bfloat16fS2_fjLj8192ELj1ELj1ELj8ELj16ENS_18Kernel_traits_baseILj8192EfS2_fS2_fjLj256EEEEELb1ELb0ELb1ELb1EEEvNS_9FwdParamsE --------------------------
	.section	.nv.info._ZN10layer_norm13ln_fwd_kernelINS_13Kernel_traitsIf13__nv_bfloat16fS2_fjLj8192ELj1ELj1ELj8ELj16ENS_18Kernel_traits_baseILj8192EfS2_fS2_fjLj256EEEEELb1ELb0ELb1ELb1EEEvNS_9FwdParamsE,"",@"SHT_CUDA_INFO"
	.sectionflags	@""
	.align	4


	//----- nvinfo : EIATTR_CUDA_API_VERSION
	.align		4
        /*0000*/ 	.byte	0x04, 0x37
        /*0002*/ 	.short	(.L_2352 - .L_2351)
.L_2351:
        /*0004*/ 	.word	0x00000082


	//----- nvinfo : EIATTR_KPARAM_INFO
	.align		4
.L_2352:
        /*0008*/ 	.byte	0x04, 0x17
        /*000a*/ 	.short	(.L_2354 - .L_2353)
.L_2353:
        /*000c*/ 	.word	0x00000000
        /*0010*/ 	.short	0x0000
        /*0012*/ 	.short	0x0000
        /*0014*/ 	.byte	0x00, 0xf0, 0xa1, 0x03


	//----- nvinfo : EIATTR_SPARSE_MMA_MASK
	.align		4
.L_2354:
        /*0018*/ 	.byte	0x03, 0x50
        /*001a*/ 	.short	0x0000


	//----- nvinfo : EIATTR_MAXREG_COUNT
	.align		4
        /*001c*/ 	.byte	0x03, 0x1b
        /*001e*/ 	.short	0x00ff


	//----- nvinfo : EIATTR_NUM_BARRIERS
	.align		4
        /*0020*/ 	.byte	0x02, 0x4c
        /*0022*/ 	.byte	0x01
	.zero		1


	//----- nvinfo : EIATTR_ANNOTATIONS
	.align		4
        /*0024*/ 	.byte	0x04, 0x55
        /*0026*/ 	.short	(.L_2356 - .L_2355)


	//   ....[0]....
.L_2355:
        /*0028*/ 	.word	0x00000001
        /*002c*/ 	.byte	0x10, 0x04, 0x00, 0x00, 0x01, 0x00, 0x00, 0x00, 0x20, 0x04, 0x00, 0x00, 0x01, 0x00, 0x00, 0x00
        /*003c*/ 	.byte	0xe0, 0x05, 0x00, 0x00, 0x01, 0x00, 0x00, 0x00, 0xf0, 0x05, 0x00, 0x00, 0x01, 0x00, 0x00, 0x00
        /*004c*/ 	.byte	0x70, 0x86, 0x01, 0x00, 0x01, 0x00, 0x00, 0x00, 0x80, 0x86, 0x01, 0x00, 0x01, 0x00, 0x00, 0x00
        /*005c*/ 	.byte	0x90, 0x86, 0x01, 0x00, 0x01, 0x00, 0x00, 0x00, 0xa0, 0x86, 0x01, 0x00


	//----- nvinfo : EIATTR_MERCURY_ISA_VERSION
	.align		4
.L_2356:
        /*0068*/ 	.byte	0x03, 0x5f
        /*006a*/ 	.short	0x0101


	//----- nvinfo : EIATTR_COOP_GROUP_MASK_REGIDS
	.align		4
        /*006c*/ 	.byte	0x04, 0x29
        /*006e*/ 	.short	(.L_2358 - .L_2357)


	//   ....[0]....
.L_2357:
        /*0070*/ 	.word	0xffffffff


	//   ....[1]....
        /*0074*/ 	.word	0xffffffff


	//   ....[2]....
        /*0078*/ 	.word	0xffffffff


	//   ....[3]....
        /*007c*/ 	.word	0xffffffff


	//   ....[4]....
        /*0080*/ 	.word	0xffffffff


	//   ....[5]....
        /*0084*/ 	.word	0xffffffff


	//   ....[6]....
        /*0088*/ 	.word	0xffffffff


	//   ....[7]....
        /*008c*/ 	.word	0xffffffff


	//   ....[8]....
        /*0090*/ 	.word	0xffffffff


	//   ....[9]....
        /*0094*/ 	.word	0xffffffff


	//   ....[10]....
        /*0098*/ 	.word	0xffffffff


	//   ....[11]....
        /*009c*/ 	.word	0xffffffff


	//   ....[12]....
        /*00a0*/ 	.word	0xffffffff


	//   ....[13]....
        /*00a4*/ 	.word	0xffffffff


	//   ....[14]....
        /*00a8*/ 	.word	0xffffffff


	//   ....[15]....
        /*00ac*/ 	.word	0xffffffff


	//   ....[16]....
        /*00b0*/ 	.word	0xffffffff


	//   ....[17]....
        /*00b4*/ 	.word	0xffffffff


	//   ....[18]....
        /*00b8*/ 	.word	0xffffffff


	//   ....[19]....
        /*00bc*/ 	.word	0xffffffff


	//   ....[20]....
        /*00c0*/ 	.word	0xffffffff


	//----- nvinfo : EIATTR_COOP_GROUP_INSTR_OFFSETS
	.align		4
.L_2358:
        /*00c4*/ 	.byte	0x04, 0x28
        /*00c6*/ 	.short	(.L_2360 - .L_2359)


	//   ....[0]....
.L_2359:
        /*00c8*/ 	.word	0x00017b60


	//   ....[1]....
        /*00cc*/ 	.word	0x00017b80


	//   ....[2]....
        /*00d0*/ 	.word	0x00017ba0


	//   ....[3]....
        /*00d4*/ 	.word	0x00017bc0


	//   ....[4]....
        /*00d8*/ 	.word	0x00017be0


	//   ....[5]....
        /*00dc*/ 	.word	0x00018010


	//   ....[6]....
        /*00e0*/ 	.word	0x00018030


	//   ....[7]....
        /*00e4*/ 	.word	0x00018050


	//   ....[8]....
        /*00e8*/ 	.word	0x00018070


	//   ....[9]....
        /*00ec*/ 	.word	0x00018090


	//   ....[10]....
        /*00f0*/ 	.word	0x00018220


	//   ....[11]....
        /*00f4*/ 	.word	0x00018260


	//   ....[12]....
        /*00f8*/ 	.word	0x00018310


	//   ....[13]....
        /*00fc*/ 	.word	0x00018360


	//   ....[14]....
        /*0100*/ 	.word	0x00018370


	//   ....[15]....
        /*0104*/ 	.word	0x000183f0


	//   ....[16]....
        /*0108*/ 	.word	0x00018420


	//   ....[17]....
        /*010c*/ 	.word	0x00018490


	//   ....[18]....
        /*0110*/ 	.word	0x00018520


	//   ....[19]....
        /*0114*/ 	.word	0x00018550


	//   ....[20]....
        /*0118*/ 	.word	0x000185b0


	//----- nvinfo : EIATTR_VRC_CTA_INIT_COUNT
	.align		4
.L_2360:
        /*011c*/ 	.byte	0x02, 0x4a
	.zero		1
	.zero		1


	//----- nvinfo : EIATTR_EXIT_INSTR_OFFSETS
	.align		4
        /*0120*/ 	.byte	0x04, 0x1c
        /*0122*/ 	.short	(.L_2362 - .L_2361)


	//   ....[0]....
.L_2361:
        /*0124*/ 	.word	0x00000630


	//   ....[1]....
        /*0128*/ 	.word	0x00018f20


	//----- nvinfo : EIATTR_MAX_THREADS
	.align		4
.L_2362:
        /*012c*/ 	.byte	0x04, 0x05
        /*012e*/ 	.short	(.L_2364 - .L_2363)
.L_2363:
        /*0130*/ 	.word	0x00000100
        /*0134*/ 	.word	0x00000001
        /*0138*/ 	.word	0x00000001


	//----- nvinfo : EIATTR_CRS_STACK_SIZE
	.align		4
.L_2364:
        /*013c*/ 	.byte	0x04, 0x1e
        /*013e*/ 	.short	(.L_2366 - .L_2365)
.L_2365:
        /*0140*/ 	.word	0x00000000


	//----- nvinfo : EIATTR_CBANK_PARAM_SIZE
	.align		4
.L_2366:
        /*0144*/ 	.byte	0x03, 0x19
        /*0146*/ 	.short	0x00e8


	//----- nvinfo : EIATTR_PARAM_CBANK
	.align		4
        /*0148*/ 	.byte	0x04, 0x0a
        /*014a*/ 	.short	(.L_2368 - .L_2367)
	.align		4
.L_2367:
        /*014c*/ 	.word	index@(.nv.constant0._ZN10layer_norm13ln_fwd_kernelINS_13Kernel_traitsIf13__nv_bfloat16fS2_fjLj8192ELj1ELj1ELj8ELj16ENS_18Kernel_traits_baseILj8192EfS2_fS2_fjLj256EEEEELb1ELb0ELb1ELb1EEEvNS_9FwdParamsE)
        /*0150*/ 	.short	0x0380
        /*0152*/ 	.short	0x00e8


	//----- nvinfo : EIATTR_SW_WAR
	.align		4
.L_2368:
        /*0154*/ 	.byte	0x04, 0x36
        /*0156*/ 	.short	(.L_2370 - .L_2369)
.L_2369:
        /*0158*/ 	.word	0x00000008
.L_2370:


//--------------------- .nv.info._ZN10layer_norm13ln_fwd_kernelINS_13Kernel_traitsIf13__nv_bfloat16fS2_fjLj8192ELj1ELj1ELj8ELj16ENS_18Kernel_traits_baseILj8192EfS2_fS2_fjLj256EEEEELb1ELb1ELb0ELb0EEEvNS_9FwdParamsE --------------------------
	.section	.nv.info._ZN10layer_norm13ln_fwd_kernelINS_13Kernel_traitsIf13__nv_bfloat16fS2_fjLj8192ELj1ELj1ELj8ELj16ENS_18Kernel_traits_baseILj8192EfS2_fS2_fjLj256EEEEELb1ELb1ELb0ELb0EEEvNS_9FwdParamsE,"",@"SHT_CUDA_INFO"
	.sectionflags	@""
	.align	4


	//----- nvinfo : EIATTR_CUDA_API_VERSION
	.align		4
        /*0000*/ 	.byte	0x04, 0x37
        /*0002*/ 	.short	(.L_2372 - .L_2371)
.L_2371:
        /*0004*/ 	.word	0x00000082


	//----- nvinfo : EIATTR_KPARAM_INFO
	.align		4
.L_2372:
        /*0008*/ 	.byte	0x04, 0x17
        /*000a*/ 	.short	(.L_2374 - .L_2373)
.L_2373:
        /*000c*/ 	.word	0x00000000
        /*0010*/ 	.short	0x0000
        /*0012*/ 	.short	0x0000
        /*0014*/ 	.byte	0x00, 0xf0, 0xa1, 0x03


	//----- nvinfo : EIATTR_SPARSE_MMA_MASK
	.align		4
.L_2374:
        /*0018*/ 	.byte	0x03, 0x50
        /*001a*/ 	.short	0x0000


	//----- nvinfo : EIATTR_MAXREG_COUNT
	.align		4
        /*001c*/ 	.byte	0x03, 0x1b
        /*001e*/ 	.short	0x00ff


	//----- nvinfo : EIATTR_NUM_BARRIERS
	.align		4
        /*0020*/ 	.byte	0x02, 0x4c
        /*0022*/ 	.byte	0x01
	.zero		1


	//----- nvinfo : EIATTR_MERCURY_ISA_VERSION
	.align		4
        /*0024*/ 	.byte	0x03, 0x5f
        /*0026*/ 	.short	0x0101


	//----- nvinfo : EIATTR_COOP_GROUP_MASK_REGIDS
	.align		4
        /*0028*/ 	.byte	0x04, 0x29
        /*002a*/ 	.short	(.L_2376 - .L_2375)


	//   ....[0]....
.L_2375:
        /*002c*/ 	.word	0xffffffff


	//   ....[1]....
        /*0030*/ 	.word	0xffffffff


	//   ....[2]....
        /*0034*/ 	.word	0xffffffff


	//   ....[3]....
        /*0038*/ 	.word	0xffffffff


	//   ....[4]....
        /*003c*/ 	.word	0xffffffff


	//   ....[5]....
        /*0040*/ 	.word	0xffffffff


	//   ....[6]....
        /*0044*/ 	.word	0xffffffff


	//   ....[7]....
        /*0048*/ 	.word	0xffffffff


	//   ....[8]....
        /*004c*/ 	.word	0xffffffff


	//   ....[9]....
        /*0050*/ 	.word	0xffffffff


	//   ....[10]....
        /*0054*/ 	.word	0xffffffff


	//   ....[11]....
        /*0058*/ 	.word	0xffffffff


	//   ....[12]....
        /*005c*/ 	.word	0xffffffff


	//   ....[13]....
        /*0060*/ 	.word	0xffffffff


	//   ....[14]....
        /*0064*/ 	.word	0xffffffff


	//   ....[15]....
        /*0068*/ 	.word	0xffffffff


	//   ....[16]....
        /*006c*/ 	.word	0xffffffff


	//   ....[17]....
        /*0070*/ 	.word	0xffffffff


	//   ....[18]....
        /*0074*/ 	.word	0xffffffff


	//   ....[19]....
        /*0078*/ 	.word	0xffffffff


	//   ....[20]....
        /*007c*/ 	.word	0xffffffff


	//----- nvinfo : EIATTR_COOP_GROUP_INSTR_OFFSETS
	.align		4
.L_2376:
        /*0080*/ 	.byte	0x04, 0x28
        /*0082*/ 	.short	(.L_2378 - .L_2377)


	//   ....[0]....
.L_2377:
        /*0084*/ 	.word	0x0001aac0


	//   ....[1]....
        /*0088*/ 	.word	0x0001aae0


	//   ....[2]....
        /*008c*/ 	.word	0x0001ab00


	//   ....[3]....
        /*0090*/ 	.word	0x0001ab20


	//   ....[4]....
        /*0094*/ 	.word	0x0001ab40


	//   ....[5]....
        /*0098*/ 	.word	0x0001afb0


	//   ....[6]....
        /*009c*/ 	.word	0x0001afd0


	//   ....[7]....
        /*00a0*/ 	.word	0x0001aff0


	//   ....[8]....
        /*00a4*/ 	.word	0x0001b010


	//   ....[9]....
        /*00a8*/ 	.word	0x0001b030


	//   ....[10]....
        /*00ac*/ 	.word	0x0001b1c0


	//   ....[11]....
        /*00b0*/ 	.word	0x0001b200


	//   ....[12]....
        /*00b4*/ 	.word	0x0001b290


	//   ....[13]....
        /*00b8*/ 	.word	0x0001b300


	//   ....[14]....
        /*00bc*/ 	.word	0x0001b310


	//   ....[15]....
        /*00c0*/ 	.word	0x0001b390


	//   ....[16]....
        /*00c4*/ 	.word	0x0001b3f0


	//   ....[17]....
        /*00c8*/ 	.word	0x0001b410


	//   ....[18]....
        /*00cc*/ 	.word	0x0001b4c0


	//   ....[19]....
        /*00d0*/ 	.word	0x0001b4f0


	//   ....[20]....
        /*00d4*/ 	.word	0x0001b530


	//----- nvinfo : EIATTR_VRC_CTA_INIT_COUNT
	.align		4
.L_2378:
        /*00d8*/ 	.byte	0x02, 0x4a
	.zero		1
	.zero		1


	//----- nvinfo : EIATTR_EXIT_INSTR_OFFSETS
	.align		4
        /*00dc*/ 	.byte	0x04, 0x1c
        /*00de*/ 	.short	(.L_2380 - .L_2379)


	//   ....[0]....
.L_2379:
        /*00e0*/ 	.word	0x00000920


	//   ....[1]....
        /*00e4*/ 	.word	0x0001bf00


	//----- nvinfo : EIATTR_INDIRECT_BRANCH_TARGETS
	.align		4
.L_2380:
        /*00e8*/ 	.byte	0x04, 0x34
        /*00ea*/ 	.short	(.L_2382 - .L_2381)


	//   ....[0]....
.L_2381:
        /*00ec*/ 	.word	.L_x_27372@srel
        /*00f0*/ 	.short	0x0
        /*00f2*/ 	.short	0x0
        /*00f4*/ 	.word	0x3
        /*00f8*/ 	.word	.L_x_27373@srel
        /*00fc*/ 	.word	.L_x_27374@srel
        /*0100*/ 	.word	.L_x_27375@srel


	//----- nvinfo : EIATTR_MAX_THREADS
	.align		4
.L_2382:
        /*0104*/ 	.byte	0x04, 0x05
        /*0106*/ 	.short	(.L_2384 - .L_2383)
.L_2383:
        /*0108*/ 	.word	0x00000100
        /*010c*/ 	.word	0x00000001
        /*0110*/ 	.word	0x00000001


	//----- nvinfo : EIATTR_CRS_STACK_SIZE
	.align		4
.L_2384:
        /*0114*/ 	.byte	0x04, 0x1e
        /*0116*/ 	.short	(.L_2386 - .L_2385)
.L_2385:
        /*0118*/ 	.word	0x00000000


	//----- nvinfo : EIATTR_CBANK_PARAM_SIZE
	.align		4
.L_2386:
        /*011c*/ 	.byte	0x03, 0x19
        /*011e*/ 	.short	0x00e8


	//----- nvinfo : EIATTR_PARAM_CBANK
	.align		4
        /*0120*/ 	.byte	0x04, 0x0a
        /*0122*/ 	.short	(.L_2388 - .L_2387)
	.align		4
.L_2387:
        /*0124*/ 	.word	index@(.nv.constant0._ZN10layer_norm13ln_fwd_kernelINS_13Kernel_traitsIf13__nv_bfloat16fS2_fjLj8192ELj1ELj1ELj8ELj16ENS_18Kernel_traits_baseILj8192EfS2_fS2_fjLj256EEEEELb1ELb1ELb0ELb0EEEvNS_9FwdParamsE)
        /*0128*/ 	.short	0x0380
        /*012a*/ 	.short	0x00e8


	//----- nvinfo : EIATTR_SW_WAR
	.align		4
.L_2388:
        /*012c*/ 	.byte	0x04, 0x36
        /*012e*/ 	.short	(.L_2390 - .L_2389)
.L_2389:
        /*0130*/ 	.word	0x00000008
.L_2390:


//--------------------- .nv.info._ZN10layer_norm13ln_fwd_kernelINS_13Kernel_traitsIf13__nv_bfloat16fS2_fjLj8192ELj1ELj1ELj8ELj16ENS_18Kernel_traits_baseILj8192EfS2_fS2_fjLj256EEEEELb1ELb1ELb0ELb1EEEvNS_9FwdParamsE --------------------------
	.section	.nv.info._ZN10layer_norm13ln_fwd_kernelINS_13Kernel_traitsIf13__nv_bfloat16fS2_fjLj8192ELj1ELj1ELj8ELj16ENS_18Kernel_traits_baseILj8192EfS2_fS2_fjLj256EEEEELb1ELb1ELb0ELb1EEEvNS_9FwdParamsE,"",@"SHT_CUDA_INFO"
	.sectionflags	@""
	.align	4


	//----- nvinfo : EIATTR_CUDA_API_VERSION
	.align		4
        /*0000*/ 	.byte	0x04, 0x37
        /*0002*/ 	.short	(.L_2392 - .L_2391)
.L_2391:
        /*0004*/ 	.word	0x00000082


	//----- nvinfo : EIATTR_KPARAM_INFO
	.align		4
.L_2392:
        /*0008*/ 	.byte	0x04, 0x17
        /*000a*/ 	.short	(.L_2394 - .L_2393)
.L_2393:
        /*000c*/ 	.word	0x00000000
        /*0010*/ 	.short	0x0000
        /*0012*/ 	.short	0x0000
        /*0014*/ 	.byte	0x00, 0xf0, 0xa1, 0x03


	//----- nvinfo : EIATTR_SPARSE_MMA_MASK
	.align		4
.L_2394:
        /*0018*/ 	.byte	0x03, 0x50
        /*001a*/ 	.short	0x0000


	//----- nvinfo : EIATTR_MAXREG_COUNT
	.align		4
        /*001c*/ 	.byte	0x03, 0x1b
        /*001e*/ 	.short	0x00ff


	//----- nvinfo : EIATTR_NUM_BARRIERS
	.align		4
        /*0020*/ 	.byte	0x02, 0x4c
        /*0022*/ 	.byte	0x01
	.zero		1


	//----- nvinfo : EIATTR_MERCURY_ISA_VERSION
	.align		4
        /*0024*/ 	.byte	0x03, 0x5f
        /*0026*/ 	.short	0x0101


	//----- nvinfo : EIATTR_COOP_GROUP_MASK_REGIDS
	.align		4
        /*0028*/ 	.byte	0x04, 0x29
        /*002a*/ 	.short	(.L_2396 - .L_2395)


	//   ....[0]....
.L_2395:
        /*002c*/ 	.word	0xffffffff


	//   ....[1]....
        /*0030*/ 	.word	0xffffffff


	//   ....[2]....
        /*0034*/ 	.word	0xffffffff


	//   ....[3]....
        /*0038*/ 	.word	0xffffffff


	//   ....[4]....
        /*003c*/ 	.word	0xffffffff


	//   ....[5]....
        /*0040*/ 	.word	0xffffffff


	//   ....[6]....
        /*0044*/ 	.word	0xffffffff


	//   ....[7]....
        /*0048*/ 	.word	0xffffffff


	//   ....[8]....
        /*004c*/ 	.word	0xffffffff


	//   ....[9]....
        /*0050*/ 	.word	0xffffffff


	//   ....[10]....
        /*0054*/ 	.word	0xffffffff


	//   ....[11]....
        /*0058*/ 	.word	0xffffffff


	//   ....[12]....
        /*005c*/ 	.word	0xffffffff


	//   ....[13]....
        /*0060*/ 	.word	0xffffffff


	//   ....[14]....
        /*0064*/ 	.word	0xffffffff


	//   ....[15]....
        /*0068*/ 	.word	0xffffffff


	//   ....[16]....
        /*006c*/ 	.word	0xffffffff


	//   ....[17]....
        /*0070*/ 	.word	0xffffffff


	//   ....[18]....
        /*0074*/ 	.word	0xffffffff


	//   ....[19]....
        /*0078*/ 	.word	0xffffffff


	//   ....[20]....
        /*007c*/ 	.word	0xffffffff


	//----- nvinfo : EIATTR_COOP_GROUP_INSTR_OFFSETS
	.align		4
.L_2396:
        /*0080*/ 	.byte	0x04, 0x28
        /*0082*/ 	.short	(.L_2398 - .L_2397)


	//   ....[0]....
.L_2397:
        /*0084*/ 	.word	0x00019300


	//   ....[1]....
        /*0088*/ 	.word	0x00019330


	//   ....[2]....
        /*008c*/ 	.word	0x00019350


	//   ....[3]....
        /*0090*/ 	.word	0x00019370


	//   ....[4]....
        /*0094*/ 	.word	0x000193a0


	//   ....[5]....
        /*0098*/ 	.word	0x00019800


	//   ....[6]....
        /*009c*/ 	.word	0x00019820


	//   ....[7]....
        /*00a0*/ 	.word	0x00019840


	//   ....[8]....
        /*00a4*/ 	.word	0x00019860


	//   ....[9]....
        /*00a8*/ 	.word	0x00019880


	//   ....[10]....
        /*00ac*/ 	.word	0x00019a30


	//   ....[11]....
        /*00b0*/ 	.word	0x00019a70


	//   ....[12]....
        /*00b4*/ 	.word	0x00019b20


	//   ....[13]....
        /*00b8*/ 	.word	0x00019b60


	//   ....[14]....
        /*00bc*/ 	.word	0x00019b80


	//   ....[15]....
        /*00c0*/ 	.word	0x00019c10


	//   ....[16]....
        /*00c4*/ 	.word	0x00019c40


	//   ....[17]....
        /*00c8*/ 	.word	0x00019c70


	//   ....[18]....
        /*00cc*/ 	.word	0x00019cb0


	//   ....[19]....
        /*00d0*/ 	.word	0x00019d70


	//   ....[20]....
        /*00d4*/ 	.word	0x00019da0


	//----- nvinfo : EIATTR_VRC_CTA_INIT_COUNT
	.align		4
.L_2398:
        /*00d8*/ 	.byte	0x02, 0x4a
	.zero		1
	.zero		1


	//----- nvinfo : EIATTR_EXIT_INSTR_OFFSETS
	.align		4
        /*00dc*/ 	.byte	0x04, 0x1c
        /*00de*/ 	.short	(.L_2400 - .L_2399)


	//   ....[0]....
.L_2399:
        /*00e0*/ 	.word	0x000005d0


	//   ....[1]....
        /*00e4*/ 	.word	0x0001a630


	//----- nvinfo : EIATTR_INDIRECT_BRANCH_TARGETS
	.align		4
.L_2400:
        /*00e8*/ 	.byte	0x04, 0x34
        /*00ea*/ 	.short	(.L_2402 - .L_2401)


	//   ....[0]....
.L_2401:
        /*00ec*/ 	.word	.L_x_27376@srel
        /*00f0*/ 	.short	0x0
        /*00f2*/ 	.short	0x0
        /*00f4*/ 	.word	0x3
        /*00f8*/ 	.word	.L_x_27377@srel
        /*00fc*/ 	.word	.L_x_27378@srel
        /*0100*/ 	.word	.L_x_27379@srel


	//----- nvinfo : EIATTR_MAX_THREADS
	.align		4
.L_2402:
        /*0104*/ 	.byte	0x04, 0x05
        /*0106*/ 	.short	(.L_2404 - .L_2403)
.L_2403:
        /*0108*/ 	.word	0x00000100
        /*010c*/ 	.word	0x00000001
        /*0110*/ 	.word	0x00000001


	//----- nvinfo : EIATTR_CRS_STACK_SIZE
	.align		4
.L_2404:
        /*0114*/ 	.byte	0x04, 0x1e
        /*0116*/ 	.short	(.L_2406 - .L_2405)
.L_2405:
        /*0118*/ 	.word	0x00000000


	//----- nvinfo : EIATTR_CBANK_PARAM_SIZE
	.align		4
.L_2406:
        /*011c*/ 	.byte	0x03, 0x19
        /*011e*/ 	.short	0x00e8


	//----- nvinfo : EIATTR_PARAM_CBANK
	.align		4
        /*0120*/ 	.byte	0x04, 0x0a
        /*0122*/ 	.short	(.L_2408 - .L_2407)
	.align		4
.L_2407:
        /*0124*/ 	.word	index@(.nv.constant0._ZN10layer_norm13ln_fwd_kernelINS_13Kernel_traitsIf13__nv_bfloat16fS2_fjLj8192ELj1ELj1ELj8ELj16ENS_18Kernel_traits_baseILj8192EfS2_fS2_fjLj256EEEEELb1ELb1ELb0ELb1EEEvNS_9FwdParamsE)
        /*0128*/ 	.short	0x0380
        /*012a*/ 	.short	0x00e8


	//----- nvinfo : EIATTR_SW_WAR
	.align		4
.L_2408:
        /*012c*/ 	.byte	0x04, 0x36
        /*012e*/ 	.short	(.L_2410 - .L_2409)
.L_2409:
        /*0130*/ 	.word	0x00000008
.L_2410:


//--------------------- .nv.info._ZN10layer_norm13ln_fwd_kernelINS_13Kernel_traitsIf13__nv_bfloat16fS2_fjLj8192ELj1ELj1ELj8ELj16ENS_18Kernel_traits_baseILj8192EfS2_fS2_fjLj256EEEEELb1ELb1ELb1ELb0EEEvNS_9FwdParamsE --------------------------
	.section	.nv.info._ZN10layer_norm13ln_fwd_kernelINS_13Kernel_traitsIf13__nv_bfloat16fS2_fjLj8192ELj1ELj1ELj8ELj16ENS_18Kernel_traits_baseILj8192EfS2_fS2_fjLj256EEEEELb1ELb1ELb1ELb0EEEvNS_9FwdParamsE,"",@"SHT_CUDA_INFO"
	.sectionflags	@""
	.align	4


	//----- nvinfo : EIATTR_CUDA_API_VERSION
	.align		4
        /*0000*/ 	.byte	0x04, 0x37
        /*0002*/ 	.short	(.L_2412 - .L_2411)
.L_2411:
        /*0004*/ 	.word	0x00000082


	//----- nvinfo : EIATTR_KPARAM_INFO
	.align		4
.L_2412:
        /*0008*/ 	.byte	0x04, 0x17
        /*000a*/ 	.short	(.L_2414 - .L_2413)
.L_2413:
        /*000c*/ 	.word	0x00000000
        /*0010*/ 	.short	0x0000
        /*0012*/ 	.short	0x0000
        /*0014*/ 	.byte	0x00, 0xf0, 0xa1, 0x03


	//----- nvinfo : EIATTR_SPARSE_MMA_MASK
	.align		4
.L_2414:
        /*0018*/ 	.byte	0x03, 0x50
        /*001a*/ 	.short	0x0000


	//----- nvinfo : EIATTR_MAXREG_COUNT
	.align		4
        /*001c*/ 	.byte	0x03, 0x1b
        /*001e*/ 	.short	0x00ff


	//----- nvinfo : EIATTR_NUM_BARRIERS
	.align		4
        /*0020*/ 	.byte	0x02, 0x4c
        /*0022*/ 	.byte	0x01
	.zero		1


	//----- nvinfo : EIATTR_MERCURY_ISA_VERSION
	.align		4
        /*0024*/ 	.byte	0x03, 0x5f
        /*0026*/ 	.short	0x0101


	//----- nvinfo : EIATTR_COOP_GROUP_MASK_REGIDS
	.align		4
        /*0028*/ 	.byte	0x04, 0x29
        /*002a*/ 	.short	(.L_2416 - .L_2415)


	//   ....[0]....
.L_2415:
        /*002c*/ 	.word	0xffffffff


	//   ....[1]....
        /*0030*/ 	.word	0xffffffff


	//   ....[2]....
        /*0034*/ 	.word	0xffffffff


	//   ....[3]....
        /*0038*/ 	.word	0xffffffff


	//   ....[4]....
        /*003c*/ 	.word	0xffffffff


	//   ....[5]....
        /*0040*/ 	.word	0xffffffff


	//   ....[6]....
        /*0044*/ 	.word	0xffffffff


	//   ....[7]....
        /*0048*/ 	.word	0xffffffff


	//   ....[8]....
        /*004c*/ 	.word	0xffffffff


	//   ....[9]....
        /*0050*/ 	.word	0xffffffff


	//   ....[10]....
        /*0054*/ 	.word	0xffffffff


	//   ....[11]....
        /*0058*/ 	.word	0xffffffff


	//   ....[12]....
        /*005c*/ 	.word	0xffffffff


	//   ....[13]....
        /*0060*/ 	.word	0xffffffff


	//   ....[14]....
        /*0064*/ 	.word	0xffffffff


	//   ....[15]....
        /*0068*/ 	.word	0xffffffff


	//   ....[16]....
        /*006c*/ 	.word	0xffffffff


	//   ....[17]....
        /*0070*/ 	.word	0xffffffff


	//   ....[18]....
        /*0074*/ 	.word	0xffffffff


	//   ....[19]....
        /*0078*/ 	.word	0xffffffff


	//   ....[20]....
        /*007c*/ 	.word	0xffffffff


	//----- nvinfo : EIATTR_COOP_GROUP_INSTR_OFFSETS
	.align		4
.L_2416:
        /*0080*/ 	.byte	0x04, 0x28
        /*0082*/ 	.short	(.L_2418 - .L_2417)


	//   ....[0]....
.L_2417:
        /*0084*/ 	.word	0x0001ba30


	//   ....[1]....
        /*0088*/ 	.word	0x0001ba50


	//   ....[2]....
        /*008c*/ 	.word	0x0001ba70


	//   ....[3]....
        /*0090*/ 	.word	0x0001ba90


	//   ....[4]....
        /*0094*/ 	.word	0x0001bab0


	//   ....[5]....
        /*0098*/ 	.word	0x0001bf10


	//   ....[6]....
        /*009c*/ 	.word	0x0001bf30


	//   ....[7]....
        /*00a0*/ 	.word	0x0001bf50


	//   ....[8]....
        /*00a4*/ 	.word	0x0001bf70


	//   ....[9]....
        /*00a8*/ 	.word	0x0001bfa0


	//   ....[10]....
        /*00ac*/ 	.word	0x0001c130


	//   ....[11]....
        /*00b0*/ 	.word	0x0001c160


	//   ....[12]....
        /*00b4*/ 	.word	0x0001c170


	//   ....[13]....
        /*00b8*/ 	.word	0x0001c1c0


	//   ....[14]....
        /*00bc*/ 	.word	0x0001c280


	//   ....[15]....
        /*00c0*/ 	.word	0x0001c2b0


	//   ....[16]....
        /*00c4*/ 	.word	0x0001c2d0


	//   ....[17]....
        /*00c8*/ 	.word	0x0001c370


	//   ....[18]....
        /*00cc*/ 	.word	0x0001c3c0


	//   ....[19]....
        /*00d0*/ 	.word	0x0001c460


	//   ....[20]....
        /*00d4*/ 	.word	0x0001c490


	//----- nvinfo : EIATTR_VRC_CTA_INIT_COUNT
	.align		4
.L_2418:
        /*00d8*/ 	.byte	0x02, 0x4a
	.zero		1
	.zero		1


	//----- nvinfo : EIATTR_EXIT_INSTR_OFFSETS
	.align		4
        /*00dc*/ 	.byte	0x04, 0x1c
        /*00de*/ 	.short	(.L_2420 - .L_2419)


	//   ....[0]....
.L_2419:
        /*00e0*/ 	.word	0x00000920


	//   ....[1]....
        /*00e4*/ 	.word	0x0001ced0


	//----- nvinfo : EIATTR_MAX_THREADS
	.align		4
.L_2420:
        /*00e8*/ 	.byte	0x04, 0x05
        /*00ea*/ 	.short	(.L_2422 - .L_2421)
.L_2421:
        /*00ec*/ 	.word	0x00000100
        /*00f0*/ 	.word	0x00000001
        /*00f4*/ 	.word	0x00000001


	//----- nvinfo : EIATTR_CRS_STACK_SIZE
	.align		4
.L_2422:
        /*00f8*/ 	.byte	0x04, 0x1e
        /*00fa*/ 	.short	(.L_2424 - .L_2423)
.L_2423:
        /*00fc*/ 	.word	0x00000000


	//----- nvinfo : EIATTR_CBANK_PARAM_SIZE
	.align		4
.L_2424:
        /*0100*/ 	.byte	0x03, 0x19
        /*0102*/ 	.short	0x00e8


	//----- nvinfo : EIATTR_PARAM_CBANK
	.align		4
        /*0104*/ 	.byte	0x04, 0x0a
        /*0106*/ 	.short	(.L_2426 - .L_2425)
	.align		4
.L_2425:
        /*0108*/ 	.word	index@(.nv.constant0._ZN10layer_norm13ln_fwd_kernelINS_13Kernel_traitsIf13__nv_bfloat16fS2_fjLj8192ELj1ELj1ELj8ELj16ENS_18Kernel_traits_baseILj8192EfS2_fS2_fjLj256EEEEELb1ELb1ELb1ELb0EEEvNS_9FwdParamsE)
        /*010c*/ 	.short	0x0380
        /*010e*/ 	.short	0x00e8


	//----- nvinfo : EIATTR_SW_WAR
	.align		4
.L_2426:
        /*0110*/ 	.byte	0x04, 0x36
        /*0112*/ 	.short	(.L_2428 - .L_2427)
.L_2427:
        /*0114*/ 	.word	0x00000008
.L_2428:


//--------------------- .nv.info._ZN10layer_norm13ln_fwd_kernelINS_13Kernel_traitsIf13__nv_bfloat16fS2_fjLj8192ELj1ELj1ELj8ELj16ENS_18Kernel_traits_baseILj8192EfS2_fS2_fjLj256EEEEELb1ELb1ELb1ELb1EEEvNS_9FwdParamsE --------------------------
	.section	.nv.info._ZN10layer_norm13ln_fwd_kernelINS_13Kernel_traitsIf13__nv_bfloat16fS2_fjLj8192ELj1ELj1ELj8ELj16ENS_18Kernel_traits_baseILj8192EfS2_fS2_fjLj256EEEEELb1ELb1ELb1ELb1EEEvNS_9FwdParamsE,"",@"SHT_CUDA_INFO"
	.sectionflags	@""
	.align	4


	//----- nvinfo : EIATTR_CUDA_API_VERSION
	.align		4
        /*0000*/ 	.byte	0x04, 0x37
        /*0002*/ 	.short	(.L_2430 - .L_2429)
.L_2429:
        /*0004*/ 	.word	0x00000082


	//----- nvinfo : EIATTR_KPARAM_INFO
	.align		4
.L_2430:
        /*0008*/ 	.byte	0x04, 0x17
        /*000a*/ 	.short	(.L_2432 - .L_2431)
.L_2431:
        /*000c*/ 	.word	0x00000000
        /*0010*/ 	.short	0x0000
        /*0012*/ 	.short	0x0000
        /*0014*/ 	.byte	0x00, 0xf0, 0xa1, 0x03


	//----- nvinfo : EIATTR_SPARSE_MMA_MASK
	.align		4
.L_2432:
        /*0018*/ 	.byte	0x03, 0x50
        /*001a*/ 	.short	0x0000


	//----- nvinfo : EIATTR_MAXREG_COUNT
	.align		4
        /*001c*/ 	.byte	0x03, 0x1b
        /*001e*/ 	.short	0x00ff


	//----- nvinfo : EIATTR_NUM_BARRIERS
	.align		4
        /*0020*/ 	.byte	0x02, 0x4c
        /*0022*/ 	.byte	0x01
	.zero		1


	//----- nvinfo : EIATTR_MERCURY_ISA_VERSION
	.align		4
        /*0024*/ 	.byte	0x03, 0x5f
        /*0026*/ 	.short	0x0101


	//----- nvinfo : EIATTR_COOP_GROUP_MASK_REGIDS
	.align		4
        /*0028*/ 	.byte	0x04, 0x29
        /*002a*/ 	.short	(.L_2434 - .L_2433)


	//   ....[0]....
.L_2433:
        /*002c*/ 	.word	0xffffffff


	//   ....[1]....
        /*0030*/ 	.word	0xffffffff


	//   ....[2]....
        /*0034*/ 	.word	0xffffffff


	//   ....[3]....
        /*0038*/ 	.word	0xffffffff


	//   ....[4]....
        /*003c*/ 	.word	0xffffffff


	//   ....[5]....
        /*0040*/ 	.word	0xffffffff


	//   ....[6]....
        /*0044*/ 	.word	0xffffffff


	//   ....[7]....
        /*0048*/ 	.word	0xffffffff


	//   ....[8]....
        /*004c*/ 	.word	0xffffffff


	//   ....[9]....
        /*0050*/ 	.word	0xffffffff


	//   ....[10]....
        /*0054*/ 	.word	0xffffffff


	//   ....[11]....
        /*0058*/ 	.word	0xffffffff


	//   ....[12]....
        /*005c*/ 	.word	0xffffffff


	//   ....[13]....
        /*0060*/ 	.word	0xffffffff


	//   ....[14]....
        /*0064*/ 	.word	0xffffffff


	//   ....[15]....
        /*0068*/ 	.word	0xffffffff


	//   ....[16]....
        /*006c*/ 	.word	0xffffffff


	//   ....[17]....
        /*0070*/ 	.word	0xffffffff


	//   ....[18]....
        /*0074*/ 	.word	0xffffffff


	//   ....[19]....
        /*0078*/ 	.word	0xffffffff


	//   ....[20]....
        /*007c*/ 	.word	0xffffffff


	//----- nvinfo : EIATTR_COOP_GROUP_INSTR_OFFSETS
	.align		4
.L_2434:
        /*0080*/ 	.byte	0x04, 0x28
        /*0082*/ 	.short	(.L_2436 - .L_2435)


	//   ....[0]....
.L_2435:
        /*0084*/ 	.word	0x0001a2f0


	//   ....[1]....
        /*0088*/ 	.word	0x0001a330


	//   ....[2]....
        /*008c*/ 	.word	0x0001a350


	//   ....[3]....
        /*0090*/ 	.word	0x0001a370


	//   ....[4]....
        /*0094*/ 	.word	0x0001a390


	//   ....[5]....
        /*0098*/ 	.word	0x0001a7f0


	//   ....[6]....
        /*009c*/ 	.word	0x0001a810


	//   ....[7]....
        /*00a0*/ 	.word	0x0001a830


	//   ....[8]....
        /*00a4*/ 	.word	0x0001a850


	//   ....[9]....
        /*00a8*/ 	.word	0x0001a870


	//   ....[10]....
        /*00ac*/ 	.word	0x0001a9f0


	//   ....[11]....
        /*00b0*/ 	.word	0x0001aa20


	//   ....[12]....
        /*00b4*/ 	.word	0x0001aa30


	//   ....[13]....
        /*00b8*/ 	.word	0x0001aa80


	//   ....[14]....
        /*00bc*/ 	.word	0x0001ab40


	//   ....[15]....
        /*00c0*/ 	.word	0x0001ab70


	//   ....[16]....
        /*00c4*/ 	.word	0x0001ab90


	//   ....[17]....
        /*00c8*/ 	.word	0x0001ac40


	//   ....[18]....
        /*00cc*/ 	.word	0x0001ac90


	//   ....[19]....
        /*00d0*/ 	.word	0x0001ad20


	//   ....[20]....
        /*00d4*/ 	.word	0x0001ad50


	//----- nvinfo : EIATTR_VRC_CTA_INIT_COUNT
	.align		4
.L_2436:
        /*00d8*/ 	.byte	0x02, 0x4a
	.zero		1
	.zero		1


	//----- nvinfo : EIATTR_EXIT_INSTR_OFFSETS
	.align		4
        /*00dc*/ 	.byte	0x04, 0x1c
        /*00de*/ 	.short	(.L_2438 - .L_2437)


	//   ....[0]....
.L_2437:
        /*00e0*/ 	.word	0x000005d0


	//   ....[1]....
        /*00e4*/ 	.word	0x0001b690


	//----- nvinfo : EIATTR_MAX_THREADS
	.align		4
.L_2438:
        /*00e8*/ 	.byte	0x04, 0x05
        /*00ea*/ 	.short	(.L_2440 - .L_2439)
.L_2439:
        /*00ec*/ 	.word	0x00000100
        /*00f0*/ 	.word	0x00000001
        /*00f4*/ 	.word	0x00000001


	//----- nvinfo : EIATTR_CRS_STACK_SIZE
	.align		4
.L_2440:
        /*00f8*/ 	.byte	0x04, 0x1e
        /*00fa*/ 	.short	(.L_2442 - .L_2441)
.L_2441:
        /*00fc*/ 	.word	0x00000000


	//----- nvinfo : EIATTR_CBANK_PARAM_SIZE
	.align		4
.L_2442:
        /*0100*/ 	.byte	0x03, 0x19
        /*0102*/ 	.short	0x00e8


	//----- nvinfo : EIATTR_PARAM_CBANK
	.align		4
        /*0104*/ 	.byte	0x04, 0x0a
        /*0106*/ 	.short	(.L_2444 - .L_2443)
	.align		4
.L_2443:
        /*0108*/ 	.word	index@(.nv.constant0._ZN10layer_norm13ln_fwd_kernelINS_13Kernel_traitsIf13__nv_bfloat16fS2_fjLj8192ELj1ELj1ELj8ELj16ENS_18Kernel_traits_baseILj8192EfS2_fS2_fjLj256EEEEELb1ELb1ELb1ELb1EEEvNS_9FwdParamsE)
        /*010c*/ 	.short	0x0380
        /*010e*/ 	.short	0x00e8


	//----- nvinfo : EIATTR_SW_WAR
	.align		4
.L_2444:
        /*0110*/ 	.byte	0x04, 0x36
        /*0112*/ 	.short	(.L_2446 - .L_2445)
.L_2445:
        /*0114*/ 	.word	0x00000008
.L_2446:


//--------------------- .nv.info._ZN10layer_norm13ln_fwd_kernelINS_13Kernel_traitsIf6__halfS2_S2_fjLj8192ELj1ELj1ELj8ELj16ENS_18Kernel_traits_baseILj8192EfS2_S2_S2_fjLj256EEEEELb0ELb0ELb0ELb0EEEvNS_9FwdParamsE --------------------------
	.section	.nv.info._ZN10layer_norm13ln_fwd_kernelINS_13Kernel_traitsIf6__halfS2_S2_fjLj8192ELj1ELj1ELj8ELj16ENS_18Kernel_traits_baseILj8192EfS2_S2_S2_fjLj256EEEEELb0ELb0ELb0ELb0EEEvNS_9FwdParamsE,"",@"SHT_CUDA_INFO"
	.sectionflags	@""
	.align	4


	//----- nvinfo : EIATTR_CUDA_API_VERSION
	.align		4
        /*0000*/ 	.byte	0x04, 0x37
        /*0002*/ 	.short	(.L_2448 - .L_2447)
.L_2447:
        /*0004*/ 	.word	0x00000082


	//----- nvinfo : EIATTR_KPARAM_INFO
	.align		4
.L_2448:
        /*0008*/ 	.byte	0x04, 0x17
        /*000a*/ 	.short	(.L_2450 - .L_2449)
.L_2449:
        /*000c*/ 	.word	0x00000000
        /*0010*/ 	.short	0x0000
        /*0012*/ 	.short	0x0000
        /*0014*/ 	.byte	0x00, 0xf0, 0xa1, 0x03


	//----- nvinfo : EIATTR_SPARSE_MMA_MASK
	.align		4
.L_2450:
        /*0018*/ 	.byte	0x03, 0x50
        /*001a*/ 	.short	0x0000


	//----- nvinfo : EIATTR_MAXREG_COUNT
	.align		4
        /*001c*/ 	.byte	0x03, 0x1b
        /*001e*/ 	.short	0x00ff


	//----- nvinfo : EIATTR_NUM_BARRIERS
	.align		4
        /*0020*/ 	.byte	0x02, 0x4c
        /*0022*/ 	.byte	0x01
	.zero		1


	//----- nvinfo : EIATTR_MERCURY_ISA_VERSION
	.align		4
        /*0024*/ 	.byte	0x03, 0x5f
        /*0026*/ 	.short	0x0101


	//----- nvinfo : EIATTR_COOP_GROUP_MASK_REGIDS
	.align		4
        /*0028*/ 	.byte	0x04, 0x29
        /*002a*/ 	.short	(.L_2452 - .L_2451)


	//   ....[0]....
.L_2451:
        /*002c*/ 	.word	0xffffffff


	//   ....[1]....
        /*0030*/ 	.word	0xffffffff


	//   ....[2]....
        /*0034*/ 	.word	0xffffffff


	//   ....[3]....
        /*0038*/ 	.word	0xffffffff


	//   ....[4]....
        /*003c*/ 	.word	0xffffffff


	//   ....[5]....
        /*0040*/ 	.word	0xffffffff


	//   ....[6]....
        /*0044*/ 	.word	0xffffffff


	//   ....[7]....
        /*0048*/ 	.word	0xffffffff


	//   ....[8]....
        /*004c*/ 	.word	0xffffffff


	//   ....[9]....
        /*0050*/ 	.word	0xffffffff


	//   ....[10]....
        /*0054*/ 	.word	0xffffffff


	//   ....[11]....
        /*0058*/ 	.word	0xffffffff


	//   ....[12]....
        /*005c*/ 	.word	0xffffffff


	//   ....[13]....
        /*0060*/ 	.word	0xffffffff


	//   ....[14]....
        /*0064*/ 	.word	0xffffffff


	//   ....[15]....
        /*0068*/ 	.word	0xffffffff


	//   ....[16]....
        /*006c*/ 	.word	0xffffffff


	//   ....[17]....
        /*0070*/ 	.word	0xffffffff


	//   ....[18]....
        /*0074*/ 	.word	0xffffffff


	//   ....[19]....
        /*0078*/ 	.word	0xffffffff


	//   ....[20]....
        /*007c*/ 	.word	0xffffffff


	//----- nvinfo : EIATTR_COOP_GROUP_INSTR_OFFSETS
	.align		4
.L_2452:
        /*0080*/ 	.byte	0x04, 0x28
        /*0082*/ 	.short	(.L_2454 - .L_2453)


	//   ....[0]....
.L_2453:
        /*0084*/ 	.word	0x00002180


	//   ....[1]....
        /*0088*/ 	.word	0x000021a0


	//   ....[2]....
        /*008c*/ 	.word	0x000021c0


	//   ....[3]....
        /*0090*/ 	.word	0x000021e0


	//   ....[4]....
        /*0094*/ 	.word	0x00002200


	//   ....[5]....
        /*0098*/ 	.word	0x00002680


	//   ....[6]....
        /*009c*/ 	.word	0x000026a0


	//   ....[7]....
        /*00a0*/ 	.word	0x000026c0


	//   ....[8]....
        /*00a4*/ 	.word	0x000026e0


	//   ....[9]....
        /*00a8*/ 	.word	0x00002700


	//   ....[10]....
        /*00ac*/ 	.word	0x00002880


	//   ....[11]....
        /*00b0*/ 	.word	0x000028c0


	//   ....[12]....
        /*00b4*/ 	.word	0x00002910


	//   ....[13]....
        /*00b8*/ 	.word	0x00002940


	//   ....[14]....
        /*00bc*/ 	.word	0x000029c0


	//   ....[15]....
        /*00c0*/ 	.word	0x00002a10


	//   ....[16]....
        /*00c4*/ 	.word	0x00002a30


	//   ....[17]....
        /*00c8*/ 	.word	0x00002ae0


	//   ....[18]....
        /*00cc*/ 	.word	0x00002b30


	//   ....[19]....
        /*00d0*/ 	.word	0x00002bd0


	//   ....[20]....
        /*00d4*/ 	.word	0x00002bf0


	//----- nvinfo : EIATTR_VRC_CTA_INIT_COUNT
	.align		4
.L_2454:
        /*00d8*/ 	.byte	0x02, 0x4a
	.zero		1
	.zero		1


	//----- nvinfo : EIATTR_EXIT_INSTR_OFFSETS
	.align		4
        /*00dc*/ 	.byte	0x04, 0x1c
        /*00de*/ 	.short	(.L_2456 - .L_2455)


	//   ....[0]....
.L_2455:
        /*00e0*/ 	.word	0x00000690


	//   ....[1]....
        /*00e4*/ 	.word	0x000035b0


	//----- nvinfo : EIATTR_MAX_THREADS
	.align		4
.L_2456:
        /*00e8*/ 	.byte	0x04, 0x05
        /*00ea*/ 	.short	(.L_2458 - .L_2457)
.L_2457:
        /*00ec*/ 	.word	0x00000100
        /*00f0*/ 	.word	0x00000001
        /*00f4*/ 	.word	0x00000001


	//----- nvinfo : EIATTR_CRS_STACK_SIZE
	.align		4
.L_2458:
        /*00f8*/ 	.byte	0x04, 0x1e
        /*00fa*/ 	.short	(.L_2460 - .L_2459)
.L_2459:
        /*00fc*/ 	.word	0x00000000


	//----- nvinfo : EIATTR_CBANK_PARAM_SIZE
	.align		4
.L_2460:
        /*0100*/ 	.byte	0x03, 0x19
        /*0102*/ 	.short	0x00e8


	//----- nvinfo : EIATTR_PARAM_CBANK
	.align		4
        /*0104*/ 	.byte	0x04, 0x0a
        /*0106*/ 	.short	(.L_2462 - .L_2461)
	.align		4
.L_2461:
        /*0108*/ 	.word	index@(.nv.constant0._ZN10layer_norm13ln_fwd_kernelINS_13Kernel_traitsIf6__halfS2_S2_fjLj8192ELj1ELj1ELj8ELj16ENS_18Kernel_traits_baseILj8192EfS2_S2_S2_fjLj256EEEEELb0ELb0ELb0ELb0EEEvNS_9FwdParamsE)
        /*010c*/ 	.short	0x0380
        /*010e*/ 	.short	0x00e8


	//----- nvinfo : EIATTR_SW_WAR
	.align		4
.L_2462:
        /*0110*/ 	.byte	0x04, 0x36
        /*0112*/ 	.short	(.L_2464 - .L_2463)
.L_2463:
        /*0114*/ 	.word	0x00000008
.L_2464:


//--------------------- .nv.info._ZN10layer_norm13ln_fwd_kernelINS_13Kernel_traitsIf6__halfS2_S2_fjLj8192ELj1ELj1ELj8ELj16ENS_18Kernel_traits_baseILj8192EfS2_S2_S2_fjLj256EEEEELb0ELb0ELb0ELb1EEEvNS_9FwdParamsE --------------------------
	.section	.nv.info._ZN10layer_norm13ln_fwd_kernelINS_13Kernel_traitsIf6__halfS2_S2_fjLj8192ELj1ELj1ELj8ELj16ENS_18Kernel_traits_baseILj8192EfS2_S2_S2_fjLj256EEEEELb0ELb0ELb0ELb1EEEvNS_9FwdParamsE,"",@"SHT_CUDA_INFO"
	.sectionflags	@""
	.align	4


	//----- nvinfo : EIATTR_CUDA_API_VERSION
	.align		4
        /*0000*/ 	.byte	0x04, 0x37
        /*0002*/ 	.short	(.L_2466 - .L_2465)
.L_2465:
        /*0004*/ 	.word	0x00000082


	//----- nvinfo : EIATTR_KPARAM_INFO
	.align		4
.L_2466:
        /*0008*/ 	.byte	0x04, 0x17
        /*000a*/ 	.short	(.L_2468 - .L_2467)
.L_2467:
        /*000c*/ 	.word	0x00000000
        /*0010*/ 	.short	0x0000
        /*0012*/ 	.short	0x0000
        /*0014*/ 	.byte	0x00, 0xf0, 0xa1, 0x03


	//----- nvinfo : EIATTR_SPARSE_MMA_MASK
	.align		4
.L_2468:
        /*0018*/ 	.byte	0x03, 0x50
        /*001a*/ 	.short	0x0000


	//----- nvinfo : EIATTR_MAXREG_COUNT
	.align		4
        /*001c*/ 	.byte	0x03, 0x1b
        /*001e*/ 	.short	0x00ff


	//----- nvinfo : EIATTR_NUM_BARRIERS
	.align		4
        /*0020*/ 	.byte	0x02, 0x4c
        /*0022*/ 	.byte	0x01
	.zero		1


	//----- nvinfo : EIATTR_MERCURY_ISA_VERSION
	.align		4
        /*0024*/ 	.byte	0x03, 0x5f
        /*0026*/ 	.short	0x0101


	//----- nvinfo : EIATTR_COOP_GROUP_MASK_REGIDS
	.align		4
        /*0028*/ 	.byte	0x04, 0x29
        /*002a*/ 	.short	(.L_2470 - .L_2469)


	//   ....[0]....
.L_2469:
        /*002c*/ 	.word	0xffffffff


	//   ....[1]....
        /*0030*/ 	.word	0xffffffff


	//   ....[2]....
        /*0034*/ 	.word	0xffffffff


	//   ....[3]....
        /*0038*/ 	.word	0xffffffff


	//   ....[4]....
        /*003c*/ 	.word	0xffffffff


	//   ....[5]....
        /*0040*/ 	.word	0xffffffff


	//   ....[6]....
        /*0044*/ 	.word	0xffffffff


	//   ....[7]....
        /*0048*/ 	.word	0xffffffff


	//   ....[8]....
        /*004c*/ 	.word	0xffffffff


	//   ....[9]....
        /*0050*/ 	.word	0xffffffff


	//   ....[10]....
        /*0054*/ 	.word	0xffffffff


	//   ....[11]....
        /*0058*/ 	.word	0xffffffff


	//   ....[12]....
        /*005c*/ 	.word	0xffffffff


	//   ....[13]....
        /*0060*/ 	.word	0xffffffff


	//   ....[14]....
        /*0064*/ 	.word	0xffffffff


	//   ....[15]....
        /*0068*/ 	.word	0xffffffff


	//   ....[16]....
        /*006c*/ 	.word	0xffffffff


	//   ....[17]....
        /*0070*/ 	.word	0xffffffff


	//   ....[18]....
        /*0074*/ 	.word	0xffffffff


	//   ....[19]....
        /*0078*/ 	.word	0xffffffff


	//   ....[20]....
        /*007c*/ 	.word	0xffffffff


	//----- nvinfo : EIATTR_COOP_GROUP_INSTR_OFFSETS
	.align		4
.L_2470:
        /*0080*/ 	.byte	0x04, 0x28
        /*0082*/ 	.short	(.L_2472 - .L_2471)


	//   ....[0]....
.L_2471:
        /*0084*/ 	.word	0x00001b10


	//   ....[1]....
        /*0088*/ 	.word	0x00001b30


	//   ....[2]....
        /*008c*/ 	.word	0x00001b50


	//   ....[3]....
        /*0090*/ 	.word	0x00001b70


	//   ....[4]....
        /*0094*/ 	.word	0x00001b90


	//   ....[5]....
        /*0098*/ 	.word	0x00001fc0


	//   ....[6]....
        /*009c*/ 	.word	0x00001fe0


	//   ....[7]....
        /*00a0*/ 	.word	0x00002000


	//   ....[8]....
        /*00a4*/ 	.word	0x00002030


	//   ....[9]....
        /*00a8*/ 	.word	0x00002070


	//   ....[10]....
        /*00ac*/ 	.word	0x000021d0


	//   ....[11]....
        /*00b0*/ 	.word	0x00002280


	//   ....[12]....
        /*00b4*/ 	.word	0x000022a0


	//   ....[13]....
        /*00b8*/ 	.word	0x000022b0


	//   ....[14]....
        /*00bc*/ 	.word	0x00002330


	//   ....[15]....
        /*00c0*/ 	.word	0x00002390


	//   ....[16]....
        /*00c4*/ 	.word	0x000023f0


	//   ....[17]....
        /*00c8*/ 	.word	0x00002440


	//   ....[18]....
        /*00cc*/ 	.word	0x00002460


	//   ....[19]....
        /*00d0*/ 	.word	0x00002560


	//   ....[20]....
        /*00d4*/ 	.word	0x00002570


	//----- nvinfo : EIATTR_VRC_CTA_INIT_COUNT
	.align		4
.L_2472:
        /*00d8*/ 	.byte	0x02, 0x4a
	.zero		1
	.zero		1


	//----- nvinfo : EIATTR_EXIT_INSTR_OFFSETS
	.align		4
        /*00dc*/ 	.byte	0x04, 0x1c
        /*00de*/ 	.short	(.L_2474 - .L_2473)


	//   ....[0]....
.L_2473:
        /*00e0*/ 	.word	0x000003f0


	//   ....[1]....
        /*00e4*/ 	.word	0x00002e00


	//----- nvinfo : EIATTR_MAX_THREADS
	.align		4
.L_2474:
        /*00e8*/ 	.byte	0x04, 0x05
        /*00ea*/ 	.short	(.L_2476 - .L_2475)
.L_2475:
        /*00ec*/ 	.word	0x00000100
        /*00f0*/ 	.word	0x00000001
        /*00f4*/ 	.word	0x00000001


	//----- nvinfo : EIATTR_CRS_STACK_SIZE
	.align		4
.L_2476:
        /*00f8*/ 	.byte	0x04, 0x1e
        /*00fa*/ 	.short	(.L_2478 - .L_2477)
.L_2477:
        /*00fc*/ 	.word	0x00000000


	//----- nvinfo : EIATTR_CBANK_PARAM_SIZE
	.align		4
.L_2478:
        /*0100*/ 	.byte	0x03, 0x19
        /*0102*/ 	.short	0x00e8


	//----- nvinfo : EIATTR_PARAM_CBANK
	.align		4
        /*0104*/ 	.byte	0x04, 0x0a
        /*0106*/ 	.short	(.L_2480 - .L_2479)
	.align		4
.L_2479:
        /*0108*/ 	.word	index@(.nv.constant0._ZN10layer_norm13ln_fwd_kernelINS_13Kernel_traitsIf6__halfS2_S2_fjLj8192ELj1ELj1ELj8ELj16ENS_18Kernel_traits_baseILj8192EfS2_S2_S2_fjLj256EEEEELb0ELb0ELb0ELb1EEEvNS_9FwdParamsE)
        /*010c*/ 	.short	0x0380
        /*010e*/ 	.short	0x00e8


	//----- nvinfo : EIATTR_SW_WAR
	.align		4
.L_2480:
        /*0110*/ 	.byte	0x04, 0x36
        /*0112*/ 	.short	(.L_2482 - .L_2481)
.L_2481:
        /*0114*/ 	.word	0x00000008
.L_2482:


//--------------------- .nv.info._ZN10layer_norm13ln_fwd_kernelINS_13Kernel_traitsIf6__halfS2_S2_fjLj8192ELj1ELj1ELj8ELj16ENS_18Kernel_traits_baseILj8192EfS2_S2_S2_fjLj256EEEEELb0ELb0ELb1ELb0EEEvNS_9FwdParamsE --------------------------
	.section	.nv.info._ZN10layer_norm13ln_fwd_kernelINS_13Kernel_traitsIf6__halfS2_S2_fjLj8192ELj1ELj1ELj8ELj16ENS_18Kernel_traits_baseILj8192EfS2_S2_S2_fjLj256EEEEELb0ELb0ELb1ELb0EEEvNS_9FwdParamsE,"",@"SHT_CUDA_INFO"
	.sectionflags	@""
	.align	4


	//----- nvinfo : EIATTR_CUDA_API_VERSION
	.align		4
        /*0000*/ 	.byte	0x04, 0x37
        /*0002*/ 	.short	(.L_2484 - .L_2483)
.L_2483:
        /*0004*/ 	.word	0x00000082


	//----- nvinfo : EIATTR_KPARAM_INFO
	.align		4
.L_2484:
        /*0008*/ 	.byte	0x04, 0x17
        /*000a*/ 	.short	(.L_2486 - .L_2485)
.L_2485:
        /*000c*/ 	.word	0x00000000
        /*0010*/ 	.short	0x0000
        /*0012*/ 	.short	0x0000
        /*0014*/ 	.byte	0x00, 0xf0, 0xa1, 0x03


	//----- nvinfo : EIATTR_SPARSE_MMA_MASK
	.align		4
.L_2486:
        /*0018*/ 	.byte	0x03, 0x50
        /*001a*/ 	.short	0x0000


	//----- nvinfo : EIATTR_MAXREG_COUNT
	.align		4
        /*001c*/ 	.byte	0x03, 0x1b
        /*001e*/ 	.short	0x00ff


	//----- nvinfo : EIATTR_NUM_BARRIERS
	.align		4
        /*0020*/ 	.byte	0x02, 0x4c
        /*0022*/ 	.byte	0x01
	.zero		1


	//----- nvinfo : EIATTR_MERCURY_ISA_VERSION
	.align		4
        /*0024*/ 	.byte	0x03, 0x5f
        /*0026*/ 	.short	0x0101


	//----- nvinfo : EIATTR_COOP_GROUP_MASK_REGIDS
	.align		4
        /*0028*/ 	.byte	0x04, 0x29
        /*002a*/ 	.short	(.L_2488 - .L_2487)


	//   ....[0]....
.L_2487:
        /*002c*/ 	.word	0xffffffff


	//   ....[1]....
        /*0030*/ 	.word	0xffffffff


	//   ....[2]....
        /*0034*/ 	.word	0xffffffff


	//   ....[3]....
        /*0038*/ 	.word	0xffffffff


	//   ....[4]....
        /*003c*/ 	.word	0xffffffff


	//   ....[5]....
        /*0040*/ 	.word	0xffffffff


	//   ....[6]....
        /*0044*/ 	.word	0xffffffff


	//   ....[7]....
        /*0048*/ 	.word	0xffffffff


	//   ....[8]....
        /*004c*/ 	.word	0xffffffff


	//   ....[9]....
        /*0050*/ 	.word	0xffffffff


	//   ....[10]....
        /*0054*/ 	.word	0xffffffff


	//   ....[11]....
        /*0058*/ 	.word	0xffffffff


	//   ....[12]....
        /*005c*/ 	.word	0xffffffff


	//   ....[13]....
        /*0060*/ 	.word	0xffffffff


	//   ....[14]....
        /*0064*/ 	.word	0xffffffff


	//   ....[15]....
        /*0068*/ 	.word	0xffffffff


	//   ....[16]....
        /*006c*/ 	.word	0xffffffff


	//   ....[17]....
        /*0070*/ 	.word	0xffffffff


	//   ....[18]....
        /*0074*/ 	.word	0xffffffff


	//   ....[19]....
        /*0078*/ 	.word	0xffffffff


	//   ....[20]....
        /*007c*/ 	.word	0xffffffff


	//----- nvinfo : EIATTR_COOP_GROUP_INSTR_OFFSETS
	.align		4
.L_2488:
        /*0080*/ 	.byte	0x04, 0x28
        /*0082*/ 	.short	(.L_2490 - .L_2489)


	//   ....[0]....
.L_2489:
        /*0084*/ 	.word	0x000026e0


	//   ....[1]....
        /*0088*/ 	.word	0x00002700


	//   ....[2]....
        /*008c*/ 	.word	0x00002720


	//   ....[3]....
        /*0090*/ 	.word	0x00002740


	//   ....[4]....
        /*0094*/ 	.word	0x00002760


	//   ....[5]....
        /*0098*/ 	.word	0x00002ba0


	//   ....[6]....
        /*009c*/ 	.word	0x00002bc0


	//   ....[7]....
        /*00a0*/ 	.word	0x00002be0


	//   ....[8]....
        /*00a4*/ 	.word	0x00002c00


	//   ....[9]....
        /*00a8*/ 	.word	0x00002c30


	//   ....[10]....
        /*00ac*/ 	.word	0x00002dc0


	//   ....[11]....
        /*00b0*/ 	.word	0x00002e00


	//   ....[12]....
        /*00b4*/ 	.word	0x00002e20


	//   ....[13]....
        /*00b8*/ 	.word	0x00002e60


	//   ....[14]....
        /*00bc*/ 	.word	0x00002f20


	//   ....[15]....
        /*00c0*/ 	.word	0x00002f50


	//   ....[16]....
        /*00c4*/ 	.word	0x00002f70


	//   ....[17]....
        /*00c8*/ 	.word	0x00003000


	//   ....[18]....
        /*00cc*/ 	.word	0x00003070


	//   ....[19]....
        /*00d0*/ 	.word	0x00003110


	//   ....[20]....
        /*00d4*/ 	.word	0x00003140


	//----- nvinfo : EIATTR_VRC_CTA_INIT_COUNT
	.align		4
.L_2490:
        /*00d8*/ 	.byte	0x02, 0x4a
	.zero		1
	.zero		1


	//----- nvinfo : EIATTR_EXIT_INSTR_OFFSETS
	.align		4
        /*00dc*/ 	.byte	0x04, 0x1c
        /*00de*/ 	.short	(.L_2492 - .L_2491)


	//   ....[0]....
.L_2491:
        /*00e0*/ 	.word	0x00000650


	//   ....[1]....
        /*00e4*/ 	.word	0x00003b70


	//----- nvinfo : EIATTR_MAX_THREADS
	.align		4
.L_2492:
        /*00e8*/ 	.byte	0x04, 0x05
        /*00ea*/ 	.short	(.L_2494 - .L_2493)
.L_2493:
        /*00ec*/ 	.word	0x00000100
        /*00f0*/ 	.word	0x00000001
        /*00f4*/ 	.word	0x00000001


	//----- nvinfo : EIATTR_CRS_STACK_SIZE
	.align		4
.L_2494:
        /*00f8*/ 	.byte	0x04, 0x1e
        /*00fa*/ 	.short	(.L_2496 - .L_2495)
.L_2495:
        /*00fc*/ 	.word	0x00000000


	//----- nvinfo : EIATTR_CBANK_PARAM_SIZE
	.align		4
.L_2496:
        /*0100*/ 	.byte	0x03, 0x19
        /*0102*/ 	.short	0x00e8


	//----- nvinfo : EIATTR_PARAM_CBANK
	.align		4
        /*0104*/ 	.byte	0x04, 0x0a
        /*0106*/ 	.short	(.L_2498 - .L_2497)
	.align		4
.L_2497:
        /*0108*/ 	.word	index@(.nv.constant0._ZN10layer_norm13ln_fwd_kernelINS_13Kernel_traitsIf6__halfS2_S2_fjLj8192ELj1ELj1ELj8ELj16ENS_18Kernel_traits_baseILj8192EfS2_S2_S2_fjLj256EEEEELb0ELb0ELb1ELb0EEEvNS_9FwdParamsE)
        /*010c*/ 	.short	0x0380
        /*010e*/ 	.short	0x00e8


	//----- nvinfo : EIATTR_SW_WAR
	.align		4
.L_2498:
        /*0110*/ 	.byte	0x04, 0x36
        /*0112*/ 	.short	(.L_2500 - .L_2499)
.L_2499:
        /*0114*/ 	.word	0x00000008
.L_2500:


//--------------------- .nv.info._ZN10layer_norm13ln_fwd_kernelINS_13Kernel_traitsIf6__halfS2_S2_fjLj8192ELj1ELj1ELj8ELj16ENS_18Kernel_traits_baseILj8192EfS2_S2_S2_fjLj256EEEEELb0ELb0ELb1ELb1EEEvNS_9FwdParamsE --------------------------
	.section	.nv.info._ZN10layer_norm13ln_fwd_kernelINS_13Kernel_traitsIf6__halfS2_S2_fjLj8192ELj1ELj1ELj8ELj16ENS_18Kernel_traits_baseILj8192EfS2_S2_S2_fjLj256EEEEELb0ELb0ELb1ELb1EEEvNS_9FwdParamsE,"",@"SHT_CUDA_INFO"
	.sectionflags	@""
	.align	4


	//----- nvinfo : EIATTR_CUDA_API_VERSION
	.align		4
        /*0000*/ 	.byte	0x04, 0x37
        /*0002*/ 	.short	(.L_2502 - .L_2501)
.L_2501:
        /*0004*/ 	.word	0x00000082


	//----- nvinfo : EIATTR_KPARAM_INFO
	.align		4
.L_2502:
        /*0008*/ 	.byte	0x04, 0x17
        /*000a*/ 	.short	(.L_2504 - .L_2503)
.L_2503:
        /*000c*/ 	.word	0x00000000
        /*0010*/ 	.short	0x0000
        /*0012*/ 	.short	0x0000
        /*0014*/ 	.byte	0x00, 0xf0, 0xa1, 0x03


	//----- nvinfo : EIATTR_SPARSE_MMA_MASK
	.align		4
.L_2504:
        /*0018*/ 	.byte	0x03, 0x50
        /*001a*/ 	.short	0x0000


	//----- nvinfo : EIATTR_MAXREG_COUNT
	.align		4
        /*001c*/ 	.byte	0x03, 0x1b
        /*001e*/ 	.short	0x00ff


	//----- nvinfo : EIATTR_NUM_BARRIERS
	.align		4
        /*0020*/ 	.byte	0x02, 0x4c
        /*0022*/ 	.byte	0x01
	.zero		1


	//----- nvinfo : EIATTR_MERCURY_ISA_VERSION
	.align		4
        /*0024*/ 	.byte	0x03, 0x5f
        /*0026*/ 	.short	0x0101


	//----- nvinfo : EIATTR_COOP_GROUP_MASK_REGIDS
	.align		4
        /*0028*/ 	.byte	0x04, 0x29
        /*002a*/ 	.short	(.L_2506 - .L_2505)


	//   ....[0]....
.L_2505:
        /*002c*/ 	.word	0xffffffff


	//   ....[1]....
        /*0030*/ 	.word	0xffffffff


	//   ....[2]....
        /*0034*/ 	.word	0xffffffff


	//   ....[3]....
        /*0038*/ 	.word	0xffffffff


	//   ....[4]....
        /*003c*/ 	.word	0xffffffff


	//   ....[5]....
        /*0040*/ 	.word	0xffffffff


	//   ....[6]....
        /*0044*/ 	.word	0xffffffff


	//   ....[7]....
        /*0048*/ 	.word	0xffffffff


	//   ....[8]....
        /*004c*/ 	.word	0xffffffff


	//   ....[9]....
        /*0050*/ 	.word	0xffffffff


	//   ....[10]....
        /*0054*/ 	.word	0xffffffff


	//   ....[11]....
        /*0058*/ 	.word	0xffffffff


	//   ....[12]....
        /*005c*/ 	.word	0xffffffff


	//   ....[13]....
        /*0060*/ 	.word	0xffffffff


	//   ....[14]....
        /*0064*/ 	.word	0xffffffff


	//   ....[15]....
        /*0068*/ 	.word	0xffffffff


	//   ....[16]....
        /*006c*/ 	.word	0xffffffff


	//   ....[17]....
        /*0070*/ 	.word	0xffffffff


	//   ....[18]....
        /*0074*/ 	.word	0xffffffff


	//   ....[19]....
        /*0078*/ 	.word	0xffffffff


	//   ....[20]....
        /*007c*/ 	.word	0xffffffff


	//----- nvinfo : EIATTR_COOP_GROUP_INSTR_OFFSETS
	.align		4
.L_2506:
        /*0080*/ 	.byte	0x04, 0x28
        /*0082*/ 	.short	(.L_2508 - .L_2507)


	//   ....[0]....
.L_2507:
        /*0084*/ 	.word	0x000021a0


	//   ....[1]....
        /*0088*/ 	.word	0x000021c0


	//   ....[2]....
        /*008c*/ 	.word	0x000021e0


	//   ....[3]....
        /*0090*/ 	.word	0x00002200


	//   ....[4]....
        /*0094*/ 	.word	0x00002220


	//   ....[5]....
        /*0098*/ 	.word	0x00002650


	//   ....[6]....
        /*009c*/ 	.word	0x00002680


	//   ....[7]....
        /*00a0*/ 	.word	0x000026b0


	//   ....[8]....
        /*00a4*/ 	.word	0x000026f0


	//   ....[9]....
        /*00a8*/ 	.word	0x00002730


	//   ....[10]....
        /*00ac*/ 	.word	0x00002760


	//   ....[11]....
        /*00b0*/ 	.word	0x000027d0


	//   ....[12]....
        /*00b4*/ 	.word	0x00002800


	//   ....[13]....
        /*00b8*/ 	.word	0x00002810


	//   ....[14]....
        /*00bc*/ 	.word	0x000028c0


	//   ....[15]....
        /*00c0*/ 	.word	0x000028f0


	//   ....[16]....
        /*00c4*/ 	.word	0x00002910


	//   ....[17]....
        /*00c8*/ 	.word	0x000029b0


	//   ....[18]....
        /*00cc*/ 	.word	0x00002a00


	//   ....[19]....
        /*00d0*/ 	.word	0x00002aa0


	//   ....[20]....
        /*00d4*/ 	.word	0x00002ad0


	//----- nvinfo : EIATTR_VRC_CTA_INIT_COUNT
	.align		4
.L_2508:
        /*00d8*/ 	.byte	0x02, 0x4a
	.zero		1
	.zero		1


	//----- nvinfo : EIATTR_EXIT_INSTR_OFFSETS
	.align		4
        /*00dc*/ 	.byte	0x04, 0x1c
        /*00de*/ 	.short	(.L_2510 - .L_2509)


	//   ....[0]....
.L_2509:
        /*00e0*/ 	.word	0x000003b0


	//   ....[1]....
        /*00e4*/ 	.word	0x00003420


	//----- nvinfo : EIATTR_MAX_THREADS
	.align		4
.L_2510:
        /*00e8*/ 	.byte	0x04, 0x05
        /*00ea*/ 	.short	(.L_2512 - .L_2511)
.L_2511:
        /*00ec*/ 	.word	0x00000100
        /*00f0*/ 	.word	0x00000001
        /*00f4*/ 	.word	0x00000001


	//----- nvinfo : EIATTR_CBANK_PARAM_SIZE
	.align		4
.L_2512:
        /*00f8*/ 	.byte	0x03, 0x19
        /*00fa*/ 	.short	0x00e8


	//----- nvinfo : EIATTR_PARAM_CBANK
	.align		4
        /*00fc*/ 	.byte	0x04, 0x0a
        /*00fe*/ 	.short	(.L_2514 - .L_2513)
	.align		4
.L_2513:
        /*0100*/ 	.word	index@(.nv.constant0._ZN10layer_norm13ln_fwd_kernelINS_13Kernel_traitsIf6__halfS2_S2_fjLj8192ELj1ELj1ELj8ELj16ENS_18Kernel_traits_baseILj8192EfS2_S2_S2_fjLj256EEEEELb0ELb0ELb1ELb1EEEvNS_9FwdParamsE)
        /*0104*/ 	.short	0x0380
        /*0106*/ 	.short	0x00e8


	//----- nvinfo : EIATTR_SW_WAR
	.align		4
.L_2514:
        /*0108*/ 	.byte	0x04, 0x36
        /*010a*/ 	.short	(.L_2516 - .L_2515)
.L_2515:
        /*010c*/ 	.word	0x00000008
.L_2516:


//--------------------- .nv.info._ZN10layer_norm13ln_fwd_kernelINS_13Kernel_traitsIf6__halfS2_S2_fjLj8192ELj1ELj1ELj8ELj16ENS_18Kernel_traits_baseILj8192EfS2_S2_S2_fjLj256EEEEELb0ELb1ELb0ELb0EEEvNS_9FwdParamsE --------------------------
	.section	.nv.info._ZN10layer_norm13ln_fwd_kernelINS_13Kernel_traitsIf6__halfS2_S2_fjLj8192ELj1ELj1ELj8ELj16ENS_18Kernel_traits_baseILj8192EfS2_S2_S2_fjLj256EEEEELb0ELb1ELb0ELb0EEEvNS_9FwdParamsE,"",@"SHT_CUDA_INFO"
	.sectionflags	@""
	.align	4


	//----- nvinfo : EIATTR_CUDA_API_VERSION
	.align		4
        /*0000*/ 	.byte	0x04, 0x37
        /*0002*/ 	.short	(.L_2518 - .L_2517)
.L_2517:
        /*0004*/ 	.word	0x00000082


	//----- nvinfo : EIATTR_KPARAM_INFO
	.align		4
.L_2518:
        /*0008*/ 	.byte	0x04, 0x17
        /*000a*/ 	.short	(.L_2520 - .L_2519)
.L_2519:
        /*000c*/ 	.word	0x00000000
        /*0010*/ 	.short	0x0000
        /*0012*/ 	.short	0x0000
        /*0014*/ 	.byte	0x00, 0xf0, 0xa1, 0x03


	//----- nvinfo : EIATTR_SPARSE_MMA_MASK
	.align		4
.L_2520:
        /*0018*/ 	.byte	0x03, 0x50
        /*001a*/ 	.short	0x0000


	//----- nvinfo : EIATTR_MAXREG_COUNT
	.align		4
        /*001c*/ 	.byte	0x03, 0x1b
        /*001e*/ 	.short	0x00ff


	//----- nvinfo : EIATTR_NUM_BARRIERS
	.align		4
        /*0020*/ 	.byte	0x02, 0x4c
        /*0022*/ 	.byte	0x01
	.zero		1


	//----- nvinfo : EIATTR_MERCURY_ISA_VERSION
	.align		4
        /*0024*/ 	.byte	0x03, 0x5f
        /*0026*/ 	.short	0x0101


	//----- nvinfo : EIATTR_COOP_GROUP_MASK_REGIDS
	.align		4
        /*0028*/ 	.byte	0x04, 0x29
        /*002a*/ 	.short	(.L_2522 - .L_2521)


	//   ....[0]....
.L_2521:
        /*002c*/ 	.word	0xffffffff


	//   ....[1]....
        /*0030*/ 	.word	0xffffffff


	//   ....[2]....
        /*0034*/ 	.word	0xffffffff


	//   ....[3]....
        /*0038*/ 	.word	0xffffffff


	//   ....[4]....
        /*003c*/ 	.word	0xffffffff


	//   ....[5]....
        /*0040*/ 	.word	0xffffffff


	//   ....[6]....
        /*0044*/ 	.word	0xffffffff


	//   ....[7]....
        /*0048*/ 	.word	0xffffffff


	//   ....[8]....
        /*004c*/ 	.word	0xffffffff


	//   ....[9]....
        /*0050*/ 	.word	0xffffffff


	//   ....[10]....
        /*0054*/ 	.word	0xffffffff


	//   ....[11]....
        /*0058*/ 	.word	0xffffffff


	//   ....[12]....
        /*005c*/ 	.word	0xffffffff


	//   ....[13]....
        /*0060*/ 	.word	0xffffffff


	//   ....[14]....
        /*0064*/ 	.word	0xffffffff


	//   ....[15]....
        /*0068*/ 	.word	0xffffffff


	//   ....[16]....
        /*006c*/ 	.word	0xffffffff


	//   ....[17]....
        /*0070*/ 	.word	0xffffffff


	//   ....[18]....
        /*0074*/ 	.word	0xffffffff


	//   ....[19]....
        /*0078*/ 	.word	0xffffffff


	//   ....[20]....
        /*007c*/ 	.word	0xffffffff


	//----- nvinfo : EIATTR_COOP_GROUP_INSTR_OFFSETS
	.align		4
.L_2522:
        /*0080*/ 	.byte	0x04, 0x28
        /*0082*/ 	.short	(.L_2524 - .L_2523)


	//   ....[0]....
.L_2523:
        /*0084*/ 	.word	0x00002150


	//   ....[1]....
        /*0088*/ 	.word	0x00002170


	//   ....[2]....
        /*008c*/ 	.word	0x00002190


	//   ....[3]....
        /*0090*/ 	.word	0x000021b0


	//   ....[4]....
        /*0094*/ 	.word	0x000021d0


	//   ....[5]....
        /*0098*/ 	.word	0x00002650


	//   ....[6]....
        /*009c*/ 	.word	0x00002670


	//   ....[7]....
        /*00a0*/ 	.word	0x00002690


	//   ....[8]....
        /*00a4*/ 	.word	0x000026b0


	//   ....[9]....
        /*00a8*/ 	.word	0x000026d0


	//   ....[10]....
        /*00ac*/ 	.word	0x00002850


	//   ....[11]....
        /*00b0*/ 	.word	0x00002890


	//   ....[12]....
        /*00b4*/ 	.word	0x000028a0


	//   ....[13]....
        /*00b8*/ 	.word	0x000028e0


	//   ....[14]....
        /*00bc*/ 	.word	0x000029b0


	//   ....[15]....
        /*00c0*/ 	.word	0x000029e0


	//   ....[16]....
        /*00c4*/ 	.word	0x00002a00


	//   ....[17]....
        /*00c8*/ 	.word	0x00002aa0


	//   ....[18]....
        /*00cc*/ 	.word	0x00002af0


	//   ....[19]....
        /*00d0*/ 	.word	0x00002b90


	//   ....[20]....
        /*00d4*/ 	.word	0x00002bc0


	//----- nvinfo : EIATTR_VRC_CTA_INIT_COUNT
	.align		4
.L_2524:
        /*00d8*/ 	.byte	0x02, 0x4a
	.zero		1
	.zero		1


	//----- nvinfo : EIATTR_EXIT_INSTR_OFFSETS
	.align		4
        /*00dc*/ 	.byte	0x04, 0x1c
        /*00de*/ 	.short	(.L_2526 - .L_2525)


	//   ....[0]....
.L_2525:
        /*00e0*/ 	.word	0x00000840


	//   ....[1]....
        /*00e4*/ 	.word	0x00003570


	//----- nvinfo : EIATTR_MAX_THREADS
	.align		4
.L_2526:
        /*00e8*/ 	.byte	0x04, 0x05
        /*00ea*/ 	.short	(.L_2528 - .L_2527)
.L_2527:
        /*00ec*/ 	.word	0x00000100
        /*00f0*/ 	.word	0x00000001
        /*00f4*/ 	.word	0x00000001


	//----- nvinfo : EIATTR_CRS_STACK_SIZE
	.align		4
.L_2528:
        /*00f8*/ 	.byte	0x04, 0x1e
        /*00fa*/ 	.short	(.L_2530 - .L_2529)
.L_2529:
        /*00fc*/ 	.word	0x00000000


	//----- nvinfo : EIATTR_CBANK_PARAM_SIZE
	.align		4
.L_2530:
        /*0100*/ 	.byte	0x03, 0x19
        /*0102*/ 	.short	0x00e8


	//----- nvinfo : EIATTR_PARAM_CBANK
	.align		4
        /*0104*/ 	.byte	0x04, 0x0a
        /*0106*/ 	.short	(.L_2532 - .L_2531)
	.align		4
.L_2531:
        /*0108*/ 	.word	index@(.nv.constant0._ZN10layer_norm13ln_fwd_kernelINS_13Kernel_traitsIf6__halfS2_S2_fjLj8192ELj1ELj1ELj8ELj16ENS_18Kernel_traits_baseILj8192EfS2_S2_S2_fjLj256EEEEELb0ELb1ELb0ELb0EEEvNS_9FwdParamsE)
        /*010c*/ 	.short	0x0380
        /*010e*/ 	.short	0x00e8


	//----- nvinfo : EIATTR_SW_WAR
	.align		4
.L_2532:
        /*0110*/ 	.byte	0x04, 0x36
        /*0112*/ 	.short	(.L_2534 - .L_2533)
.L_2533:
        /*0114*/ 	.word	0x00000008
.L_2534:


//--------------------- .nv.info._ZN10layer_norm13ln_fwd_kernelINS_13Kernel_traitsIf6__halfS2_S2_fjLj8192ELj1ELj1ELj8ELj16ENS_18Kernel_traits_baseILj8192EfS2_S2_S2_fjLj256EEEEELb0ELb1ELb0ELb1EEEvNS_9FwdParamsE --------------------------
	.section	.nv.info._ZN10layer_norm13ln_fwd_kernelINS_13Kernel_traitsIf6__halfS2_S2_fjLj8192ELj1ELj1ELj8ELj16ENS_18Kernel_traits_baseILj8192EfS2_S2_S2_fjLj256EEEEELb0ELb1ELb0ELb1EEEvNS_9FwdParamsE,"",@"SHT_CUDA_INFO"
	.sectionflags	@""
	.align	4


	//----- nvinfo : EIATTR_CUDA_API_VERSION
	.align		4
        /*0000*/ 	.byte	0x04, 0x37
        /*0002*/ 	.short	(.L_2536 - .L_2535)
.L_2535:
        /*0004*/ 	.word	0x00000082


	//----- nvinfo : EIATTR_KPARAM_INFO
	.align		4
.L_2536:
        /*0008*/ 	.byte	0x04, 0x17
        /*000a*/ 	.short	(.L_2538 - .L_2537)
.L_2537:
        /*000c*/ 	.word	0x00000000
        /*0010*/ 	.short	0x0000
        /*0012*/ 	.short	0x0000
        /*0014*/ 	.byte	0x00, 0xf0, 0xa1, 0x03


	//----- nvinfo : EIATTR_SPARSE_MMA_MASK
	.align		4
.L_2538:
        /*0018*/ 	.byte	0x03, 0x50
        /*001a*/ 	.short	0x0000


	//----- nvinfo : EIATTR_MAXREG_COUNT
	.align		4
        /*001c*/ 	.byte	0x03, 0x1b
        /*001e*/ 	.short	0x00ff


	//----- nvinfo : EIATTR_NUM_BARRIERS
	.align		4
        /*0020*/ 	.byte	0x02, 0x4c
        /*0022*/ 	.byte	0x01
	.zero		1


	//----- nvinfo : EIATTR_MERCURY_ISA_VERSION
	.align		4
        /*0024*/ 	.byte	0x03, 0x5f
        /*0026*/ 	.short	0x0101


	//----- nvinfo : EIATTR_COOP_GROUP_MASK_REGIDS
	.align		4
        /*0028*/ 	.byte	0x04, 0x29
        /*002a*/ 	.short	(.L_2540 - .L_2539)


	//   ....[0]....
.L_2539:
        /*002c*/ 	.word	0xffffffff


	//   ....[1]....
        /*0030*/ 	.word	0xffffffff


	//   ....[2]....
        /*0034*/ 	.word	0xffffffff


	//   ....[3]....
        /*0038*/ 	.word	0xffffffff


	//   ....[4]....
        /*003c*/ 	.word	0xffffffff


	//   ....[5]....
        /*0040*/ 	.word	0xffffffff


	//   ....[6]....
        /*0044*/ 	.word	0xffffffff


	//   ....[7]....
        /*0048*/ 	.word	0xffffffff


	//   ....[8]....
        /*004c*/ 	.word	0xffffffff


	//   ....[9]....
        /*0050*/ 	.word	0xffffffff


	//   ....[10]....
        /*0054*/ 	.word	0xffffffff


	//   ....[11]....
        /*0058*/ 	.word	0xffffffff


	//   ....[12]....
        /*005c*/ 	.word	0xffffffff


	//   ....[13]....
        /*0060*/ 	.word	0xffffffff


	//   ....[14]....
        /*0064*/ 	.word	0xffffffff


	//   ....[15]....
        /*0068*/ 	.word	0xffffffff


	//   ....[16]....
        /*006c*/ 	.word	0xffffffff


	//   ....[17]....
        /*0070*/ 	.word	0xffffffff


	//   ....[18]....
        /*0074*/ 	.word	0xffffffff


	//   ....[19]....
        /*0078*/ 	.word	0xffffffff


	//   ....[20]....
        /*007c*/ 	.word	0xffffffff


	//----- nvinfo : EIATTR_COOP_GROUP_INSTR_OFFSETS
	.align		4
.L_2540:
        /*0080*/ 	.byte	0x04, 0x28
        /*0082*/ 	.short	(.L_2542 - .L_2541)


	//   ....[0]....
.L_2541:
        /*0084*/ 	.word	0x00001ae0


	//   ....[1]....
        /*0088*/ 	.word	0x00001b00


	//   ....[2]....
        /*008c*/ 	.word	0x00001b20


	//   ....[3]....
        /*0090*/ 	.word	0x00001b40


	//   ....[4]....
        /*0094*/ 	.word	0x00001b60


	//   ....[5]....
        /*0098*/ 	.word	0x00001f90


	//   ....[6]....
        /*009c*/ 	.word	0x00001fb0


	//   ....[7]....
        /*00a0*/ 	.word	0x00001fd0


	//   ....[8]....
        /*00a4*/ 	.word	0x00001ff0


	//   ....[9]....
        /*00a8*/ 	.word	0x00002010


	//   ....[10]....
        /*00ac*/ 	.word	0x000021c0


	//   ....[11]....
        /*00b0*/ 	.word	0x00002200


	//   ....[12]....
        /*00b4*/ 	.word	0x00002210


	//   ....[13]....
        /*00b8*/ 	.word	0x00002250


	//   ....[14]....
        /*00bc*/ 	.word	0x00002320


	//   ....[15]....
        /*00c0*/ 	.word	0x00002350


	//   ....[16]....
        /*00c4*/ 	.word	0x00002370


	//   ....[17]....
        /*00c8*/ 	.word	0x00002410


	//   ....[18]....
        /*00cc*/ 	.word	0x00002460


	//   ....[19]....
        /*00d0*/ 	.word	0x00002500


	//   ....[20]....
        /*00d4*/ 	.word	0x00002530


	//----- nvinfo : EIATTR_VRC_CTA_INIT_COUNT
	.align		4
.L_2542:
        /*00d8*/ 	.byte	0x02, 0x4a
	.zero		1
	.zero		1


	//----- nvinfo : EIATTR_EXIT_INSTR_OFFSETS
	.align		4
        /*00dc*/ 	.byte	0x04, 0x1c
        /*00de*/ 	.short	(.L_2544 - .L_2543)


	//   ....[0]....
.L_2543:
        /*00e0*/ 	.word	0x000004e0


	//   ....[1]....
        /*00e4*/ 	.word	0x00002dc0


	//----- nvinfo : EIATTR_MAX_THREADS
	.align		4
.L_2544:
        /*00e8*/ 	.byte	0x04, 0x05
        /*00ea*/ 	.short	(.L_2546 - .L_2545)
.L_2545:
        /*00ec*/ 	.word	0x00000100
        /*00f0*/ 	.word	0x00000001
        /*00f4*/ 	.word	0x00000001


	//----- nvinfo : EIATTR_CRS_STACK_SIZE
	.align		4
.L_2546:
        /*00f8*/ 	.byte	0x04, 0x1e
        /*00fa*/ 	.short	(.L_2548 - .L_2547)
.L_2547:
        /*00fc*/ 	.word	0x00000000


	//----- nvinfo : EIATTR_CBANK_PARAM_SIZE
	.align		4
.L_2548:
        /*0100*/ 	.byte	0x03, 0x19
        /*0102*/ 	.short	0x00e8


	//----- nvinfo : EIATTR_PARAM_CBANK
	.align		4
        /*0104*/ 	.byte	0x04, 0x0a
        /*0106*/ 	.short	(.L_2550 - .L_2549)
	.align		4
.L_2549:
        /*0108*/ 	.word	index@(.nv.constant0._ZN10layer_norm13ln_fwd_kernelINS_13Kernel_traitsIf6__halfS2_S2_fjLj8192ELj1ELj1ELj8ELj16ENS_18Kernel_traits_baseILj8192EfS2_S2_S2_fjLj256EEEEELb0ELb1ELb0ELb1EEEvNS_9FwdParamsE)
        /*010c*/ 	.short	0x0380
        /*010e*/ 	.short	0x00e8


	//----- nvinfo : EIATTR_SW_WAR
	.align		4
.L_2550:
        /*0110*/ 	.byte	0x04, 0x36
        /*0112*/ 	.short	(.L_2552 - .L_2551)
.L_2551:
        /*0114*/ 	.word	0x00000008
.L_2552:


//--------------------- .nv.info._ZN10layer_norm13ln_fwd_kernelINS_13Kernel_traitsIf6__halfS2_S2_fjLj8192ELj1ELj1ELj8ELj16ENS_18Kernel_traits_baseILj8192EfS2_S2_S2_fjLj256EEEEELb0ELb1ELb1ELb0EEEvNS_9FwdParamsE --------------------------
	.section	.nv.info._ZN10layer_norm13ln_fwd_kernelINS_13Kernel_traitsIf6__halfS2_S2_fjLj8192ELj1ELj1ELj8ELj16ENS_18Kernel_traits_baseILj8192EfS2_S2_S2_fjLj256EEEEELb0ELb1ELb1ELb0EEEvNS_9FwdParamsE,"",@"SHT_CUDA_INFO"
	.sectionflags	@""
	.align	4


	//----- nvinfo : EIATTR_CUDA_API_VERSION
	.align		4
        /*0000*/ 	.byte	0x04, 0x37
        /*0002*/ 	.short	(.L_2554 - .L_2553)
.L_2553:
        /*0004*/ 	.word	0x00000082


	//----- nvinfo : EIATTR_KPARAM_INFO
	.align		4
.L_2554:
        /*0008*/ 	.byte	0x04, 0x17
        /*000a*/ 	.short	(.L_2556 - .L_2555)
.L_2555:
        /*000c*/ 	.word	0x00000000
        /*0010*/ 	.short	0x0000
        /*0012*/ 	.short	0x0000
        /*0014*/ 	.byte	0x00, 0xf0, 0xa1, 0x03


	//----- nvinfo : EIATTR_SPARSE_MMA_MASK
	.align		4
.L_2556:
        /*0018*/ 	.byte	0x03, 0x50
        /*001a*/ 	.short	0x0000


	//----- nvinfo : EIATTR_MAXREG_COUNT
	.align		4
        /*001c*/ 	.byte	0x03, 0x1b
        /*001e*/ 	.short	0x00ff


	//----- nvinfo : EIATTR_NUM_BARRIERS
	.align		4
        /*0020*/ 	.byte	0x02, 0x4c
        /*0022*/ 	.byte	0x01
	.zero		1


	//----- nvinfo : EIATTR_MERCURY_ISA_VERSION
	.align		4
        /*0024*/ 	.byte	0x03, 0x5f
        /*0026*/ 	.short	0x0101


	//----- nvinfo : EIATTR_COOP_GROUP_MASK_REGIDS
	.align		4
        /*0028*/ 	.byte	0x04, 0x29
        /*002a*/ 	.short	(.L_2558 - .L_2557)


	//   ....[0]....
.L_2557:
        /*002c*/ 	.word	0xffffffff


	//   ....[1]....
        /*0030*/ 	.word	0xffffffff


	//   ....[2]....
        /*0034*/ 	.word	0xffffffff


	//   ....[3]....
        /*0038*/ 	.word	0xffffffff


	//   ....[4]....
        /*003c*/ 	.word	0xffffffff


	//   ....[5]....
        /*0040*/ 	.word	0xffffffff


	//   ....[6]....
        /*0044*/ 	.word	0xffffffff


	//   ....[7]....
        /*0048*/ 	.word	0xffffffff


	//   ....[8]....
        /*004c*/ 	.word	0xffffffff


	//   ....[9]....
        /*0050*/ 	.word	0xffffffff


	//   ....[10]....
        /*0054*/ 	.word	0xffffffff


	//   ....[11]....
        /*0058*/ 	.word	0xffffffff


	//   ....[12]....
        /*005c*/ 	.word	0xffffffff


	//   ....[13]....
        /*0060*/ 	.word	0xffffffff


	//   ....[14]....
        /*0064*/ 	.word	0xffffffff


	//   ....[15]....
        /*0068*/ 	.word	0xffffffff


	//   ....[16]....
        /*006c*/ 	.word	0xffffffff


	//   ....[17]....
        /*0070*/ 	.word	0xffffffff


	//   ....[18]....
        /*0074*/ 	.word	0xffffffff


	//   ....[19]....
        /*0078*/ 	.word	0xffffffff


	//   ....[20]....
        /*007c*/ 	.word	0xffffffff


	//----- nvinfo : EIATTR_COOP_GROUP_INSTR_OFFSETS
	.align		4
.L_2558:
        /*0080*/ 	.byte	0x04, 0x28
        /*0082*/ 	.short	(.L_2560 - .L_2559)


	//   ....[0]....
.L_2559:
        /*0084*/ 	.word	0x00002cb0


	//   ....[1]....
        /*0088*/ 	.word	0x00002cd0


	//   ....[2]....
        /*008c*/ 	.word	0x00002cf0


	//   ....[3]....
        /*0090*/ 	.word	0x00002d10


	//   ....[4]....
        /*0094*/ 	.word	0x00002d30


	//   ....[5]....
        /*0098*/ 	.word	0x000031a0


	//   ....[6]....
        /*009c*/ 	.word	0x000031c0


	//   ....[7]....
        /*00a0*/ 	.word	0x000031e0


	//   ....[8]....
        /*00a4*/ 	.word	0x00003200


	//   ....[9]....
        /*00a8*/ 	.word	0x00003220


	//   ....[10]....
        /*00ac*/ 	.word	0x000033a0


	//   ....[11]....
        /*00b0*/ 	.word	0x000033d0


	//   ....[12]....
        /*00b4*/ 	.word	0x000033f0


	//   ....[13]....
        /*00b8*/ 	.word	0x00003440


	//   ....[14]....
        /*00bc*/ 	.word	0x000034f0


	//   ....[15]....
        /*00c0*/ 	.word	0x00003520


	//   ....[16]....
        /*00c4*/ 	.word	0x00003540


	//   ....[17]....
        /*00c8*/ 	.word	0x000035c0


	//   ....[18]....
        /*00cc*/ 	.word	0x00003620


	//   ....[19]....
        /*00d0*/ 	.word	0x000036e0


	//   ....[20]....
        /*00d4*/ 	.word	0x00003700


	//----- nvinfo : EIATTR_VRC_CTA_INIT_COUNT
	.align		4
.L_2560:
        /*00d8*/ 	.byte	0x02, 0x4a
	.zero		1
	.zero		1


	//----- nvinfo : EIATTR_EXIT_INSTR_OFFSETS
	.align		4
        /*00dc*/ 	.byte	0x04, 0x1c
        /*00de*/ 	.short	(.L_2562 - .L_2561)


	//   ....[0]....
.L_2561:
        /*00e0*/ 	.word	0x00000840


	//   ....[1]....
        /*00e4*/ 	.word	0x00004130


	//----- nvinfo : EIATTR_MAX_THREADS
	.align		4
.L_2562:
        /*00e8*/ 	.byte	0x04, 0x05
        /*00ea*/ 	.short	(.L_2564 - .L_2563)
.L_2563:
        /*00ec*/ 	.word	0x00000100
        /*00f0*/ 	.word	0x00000001
        /*00f4*/ 	.word	0x00000001


	//----- nvinfo : EIATTR_CRS_STACK_SIZE
	.align		4
.L_2564:
        /*00f8*/ 	.byte	0x04, 0x1e
        /*00fa*/ 	.short	(.L_2566 - .L_2565)
.L_2565:
        /*00fc*/ 	.word	0x00000000


	//----- nvinfo : EIATTR_CBANK_PARAM_SIZE
	.align		4
.L_2566:
        /*0100*/ 	.byte	0x03, 0x19
        /*0102*/ 	.short	0x00e8


	//----- nvinfo : EIATTR_PARAM_CBANK
	.align		4
        /*0104*/ 	.byte	0x04, 0x0a
        /*0106*/ 	.short	(.L_2568 - .L_2567)
	.align		4
.L_2567:
        /*0108*/ 	.word	index@(.nv.constant0._ZN10layer_norm13ln_fwd_kernelINS_13Kernel_traitsIf6__halfS2_S2_fjLj8192ELj1ELj1ELj8ELj16ENS_18Kernel_traits_baseILj8192EfS2_S2_S2_fjLj256EEEEELb0ELb1ELb1ELb0EEEvNS_9FwdParamsE)
        /*010c*/ 	.short	0x0380
        /*010e*/ 	.short	0x00e8


	//----- nvinfo : EIATTR_SW_WAR
	.align		4
.L_2568:
        /*0110*/ 	.byte	0x04, 0x36
        /*0112*/ 	.short	(.L_2570 - .L_2569)
.L_2569:
        /*0114*/ 	.word	0x00000008
.L_2570:


//--------------------- .nv.info._ZN10layer_norm13ln_fwd_kernelINS_13Kernel_traitsIf6__halfS2_S2_fjLj8192ELj1ELj1ELj8ELj16ENS_18Kernel_traits_baseILj8192EfS2_S2_S2_fjLj256EEEEELb0ELb1ELb1ELb1EEEvNS_9FwdParamsE --------------------------
	.section	.nv.info._ZN10layer_norm13ln_fwd_kernelINS_13Kernel_traitsIf6__halfS2_S2_fjLj8192ELj1ELj1ELj8ELj16ENS_18Kernel_traits_baseILj8192EfS2_S2_S2_fjLj256EEEEELb0ELb1ELb1ELb1EEEvNS_9FwdParamsE,"",@"SHT_CUDA_INFO"
	.sectionflags	@""
	.align	4


	//----- nvinfo : EIATTR_CUDA_API_VERSION
	.align		4
        /*0000*/ 	.byte	0x04, 0x37
        /*0002*/ 	.short	(.L_2572 - .L_2571)
.L_2571:
        /*0004*/ 	.word	0x00000082


	//----- nvinfo : EIATTR_KPARAM_INFO
	.align		4
.L_2572:
        /*0008*/ 	.byte	0x04, 0x17
        /*000a*/ 	.short	(.L_2574 - .L_2573)
.L_2573:
        /*000c*/ 	.word	0x00000000
        /*0010*/ 	.short	0x0000
        /*0012*/ 	.short	0x0000
        /*0014*/ 	.byte	0x00, 0xf0, 0xa1, 0x03


	//----- nvinfo : EIATTR_SPARSE_MMA_MASK
	.align		4
.L_2574:
        /*0018*/ 	.byte	0x03, 0x50
        /*001a*/ 	.short	0x0000


	//----- nvinfo : EIATTR_MAXREG_COUNT
	.align		4
        /*001c*/ 	.byte	0x03, 0x1b
        /*001e*/ 	.short	0x00ff


	//----- nvinfo : EIATTR_NUM_BARRIERS
	.align		4
        /*0020*/ 	.byte	0x02, 0x4c
        /*0022*/ 	.byte	0x01
	.zero		1


	//----- nvinfo : EIATTR_MERCURY_ISA_VERSION
	.align		4
        /*0024*/ 	.byte	0x03, 0x5f
        /*0026*/ 	.short	0x0101


	//----- nvinfo : EIATTR_COOP_GROUP_MASK_REGIDS
	.align		4
        /*0028*/ 	.byte	0x04, 0x29
        /*002a*/ 	.short	(.L_2576 - .L_2575)


	//   ....[0]....
.L_2575:
        /*002c*/ 	.word	0xffffffff


	//   ....[1]....
        /*0030*/ 	.word	0xffffffff


	//   ....[2]....
        /*0034*/ 	.word	0xffffffff


	//   ....[3]....
        /*0038*/ 	.word	0xffffffff


	//   ....[4]....
        /*003c*/ 	.word	0xffffffff


	//   ....[5]....
        /*0040*/ 	.word	0xffffffff


	//   ....[6]....
        /*0044*/ 	.word	0xffffffff


	//   ....[7]....
        /*0048*/ 	.word	0xffffffff


	//   ....[8]....
        /*004c*/ 	.word	0xffffffff


	//   ....[9]....
        /*0050*/ 	.word	0xffffffff


	//   ....[10]....
        /*0054*/ 	.word	0xffffffff


	//   ....[11]....
        /*0058*/ 	.word	0xffffffff


	//   ....[12]....
        /*005c*/ 	.word	0xffffffff


	//   ....[13]....
        /*0060*/ 	.word	0xffffffff


	//   ....[14]....
        /*0064*/ 	.word	0xffffffff


	//   ....[15]....
        /*0068*/ 	.word	0xffffffff


	//   ....[16]....
        /*006c*/ 	.word	0xffffffff


	//   ....[17]....
        /*0070*/ 	.word	0xffffffff


	//   ....[18]....
        /*0074*/ 	.word	0xffffffff


	//   ....[19]....
        /*0078*/ 	.word	0xffffffff


	//   ....[20]....
        /*007c*/ 	.word	0xffffffff


	//----- nvinfo : EIATTR_COOP_GROUP_INSTR_OFFSETS
	.align		4
.L_2576:
        /*0080*/ 	.byte	0x04, 0x28
        /*0082*/ 	.short	(.L_2578 - .L_2577)


	//   ....[0]....
.L_2577:
        /*0084*/ 	.word	0x00002690


	//   ....[1]....
        /*0088*/ 	.word	0x000026b0


	//   ....[2]....
        /*008c*/ 	.word	0x000026d0


	//   ....[3]....
        /*0090*/ 	.word	0x000026f0


	//   ....[4]....
        /*0094*/ 	.word	0x00002710


	//   ....[5]....
        /*0098*/ 	.word	0x00002b40


	//   ....[6]....
        /*009c*/ 	.word	0x00002b60


	//   ....[7]....
        /*00a0*/ 	.word	0x00002b80


	//   ....[8]....
        /*00a4*/ 	.word	0x00002bb0


	//   ....[9]....
        /*00a8*/ 	.word	0x00002be0


	//   ....[10]....
        /*00ac*/ 	.word	0x00002d90


	//   ....[11]....
        /*00b0*/ 	.word	0x00002dc0


	//   ....[12]....
        /*00b4*/ 	.word	0x00002dd0


	//   ....[13]....
        /*00b8*/ 	.word	0x00002e10


	//   ....[14]....
        /*00bc*/ 	.word	0x00002ef0


	//   ....[15]....
        /*00c0*/ 	.word	0x00002f20


	//   ....[16]....
        /*00c4*/ 	.word	0x00002f40


	//   ....[17]....
        /*00c8*/ 	.word	0x00002fd0


	//   ....[18]....
        /*00cc*/ 	.word	0x00003030


	//   ....[19]....
        /*00d0*/ 	.word	0x000030d0


	//   ....[20]....
        /*00d4*/ 	.word	0x000030f0


	//----- nvinfo : EIATTR_VRC_CTA_INIT_COUNT
	.align		4
.L_2578:
        /*00d8*/ 	.byte	0x02, 0x4a
	.zero		1
	.zero		1


	//----- nvinfo : EIATTR_EXIT_INSTR_OFFSETS
	.align		4
        /*00dc*/ 	.byte	0x04, 0x1c
        /*00de*/ 	.short	(.L_2580 - .L_2579)


	//   ....[0]....
.L_2579:
        /*00e0*/ 	.word	0x000004e0


	//   ....[1]....
        /*00e4*/ 	.word	0x00003a30


	//----- nvinfo : EIATTR_MAX_THREADS
	.align		4
.L_2580:
        /*00e8*/ 	.byte	0x04, 0x05
        /*00ea*/ 	.short	(.L_2582 - .L_2581)
.L_2581:
        /*00ec*/ 	.word	0x00000100
        /*00f0*/ 	.word	0x00000001
        /*00f4*/ 	.word	0x00000001


	//----- nvinfo : EIATTR_CRS_STACK_SIZE
	.align		4
.L_2582:
        /*00f8*/ 	.byte	0x04, 0x1e
        /*00fa*/ 	.short	(.L_2584 - .L_2583)
.L_2583:
        /*00fc*/ 	.word	0x00000000


	//----- nvinfo : EIATTR_CBANK_PARAM_SIZE
	.align		4
.L_2584:
        /*0100*/ 	.byte	0x03, 0x19
        /*0102*/ 	.short	0x00e8


	//----- nvinfo : EIATTR_PARAM_CBANK
	.align		4
        /*0104*/ 	.byte	0x04, 0x0a
        /*0106*/ 	.short	(.L_2586 - .L_2585)
	.align		4
.L_2585:
        /*0108*/ 	.word	index@(.nv.constant0._ZN10layer_norm13ln_fwd_kernelINS_13Kernel_traitsIf6__halfS2_S2_fjLj8192ELj1ELj1ELj8ELj16ENS_18Kernel_traits_baseILj8192EfS2_S2_S2_fjLj256EEEEELb0ELb1ELb1ELb1EEEvNS_9FwdParamsE)
        /*010c*/ 	.short	0x0380
        /*010e*/ 	.short	0x00e8


	//----- nvinfo : EIATTR_SW_WAR
	.align		4
.L_2586:
        /*0110*/ 	.byte	0x04, 0x36
        /*0112*/ 	.short	(.L_2588 - .L_2587)
.L_2587:
        /*0114*/ 	.word	0x00000008
.L_2588:


//--------------------- .nv.info._ZN10layer_norm13ln_fwd_kernelINS_13Kernel_traitsIf6__halfS2_S2_fjLj8192ELj1ELj1ELj8ELj16ENS_18Kernel_traits_baseILj8192EfS2_S2_S2_fjLj256EEEEELb1ELb0ELb0ELb0EEEvNS_9FwdParamsE --------------------------
	.section	.nv.info._ZN10layer_norm13ln_fwd_kernelINS_13Kernel_traitsIf6__halfS2_S2_fjLj8192ELj1ELj1ELj8ELj16ENS_18Kernel_traits_baseILj8192EfS2_S2_S2_fjLj256EEEEELb1ELb0ELb0ELb0EEEvNS_9FwdParamsE,"",@"SHT_CUDA_INFO"
	.sectionflags	@""
	.align	4


	//----- nvinfo : EIATTR_CUDA_API_VERSION
	.align		4
        /*0000*/ 	.byte	0x04, 0x37
        /*0002*/ 	.short	(.L_2590 - .L_2589)
.L_2589:
        /*0004*/ 	.word	0x00000082


	//----- nvinfo : EIATTR_KPARAM_INFO
	.align		4
.L_2590:
        /*0008*/ 	.byte	0x04, 0x17
        /*000a*/ 	.short	(.L_2592 - .L_2591)
.L_2591:
        /*000c*/ 	.word	0x00000000
        /*0010*/ 	.short	0x0000
        /*0012*/ 	.short	0x0000
        /*0014*/ 	.byte	0x00, 0xf0, 0xa1, 0x03


	//----- nvinfo : EIATTR_SPARSE_MMA_MASK
	.align		4
.L_2592:
        /*0018*/ 	.byte	0x03, 0x50
        /*001a*/ 	.short	0x0000


	//----- nvinfo : EIATTR_MAXREG_COUNT
	.align		4
        /*001c*/ 	.byte	0x03, 0x1b
        /*001e*/ 	.short	0x00ff


	//----- nvinfo : EIATTR_NUM_BARRIERS
	.align		4
        /*0020*/ 	.byte	0x02, 0x4c
        /*0022*/ 	.byte	0x01
	.zero		1


	//----- nvinfo : EIATTR_ANNOTATIONS
	.align		4
        /*0024*/ 	.byte	0x04, 0x55
        /*0026*/ 	.short	(.L_2594 - .L_2593)


	//   ....[0]....
.L_2593:
        /*0028*/ 	.word	0x00000001
        /*002c*/ 	.byte	0xf0, 0x0d, 0x00, 0x00, 0x01, 0x00, 0x00, 0x00, 0x10, 0x0e, 0x00, 0x00, 0x01, 0x00, 0x00, 0x00
        /*003c*/ 	.byte	0x50, 0x0f, 0x00, 0x00, 0x01, 0x00, 0x00, 0x00, 0x00, 0xa5, 0x01, 0x00, 0x01, 0x00, 0x00, 0x00
        /*004c*/ 	.byte	0x10, 0xa5, 0x01, 0x00, 0x01, 0x00, 0x00, 0x00, 0xf0, 0xad, 0x01, 0x00


	//----- nvinfo : EIATTR_MERCURY_ISA_VERSION
	.align		4
.L_2594:
        /*0058*/ 	.byte	0x03, 0x5f
        /*005a*/ 	.short	0x0101


	//----- nvinfo : EIATTR_COOP_GROUP_MASK_REGIDS
	.align		4
        /*005c*/ 	.byte	0x04, 0x29
        /*005e*/ 	.short	(.L_2596 - .L_2595)


	//   ....[0]....
.L_2595:
        /*0060*/ 	.word	0xffffffff


	//   ....[1]....
        /*0064*/ 	.word	0xffffffff


	//   ....[2]....
        /*0068*/ 	.word	0xffffffff


	//   ....[3]....
        /*006c*/ 	.word	0xffffffff


	//   ....[4]....
        /*0070*/ 	.word	0xffffffff


	//   ....[5]....
        /*0074*/ 	.word	0xffffffff


	//   ....[6]....
        /*0078*/ 	.word	0xffffffff


	//   ....[7]....
        /*007c*/ 	.word	0xffffffff


	//   ....[8]....
        /*0080*/ 	.word	0xffffffff


	//   ....[9]....
        /*0084*/ 	.word	0xffffffff


	//   ....[10]....
        /*0088*/ 	.word	0xffffffff


	//   ....[11]....
        /*008c*/ 	.word	0xffffffff


	//   ....[12]....
        /*0090*/ 	.word	0xffffffff


	//   ....[13]....
        /*0094*/ 	.word	0xffffffff


	//   ....[14]....
        /*0098*/ 	.word	0xffffffff


	//   ....[15]....
        /*009c*/ 	.word	0xffffffff


	//   ....[16]....
        /*00a0*/ 	.word	0xffffffff


	//   ....[17]....
        /*00a4*/ 	.word	0xffffffff


	//   ....[18]....
        /*00a8*/ 	.word	0xffffffff


	//   ....[19]....
        /*00ac*/ 	.word	0xffffffff


	//   ....[20]....
        /*00b0*/ 	.word	0xffffffff


	//----- nvinfo : EIATTR_COOP_GROUP_INSTR_OFFSETS
	.align		4
.L_2596:
        /*00b4*/ 	.byte	0x04, 0x28
        /*00b6*/ 	.short	(.L_2598 - .L_2597)


	//   ....[0]....
.L_2597:
        /*00b8*/ 	.word	0x0001a770


	//   ....[1]....
        /*00bc*/ 	.word	0x0001a790


	//   ....[2]....
        /*00c0*/ 	.word	0x0001a7b0


	//   ....[3]....
        /*00c4*/ 	.word	0x0001a7d0


	//   ....[4]....
        /*00c8*/ 	.word	0x0001a7f0


	//   ....[5]....
        /*00cc*/ 	.word	0x0001ac30


	//   ....[6]....
        /*00d0*/ 	.word	0x0001ac50


	//   ....[7]....
        /*00d4*/ 	.word	0x0001ac70


	//   ....[8]....
        /*00d8*/ 	.word	0x0001aca0


	//   ....[9]....
        /*00dc*/ 	.word	0x0001acc0


	//   ....[10]....
        /*00e0*/ 	.word	0x0001ae80


	//   ....[11]....
        /*00e4*/ 	.word	0x0001aec0


	//   ....[12]....
        /*00e8*/ 	.word	0x0001aee0


	//   ....[13]....
        /*00ec*/ 	.word	0x0001af30


	//   ....[14]....
        /*00f0*/ 	.word	0x0001b000


	//   ....[15]....
        /*00f4*/ 	.word	0x0001b020


	//   ....[16]....
        /*00f8*/ 	.word	0x0001b070


	//   ....[17]....
        /*00fc*/ 	.word	0x0001b0a0


	//   ....[18]....
        /*0100*/ 	.word	0x0001b0e0


	//   ....[19]....
        /*0104*/ 	.word	0x0001b1e0


	//   ....[20]....
        /*0108*/ 	.word	0x0001b1f0


	//----- nvinfo : EIATTR_VRC_CTA_INIT_COUNT
	.align		4
.L_2598:
        /*010c*/ 	.byte	0x02, 0x4a
	.zero		1
	.zero		1


	//----- nvinfo : EIATTR_EXIT_INSTR_OFFSETS
	.align		4
        /*0110*/ 	.byte	0x04, 0x1c
        /*0112*/ 	.short	(.L_2600 - .L_2599)


	//   ....[0]....
.L_2599:
        /*0114*/ 	.word	0x00000860


	//   ....[1]....
        /*0118*/ 	.word	0x0001bbd0


	//----- nvinfo : EIATTR_INDIRECT_BRANCH_TARGETS
	.align		4
.L_2600:
        /*011c*/ 	.byte	0x04, 0x34
        /*011e*/ 	.short	(.L_2602 - .L_2601)


	//   ....[0]....
.L_2601:
        /*0120*/ 	.word	.L_x_27380@srel
        /*0124*/ 	.short	0x0
        /*0126*/ 	.short	0x0
        /*0128*/ 	.word	0x3
        /*012c*/ 	.word	.L_x_27381@srel
        /*0130*/ 	.word	.L_x_27382@srel
        /*0134*/ 	.word	.L_x_27383@srel


	//----- nvinfo : EIATTR_MAX_THREADS
	.align		4
.L_2602:
        /*0138*/ 	.byte	0x04, 0x05
        /*013a*/ 	.short	(.L_2604 - .L_2603)
.L_2603:
        /*013c*/ 	.word	0x00000100
        /*0140*/ 	.word	0x00000001
        /*0144*/ 	.word	0x00000001


	//----- nvinfo : EIATTR_CRS_STACK_SIZE
	.align		4
.L_2604:
        /*0148*/ 	.byte	0x04, 0x1e
        /*014a*/ 	.short	(.L_2606 - .L_2605)
.L_2605:
        /*014c*/ 	.word	0x00000000


	//----- nvinfo : EIATTR_CBANK_PARAM_SIZE
	.align		4
.L_2606:
        /*0150*/ 	.byte	0x03, 0x19
        /*0152*/ 	.short	0x00e8


	//----- nvinfo : EIATTR_PARAM_CBANK
	.align		4
        /*0154*/ 	.byte	0x04, 0x0a
        /*0156*/ 	.short	(.L_2608 - .L_2607)
	.align		4
.L_2607:
        /*0158*/ 	.word	index@(.nv.constant0._ZN10layer_norm13ln_fwd_kernelINS_13Kernel_traitsIf6__halfS2_S2_fjLj8192ELj1ELj1ELj8ELj16ENS_18Kernel_traits_baseILj8192EfS2_S2_S2_fjLj256EEEEELb1ELb0ELb0ELb0EEEvNS_9FwdParamsE)
        /*015c*/ 	.short	0x0380
        /*015e*/ 	.short	0x00e8


	//----- nvinfo : EIATTR_SW_WAR
	.align		4
.L_2608:
        /*0160*/ 	.byte	0x04, 0x36
        /*0162*/ 	.short	(.L_2610 - .L_2609)
.L_2609:
        /*0164*/ 	.word	0x00000008
.L_2610:


//--------------------- .nv.info._ZN10layer_norm13ln_fwd_kernelINS_13Kernel_traitsIf6__halfS2_S2_fjLj8192ELj1ELj1ELj8ELj16ENS_18Kernel_traits_baseILj8192EfS2_S2_S2_fjLj256EEEEELb1ELb0ELb0ELb1EEEvNS_9FwdParamsE --------------------------
	.section	.nv.info._ZN10layer_norm13ln_fwd_kernelINS_13Kernel_traitsIf6__halfS2_S2_fjLj8192ELj1ELj1ELj8ELj16ENS_18Kernel_traits_baseILj8192EfS2_S2_S2_fjLj256EEEEELb1ELb0ELb0ELb1EEEvNS_9FwdParamsE,"",@"SHT_CUDA_INFO"
	.sectionflags	@""
	.align	4


	//----- nvinfo : EIATTR_CUDA_API_VERSION
	.align		4
        /*0000*/ 	.byte	0x04, 0x37
        /*0002*/ 	.short	(.L_2612 - .L_2611)
.L_2611:
        /*0004*/ 	.word	0x00000082


	//----- nvinfo : EIATTR_KPARAM_INFO
	.align		4
.L_2612:
        /*0008*/ 	.byte	0x04, 0x17
        /*000a*/ 	.short	(.L_2614 - .L_2613)
.L_2613:
        /*000c*/ 	.word	0x00000000
        /*0010*/ 	.short	0x0000
        /*0012*/ 	.short	0x0000
        /*0014*/ 	.byte	0x00, 0xf0, 0xa1, 0x03


	//----- nvinfo : EIATTR_SPARSE_MMA_MASK
	.align		4
.L_2614:
        /*0018*/ 	.byte	0x03, 0x50
        /*001a*/ 	.short	0x0000


	//----- nvinfo : EIATTR_MAXREG_COUNT
	.align		4
        /*001c*/ 	.byte	0x03, 0x1b
        /*001e*/ 	.short	0x00ff


	//----- nvinfo : EIATTR_NUM_BARRIERS
	.align		4
        /*0020*/ 	.byte	0x02, 0x4c
        /*0022*/ 	.byte	0x01
	.zero		1


	//----- nvinfo : EIATTR_ANNOTATIONS
	.align		4
        /*0024*/ 	.byte	0x04, 0x55
        /*0026*/ 	.short	(.L_2616 - .L_2615)


	//   ....[0]....
.L_2615:
        /*0028*/ 	.word	0x00000001
        /*002c*/ 	.byte	0x00, 0x04, 0x00, 0x00, 0x01, 0x00, 0x00, 0x00, 0x10, 0x04, 0x00, 0x00, 0x01, 0x00, 0x00, 0x00
        /*003c*/ 	.byte	0xd0, 0x05, 0x00, 0x00, 0x01, 0x00, 0x00, 0x00, 0xe0, 0x05, 0x00, 0x00, 0x01, 0x00, 0x00, 0x00
        /*004c*/ 	.byte	0xe0, 0x4f, 0x01, 0x00, 0x01, 0x00, 0x00, 0x00, 0xf0, 0x4f, 0x01, 0x00, 0x01, 0x00, 0x00, 0x00
        /*005c*/ 	.byte	0x20, 0x50, 0x01, 0x00, 0x01, 0x00, 0x00, 0x00, 0xe0, 0x53, 0x01, 0x00


	//----- nvinfo : EIATTR_MERCURY_ISA_VERSION
	.align		4
.L_2616:
        /*0068*/ 	.byte	0x03, 0x5f
        /*006a*/ 	.short	0x0101


	//----- nvinfo : EIATTR_COOP_GROUP_MASK_REGIDS
	.align		4
        /*006c*/ 	.byte	0x04, 0x29
        /*006e*/ 	.short	(.L_2618 - .L_2617)


	//   ....[0]....
.L_2617:
        /*0070*/ 	.word	0xffffffff


	//   ....[1]....
        /*0074*/ 	.word	0xffffffff


	//   ....[2]....
        /*0078*/ 	.word	0xffffffff


	//   ....[3]....
        /*007c*/ 	.word	0xffffffff


	//   ....[4]....
        /*0080*/ 	.word	0xffffffff


	//   ....[5]....
        /*0084*/ 	.word	0xffffffff


	//   ....[6]....
        /*0088*/ 	.word	0xffffffff


	//   ....[7]....
        /*008c*/ 	.word	0xffffffff


	//   ....[8]....
        /*0090*/ 	.word	0xffffffff


	//   ....[9]....
        /*0094*/ 	.word	0xffffffff


	//   ....[10]....
        /*0098*/ 	.word	0xffffffff


	//   ....[11]....
        /*009c*/ 	.word	0xffffffff


	//   ....[12]....
        /*00a0*/ 	.word	0xffffffff


	//   ....[13]....
        /*00a4*/ 	.word	0xffffffff


	//   ....[14]....
        /*00a8*/ 	.word	0xffffffff


	//   ....[15]....
        /*00ac*/ 	.word	0xffffffff


	//   ....[16]....
        /*00b0*/ 	.word	0xffffffff


	//   ....[17]....
        /*00b4*/ 	.word	0xffffffff


	//   ....[18]....
        /*00b8*/ 	.word	0xffffffff


	//   ....[19]....
        /*00bc*/ 	.word	0xffffffff


	//   ....[20]....
        /*00c0*/ 	.word	0xffffffff


	//----- nvinfo : EIATTR_COOP_GROUP_INSTR_OFFSETS
	.align		4
.L_2618:
        /*00c4*/ 	.byte	0x04, 0x28
        /*00c6*/ 	.short	(.L_2620 - .L_2619)


	//   ....[0]....
.L_2619:
        /*00c8*/ 	.word	0x000147d0


	//   ....[1]....
        /*00cc*/ 	.word	0x000147f0


	//   ....[2]....
        /*00d0*/ 	.word	0x00014810


	//   ....[3]....
        /*00d4*/ 	.word	0x00014840


	//   ....[4]....
        /*00d8*/ 	.word	0x00014860


	//   ....[5]....
        /*00dc*/ 	.word	0x00014cb0


	//   ....[6]....
        /*00e0*/ 	.word	0x00014d20


	//   ....[7]....
        /*00e4*/ 	.word	0x00014d50


	//   ....[8]....
        /*00e8*/ 	.word	0x00014d70


	//   ....[9]....
        /*00ec*/ 	.word	0x00014dc0


	//   ....[10]....
        /*00f0*/ 	.word	0x00014f90


	//   ....[11]....
        /*00f4*/ 	.word	0x00014fa0


	//   ....[12]....
        /*00f8*/ 	.word	0x00014fd0


	//   ....[13]....
        /*00fc*/ 	.word	0x00015060


	//   ....[14]....
        /*0100*/ 	.word	0x000150f0


	//   ....[15]....
        /*0104*/ 	.word	0x00015160


	//   ....[16]....
        /*0108*/ 	.word	0x00015170


	//   ....[17]....
        /*010c*/ 	.word	0x000151e0


	//   ....[18]....
        /*0110*/ 	.word	0x00015240


	//   ....[19]....
        /*0114*/ 	.word	0x00015320


	//   ....[20]....
        /*0118*/ 	.word	0x00015330


	//----- nvinfo : EIATTR_VRC_CTA_INIT_COUNT
	.align		4
.L_2620:
        /*011c*/ 	.byte	0x02, 0x4a
	.zero		1
	.zero		1


	//----- nvinfo : EIATTR_EXIT_INSTR_OFFSETS
	.align		4
        /*0120*/ 	.byte	0x04, 0x1c
        /*0122*/ 	.short	(.L_2622 - .L_2621)


	//   ....[0]....
.L_2621:
        /*0124*/ 	.word	0x00000620


	//   ....[1]....
        /*0128*/ 	.word	0x00015be0


	//----- nvinfo : EIATTR_INDIRECT_BRANCH_TARGETS
	.align		4
.L_2622:
        /*012c*/ 	.byte	0x04, 0x34
        /*012e*/ 	.short	(.L_2624 - .L_2623)


	//   ....[0]....
.L_2623:
        /*0130*/ 	.word	.L_x_27384@srel
        /*0134*/ 	.short	0x0
        /*0136*/ 	.short	0x0
        /*0138*/ 	.word	0x3
        /*013c*/ 	.word	.L_x_27385@srel
        /*0140*/ 	.word	.L_x_27386@srel
        /*0144*/ 	.word	.L_x_27387@srel


	//----- nvinfo : EIATTR_MAX_THREADS
	.align		4
.L_2624:
        /*0148*/ 	.byte	0x04, 0x05
        /*014a*/ 	.short	(.L_2626 - .L_2625)
.L_2625:
        /*014c*/ 	.word	0x00000100
        /*0150*/ 	.word	0x00000001
        /*0154*/ 	.word	0x00000001


	//----- nvinfo : EIATTR_CRS_STACK_SIZE
	.align		4
.L_2626:
        /*0158*/ 	.byte	0x04, 0x1e
        /*015a*/ 	.short	(.L_2628 - .L_2627)
.L_2627:
        /*015c*/ 	.word	0x00000000


	//----- nvinfo : EIATTR_CBANK_PARAM_SIZE
	.align		4
.L_2628:
        /*0160*/ 	.byte	0x03, 0x19
        /*0162*/ 	.short	0x00e8


	//----- nvinfo : EIATTR_PARAM_CBANK
	.align		4
        /*0164*/ 	.byte	0x04, 0x0a
        /*0166*/ 	.short	(.L_2630 - .L_2629)
	.align		4
.L_2629:
        /*0168*/ 	.word	index@(.nv.constant0._ZN10layer_norm13ln_fwd_kernelINS_13Kernel_traitsIf6__halfS2_S2_fjLj8192ELj1ELj1ELj8ELj16ENS_18Kernel_traits_baseILj8192EfS2_S2_S2_fjLj256EEEEELb1ELb0ELb0ELb1EEEvNS_9FwdParamsE)
        /*016c*/ 	.short	0x0380
        /*016e*/ 	.short	0x00e8


	//----- nvinfo : EIATTR_SW_WAR
	.align		4
.L_2630:
        /*0170*/ 	.byte	0x04, 0x36
        /*0172*/ 	.short	(.L_2632 - .L_2631)
.L_2631:
        /*0174*/ 	.word	0x00000008
.L_2632:


//--------------------- .nv.info._ZN10layer_norm13ln_fwd_kernelINS_13Kernel_traitsIf6__halfS2_S2_fjLj8192ELj1ELj1ELj8ELj16ENS_18Kernel_traits_baseILj8192EfS2_S2_S2_fjLj256EEEEELb1ELb0ELb1ELb0EEEvNS_9FwdParamsE --------------------------
	.section	.nv.info._ZN10layer_norm13ln_fwd_kernelINS_13Kernel_traitsIf6__halfS2_S2_fjLj8192ELj1ELj1ELj8ELj16ENS_18Kernel_traits_baseILj8192EfS2_S2_S2_fjLj256EEEEELb1ELb0ELb1ELb0EEEvNS_9FwdParamsE,"",@"SHT_CUDA_INFO"
	.sectionflags	@""
	.align	4


	//----- nvinfo : EIATTR_CUDA_API_VERSION
	.align		4
        /*0000*/ 	.byte	0x04, 0x37
        /*0002*/ 	.short	(.L_2634 - .L_2633)
.L_2633:
        /*0004*/ 	.word	0x00000082


	//----- nvinfo : EIATTR_KPARAM_INFO
	.align		4
.L_2634:
        /*0008*/ 	.byte	0x04, 0x17
        /*000a*/ 	.short	(.L_2636 - .L_2635)
.L_2635:
        /*000c*/ 	.word	0x00000000
        /*0010*/ 	.short	0x0000
        /*0012*/ 	.short	0x0000
        /*0014*/ 	.byte	0x00, 0xf0, 0xa1, 0x03


	//----- nvinfo : EIATTR_SPARSE_MMA_MASK
	.align		4
.L_2636:
        /*0018*/ 	.byte	0x03, 0x50
        /*001a*/ 	.short	0x0000


	//----- nvinfo : EIATTR_MAXREG_COUNT
	.align		4
        /*001c*/ 	.byte	0x03, 0x1b
        /*001e*/ 	.short	0x00ff


	//----- nvinfo : EIATTR_NUM_BARRIERS
	.align		4
        /*0020*/ 	.byte	0x02, 0x4c
        /*0022*/ 	.byte	0x01
	.zero		1


	//----- nvinfo : EIATTR_MERCURY_ISA_VERSION
	.align		4
        /*0024*/ 	.byte	0x03, 0x5f
        /*0026*/ 	.short	0x0101


	//----- nvinfo : EIATTR_COOP_GROUP_MASK_REGIDS
	.align		4
        /*0028*/ 	.byte	0x04, 0x29
        /*002a*/ 	.short	(.L_2638 - .L_2637)


	//   ....[0]....
.L_2637:
        /*002c*/ 	.word	0xffffffff


	//   ....[1]....
        /*0030*/ 	.word	0xffffffff


	//   ....[2]....
        /*0034*/ 	.word	0xffffffff


	//   ....[3]....
        /*0038*/ 	.word	0xffffffff


	//   ....[4]....
        /*003c*/ 	.word	0xffffffff


	//   ....[5]....
        /*0040*/ 	.word	0xffffffff


	//   ....[6]....
        /*0044*/ 	.word	0xffffffff


	//   ....[7]....
        /*0048*/ 	.word	0xffffffff


	//   ....[8]....
        /*004c*/ 	.word	0xffffffff


	//   ....[9]....
        /*0050*/ 	.word	0xffffffff


	//   ....[10]....
        /*0054*/ 	.word	0xffffffff


	//   ....[11]....
        /*0058*/ 	.word	0xffffffff


	//   ....[12]....
        /*005c*/ 	.word	0xffffffff


	//   ....[13]....
        /*0060*/ 	.word	0xffffffff


	//   ....[14]....
        /*0064*/ 	.word	0xffffffff


	//   ....[15]....
        /*0068*/ 	.word	0xffffffff


	//   ....[16]....
        /*006c*/ 	.word	0xffffffff


	//   ....[17]....
        /*0070*/ 	.word	0xffffffff


	//   ....[18]....
        /*0074*/ 	.word	0xffffffff


	//   ....[19]....
        /*0078*/ 	.word	0xffffffff


	//   ....[20]....
        /*007c*/ 	.word	0xffffffff


	//----- nvinfo : EIATTR_COOP_GROUP_INSTR_OFFSETS
	.align		4
.L_2638:
        /*0080*/ 	.byte	0x04, 0x28
        /*0082*/ 	.short	(.L_2640 - .L_2639)


	//   ....[0]....
.L_2639:
        /*0084*/ 	.word	0x0001c250


	//   ....[1]....
        /*0088*/ 	.word	0x0001c270


	//   ....[2]....
        /*008c*/ 	.word	0x0001c290


	//   ....[3]....
        /*0090*/ 	.word	0x0001c2b0


	//   ....[4]....
        /*0094*/ 	.word	0x0001c2d0


	//   ....[5]....
        /*0098*/ 	.word	0x0001c740


	//   ....[6]....
        /*009c*/ 	.word	0x0001c760


	//   ....[7]....
        /*00a0*/ 	.word	0x0001c780


	//   ....[8]....
        /*00a4*/ 	.word	0x0001c7a0


	//   ....[9]....
        /*00a8*/ 	.word	0x0001c7c0


	//   ....[10]....
        /*00ac*/ 	.word	0x0001c940


	//   ....[11]....
        /*00b0*/ 	.word	0x0001c970


	//   ....[12]....
        /*00b4*/ 	.word	0x0001c980


	//   ....[13]....
        /*00b8*/ 	.word	0x0001c9d0


	//   ....[14]....
        /*00bc*/ 	.word	0x0001ca90


	//   ....[15]....
        /*00c0*/ 	.word	0x0001cac0


	//   ....[16]....
        /*00c4*/ 	.word	0x0001cae0


	//   ....[17]....
        /*00c8*/ 	.word	0x0001cb80


	//   ....[18]....
        /*00cc*/ 	.word	0x0001cbd0


	//   ....[19]....
        /*00d0*/ 	.word	0x0001cc70


	//   ....[20]....
        /*00d4*/ 	.word	0x0001cca0


	//----- nvinfo : EIATTR_VRC_CTA_INIT_COUNT
	.align		4
.L_2640:
        /*00d8*/ 	.byte	0x02, 0x4a
	.zero		1
	.zero		1


	//----- nvinfo : EIATTR_EXIT_INSTR_OFFSETS
	.align		4
        /*00dc*/ 	.byte	0x04, 0x1c
        /*00de*/ 	.short	(.L_2642 - .L_2641)


	//   ....[0]....
.L_2641:
        /*00e0*/ 	.word	0x00000860


	//   ....[1]....
        /*00e4*/ 	.word	0x0001d6e0


	//----- nvinfo : EIATTR_MAX_THREADS
	.align		4
.L_2642:
        /*00e8*/ 	.byte	0x04, 0x05
        /*00ea*/ 	.short	(.L_2644 - .L_2643)
.L_2643:
        /*00ec*/ 	.word	0x00000100
        /*00f0*/ 	.word	0x00000001
        /*00f4*/ 	.word	0x00000001


	//----- nvinfo : EIATTR_CRS_STACK_SIZE
	.align		4
.L_2644:
        /*00f8*/ 	.byte	0x04, 0x1e
        /*00fa*/ 	.short	(.L_2646 - .L_2645)
.L_2645:
        /*00fc*/ 	.word	0x00000000


	//----- nvinfo : EIATTR_CBANK_PARAM_SIZE
	.align		4
.L_2646:
        /*0100*/ 	.byte	0x03, 0x19
        /*0102*/ 	.short	0x00e8


	//----- nvinfo : EIATTR_PARAM_CBANK
	.align		4
        /*0104*/ 	.byte	0x04, 0x0a
        /*0106*/ 	.short	(.L_2648 - .L_2647)
	.align		4
.L_2647:
        /*0108*/ 	.word	index@(.nv.constant0._ZN10layer_norm13ln_fwd_kernelINS_13Kernel_traitsIf6__halfS2_S2_fjLj8192ELj1ELj1ELj8ELj16ENS_18Kernel_traits_baseILj8192EfS2_S2_S2_fjLj256EEEEELb1ELb0ELb1ELb0EEEvNS_9FwdParamsE)
        /*010c*/ 	.short	0x0380
        /*010e*/ 	.short	0x00e8


	//----- nvinfo : EIATTR_SW_WAR
	.align		4
.L_2648:
        /*0110*/ 	.byte	0x04, 0x36
        /*0112*/ 	.short	(.L_2650 - .L_2649)
.L_2649:
        /*0114*/ 	.word	0x00000008
.L_2650:


//--------------------- .nv.info._ZN10layer_norm13ln_fwd_kernelINS_13Kernel_traitsIf6__halfS2_S2_fjLj8192ELj1ELj1ELj8ELj16ENS_18Kernel_traits_baseILj8192EfS2_S2_S2_fjLj256EEEEELb1ELb0ELb1ELb1EEEvNS_9FwdParamsE --------------------------
	.section	.nv.info._ZN10layer_norm13ln_fwd_kernelINS_13Kernel_traitsIf6__halfS2_S2_fjLj8192ELj1ELj1ELj8ELj16ENS_18Kernel_traits_baseILj8192EfS2_S2_S2_fjLj256EEEEELb1ELb0ELb1ELb1EEEvNS_9FwdParamsE,"",@"SHT_CUDA_INFO"
	.sectionflags	@""
	.align	4


	//----- nvinfo : EIATTR_CUDA_API_VERSION
	.align		4
        /*0000*/ 	.byte	0x04, 0x37
        /*0002*/ 	.short	(.L_2652 - .L_2651)
.L_2651:
        /*0004*/ 	.word	0x00000082


	//----- nvinfo : EIATTR_KPARAM_INFO
	.align		4
.L_2652:
        /*0008*/ 	.byte	0x04, 0x17
        /*000a*/ 	.short	(.L_2654 - .L_2653)
.L_2653:
        /*000c*/ 	.word	0x00000000
        /*0010*/ 	.short	0x0000
        /*0012*/ 	.short	0x0000
        /*0014*/ 	.byte	0x00, 0xf0, 0xa1, 0x03


	//----- nvinfo : EIATTR_SPARSE_MMA_MASK
	.align		4
.L_2654:
        /*0018*/ 	.byte	0x03, 0x50
        /*001a*/ 	.short	0x0000


	//----- nvinfo : EIATTR_MAXREG_COUNT
	.align		4
        /*001c*/ 	.byte	0x03, 0x1b
        /*001e*/ 	.short	0x00ff


	//----- nvinfo : EIATTR_NUM_BARRIERS
	.align		4
        /*0020*/ 	.byte	0x02, 0x4c
        /*0022*/ 	.byte	0x01
	.zero		1


	//----- nvinfo : EIATTR_MERCURY_ISA_VERSION
	.align		4
        /*0024*/ 	.byte	0x03, 0x5f
        /*0026*/ 	.short	0x0101


	//----- nvinfo : EIATTR_COOP_GROUP_MASK_REGIDS
	.align		4
        /*0028*/ 	.byte	0x04, 0x29
        /*002a*/ 	.short	(.L_2656 - .L_2655)


	//   ....[0]....
.L_2655:
        /*002c*/ 	.word	0xffffffff


	//   ....[1]....
        /*0030*/ 	.word	0xffffffff


	//   ....[2]....
        /*0034*/ 	.word	0xffffffff


	//   ....[3]....
        /*0038*/ 	.word	0xffffffff


	//   ....[4]....
        /*003c*/ 	.word	0xffffffff


	//   ....[5]....
        /*0040*/ 	.word	0xffffffff


	//   ....[6]....
        /*0044*/ 	.word	0xffffffff


	//   ....[7]....
        /*0048*/ 	.word	0xffffffff


	//   ....[8]....
        /*004c*/ 	.word	0xffffffff


	//   ....[9]....
        /*0050*/ 	.word	0xffffffff


	//   ....[10]....
        /*0054*/ 	.word	0xffffffff


	//   ....[11]....
        /*0058*/ 	.word	0xffffffff


	//   ....[12]....
        /*005c*/ 	.word	0xffffffff


	//   ....[13]....
        /*0060*/ 	.word	0xffffffff


	//   ....[14]....
        /*0064*/ 	.word	0xffffffff


	//   ....[15]....
        /*0068*/ 	.word	0xffffffff


	//   ....[16]....
        /*006c*/ 	.word	0xffffffff


	//   ....[17]....
        /*0070*/ 	.word	0xffffffff


	//   ....[18]....
        /*0074*/ 	.word	0xffffffff


	//   ....[19]....
        /*0078*/ 	.word	0xffffffff


	//   ....[20]....
        /*007c*/ 	.word	0xffffffff


	//----- nvinfo : EIATTR_COOP_GROUP_INSTR_OFFSETS
	.align		4
.L_2656:
        /*0080*/ 	.byte	0x04, 0x28
        /*0082*/ 	.short	(.L_2658 - .L_2657)


	//   ....[0]....
.L_2657:
        /*0084*/ 	.word	0x00017520


	//   ....[1]....
        /*0088*/ 	.word	0x00017560


	//   ....[2]....
        /*008c*/ 	.word	0x000175c0


	//   ....[3]....
        /*0090*/ 	.word	0x000175e0


	//   ....[4]....
        /*0094*/ 	.word	0x00017600


	//   ....[5]....
        /*0098*/ 	.word	0x00017a30


	//   ....[6]....
        /*009c*/ 	.word	0x00017a50


	//   ....[7]....
        /*00a0*/ 	.word	0x00017a70


	//   ....[8]....
        /*00a4*/ 	.word	0x00017a90


	//   ....[9]....
        /*00a8*/ 	.word	0x00017ab0


	//   ....[10]....
        /*00ac*/ 	.word	0x00017c30


	//   ....[11]....
        /*00b0*/ 	.word	0x00017c60


	//   ....[12]....
        /*00b4*/ 	.word	0x00017c70


	//   ....[13]....
        /*00b8*/ 	.word	0x00017cc0


	//   ....[14]....
        /*00bc*/ 	.word	0x00017d80


	//   ....[15]....
        /*00c0*/ 	.word	0x00017db0


	//   ....[16]....
        /*00c4*/ 	.word	0x00017dd0


	//   ....[17]....
        /*00c8*/ 	.word	0x00017e70


	//   ....[18]....
        /*00cc*/ 	.word	0x00017ec0


	//   ....[19]....
        /*00d0*/ 	.word	0x00017f60


	//   ....[20]....
        /*00d4*/ 	.word	0x00017f90


	//----- nvinfo : EIATTR_VRC_CTA_INIT_COUNT
	.align		4
.L_2658:
        /*00d8*/ 	.byte	0x02, 0x4a
	.zero		1
	.zero		1


	//----- nvinfo : EIATTR_EXIT_INSTR_OFFSETS
	.align		4
        /*00dc*/ 	.byte	0x04, 0x1c
        /*00de*/ 	.short	(.L_2660 - .L_2659)


	//   ....[0]....
.L_2659:
        /*00e0*/ 	.word	0x000005e0


	//   ....[1]....
        /*00e4*/ 	.word	0x000188d0


	//----- nvinfo : EIATTR_MAX_THREADS
	.align		4
.L_2660:
        /*00e8*/ 	.byte	0x04, 0x05
        /*00ea*/ 	.short	(.L_2662 - .L_2661)
.L_2661:
        /*00ec*/ 	.word	0x00000100
        /*00f0*/ 	.word	0x00000001
        /*00f4*/ 	.word	0x00000001


	//----- nvinfo : EIATTR_CRS_STACK_SIZE
	.align		4
.L_2662:
        /*00f8*/ 	.byte	0x04, 0x1e
        /*00fa*/ 	.short	(.L_2664 - .L_2663)
.L_2663:
        /*00fc*/ 	.word	0x00000000


	//----- nvinfo : EIATTR_CBANK_PARAM_SIZE
	.align		4
.L_2664:
        /*0100*/ 	.byte	0x03, 0x19
        /*0102*/ 	.short	0x00e8


	//----- nvinfo : EIATTR_PARAM_CBANK
	.align		4
        /*0104*/ 	.byte	0x04, 0x0a
        /*0106*/ 	.short	(.L_2666 - .L_2665)
	.align		4
.L_2665:
        /*0108*/ 	.word	index@(.nv.constant0._ZN10layer_norm13ln_fwd_kernelINS_13Kernel_traitsIf6__halfS2_S2_fjLj8192ELj1ELj1ELj8ELj16ENS_18Kernel_traits_baseILj8192EfS2_S2_S2_fjLj256EEEEELb1ELb0ELb1ELb1EEEvNS_9FwdParamsE)
        /*010c*/ 	.short	0x0380
        /*010e*/ 	.short	0x00e8


	//----- nvinfo : EIATTR_SW_WAR
	.align		4
.L_2666:
        /*0110*/ 	.byte	0x04, 0x36
        /*0112*/ 	.short	(.L_2668 - .L_2667)
.L_2667:
        /*0114*/ 	.word	0x00000008
.L_2668:


//--------------------- .nv.info._ZN10layer_norm13ln_fwd_kernelINS_13Kernel_traitsIf6__halfS2_S2_fjLj8192ELj1ELj1ELj8ELj16ENS_18Kernel_traits_baseILj8192EfS2_S2_S2_fjLj256EEEEELb1ELb1ELb0ELb0EEEvNS_9FwdParamsE --------------------------
	.section	.nv.info._ZN10layer_norm13ln_fwd_kernelINS_13Kernel_traitsIf6__halfS2_S2_fjLj8192ELj1ELj1ELj8ELj16ENS_18Kernel_traits_baseILj8192EfS2_S2_S2_fjLj256EEEEELb1ELb1ELb0ELb0EEEvNS_9FwdParamsE,"",@"SHT_CUDA_INFO"
	.sectionflags	@""
	.align	4


	//----- nvinfo : EIATTR_CUDA_API_VERSION
	.align		4
        /*0000*/ 	.byte	0x04, 0x37
        /*0002*/ 	.short	(.L_2670 - .L_2669)
.L_2669:
        /*0004*/ 	.word	0x00000082


	//----- nvinfo : EIATTR_KPARAM_INFO
	.align		4
.L_2670:
        /*0008*/ 	.byte	0x04, 0x17
        /*000a*/ 	.short	(.L_2672 - .L_2671)
.L_2671:
        /*000c*/ 	.word	0x00000000
        /*0010*/ 	.short	0x0000
        /*0012*/ 	.short	0x0000
        /*0014*/ 	.byte	0x00, 0xf0, 0xa1, 0x03


	//----- nvinfo : EIATTR_SPARSE_MMA_MASK
	.align		4
.L_2672:
        /*0018*/ 	.byte	0x03, 0x50
        /*001a*/ 	.short	0x0000


	//----- nvinfo : EIATTR_MAXREG_COUNT
	.align		4
        /*001c*/ 	.byte	0x03, 0x1b
        /*001e*/ 	.short	0x00ff


	//----- nvinfo : EIATTR_NUM_BARRIERS
	.align		4
        /*0020*/ 	.byte	0x02, 0x4c
        /*0022*/ 	.byte	0x01
	.zero		1


	//----- nvinfo : EIATTR_MERCURY_ISA_VERSION
	.align		4
        /*0024*/ 	.byte	0x03, 0x5f
        /*0026*/ 	.short	0x0101


	//----- nvinfo : EIATTR_COOP_GROUP_MASK_REGIDS
	.align		4
        /*0028*/ 	.byte	0x04, 0x29
        /*002a*/ 	.short	(.L_2674 - .L_2673)


	//   ....[0]....
.L_2673:
        /*002c*/ 	.word	0xffffffff


	//   ....[1]....
        /*0030*/ 	.word	0xffffffff


	//   ....[2]....
        /*0034*/ 	.word	0xffffffff


	//   ....[3]....
        /*0038*/ 	.word	0xffffffff


	//   ....[4]....
        /*003c*/ 	.word	0xffffffff


	//   ....[5]....
        /*0040*/ 	.word	0xffffffff


	//   ....[6]....
        /*0044*/ 	.word	0xffffffff


	//   ....[7]....
        /*0048*/ 	.word	0xffffffff


	//   ....[8]....
        /*004c*/ 	.word	0xffffffff


	//   ....[9]....
        /*0050*/ 	.word	0xffffffff


	//   ....[10]....
        /*0054*/ 	.word	0xffffffff


	//   ....[11]....
        /*0058*/ 	.word	0xffffffff


	//   ....[12]....
        /*005c*/ 	.word	0xffffffff


	//   ....[13]....
        /*0060*/ 	.word	0xffffffff


	//   ....[14]....
        /*0064*/ 	.word	0xffffffff


	//   ....[15]....
        /*0068*/ 	.word	0xffffffff


	//   ....[16]....
        /*006c*/ 	.word	0xffffffff


	//   ....[17]....
        /*0070*/ 	.word	0xffffffff


	//   ....[18]....
        /*0074*/ 	.word	0xffffffff


	//   ....[19]....
        /*0078*/ 	.word	0xffffffff


	//   ....[20]....
        /*007c*/ 	.word	0xffffffff


	//----- nvinfo : EIATTR_COOP_GROUP_INSTR_OFFSETS
	.align		4
.L_2674:
        /*0080*/ 	.byte	0x04, 0x28
        /*0082*/ 	.short	(.L_2676 - .L_2675)


	//   ....[0]....
.L_2675:
        /*0084*/ 	.word	0x0001ab90


	//   ....[1]....
        /*0088*/ 	.word	0x0001abb0


	//   ....[2]....
        /*008c*/ 	.word	0x0001abd0


	//   ....[3]....
        /*0090*/ 	.word	0x0001abf0


	//   ....[4]....
        /*0094*/ 	.word	0x0001ac10


	//   ....[5]....
        /*0098*/ 	.word	0x0001b070


	//   ....[6]....
        /*009c*/ 	.word	0x0001b090


	//   ....[7]....
        /*00a0*/ 	.word	0x0001b0b0


	//   ....[8]....
        /*00a4*/ 	.word	0x0001b0d0


	//   ....[9]....
        /*00a8*/ 	.word	0x0001b0f0


	//   ....[10]....
        /*00ac*/ 	.word	0x0001b280


	//   ....[11]....
        /*00b0*/ 	.word	0x0001b2c0


	//   ....[12]....
        /*00b4*/ 	.word	0x0001b2e0


	//   ....[13]....
        /*00b8*/ 	.word	0x0001b330


	//   ....[14]....
        /*00bc*/ 	.word	0x0001b3f0


	//   ....[15]....
        /*00c0*/ 	.word	0x0001b410


	//   ....[16]....
        /*00c4*/ 	.word	0x0001b470


	//   ....[17]....
        /*00c8*/ 	.word	0x0001b4b0


	//   ....[18]....
        /*00cc*/ 	.word	0x0001b4e0


	//   ....[19]....
        /*00d0*/ 	.word	0x0001b5e0


	//   ....[20]....
        /*00d4*/ 	.word	0x0001b5f0


	//----- nvinfo : EIATTR_VRC_CTA_INIT_COUNT
	.align		4
.L_2676:
        /*00d8*/ 	.byte	0x02, 0x4a
	.zero		1
	.zero		1


	//----- nvinfo : EIATTR_EXIT_INSTR_OFFSETS
	.align		4
        /*00dc*/ 	.byte	0x04, 0x1c
        /*00de*/ 	.short	(.L_2678 - .L_2677)


	//   ....[0]....
.L_2677:
        /*00e0*/ 	.word	0x00000920


	//   ....[1]....
        /*00e4*/ 	.word	0x0001bfc0


	//----- nvinfo : EIATTR_INDIRECT_BRANCH_TARGETS
	.align		4
.L_2678:
        /*00e8*/ 	.byte	0x04, 0x34
        /*00ea*/ 	.short	(.L_2680 - .L_2679)


	//   ....[0]....
.L_2679:
        /*00ec*/ 	.word	.L_x_27388@srel
        /*00f0*/ 	.short	0x0
        /*00f2*/ 	.short	0x0
        /*00f4*/ 	.word	0x3
        /*00f8*/ 	.word	.L_x_27389@srel
        /*00fc*/ 	.word	.L_x_27390@srel
        /*0100*/ 	.word	.L_x_27391@srel


	//----- nvinfo : EIATTR_MAX_THREADS
	.align		4
.L_2680:
        /*0104*/ 	.byte	0x04, 0x05
        /*0106*/ 	.short	(.L_2682 - .L_2681)
.L_2681:
        /*0108*/ 	.word	0x00000100
        /*010c*/ 	.word	0x00000001
        /*0110*/ 	.word	0x00000001


	//----- nvinfo : EIATTR_CRS_STACK_SIZE
	.align		4
.L_2682:
        /*0114*/ 	.byte	0x04, 0x1e
        /*0116*/ 	.short	(.L_2684 - .L_2683)
.L_2683:
        /*0118*/ 	.word	0x00000000


	//----- nvinfo : EIATTR_CBANK_PARAM_SIZE
	.align		4
.L_2684:
        /*011c*/ 	.byte	0x03, 0x19
        /*011e*/ 	.short	0x00e8


	//----- nvinfo : EIATTR_PARAM_CBANK
	.align		4
        /*0120*/ 	.byte	0x04, 0x0a
        /*0122*/ 	.short	(.L_2686 - .L_2685)
	.align		4
.L_2685:
        /*0124*/ 	.word	index@(.nv.constant0._ZN10layer_norm13ln_fwd_kernelINS_13Kernel_traitsIf6__halfS2_S2_fjLj8192ELj1ELj1ELj8ELj16ENS_18Kernel_traits_baseILj8192EfS2_S2_S2_fjLj256EEEEELb1ELb1ELb0ELb0EEEvNS_9FwdParamsE)
        /*0128*/ 	.short	0x0380
        /*012a*/ 	.short	0x00e8


	//----- nvinfo : EIATTR_SW_WAR
	.align		4
.L_2686:
        /*012c*/ 	.byte	0x04, 0x36
        /*012e*/ 	.short	(.L_2688 - .L_2687)
.L_2687:
        /*0130*/ 	.word	0x00000008
.L_2688:


//--------------------- .nv.info._ZN10layer_norm13ln_fwd_kernelINS_13Kernel_traitsIf6__halfS2_S2_fjLj8192ELj1ELj1ELj8ELj16ENS_18Kernel_traits_baseILj8192EfS2_S2_S2_fjLj256EEEEELb1ELb1ELb0ELb1EEEvNS_9FwdParamsE --------------------------
	.section	.nv.info._ZN10layer_norm13ln_fwd_kernelINS_13Kernel_traitsIf6__halfS2_S2_fjLj8192ELj1ELj1ELj8ELj16ENS_18Kernel_traits_baseILj8192EfS2_S2_S2_fjLj256EEEEELb1ELb1ELb0ELb1EEEvNS_9FwdParamsE,"",@"SHT_CUDA_INFO"
	.sectionflags	@""
	.align	4


	//----- nvinfo : EIATTR_CUDA_API_VERSION
	.align		4
        /*0000*/ 	.byte	0x04, 0x37
        /*0002*/ 	.short	(.L_2690 - .L_2689)
.L_2689:
        /*0004*/ 	.word	0x00000082


	//----- nvinfo : EIATTR_KPARAM_INFO
	.align		4
.L_2690:
        /*0008*/ 	.byte	0x04, 0x17
        /*000a*/ 	.short	(.L_2692 - .L_2691)
.L_2691:
        /*000c*/ 	.word	0x00000000
        /*0010*/ 	.short	0x0000
        /*0012*/ 	.short	0x0000
        /*0014*/ 	.byte	0x00, 0xf0, 0xa1, 0x03


	//----- nvinfo : EIATTR_SPARSE_MMA_MASK
	.align		4
.L_2692:
        /*0018*/ 	.byte	0x03, 0x50
        /*001a*/ 	.short	0x0000


	//----- nvinfo : EIATTR_MAXREG_COUNT
	.align		4
        /*001c*/ 	.byte	0x03, 0x1b
        /*001e*/ 	.short	0x00ff


	//----- nvinfo : EIATTR_NUM_BARRIERS
	.align		4
        /*0020*/ 	.byte	0x02, 0x4c
        /*0022*/ 	.byte	0x01
	.zero		1


	//----- nvinfo : EIATTR_MERCURY_ISA_VERSION
	.align		4
        /*0024*/ 	.byte	0x03, 0x5f
        /*0026*/ 	.short	0x0101


	//----- nvinfo : EIATTR_COOP_GROUP_MASK_REGIDS
	.align		4
        /*0028*/ 	.byte	0x04, 0x29
        /*002a*/ 	.short	(.L_2694 - .L_2693)


	//   ....[0]....
.L_2693:
        /*002c*/ 	.word	0xffffffff


	//   ....[1]....
        /*0030*/ 	.word	0xffffffff


	//   ....[2]....
        /*0034*/ 	.word	0xffffffff


	//   ....[3]....
        /*0038*/ 	.word	0xffffffff


	//   ....[4]....
        /*003c*/ 	.word	0xffffffff


	//   ....[5]....
        /*0040*/ 	.word	0xffffffff


	//   ....[6]....
        /*0044*/ 	.word	0xffffffff


	//   ....[7]....
        /*0048*/ 	.word	0xffffffff


	//   ....[8]....
        /*004c*/ 	.word	0xffffffff


	//   ....[9]....
        /*0050*/ 	.word	0xffffffff


	//   ....[10]....
        /*0054*/ 	.word	0xffffffff


	//   ....[11]....
        /*0058*/ 	.word	0xffffffff


	//   ....[12]....
        /*005c*/ 	.word	0xffffffff


	//   ....[13]....
        /*0060*/ 	.word	0xffffffff


	//   ....[14]....
        /*0064*/ 	.word	0xffffffff


	//   ....[15]....
        /*0068*/ 	.word	0xffffffff


	//   ....[16]....
        /*006c*/ 	.word	0xffffffff


	//   ....[17]....
        /*0070*/ 	.word	0xffffffff


	//   ....[18]....
        /*0074*/ 	.word	0xffffffff


	//   ....[19]....
        /*0078*/ 	.word	0xffffffff


	//   ....[20]....
        /*007c*/ 	.word	0xffffffff


	//----- nvinfo : EIATTR_COOP_GROUP_INSTR_OFFSETS
	.align		4
.L_2694:
        /*0080*/ 	.byte	0x04, 0x28
        /*0082*/ 	.short	(.L_2696 - .L_2695)


	//   ....[0]....
.L_2695:
        /*0084*/ 	.word	0x000194c0


	//   ....[1]....
        /*0088*/ 	.word	0x000194e0


	//   ....[2]....
        /*008c*/ 	.word	0x00019500


	//   ....[3]....
        /*0090*/ 	.word	0x00019520


	//   ....[4]....
        /*0094*/ 	.word	0x00019540


	//   ....[5]....
        /*0098*/ 	.word	0x00019980


	//   ....[6]....
        /*009c*/ 	.word	0x000199b0


	//   ....[7]....
        /*00a0*/ 	.word	0x000199f0


	//   ....[8]....
        /*00a4*/ 	.word	0x00019a20


	//   ....[9]....
        /*00a8*/ 	.word	0x00019a40


	//   ....[10]....
        /*00ac*/ 	.word	0x00019bf0


	//   ....[11]....
        /*00b0*/ 	.word	0x00019c30


	//   ....[12]....
        /*00b4*/ 	.word	0x00019c40


	//   ....[13]....
        /*00b8*/ 	.word	0x00019c90


	//   ....[14]....
        /*00bc*/ 	.word	0x00019d50


	//   ....[15]....
        /*00c0*/ 	.word	0x00019d80


	//   ....[16]....
        /*00c4*/ 	.word	0x00019da0


	//   ....[17]....
        /*00c8*/ 	.word	0x00019e40


	//   ....[18]....
        /*00cc*/ 	.word	0x00019e90


	//   ....[19]....
        /*00d0*/ 	.word	0x00019f30


	//   ....[20]....
        /*00d4*/ 	.word	0x00019f50


	//----- nvinfo : EIATTR_VRC_CTA_INIT_COUNT
	.align		4
.L_2696:
        /*00d8*/ 	.byte	0x02, 0x4a
	.zero		1
	.zero		1


	//----- nvinfo : EIATTR_EXIT_INSTR_OFFSETS
	.align		4
        /*00dc*/ 	.byte	0x04, 0x1c
        /*00de*/ 	.short	(.L_2698 - .L_2697)


	//   ....[0]....
.L_2697:
        /*00e0*/ 	.word	0x000005d0


	//   ....[1]....
        /*00e4*/ 	.word	0x0001a7f0


	//----- nvinfo : EIATTR_INDIRECT_BRANCH_TARGETS
	.align		4
.L_2698:
        /*00e8*/ 	.byte	0x04, 0x34
        /*00ea*/ 	.short	(.L_2700 - .L_2699)


	//   ....[0]....
.L_2699:
        /*00ec*/ 	.word	.L_x_27392@srel
        /*00f0*/ 	.short	0x0
        /*00f2*/ 	.short	0x0
        /*00f4*/ 	.word	0x3
        /*00f8*/ 	.word	.L_x_27393@srel
        /*00fc*/ 	.word	.L_x_27394@srel
        /*0100*/ 	.word	.L_x_27395@srel


	//----- nvinfo : EIATTR_MAX_THREADS
	.align		4
.L_2700:
        /*0104*/ 	.byte	0x04, 0x05
        /*0106*/ 	.short	(.L_2702 - .L_2701)
.L_2701:
        /*0108*/ 	.word	0x00000100
        /*010c*/ 	.word	0x00000001
        /*0110*/ 	.word	0x00000001


	//----- nvinfo : EIATTR_CRS_STACK_SIZE
	.align		4
.L_2702:
        /*0114*/ 	.byte	0x04, 0x1e
        /*0116*/ 	.short	(.L_2704 - .L_2703)
.L_2703:
        /*0118*/ 	.word	0x00000000


	//----- nvinfo : EIATTR_CBANK_PARAM_SIZE
	.align		4
.L_2704:
        /*011c*/ 	.byte	0x03, 0x19
        /*011e*/ 	.short	0x00e8


	//----- nvinfo : EIATTR_PARAM_CBANK
	.align		4
        /*0120*/ 	.byte	0x04, 0x0a
        /*0122*/ 	.short	(.L_2706 - .L_2705)
	.align		4
.L_2705:
        /*0124*/ 	.word	index@(.nv.constant0._ZN10layer_norm13ln_fwd_kernelINS_13Kernel_traitsIf6__halfS2_S2_fjLj8192ELj1ELj1ELj8ELj16ENS_18Kernel_traits_baseILj8192EfS2_S2_S2_fjLj256EEEEELb1ELb1ELb0ELb1EEEvNS_9FwdParamsE)
        /*0128*/ 	.short	0x0380
        /*012a*/ 	.short	0x00e8


	//----- nvinfo : EIATTR_SW_WAR
	.align		4
.L_2706:
        /*012c*/ 	.byte	0x04, 0x36
        /*012e*/ 	.short	(.L_2708 - .L_2707)
.L_2707:
        /*0130*/ 	.word	0x00000008
.L_2708:


//--------------------- .nv.info._ZN10layer_norm13ln_fwd_kernelINS_13Kernel_traitsIf6__halfS2_S2_fjLj8192ELj1ELj1ELj8ELj16ENS_18Kernel_traits_baseILj8192EfS2_S2_S2_fjLj256EEEEELb1ELb1ELb1ELb0EEEvNS_9FwdParamsE --------------------------
	.section	.nv.info._ZN10layer_norm13ln_fwd_kernelINS_13Kernel_traitsIf6__halfS2_S2_fjLj8192ELj1ELj1ELj8ELj16ENS_18Kernel_traits_baseILj8192EfS2_S2_S2_fjLj256EEEEELb1ELb1ELb1ELb0EEEvNS_9FwdParamsE,"",@"SHT_CUDA_INFO"
	.sectionflags	@""
	.align	4


	//----- nvinfo : EIATTR_CUDA_API_VERSION
	.align		4
        /*0000*/ 	.byte	0x04, 0x37
        /*0002*/ 	.short	(.L_2710 - .L_2709)
.L_2709:
        /*0004*/ 	.word	0x00000082


	//----- nvinfo : EIATTR_KPARAM_INFO
	.align		4
.L_2710:
        /*0008*/ 	.byte	0x04, 0x17
        /*000a*/ 	.short	(.L_2712 - .L_2711)
.L_2711:
        /*000c*/ 	.word	0x00000000
        /*0010*/ 	.short	0x0000
        /*0012*/ 	.short	0x0000
        /*0014*/ 	.byte	0x00, 0xf0, 0xa1, 0x03


	//----- nvinfo : EIATTR_SPARSE_MMA_MASK
	.align		4
.L_2712:
        /*0018*/ 	.byte	0x03, 0x50
        /*001a*/ 	.short	0x0000


	//----- nvinfo : EIATTR_MAXREG_COUNT
	.align		4
        /*001c*/ 	.byte	0x03, 0x1b
        /*001e*/ 	.short	0x00ff


	//----- nvinfo : EIATTR_NUM_BARRIERS
	.align		4
        /*0020*/ 	.byte	0x02, 0x4c
        /*0022*/ 	.byte	0x01
	.zero		1


	//----- nvinfo : EIATTR_MERCURY_ISA_VERSION
	.align		4
        /*0024*/ 	.byte	0x03, 0x5f
        /*0026*/ 	.short	0x0101


	//----- nvinfo : EIATTR_COOP_GROUP_MASK_REGIDS
	.align		4
        /*0028*/ 	.byte	0x04, 0x29
        /*002a*/ 	.short	(.L_2714 - .L_2713)


	//   ....[0]....
.L_2713:
        /*002c*/ 	.word	0xffffffff


	//   ....[1]....
        /*0030*/ 	.word	0xffffffff


	//   ....[2]....
        /*0034*/ 	.word	0xffffffff


	//   ....[3]....
        /*0038*/ 	.word	0xffffffff


	//   ....[4]....
        /*003c*/ 	.word	0xffffffff


	//   ....[5]....
        /*0040*/ 	.word	0xffffffff


	//   ....[6]....
        /*0044*/ 	.word	0xffffffff


	//   ....[7]....
        /*0048*/ 	.word	0xffffffff


	//   ....[8]....
        /*004c*/ 	.word	0xffffffff


	//   ....[9]....
        /*0050*/ 	.word	0xffffffff


	//   ....[10]....
        /*0054*/ 	.word	0xffffffff


	//   ....[11]....
        /*0058*/ 	.word	0xffffffff


	//   ....[12]....
        /*005c*/ 	.word	0xffffffff


	//   ....[13]....
        /*0060*/ 	.word	0xffffffff


	//   ....[14]....
        /*0064*/ 	.word	0xffffffff


	//   ....[15]....
        /*0068*/ 	.word	0xffffffff


	//   ....[16]....
        /*006c*/ 	.word	0xffffffff


	//   ....[17]....
        /*0070*/ 	.word	0xffffffff


	//   ....[18]....
        /*0074*/ 	.word	0xffffffff


	//   ....[19]....
        /*0078*/ 	.word	0xffffffff


	//   ....[20]....
        /*007c*/ 	.word	0xffffffff


	//----- nvinfo : EIATTR_COOP_GROUP_INSTR_OFFSETS
	.align		4
.L_2714:
        /*0080*/ 	.byte	0x04, 0x28
        /*0082*/ 	.short	(.L_2716 - .L_2715)


	//   ....[0]....
.L_2715:
        /*0084*/ 	.word	0x0001c630


	//   ....[1]....
        /*0088*/ 	.word	0x0001c650


	//   ....[2]....
        /*008c*/ 	.word	0x0001c670


	//   ....[3]....
        /*0090*/ 	.word	0x0001c690


	//   ....[4]....
        /*0094*/ 	.word	0x0001c6b0


	//   ....[5]....
        /*0098*/ 	.word	0x0001cb20


	//   ....[6]....
        /*009c*/ 	.word	0x0001cb40


	//   ....[7]....
        /*00a0*/ 	.word	0x0001cb60


	//   ....[8]....
        /*00a4*/ 	.word	0x0001cb80


	//   ....[9]....
        /*00a8*/ 	.word	0x0001cba0


	//   ....[10]....
        /*00ac*/ 	.word	0x0001cd20


	//   ....[11]....
        /*00b0*/ 	.word	0x0001cd50


	//   ....[12]....
        /*00b4*/ 	.word	0x0001cd60


	//   ....[13]....
        /*00b8*/ 	.word	0x0001cdb0


	//   ....[14]....
        /*00bc*/ 	.word	0x0001ce70


	//   ....[15]....
        /*00c0*/ 	.word	0x0001cea0


	//   ....[16]....
        /*00c4*/ 	.word	0x0001cec0


	//   ....[17]....
        /*00c8*/ 	.word	0x0001cf60


	//   ....[18]....
        /*00cc*/ 	.word	0x0001cfb0


	//   ....[19]....
        /*00d0*/ 	.word	0x0001d050


	//   ....[20]....
        /*00d4*/ 	.word	0x0001d080


	//----- nvinfo : EIATTR_VRC_CTA_INIT_COUNT
	.align		4
.L_2716:
        /*00d8*/ 	.byte	0x02, 0x4a
	.zero		1
	.zero		1


	//----- nvinfo : EIATTR_EXIT_INSTR_OFFSETS
	.align		4
        /*00dc*/ 	.byte	0x04, 0x1c
        /*00de*/ 	.short	(.L_2718 - .L_2717)


	//   ....[0]....
.L_2717:
        /*00e0*/ 	.word	0x00000920


	//   ....[1]....
        /*00e4*/ 	.word	0x0001dac0


	//----- nvinfo : EIATTR_MAX_THREADS
	.align		4
.L_2718:
        /*00e8*/ 	.byte	0x04, 0x05
        /*00ea*/ 	.short	(.L_2720 - .L_2719)
.L_2719:
        /*00ec*/ 	.word	0x00000100
        /*00f0*/ 	.word	0x00000001
        /*00f4*/ 	.word	0x00000001


	//----- nvinfo : EIATTR_CRS_STACK_SIZE
	.align		4
.L_2720:
        /*00f8*/ 	.byte	0x04, 0x1e
        /*00fa*/ 	.short	(.L_2722 - .L_2721)
.L_2721:
        /*00fc*/ 	.word	0x00000000


	//----- nvinfo : EIATTR_CBANK_PARAM_SIZE
	.align		4
.L_2722:
        /*0100*/ 	.byte	0x03, 0x19
        /*0102*/ 	.short	0x00e8


	//----- nvinfo : EIATTR_PARAM_CBANK
	.align		4
        /*0104*/ 	.byte	0x04, 0x0a
        /*0106*/ 	.short	(.L_2724 - .L_2723)
	.align		4
.L_2723:
        /*0108*/ 	.word	index@(.nv.constant0._ZN10layer_norm13ln_fwd_kernelINS_13Kernel_traitsIf6__halfS2_S2_fjLj8192ELj1ELj1ELj8ELj16ENS_18Kernel_traits_baseILj8192EfS2_S2_S2_fjLj256EEEEELb1ELb1ELb1ELb0EEEvNS_9FwdParamsE)
        /*010c*/ 	.short	0x0380
        /*010e*/ 	.short	0x00e8


	//----- nvinfo : EIATTR_SW_WAR
	.align		4
.L_2724:
        /*0110*/ 	.byte	0x04, 0x36
        /*0112*/ 	.short	(.L_2726 - .L_2725)
.L_2725:
        /*0114*/ 	.word	0x00000008
.L_2726:


//--------------------- .nv.info._ZN10layer_norm13ln_fwd_kernelINS_13Kernel_traitsIf6__halfS2_S2_fjLj8192ELj1ELj1ELj8ELj16ENS_18Kernel_traits_baseILj8192EfS2_S2_S2_fjLj256EEEEELb1ELb1ELb1ELb1EEEvNS_9FwdParamsE --------------------------
	.section	.nv.info._ZN10layer_norm13ln_fwd_kernelINS_13Kernel_traitsIf6__halfS2_S2_fjLj8192ELj1ELj1ELj8ELj16ENS_18Kernel_traits_baseILj8192EfS2_S2_S2_fjLj256EEEEELb1ELb1ELb1ELb1EEEvNS_9FwdParamsE,"",@"SHT_CUDA_INFO"
	.sectionflags	@""
	.align	4


	//----- nvinfo : EIATTR_CUDA_API_VERSION
	.align		4
        /*0000*/ 	.byte	0x04, 0x37
        /*0002*/ 	.short	(.L_2728 - .L_2727)
.L_2727:
        /*0004*/ 	.word	0x00000082


	//----- nvinfo : EIATTR_KPARAM_INFO
	.align		4
.L_2728:
        /*0008*/ 	.byte	0x04, 0x17
        /*000a*/ 	.short	(.L_2730 - .L_2729)
.L_2729:
        /*000c*/ 	.word	0x00000000
        /*0010*/ 	.short	0x0000
        /*0012*/ 	.short	0x0000
        /*0014*/ 	.byte	0x00, 0xf0, 0xa1, 0x03


	//----- nvinfo : EIATTR_SPARSE_MMA_MASK
	.align		4
.L_2730:
        /*0018*/ 	.byte	0x03, 0x50
        /*001a*/ 	.short	0x0000


	//----- nvinfo : EIATTR_MAXREG_COUNT
	.align		4
        /*001c*/ 	.byte	0x03, 0x1b
        /*001e*/ 	.short	0x00ff


	//----- nvinfo : EIATTR_NUM_BARRIERS
	.align		4
        /*0020*/ 	.byte	0x02, 0x4c
        /*0022*/ 	.byte	0x01
	.zero		1


	//----- nvinfo : EIATTR_MERCURY_ISA_VERSION
	.align		4
        /*0024*/ 	.byte	0x03, 0x5f
        /*0026*/ 	.short	0x0101


	//----- nvinfo : EIATTR_COOP_GROUP_MASK_REGIDS
	.align		4
        /*0028*/ 	.byte	0x04, 0x29
        /*002a*/ 	.short	(.L_2732 - .L_2731)


	//   ....[0]....
.L_2731:
        /*002c*/ 	.word	0xffffffff


	//   ....[1]....
        /*0030*/ 	.word	0xffffffff


	//   ....[2]....
        /*0034*/ 	.word	0xffffffff


	//   ....[3]....
        /*0038*/ 	.word	0xffffffff


	//   ....[4]....
        /*003c*/ 	.word	0xffffffff


	//   ....[5]....
        /*0040*/ 	.word	0xffffffff


	//   ....[6]....
        /*0044*/ 	.word	0xffffffff


	//   ....[7]....
        /*0048*/ 	.word	0xffffffff


	//   ....[8]....
        /*004c*/ 	.word	0xffffffff


	//   ....[9]....
        /*0050*/ 	.word	0xffffffff


	//   ....[10]....
        /*0054*/ 	.word	0xffffffff


	//   ....[11]....
        /*0058*/ 	.word	0xffffffff


	//   ....[12]....
        /*005c*/ 	.word	0xffffffff


	//   ....[13]....
        /*0060*/ 	.word	0xffffffff


	//   ....[14]....
        /*0064*/ 	.word	0xffffffff


	//   ....[15]....
        /*0068*/ 	.word	0xffffffff


	//   ....[16]....
        /*006c*/ 	.word	0xffffffff


	//   ....[17]....
        /*0070*/ 	.word	0xffffffff


	//   ....[18]....
        /*0074*/ 	.word	0xffffffff


	//   ....[19]....
        /*0078*/ 	.word	0xffffffff


	//   ....[20]....
        /*007c*/ 	.word	0xffffffff


	//----- nvinfo : EIATTR_COOP_GROUP_INSTR_OFFSETS
	.align		4
.L_2732:
        /*0080*/ 	.byte	0x04, 0x28
        /*0082*/ 	.short	(.L_2734 - .L_2733)


	//   ....[0]....
.L_2733:
        /*0084*/ 	.word	0x0001afe0


	//   ....[1]....
        /*0088*/ 	.word	0x0001b050


	//   ....[2]....
        /*008c*/ 	.word	0x0001b070


	//   ....[3]....
        /*0090*/ 	.word	0x0001b090


	//   ....[4]....
        /*0094*/ 	.word	0x0001b0b0


	//   ....[5]....
        /*0098*/ 	.word	0x0001b4e0


	//   ....[6]....
        /*009c*/ 	.word	0x0001b500


	//   ....[7]....
        /*00a0*/ 	.word	0x0001b520


	//   ....[8]....
        /*00a4*/ 	.word	0x0001b540


	//   ....[9]....
        /*00a8*/ 	.word	0x0001b560


	//   ....[10]....
        /*00ac*/ 	.word	0x0001b6e0


	//   ....[11]....
        /*00b0*/ 	.word	0x0001b710


	//   ....[12]....
        /*00b4*/ 	.word	0x0001b720


	//   ....[13]....
        /*00b8*/ 	.word	0x0001b770


	//   ....[14]....
        /*00bc*/ 	.word	0x0001b830


	//   ....[15]....
        /*00c0*/ 	.word	0x0001b860


	//   ....[16]....
        /*00c4*/ 	.word	0x0001b880


	//   ....[17]....
        /*00c8*/ 	.word	0x0001b920


	//   ....[18]....
        /*00cc*/ 	.word	0x0001b970


	//   ....[19]....
        /*00d0*/ 	.word	0x0001ba10


	//   ....[20]....
        /*00d4*/ 	.word	0x0001ba40


	//----- nvinfo : EIATTR_VRC_CTA_INIT_COUNT
	.align		4
.L_2734:
        /*00d8*/ 	.byte	0x02, 0x4a
	.zero		1
	.zero		1


	//----- nvinfo : EIATTR_EXIT_INSTR_OFFSETS
	.align		4
        /*00dc*/ 	.byte	0x04, 0x1c
        /*00de*/ 	.short	(.L_2736 - .L_2735)


	//   ....[0]....
.L_2735:
        /*00e0*/ 	.word	0x000005d0


	//   ....[1]....
        /*00e4*/ 	.word	0x0001c380


	//----- nvinfo : EIATTR_MAX_THREADS
	.align		4
.L_2736:
        /*00e8*/ 	.byte	0x04, 0x05
        /*00ea*/ 	.short	(.L_2738 - .L_2737)
.L_2737:
        /*00ec*/ 	.word	0x00000100
        /*00f0*/ 	.word	0x00000001
        /*00f4*/ 	.word	0x00000001


	//----- nvinfo : EIATTR_CRS_STACK_SIZE
	.align		4
.L_2738:
        /*00f8*/ 	.byte	0x04, 0x1e
        /*00fa*/ 	.short	(.L_2740 - .L_2739)
.L_2739:
        /*00fc*/ 	.word	0x00000000


	//----- nvinfo : EIATTR_CBANK_PARAM_SIZE
	.align		4
.L_2740:
        /*0100*/ 	.byte	0x03, 0x19
        /*0102*/ 	.short	0x00e8


	//----- nvinfo : EIATTR_PARAM_CBANK
	.align		4
        /*0104*/ 	.byte	0x04, 0x0a
        /*0106*/ 	.short	(.L_2742 - .L_2741)
	.align		4
.L_2741:
        /*0108*/ 	.word	index@(.nv.constant0._ZN10layer_norm13ln_fwd_kernelINS_13Kernel_traitsIf6__halfS2_S2_fjLj8192ELj1ELj1ELj8ELj16ENS_18Kernel_traits_baseILj8192EfS2_S2_S2_fjLj256EEEEELb1ELb1ELb1ELb1EEEvNS_9FwdParamsE)
        /*010c*/ 	.short	0x0380
        /*010e*/ 	.short	0x00e8


	//----- nvinfo : EIATTR_SW_WAR
	.align		4
.L_2742:
        /*0110*/ 	.byte	0x04, 0x36
        /*0112*/ 	.short	(.L_2744 - .L_2743)
.L_2743:
        /*0114*/ 	.word	0x00000008
.L_2744:


//--------------------- .nv.info._ZN10layer_norm13ln_fwd_kernelINS_13Kernel_traitsI6__halfS2_fS2_fjLj8192ELj1ELj1ELj8ELj16ENS_18Kernel_traits_baseILj8192ES2_S2_fS2_fjLj256EEEEELb0ELb0ELb0ELb0EEEvNS_9FwdParamsE --------------------------
	.section	.nv.info._ZN10layer_norm13ln_fwd_kernelINS_13Kernel_traitsI6__halfS2_fS2_fjLj8192ELj1ELj1ELj8ELj16ENS_18Kernel_traits_baseILj8192ES2_S2_fS2_fjLj256EEEEELb0ELb0ELb0ELb0EEEvNS_9FwdParamsE,"",@"SHT_CUDA_INFO"
	.sectionflags	@""
	.align	4


	//----- nvinfo : EIATTR_CUDA_API_VERSION
	.align		4
        /*0000*/ 	.byte	0x04, 0x37
        /*0002*/ 	.short	(.L_2746 - .L_2745)
.L_2745:
        /*0004*/ 	.word	0x00000082


	//----- nvinfo : EIATTR_KPARAM_INFO
	.align		4
.L_2746:
        /*0008*/ 	.byte	0x04, 0x17
        /*000a*/ 	.short	(.L_2748 - .L_2747)
.L_2747:
        /*000c*/ 	.word	0x00000000
        /*0010*/ 	.short	0x0000
        /*0012*/ 	.short	0x0000
        /*0014*/ 	.byte	0x00, 0xf0, 0xa1, 0x03


	//----- nvinfo : EIATTR_SPARSE_MMA_MASK
	.align		4
.L_2748:
        /*0018*/ 	.byte	0x03, 0x50
        /*001a*/ 	.short	0x0000


	//----- nvinfo : EIATTR_MAXREG_COUNT
	.align		4
        /*001c*/ 	.byte	0x03, 0x1b
        /*001e*/ 	.short	0x00ff


	//----- nvinfo : EIATTR_NUM_BARRIERS
	.align		4
        /*0020*/ 	.byte	0x02, 0x4c
        /*0022*/ 	.byte	0x01
	.zero		1


	//----- nvinfo : EIATTR_MERCURY_ISA_VERSION
	.align		4
        /*0024*/ 	.byte	0x03, 0x5f
        /*0026*/ 	.short	0x0101


	//----- nvinfo : EIATTR_COOP_GROUP_MASK_REGIDS
	.align		4
        /*0028*/ 	.byte	0x04, 0x29
        /*002a*/ 	.short	(.L_2750 - .L_2749)


	//   ....[0]....
.L_2749:
        /*002c*/ 	.word	0xffffffff


	//   ....[1]....
        /*0030*/ 	.word	0xffffffff


	//   ....[2]....
        /*0034*/ 	.word	0xffffffff


	//   ....[3]....
        /*0038*/ 	.word	0xffffffff


	//   ....[4]....
        /*003c*/ 	.word	0xffffffff


	//   ....[5]....
        /*0040*/ 	.word	0xffffffff


	//   ....[6]....
        /*0044*/ 	.word	0xffffffff


	//   ....[7]....
        /*0048*/ 	.word	0xffffffff


	//   ....[8]....
        /*004c*/ 	.word	0xffffffff


	//   ....[9]....
        /*0050*/ 	.word	0xffffffff


	//   ....[10]....
        /*0054*/ 	.word	0xffffffff


	//   ....[11]....
        /*0058*/ 	.word	0xffffffff


	//   ....[12]....
        /*005c*/ 	.word	0xffffffff


	//   ....[13]....
        /*0060*/ 	.word	0xffffffff


	//   ....[14]....
        /*0064*/ 	.word	0xffffffff


	//   ....[15]....
        /*0068*/ 	.word	0xffffffff


	//   ....[16]....
        /*006c*/ 	.word	0xffffffff


	//   ....[17]....
        /*0070*/ 	.word	0xffffffff


	//   ....[18]....
        /*0074*/ 	.word	0xffffffff


	//   ....[19]....
        /*0078*/ 	.word	0xffffffff


	//   ....[20]....
        /*007c*/ 	.word	0xffffffff


	//----- nvinfo : EIATTR_COOP_GROUP_INSTR_OFFSETS
	.align		4
.L_2750:
        /*0080*/ 	.byte	0x04, 0x28
        /*0082*/ 	.short	(.L_2752 - .L_2751)


	//   ....[0]....
.L_2751:
        /*0084*/ 	.word	0x00001760


	//   ....[1]....
        /*0088*/ 	.word	0x00001780


	//   ....[2]....
        /*008c*/ 	.word	0x000017a0


	//   ....[3]....
        /*0090*/ 	.word	0x000017c0


	//   ....[4]....
        /*0094*/ 	.word	0x000017e0


	//   ....[5]....
        /*0098*/ 	.word	0x00001c40


	//   ....[6]....
        /*009c*/ 	.word	0x00001c70


	//   ....[7]....
        /*00a0*/ 	.word	0x00001cc0


	//   ....[8]....
        /*00a4*/ 	.word	0x00001cd0


	//   ....[9]....
        /*00a8*/ 	.word	0x00001d00


	//   ....[10]....
        /*00ac*/ 	.word	0x00001d30


	//   ....[11]....
        /*00b0*/ 	.word	0x00001d80


	//   ....[12]....
        /*00b4*/ 	.word	0x00001e20


	//   ....[13]....
        /*00b8*/ 	.word	0x00001e30


	//   ....[14]....
        /*00bc*/ 	.word	0x00001ec0


	//   ....[15]....
        /*00c0*/ 	.word	0x00001ef0


	//   ....[16]....
        /*00c4*/ 	.word	0x00001f10


	//   ....[17]....
        /*00c8*/ 	.word	0x00001fb0


	//   ....[18]....
        /*00cc*/ 	.word	0x00002010


	//   ....[19]....
        /*00d0*/ 	.word	0x000020b0


	//   ....[20]....
        /*00d4*/ 	.word	0x000020e0


	//----- nvinfo : EIATTR_VRC_CTA_INIT_COUNT
	.align		4
.L_2752:
        /*00d8*/ 	.byte	0x02, 0x4a
	.zero		1
	.zero		1


	//----- nvinfo : EIATTR_EXIT_INSTR_OFFSETS
	.align		4
        /*00dc*/ 	.byte	0x04, 0x1c
        /*00de*/ 	.short	(.L_2754 - .L_2753)


	//   ....[0]....
.L_2753:
        /*00e0*/ 	.word	0x00000560


	//   ....[1]....
        /*00e4*/ 	.word	0x00002ed0


	//----- nvinfo : EIATTR_MAX_THREADS
	.align		4
.L_2754:
        /*00e8*/ 	.byte	0x04, 0x05
        /*00ea*/ 	.short	(.L_2756 - .L_2755)
.L_2755:
        /*00ec*/ 	.word	0x00000100
        /*00f0*/ 	.word	0x00000001
        /*00f4*/ 	.word	0x00000001


	//----- nvinfo : EIATTR_CRS_STACK_SIZE
	.align		4
.L_2756:
        /*00f8*/ 	.byte	0x04, 0x1e
        /*00fa*/ 	.short	(.L_2758 - .L_2757)
.L_2757:
        /*00fc*/ 	.word	0x00000000


	//----- nvinfo : EIATTR_CBANK_PARAM_SIZE
	.align		4
.L_2758:
        /*0100*/ 	.byte	0x03, 0x19
        /*0102*/ 	.short	0x00e8


	//----- nvinfo : EIATTR_PARAM_CBANK
	.align		4
        /*0104*/ 	.byte	0x04, 0x0a
        /*0106*/ 	.short	(.L_2760 - .L_2759)
	.align		4
.L_2759:
        /*0108*/ 	.word	index@(.nv.constant0._ZN10layer_norm13ln_fwd_kernelINS_13Kernel_traitsI6__halfS2_fS2_fjLj8192ELj1ELj1ELj8ELj16ENS_18Kernel_traits_baseILj8192ES2_S2_fS2_fjLj256EEEEELb0ELb0ELb0ELb0EEEvNS_9FwdParamsE)
        /*010c*/ 	.short	0x0380
        /*010e*/ 	.short	0x00e8


	//----- nvinfo : EIATTR_SW_WAR
	.align		4
.L_2760:
        /*0110*/ 	.byte	0x04, 0x36
        /*0112*/ 	.short	(.L_2762 - .L_2761)
.L_2761:
        /*0114*/ 	.word	0x00000008
.L_2762:


//--------------------- .nv.info._ZN10layer_norm13ln_fwd_kernelINS_13Kernel_traitsI6__halfS2_fS2_fjLj8192ELj1ELj1ELj8ELj16ENS_18Kernel_traits_baseILj8192ES2_S2_fS2_fjLj256EEEEELb0ELb0ELb0ELb1EEEvNS_9FwdParamsE --------------------------
	.section	.nv.info._ZN10layer_norm13ln_fwd_kernelINS_13Kernel_traitsI6__halfS2_fS2_fjLj8192ELj1ELj1ELj8ELj16ENS_18Kernel_traits_baseILj8192ES2_S2_fS2_fjLj256EEEEELb0ELb0ELb0ELb1EEEvNS_9FwdParamsE,"",@"SHT_CUDA_INFO"
	.sectionflags	@""
	.align	4


	//----- nvinfo : EIATTR_CUDA_API_VERSION
	.align		4
        /*0000*/ 	.byte	0x04, 0x37
        /*0002*/ 	.short	(.L_2764 - .L_2763)
.L_2763:
        /*0004*/ 	.word	0x00000082


	//----- nvinfo : EIATTR_KPARAM_INFO
	.align		4
.L_2764:
        /*0008*/ 	.byte	0x04, 0x17
        /*000a*/ 	.short	(.L_2766 - .L_2765)
.L_2765:
        /*000c*/ 	.word	0x00000000
        /*0010*/ 	.short	0x0000
        /*0012*/ 	.short	0x0000
        /*0014*/ 	.byte	0x00, 0xf0, 0xa1, 0x03


	//----- nvinfo : EIATTR_SPARSE_MMA_MASK
	.align		4
.L_2766:
        /*0018*/ 	.byte	0x03, 0x50
        /*001a*/ 	.short	0x0000


	//----- nvinfo : EIATTR_MAXREG_COUNT
	.align		4
        /*001c*/ 	.byte	0x03, 0x1b
        /*001e*/ 	.short	0x00ff


	//----- nvinfo : EIATTR_NUM_BARRIERS
	.align		4
        /*0020*/ 	.byte	0x02, 0x4c
        /*0022*/ 	.byte	0x01
	.zero		1


	//----- nvinfo : EIATTR_MERCURY_ISA_VERSION
	.align		4
        /*0024*/ 	.byte	0x03, 0x5f
        /*0026*/ 	.short	0x0101


	//----- nvinfo : EIATTR_COOP_GROUP_MASK_REGIDS
	.align		4
        /*0028*/ 	.byte	0x04, 0x29
        /*002a*/ 	.short	(.L_2768 - .L_2767)


	//   ....[0]....
.L_2767:
        /*002c*/ 	.word	0xffffffff


	//   ....[1]....
        /*0030*/ 	.word	0xffffffff


	//   ....[2]....
        /*0034*/ 	.word	0xffffffff


	//   ....[3]....
        /*0038*/ 	.word	0xffffffff


	//   ....[4]....
        /*003c*/ 	.word	0xffffffff


	//   ....[5]....
        /*0040*/ 	.word	0xffffffff


	//   ....[6]....
        /*0044*/ 	.word	0xffffffff


	//   ....[7]....
        /*0048*/ 	.word	0xffffffff


	//   ....[8]....
        /*004c*/ 	.word	0xffffffff


	//   ....[9]....
        /*0050*/ 	.word	0xffffffff


	//   ....[10]....
        /*0054*/ 	.word	0xffffffff


	//   ....[11]....
        /*0058*/ 	.word	0xffffffff


	//   ....[12]....
        /*005c*/ 	.word	0xffffffff


	//   ....[13]....
        /*0060*/ 	.word	0xffffffff


	//   ....[14]....
        /*0064*/ 	.word	0xffffffff


	//   ....[15]....
        /*0068*/ 	.word	0xffffffff


	//   ....[16]....
        /*006c*/ 	.word	0xffffffff


	//   ....[17]....
        /*0070*/ 	.word	0xffffffff


	//   ....[18]....
        /*0074*/ 	.word	0xffffffff


	//   ....[19]....
        /*0078*/ 	.word	0xffffffff


	//   ....[20]....
        /*007c*/ 	.word	0xffffffff


	//----- nvinfo : EIATTR_COOP_GROUP_INSTR_OFFSETS
	.align		4
.L_2768:
        /*0080*/ 	.byte	0x04, 0x28
        /*0082*/ 	.short	(.L_2770 - .L_2769)


	//   ....[0]....
.L_2769:
        /*0084*/ 	.word	0x00001300


	//   ....[1]....
        /*0088*/ 	.word	0x00001320


	//   ....[2]....
        /*008c*/ 	.word	0x00001340


	//   ....[3]....
        /*0090*/ 	.word	0x00001360


	//   ....[4]....
        /*0094*/ 	.word	0x00001380


	//   ....[5]....
        /*0098*/ 	.word	0x000017b0


	//   ....[6]....
        /*009c*/ 	.word	0x000017d0


	//   ....[7]....
        /*00a0*/ 	.word	0x000017f0


	//   ....[8]....
        /*00a4*/ 	.word	0x00001810


	//   ....[9]....
        /*00a8*/ 	.word	0x00001830


	//   ....[10]....
        /*00ac*/ 	.word	0x00001a00


	//   ....[11]....
        /*00b0*/ 	.word	0x00001a40


	//   ....[12]....
        /*00b4*/ 	.word	0x00001a70


	//   ....[13]....
        /*00b8*/ 	.word	0x00001ab0


	//   ....[14]....
        /*00bc*/ 	.word	0x00001b10


	//   ....[15]....
        /*00c0*/ 	.word	0x00001b60


	//   ....[16]....
        /*00c4*/ 	.word	0x00001ba0


	//   ....[17]....
        /*00c8*/ 	.word	0x00001be0


	//   ....[18]....
        /*00cc*/ 	.word	0x00001c90


	//   ....[19]....
        /*00d0*/ 	.word	0x00001d40


	//   ....[20]....
        /*00d4*/ 	.word	0x00001d80


	//----- nvinfo : EIATTR_VRC_CTA_INIT_COUNT
	.align		4
.L_2770:
        /*00d8*/ 	.byte	0x02, 0x4a
	.zero		1
	.zero		1


	//----- nvinfo : EIATTR_EXIT_INSTR_OFFSETS
	.align		4
        /*00dc*/ 	.byte	0x04, 0x1c
        /*00de*/ 	.short	(.L_2772 - .L_2771)


	//   ....[0]....
.L_2771:
        /*00e0*/ 	.word	0x00000160


	//   ....[1]....
        /*00e4*/ 	.word	0x000029f0


	//----- nvinfo : EIATTR_MAX_THREADS
	.align		4
.L_2772:
        /*00e8*/ 	.byte	0x04, 0x05
        /*00ea*/ 	.short	(.L_2774 - .L_2773)
.L_2773:
        /*00ec*/ 	.word	0x00000100
        /*00f0*/ 	.word	0x00000001
        /*00f4*/ 	.word	0x00000001


	//----- nvinfo : EIATTR_CRS_STACK_SIZE
	.align		4
.L_2774:
        /*00f8*/ 	.byte	0x04, 0x1e
        /*00fa*/ 	.short	(.L_2776 - .L_2775)
.L_2775:
        /*00fc*/ 	.word	0x00000000


	//----- nvinfo : EIATTR_CBANK_PARAM_SIZE
	.align		4
.L_2776:
        /*0100*/ 	.byte	0x03, 0x19
        /*0102*/ 	.short	0x00e8


	//----- nvinfo : EIATTR_PARAM_CBANK
	.align		4
        /*0104*/ 	.byte	0x04, 0x0a
        /*0106*/ 	.short	(.L_2778 - .L_2777)
	.align		4
.L_2777:
        /*0108*/ 	.word	index@(.nv.constant0._ZN10layer_norm13ln_fwd_kernelINS_13Kernel_traitsI6__halfS2_fS2_fjLj8192ELj1ELj1ELj8ELj16ENS_18Kernel_traits_baseILj8192ES2_S2_fS2_fjLj256EEEEELb0ELb0ELb0ELb1EEEvNS_9FwdParamsE)
        /*010c*/ 	.short	0x0380
        /*010e*/ 	.short	0x00e8


	//----- nvinfo : EIATTR_SW_WAR
	.align		4
.L_2778:
        /*0110*/ 	.byte	0x04, 0x36
        /*0112*/ 	.short	(.L_2780 - .L_2779)
.L_2779:
        /*0114*/ 	.word	0x00000008
.L_2780:


//--------------------- .nv.info._ZN10layer_norm13ln_fwd_kernelINS_13Kernel_traitsI6__halfS2_fS2_fjLj8192ELj1ELj1ELj8ELj16ENS_18Kernel_traits_baseILj8192ES2_S2_fS2_fjLj256EEEEELb0ELb0ELb1ELb0EEEvNS_9FwdParamsE --------------------------
	.section	.nv.info._ZN10layer_norm13ln_fwd_kernelINS_13Kernel_traitsI6__halfS2_fS2_fjLj8192ELj1ELj1ELj8ELj16ENS_18Kernel_traits_baseILj8192ES2_S2_fS2_fjLj256EEEEELb0ELb0ELb1ELb0EEEvNS_9FwdParamsE,"",@"SHT_CUDA_INFO"
	.sectionflags	@""
	.align	4


	//----- nvinfo : EIATTR_CUDA_API_VERSION
	.align		4
        /*0000*/ 	.byte	0x04, 0x37
        /*0002*/ 	.short	(.L_2782 - .L_2781)
.L_2781:
        /*0004*/ 	.word	0x00000082


	//----- nvinfo : EIATTR_KPARAM_INFO
	.align		4
.L_2782:
        /*0008*/ 	.byte	0x04, 0x17
        /*000a*/ 	.short	(.L_2784 - .L_2783)
.L_2783:
        /*000c*/ 	.word	0x00000000
        /*0010*/ 	.short	0x0000
        /*0012*/ 	.short	0x0000
        /*0014*/ 	.byte	0x00, 0xf0, 0xa1, 0x03


	//----- nvinfo : EIATTR_SPARSE_MMA_MASK
	.align		4
.L_2784:
        /*0018*/ 	.byte	0x03, 0x50
        /*001a*/ 	.short	0x0000


	//----- nvinfo : EIATTR_MAXREG_COUNT
	.align		4
        /*001c*/ 	.byte	0x03, 0x1b
        /*001e*/ 	.short	0x00ff


	//----- nvinfo : EIATTR_NUM_BARRIERS
	.align		4
        /*0020*/ 	.byte	0x02, 0x4c
        /*0022*/ 	.byte	0x01
	.zero		1


	//----- nvinfo : EIATTR_MERCURY_ISA_VERSION
	.align		4
        /*0024*/ 	.byte	0x03, 0x5f
        /*0026*/ 	.short	0x0101


	//----- nvinfo : EIATTR_COOP_GROUP_MASK_REGIDS
	.align		4
        /*0028*/ 	.byte	0x04, 0x29
        /*002a*/ 	.short	(.L_2786 - .L_2785)


	//   ....[0]....
.L_2785:
        /*002c*/ 	.word	0xffffffff


	//   ....[1]....
        /*0030*/ 	.word	0xffffffff


	//   ....[2]....
        /*0034*/ 	.word	0xffffffff


	//   ....[3]....
        /*0038*/ 	.word	0xffffffff


	//   ....[4]....
        /*003c*/ 	.word	0xffffffff


	//   ....[5]....
        /*0040*/ 	.word	0xffffffff


	//   ....[6]....
        /*0044*/ 	.word	0xffffffff


	//   ....[7]....
        /*0048*/ 	.word	0xffffffff


	//   ....[8]....
        /*004c*/ 	.word	0xffffffff


	//   ....[9]....
        /*0050*/ 	.word	0xffffffff


	//   ....[10]....
        /*0054*/ 	.word	0xffffffff


	//   ....[11]....
        /*0058*/ 	.word	0xffffffff


	//   ....[12]....
        /*005c*/ 	.word	0xffffffff


	//   ....[13]....
        /*0060*/ 	.word	0xffffffff


	//   ....[14]....
        /*0064*/ 	.word	0xffffffff


	//   ....[15]....
        /*0068*/ 	.word	0xffffffff


	//   ....[16]....
        /*006c*/ 	.word	0xffffffff


	//   ....[17]....
        /*0070*/ 	.word	0xffffffff


	//   ....[18]....
        /*0074*/ 	.word	0xffffffff


	//   ....[19]....
        /*0078*/ 	.word	0xffffffff


	//   ....[20]....
        /*007c*/ 	.word	0xffffffff


	//----- nvinfo : EIATTR_COOP_GROUP_INSTR_OFFSETS
	.align		4
.L_2786:
        /*0080*/ 	.byte	0x04, 0x28
        /*0082*/ 	.short	(.L_2788 - .L_2787)


	//   ....[0]....
.L_2787:
        /*0084*/ 	.word	0x00001ca0


	//   ....[1]....
        /*0088*/ 	.word	0x00001cc0


	//   ....[2]....
        /*008c*/ 	.word	0x00001ce0


	//   ....[3]....
        /*0090*/ 	.word	0x00001d00


	//   ....[4]....
        /*0094*/ 	.word	0x00001d20


	//   ....[5]....
        /*0098*/ 	.word	0x00002160


	//   ....[6]....
        /*009c*/ 	.word	0x00002190


	//   ....[7]....
        /*00a0*/ 	.word	0x000021b0


	//   ....[8]....
        /*00a4*/ 	.word	0x000021e0


	//   ....[9]....
        /*00a8*/ 	.word	0x00002210


	//   ....[10]....
        /*00ac*/ 	.word	0x00002390


	//   ....[11]....
        /*00b0*/ 	.word	0x000023c0


	//   ....[12]....
        /*00b4*/ 	.word	0x00002410


	//   ....[13]....
        /*00b8*/ 	.word	0x00002440


	//   ....[14]....
        /*00bc*/ 	.word	0x000024c0


	//   ....[15]....
        /*00c0*/ 	.word	0x00002510


	//   ....[16]....
        /*00c4*/ 	.word	0x00002530


	//   ....[17]....
        /*00c8*/ 	.word	0x000025e0


	//   ....[18]....
        /*00cc*/ 	.word	0x00002620


	//   ....[19]....
        /*00d0*/ 	.word	0x000026c0


	//   ....[20]....
        /*00d4*/ 	.word	0x000026f0


	//----- nvinfo : EIATTR_VRC_CTA_INIT_COUNT
	.align		4
.L_2788:
        /*00d8*/ 	.byte	0x02, 0x4a
	.zero		1
	.zero		1


	//----- nvinfo : EIATTR_EXIT_INSTR_OFFSETS
	.align		4
        /*00dc*/ 	.byte	0x04, 0x1c
        /*00de*/ 	.short	(.L_2790 - .L_2789)


	//   ....[0]....
.L_2789:
        /*00e0*/ 	.word	0x00000540


	//   ....[1]....
        /*00e4*/ 	.word	0x00003520


	//----- nvinfo : EIATTR_MAX_THREADS
	.align		4
.L_2790:
        /*00e8*/ 	.byte	0x04, 0x05
        /*00ea*/ 	.short	(.L_2792 - .L_2791)
.L_2791:
        /*00ec*/ 	.word	0x00000100
        /*00f0*/ 	.word	0x00000001
        /*00f4*/ 	.word	0x00000001


	//----- nvinfo : EIATTR_CRS_STACK_SIZE
	.align		4
.L_2792:
        /*00f8*/ 	.byte	0x04, 0x1e
        /*00fa*/ 	.short	(.L_2794 - .L_2793)
.L_2793:
        /*00fc*/ 	.word	0x00000000


	//----- nvinfo : EIATTR_CBANK_PARAM_SIZE
	.align		4
.L_2794:
        /*0100*/ 	.byte	0x03, 0x19
        /*0102*/ 	.short	0x00e8


	//----- nvinfo : EIATTR_PARAM_CBANK
	.align		4
        /*0104*/ 	.byte	0x04, 0x0a
        /*0106*/ 	.short	(.L_2796 - .L_2795)
	.align		4
.L_2795:
        /*0108*/ 	.word	index@(.nv.constant0._ZN10layer_norm13ln_fwd_kernelINS_13Kernel_traitsI6__halfS2_fS2_fjLj8192ELj1ELj1ELj8ELj16ENS_18Kernel_traits_baseILj8192ES2_S2_fS2_fjLj256EEEEELb0ELb0ELb1ELb0EEEvNS_9FwdParamsE)
        /*010c*/ 	.short	0x0380
        /*010e*/ 	.short	0x00e8


	//----- nvinfo : EIATTR_SW_WAR
	.align		4
.L_2796:
        /*0110*/ 	.byte	0x04, 0x36
        /*0112*/ 	.short	(.L_2798 - .L_2797)
.L_2797:
        /*0114*/ 	.word	0x00000008
.L_2798:


//--------------------- .nv.info._ZN10layer_norm13ln_fwd_kernelINS_13Kernel_traitsI6__halfS2_fS2_fjLj8192ELj1ELj1ELj8ELj16ENS_18Kernel_traits_baseILj8192ES2_S2_fS2_fjLj256EEEEELb0ELb0ELb1ELb1EEEvNS_9FwdParamsE --------------------------
	.section	.nv.info._ZN10layer_norm13ln_fwd_kernelINS_13Kernel_traitsI6__halfS2_fS2_fjLj8192ELj1ELj1ELj8ELj16ENS_18Kernel_traits_baseILj8192ES2_S2_fS2_fjLj256EEEEELb0ELb0ELb1ELb1EEEvNS_9FwdParamsE,"",@"SHT_CUDA_INFO"
	.sectionflags	@""
	.align	4


	//----- nvinfo : EIATTR_CUDA_API_VERSION
	.align		4
        /*0000*/ 	.byte	0x04, 0x37
        /*0002*/ 	.short	(.L_2800 - .L_2799)
.L_2799:
        /*0004*/ 	.word	0x00000082


	//----- nvinfo : EIATTR_KPARAM_INFO
	.align		4
.L_2800:
        /*0008*/ 	.byte	0x04, 0x17
        /*000a*/ 	.short	(.L_2802 - .L_2801)
.L_2801:
        /*000c*/ 	.word	0x00000000
        /*0010*/ 	.short	0x0000
        /*0012*/ 	.short	0x0000
        /*0014*/ 	.byte	0x00, 0xf0, 0xa1, 0x03


	//----- nvinfo : EIATTR_SPARSE_MMA_MASK
	.align		4
.L_2802:
        /*0018*/ 	.byte	0x03, 0x50
        /*001a*/ 	.short	0x0000


	//----- nvinfo : EIATTR_MAXREG_COUNT
	.align		4
        /*001c*/ 	.byte	0x03, 0x1b
        /*001e*/ 	.short	0x00ff


	//----- nvinfo : EIATTR_NUM_BARRIERS
	.align		4
        /*0020*/ 	.byte	0x02, 0x4c
        /*0022*/ 	.byte	0x01
	.zero		1


	//----- nvinfo : EIATTR_MERCURY_ISA_VERSION
	.align		4
        /*0024*/ 	.byte	0x03, 0x5f
        /*0026*/ 	.short	0x0101


	//----- nvinfo : EIATTR_COOP_GROUP_MASK_REGIDS
	.align		4
        /*0028*/ 	.byte	0x04, 0x29
        /*002a*/ 	.short	(.L_2804 - .L_2803)


	//   ....[0]....
.L_2803:
        /*002c*/ 	.word	0xffffffff


	//   ....[1]....
        /*0030*/ 	.word	0xffffffff


	//   ....[2]....
        /*0034*/ 	.word	0xffffffff


	//   ....[3]....
        /*0038*/ 	.word	0xffffffff


	//   ....[4]....
        /*003c*/ 	.word	0xffffffff


	//   ....[5]....
        /*0040*/ 	.word	0xffffffff


	//   ....[6]....
        /*0044*/ 	.word	0xffffffff


	//   ....[7]....
        /*0048*/ 	.word	0xffffffff


	//   ....[8]....
        /*004c*/ 	.word	0xffffffff


	//   ....[9]....
        /*0050*/ 	.word	0xffffffff


	//   ....[10]....
        /*0054*/ 	.word	0xffffffff


	//   ....[11]....
        /*0058*/ 	.word	0xffffffff


	//   ....[12]....
        /*005c*/ 	.word	0xffffffff


	//   ....[13]....
        /*0060*/ 	.word	0xffffffff


	//   ....[14]....
        /*0064*/ 	.word	0xffffffff


	//   ....[15]....
        /*0068*/ 	.word	0xffffffff


	//   ....[16]....
        /*006c*/ 	.word	0xffffffff


	//   ....[17]....
        /*0070*/ 	.word	0xffffffff


	//   ....[18]....
        /*0074*/ 	.word	0xffffffff


	//   ....[19]....
        /*0078*/ 	.word	0xffffffff


	//   ....[20]....
        /*007c*/ 	.word	0xffffffff


	//----- nvinfo : EIATTR_COOP_GROUP_INSTR_OFFSETS
	.align		4
.L_2804:
        /*0080*/ 	.byte	0x04, 0x28
        /*0082*/ 	.short	(.L_2806 - .L_2805)


	//   ....[0]....
.L_2805:
        /*0084*/ 	.word	0x000019c0


	//   ....[1]....
        /*0088*/ 	.word	0x000019e0


	//   ....[2]....
        /*008c*/ 	.word	0x00001a00


	//   ....[3]....
        /*0090*/ 	.word	0x00001a20


	//   ....[4]....
        /*0094*/ 	.word	0x00001a40


	//   ....[5]....
        /*0098*/ 	.word	0x00001e70


	//   ....[6]....
        /*009c*/ 	.word	0x00001e90


	//   ....[7]....
        /*00a0*/ 	.word	0x00001ec0


	//   ....[8]....
        /*00a4*/ 	.word	0x00001ee0


	//   ....[9]....
        /*00a8*/ 	.word	0x00001f20


	//   ....[10]....
        /*00ac*/ 	.word	0x00001fb0


	//   ....[11]....
        /*00b0*/ 	.word	0x00001ff0


	//   ....[12]....
        /*00b4*/ 	.word	0x00002070


	//   ....[13]....
        /*00b8*/ 	.word	0x000020a0


	//   ....[14]....
        /*00bc*/ 	.word	0x000020d0


	//   ....[15]....
        /*00c0*/ 	.word	0x00002150


	//   ....[16]....
        /*00c4*/ 	.word	0x000021b0


	//   ....[17]....
        /*00c8*/ 	.word	0x000021d0


	//   ....[18]....
        /*00cc*/ 	.word	0x00002270


	//   ....[19]....
        /*00d0*/ 	.word	0x000022b0


	//   ....[20]....
        /*00d4*/ 	.word	0x00002300


	//----- nvinfo : EIATTR_VRC_CTA_INIT_COUNT
	.align		4
.L_2806:
        /*00d8*/ 	.byte	0x02, 0x4a
	.zero		1
	.zero		1


	//----- nvinfo : EIATTR_EXIT_INSTR_OFFSETS
	.align		4
        /*00dc*/ 	.byte	0x04, 0x1c
        /*00de*/ 	.short	(.L_2808 - .L_2807)


	//   ....[0]....
.L_2807:
        /*00e0*/ 	.word	0x00000250


	//   ....[1]....
        /*00e4*/ 	.word	0x00003070


	//----- nvinfo : EIATTR_MAX_THREADS
	.align		4
.L_2808:
        /*00e8*/ 	.byte	0x04, 0x05
        /*00ea*/ 	.short	(.L_2810 - .L_2809)
.L_2809:
        /*00ec*/ 	.word	0x00000100
        /*00f0*/ 	.word	0x00000001
        /*00f4*/ 	.word	0x00000001


	//----- nvinfo : EIATTR_CBANK_PARAM_SIZE
	.align		4
.L_2810:
        /*00f8*/ 	.byte	0x03, 0x19
        /*00fa*/ 	.short	0x00e8


	//----- nvinfo : EIATTR_PARAM_CBANK
	.align		4
        /*00fc*/ 	.byte	0x04, 0x0a
        /*00fe*/ 	.short	(.L_2812 - .L_2811)
	.align		4
.L_2811:
        /*0100*/ 	.word	index@(.nv.constant0._ZN10layer_norm13ln_fwd_kernelINS_13Kernel_traitsI6__halfS2_fS2_fjLj8192ELj1ELj1ELj8ELj16ENS_18Kernel_traits_baseILj8192ES2_S2_fS2_fjLj256EEEEELb0ELb0ELb1ELb1EEEvNS_9FwdParamsE)
        /*0104*/ 	.short	0x0380
        /*0106*/ 	.short	0x00e8


	//----- nvinfo : EIATTR_SW_WAR
	.align		4
.L_2812:
        /*0108*/ 	.byte	0x04, 0x36
        /*010a*/ 	.short	(.L_2814 - .L_2813)
.L_2813:
        /*010c*/ 	.word	0x00000008
.L_2814:


//--------------------- .nv.info._ZN10layer_norm13ln_fwd_kernelINS_13Kernel_traitsI6__halfS2_fS2_fjLj8192ELj1ELj1ELj8ELj16ENS_18Kernel_traits_baseILj8192ES2_S2_fS2_fjLj256EEEEELb0ELb1ELb0ELb0EEEvNS_9FwdParamsE --------------------------
	.section	.nv.info._ZN10layer_norm13ln_fwd_kernelINS_13Kernel_traitsI6__halfS2_fS2_fjLj8192ELj1ELj1ELj8ELj16ENS_18Kernel_traits_baseILj8192ES2_S2_fS2_fjLj256EEEEELb0ELb1ELb0ELb0EEEvNS_9FwdParamsE,"",@"SHT_CUDA_INFO"
	.sectionflags	@""
	.align	4


	//----- nvinfo : EIATTR_CUDA_API_VERSION
	.align		4
        /*0000*/ 	.byte	0x04, 0x37
        /*0002*/ 	.short	(.L_2816 - .L_2815)
.L_2815:
        /*0004*/ 	.word	0x00000082


	//----- nvinfo : EIATTR_KPARAM_INFO
	.align		4
.L_2816:
        /*0008*/ 	.byte	0x04, 0x17
        /*000a*/ 	.short	(.L_2818 - .L_2817)
.L_2817:
        /*000c*/ 	.word	0x00000000
        /*0010*/ 	.short	0x0000
        /*0012*/ 	.short	0x0000
        /*0014*/ 	.byte	0x00, 0xf0, 0xa1, 0x03


	//----- nvinfo : EIATTR_SPARSE_MMA_MASK
	.align		4
.L_2818:
        /*0018*/ 	.byte	0x03, 0x50
        /*001a*/ 	.short	0x0000


	//----- nvinfo : EIATTR_MAXREG_COUNT
	.align		4
        /*001c*/ 	.byte	0x03, 0x1b
        /*001e*/ 	.short	0x00ff


	//----- nvinfo : EIATTR_NUM_BARRIERS
	.align		4
        /*0020*/ 	.byte	0x02, 0x4c
        /*0022*/ 	.byte	0x01
	.zero		1


	//----- nvinfo : EIATTR_MERCURY_ISA_VERSION
	.align		4
        /*0024*/ 	.byte	0x03, 0x5f
        /*0026*/ 	.short	0x0101


	//----- nvinfo : EIATTR_COOP_GROUP_MASK_REGIDS
	.align		4
        /*0028*/ 	.byte	0x04, 0x29
        /*002a*/ 	.short	(.L_2820 - .L_2819)


	//   ....[0]....
.L_2819:
        /*002c*/ 	.word	0xffffffff


	//   ....[1]....
        /*0030*/ 	.word	0xffffffff


	//   ....[2]....
        /*0034*/ 	.word	0xffffffff


	//   ....[3]....
        /*0038*/ 	.word	0xffffffff


	//   ....[4]....
        /*003c*/ 	.word	0xffffffff


	//   ....[5]....
        /*0040*/ 	.word	0xffffffff


	//   ....[6]....
        /*0044*/ 	.word	0xffffffff


	//   ....[7]....
        /*0048*/ 	.word	0xffffffff


	//   ....[8]....
        /*004c*/ 	.word	0xffffffff


	//   ....[9]....
        /*0050*/ 	.word	0xffffffff


	//   ....[10]....
        /*0054*/ 	.word	0xffffffff


	//   ....[11]....
        /*0058*/ 	.word	0xffffffff


	//   ....[12]....
        /*005c*/ 	.word	0xffffffff


	//   ....[13]....
        /*0060*/ 	.word	0xffffffff


	//   ....[14]....
        /*0064*/ 	.word	0xffffffff


	//   ....[15]....
        /*0068*/ 	.word	0xffffffff


	//   ....[16]....
        /*006c*/ 	.word	0xffffffff


	//   ....[17]....
        /*0070*/ 	.word	0xffffffff


	//   ....[18]....
        /*0074*/ 	.word	0xffffffff


	//   ....[19]....
        /*0078*/ 	.word	0xffffffff


	//   ....[20]....
        /*007c*/ 	.word	0xffffffff


	//----- nvinfo : EIATTR_COOP_GROUP_INSTR_OFFSETS
	.align		4
.L_2820:
        /*0080*/ 	.byte	0x04, 0x28
        /*0082*/ 	.short	(.L_2822 - .L_2821)


	//   ....[0]....
.L_2821:
        /*0084*/ 	.word	0x00002040


	//   ....[1]....
        /*0088*/ 	.word	0x00002060


	//   ....[2]....
        /*008c*/ 	.word	0x00002080


	//   ....[3]....
        /*0090*/ 	.word	0x000020a0


	//   ....[4]....
        /*0094*/ 	.word	0x000020c0


	//   ....[5]....
        /*0098*/ 	.word	0x00002540


	//   ....[6]....
        /*009c*/ 	.word	0x00002560


	//   ....[7]....
        /*00a0*/ 	.word	0x00002580


	//   ....[8]....
        /*00a4*/ 	.word	0x000025a0


	//   ....[9]....
        /*00a8*/ 	.word	0x000025c0


	//   ....[10]....
        /*00ac*/ 	.word	0x00002740


	//   ....[11]....
        /*00b0*/ 	.word	0x00002780


	//   ....[12]....
        /*00b4*/ 	.word	0x00002790


	//   ....[13]....
        /*00b8*/ 	.word	0x000027d0


	//   ....[14]....
        /*00bc*/ 	.word	0x000028a0


	//   ....[15]....
        /*00c0*/ 	.word	0x000028d0


	//   ....[16]....
        /*00c4*/ 	.word	0x000028f0


	//   ....[17]....
        /*00c8*/ 	.word	0x00002980


	//   ....[18]....
        /*00cc*/ 	.word	0x000029e0


	//   ....[19]....
        /*00d0*/ 	.word	0x00002a80


	//   ....[20]....
        /*00d4*/ 	.word	0x00002ab0


	//----- nvinfo : EIATTR_VRC_CTA_INIT_COUNT
	.align		4
.L_2822:
        /*00d8*/ 	.byte	0x02, 0x4a
	.zero		1
	.zero		1


	//----- nvinfo : EIATTR_EXIT_INSTR_OFFSETS
	.align		4
        /*00dc*/ 	.byte	0x04, 0x1c
        /*00de*/ 	.short	(.L_2824 - .L_2823)


	//   ....[0]....
.L_2823:
        /*00e0*/ 	.word	0x000006b0


	//   ....[1]....
        /*00e4*/ 	.word	0x00003860


	//----- nvinfo : EIATTR_MAX_THREADS
	.align		4
.L_2824:
        /*00e8*/ 	.byte	0x04, 0x05
        /*00ea*/ 	.short	(.L_2826 - .L_2825)
.L_2825:
        /*00ec*/ 	.word	0x00000100
        /*00f0*/ 	.word	0x00000001
        /*00f4*/ 	.word	0x00000001


	//----- nvinfo : EIATTR_CRS_STACK_SIZE
	.align		4
.L_2826:
        /*00f8*/ 	.byte	0x04, 0x1e
        /*00fa*/ 	.short	(.L_2828 - .L_2827)
.L_2827:
        /*00fc*/ 	.word	0x00000000


	//----- nvinfo : EIATTR_CBANK_PARAM_SIZE
	.align		4
.L_2828:
        /*0100*/ 	.byte	0x03, 0x19
        /*0102*/ 	.short	0x00e8


	//----- nvinfo : EIATTR_PARAM_CBANK
	.align		4
        /*0104*/ 	.byte	0x04, 0x0a
        /*0106*/ 	.short	(.L_2830 - .L_2829)
	.align		4
.L_2829:
        /*0108*/ 	.word	index@(.nv.constant0._ZN10layer_norm13ln_fwd_kernelINS_13Kernel_traitsI6__halfS2_fS2_fjLj8192ELj1ELj1ELj8ELj16ENS_18Kernel_traits_baseILj8192ES2_S2_fS2_fjLj256EEEEELb0ELb1ELb0ELb0EEEvNS_9FwdParamsE)
        /*010c*/ 	.short	0x0380
        /*010e*/ 	.short	0x00e8


	//----- nvinfo : EIATTR_SW_WAR
	.align		4
.L_2830:
        /*0110*/ 	.byte	0x04, 0x36
        /*0112*/ 	.short	(.L_2832 - .L_2831)
.L_2831:
        /*0114*/ 	.word	0x00000008
.L_2832:


//--------------------- .nv.info._ZN10layer_norm13ln_fwd_kernelINS_13Kernel_traitsI6__halfS2_fS2_fjLj8192ELj1ELj1ELj8ELj16ENS_18Kernel_traits_baseILj8192ES2_S2_fS2_fjLj256EEEEELb0ELb1ELb0ELb1EEEvNS_9FwdParamsE --------------------------
	.section	.nv.info._ZN10layer_norm13ln_fwd_kernelINS_13Kernel_traitsI6__halfS2_fS2_fjLj8192ELj1ELj1ELj8ELj16ENS_18Kernel_traits_baseILj8192ES2_S2_fS2_fjLj256EEEEELb0ELb1ELb0ELb1EEEvNS_9FwdParamsE,"",@"SHT_CUDA_INFO"
	.sectionflags	@""
	.align	4


	//----- nvinfo : EIATTR_CUDA_API_VERSION
	.align		4
        /*0000*/ 	.byte	0x04, 0x37
        /*0002*/ 	.short	(.L_2834 - .L_2833)
.L_2833:
        /*0004*/ 	.word	0x00000082


	//----- nvinfo : EIATTR_KPARAM_INFO
	.align		4
.L_2834:
        /*0008*/ 	.byte	0x04, 0x17
        /*000a*/ 	.short	(.L_2836 - .L_2835)
.L_2835:
        /*000c*/ 	.word	0x00000000
        /*0010*/ 	.short	0x0000
        /*0012*/ 	.short	0x0000
        /*0014*/ 	.byte	0x00, 0xf0, 0xa1, 0x03


	//----- nvinfo : EIATTR_SPARSE_MMA_MASK
	.align		4
.L_2836:
        /*0018*/ 	.byte	0x03, 0x50
        /*001a*/ 	.short	0x0000


	//----- nvinfo : EIATTR_MAXREG_COUNT
	.align		4
        /*001c*/ 	.byte	0x03, 0x1b
        /*001e*/ 	.short	0x00ff


	//----- nvinfo : EIATTR_NUM_BARRIERS
	.align		4
        /*0020*/ 	.byte	0x02, 0x4c
        /*0022*/ 	.byte	0x01
	.zero		1


	//----- nvinfo : EIATTR_MERCURY_ISA_VERSION
	.align		4
        /*0024*/ 	.byte	0x03, 0x5f
        /*0026*/ 	.short	0x0101


	//----- nvinfo : EIATTR_COOP_GROUP_MASK_REGIDS
	.align		4
        /*0028*/ 	.byte	0x04, 0x29
        /*002a*/ 	.short	(.L_2838 - .L_2837)


	//   ....[0]....
.L_2837:
        /*002c*/ 	.word	0xffffffff


	//   ....[1]....
        /*0030*/ 	.word	0xffffffff


	//   ....[2]....
        /*0034*/ 	.word	0xffffffff


	//   ....[3]....
        /*0038*/ 	.word	0xffffffff


	//   ....[4]....
        /*003c*/ 	.word	0xffffffff


	//   ....[5]....
        /*0040*/ 	.word	0xffffffff


	//   ....[6]....
        /*0044*/ 	.word	0xffffffff


	//   ....[7]....
        /*0048*/ 	.word	0xffffffff


	//   ....[8]....
        /*004c*/ 	.word	0xffffffff


	//   ....[9]....
        /*0050*/ 	.word	0xffffffff


	//   ....[10]....
        /*0054*/ 	.word	0xffffffff


	//   ....[11]....
        /*0058*/ 	.word	0xffffffff


	//   ....[12]....
        /*005c*/ 	.word	0xffffffff


	//   ....[13]....
        /*0060*/ 	.word	0xffffffff


	//   ....[14]....
        /*0064*/ 	.word	0xffffffff


	//   ....[15]....
        /*0068*/ 	.word	0xffffffff


	//   ....[16]....
        /*006c*/ 	.word	0xffffffff


	//   ....[17]....
        /*0070*/ 	.word	0xffffffff


	//   ....[18]....
        /*0074*/ 	.word	0xffffffff


	//   ....[19]....
        /*0078*/ 	.word	0xffffffff


	//   ....[20]....
        /*007c*/ 	.word	0xffffffff


	//----- nvinfo : EIATTR_COOP_GROUP_INSTR_OFFSETS
	.align		4
.L_2838:
        /*0080*/ 	.byte	0x04, 0x28
        /*0082*/ 	.short	(.L_2840 - .L_2839)


	//   ....[0]....
.L_2839:
        /*0084*/ 	.word	0x00001940


	//   ....[1]....
        /*0088*/ 	.word	0x00001960


	//   ....[2]....
        /*008c*/ 	.word	0x00001980


	//   ....[3]....
        /*0090*/ 	.word	0x000019a0


	//   ....[4]....
        /*0094*/ 	.word	0x000019c0


	//   ....[5]....
        /*0098*/ 	.word	0x00001df0


	//   ....[6]....
        /*009c*/ 	.word	0x00001e10


	//   ....[7]....
        /*00a0*/ 	.word	0x00001e40


	//   ....[8]....
        /*00a4*/ 	.word	0x00001e70


	//   ....[9]....
        /*00a8*/ 	.word	0x00001e90


	//   ....[10]....
        /*00ac*/ 	.word	0x00002040


	//   ....[11]....
        /*00b0*/ 	.word	0x00002080


	//   ....[12]....
        /*00b4*/ 	.word	0x000020e0


	//   ....[13]....
        /*00b8*/ 	.word	0x00002140


	//   ....[14]....
        /*00bc*/ 	.word	0x000021a0


	//   ....[15]....
        /*00c0*/ 	.word	0x000021d0


	//   ....[16]....
        /*00c4*/ 	.word	0x00002210


	//   ....[17]....
        /*00c8*/ 	.word	0x00002290


	//   ....[18]....
        /*00cc*/ 	.word	0x00002310


	//   ....[19]....
        /*00d0*/ 	.word	0x00002390


	//   ....[20]....
        /*00d4*/ 	.word	0x000023e0


	//----- nvinfo : EIATTR_VRC_CTA_INIT_COUNT
	.align		4
.L_2840:
        /*00d8*/ 	.byte	0x02, 0x4a
	.zero		1
	.zero		1


	//----- nvinfo : EIATTR_EXIT_INSTR_OFFSETS
	.align		4
        /*00dc*/ 	.byte	0x04, 0x1c
        /*00de*/ 	.short	(.L_2842 - .L_2841)


	//   ....[0]....
.L_2841:
        /*00e0*/ 	.word	0x00000260


	//   ....[1]....
        /*00e4*/ 	.word	0x00003040


	//----- nvinfo : EIATTR_MAX_THREADS
	.align		4
.L_2842:
        /*00e8*/ 	.byte	0x04, 0x05
        /*00ea*/ 	.short	(.L_2844 - .L_2843)
.L_2843:
        /*00ec*/ 	.word	0x00000100
        /*00f0*/ 	.word	0x00000001
        /*00f4*/ 	.word	0x00000001


	//----- nvinfo : EIATTR_CRS_STACK_SIZE
	.align		4
.L_2844:
        /*00f8*/ 	.byte	0x04, 0x1e
        /*00fa*/ 	.short	(.L_2846 - .L_2845)
.L_2845:
        /*00fc*/ 	.word	0x00000000


	//----- nvinfo : EIATTR_CBANK_PARAM_SIZE
	.align		4
.L_2846:
        /*0100*/ 	.byte	0x03, 0x19
        /*0102*/ 	.short	0x00e8


	//----- nvinfo : EIATTR_PARAM_CBANK
	.align		4
        /*0104*/ 	.byte	0x04, 0x0a
        /*0106*/ 	.short	(.L_2848 - .L_2847)
	.align		4
.L_2847:
        /*0108*/ 	.word	index@(.nv.constant0._ZN10layer_norm13ln_fwd_kernelINS_13Kernel_traitsI6__halfS2_fS2_fjLj8192ELj1ELj1ELj8ELj16ENS_18Kernel_traits_baseILj8192ES2_S2_fS2_fjLj256EEEEELb0ELb1ELb0ELb1EEEvNS_9FwdParamsE)
        /*010c*/ 	.short	0x0380
        /*010e*/ 	.short	0x00e8


	//----- nvinfo : EIATTR_SW_WAR
	.align		4
.L_2848:
        /*0110*/ 	.byte	0x04, 0x36
        /*0112*/ 	.short	(.L_2850 - .L_2849)
.L_2849:
        /*0114*/ 	.word	0x00000008
.L_2850:


//--------------------- .nv.info._ZN10layer_norm13ln_fwd_kernelINS_13Kernel_traitsI6__halfS2_fS2_fjLj8192ELj1ELj1ELj8ELj16ENS_18Kernel_traits_baseILj8192ES2_S2_fS2_fjLj256EEEEELb0ELb1ELb1ELb0EEEvNS_9FwdParamsE --------------------------
	.section	.nv.info._ZN10layer_norm13ln_fwd_kernelINS_13Kernel_traitsI6__halfS2_fS2_fjLj8192ELj1ELj1ELj8ELj16ENS_18Kernel_traits_baseILj8192ES2_S2_fS2_fjLj256EEEEELb0ELb1ELb1ELb0EEEvNS_9FwdParamsE,"",@"SHT_CUDA_INFO"
	.sectionflags	@""
	.align	4


	//----- nvinfo : EIATTR_CUDA_API_VERSION
	.align		4
        /*0000*/ 	.byte	0x04, 0x37
        /*0002*/ 	.short	(.L_2852 - .L_2851)
.L_2851:
        /*0004*/ 	.word	0x00000082


	//----- nvinfo : EIATTR_KPARAM_INFO
	.align		4
.L_2852:
        /*0008*/ 	.byte	0x04, 0x17
        /*000a*/ 	.short	(.L_2854 - .L_2853)
.L_2853:
        /*000c*/ 	.word	0x00000000
        /*0010*/ 	.short	0x0000
        /*0012*/ 	.short	0x0000
        /*0014*/ 	.byte	0x00, 0xf0, 0xa1, 0x03


	//----- nvinfo : EIATTR_SPARSE_MMA_MASK
	.align		4
.L_2854:
        /*0018*/ 	.byte	0x03, 0x50
        /*001a*/ 	.short	0x0000


	//----- nvinfo : EIATTR_MAXREG_COUNT
	.align		4
        /*001c*/ 	.byte	0x03, 0x1b
        /*001e*/ 	.short	0x00ff


	//----- nvinfo : EIATTR_NUM_BARRIERS
	.align		4
        /*0020*/ 	.byte	0x02, 0x4c
        /*0022*/ 	.byte	0x01
	.zero		1


	//----- nvinfo : EIATTR_MERCURY_ISA_VERSION
	.align		4
        /*0024*/ 	.byte	0x03, 0x5f
        /*0026*/ 	.short	0x0101


	//----- nvinfo : EIATTR_COOP_GROUP_MASK_REGIDS
	.align		4
        /*0028*/ 	.byte	0x04, 0x29
        /*002a*/ 	.short	(.L_2856 - .L_2855)


	//   ....[0]....
.L_2855:
        /*002c*/ 	.word	0xffffffff


	//   ....[1]....
        /*0030*/ 	.word	0xffffffff


	//   ....[2]....
        /*0034*/ 	.word	0xffffffff


	//   ....[3]....
        /*0038*/ 	.word	0xffffffff


	//   ....[4]....
        /*003c*/ 	.word	0xffffffff


	//   ....[5]....
        /*0040*/ 	.word	0xffffffff


	//   ....[6]....
        /*0044*/ 	.word	0xffffffff


	//   ....[7]....
        /*0048*/ 	.word	0xffffffff


	//   ....[8]....
        /*004c*/ 	.word	0xffffffff


	//   ....[9]....
        /*0050*/ 	.word	0xffffffff


	//   ....[10]....
        /*0054*/ 	.word	0xffffffff


	//   ....[11]....
        /*0058*/ 	.word	0xffffffff


	//   ....[12]....
        /*005c*/ 	.word	0xffffffff


	//   ....[13]....
        /*0060*/ 	.word	0xffffffff


	//   ....[14]....
        /*0064*/ 	.word	0xffffffff


	//   ....[15]....
        /*0068*/ 	.word	0xffffffff


	//   ....[16]....
        /*006c*/ 	.word	0xffffffff


	//   ....[17]....
        /*0070*/ 	.word	0xffffffff


	//   ....[18]....
        /*0074*/ 	.word	0xffffffff


	//   ....[19]....
        /*0078*/ 	.word	0xffffffff


	//   ....[20]....
        /*007c*/ 	.word	0xffffffff


	//----- nvinfo : EIATTR_COOP_GROUP_INSTR_OFFSETS
	.align		4
.L_2856:
        /*0080*/ 	.byte	0x04, 0x28
        /*0082*/ 	.short	(.L_2858 - .L_2857)


	//   ....[0]....
.L_2857:
        /*0084*/ 	.word	0x00002810


	//   ....[1]....
        /*0088*/ 	.word	0x00002830


	//   ....[2]....
        /*008c*/ 	.word	0x00002850


	//   ....[3]....
        /*0090*/ 	.word	0x00002870


	//   ....[4]....
        /*0094*/ 	.word	0x00002890


	//   ....[5]....
        /*0098*/ 	.word	0x00002d10


	//   ....[6]....
        /*009c*/ 	.word	0x00002d30


	//   ....[7]....
        /*00a0*/ 	.word	0x00002d50


	//   ....[8]....
        /*00a4*/ 	.word	0x00002d70


	//   ....[9]....
        /*00a8*/ 	.word	0x00002d90


	//   ....[10]....
        /*00ac*/ 	.word	0x00002f10


	//   ....[11]....
        /*00b0*/ 	.word	0x00002f40


	//   ....[12]....
        /*00b4*/ 	.word	0x00002f50


	//   ....[13]....
        /*00b8*/ 	.word	0x00002f90


	//   ....[14]....
        /*00bc*/ 	.word	0x00003060


	//   ....[15]....
        /*00c0*/ 	.word	0x00003090


	//   ....[16]....
        /*00c4*/ 	.word	0x000030b0


	//   ....[17]....
        /*00c8*/ 	.word	0x00003140


	//   ....[18]....
        /*00cc*/ 	.word	0x000031a0


	//   ....[19]....
        /*00d0*/ 	.word	0x00003240


	//   ....[20]....
        /*00d4*/ 	.word	0x00003270


	//----- nvinfo : EIATTR_VRC_CTA_INIT_COUNT
	.align		4
.L_2858:
        /*00d8*/ 	.byte	0x02, 0x4a
	.zero		1
	.zero		1


	//----- nvinfo : EIATTR_EXIT_INSTR_OFFSETS
	.align		4
        /*00dc*/ 	.byte	0x04, 0x1c
        /*00de*/ 	.short	(.L_2860 - .L_2859)


	//   ....[0]....
.L_2859:
        /*00e0*/ 	.word	0x000006b0


	//   ....[1]....
        /*00e4*/ 	.word	0x000040a0


	//----- nvinfo : EIATTR_MAX_THREADS
	.align		4
.L_2860:
        /*00e8*/ 	.byte	0x04, 0x05
        /*00ea*/ 	.short	(.L_2862 - .L_2861)
.L_2861:
        /*00ec*/ 	.word	0x00000100
        /*00f0*/ 	.word	0x00000001
        /*00f4*/ 	.word	0x00000001


	//----- nvinfo : EIATTR_CRS_STACK_SIZE
	.align		4
.L_2862:
        /*00f8*/ 	.byte	0x04, 0x1e
        /*00fa*/ 	.short	(.L_2864 - .L_2863)
.L_2863:
        /*00fc*/ 	.word	0x00000000


	//----- nvinfo : EIATTR_CBANK_PARAM_SIZE
	.align		4
.L_2864:
        /*0100*/ 	.byte	0x03, 0x19
        /*0102*/ 	.short	0x00e8


	//----- nvinfo : EIATTR_PARAM_CBANK
	.align		4
        /*0104*/ 	.byte	0x04, 0x0a
        /*0106*/ 	.short	(.L_2866 - .L_2865)
	.align		4
.L_2865:
        /*0108*/ 	.word	index@(.nv.constant0._ZN10layer_norm13ln_fwd_kernelINS_13Kernel_traitsI6__halfS2_fS2_fjLj8192ELj1ELj1ELj8ELj16ENS_18Kernel_traits_baseILj8192ES2_S2_fS2_fjLj256EEEEELb0ELb1ELb1ELb0EEEvNS_9FwdParamsE)
        /*010c*/ 	.short	0x0380
        /*010e*/ 	.short	0x00e8


	//----- nvinfo : EIATTR_SW_WAR
	.align		4
.L_2866:
        /*0110*/ 	.byte	0x04, 0x36
        /*0112*/ 	.short	(.L_2868 - .L_2867)
.L_2867:
        /*0114*/ 	.word	0x00000008
.L_2868:


//--------------------- .nv.info._ZN10layer_norm13ln_fwd_kernelINS_13Kernel_traitsI6__halfS2_fS2_fjLj8192ELj1ELj1ELj8ELj16ENS_18Kernel_traits_baseILj8192ES2_S2_fS2_fjLj256EEEEELb0ELb1ELb1ELb1EEEvNS_9FwdParamsE --------------------------
	.section	.nv.info._ZN10layer_norm13ln_fwd_kernelINS_13Kernel_traitsI6__halfS2_fS2_fjLj8192ELj1ELj1ELj8ELj16ENS_18Kernel_traits_baseILj8192ES2_S2_fS2_fjLj256EEEEELb0ELb1ELb1ELb1EEEvNS_9FwdParamsE,"",@"SHT_CUDA_INFO"
	.sectionflags	@""
	.align	4


	//----- nvinfo : EIATTR_CUDA_API_VERSION
	.align		4
        /*0000*/ 	.byte	0x04, 0x37
        /*0002*/ 	.short	(.L_2870 - .L_2869)
.L_2869:
        /*0004*/ 	.word	0x00000082


	//----- nvinfo : EIATTR_KPARAM_INFO
	.align		4
.L_2870:
        /*0008*/ 	.byte	0x04, 0x17
        /*000a*/ 	.short	(.L_2872 - .L_2871)
.L_2871:
        /*000c*/ 	.word	0x00000000
        /*0010*/ 	.short	0x0000
        /*0012*/ 	.short	0x0000
        /*0014*/ 	.byte	0x00, 0xf0, 0xa1, 0x03


	//----- nvinfo : EIATTR_SPARSE_MMA_MASK
	.align		4
.L_2872:
        /*0018*/ 	.byte	0x03, 0x50
        /*001a*/ 	.short	0x0000


	//----- nvinfo : EIATTR_MAXREG_COUNT
	.align		4
        /*001c*/ 	.byte	0x03, 0x1b
        /*001e*/ 	.short	0x00ff


	//----- nvinfo : EIATTR_NUM_BARRIERS
	.align		4
        /*0020*/ 	.byte	0x02, 0x4c
        /*0022*/ 	.byte	0x01
	.zero		1


	//----- nvinfo : EIATTR_MERCURY_ISA_VERSION
	.align		4
        /*0024*/ 	.byte	0x03, 0x5f
        /*0026*/ 	.short	0x0101


	//----- nvinfo : EIATTR_COOP_GROUP_MASK_REGIDS
	.align		4
        /*0028*/ 	.byte	0x04, 0x29
        /*002a*/ 	.short	(.L_2874 - .L_2873)


	//   ....[0]....
.L_2873:
        /*002c*/ 	.word	0xffffffff


	//   ....[1]....
        /*0030*/ 	.word	0xffffffff


	//   ....[2]....
        /*0034*/ 	.word	0xffffffff


	//   ....[3]....
        /*0038*/ 	.word	0xffffffff


	//   ....[4]....
        /*003c*/ 	.word	0xffffffff


	//   ....[5]....
        /*0040*/ 	.word	0xffffffff


	//   ....[6]....
        /*0044*/ 	.word	0xffffffff


	//   ....[7]....
        /*0048*/ 	.word	0xffffffff


	//   ....[8]....
        /*004c*/ 	.word	0xffffffff


	//   ....[9]....
        /*0050*/ 	.word	0xffffffff


	//   ....[10]....
        /*0054*/ 	.word	0xffffffff


	//   ....[11]....
        /*0058*/ 	.word	0xffffffff


	//   ....[12]....
        /*005c*/ 	.word	0xffffffff


	//   ....[13]....
        /*0060*/ 	.word	0xffffffff


	//   ....[14]....
        /*0064*/ 	.word	0xffffffff


	//   ....[15]....
        /*0068*/ 	.word	0xffffffff


	//   ....[16]....
        /*006c*/ 	.word	0xffffffff


	//   ....[17]....
        /*0070*/ 	.word	0xffffffff


	//   ....[18]....
        /*0074*/ 	.word	0xffffffff


	//   ....[19]....
        /*0078*/ 	.word	0xffffffff


	//   ....[20]....
        /*007c*/ 	.word	0xffffffff


	//----- nvinfo : EIATTR_COOP_GROUP_INSTR_OFFSETS
	.align		4
.L_2874:
        /*0080*/ 	.byte	0x04, 0x28
        /*0082*/ 	.short	(.L_2876 - .L_2875)


	//   ....[0]....
.L_2875:
        /*0084*/ 	.word	0x000021a0


	//   ....[1]....
        /*0088*/ 	.word	0x000021c0


	//   ....[2]....
        /*008c*/ 	.word	0x000021e0


	//   ....[3]....
        /*0090*/ 	.word	0x00002200


	//   ....[4]....
        /*0094*/ 	.word	0x00002220


	//   ....[5]....
        /*0098*/ 	.word	0x00002650


	//   ....[6]....
        /*009c*/ 	.word	0x00002670


	//   ....[7]....
        /*00a0*/ 	.word	0x00002690


	//   ....[8]....
        /*00a4*/ 	.word	0x000026c0


	//   ....[9]....
        /*00a8*/ 	.word	0x000026f0


	//   ....[10]....
        /*00ac*/ 	.word	0x000028a0


	//   ....[11]....
        /*00b0*/ 	.word	0x000028d0


	//   ....[12]....
        /*00b4*/ 	.word	0x000028e0


	//   ....[13]....
        /*00b8*/ 	.word	0x00002920


	//   ....[14]....
        /*00bc*/ 	.word	0x000029f0


	//   ....[15]....
        /*00c0*/ 	.word	0x00002a20


	//   ....[16]....
        /*00c4*/ 	.word	0x00002a40


	//   ....[17]....
        /*00c8*/ 	.word	0x00002ae0


	//   ....[18]....
        /*00cc*/ 	.word	0x00002b40


	//   ....[19]....
        /*00d0*/ 	.word	0x00002bd0


	//   ....[20]....
        /*00d4*/ 	.word	0x00002c00


	//----- nvinfo : EIATTR_VRC_CTA_INIT_COUNT
	.align		4
.L_2876:
        /*00d8*/ 	.byte	0x02, 0x4a
	.zero		1
	.zero		1


	//----- nvinfo : EIATTR_EXIT_INSTR_OFFSETS
	.align		4
        /*00dc*/ 	.byte	0x04, 0x1c
        /*00de*/ 	.short	(.L_2878 - .L_2877)


	//   ....[0]....
.L_2877:
        /*00e0*/ 	.word	0x00000260


	//   ....[1]....
        /*00e4*/ 	.word	0x00003940


	//----- nvinfo : EIATTR_MAX_THREADS
	.align		4
.L_2878:
        /*00e8*/ 	.byte	0x04, 0x05
        /*00ea*/ 	.short	(.L_2880 - .L_2879)
.L_2879:
        /*00ec*/ 	.word	0x00000100
        /*00f0*/ 	.word	0x00000001
        /*00f4*/ 	.word	0x00000001


	//----- nvinfo : EIATTR_CRS_STACK_SIZE
	.align		4
.L_2880:
        /*00f8*/ 	.byte	0x04, 0x1e
        /*00fa*/ 	.short	(.L_2882 - .L_2881)
.L_2881:
        /*00fc*/ 	.word	0x00000000


	//----- nvinfo : EIATTR_CBANK_PARAM_SIZE
	.align		4
.L_2882:
        /*0100*/ 	.byte	0x03, 0x19
        /*0102*/ 	.short	0x00e8


	//----- nvinfo : EIATTR_PARAM_CBANK
	.align		4
        /*0104*/ 	.byte	0x04, 0x0a
        /*0106*/ 	.short	(.L_2884 - .L_2883)
	.align		4
.L_2883:
        /*0108*/ 	.word	index@(.nv.constant0._ZN10layer_norm13ln_fwd_kernelINS_13Kernel_traitsI6__halfS2_fS2_fjLj8192ELj1ELj1ELj8ELj16ENS_18Kernel_traits_baseILj8192ES2_S2_fS2_fjLj256EEEEELb0ELb1ELb1ELb1EEEvNS_9FwdParamsE)
        /*010c*/ 	.short	0x0380
        /*010e*/ 	.short	0x00e8


	//----- nvinfo : EIATTR_SW_WAR
	.align		4
.L_2884:
        /*0110*/ 	.byte	0x04, 0x36
        /*0112*/ 	.short	(.L_2886 - .L_2885)
.L_2885:
        /*0114*/ 	.word	0x00000008
.L_2886:


//--------------------- .nv.info._ZN10layer_norm13ln_fwd_kernelINS_13Kernel_traitsI6__halfS2_fS2_fjLj8192ELj1ELj1ELj8ELj16ENS_18Kernel_traits_baseILj8192ES2_S2_fS2_fjLj256EEEEELb1ELb0ELb0ELb0EEEvNS_9FwdParamsE --------------------------
	.section	.nv.info._ZN10layer_norm13ln_fwd_kernelINS_13Kernel_traitsI6__halfS2_fS2_fjLj8192ELj1ELj1ELj8ELj16ENS_18Kernel_traits_baseILj8192ES2_S2_fS2_fjLj256EEEEELb1ELb0ELb0ELb0EEEvNS_9FwdParamsE,"",@"SHT_CUDA_INFO"
	.sectionflags	@""
	.align	4


	//----- nvinfo : EIATTR_CUDA_API_VERSION
	.align		4
        /*0000*/ 	.byte	0x04, 0x37
        /*0002*/ 	.short	(.L_2888 - .L_2887)
.L_2887:
        /*0004*/ 	.word	0x00000082


	//----- nvinfo : EIATTR_KPARAM_INFO
	.align		4
.L_2888:
        /*0008*/ 	.byte	0x04, 0x17
        /*000a*/ 	.short	(.L_2890 - .L_2889)
.L_2889:
        /*000c*/ 	.word	0x00000000
        /*0010*/ 	.short	0x0000
        /*0012*/ 	.short	0x0000
        /*0014*/ 	.byte	0x00, 0xf0, 0xa1, 0x03


	//----- nvinfo : EIATTR_SPARSE_MMA_MASK
	.align		4
.L_2890:
        /*0018*/ 	.byte	0x03, 0x50
        /*001a*/ 	.short	0x0000


	//----- nvinfo : EIATTR_MAXREG_COUNT
	.align		4
        /*001c*/ 	.byte	0x03, 0x1b
        /*001e*/ 	.short	0x00ff


	//----- nvinfo : EIATTR_NUM_BARRIERS
	.align		4
        /*0020*/ 	.byte	0x02, 0x4c
        /*0022*/ 	.byte	0x01
	.zero		1


	//----- nvinfo : EIATTR_MERCURY_ISA_VERSION
	.align		4
        /*0024*/ 	.byte	0x03, 0x5f
        /*0026*/ 	.short	0x0101


	//----- nvinfo : EIATTR_COOP_GROUP_MASK_REGIDS
	.align		4
        /*0028*/ 	.byte	0x04, 0x29
        /*002a*/ 	.short	(.L_2892 - .L_2891)


	//   ....[0]....
.L_2891:
        /*002c*/ 	.word	0xffffffff


	//   ....[1]....
        /*0030*/ 	.word	0xffffffff


	//   ....[2]....
        /*0034*/ 	.word	0xffffffff


	//   ....[3]....
        /*0038*/ 	.word	0xffffffff


	//   ....[4]....
        /*003c*/ 	.word	0xffffffff


	//   ....[5]....
        /*0040*/ 	.word	0xffffffff


	//   ....[6]....
        /*0044*/ 	.word	0xffffffff


	//   ....[7]....
        /*0048*/ 	.word	0xffffffff


	//   ....[8]....
        /*004c*/ 	.word	0xffffffff


	//   ....[9]....
        /*0050*/ 	.word	0xffffffff


	//   ....[10]....
        /*0054*/ 	.word	0xffffffff


	//   ....[11]....
        /*0058*/ 	.word	0xffffffff


	//   ....[12]....
        /*005c*/ 	.word	0xffffffff


	//   ....[13]....
        /*0060*/ 	.word	0xffffffff


	//   ....[14]....
        /*0064*/ 	.word	0xffffffff


	//   ....[15]....
        /*0068*/ 	.word	0xffffffff


	//   ....[16]....
        /*006c*/ 	.word	0xffffffff


	//   ....[17]....
        /*0070*/ 	.word	0xffffffff


	//   ....[18]....
        /*0074*/ 	.word	0xffffffff


	//   ....[19]....
        /*0078*/ 	.word	0xffffffff


	//   ....[20]....
        /*007c*/ 	.word	0xffffffff


	//----- nvinfo : EIATTR_COOP_GROUP_INSTR_OFFSETS
	.align		4
.L_2892:
        /*0080*/ 	.byte	0x04, 0x28
        /*0082*/ 	.short	(.L_2894 - .L_2893)


	//   ....[0]....
.L_2893:
        /*0084*/ 	.word	0x00019a30


	//   ....[1]....
        /*0088*/ 	.word	0x00019a50


	//   ....[2]....
        /*008c*/ 	.word	0x00019a70


	//   ....[3]....
        /*0090*/ 	.word	0x00019a90


	//   ....[4]....
        /*0094*/ 	.word	0x00019ab0


	//   ....[5]....
        /*0098*/ 	.word	0x00019f00


	//   ....[6]....
        /*009c*/ 	.word	0x00019f20


	//   ....[7]....
        /*00a0*/ 	.word	0x00019f40


	//   ....[8]....
        /*00a4*/ 	.word	0x00019f60


	//   ....[9]....
        /*00a8*/ 	.word	0x00019f90


	//   ....[10]....
        /*00ac*/ 	.word	0x0001a120


	//   ....[11]....
        /*00b0*/ 	.word	0x0001a160


	//   ....[12]....
        /*00b4*/ 	.word	0x0001a170


	//   ....[13]....
        /*00b8*/ 	.word	0x0001a1b0


	//   ....[14]....
        /*00bc*/ 	.word	0x0001a290


	//   ....[15]....
        /*00c0*/ 	.word	0x0001a2b0


	//   ....[16]....
        /*00c4*/ 	.word	0x0001a2d0


	//   ....[17]....
        /*00c8*/ 	.word	0x0001a360


	//   ....[18]....
        /*00cc*/ 	.word	0x0001a3c0


	//   ....[19]....
        /*00d0*/ 	.word	0x0001a460


	//   ....[20]....
        /*00d4*/ 	.word	0x0001a490


	//----- nvinfo : EIATTR_VRC_CTA_INIT_COUNT
	.align		4
.L_2894:
        /*00d8*/ 	.byte	0x02, 0x4a
	.zero		1
	.zero		1


	//----- nvinfo : EIATTR_EXIT_INSTR_OFFSETS
	.align		4
        /*00dc*/ 	.byte	0x04, 0x1c
        /*00de*/ 	.short	(.L_2896 - .L_2895)


	//   ....[0]....
.L_2895:
        /*00e0*/ 	.word	0x00000740


	//   ....[1]....
        /*00e4*/ 	.word	0x0001b270


	//----- nvinfo : EIATTR_INDIRECT_BRANCH_TARGETS
	.align		4
.L_2896:
        /*00e8*/ 	.byte	0x04, 0x34
        /*00ea*/ 	.short	(.L_2898 - .L_2897)


	//   ....[0]....
.L_2897:
        /*00ec*/ 	.word	.L_x_27396@srel
        /*00f0*/ 	.short	0x0
        /*00f2*/ 	.short	0x0
        /*00f4*/ 	.word	0x3
        /*00f8*/ 	.word	.L_x_27397@srel
        /*00fc*/ 	.word	.L_x_27398@srel
        /*0100*/ 	.word	.L_x_27399@srel


	//----- nvinfo : EIATTR_MAX_THREADS
	.align		4
.L_2898:
        /*0104*/ 	.byte	0x04, 0x05
        /*0106*/ 	.short	(.L_2900 - .L_2899)
.L_2899:
        /*0108*/ 	.word	0x00000100
        /*010c*/ 	.word	0x00000001
        /*0110*/ 	.word	0x00000001


	//----- nvinfo : EIATTR_CRS_STACK_SIZE
	.align		4
.L_2900:
        /*0114*/ 	.byte	0x04, 0x1e
        /*0116*/ 	.short	(.L_2902 - .L_2901)
.L_2901:
        /*0118*/ 	.word	0x00000000


	//----- nvinfo : EIATTR_CBANK_PARAM_SIZE
	.align		4
.L_2902:
        /*011c*/ 	.byte	0x03, 0x19
        /*011e*/ 	.short	0x00e8


	//----- nvinfo : EIATTR_PARAM_CBANK
	.align		4
        /*0120*/ 	.byte	0x04, 0x0a
        /*0122*/ 	.short	(.L_2904 - .L_2903)
	.align		4
.L_2903:
        /*0124*/ 	.word	index@(.nv.constant0._ZN10layer_norm13ln_fwd_kernelINS_13Kernel_traitsI6__halfS2_fS2_fjLj8192ELj1ELj1ELj8ELj16ENS_18Kernel_traits_baseILj8192ES2_S2_fS2_fjLj256EEEEELb1ELb0ELb0ELb0EEEvNS_9FwdParamsE)
        /*0128*/ 	.short	0x0380
        /*012a*/ 	.short	0x00e8


	//----- nvinfo : EIATTR_SW_WAR
	.align		4
.L_2904:
        /*012c*/ 	.byte	0x04, 0x36
        /*012e*/ 	.short	(.L_2906 - .L_2905)
.L_2905:
        /*0130*/ 	.word	0x00000008
.L_2906:


//--------------------- .nv.info._ZN10layer_norm13ln_fwd_kernelINS_13Kernel_traitsI6__halfS2_fS2_fjLj8192ELj1ELj1ELj8ELj16ENS_18Kernel_traits_baseILj8192ES2_S2_fS2_fjLj256EEEEELb1ELb0ELb0ELb1EEEvNS_9FwdParamsE --------------------------
	.section	.nv.info._ZN10layer_norm13ln_fwd_kernelINS_13Kernel_traitsI6__halfS2_fS2_fjLj8192ELj1ELj1ELj8ELj16ENS_18Kernel_traits_baseILj8192ES2_S2_fS2_fjLj256EEEEELb1ELb0ELb0ELb1EEEvNS_9FwdParamsE,"",@"SHT_CUDA_INFO"
	.sectionflags	@""
	.align	4


	//----- nvinfo : EIATTR_CUDA_API_VERSION
	.align		4
        /*0000*/ 	.byte	0x04, 0x37
        /*0002*/ 	.short	(.L_2908 - .L_2907)
.L_2907:
        /*0004*/ 	.word	0x00000082


	//----- nvinfo : EIATTR_KPARAM_INFO
	.align		4
.L_2908:
        /*0008*/ 	.byte	0x04, 0x17
        /*000a*/ 	.short	(.L_2910 - .L_2909)
.L_2909:
        /*000c*/ 	.word	0x00000000
        /*0010*/ 	.short	0x0000
        /*0012*/ 	.short	0x0000
        /*0014*/ 	.byte	0x00, 0xf0, 0xa1, 0x03


	//----- nvinfo : EIATTR_SPARSE_MMA_MASK
	.align		4
.L_2910:
        /*0018*/ 	.byte	0x03, 0x50
        /*001a*/ 	.short	0x0000


	//----- nvinfo : EIATTR_MAXREG_COUNT
	.align		4
        /*001c*/ 	.byte	0x03, 0x1b
        /*001e*/ 	.short	0x00ff


	//----- nvinfo : EIATTR_NUM_BARRIERS
	.align		4
        /*0020*/ 	.byte	0x02, 0x4c
        /*0022*/ 	.byte	0x01
	.zero		1


	//----- nvinfo : EIATTR_MERCURY_ISA_VERSION
	.align		4
        /*0024*/ 	.byte	0x03, 0x5f
        /*0026*/ 	.short	0x0101


	//----- nvinfo : EIATTR_COOP_GROUP_MASK_REGIDS
	.align		4
        /*0028*/ 	.byte	0x04, 0x29
        /*002a*/ 	.short	(.L_2912 - .L_2911)


	//   ....[0]....
.L_2911:
        /*002c*/ 	.word	0xffffffff


	//   ....[1]....
        /*0030*/ 	.word	0xffffffff


	//   ....[2]....
        /*0034*/ 	.word	0xffffffff


	//   ....[3]....
        /*0038*/ 	.word	0xffffffff


	//   ....[4]....
        /*003c*/ 	.word	0xffffffff


	//   ....[5]....
        /*0040*/ 	.word	0xffffffff


	//   ....[6]....
        /*0044*/ 	.word	0xffffffff


	//   ....[7]....
        /*0048*/ 	.word	0xffffffff


	//   ....[8]....
        /*004c*/ 	.word	0xffffffff


	//   ....[9]....
        /*0050*/ 	.word	0xffffffff


	//   ....[10]....
        /*0054*/ 	.word	0xffffffff


	//   ....[11]....
        /*0058*/ 	.word	0xffffffff


	//   ....[12]....
        /*005c*/ 	.word	0xffffffff


	//   ....[13]....
        /*0060*/ 	.word	0xffffffff


	//   ....[14]....
        /*0064*/ 	.word	0xffffffff


	//   ....[15]....
        /*0068*/ 	.word	0xffffffff


	//   ....[16]....
        /*006c*/ 	.word	0xffffffff


	//   ....[17]....
        /*0070*/ 	.word	0xffffffff


	//   ....[18]....
        /*0074*/ 	.word	0xffffffff


	//   ....[19]....
        /*0078*/ 	.word	0xffffffff


	//   ....[20]....
        /*007c*/ 	.word	0xffffffff


	//----- nvinfo : EIATTR_COOP_GROUP_INSTR_OFFSETS
	.align		4
.L_2912:
        /*0080*/ 	.byte	0x04, 0x28
        /*0082*/ 	.short	(.L_2914 - .L_2913)


	//   ....[0]....
.L_2913:
        /*0084*/ 	.word	0x000144d0


	//   ....[1]....
        /*0088*/ 	.word	0x000144f0


	//   ....[2]....
        /*008c*/ 	.word	0x00014510


	//   ....[3]....
        /*0090*/ 	.word	0x00014530


	//   ....[4]....
        /*0094*/ 	.word	0x00014550


	//   ....[5]....
        /*0098*/ 	.word	0x00014990


	//   ....[6]....
        /*009c*/ 	.word	0x000149c0


	//   ....[7]....
        /*00a0*/ 	.word	0x00014a10


	//   ....[8]....
        /*00a4*/ 	.word	0x00014a30


	//   ....[9]....
        /*00a8*/ 	.word	0x00014a50


	//   ....[10]....
        /*00ac*/ 	.word	0x00014bf0


	//   ....[11]....
        /*00b0*/ 	.word	0x00014c30


	//   ....[12]....
        /*00b4*/ 	.word	0x00014ca0


	//   ....[13]....
        /*00b8*/ 	.word	0x00014cf0


	//   ....[14]....
        /*00bc*/ 	.word	0x00014d50


	//   ....[15]....
        /*00c0*/ 	.word	0x00014d80


	//   ....[16]....
        /*00c4*/ 	.word	0x00014dc0


	//   ....[17]....
        /*00c8*/ 	.word	0x00014e30


	//   ....[18]....
        /*00cc*/ 	.word	0x00014ee0


	//   ....[19]....
        /*00d0*/ 	.word	0x00014f60


	//   ....[20]....
        /*00d4*/ 	.word	0x00014fa0


	//----- nvinfo : EIATTR_VRC_CTA_INIT_COUNT
	.align		4
.L_2914:
        /*00d8*/ 	.byte	0x02, 0x4a
	.zero		1
	.zero		1


	//----- nvinfo : EIATTR_EXIT_INSTR_OFFSETS
	.align		4
        /*00dc*/ 	.byte	0x04, 0x1c
        /*00de*/ 	.short	(.L_2916 - .L_2915)


	//   ....[0]....
.L_2915:
        /*00e0*/ 	.word	0x00000240


	//   ....[1]....
        /*00e4*/ 	.word	0x00015bf0


	//----- nvinfo : EIATTR_INDIRECT_BRANCH_TARGETS
	.align		4
.L_2916:
        /*00e8*/ 	.byte	0x04, 0x34
        /*00ea*/ 	.short	(.L_2918 - .L_2917)


	//   ....[0]....
.L_2917:
        /*00ec*/ 	.word	.L_x_27400@srel
        /*00f0*/ 	.short	0x0
        /*00f2*/ 	.short	0x0
        /*00f4*/ 	.word	0x3
        /*00f8*/ 	.word	.L_x_27401@srel
        /*00fc*/ 	.word	.L_x_27402@srel
        /*0100*/ 	.word	.L_x_27403@srel


	//----- nvinfo : EIATTR_MAX_THREADS
	.align		4
.L_2918:
        /*0104*/ 	.byte	0x04, 0x05
        /*0106*/ 	.short	(.L_2920 - .L_2919)
.L_2919:
        /*0108*/ 	.word	0x00000100
        /*010c*/ 	.word	0x00000001
        /*0110*/ 	.word	0x00000001


	//----- nvinfo : EIATTR_CRS_STACK_SIZE
	.align		4
.L_2920:
        /*0114*/ 	.byte	0x04, 0x1e
        /*0116*/ 	.short	(.L_2922 - .L_2921)
.L_2921:
        /*0118*/ 	.word	0x00000000


	//----- nvinfo : EIATTR_CBANK_PARAM_SIZE
	.align		4
.L_2922:
        /*011c*/ 	.byte	0x03, 0x19
        /*011e*/ 	.short	0x00e8


	//----- nvinfo : EIATTR_PARAM_CBANK
	.align		4
        /*0120*/ 	.byte	0x04, 0x0a
        /*0122*/ 	.short	(.L_2924 - .L_2923)
	.align		4
.L_2923:
        /*0124*/ 	.word	index@(.nv.constant0._ZN10layer_norm13ln_fwd_kernelINS_13Kernel_traitsI6__halfS2_fS2_fjLj8192ELj1ELj1ELj8ELj16ENS_18Kernel_traits_baseILj8192ES2_S2_fS2_fjLj256EEEEELb1ELb0ELb0ELb1EEEvNS_9FwdParamsE)
        /*0128*/ 	.short	0x0380
        /*012a*/ 	.short	0x00e8


	//----- nvinfo : EIATTR_SW_WAR
	.align		4
.L_2924:
        /*012c*/ 	.byte	0x04, 0x36
        /*012e*/ 	.short	(.L_2926 - .L_2925)
.L_2925:
        /*0130*/ 	.word	0x00000008
.L_2926:


//--------------------- .nv.info._ZN10layer_norm13ln_fwd_kernelINS_13Kernel_traitsI6__halfS2_fS2_fjLj8192ELj1ELj1ELj8ELj16ENS_18Kernel_traits_baseILj8192ES2_S2_fS2_fjLj256EEEEELb1ELb0ELb1ELb0EEEvNS_9FwdParamsE --------------------------
	.section	.nv.info._ZN10layer_norm13ln_fwd_kernelINS_13Kernel_traitsI6__halfS2_fS2_fjLj8192ELj1ELj1ELj8ELj16ENS_18Kernel_traits_baseILj8192ES2_S2_fS2_fjLj256EEEEELb1ELb0ELb1ELb0EEEvNS_9FwdParamsE,"",@"SHT_CUDA_INFO"
	.sectionflags	@""
	.align	4


	//----- nvinfo : EIATTR_CUDA_API_VERSION
	.align		4
        /*0000*/ 	.byte	0x04, 0x37
        /*0002*/ 	.short	(.L_2928 - .L_2927)
.L_2927:
        /*0004*/ 	.word	0x00000082


	//----- nvinfo : EIATTR_KPARAM_INFO
	.align		4
.L_2928:
        /*0008*/ 	.byte	0x04, 0x17
        /*000a*/ 	.short	(.L_2930 - .L_2929)
.L_2929:
        /*000c*/ 	.word	0x00000000
        /*0010*/ 	.short	0x0000
        /*0012*/ 	.short	0x0000
        /*0014*/ 	.byte	0x00, 0xf0, 0xa1, 0x03


	//----- nvinfo : EIATTR_SPARSE_MMA_MASK
	.align		4
.L_2930:
        /*0018*/ 	.byte	0x03, 0x50
        /*001a*/ 	.short	0x0000


	//----- nvinfo : EIATTR_MAXREG_COUNT
	.align		4
        /*001c*/ 	.byte	0x03, 0x1b
        /*001e*/ 	.short	0x00ff


	//----- nvinfo : EIATTR_NUM_BARRIERS
	.align		4
        /*0020*/ 	.byte	0x02, 0x4c
        /*0022*/ 	.byte	0x01
	.zero		1


	//----- nvinfo : EIATTR_MERCURY_ISA_VERSION
	.align		4
        /*0024*/ 	.byte	0x03, 0x5f
        /*0026*/ 	.short	0x0101


	//----- nvinfo : EIATTR_COOP_GROUP_MASK_REGIDS
	.align		4
        /*0028*/ 	.byte	0x04, 0x29
        /*002a*/ 	.short	(.L_2932 - .L_2931)


	//   ....[0]....
.L_2931:
        /*002c*/ 	.word	0xffffffff


	//   ....[1]....
        /*0030*/ 	.word	0xffffffff


	//   ....[2]....
        /*0034*/ 	.word	0xffffffff


	//   ....[3]....
        /*0038*/ 	.word	0xffffffff


	//   ....[4]....
        /*003c*/ 	.word	0xffffffff


	//   ....[5]....
        /*0040*/ 	.word	0xffffffff


	//   ....[6]....
        /*0044*/ 	.word	0xffffffff


	//   ....[7]....
        /*0048*/ 	.word	0xffffffff


	//   ....[8]....
        /*004c*/ 	.word	0xffffffff


	//   ....[9]....
        /*0050*/ 	.word	0xffffffff


	//   ....[10]....
        /*0054*/ 	.word	0xffffffff


	//   ....[11]....
        /*0058*/ 	.word	0xffffffff


	//   ....[12]....
        /*005c*/ 	.word	0xffffffff


	//   ....[13]....
        /*0060*/ 	.word	0xffffffff


	//   ....[14]....
        /*0064*/ 	.word	0xffffffff


	//   ....[15]....
        /*0068*/ 	.word	0xffffffff


	//   ....[16]....
        /*006c*/ 	.word	0xffffffff


	//   ....[17]....
        /*0070*/ 	.word	0xffffffff


	//   ....[18]....
        /*0074*/ 	.word	0xffffffff


	//   ....[19]....
        /*0078*/ 	.word	0xffffffff


	//   ....[20]....
        /*007c*/ 	.word	0xffffffff


	//----- nvinfo : EIATTR_COOP_GROUP_INSTR_OFFSETS
	.align		4
.L_2932:
        /*0080*/ 	.byte	0x04, 0x28
        /*0082*/ 	.short	(.L_2934 - .L_2933)


	//   ....[0]....
.L_2933:
        /*0084*/ 	.word	0x0001b760


	//   ....[1]....
        /*0088*/ 	.word	0x0001b780


	//   ....[2]....
        /*008c*/ 	.word	0x0001b7a0


	//   ....[3]....
        /*0090*/ 	.word	0x0001b7c0


	//   ....[4]....
        /*0094*/ 	.word	0x0001b7e0


	//   ....[5]....
        /*0098*/ 	.word	0x0001bc40


	//   ....[6]....
        /*009c*/ 	.word	0x0001bc60


	//   ....[7]....
        /*00a0*/ 	.word	0x0001bc80


	//   ....[8]....
        /*00a4*/ 	.word	0x0001bca0


	//   ....[9]....
        /*00a8*/ 	.word	0x0001bcd0


	//   ....[10]....
        /*00ac*/ 	.word	0x0001be60


	//   ....[11]....
        /*00b0*/ 	.word	0x0001be90


	//   ....[12]....
        /*00b4*/ 	.word	0x0001bea0


	//   ....[13]....
        /*00b8*/ 	.word	0x0001bef0


	//   ....[14]....
        /*00bc*/ 	.word	0x0001bfb0


	//   ....[15]....
        /*00c0*/ 	.word	0x0001bfe0


	//   ....[16]....
        /*00c4*/ 	.word	0x0001c000


	//   ....[17]....
        /*00c8*/ 	.word	0x0001c0a0


	//   ....[18]....
        /*00cc*/ 	.word	0x0001c0f0


	//   ....[19]....
        /*00d0*/ 	.word	0x0001c190


	//   ....[20]....
        /*00d4*/ 	.word	0x0001c1c0


	//----- nvinfo : EIATTR_VRC_CTA_INIT_COUNT
	.align		4
.L_2934:
        /*00d8*/ 	.byte	0x02, 0x4a
	.zero		1
	.zero		1


	//----- nvinfo : EIATTR_EXIT_INSTR_OFFSETS
	.align		4
        /*00dc*/ 	.byte	0x04, 0x1c
        /*00de*/ 	.short	(.L_2936 - .L_2935)


	//   ....[0]....
.L_2935:
        /*00e0*/ 	.word	0x00000750


	//   ....[1]....
        /*00e4*/ 	.word	0x0001d000


	//----- nvinfo : EIATTR_MAX_THREADS
	.align		4
.L_2936:
        /*00e8*/ 	.byte	0x04, 0x05
        /*00ea*/ 	.short	(.L_2938 - .L_2937)
.L_2937:
        /*00ec*/ 	.word	0x00000100
        /*00f0*/ 	.word	0x00000001
        /*00f4*/ 	.word	0x00000001


	//----- nvinfo : EIATTR_CRS_STACK_SIZE
	.align		4
.L_2938:
        /*00f8*/ 	.byte	0x04, 0x1e
        /*00fa*/ 	.short	(.L_2940 - .L_2939)
.L_2939:
        /*00fc*/ 	.word	0x00000000


	//----- nvinfo : EIATTR_CBANK_PARAM_SIZE
	.align		4
.L_2940:
        /*0100*/ 	.byte	0x03, 0x19
        /*0102*/ 	.short	0x00e8


	//----- nvinfo : EIATTR_PARAM_CBANK
	.align		4
        /*0104*/ 	.byte	0x04, 0x0a
        /*0106*/ 	.short	(.L_2942 - .L_2941)
	.align		4
.L_2941:
        /*0108*/ 	.word	index@(.nv.constant0._ZN10layer_norm13ln_fwd_kernelINS_13Kernel_traitsI6__halfS2_fS2_fjLj8192ELj1ELj1ELj8ELj16ENS_18Kernel_traits_baseILj8192ES2_S2_fS2_fjLj256EEEEELb1ELb0ELb1ELb0EEEvNS_9FwdParamsE)
        /*010c*/ 	.short	0x0380
        /*010e*/ 	.short	0x00e8


	//----- nvinfo : EIATTR_SW_WAR
	.align		4
.L_2942:
        /*0110*/ 	.byte	0x04, 0x36
        /*0112*/ 	.short	(.L_2944 - .L_2943)
.L_2943:
        /*0114*/ 	.word	0x00000008
.L_2944:


//--------------------- .nv.info._ZN10layer_norm13ln_fwd_kernelINS_13Kernel_traitsI6__halfS2_fS2_fjLj8192ELj1ELj1ELj8ELj16ENS_18Kernel_traits_baseILj8192ES2_S2_fS2_fjLj256EEEEELb1ELb0ELb1ELb1EEEvNS_9FwdParamsE --------------------------
	.section	.nv.info._ZN10layer_norm13ln_fwd_kernelINS_13Kernel_traitsI6__halfS2_fS2_fjLj8192ELj1ELj1ELj8ELj16ENS_18Kernel_traits_baseILj8192ES2_S2_fS2_fjLj256EEEEELb1ELb0ELb1ELb1EEEvNS_9FwdParamsE,"",@"SHT_CUDA_INFO"
	.sectionflags	@""
	.align	4


	//----- nvinfo : EIATTR_CUDA_API_VERSION
	.align		4
        /*0000*/ 	.byte	0x04, 0x37
        /*0002*/ 	.short	(.L_2946 - .L_2945)
.L_2945:
        /*0004*/ 	.word	0x00000082


	//----- nvinfo : EIATTR_KPARAM_INFO
	.align		4
.L_2946:
        /*0008*/ 	.byte	0x04, 0x17
        /*000a*/ 	.short	(.L_2948 - .L_2947)
.L_2947:
        /*000c*/ 	.word	0x00000000
        /*0010*/ 	.short	0x0000
        /*0012*/ 	.short	0x0000
        /*0014*/ 	.byte	0x00, 0xf0, 0xa1, 0x03


	//----- nvinfo : EIATTR_SPARSE_MMA_MASK
	.align		4
.L_2948:
        /*0018*/ 	.byte	0x03, 0x50
        /*001a*/ 	.short	0x0000


	//----- nvinfo : EIATTR_MAXREG_COUNT
	.align		4
        /*001c*/ 	.byte	0x03, 0x1b
        /*001e*/ 	.short	0x00ff


	//----- nvinfo : EIATTR_NUM_BARRIERS
	.align		4
        /*0020*/ 	.byte	0x02, 0x4c
        /*0022*/ 	.byte	0x01
	.zero		1


	//----- nvinfo : EIATTR_MERCURY_ISA_VERSION
	.align		4
        /*0024*/ 	.byte	0x03, 0x5f
        /*0026*/ 	.short	0x0101


	//----- nvinfo : EIATTR_COOP_GROUP_MASK_REGIDS
	.align		4
        /*0028*/ 	.byte	0x04, 0x29
        /*002a*/ 	.short	(.L_2950 - .L_2949)


	//   ....[0]....
.L_2949:
        /*002c*/ 	.word	0xffffffff


	//   ....[1]....
        /*0030*/ 	.word	0xffffffff


	//   ....[2]....
        /*0034*/ 	.word	0xffffffff


	//   ....[3]....
        /*0038*/ 	.word	0xffffffff


	//   ....[4]....
        /*003c*/ 	.word	0xffffffff


	//   ....[5]....
        /*0040*/ 	.word	0xffffffff


	//   ....[6]....
        /*0044*/ 	.word	0xffffffff


	//   ....[7]....
        /*0048*/ 	.word	0xffffffff


	//   ....[8]....
        /*004c*/ 	.word	0xffffffff


	//   ....[9]....
        /*0050*/ 	.word	0xffffffff


	//   ....[10]....
        /*0054*/ 	.word	0xffffffff


	//   ....[11]....
        /*0058*/ 	.word	0xffffffff


	//   ....[12]....
        /*005c*/ 	.word	0xffffffff


	//   ....[13]....
        /*0060*/ 	.word	0xffffffff


	//   ....[14]....
        /*0064*/ 	.word	0xffffffff


	//   ....[15]....
        /*0068*/ 	.word	0xffffffff


	//   ....[16]....
        /*006c*/ 	.word	0xffffffff


	//   ....[17]....
        /*0070*/ 	.word	0xffffffff


	//   ....[18]....
        /*0074*/ 	.word	0xffffffff


	//   ....[19]....
        /*0078*/ 	.word	0xffffffff


	//   ....[20]....
        /*007c*/ 	.word	0xffffffff


	//----- nvinfo : EIATTR_COOP_GROUP_INSTR_OFFSETS
	.align		4
.L_2950:
        /*0080*/ 	.byte	0x04, 0x28
        /*0082*/ 	.short	(.L_2952 - .L_2951)


	//   ....[0]....
.L_2951:
        /*0084*/ 	.word	0x00017670


	//   ....[1]....
        /*0088*/ 	.word	0x000176b0


	//   ....[2]....
        /*008c*/ 	.word	0x000176e0


	//   ....[3]....
        /*0090*/ 	.word	0x00017700


	//   ....[4]....
        /*0094*/ 	.word	0x00017720


	//   ....[5]....
        /*0098*/ 	.word	0x00017b80


	//   ....[6]....
        /*009c*/ 	.word	0x00017ba0


	//   ....[7]....
        /*00a0*/ 	.word	0x00017bc0


	//   ....[8]....
        /*00a4*/ 	.word	0x00017be0


	//   ....[9]....
        /*00a8*/ 	.word	0x00017c00


	//   ....[10]....
        /*00ac*/ 	.word	0x00017d80


	//   ....[11]....
        /*00b0*/ 	.word	0x00017db0


	//   ....[12]....
        /*00b4*/ 	.word	0x00017dc0


	//   ....[13]....
        /*00b8*/ 	.word	0x00017e10


	//   ....[14]....
        /*00bc*/ 	.word	0x00017ed0


	//   ....[15]....
        /*00c0*/ 	.word	0x00017f00


	//   ....[16]....
        /*00c4*/ 	.word	0x00017f20


	//   ....[17]....
        /*00c8*/ 	.word	0x00017fd0


	//   ....[18]....
        /*00cc*/ 	.word	0x00018020


	//   ....[19]....
        /*00d0*/ 	.word	0x000180b0


	//   ....[20]....
        /*00d4*/ 	.word	0x000180e0


	//----- nvinfo : EIATTR_VRC_CTA_INIT_COUNT
	.align		4
.L_2952:
        /*00d8*/ 	.byte	0x02, 0x4a
	.zero		1
	.zero		1


	//----- nvinfo : EIATTR_EXIT_INSTR_OFFSETS
	.align		4
        /*00dc*/ 	.byte	0x04, 0x1c
        /*00de*/ 	.short	(.L_2954 - .L_2953)


	//   ....[0]....
.L_2953:
        /*00e0*/ 	.word	0x00000280


	//   ....[1]....
        /*00e4*/ 	.word	0x00018e20


	//----- nvinfo : EIATTR_MAX_THREADS
	.align		4
.L_2954:
        /*00e8*/ 	.byte	0x04, 0x05
        /*00ea*/ 	.short	(.L_2956 - .L_2955)
.L_2955:
        /*00ec*/ 	.word	0x00000100
        /*00f0*/ 	.word	0x00000001
        /*00f4*/ 	.word	0x00000001


	//----- nvinfo : EIATTR_CRS_STACK_SIZE
	.align		4
.L_2956:
        /*00f8*/ 	.byte	0x04, 0x1e
        /*00fa*/ 	.short	(.L_2958 - .L_2957)
.L_2957:
        /*00fc*/ 	.word	0x00000000


	//----- nvinfo : EIATTR_CBANK_PARAM_SIZE
	.align		4
.L_2958:
        /*0100*/ 	.byte	0x03, 0x19
        /*0102*/ 	.short	0x00e8


	//----- nvinfo : EIATTR_PARAM_CBANK
	.align		4
        /*0104*/ 	.byte	0x04, 0x0a
        /*0106*/ 	.short	(.L_2960 - .L_2959)
	.align		4
.L_2959:
        /*0108*/ 	.word	index@(.nv.constant0._ZN10layer_norm13ln_fwd_kernelINS_13Kernel_traitsI6__halfS2_fS2_fjLj8192ELj1ELj1ELj8ELj16ENS_18Kernel_traits_baseILj8192ES2_S2_fS2_fjLj256EEEEELb1ELb0ELb1ELb1EEEvNS_9FwdParamsE)
        /*010c*/ 	.short	0x0380
        /*010e*/ 	.short	0x00e8


	//----- nvinfo : EIATTR_SW_WAR
	.align		4
.L_2960:
        /*0110*/ 	.byte	0x04, 0x36
        /*0112*/ 	.short	(.L_2962 - .L_2961)
.L_2961:
        /*0114*/ 	.word	0x00000008
.L_2962:


//--------------------- .nv.info._ZN10layer_norm13ln_fwd_kernelINS_13Kernel_traitsI6__halfS2_fS2_fjLj8192ELj1ELj1ELj8ELj16ENS_18Kernel_traits_baseILj8192ES2_S2_fS2_fjLj256EEEEELb1ELb1ELb0ELb0EEEvNS_9FwdParamsE --------------------------
	.section	.nv.info._ZN10layer_norm13ln_fwd_kernelINS_13Kernel_traitsI6__halfS2_fS2_fjLj8192ELj1ELj1ELj8ELj16ENS_18Kernel_traits_baseILj8192ES2_S2_fS2_fjLj256EEEEELb1ELb1ELb0ELb0EEEvNS_9FwdParamsE,"",@"SHT_CUDA_INFO"
	.sectionflags	@""
	.align	4


	//----- nvinfo : EIATTR_CUDA_API_VERSION
	.align		4
        /*0000*/ 	.byte	0x04, 0x37
        /*0002*/ 	.short	(.L_2964 - .L_2963)
.L_2963:
        /*0004*/ 	.word	0x00000082


	//----- nvinfo : EIATTR_KPARAM_INFO
	.align		4
.L_2964:
        /*0008*/ 	.byte	0x04, 0x17
        /*000a*/ 	.short	(.L_2966 - .L_2965)
.L_2965:
        /*000c*/ 	.word	0x00000000
        /*0010*/ 	.short	0x0000
        /*0012*/ 	.short	0x0000
        /*0014*/ 	.byte	0x00, 0xf0, 0xa1, 0x03


	//----- nvinfo : EIATTR_SPARSE_MMA_MASK
	.align		4
.L_2966:
        /*0018*/ 	.byte	0x03, 0x50
        /*001a*/ 	.short	0x0000


	//----- nvinfo : EIATTR_MAXREG_COUNT
	.align		4
        /*001c*/ 	.byte	0x03, 0x1b
        /*001e*/ 	.short	0x00ff


	//----- nvinfo : EIATTR_NUM_BARRIERS
	.align		4
        /*0020*/ 	.byte	0x02, 0x4c
        /*0022*/ 	.byte	0x01
	.zero		1


	//----- nvinfo : EIATTR_MERCURY_ISA_VERSION
	.align		4
        /*0024*/ 	.byte	0x03, 0x5f
        /*0026*/ 	.short	0x0101


	//----- nvinfo : EIATTR_COOP_GROUP_MASK_REGIDS
	.align		4
        /*0028*/ 	.byte	0x04, 0x29
        /*002a*/ 	.short	(.L_2968 - .L_2967)


	//   ....[0]....
.L_2967:
        /*002c*/ 	.word	0xffffffff


	//   ....[1]....
        /*0030*/ 	.word	0xffffffff


	//   ....[2]....
        /*0034*/ 	.word	0xffffffff


	//   ....[3]....
        /*0038*/ 	.word	0xffffffff


	//   ....[4]....
        /*003c*/ 	.word	0xffffffff


	//   ....[5]....
        /*0040*/ 	.word	0xffffffff


	//   ....[6]....
        /*0044*/ 	.word	0xffffffff


	//   ....[7]....
        /*0048*/ 	.word	0xffffffff


	//   ....[8]....
        /*004c*/ 	.word	0xffffffff


	//   ....[9]....
        /*0050*/ 	.word	0xffffffff


	//   ....[10]....
        /*0054*/ 	.word	0xffffffff


	//   ....[11]....
        /*0058*/ 	.word	0xffffffff


	//   ....[12]....
        /*005c*/ 	.word	0xffffffff


	//   ....[13]....
        /*0060*/ 	.word	0xffffffff


	//   ....[14]....
        /*0064*/ 	.word	0xffffffff


	//   ....[15]....
        /*0068*/ 	.word	0xffffffff


	//   ....[16]....
        /*006c*/ 	.word	0xffffffff


	//   ....[17]....
        /*0070*/ 	.word	0xffffffff


	//   ....[18]....
        /*0074*/ 	.word	0xffffffff


	//   ....[19]....
        /*0078*/ 	.word	0xffffffff


	//   ....[20]....
        /*007c*/ 	.word	0xffffffff


	//----- nvinfo : EIATTR_COOP_GROUP_INSTR_OFFSETS
	.align		4
.L_2968:
        /*0080*/ 	.byte	0x04, 0x28
        /*0082*/ 	.short	(.L_2970 - .L_2969)


	//   ....[0]....
.L_2969:
        /*0084*/ 	.word	0x0001abc0


	//   ....[1]....
        /*0088*/ 	.word	0x0001abe0


	//   ....[2]....
        /*008c*/ 	.word	0x0001ac00


	//   ....[3]....
        /*0090*/ 	.word	0x0001ac20


	//   ....[4]....
        /*0094*/ 	.word	0x0001ac40


	//   ....[5]....
        /*0098*/ 	.word	0x0001b090


	//   ....[6]....
        /*009c*/ 	.word	0x0001b0b0


	//   ....[7]....
        /*00a0*/ 	.word	0x0001b0d0


	//   ....[8]....
        /*00a4*/ 	.word	0x0001b0f0


	//   ....[9]....
        /*00a8*/ 	.word	0x0001b120


	//   ....[10]....
        /*00ac*/ 	.word	0x0001b2b0


	//   ....[11]....
        /*00b0*/ 	.word	0x0001b2f0


	//   ....[12]....
        /*00b4*/ 	.word	0x0001b310


	//   ....[13]....
        /*00b8*/ 	.word	0x0001b350


	//   ....[14]....
        /*00bc*/ 	.word	0x0001b3e0


	//   ....[15]....
        /*00c0*/ 	.word	0x0001b410


	//   ....[16]....
        /*00c4*/ 	.word	0x0001b460


	//   ....[17]....
        /*00c8*/ 	.word	0x0001b4f0


	//   ....[18]....
        /*00cc*/ 	.word	0x0001b560


	//   ....[19]....
        /*00d0*/ 	.word	0x0001b600


	//   ....[20]....
        /*00d4*/ 	.word	0x0001b630


	//----- nvinfo : EIATTR_VRC_CTA_INIT_COUNT
	.align		4
.L_2970:
        /*00d8*/ 	.byte	0x02, 0x4a
	.zero		1
	.zero		1


	//----- nvinfo : EIATTR_EXIT_INSTR_OFFSETS
	.align		4
        /*00dc*/ 	.byte	0x04, 0x1c
        /*00de*/ 	.short	(.L_2972 - .L_2971)


	//   ....[0]....
.L_2971:
        /*00e0*/ 	.word	0x000007a0


	//   ....[1]....
        /*00e4*/ 	.word	0x0001c400


	//----- nvinfo : EIATTR_INDIRECT_BRANCH_TARGETS
	.align		4
.L_2972:
        /*00e8*/ 	.byte	0x04, 0x34
        /*00ea*/ 	.short	(.L_2974 - .L_2973)


	//   ....[0]....
.L_2973:
        /*00ec*/ 	.word	.L_x_27404@srel
        /*00f0*/ 	.short	0x0
        /*00f2*/ 	.short	0x0
        /*00f4*/ 	.word	0x3
        /*00f8*/ 	.word	.L_x_27405@srel
        /*00fc*/ 	.word	.L_x_27406@srel
        /*0100*/ 	.word	.L_x_27407@srel


	//----- nvinfo : EIATTR_MAX_THREADS
	.align		4
.L_2974:
        /*0104*/ 	.byte	0x04, 0x05
        /*0106*/ 	.short	(.L_2976 - .L_2975)
.L_2975:
        /*0108*/ 	.word	0x00000100
        /*010c*/ 	.word	0x00000001
        /*0110*/ 	.word	0x00000001


	//----- nvinfo : EIATTR_CRS_STACK_SIZE
	.align		4
.L_2976:
        /*0114*/ 	.byte	0x04, 0x1e
        /*0116*/ 	.short	(.L_2978 - .L_2977)
.L_2977:
        /*0118*/ 	.word	0x00000000


	//----- nvinfo : EIATTR_CBANK_PARAM_SIZE
	.align		4
.L_2978:
        /*011c*/ 	.byte	0x03, 0x19
        /*011e*/ 	.short	0x00e8


	//----- nvinfo : EIATTR_PARAM_CBANK
	.align		4
        /*0120*/ 	.byte	0x04, 0x0a
        /*0122*/ 	.short	(.L_2980 - .L_2979)
	.align		4
.L_2979:
        /*0124*/ 	.word	index@(.nv.constant0._ZN10layer_norm13ln_fwd_kernelINS_13Kernel_traitsI6__halfS2_fS2_fjLj8192ELj1ELj1ELj8ELj16ENS_18Kernel_traits_baseILj8192ES2_S2_fS2_fjLj256EEEEELb1ELb1ELb0ELb0EEEvNS_9FwdParamsE)
        /*0128*/ 	.short	0x0380
        /*012a*/ 	.short	0x00e8


	//----- nvinfo : EIATTR_SW_WAR
	.align		4
.L_2980:
        /*012c*/ 	.byte	0x04, 0x36
        /*012e*/ 	.short	(.L_2982 - .L_2981)
.L_2981:
        /*0130*/ 	.word	0x00000008
.L_2982:


//--------------------- .nv.info._ZN10layer_norm13ln_fwd_kernelINS_13Kernel_traitsI6__halfS2_fS2_fjLj8192ELj1ELj1ELj8ELj16ENS_18Kernel_traits_baseILj8192ES2_S2_fS2_fjLj256EEEEELb1ELb1ELb0ELb1EEEvNS_9FwdParamsE --------------------------
	.section	.nv.info._ZN10layer_norm13ln_fwd_kernelINS_13Kernel_traitsI6__halfS2_fS2_fjLj8192ELj1ELj1ELj8ELj16ENS_18Kernel_traits_baseILj8192ES2_S2_fS2_fjLj256EEEEELb1ELb1ELb0ELb1EEEvNS_9FwdParamsE,"",@"SHT_CUDA_INFO"
	.sectionflags	@""
	.align	4


	//----- nvinfo : EIATTR_CUDA_API_VERSION
	.align		4
        /*0000*/ 	.byte	0x04, 0x37
        /*0002*/ 	.short	(.L_2984 - .L_2983)
.L_2983:
        /*0004*/ 	.word	0x00000082


	//----- nvinfo : EIATTR_KPARAM_INFO
	.align		4
.L_2984:
        /*0008*/ 	.byte	0x04, 0x17
        /*000a*/ 	.short	(.L_2986 - .L_2985)
.L_2985:
        /*000c*/ 	.word	0x00000000
        /*0010*/ 	.short	0x0000
        /*0012*/ 	.short	0x0000
        /*0014*/ 	.byte	0x00, 0xf0, 0xa1, 0x03


	//----- nvinfo : EIATTR_SPARSE_MMA_MASK
	.align		4
.L_2986:
        /*0018*/ 	.byte	0x03, 0x50
        /*001a*/ 	.short	0x0000


	//----- nvinfo : EIATTR_MAXREG_COUNT
	.align		4
        /*001c*/ 	.byte	0x03, 0x1b
        /*001e*/ 	.short	0x00ff


	//----- nvinfo : EIATTR_NUM_BARRIERS
	.align		4
        /*0020*/ 	.byte	0x02, 0x4c
        /*0022*/ 	.byte	0x01
	.zero		1


	//----- nvinfo : EIATTR_MERCURY_ISA_VERSION
	.align		4
        /*0024*/ 	.byte	0x03, 0x5f
        /*0026*/ 	.short	0x0101


	//----- nvinfo : EIATTR_COOP_GROUP_MASK_REGIDS
	.align		4
        /*0028*/ 	.byte	0x04, 0x29
        /*002a*/ 	.short	(.L_2988 - .L_2987)


	//   ....[0]....
.L_2987:
        /*002c*/ 	.word	0xffffffff


	//   ....[1]....
        /*0030*/ 	.word	0xffffffff


	//   ....[2]....
        /*0034*/ 	.word	0xffffffff


	//   ....[3]....
        /*0038*/ 	.word	0xffffffff


	//   ....[4]....
        /*003c*/ 	.word	0xffffffff


	//   ....[5]....
        /*0040*/ 	.word	0xffffffff


	//   ....[6]....
        /*0044*/ 	.word	0xffffffff


	//   ....[7]....
        /*0048*/ 	.word	0xffffffff


	//   ....[8]....
        /*004c*/ 	.word	0xffffffff


	//   ....[9]....
        /*0050*/ 	.word	0xffffffff


	//   ....[10]....
        /*0054*/ 	.word	0xffffffff


	//   ....[11]....
        /*0058*/ 	.word	0xffffffff


	//   ....[12]....
        /*005c*/ 	.word	0xffffffff


	//   ....[13]....
        /*0060*/ 	.word	0xffffffff


	//   ....[14]....
        /*0064*/ 	.word	0xffffffff


	//   ....[15]....
        /*0068*/ 	.word	0xffffffff


	//   ....[16]....
        /*006c*/ 	.word	0xffffffff


	//   ....[17]....
        /*0070*/ 	.word	0xffffffff


	//   ....[18]....
        /*0074*/ 	.word	0xffffffff


	//   ....[19]....
        /*0078*/ 	.word	0xffffffff


	//   ....[20]....
        /*007c*/ 	.word	0xffffffff


	//----- nvinfo : EIATTR_COOP_GROUP_INSTR_OFFSETS
	.align		4
.L_2988:
        /*0080*/ 	.byte	0x04, 0x28
        /*0082*/ 	.short	(.L_2990 - .L_2989)


	//   ....[0]....
.L_2989:
        /*0084*/ 	.word	0x00019220


	//   ....[1]....
        /*0088*/ 	.word	0x00019240


	//   ....[2]....
        /*008c*/ 	.word	0x00019260


	//   ....[3]....
        /*0090*/ 	.word	0x00019280


	//   ....[4]....
        /*0094*/ 	.word	0x000192a0


	//   ....[5]....
        /*0098*/ 	.word	0x000196e0


	//   ....[6]....
        /*009c*/ 	.word	0x00019720


	//   ....[7]....
        /*00a0*/ 	.word	0x00019760


	//   ....[8]....
        /*00a4*/ 	.word	0x000197a0


	//   ....[9]....
        /*00a8*/ 	.word	0x000197d0


	//   ....[10]....
        /*00ac*/ 	.word	0x00019980


	//   ....[11]....
        /*00b0*/ 	.word	0x000199c0


	//   ....[12]....
        /*00b4*/ 	.word	0x00019a00


	//   ....[13]....
        /*00b8*/ 	.word	0x00019a40


	//   ....[14]....
        /*00bc*/ 	.word	0x00019b10


	//   ....[15]....
        /*00c0*/ 	.word	0x00019b40


	//   ....[16]....
        /*00c4*/ 	.word	0x00019b60


	//   ....[17]....
        /*00c8*/ 	.word	0x00019bd0


	//   ....[18]....
        /*00cc*/ 	.word	0x00019c60


	//   ....[19]....
        /*00d0*/ 	.word	0x00019cf0


	//   ....[20]....
        /*00d4*/ 	.word	0x00019d30


	//----- nvinfo : EIATTR_VRC_CTA_INIT_COUNT
	.align		4
.L_2990:
        /*00d8*/ 	.byte	0x02, 0x4a
	.zero		1
	.zero		1


	//----- nvinfo : EIATTR_EXIT_INSTR_OFFSETS
	.align		4
        /*00dc*/ 	.byte	0x04, 0x1c
        /*00de*/ 	.short	(.L_2992 - .L_2991)


	//   ....[0]....
.L_2991:
        /*00e0*/ 	.word	0x00000370


	//   ....[1]....
        /*00e4*/ 	.word	0x0001a990


	//----- nvinfo : EIATTR_INDIRECT_BRANCH_TARGETS
	.align		4
.L_2992:
        /*00e8*/ 	.byte	0x04, 0x34
        /*00ea*/ 	.short	(.L_2994 - .L_2993)


	//   ....[0]....
.L_2993:
        /*00ec*/ 	.word	.L_x_27408@srel
        /*00f0*/ 	.short	0x0
        /*00f2*/ 	.short	0x0
        /*00f4*/ 	.word	0x3
        /*00f8*/ 	.word	.L_x_27409@srel
        /*00fc*/ 	.word	.L_x_27410@srel
        /*0100*/ 	.word	.L_x_27411@srel


	//----- nvinfo : EIATTR_MAX_THREADS
	.align		4
.L_2994:
        /*0104*/ 	.byte	0x04, 0x05
        /*0106*/ 	.short	(.L_2996 - .L_2995)
.L_2995:
        /*0108*/ 	.word	0x00000100
        /*010c*/ 	.word	0x00000001
        /*0110*/ 	.word	0x00000001


	//----- nvinfo : EIATTR_CRS_STACK_SIZE
	.align		4
.L_2996:
        /*0114*/ 	.byte	0x04, 0x1e
        /*0116*/ 	.short	(.L_2998 - .L_2997)
.L_2997:
        /*0118*/ 	.word	0x00000000


	//----- nvinfo : EIATTR_CBANK_PARAM_SIZE
	.align		4
.L_2998:
        /*011c*/ 	.byte	0x03, 0x19
        /*011e*/ 	.short	0x00e8


	//----- nvinfo : EIATTR_PARAM_CBANK
	.align		4
        /*0120*/ 	.byte	0x04, 0x0a
        /*0122*/ 	.short	(.L_3000 - .L_2999)
	.align		4
.L_2999:
        /*0124*/ 	.word	index@(.nv.constant0._ZN10layer_norm13ln_fwd_kernelINS_13Kernel_traitsI6__halfS2_fS2_fjLj8192ELj1ELj1ELj8ELj16ENS_18Kernel_traits_baseILj8192ES2_S2_fS2_fjLj256EEEEELb1ELb1ELb0ELb1EEEvNS_9FwdParamsE)
        /*0128*/ 	.short	0x0380
        /*012a*/ 	.short	0x00e8


	//----- nvinfo : EIATTR_SW_WAR
	.align		4
.L_3000:
        /*012c*/ 	.byte	0x04, 0x36
        /*012e*/ 	.short	(.L_3002 - .L_3001)
.L_3001:
        /*0130*/ 	.word	0x00000008
.L_3002:


//--------------------- .nv.info._ZN10layer_norm13ln_fwd_kernelINS_13Kernel_traitsI6__halfS2_fS2_fjLj8192ELj1ELj1ELj8ELj16ENS_18Kernel_traits_baseILj8192ES2_S2_fS2_fjLj256EEEEELb1ELb1ELb1ELb0EEEvNS_9FwdParamsE --------------------------
	.section	.nv.info._ZN10layer_norm13ln_fwd_kernelINS_13Kernel_traitsI6__halfS2_fS2_fjLj8192ELj1ELj1ELj8ELj16ENS_18Kernel_traits_baseILj8192ES2_S2_fS2_fjLj256EEEEELb1ELb1ELb1ELb0EEEvNS_9FwdParamsE,"",@"SHT_CUDA_INFO"
	.sectionflags	@""
	.align	4


	//----- nvinfo : EIATTR_CUDA_API_VERSION
	.align		4
        /*0000*/ 	.byte	0x04, 0x37
        /*0002*/ 	.short	(.L_3004 - .L_3003)
.L_3003:
        /*0004*/ 	.word	0x00000082


	//----- nvinfo : EIATTR_KPARAM_INFO
	.align		4
.L_3004:
        /*0008*/ 	.byte	0x04, 0x17
        /*000a*/ 	.short	(.L_3006 - .L_3005)
.L_3005:
        /*000c*/ 	.word	0x00000000
        /*0010*/ 	.short	0x0000
        /*0012*/ 	.short	0x0000
        /*0014*/ 	.byte	0x00, 0xf0, 0xa1, 0x03


	//----- nvinfo : EIATTR_SPARSE_MMA_MASK
	.align		4
.L_3006:
        /*0018*/ 	.byte	0x03, 0x50
        /*001a*/ 	.short	0x0000


	//----- nvinfo : EIATTR_MAXREG_COUNT
	.align		4
        /*001c*/ 	.byte	0x03, 0x1b
        /*001e*/ 	.short	0x00ff


	//----- nvinfo : EIATTR_NUM_BARRIERS
	.align		4
        /*0020*/ 	.byte	0x02, 0x4c
        /*0022*/ 	.byte	0x01
	.zero		1


	//----- nvinfo : EIATTR_ANNOTATIONS
	.align		4
        /*0024*/ 	.byte	0x04, 0x55
        /*0026*/ 	.short	(.L_3008 - .L_3007)


	//   ....[0]....
.L_3007:
        /*0028*/ 	.word	0x00000001
        /*002c*/ 	.byte	0x10, 0x0e, 0x00, 0x00, 0x01, 0x00, 0x00, 0x00, 0x80, 0xb5, 0x01, 0x00


	//----- nvinfo : EIATTR_MERCURY_ISA_VERSION
	.align		4
.L_3008:
        /*0038*/ 	.byte	0x03, 0x5f
        /*003a*/ 	.short	0x0101


	//----- nvinfo : EIATTR_COOP_GROUP_MASK_REGIDS
	.align		4
        /*003c*/ 	.byte	0x04, 0x29
        /*003e*/ 	.short	(.L_3010 - .L_3009)


	//   ....[0]....
.L_3009:
        /*0040*/ 	.word	0xffffffff


	//   ....[1]....
        /*0044*/ 	.word	0xffffffff


	//   ....[2]....
        /*0048*/ 	.word	0xffffffff


	//   ....[3]....
        /*004c*/ 	.word	0xffffffff


	//   ....[4]....
        /*0050*/ 	.word	0xffffffff


	//   ....[5]....
        /*0054*/ 	.word	0xffffffff


	//   ....[6]....
        /*0058*/ 	.word	0xffffffff


	//   ....[7]....
        /*005c*/ 	.word	0xffffffff


	//   ....[8]....
        /*0060*/ 	.word	0xffffffff


	//   ....[9]....
        /*0064*/ 	.word	0xffffffff


	//   ....[10]....
        /*0068*/ 	.word	0xffffffff


	//   ....[11]....
        /*006c*/ 	.word	0xffffffff


	//   ....[12]....
        /*0070*/ 	.word	0xffffffff


	//   ....[13]....
        /*0074*/ 	.word	0xffffffff


	//   ....[14]....
        /*0078*/ 	.word	0xffffffff


	//   ....[15]....
        /*007c*/ 	.word	0xffffffff


	//   ....[16]....
        /*0080*/ 	.word	0xffffffff


	//   ....[17]....
        /*0084*/ 	.word	0xffffffff


	//   ....[18]....
        /*0088*/ 	.word	0xffffffff


	//   ....[19]....
        /*008c*/ 	.word	0xffffffff


	//   ....[20]....
        /*0090*/ 	.word	0xffffffff


	//----- nvinfo : EIATTR_COOP_GROUP_INSTR_OFFSETS
	.align		4
.L_3010:
        /*0094*/ 	.byte	0x04, 0x28
        /*0096*/ 	.short	(.L_3012 - .L_3011)


	//   ....[0]....
.L_3011:
        /*0098*/ 	.word	0x0001b7f0


	//   ....[1]....
        /*009c*/ 	.word	0x0001b810


	//   ....[2]....
        /*00a0*/ 	.word	0x0001b830


	//   ....[3]....
        /*00a4*/ 	.word	0x0001b850


	//   ....[4]....
        /*00a8*/ 	.word	0x0001b870


	//   ....[5]....
        /*00ac*/ 	.word	0x0001bcd0


	//   ....[6]....
        /*00b0*/ 	.word	0x0001bcf0


	//   ....[7]....
        /*00b4*/ 	.word	0x0001bd10


	//   ....[8]....
        /*00b8*/ 	.word	0x0001bd30


	//   ....[9]....
        /*00bc*/ 	.word	0x0001bd50


	//   ....[10]....
        /*00c0*/ 	.word	0x0001bee0


	//   ....[11]....
        /*00c4*/ 	.word	0x0001bf20


	//   ....[12]....
        /*00c8*/ 	.word	0x0001bfd0


	//   ....[13]....
        /*00cc*/ 	.word	0x0001bff0


	//   ....[14]....
        /*00d0*/ 	.word	0x0001c020


	//   ....[15]....
        /*00d4*/ 	.word	0x0001c0a0


	//   ....[16]....
        /*00d8*/ 	.word	0x0001c0f0


	//   ....[17]....
        /*00dc*/ 	.word	0x0001c120


	//   ....[18]....
        /*00e0*/ 	.word	0x0001c160


	//   ....[19]....
        /*00e4*/ 	.word	0x0001c240


	//   ....[20]....
        /*00e8*/ 	.word	0x0001c260


	//----- nvinfo : EIATTR_VRC_CTA_INIT_COUNT
	.align		4
.L_3012:
        /*00ec*/ 	.byte	0x02, 0x4a
	.zero		1
	.zero		1


	//----- nvinfo : EIATTR_EXIT_INSTR_OFFSETS
	.align		4
        /*00f0*/ 	.byte	0x04, 0x1c
        /*00f2*/ 	.short	(.L_3014 - .L_3013)


	//   ....[0]....
.L_3013:
        /*00f4*/ 	.word	0x000007a0


	//   ....[1]....
        /*00f8*/ 	.word	0x0001d0a0


	//----- nvinfo : EIATTR_MAX_THREADS
	.align		4
.L_3014:
        /*00fc*/ 	.byte	0x04, 0x05
        /*00fe*/ 	.short	(.L_3016 - .L_3015)
.L_3015:
        /*0100*/ 	.word	0x00000100
        /*0104*/ 	.word	0x00000001
        /*0108*/ 	.word	0x00000001


	//----- nvinfo : EIATTR_CRS_STACK_SIZE
	.align		4
.L_3016:
        /*010c*/ 	.byte	0x04, 0x1e
        /*010e*/ 	.short	(.L_3018 - .L_3017)
.L_3017:
        /*0110*/ 	.word	0x00000000


	//----- nvinfo : EIATTR_CBANK_PARAM_SIZE
	.align		4
.L_3018:
        /*0114*/ 	.byte	0x03, 0x19
        /*0116*/ 	.short	0x00e8


	//----- nvinfo : EIATTR_PARAM_CBANK
	.align		4
        /*0118*/ 	.byte	0x04, 0x0a
        /*011a*/ 	.short	(.L_3020 - .L_3019)
	.align		4
.L_3019:
        /*011c*/ 	.word	index@(.nv.constant0._ZN10layer_norm13ln_fwd_kernelINS_13Kernel_traitsI6__halfS2_fS2_fjLj8192ELj1ELj1ELj8ELj16ENS_18Kernel_traits_baseILj8192ES2_S2_fS2_fjLj256EEEEELb1ELb1ELb1ELb0EEEvNS_9FwdParamsE)
        /*0120*/ 	.short	0x0380
        /*0122*/ 	.short	0x00e8


	//----- nvinfo : EIATTR_SW_WAR
	.align		4
.L_3020:
        /*0124*/ 	.byte	0x04, 0x36
        /*0126*/ 	.short	(.L_3022 - .L_3021)
.L_3021:
        /*0128*/ 	.word	0x00000008
.L_3022:


//--------------------- .nv.info._ZN10layer_norm13ln_fwd_kernelINS_13Kernel_traitsI6__halfS2_fS2_fjLj8192ELj1ELj1ELj8ELj16ENS_18Kernel_traits_baseILj8192ES2_S2_fS2_fjLj256EEEEELb1ELb1ELb1ELb1EEEvNS_9FwdParamsE --------------------------
	.section	.nv.info._ZN10layer_norm13ln_fwd_kernelINS_13Kernel_traitsI6__halfS2_fS2_fjLj8192ELj1ELj1ELj8ELj16ENS_18Kernel_traits_baseILj8192ES2_S2_fS2_fjLj256EEEEELb1ELb1ELb1ELb1EEEvNS_9FwdParamsE,"",@"SHT_CUDA_INFO"
	.sectionflags	@""
	.align	4


	//----- nvinfo : EIATTR_CUDA_API_VERSION
	.align		4
        /*0000*/ 	.byte	0x04, 0x37
        /*0002*/ 	.short	(.L_3024 - .L_3023)
.L_3023:
        /*0004*/ 	.word	0x00000082


	//----- nvinfo : EIATTR_KPARAM_INFO
	.align		4
.L_3024:
        /*0008*/ 	.byte	0x04, 0x17
        /*000a*/ 	.short	(.L_3026 - .L_3025)
.L_3025:
        /*000c*/ 	.word	0x00000000
        /*0010*/ 	.short	0x0000
        /*0012*/ 	.short	0x0000
        /*0014*/ 	.byte	0x00, 0xf0, 0xa1, 0x03


	//----- nvinfo : EIATTR_SPARSE_MMA_MASK
	.align		4
.L_3026:
        /*0018*/ 	.byte	0x03, 0x50
        /*001a*/ 	.short	0x0000


	//----- nvinfo : EIATTR_MAXREG_COUNT
	.align		4
        /*001c*/ 	.byte	0x03, 0x1b
        /*001e*/ 	.short	0x00ff


	//----- nvinfo : EIATTR_NUM_BARRIERS
	.align		4
        /*0020*/ 	.byte	0x02, 0x4c
        /*0022*/ 	.byte	0x01
	.zero		1


	//----- nvinfo : EIATTR_MERCURY_ISA_VERSION
	.align		4
        /*0024*/ 	.byte	0x03, 0x5f
        /*0026*/ 	.short	0x0101


	//----- nvinfo : EIATTR_COOP_GROUP_MASK_REGIDS
	.align		4
        /*0028*/ 	.byte	0x04, 0x29
        /*002a*/ 	.short	(.L_3028 - .L_3027)


	//   ....[0]....
.L_3027:
        /*002c*/ 	.word	0xffffffff


	//   ....[1]....
        /*0030*/ 	.word	0xffffffff


	//   ....[2]....
        /*0034*/ 	.word	0xffffffff


	//   ....[3]....
        /*0038*/ 	.word	0xffffffff


	//   ....[4]....
        /*003c*/ 	.word	0xffffffff


	//   ....[5]....
        /*0040*/ 	.word	0xffffffff


	//   ....[6]....
        /*0044*/ 	.word	0xffffffff


	//   ....[7]....
        /*0048*/ 	.word	0xffffffff


	//   ....[8]....
        /*004c*/ 	.word	0xffffffff


	//   ....[9]....
        /*0050*/ 	.word	0xffffffff


	//   ....[10]....
        /*0054*/ 	.word	0xffffffff


	//   ....[11]....
        /*0058*/ 	.word	0xffffffff


	//   ....[12]....
        /*005c*/ 	.word	0xffffffff


	//   ....[13]....
        /*0060*/ 	.word	0xffffffff


	//   ....[14]....
        /*0064*/ 	.word	0xffffffff


	//   ....[15]....
        /*0068*/ 	.word	0xffffffff


	//   ....[16]....
        /*006c*/ 	.word	0xffffffff


	//   ....[17]....
        /*0070*/ 	.word	0xffffffff


	//   ....[18]....
        /*0074*/ 	.word	0xffffffff


	//   ....[19]....
        /*0078*/ 	.word	0xffffffff


	//   ....[20]....
        /*007c*/ 	.word	0xffffffff


	//----- nvinfo : EIATTR_COOP_GROUP_INSTR_OFFSETS
	.align		4
.L_3028:
        /*0080*/ 	.byte	0x04, 0x28
        /*0082*/ 	.short	(.L_3030 - .L_3029)


	//   ....[0]....
.L_3029:
        /*0084*/ 	.word	0x0001a360


	//   ....[1]....
        /*0088*/ 	.word	0x0001a3d0


	//   ....[2]....
        /*008c*/ 	.word	0x0001a3f0


	//   ....[3]....
        /*0090*/ 	.word	0x0001a410


	//   ....[4]....
        /*0094*/ 	.word	0x0001a430


	//   ....[5]....
        /*0098*/ 	.word	0x0001a860


	//   ....[6]....
        /*009c*/ 	.word	0x0001a880


	//   ....[7]....
        /*00a0*/ 	.word	0x0001a8a0


	//   ....[8]....
        /*00a4*/ 	.word	0x0001a8c0


	//   ....[9]....
        /*00a8*/ 	.word	0x0001a8e0


	//   ....[10]....
        /*00ac*/ 	.word	0x0001aa60


	//   ....[11]....
        /*00b0*/ 	.word	0x0001aaa0


	//   ....[12]....
        /*00b4*/ 	.word	0x0001aac0


	//   ....[13]....
        /*00b8*/ 	.word	0x0001ab50


	//   ....[14]....
        /*00bc*/ 	.word	0x0001abc0


	//   ....[15]....
        /*00c0*/ 	.word	0x0001abf0


	//   ....[16]....
        /*00c4*/ 	.word	0x0001ac10


	//   ....[17]....
        /*00c8*/ 	.word	0x0001acb0


	//   ....[18]....
        /*00cc*/ 	.word	0x0001acf0


	//   ....[19]....
        /*00d0*/ 	.word	0x0001adc0


	//   ....[20]....
        /*00d4*/ 	.word	0x0001ade0


	//----- nvinfo : EIATTR_VRC_CTA_INIT_COUNT
	.align		4
.L_3030:
        /*00d8*/ 	.byte	0x02, 0x4a
	.zero		1
	.zero		1


	//----- nvinfo : EIATTR_EXIT_INSTR_OFFSETS
	.align		4
        /*00dc*/ 	.byte	0x04, 0x1c
        /*00de*/ 	.short	(.L_3032 - .L_3031)


	//   ....[0]....
.L_3031:
        /*00e0*/ 	.word	0x00000320


	//   ....[1]....
        /*00e4*/ 	.word	0x0001bb20


	//----- nvinfo : EIATTR_MAX_THREADS
	.align		4
.L_3032:
        /*00e8*/ 	.byte	0x04, 0x05
        /*00ea*/ 	.short	(.L_3034 - .L_3033)
.L_3033:
        /*00ec*/ 	.word	0x00000100
        /*00f0*/ 	.word	0x00000001
        /*00f4*/ 	.word	0x00000001


	//----- nvinfo : EIATTR_CRS_STACK_SIZE
	.align		4
.L_3034:
        /*00f8*/ 	.byte	0x04, 0x1e
        /*00fa*/ 	.short	(.L_3036 - .L_3035)
.L_3035:
        /*00fc*/ 	.word	0x00000000


	//----- nvinfo : EIATTR_CBANK_PARAM_SIZE
	.align		4
.L_3036:
        /*0100*/ 	.byte	0x03, 0x19
        /*0102*/ 	.short	0x00e8


	//----- nvinfo : EIATTR_PARAM_CBANK
	.align		4
        /*0104*/ 	.byte	0x04, 0x0a
        /*0106*/ 	.short	(.L_3038 - .L_3037)
	.align		4
.L_3037:
        /*0108*/ 	.word	index@(.nv.constant0._ZN10layer_norm13ln_fwd_kernelINS_13Kernel_traitsI6__halfS2_fS2_fjLj8192ELj1ELj1ELj8ELj16ENS_18Kernel_traits_baseILj8192ES2_S2_fS2_fjLj256EEEEELb1ELb1ELb1ELb1EEEvNS_9FwdParamsE)
        /*010c*/ 	.short	0x0380
        /*010e*/ 	.short	0x00e8


	//----- nvinfo : EIATTR_SW_WAR
	.align		4
.L_3038:
        /*0110*/ 	.byte	0x04, 0x36
        /*0112*/ 	.short	(.L_3040 - .L_3039)
.L_3039:
        /*0114*/ 	.word	0x00000008
.L_3040:


//--------------------- .nv.info._ZN10layer_norm13ln_fwd_kernelINS_13Kernel_traitsIf6__halffS2_fjLj8192ELj1ELj1ELj8ELj16ENS_18Kernel_traits_baseILj8192EfS2_fS2_fjLj256EEEEELb0ELb0ELb0ELb0EEEvNS_9FwdParamsE --------------------------
	.section	.nv.info._ZN10layer_norm13ln_fwd_kernelINS_13Kernel_traitsIf6__halffS2_fjLj8192ELj1ELj1ELj8ELj16ENS_18Kernel_traits_baseILj8192EfS2_fS2_fjLj256EEEEELb0ELb0ELb0ELb0EEEvNS_9FwdParamsE,"",@"SHT_CUDA_INFO"
	.sectionflags	@""
	.align	4


	//----- nvinfo : EIATTR_CUDA_API_VERSION
	.align		4
        /*0000*/ 	.byte	0x04, 0x37
        /*0002*/ 	.short	(.L_3042 - .L_3041)
.L_3041:
        /*0004*/ 	.word	0x00000082


	//----- nvinfo : EIATTR_KPARAM_INFO
	.align		4
.L_3042:
        /*0008*/ 	.byte	0x04, 0x17
        /*000a*/ 	.short	(.L_3044 - .L_3043)
.L_3043:
        /*000c*/ 	.word	0x00000000
        /*0010*/ 	.short	0x0000
        /*0012*/ 	.short	0x0000
        /*0014*/ 	.byte	0x00, 0xf0, 0xa1, 0x03


	//----- nvinfo : EIATTR_SPARSE_MMA_MASK
	.align		4
.L_3044:
        /*0018*/ 	.byte	0x03, 0x50
        /*001a*/ 	.short	0x0000


	//----- nvinfo : EIATTR_MAXREG_COUNT
	.align		4
        /*001c*/ 	.byte	0x03, 0x1b
        /*001e*/ 	.short	0x00ff


	//----- nvinfo : EIATTR_NUM_BARRIERS
	.align		4
        /*0020*/ 	.byte	0x02, 0x4c
        /*0022*/ 	.byte	0x01
	.zero		1


	//----- nvinfo : EIATTR_MERCURY_ISA_VERSION
	.align		4
        /*0024*/ 	.byte	0x03, 0x5f
        /*0026*/ 	.short	0x0101


	//----- nvinfo : EIATTR_COOP_GROUP_MASK_REGIDS
	.align		4
        /*0028*/ 	.byte	0x04, 0x29
        /*002a*/ 	.short	(.L_3046 - .L_3045)


	//   ....[0]....
.L_3045:
        /*002c*/ 	.word	0xffffffff


	//   ....[1]....
        /*0030*/ 	.word	0xffffffff


	//   ....[2]....
        /*0034*/ 	.word	0xffffffff


	//   ....[3]....
        /*0038*/ 	.word	0xffffffff


	//   ....[4]....
        /*003c*/ 	.word	0xffffffff


	//   ....[5]....
        /*0040*/ 	.word	0xffffffff


	//   ....[6]....
        /*0044*/ 	.word	0xffffffff


	//   ....[7]....
        /*0048*/ 	.word	0xffffffff


	//   ....[8]....
        /*004c*/ 	.word	0xffffffff


	//   ....[9]....
        /*0050*/ 	.word	0xffffffff


	//   ....[10]....
        /*0054*/ 	.word	0xffffffff


	//   ....[11]....
        /*0058*/ 	.word	0xffffffff


	//   ....[12]....
        /*005c*/ 	.word	0xffffffff


	//   ....[13]....
        /*0060*/ 	.word	0xffffffff


	//   ....[14]....
        /*0064*/ 	.word	0xffffffff


	//   ....[15]....
        /*0068*/ 	.word	0xffffffff


	//   ....[16]....
        /*006c*/ 	.word	0xffffffff


	//   ....[17]....
        /*0070*/ 	.word	0xffffffff


	//   ....[18]....
        /*0074*/ 	.word	0xffffffff


	//   ....[19]....
        /*0078*/ 	.word	0xffffffff


	//   ....[20]....
        /*007c*/ 	.word	0xffffffff


	//----- nvinfo : EIATTR_COOP_GROUP_INSTR_OFFSETS
	.align		4
.L_3046:
        /*0080*/ 	.byte	0x04, 0x28
        /*0082*/ 	.short	(.L_3048 - .L_3047)


	//   ....[0]....
.L_3047:
        /*0084*/ 	.word	0x00001870


	//   ....[1]....
        /*0088*/ 	.word	0x00001890


	//   ....[2]....
        /*008c*/ 	.word	0x000018b0


	//   ....[3]....
        /*0090*/ 	.word	0x000018d0


	//   ....[4]....
        /*0094*/ 	.word	0x000018f0


	//   ....[5]....
        /*0098*/ 	.word	0x00001d60


	//   ....[6]....
        /*009c*/ 	.word	0x00001d90


	//   ....[7]....
        /*00a0*/ 	.word	0x00001dd0


	//   ....[8]....
        /*00a4*/ 	.word	0x00001df0


	//   ....[9]....
        /*00a8*/ 	.word	0x00001e10


	//   ....[10]....
        /*00ac*/ 	.word	0x00001e80


	//   ....[11]....
        /*00b0*/ 	.word	0x00001ef0


	//   ....[12]....
        /*00b4*/ 	.word	0x00001f20


	//   ....[13]....
        /*00b8*/ 	.word	0x00001f30


	//   ....[14]....
        /*00bc*/ 	.word	0x00001fd0


	//   ....[15]....
        /*00c0*/ 	.word	0x00002010


	//   ....[16]....
        /*00c4*/ 	.word	0x00002020


	//   ....[17]....
        /*00c8*/ 	.word	0x000020b0


	//   ....[18]....
        /*00cc*/ 	.word	0x00002110


	//   ....[19]....
        /*00d0*/ 	.word	0x000021b0


	//   ....[20]....
        /*00d4*/ 	.word	0x000021e0


	//----- nvinfo : EIATTR_VRC_CTA_INIT_COUNT
	.align		4
.L_3048:
        /*00d8*/ 	.byte	0x02, 0x4a
	.zero		1
	.zero		1


	//----- nvinfo : EIATTR_EXIT_INSTR_OFFSETS
	.align		4
        /*00dc*/ 	.byte	0x04, 0x1c
        /*00de*/ 	.short	(.L_3050 - .L_3049)


	//   ....[0]....
.L_3049:
        /*00e0*/ 	.word	0x00000670


	//   ....[1]....
        /*00e4*/ 	.word	0x00002bc0


	//----- nvinfo : EIATTR_MAX_THREADS
	.align		4
.L_3050:
        /*00e8*/ 	.byte	0x04, 0x05
        /*00ea*/ 	.short	(.L_3052 - .L_3051)
.L_3051:
        /*00ec*/ 	.word	0x00000100
        /*00f0*/ 	.word	0x00000001
        /*00f4*/ 	.word	0x00000001


	//----- nvinfo : EIATTR_CRS_STACK_SIZE
	.align		4
.L_3052:
        /*00f8*/ 	.byte	0x04, 0x1e
        /*00fa*/ 	.short	(.L_3054 - .L_3053)
.L_3053:
        /*00fc*/ 	.word	0x00000000


	//----- nvinfo : EIATTR_CBANK_PARAM_SIZE
	.align		4
.L_3054:
        /*0100*/ 	.byte	0x03, 0x19
        /*0102*/ 	.short	0x00e8


	//----- nvinfo : EIATTR_PARAM_CBANK
	.align		4
        /*0104*/ 	.byte	0x04, 0x0a
        /*0106*/ 	.short	(.L_3056 - .L_3055)
	.align		4
.L_3055:
        /*0108*/ 	.word	index@(.nv.constant0._ZN10layer_norm13ln_fwd_kernelINS_13Kernel_traitsIf6__halffS2_fjLj8192ELj1ELj1ELj8ELj16ENS_18Kernel_traits_baseILj8192EfS2_fS2_fjLj256EEEEELb0ELb0ELb0ELb0EEEvNS_9FwdParamsE)
        /*010c*/ 	.short	0x0380
        /*010e*/ 	.short	0x00e8


	//----- nvinfo : EIATTR_SW_WAR
	.align		4
.L_3056:
        /*0110*/ 	.byte	0x04, 0x36
        /*0112*/ 	.short	(.L_3058 - .L_3057)
.L_3057:
        /*0114*/ 	.word	0x00000008
.L_3058:


//--------------------- .nv.info._ZN10layer_norm13ln_fwd_kernelINS_13Kernel_traitsIf6__halffS2_fjLj8192ELj1ELj1ELj8ELj16ENS_18Kernel_traits_baseILj8192EfS2_fS2_fjLj256EEEEELb0ELb0ELb0ELb1EEEvNS_9FwdParamsE --------------------------
	.section	.nv.info._ZN10layer_norm13ln_fwd_kernelINS_13Kernel_traitsIf6__halffS2_fjLj8192ELj1ELj1ELj8ELj16ENS_18Kernel_traits_baseILj8192EfS2_fS2_fjLj256EEEEELb0ELb0ELb0ELb1EEEvNS_9FwdParamsE,"",@"SHT_CUDA_INFO"
	.sectionflags	@""
	.align	4


	//----- nvinfo : EIATTR_CUDA_API_VERSION
	.align		4
        /*0000*/ 	.byte	0x04, 0x37
        /*0002*/ 	.short	(.L_3060 - .L_3059)
.L_3059:
        /*0004*/ 	.word	0x00000082


	//----- nvinfo : EIATTR_KPARAM_INFO
	.align		4
.L_3060:
        /*0008*/ 	.byte	0x04, 0x17
        /*000a*/ 	.short	(.L_3062 - .L_3061)
.L_3061:
        /*000c*/ 	.word	0x00000000
        /*0010*/ 	.short	0x0000
        /*0012*/ 	.short	0x0000
        /*0014*/ 	.byte	0x00, 0xf0, 0xa1, 0x03


	//----- nvinfo : EIATTR_SPARSE_MMA_MASK
	.align		4
.L_3062:
        /*0018*/ 	.byte	0x03, 0x50
        /*001a*/ 	.short	0x0000


	//----- nvinfo : EIATTR_MAXREG_COUNT
	.align		4
        /*001c*/ 	.byte	0x03, 0x1b
        /*001e*/ 	.short	0x00ff


	//----- nvinfo : EIATTR_NUM_BARRIERS
	.align		4
        /*0020*/ 	.byte	0x02, 0x4c
        /*0022*/ 	.byte	0x01
	.zero		1


	//----- nvinfo : EIATTR_MERCURY_ISA_VERSION
	.align		4
        /*0024*/ 	.byte	0x03, 0x5f
        /*0026*/ 	.short	0x0101


	//----- nvinfo : EIATTR_COOP_GROUP_MASK_REGIDS
	.align		4
        /*0028*/ 	.byte	0x04, 0x29
        /*002a*/ 	.short	(.L_3064 - .L_3063)


	//   ....[0]....
.L_3063:
        /*002c*/ 	.word	0xffffffff


	//   ....[1]....
        /*0030*/ 	.word	0xffffffff


	//   ....[2]....
        /*0034*/ 	.word	0xffffffff


	//   ....[3]....
        /*0038*/ 	.word	0xffffffff


	//   ....[4]....
        /*003c*/ 	.word	0xffffffff


	//   ....[5]....
        /*0040*/ 	.word	0xffffffff


	//   ....[6]....
        /*0044*/ 	.word	0xffffffff


	//   ....[7]....
        /*0048*/ 	.word	0xffffffff


	//   ....[8]....
        /*004c*/ 	.word	0xffffffff


	//   ....[9]....
        /*0050*/ 	.word	0xffffffff


	//   ....[10]....
        /*0054*/ 	.word	0xffffffff


	//   ....[11]....
        /*0058*/ 	.word	0xffffffff


	//   ....[12]....
        /*005c*/ 	.word	0xffffffff


	//   ....[13]....
        /*0060*/ 	.word	0xffffffff


	//   ....[14]....
        /*0064*/ 	.word	0xffffffff


	//   ....[15]....
        /*0068*/ 	.word	0xffffffff


	//   ....[16]....
        /*006c*/ 	.word	0xffffffff


	//   ....[17]....
        /*0070*/ 	.word	0xffffffff


	//   ....[18]....
        /*0074*/ 	.word	0xffffffff


	//   ....[19]....
        /*0078*/ 	.word	0xffffffff


	//   ....[20]....
        /*007c*/ 	.word	0xffffffff


	//----- nvinfo : EIATTR_COOP_GROUP_INSTR_OFFSETS
	.align		4
.L_3064:
        /*0080*/ 	.byte	0x04, 0x28
        /*0082*/ 	.short	(.L_3066 - .L_3065)


	//   ....[0]....
.L_3065:
        /*0084*/ 	.word	0x00001250


	//   ....[1]....
        /*0088*/ 	.word	0x00001270


	//   ....[2]....
        /*008c*/ 	.word	0x00001290


	//   ....[3]....
        /*0090*/ 	.word	0x000012b0


	//   ....[4]....
        /*0094*/ 	.word	0x000012d0


	//   ....[5]....
        /*0098*/ 	.word	0x00001700


	//   ....[6]....
        /*009c*/ 	.word	0x00001720


	//   ....[7]....
        /*00a0*/ 	.word	0x00001740


	//   ....[8]....
        /*00a4*/ 	.word	0x00001760


	//   ....[9]....
        /*00a8*/ 	.word	0x00001780


	//   ....[10]....
        /*00ac*/ 	.word	0x000018e0


	//   ....[11]....
        /*00b0*/ 	.word	0x00001990


	//   ....[12]....
        /*00b4*/ 	.word	0x000019b0


	//   ....[13]....
        /*00b8*/ 	.word	0x000019c0


	//   ....[14]....
        /*00bc*/ 	.word	0x00001a60


	//   ....[15]....
        /*00c0*/ 	.word	0x00001a80


	//   ....[16]....
        /*00c4*/ 	.word	0x00001ab0


	//   ....[17]....
        /*00c8*/ 	.word	0x00001b50


	//   ....[18]....
        /*00cc*/ 	.word	0x00001ba0


	//   ....[19]....
        /*00d0*/ 	.word	0x00001c30


	//   ....[20]....
        /*00d4*/ 	.word	0x00001c70


	//----- nvinfo : EIATTR_VRC_CTA_INIT_COUNT
	.align		4
.L_3066:
        /*00d8*/ 	.byte	0x02, 0x4a
	.zero		1
	.zero		1


	//----- nvinfo : EIATTR_EXIT_INSTR_OFFSETS
	.align		4
        /*00dc*/ 	.byte	0x04, 0x1c
        /*00de*/ 	.short	(.L_3068 - .L_3067)


	//   ....[0]....
.L_3067:
        /*00e0*/ 	.word	0x000003b0


	//   ....[1]....
        /*00e4*/ 	.word	0x00002500


	//----- nvinfo : EIATTR_MAX_THREADS
	.align		4
.L_3068:
        /*00e8*/ 	.byte	0x04, 0x05
        /*00ea*/ 	.short	(.L_3070 - .L_3069)
.L_3069:
        /*00ec*/ 	.word	0x00000100
        /*00f0*/ 	.word	0x00000001
        /*00f4*/ 	.word	0x00000001


	//----- nvinfo : EIATTR_CRS_STACK_SIZE
	.align		4
.L_3070:
        /*00f8*/ 	.byte	0x04, 0x1e
        /*00fa*/ 	.short	(.L_3072 - .L_3071)
.L_3071:
        /*00fc*/ 	.word	0x00000000


	//----- nvinfo : EIATTR_CBANK_PARAM_SIZE
	.align		4
.L_3072:
        /*0100*/ 	.byte	0x03, 0x19
        /*0102*/ 	.short	0x00e8


	//----- nvinfo : EIATTR_PARAM_CBANK
	.align		4
        /*0104*/ 	.byte	0x04, 0x0a
        /*0106*/ 	.short	(.L_3074 - .L_3073)
	.align		4
.L_3073:
        /*0108*/ 	.word	index@(.nv.constant0._ZN10layer_norm13ln_fwd_kernelINS_13Kernel_traitsIf6__halffS2_fjLj8192ELj1ELj1ELj8ELj16ENS_18Kernel_traits_baseILj8192EfS2_fS2_fjLj256EEEEELb0ELb0ELb0ELb1EEEvNS_9FwdParamsE)
        /*010c*/ 	.short	0x0380
        /*010e*/ 	.short	0x00e8


	//----- nvinfo : EIATTR_SW_WAR
	.align		4
.L_3074:
        /*0110*/ 	.byte	0x04, 0x36
        /*0112*/ 	.short	(.L_3076 - .L_3075)
.L_3075:
        /*0114*/ 	.word	0x00000008
.L_3076:


//--------------------- .nv.info._ZN10layer_norm13ln_fwd_kernelINS_13Kernel_traitsIf6__halffS2_fjLj8192ELj1ELj1ELj8ELj16ENS_18Kernel_traits_baseILj8192EfS2_fS2_fjLj256EEEEELb0ELb0ELb1ELb0EEEvNS_9FwdParamsE --------------------------
	.section	.nv.info._ZN10layer_norm13ln_fwd_kernelINS_13Kernel_traitsIf6__halffS2_fjLj8192ELj1ELj1ELj8ELj16ENS_18Kernel_traits_baseILj8192EfS2_fS2_fjLj256EEEEELb0ELb0ELb1ELb0EEEvNS_9FwdParamsE,"",@"SHT_CUDA_INFO"
	.sectionflags	@""
	.align	4


	//----- nvinfo : EIATTR_CUDA_API_VERSION
	.align		4
        /*0000*/ 	.byte	0x04, 0x37
        /*0002*/ 	.short	(.L_3078 - .L_3077)
.L_3077:
        /*0004*/ 	.word	0x00000082


	//----- nvinfo : EIATTR_KPARAM_INFO
	.align		4
.L_3078:
        /*0008*/ 	.byte	0x04, 0x17
        /*000a*/ 	.short	(.L_3080 - .L_3079)
.L_3079:
        /*000c*/ 	.word	0x00000000
        /*0010*/ 	.short	0x0000
        /*0012*/ 	.short	0x0000
        /*0014*/ 	.byte	0x00, 0xf0, 0xa1, 0x03


	//----- nvinfo : EIATTR_SPARSE_MMA_MASK
	.align		4
.L_3080:
        /*0018*/ 	.byte	0x03, 0x50
        /*001a*/ 	.short	0x0000


	//----- nvinfo : EIATTR_MAXREG_COUNT
	.align		4
        /*001c*/ 	.byte	0x03, 0x1b
        /*001e*/ 	.short	0x00ff


	//----- nvinfo : EIATTR_NUM_BARRIERS
	.align		4
        /*0020*/ 	.byte	0x02, 0x4c
        /*0022*/ 	.byte	0x01
	.zero		1


	//----- nvinfo : EIATTR_MERCURY_ISA_VERSION
	.align		4
        /*0024*/ 	.byte	0x03, 0x5f
        /*0026*/ 	.short	0x0101


	//----- nvinfo : EIATTR_COOP_GROUP_MASK_REGIDS
	.align		4
        /*0028*/ 	.byte	0x04, 0x29
        /*002a*/ 	.short	(.L_3082 - .L_3081)


	//   ....[0]....
.L_3081:
        /*002c*/ 	.word	0xffffffff


	//   ....[1]....
        /*0030*/ 	.word	0xffffffff


	//   ....[2]....
        /*0034*/ 	.word	0xffffffff


	//   ....[3]....
        /*0038*/ 	.word	0xffffffff


	//   ....[4]....
        /*003c*/ 	.word	0xffffffff


	//   ....[5]....
        /*0040*/ 	.word	0xffffffff


	//   ....[6]....
        /*0044*/ 	.word	0xffffffff


	//   ....[7]....
        /*0048*/ 	.word	0xffffffff


	//   ....[8]....
        /*004c*/ 	.word	0xffffffff


	//   ....[9]....
        /*0050*/ 	.word	0xffffffff


	//   ....[10]....
        /*0054*/ 	.word	0xffffffff


	//   ....[11]....
        /*0058*/ 	.word	0xffffffff


	//   ....[12]....
        /*005c*/ 	.word	0xffffffff


	//   ....[13]....
        /*0060*/ 	.word	0xffffffff


	//   ....[14]....
        /*0064*/ 	.word	0xffffffff


	//   ....[15]....
        /*0068*/ 	.word	0xffffffff


	//   ....[16]....
        /*006c*/ 	.word	0xffffffff


	//   ....[17]....
        /*0070*/ 	.word	0xffffffff


	//   ....[18]....
        /*0074*/ 	.word	0xffffffff


	//   ....[19]....
        /*0078*/ 	.word	0xffffffff


	//   ....[20]....
        /*007c*/ 	.word	0xffffffff


	//----- nvinfo : EIATTR_COOP_GROUP_INSTR_OFFSETS
	.align		4
.L_3082:
        /*0080*/ 	.byte	0x04, 0x28
        /*0082*/ 	.short	(.L_3084 - .L_3083)


	//   ....[0]....
.L_3083:
        /*0084*/ 	.word	0x00001e90


	//   ....[1]....
        /*0088*/ 	.word	0x00001eb0


	//   ....[2]....
        /*008c*/ 	.word	0x00001ed0


	//   ....[3]....
        /*0090*/ 	.word	0x00001ef0


	//   ....[4]....
        /*0094*/ 	.word	0x00001f10


	//   ....[5]....
        /*0098*/ 	.word	0x00002360


	//   ....[6]....
        /*009c*/ 	.word	0x00002380


	//   ....[7]....
        /*00a0*/ 	.word	0x000023a0


	//   ....[8]....
        /*00a4*/ 	.word	0x000023c0


	//   ....[9]....
        /*00a8*/ 	.word	0x000023f0


	//   ....[10]....
        /*00ac*/ 	.word	0x00002580


	//   ....[11]....
        /*00b0*/ 	.word	0x000025c0


	//   ....[12]....
        /*00b4*/ 	.word	0x000025e0


	//   ....[13]....
        /*00b8*/ 	.word	0x00002620


	//   ....[14]....
        /*00bc*/ 	.word	0x000026e0


	//   ....[15]....
        /*00c0*/ 	.word	0x00002710


	//   ....[16]....
        /*00c4*/ 	.word	0x00002730


	//   ....[17]....
        /*00c8*/ 	.word	0x000027d0


	//   ....[18]....
        /*00cc*/ 	.word	0x00002830


	//   ....[19]....
        /*00d0*/ 	.word	0x000028c0


	//   ....[20]....
        /*00d4*/ 	.word	0x000028f0


	//----- nvinfo : EIATTR_VRC_CTA_INIT_COUNT
	.align		4
.L_3084:
        /*00d8*/ 	.byte	0x02, 0x4a
	.zero		1
	.zero		1


	//----- nvinfo : EIATTR_EXIT_INSTR_OFFSETS
	.align		4
        /*00dc*/ 	.byte	0x04, 0x1c
        /*00de*/ 	.short	(.L_3086 - .L_3085)


	//   ....[0]....
.L_3085:
        /*00e0*/ 	.word	0x00000650


	//   ....[1]....
        /*00e4*/ 	.word	0x00003330


	//----- nvinfo : EIATTR_MAX_THREADS
	.align		4
.L_3086:
        /*00e8*/ 	.byte	0x04, 0x05
        /*00ea*/ 	.short	(.L_3088 - .L_3087)
.L_3087:
        /*00ec*/ 	.word	0x00000100
        /*00f0*/ 	.word	0x00000001
        /*00f4*/ 	.word	0x00000001


	//----- nvinfo : EIATTR_CRS_STACK_SIZE
	.align		4
.L_3088:
        /*00f8*/ 	.byte	0x04, 0x1e
        /*00fa*/ 	.short	(.L_3090 - .L_3089)
.L_3089:
        /*00fc*/ 	.word	0x00000000


	//----- nvinfo : EIATTR_CBANK_PARAM_SIZE
	.align		4
.L_3090:
        /*0100*/ 	.byte	0x03, 0x19
        /*0102*/ 	.short	0x00e8


	//----- nvinfo : EIATTR_PARAM_CBANK
	.align		4
        /*0104*/ 	.byte	0x04, 0x0a
        /*0106*/ 	.short	(.L_3092 - .L_3091)
	.align		4
.L_3091:
        /*0108*/ 	.word	index@(.nv.constant0._ZN10layer_norm13ln_fwd_kernelINS_13Kernel_traitsIf6__halffS2_fjLj8192ELj1ELj1ELj8ELj16ENS_18Kernel_traits_baseILj8192EfS2_fS2_fjLj256EEEEELb0ELb0ELb1ELb0EEEvNS_9FwdParamsE)
        /*010c*/ 	.short	0x0380
        /*010e*/ 	.short	0x00e8


	//----- nvinfo : EIATTR_SW_WAR
	.align		4
.L_3092:
        /*0110*/ 	.byte	0x04, 0x36
        /*0112*/ 	.short	(.L_3094 - .L_3093)
.L_3093:
        /*0114*/ 	.word	0x00000008
.L_3094:


//--------------------- .nv.info._ZN10layer_norm13ln_fwd_kernelINS_13Kernel_traitsIf6__halffS2_fjLj8192ELj1ELj1ELj8ELj16ENS_18Kernel_traits_baseILj8192EfS2_fS2_fjLj256EEEEELb0ELb0ELb1ELb1EEEvNS_9FwdParamsE --------------------------
	.section	.nv.info._ZN10layer_norm13ln_fwd_kernelINS_13Kernel_traitsIf6__halffS2_fjLj8192ELj1ELj1ELj8ELj16ENS_18Kernel_traits_baseILj8192EfS2_fS2_fjLj256EEEEELb0ELb0ELb1ELb1EEEvNS_9FwdParamsE,"",@"SHT_CUDA_INFO"
	.sectionflags	@""
	.align	4


	//----- nvinfo : EIATTR_CUDA_API_VERSION
	.align		4
        /*0000*/ 	.byte	0x04, 0x37
        /*0002*/ 	.short	(.L_3096 - .L_3095)
.L_3095:
        /*0004*/ 	.word	0x00000082


	//----- nvinfo : EIATTR_KPARAM_INFO
	.align		4
.L_3096:
        /*0008*/ 	.byte	0x04, 0x17
        /*000a*/ 	.short	(.L_3098 - .L_3097)
.L_3097:
        /*000c*/ 	.word	0x00000000
        /*0010*/ 	.short	0x0000
        /*0012*/ 	.short	0x0000
        /*0014*/ 	.byte	0x00, 0xf0, 0xa1, 0x03


	//----- nvinfo : EIATTR_SPARSE_MMA_MASK
	.align		4
.L_3098:
        /*0018*/ 	.byte	0x03, 0x50
        /*001a*/ 	.short	0x0000


	//----- nvinfo : EIATTR_MAXREG_COUNT
	.align		4
        /*001c*/ 	.byte	0x03, 0x1b
        /*001e*/ 	.short	0x00ff


	//----- nvinfo : EIATTR_NUM_BARRIERS
	.align		4
        /*0020*/ 	.byte	0x02, 0x4c
        /*0022*/ 	.byte	0x01
	.zero		1


	//----- nvinfo : EIATTR_MERCURY_ISA_VERSION
	.align		4
        /*0024*/ 	.byte	0x03, 0x5f
        /*0026*/ 	.short	0x0101


	//----- nvinfo : EIATTR_COOP_GROUP_MASK_REGIDS
	.align		4
        /*0028*/ 	.byte	0x04, 0x29
        /*002a*/ 	.short	(.L_3100 - .L_3099)


	//   ....[0]....
.L_3099:
        /*002c*/ 	.word	0xffffffff


	//   ....[1]....
        /*0030*/ 	.word	0xffffffff


	//   ....[2]....
        /*0034*/ 	.word	0xffffffff


	//   ....[3]....
        /*0038*/ 	.word	0xffffffff


	//   ....[4]....
        /*003c*/ 	.word	0xffffffff


	//   ....[5]....
        /*0040*/ 	.word	0xffffffff


	//   ....[6]....
        /*0044*/ 	.word	0xffffffff


	//   ....[7]....
        /*0048*/ 	.word	0xffffffff


	//   ....[8]....
        /*004c*/ 	.word	0xffffffff


	//   ....[9]....
        /*0050*/ 	.word	0xffffffff


	//   ....[10]....
        /*0054*/ 	.word	0xffffffff


	//   ....[11]....
        /*0058*/ 	.word	0xffffffff


	//   ....[12]....
        /*005c*/ 	.word	0xffffffff


	//   ....[13]....
        /*0060*/ 	.word	0xffffffff


	//   ....[14]....
        /*0064*/ 	.word	0xffffffff


	//   ....[15]....
        /*0068*/ 	.word	0xffffffff


	//   ....[16]....
        /*006c*/ 	.word	0xffffffff


	//   ....[17]....
        /*0070*/ 	.word	0xffffffff


	//   ....[18]....
        /*0074*/ 	.word	0xffffffff


	//   ....[19]....
        /*0078*/ 	.word	0xffffffff


	//   ....[20]....
        /*007c*/ 	.word	0xffffffff


	//----- nvinfo : EIATTR_COOP_GROUP_INSTR_OFFSETS
	.align		4
.L_3100:
        /*0080*/ 	.byte	0x04, 0x28
        /*0082*/ 	.short	(.L_3102 - .L_3101)


	//   ....[0]....
.L_3101:
        /*0084*/ 	.word	0x00001930


	//   ....[1]....
        /*0088*/ 	.word	0x00001950


	//   ....[2]....
        /*008c*/ 	.word	0x00001970


	//   ....[3]....
        /*0090*/ 	.word	0x00001990


	//   ....[4]....
        /*0094*/ 	.word	0x000019b0


	//   ....[5]....
        /*0098*/ 	.word	0x00001de0


	//   ....[6]....
        /*009c*/ 	.word	0x00001e10


	//   ....[7]....
        /*00a0*/ 	.word	0x00001e50


	//   ....[8]....
        /*00a4*/ 	.word	0x00001e60


	//   ....[9]....
        /*00a8*/ 	.word	0x00001ec0


	//   ....[10]....
        /*00ac*/ 	.word	0x00001f30


	//   ....[11]....
        /*00b0*/ 	.word	0x00001f90


	//   ....[12]....
        /*00b4*/ 	.word	0x00001fd0


	//   ....[13]....
        /*00b8*/ 	.word	0x00001fe0


	//   ....[14]....
        /*00bc*/ 	.word	0x00002080


	//   ....[15]....
        /*00c0*/ 	.word	0x000020b0


	//   ....[16]....
        /*00c4*/ 	.word	0x000020d0


	//   ....[17]....
        /*00c8*/ 	.word	0x00002180


	//   ....[18]....
        /*00cc*/ 	.word	0x000021d0


	//   ....[19]....
        /*00d0*/ 	.word	0x00002260


	//   ....[20]....
        /*00d4*/ 	.word	0x00002290


	//----- nvinfo : EIATTR_VRC_CTA_INIT_COUNT
	.align		4
.L_3102:
        /*00d8*/ 	.byte	0x02, 0x4a
	.zero		1
	.zero		1


	//----- nvinfo : EIATTR_EXIT_INSTR_OFFSETS
	.align		4
        /*00dc*/ 	.byte	0x04, 0x1c
        /*00de*/ 	.short	(.L_3104 - .L_3103)


	//   ....[0]....
.L_3103:
        /*00e0*/ 	.word	0x000003b0


	//   ....[1]....
        /*00e4*/ 	.word	0x00002be0


	//----- nvinfo : EIATTR_MAX_THREADS
	.align		4
.L_3104:
        /*00e8*/ 	.byte	0x04, 0x05
        /*00ea*/ 	.short	(.L_3106 - .L_3105)
.L_3105:
        /*00ec*/ 	.word	0x00000100
        /*00f0*/ 	.word	0x00000001
        /*00f4*/ 	.word	0x00000001


	//----- nvinfo : EIATTR_CBANK_PARAM_SIZE
	.align		4
.L_3106:
        /*00f8*/ 	.byte	0x03, 0x19
        /*00fa*/ 	.short	0x00e8


	//----- nvinfo : EIATTR_PARAM_CBANK
	.align		4
        /*00fc*/ 	.byte	0x04, 0x0a
        /*00fe*/ 	.short	(.L_3108 - .L_3107)
	.align		4
.L_3107:
        /*0100*/ 	.word	index@(.nv.constant0._ZN10layer_norm13ln_fwd_kernelINS_13Kernel_traitsIf6__halffS2_fjLj8192ELj1ELj1ELj8ELj16ENS_18Kernel_traits_baseILj8192EfS2_fS2_fjLj256EEEEELb0ELb0ELb1ELb1EEEvNS_9FwdParamsE)
        /*0104*/ 	.short	0x0380
        /*0106*/ 	.short	0x00e8


	//----- nvinfo : EIATTR_SW_WAR
	.align		4
.L_3108:
        /*0108*/ 	.byte	0x04, 0x36
        /*010a*/ 	.short	(.L_3110 - .L_3109)
.L_3109:
        /*010c*/ 	.word	0x00000008
.L_3110:


//--------------------- .nv.info._ZN10layer_norm13ln_fwd_kernelINS_13Kernel_traitsIf6__halffS2_fjLj8192ELj1ELj1ELj8ELj16ENS_18Kernel_traits_baseILj8192EfS2_fS2_fjLj256EEEEELb0ELb1ELb0ELb0EEEvNS_9FwdParamsE --------------------------
	.section	.nv.info._ZN10layer_norm13ln_fwd_kernelINS_13Kernel_traitsIf6__halffS2_fjLj8192ELj1ELj1ELj8ELj16ENS_18Kernel_traits_baseILj8192EfS2_fS2_fjLj256EEEEELb0ELb1ELb0ELb0EEEvNS_9FwdParamsE,"",@"SHT_CUDA_INFO"
	.sectionflags	@""
	.align	4


	//----- nvinfo : EIATTR_CUDA_API_VERSION
	.align		4
        /*0000*/ 	.byte	0x04, 0x37
        /*0002*/ 	.short	(.L_3112 - .L_3111)
.L_3111:
        /*0004*/ 	.word	0x00000082


	//----- nvinfo : EIATTR_KPARAM_INFO
	.align		4
.L_3112:
        /*0008*/ 	.byte	0x04, 0x17
        /*000a*/ 	.short	(.L_3114 - .L_3113)
.L_3113:
        /*000c*/ 	.word	0x00000000
        /*0010*/ 	.short	0x0000
        /*0012*/ 	.short	0x0000
        /*0014*/ 	.byte	0x00, 0xf0, 0xa1, 0x03


	//----- nvinfo : EIATTR_SPARSE_MMA_MASK
	.align		4
.L_3114:
        /*0018*/ 	.byte	0x03, 0x50
        /*001a*/ 	.short	0x0000


	//----- nvinfo : EIATTR_MAXREG_COUNT
	.align		4
        /*001c*/ 	.byte	0x03, 0x1b
        /*001e*/ 	.short	0x00ff


	//----- nvinfo : EIATTR_NUM_BARRIERS
	.align		4
        /*0020*/ 	.byte	0x02, 0x4c
        /*0022*/ 	.byte	0x01
	.zero		1


	//----- nvinfo : EIATTR_MERCURY_ISA_VERSION
	.align		4
        /*0024*/ 	.byte	0x03, 0x5f
        /*0026*/ 	.short	0x0101


	//----- nvinfo : EIATTR_COOP_GROUP_MASK_REGIDS
	.align		4
        /*0028*/ 	.byte	0x04, 0x29
        /*002a*/ 	.short	(.L_3116 - .L_3115)


	//   ....[0]....
.L_3115:
        /*002c*/ 	.word	0xffffffff


	//   ....[1]....
        /*0030*/ 	.word	0xffffffff


	//   ....[2]....
        /*0034*/ 	.word	0xffffffff


	//   ....[3]....
        /*0038*/ 	.word	0xffffffff


	//   ....[4]....
        /*003c*/ 	.word	0xffffffff


	//   ....[5]....
        /*0040*/ 	.word	0xffffffff


	//   ....[6]....
        /*0044*/ 	.word	0xffffffff


	//   ....[7]....
        /*0048*/ 	.word	0xffffffff


	//   ....[8]....
        /*004c*/ 	.word	0xffffffff


	//   ....[9]....
        /*0050*/ 	.word	0xffffffff


	//   ....[10]....
        /*0054*/ 	.word	0xffffffff


	//   ....[11]....
        /*0058*/ 	.word	0xffffffff


	//   ....[12]....
        /*005c*/ 	.word	0xffffffff


	//   ....[13]....
        /*0060*/ 	.word	0xffffffff


	//   ....[14]....
        /*0064*/ 	.word	0xffffffff


	//   ....[15]....
        /*0068*/ 	.word	0xffffffff


	//   ....[16]....
        /*006c*/ 	.word	0xffffffff


	//   ....[17]....
        /*0070*/ 	.word	0xffffffff


	//   ....[18]....
        /*0074*/ 	.word	0xffffffff


	//   ....[19]....
        /*0078*/ 	.word	0xffffffff


	//   ....[20]....
        /*007c*/ 	.word	0xffffffff


	//----- nvinfo : EIATTR_COOP_GROUP_INSTR_OFFSETS
	.align		4
.L_3116:
        /*0080*/ 	.byte	0x04, 0x28
        /*0082*/ 	.short	(.L_3118 - .L_3117)


	//   ....[0]....
.L_3117:
        /*0084*/ 	.word	0x00001dd0


	//   ....[1]....
        /*0088*/ 	.word	0x00001df0


	//   ....[2]....
        /*008c*/ 	.word	0x00001e10


	//   ....[3]....
        /*0090*/ 	.word	0x00001e30


	//   ....[4]....
        /*0094*/ 	.word	0x00001e50


	//   ....[5]....
        /*0098*/ 	.word	0x000022d0


	//   ....[6]....
        /*009c*/ 	.word	0x000022f0


	//   ....[7]....
        /*00a0*/ 	.word	0x00002310


	//   ....[8]....
        /*00a4*/ 	.word	0x00002330


	//   ....[9]....
        /*00a8*/ 	.word	0x00002350


	//   ....[10]....
        /*00ac*/ 	.word	0x000024d0


	//   ....[11]....
        /*00b0*/ 	.word	0x00002510


	//   ....[12]....
        /*00b4*/ 	.word	0x00002520


	//   ....[13]....
        /*00b8*/ 	.word	0x00002560


	//   ....[14]....
        /*00bc*/ 	.word	0x00002630


	//   ....[15]....
        /*00c0*/ 	.word	0x00002660


	//   ....[16]....
        /*00c4*/ 	.word	0x00002680


	//   ....[17]....
        /*00c8*/ 	.word	0x00002720


	//   ....[18]....
        /*00cc*/ 	.word	0x00002770


	//   ....[19]....
        /*00d0*/ 	.word	0x00002810


	//   ....[20]....
        /*00d4*/ 	.word	0x00002840


	//----- nvinfo : EIATTR_VRC_CTA_INIT_COUNT
	.align		4
.L_3118:
        /*00d8*/ 	.byte	0x02, 0x4a
	.zero		1
	.zero		1


	//----- nvinfo : EIATTR_EXIT_INSTR_OFFSETS
	.align		4
        /*00dc*/ 	.byte	0x04, 0x1c
        /*00de*/ 	.short	(.L_3120 - .L_3119)


	//   ....[0]....
.L_3119:
        /*00e0*/ 	.word	0x00000840


	//   ....[1]....
        /*00e4*/ 	.word	0x000031f0


	//----- nvinfo : EIATTR_MAX_THREADS
	.align		4
.L_3120:
        /*00e8*/ 	.byte	0x04, 0x05
        /*00ea*/ 	.short	(.L_3122 - .L_3121)
.L_3121:
        /*00ec*/ 	.word	0x00000100
        /*00f0*/ 	.word	0x00000001
        /*00f4*/ 	.word	0x00000001


	//----- nvinfo : EIATTR_CRS_STACK_SIZE
	.align		4
.L_3122:
        /*00f8*/ 	.byte	0x04, 0x1e
        /*00fa*/ 	.short	(.L_3124 - .L_3123)
.L_3123:
        /*00fc*/ 	.word	0x00000000


	//----- nvinfo : EIATTR_CBANK_PARAM_SIZE
	.align		4
.L_3124:
        /*0100*/ 	.byte	0x03, 0x19
        /*0102*/ 	.short	0x00e8


	//----- nvinfo : EIATTR_PARAM_CBANK
	.align		4
        /*0104*/ 	.byte	0x04, 0x0a
        /*0106*/ 	.short	(.L_3126 - .L_3125)
	.align		4
.L_3125:
        /*0108*/ 	.word	index@(.nv.constant0._ZN10layer_norm13ln_fwd_kernelINS_13Kernel_traitsIf6__halffS2_fjLj8192ELj1ELj1ELj8ELj16ENS_18Kernel_traits_baseILj8192EfS2_fS2_fjLj256EEEEELb0ELb1ELb0ELb0EEEvNS_9FwdParamsE)
        /*010c*/ 	.short	0x0380
        /*010e*/ 	.short	0x00e8


	//----- nvinfo : EIATTR_SW_WAR
	.align		4
.L_3126:
        /*0110*/ 	.byte	0x04, 0x36
        /*0112*/ 	.short	(.L_3128 - .L_3127)
.L_3127:
        /*0114*/ 	.word	0x00000008
.L_3128:


//--------------------- .nv.info._ZN10layer_norm13ln_fwd_kernelINS_13Kernel_traitsIf6__halffS2_fjLj8192ELj1ELj1ELj8ELj16ENS_18Kernel_traits_baseILj8192EfS2_fS2_fjLj256EEEEELb0ELb1ELb0ELb1EEEvNS_9FwdParamsE --------------------------
	.section	.nv.info._ZN10layer_norm13ln_fwd_kernelINS_13Kernel_traitsIf6__halffS2_fjLj8192ELj1ELj1ELj8ELj16ENS_18Kernel_traits_baseILj8192EfS2_fS2_fjLj256EEEEELb0ELb1ELb0ELb1EEEvNS_9FwdParamsE,"",@"SHT_CUDA_INFO"
	.sectionflags	@""
	.align	4


	//----- nvinfo : EIATTR_CUDA_API_VERSION
	.align		4
        /*0000*/ 	.byte	0x04, 0x37
        /*0002*/ 	.short	(.L_3130 - .L_3129)
.L_3129:
        /*0004*/ 	.word	0x00000082


	//----- nvinfo : EIATTR_KPARAM_INFO
	.align		4
.L_3130:
        /*0008*/ 	.byte	0x04, 0x17
        /*000a*/ 	.short	(.L_3132 - .L_3131)
.L_3131:
        /*000c*/ 	.word	0x00000000
        /*0010*/ 	.short	0x0000
        /*0012*/ 	.short	0x0000
        /*0014*/ 	.byte	0x00, 0xf0, 0xa1, 0x03


	//----- nvinfo : EIATTR_SPARSE_MMA_MASK
	.align		4
.L_3132:
        /*0018*/ 	.byte	0x03, 0x50
        /*001a*/ 	.short	0x0000


	//----- nvinfo : EIATTR_MAXREG_COUNT
	.align		4
        /*001c*/ 	.byte	0x03, 0x1b
        /*001e*/ 	.short	0x00ff


	//----- nvinfo : EIATTR_NUM_BARRIERS
	.align		4
        /*0020*/ 	.byte	0x02, 0x4c
        /*0022*/ 	.byte	0x01
	.zero		1


	//----- nvinfo : EIATTR_MERCURY_ISA_VERSION
	.align		4
        /*0024*/ 	.byte	0x03, 0x5f
        /*0026*/ 	.short	0x0101


	//----- nvinfo : EIATTR_COOP_GROUP_MASK_REGIDS
	.align		4
        /*0028*/ 	.byte	0x04, 0x29
        /*002a*/ 	.short	(.L_3134 - .L_3133)


	//   ....[0]....
.L_3133:
        /*002c*/ 	.word	0xffffffff


	//   ....[1]....
        /*0030*/ 	.word	0xffffffff


	//   ....[2]....
        /*0034*/ 	.word	0xffffffff


	//   ....[3]....
        /*0038*/ 	.word	0xffffffff


	//   ....[4]....
        /*003c*/ 	.word	0xffffffff


	//   ....[5]....
        /*0040*/ 	.word	0xffffffff


	//   ....[6]....
        /*0044*/ 	.word	0xffffffff


	//   ....[7]....
        /*0048*/ 	.word	0xffffffff


	//   ....[8]....
        /*004c*/ 	.word	0xffffffff


	//   ....[9]....
        /*0050*/ 	.word	0xffffffff


	//   ....[10]....
        /*0054*/ 	.word	0xffffffff


	//   ....[11]....
        /*0058*/ 	.word	0xffffffff


	//   ....[12]....
        /*005c*/ 	.word	0xffffffff


	//   ....[13]....
        /*0060*/ 	.word	0xffffffff


	//   ....[14]....
        /*0064*/ 	.word	0xffffffff


	//   ....[15]....
        /*0068*/ 	.word	0xffffffff


	//   ....[16]....
        /*006c*/ 	.word	0xffffffff


	//   ....[17]....
        /*0070*/ 	.word	0xffffffff


	//   ....[18]....
        /*0074*/ 	.word	0xffffffff


	//   ....[19]....
        /*0078*/ 	.word	0xffffffff


	//   ....[20]....
        /*007c*/ 	.word	0xffffffff


	//----- nvinfo : EIATTR_COOP_GROUP_INSTR_OFFSETS
	.align		4
.L_3134:
        /*0080*/ 	.byte	0x04, 0x28
        /*0082*/ 	.short	(.L_3136 - .L_3135)


	//   ....[0]....
.L_3135:
        /*0084*/ 	.word	0x00001740


	//   ....[1]....
        /*0088*/ 	.word	0x00001760


	//   ....[2]....
        /*008c*/ 	.word	0x00001780


	//   ....[3]....
        /*0090*/ 	.word	0x000017a0


	//   ....[4]....
        /*0094*/ 	.word	0x000017c0


	//   ....[5]....
        /*0098*/ 	.word	0x00001bf0


	//   ....[6]....
        /*009c*/ 	.word	0x00001c10


	//   ....[7]....
        /*00a0*/ 	.word	0x00001c40


	//   ....[8]....
        /*00a4*/ 	.word	0x00001c70


	//   ....[9]....
        /*00a8*/ 	.word	0x00001c90


	//   ....[10]....
        /*00ac*/ 	.word	0x00001e40


	//   ....[11]....
        /*00b0*/ 	.word	0x00001e80


	//   ....[12]....
        /*00b4*/ 	.word	0x00001e90


	//   ....[13]....
        /*00b8*/ 	.word	0x00001ed0


	//   ....[14]....
        /*00bc*/ 	.word	0x00001fa0


	//   ....[15]....
        /*00c0*/ 	.word	0x00001fd0


	//   ....[16]....
        /*00c4*/ 	.word	0x00001ff0


	//   ....[17]....
        /*00c8*/ 	.word	0x00002080


	//   ....[18]....
        /*00cc*/ 	.word	0x000020e0


	//   ....[19]....
        /*00d0*/ 	.word	0x00002150


	//   ....[20]....
        /*00d4*/ 	.word	0x000021a0


	//----- nvinfo : EIATTR_VRC_CTA_INIT_COUNT
	.align		4
.L_3136:
        /*00d8*/ 	.byte	0x02, 0x4a
	.zero		1
	.zero		1


	//----- nvinfo : EIATTR_EXIT_INSTR_OFFSETS
	.align		4
        /*00dc*/ 	.byte	0x04, 0x1c
        /*00de*/ 	.short	(.L_3138 - .L_3137)


	//   ....[0]....
.L_3137:
        /*00e0*/ 	.word	0x000004e0


	//   ....[1]....
        /*00e4*/ 	.word	0x00002a40


	//----- nvinfo : EIATTR_MAX_THREADS
	.align		4
.L_3138:
        /*00e8*/ 	.byte	0x04, 0x05
        /*00ea*/ 	.short	(.L_3140 - .L_3139)
.L_3139:
        /*00ec*/ 	.word	0x00000100
        /*00f0*/ 	.word	0x00000001
        /*00f4*/ 	.word	0x00000001


	//----- nvinfo : EIATTR_CRS_STACK_SIZE
	.align		4
.L_3140:
        /*00f8*/ 	.byte	0x04, 0x1e
        /*00fa*/ 	.short	(.L_3142 - .L_3141)
.L_3141:
        /*00fc*/ 	.word	0x00000000


	//----- nvinfo : EIATTR_CBANK_PARAM_SIZE
	.align		4
.L_3142:
        /*0100*/ 	.byte	0x03, 0x19
        /*0102*/ 	.short	0x00e8


	//----- nvinfo : EIATTR_PARAM_CBANK
	.align		4
        /*0104*/ 	.byte	0x04, 0x0a
        /*0106*/ 	.short	(.L_3144 - .L_3143)
	.align		4
.L_3143:
        /*0108*/ 	.word	index@(.nv.constant0._ZN10layer_norm13ln_fwd_kernelINS_13Kernel_traitsIf6__halffS2_fjLj8192ELj1ELj1ELj8ELj16ENS_18Kernel_traits_baseILj8192EfS2_fS2_fjLj256EEEEELb0ELb1ELb0ELb1EEEvNS_9FwdParamsE)
        /*010c*/ 	.short	0x0380
        /*010e*/ 	.short	0x00e8


	//----- nvinfo : EIATTR_SW_WAR
	.align		4
.L_3144:
        /*0110*/ 	.byte	0x04, 0x36
        /*0112*/ 	.short	(.L_3146 - .L_3145)
.L_3145:
        /*0114*/ 	.word	0x00000008
.L_3146:


//--------------------- .nv.info._ZN10layer_norm13ln_fwd_kernelINS_13Kernel_traitsIf6__halffS2_fjLj8192ELj1ELj1ELj8ELj16ENS_18Kernel_traits_baseILj8192EfS2_fS2_fjLj256EEEEELb0ELb1ELb1ELb0EEEvNS_9FwdParamsE --------------------------
	.section	.nv.info._ZN10layer_norm13ln_fwd_kernelINS_13Kernel_traitsIf6__halffS2_fjLj8192ELj1ELj1ELj8ELj16ENS_18Kernel_traits_baseILj8192EfS2_fS2_fjLj256EEEEELb0ELb1ELb1ELb0EEEvNS_9FwdParamsE,"",@"SHT_CUDA_INFO"
	.sectionflags	@""
	.align	4


	//----- nvinfo : EIATTR_CUDA_API_VERSION
	.align		4
        /*0000*/ 	.byte	0x04, 0x37
        /*0002*/ 	.short	(.L_3148 - .L_3147)
.L_3147:
        /*0004*/ 	.word	0x00000082


	//----- nvinfo : EIATTR_KPARAM_INFO
	.align		4
.L_3148:
        /*0008*/ 	.byte	0x04, 0x17
        /*000a*/ 	.short	(.L_3150 - .L_3149)
.L_3149:
        /*000c*/ 	.word	0x00000000
        /*0010*/ 	.short	0x0000
        /*0012*/ 	.short	0x0000
        /*0014*/ 	.byte	0x00, 0xf0, 0xa1, 0x03


	//----- nvinfo : EIATTR_SPARSE_MMA_MASK
	.align		4
.L_3150:
        /*0018*/ 	.byte	0x03, 0x50
        /*001a*/ 	.short	0x0000


	//----- nvinfo : EIATTR_MAXREG_COUNT
	.align		4
        /*001c*/ 	.byte	0x03, 0x1b
        /*001e*/ 	.short	0x00ff


	//----- nvinfo : EIATTR_NUM_BARRIERS
	.align		4
        /*0020*/ 	.byte	0x02, 0x4c
        /*0022*/ 	.byte	0x01
	.zero		1


	//----- nvinfo : EIATTR_MERCURY_ISA_VERSION
	.align		4
        /*0024*/ 	.byte	0x03, 0x5f
        /*0026*/ 	.short	0x0101


	//----- nvinfo : EIATTR_COOP_GROUP_MASK_REGIDS
	.align		4
        /*0028*/ 	.byte	0x04, 0x29
        /*002a*/ 	.short	(.L_3152 - .L_3151)


	//   ....[0]....
.L_3151:
        /*002c*/ 	.word	0xffffffff


	//   ....[1]....
        /*0030*/ 	.word	0xffffffff


	//   ....[2]....
        /*0034*/ 	.word	0xffffffff


	//   ....[3]....
        /*0038*/ 	.word	0xffffffff


	//   ....[4]....
        /*003c*/ 	.word	0xffffffff


	//   ....[5]....
        /*0040*/ 	.word	0xffffffff


	//   ....[6]....
        /*0044*/ 	.word	0xffffffff


	//   ....[7]....
        /*0048*/ 	.word	0xffffffff


	//   ....[8]....
        /*004c*/ 	.word	0xffffffff


	//   ....[9]....
        /*0050*/ 	.word	0xffffffff


	//   ....[10]....
        /*0054*/ 	.word	0xffffffff


	//   ....[11]....
        /*0058*/ 	.word	0xffffffff


	//   ....[12]....
        /*005c*/ 	.word	0xffffffff


	//   ....[13]....
        /*0060*/ 	.word	0xffffffff


	//   ....[14]....
        /*0064*/ 	.word	0xffffffff


	//   ....[15]....
        /*0068*/ 	.word	0xffffffff


	//   ....[16]....
        /*006c*/ 	.word	0xffffffff


	//   ....[17]....
        /*0070*/ 	.word	0xffffffff


	//   ....[18]....
        /*0074*/ 	.word	0xffffffff


	//   ....[19]....
        /*0078*/ 	.word	0xffffffff


	//   ....[20]....
        /*007c*/ 	.word	0xffffffff


	//----- nvinfo : EIATTR_COOP_GROUP_INSTR_OFFSETS
	.align		4
.L_3152:
        /*0080*/ 	.byte	0x04, 0x28
        /*0082*/ 	.short	(.L_3154 - .L_3153)


	//   ....[0]....
.L_3153:
        /*0084*/ 	.word	0x00002600


	//   ....[1]....
        /*0088*/ 	.word	0x00002620


	//   ....[2]....
        /*008c*/ 	.word	0x00002640


	//   ....[3]....
        /*0090*/ 	.word	0x00002660


	//   ....[4]....
        /*0094*/ 	.word	0x00002680


	//   ....[5]....
        /*0098*/ 	.word	0x00002af0


	//   ....[6]....
        /*009c*/ 	.word	0x00002b10


	//   ....[7]....
        /*00a0*/ 	.word	0x00002b30


	//   ....[8]....
        /*00a4*/ 	.word	0x00002b50


	//   ....[9]....
        /*00a8*/ 	.word	0x00002b70


	//   ....[10]....
        /*00ac*/ 	.word	0x00002d00


	//   ....[11]....
        /*00b0*/ 	.word	0x00002d30


	//   ....[12]....
        /*00b4*/ 	.word	0x00002d50


	//   ....[13]....
        /*00b8*/ 	.word	0x00002db0


	//   ....[14]....
        /*00bc*/ 	.word	0x00002e50


	//   ....[15]....
        /*00c0*/ 	.word	0x00002e80


	//   ....[16]....
        /*00c4*/ 	.word	0x00002f10


	//   ....[17]....
        /*00c8*/ 	.word	0x00002f30


	//   ....[18]....
        /*00cc*/ 	.word	0x00002f50


	//   ....[19]....
        /*00d0*/ 	.word	0x00003050


	//   ....[20]....
        /*00d4*/ 	.word	0x00003060


	//----- nvinfo : EIATTR_VRC_CTA_INIT_COUNT
	.align		4
.L_3154:
        /*00d8*/ 	.byte	0x02, 0x4a
	.zero		1
	.zero		1


	//----- nvinfo : EIATTR_EXIT_INSTR_OFFSETS
	.align		4
        /*00dc*/ 	.byte	0x04, 0x1c
        /*00de*/ 	.short	(.L_3156 - .L_3155)


	//   ....[0]....
.L_3155:
        /*00e0*/ 	.word	0x00000840


	//   ....[1]....
        /*00e4*/ 	.word	0x00003a90


	//----- nvinfo : EIATTR_MAX_THREADS
	.align		4
.L_3156:
        /*00e8*/ 	.byte	0x04, 0x05
        /*00ea*/ 	.short	(.L_3158 - .L_3157)
.L_3157:
        /*00ec*/ 	.word	0x00000100
        /*00f0*/ 	.word	0x00000001
        /*00f4*/ 	.word	0x00000001


	//----- nvinfo : EIATTR_CRS_STACK_SIZE
	.align		4
.L_3158:
        /*00f8*/ 	.byte	0x04, 0x1e
        /*00fa*/ 	.short	(.L_3160 - .L_3159)
.L_3159:
        /*00fc*/ 	.word	0x00000000


	//----- nvinfo : EIATTR_CBANK_PARAM_SIZE
	.align		4
.L_3160:
        /*0100*/ 	.byte	0x03, 0x19
        /*0102*/ 	.short	0x00e8


	//----- nvinfo : EIATTR_PARAM_CBANK
	.align		4
        /*0104*/ 	.byte	0x04, 0x0a
        /*0106*/ 	.short	(.L_3162 - .L_3161)
	.align		4
.L_3161:
        /*0108*/ 	.word	index@(.nv.constant0._ZN10layer_norm13ln_fwd_kernelINS_13Kernel_traitsIf6__halffS2_fjLj8192ELj1ELj1ELj8ELj16ENS_18Kernel_traits_baseILj8192EfS2_fS2_fjLj256EEEEELb0ELb1ELb1ELb0EEEvNS_9FwdParamsE)
        /*010c*/ 	.short	0x0380
        /*010e*/ 	.short	0x00e8


	//----- nvinfo : EIATTR_SW_WAR
	.align		4
.L_3162:
        /*0110*/ 	.byte	0x04, 0x36
        /*0112*/ 	.short	(.L_3164 - .L_3163)
.L_3163:
        /*0114*/ 	.word	0x00000008
.L_3164:


//--------------------- .nv.info._ZN10layer_norm13ln_fwd_kernelINS_13Kernel_traitsIf6__halffS2_fjLj8192ELj1ELj1ELj8ELj16ENS_18Kernel_traits_baseILj8192EfS2_fS2_fjLj256EEEEELb0ELb1ELb1ELb1EEEvNS_9FwdParamsE --------------------------
	.section	.nv.info._ZN10layer_norm13ln_fwd_kernelINS_13Kernel_traitsIf6__halffS2_fjLj8192ELj1ELj1ELj8ELj16ENS_18Kernel_traits_baseILj8192EfS2_fS2_fjLj256EEEEELb0ELb1ELb1ELb1EEEvNS_9FwdParamsE,"",@"SHT_CUDA_INFO"
	.sectionflags	@""
	.align	4


	//----- nvinfo : EIATTR_CUDA_API_VERSION
	.align		4
        /*0000*/ 	.byte	0x04, 0x37
        /*0002*/ 	.short	(.L_3166 - .L_3165)
.L_3165:
        /*0004*/ 	.word	0x00000082


	//----- nvinfo : EIATTR_KPARAM_INFO
	.align		4
.L_3166:
        /*0008*/ 	.byte	0x04, 0x17
        /*000a*/ 	.short	(.L_3168 - .L_3167)
.L_3167:
        /*000c*/ 	.word	0x00000000
        /*0010*/ 	.short	0x0000
        /*0012*/ 	.short	0x0000
        /*0014*/ 	.byte	0x00, 0xf0, 0xa1, 0x03


	//----- nvinfo : EIATTR_SPARSE_MMA_MASK
	.align		4
.L_3168:
        /*0018*/ 	.byte	0x03, 0x50
        /*001a*/ 	.short	0x0000


	//----- nvinfo : EIATTR_MAXREG_COUNT
	.align		4
        /*001c*/ 	.byte	0x03, 0x1b
        /*001e*/ 	.short	0x00ff


	//----- nvinfo : EIATTR_NUM_BARRIERS
	.align		4
        /*0020*/ 	.byte	0x02, 0x4c
        /*0022*/ 	.byte	0x01
	.zero		1


	//----- nvinfo : EIATTR_MERCURY_ISA_VERSION
	.align		4
        /*0024*/ 	.byte	0x03, 0x5f
        /*0026*/ 	.short	0x0101


	//----- nvinfo : EIATTR_COOP_GROUP_MASK_REGIDS
	.align		4
        /*0028*/ 	.byte	0x04, 0x29
        /*002a*/ 	.short	(.L_3170 - .L_3169)


	//   ....[0]....
.L_3169:
        /*002c*/ 	.word	0xffffffff


	//   ....[1]....
        /*0030*/ 	.word	0xffffffff


	//   ....[2]....
        /*0034*/ 	.word	0xffffffff


	//   ....[3]....
        /*0038*/ 	.word	0xffffffff


	//   ....[4]....
        /*003c*/ 	.word	0xffffffff


	//   ....[5]....
        /*0040*/ 	.word	0xffffffff


	//   ....[6]....
        /*0044*/ 	.word	0xffffffff


	//   ....[7]....
        /*0048*/ 	.word	0xffffffff


	//   ....[8]....
        /*004c*/ 	.word	0xffffffff


	//   ....[9]....
        /*0050*/ 	.word	0xffffffff


	//   ....[10]....
        /*0054*/ 	.word	0xffffffff


	//   ....[11]....
        /*0058*/ 	.word	0xffffffff


	//   ....[12]....
        /*005c*/ 	.word	0xffffffff


	//   ....[13]....
        /*0060*/ 	.word	0xffffffff


	//   ....[14]....
        /*0064*/ 	.word	0xffffffff


	//   ....[15]....
        /*0068*/ 	.word	0xffffffff


	//   ....[16]....
        /*006c*/ 	.word	0xffffffff


	//   ....[17]....
        /*0070*/ 	.word	0xffffffff


	//   ....[18]....
        /*0074*/ 	.word	0xffffffff


	//   ....[19]....
        /*0078*/ 	.word	0xffffffff


	//   ....[20]....
        /*007c*/ 	.word	0xffffffff


	//----- nvinfo : EIATTR_COOP_GROUP_INSTR_OFFSETS
	.align		4
.L_3170:
        /*0080*/ 	.byte	0x04, 0x28
        /*0082*/ 	.short	(.L_3172 - .L_3171)


	//   ....[0]....
.L_3171:
        /*0084*/ 	.word	0x00001fb0


	//   ....[1]....
        /*0088*/ 	.word	0x00001fd0


	//   ....[2]....
        /*008c*/ 	.word	0x00001ff0


	//   ....[3]....
        /*0090*/ 	.word	0x00002010


	//   ....[4]....
        /*0094*/ 	.word	0x00002030


	//   ....[5]....
        /*0098*/ 	.word	0x00002460


	//   ....[6]....
        /*009c*/ 	.word	0x00002480


	//   ....[7]....
        /*00a0*/ 	.word	0x000024a0


	//   ....[8]....
        /*00a4*/ 	.word	0x000024d0


	//   ....[9]....
        /*00a8*/ 	.word	0x00002500


	//   ....[10]....
        /*00ac*/ 	.word	0x000026b0


	//   ....[11]....
        /*00b0*/ 	.word	0x000026e0


	//   ....[12]....
        /*00b4*/ 	.word	0x00002730


	//   ....[13]....
        /*00b8*/ 	.word	0x00002780


	//   ....[14]....
        /*00bc*/ 	.word	0x000027d0


	//   ....[15]....
        /*00c0*/ 	.word	0x00002830


	//   ....[16]....
        /*00c4*/ 	.word	0x00002850


	//   ....[17]....
        /*00c8*/ 	.word	0x000028d0


	//   ....[18]....
        /*00cc*/ 	.word	0x00002930


	//   ....[19]....
        /*00d0*/ 	.word	0x000029e0


	//   ....[20]....
        /*00d4*/ 	.word	0x00002a10


	//----- nvinfo : EIATTR_VRC_CTA_INIT_COUNT
	.align		4
.L_3172:
        /*00d8*/ 	.byte	0x02, 0x4a
	.zero		1
	.zero		1


	//----- nvinfo : EIATTR_EXIT_INSTR_OFFSETS
	.align		4
        /*00dc*/ 	.byte	0x04, 0x1c
        /*00de*/ 	.short	(.L_3174 - .L_3173)


	//   ....[0]....
.L_3173:
        /*00e0*/ 	.word	0x000004e0


	//   ....[1]....
        /*00e4*/ 	.word	0x00003350


	//----- nvinfo : EIATTR_MAX_THREADS
	.align		4
.L_3174:
        /*00e8*/ 	.byte	0x04, 0x05
        /*00ea*/ 	.short	(.L_3176 - .L_3175)
.L_3175:
        /*00ec*/ 	.word	0x00000100
        /*00f0*/ 	.word	0x00000001
        /*00f4*/ 	.word	0x00000001


	//----- nvinfo : EIATTR_CRS_STACK_SIZE
	.align		4
.L_3176:
        /*00f8*/ 	.byte	0x04, 0x1e
        /*00fa*/ 	.short	(.L_3178 - .L_3177)
.L_3177:
        /*00fc*/ 	.word	0x00000000


	//----- nvinfo : EIATTR_CBANK_PARAM_SIZE
	.align		4
.L_3178:
        /*0100*/ 	.byte	0x03, 0x19
        /*0102*/ 	.short	0x00e8


	//----- nvinfo : EIATTR_PARAM_CBANK
	.align		4
        /*0104*/ 	.byte	0x04, 0x0a
        /*0106*/ 	.short	(.L_3180 - .L_3179)
	.align		4
.L_3179:
        /*0108*/ 	.word	index@(.nv.constant0._ZN10layer_norm13ln_fwd_kernelINS_13Kernel_traitsIf6__halffS2_fjLj8192ELj1ELj1ELj8ELj16ENS_18Kernel_traits_baseILj8192EfS2_fS2_fjLj256EEEEELb0ELb1ELb1ELb1EEEvNS_9FwdParamsE)
        /*010c*/ 	.short	0x0380
        /*010e*/ 	.short	0x00e8


	//----- nvinfo : EIATTR_SW_WAR
	.align		4
.L_3180:
        /*0110*/ 	.byte	0x04, 0x36
        /*0112*/ 	.short	(.L_3182 - .L_3181)
.L_3181:
        /*0114*/ 	.word	0x00000008
.L_3182:


//--------------------- .nv.info._ZN10layer_norm13ln_fwd_kernelINS_13Kernel_traitsIf6__halffS2_fjLj8192ELj1ELj1ELj8ELj16ENS_18Kernel_traits_baseILj8192EfS2_fS2_fjLj256EEEEELb1ELb0ELb0ELb0EEEvNS_9FwdParamsE --------------------------
	.section	.nv.info._ZN10layer_norm13ln_fwd_kernelINS_13Kernel_traitsIf6__halffS2_fjLj8192ELj1ELj1ELj8ELj16ENS_18Kernel_traits_baseILj8192EfS2_fS2_fjLj256EEEEELb1ELb0ELb0ELb0EEEvNS_9FwdParamsE,"",@"SHT_CUDA_INFO"
	.sectionflags	@""
	.align	4


	//----- nvinfo : EIATTR_CUDA_API_VERSION
	.align		4
        /*0000*/ 	.byte	0x04, 0x37
        /*0002*/ 	.short	(.L_3184 - .L_3183)
.L_3183:
        /*0004*/ 	.word	0x00000082


	//----- nvinfo : EIATTR_KPARAM_INFO
	.align		4
.L_3184:
        /*0008*/ 	.byte	0x04, 0x17
        /*000a*/ 	.short	(.L_3186 - .L_3185)
.L_3185:
        /*000c*/ 	.word	0x00000000
        /*0010*/ 	.short	0x0000
        /*0012*/ 	.short	0x0000
        /*0014*/ 	.byte	0x00, 0xf0, 0xa1, 0x03


	//----- nvinfo : EIATTR_SPARSE_MMA_MASK
	.align		4
.L_3186:
        /*0018*/ 	.byte	0x03, 0x50
        /*001a*/ 	.short	0x0000


	//----- nvinfo : EIATTR_MAXREG_COUNT
	.align		4
        /*001c*/ 	.byte	0x03, 0x1b
        /*001e*/ 	.short	0x00ff


	//----- nvinfo : EIATTR_NUM_BARRIERS
	.align		4
        /*0020*/ 	.byte	0x02, 0x4c
        /*0022*/ 	.byte	0x01
	.zero		1


	//----- nvinfo : EIATTR_ANNOTATIONS
	.align		4
        /*0024*/ 	.byte	0x04, 0x55
        /*0026*/ 	.short	(.L_3188 - .L_3187)


	//   ....[0]....
.L_3187:
        /*0028*/ 	.word	0x00000001
        /*002c*/ 	.byte	0x10, 0x0e, 0x00, 0x00, 0x01, 0x00, 0x00, 0x00, 0xf0, 0x95, 0x01, 0x00


	//----- nvinfo : EIATTR_MERCURY_ISA_VERSION
	.align		4
.L_3188:
        /*0038*/ 	.byte	0x03, 0x5f
        /*003a*/ 	.short	0x0101


	//----- nvinfo : EIATTR_COOP_GROUP_MASK_REGIDS
	.align		4
        /*003c*/ 	.byte	0x04, 0x29
        /*003e*/ 	.short	(.L_3190 - .L_3189)


	//   ....[0]....
.L_3189:
        /*0040*/ 	.word	0xffffffff


	//   ....[1]....
        /*0044*/ 	.word	0xffffffff


	//   ....[2]....
        /*0048*/ 	.word	0xffffffff


	//   ....[3]....
        /*004c*/ 	.word	0xffffffff


	//   ....[4]....
        /*0050*/ 	.word	0xffffffff


	//   ....[5]....
        /*0054*/ 	.word	0xffffffff


	//   ....[6]....
        /*0058*/ 	.word	0xffffffff


	//   ....[7]....
        /*005c*/ 	.word	0xffffffff


	//   ....[8]....
        /*0060*/ 	.word	0xffffffff


	//   ....[9]....
        /*0064*/ 	.word	0xffffffff


	//   ....[10]....
        /*0068*/ 	.word	0xffffffff


	//   ....[11]....
        /*006c*/ 	.word	0xffffffff


	//   ....[12]....
        /*0070*/ 	.word	0xffffffff


	//   ....[13]....
        /*0074*/ 	.word	0xffffffff


	//   ....[14]....
        /*0078*/ 	.word	0xffffffff


	//   ....[15]....
        /*007c*/ 	.word	0xffffffff


	//   ....[16]....
        /*0080*/ 	.word	0xffffffff


	//   ....[17]....
        /*0084*/ 	.word	0xffffffff


	//   ....[18]....
        /*0088*/ 	.word	0xffffffff


	//   ....[19]....
        /*008c*/ 	.word	0xffffffff


	//   ....[20]....
        /*0090*/ 	.word	0xffffffff


	//----- nvinfo : EIATTR_COOP_GROUP_INSTR_OFFSETS
	.align		4
.L_3190:
        /*0094*/ 	.byte	0x04, 0x28
        /*0096*/ 	.short	(.L_3192 - .L_3191)


	//   ....[0]....
.L_3191:
        /*0098*/ 	.word	0x00019870


	//   ....[1]....
        /*009c*/ 	.word	0x00019890


	//   ....[2]....
        /*00a0*/ 	.word	0x000198b0


	//   ....[3]....
        /*00a4*/ 	.word	0x000198d0


	//   ....[4]....
        /*00a8*/ 	.word	0x00019900


	//   ....[5]....
        /*00ac*/ 	.word	0x00019d40


	//   ....[6]....
        /*00b0*/ 	.word	0x00019d60


	//   ....[7]....
        /*00b4*/ 	.word	0x00019d80


	//   ....[8]....
        /*00b8*/ 	.word	0x00019db0


	//   ....[9]....
        /*00bc*/ 	.word	0x00019de0


	//   ....[10]....
        /*00c0*/ 	.word	0x00019f60


	//   ....[11]....
        /*00c4*/ 	.word	0x00019fa0


	//   ....[12]....
        /*00c8*/ 	.word	0x00019fc0


	//   ....[13]....
        /*00cc*/ 	.word	0x0001a010


	//   ....[14]....
        /*00d0*/ 	.word	0x0001a0e0


	//   ....[15]....
        /*00d4*/ 	.word	0x0001a100


	//   ....[16]....
        /*00d8*/ 	.word	0x0001a150


	//   ....[17]....
        /*00dc*/ 	.word	0x0001a190


	//   ....[18]....
        /*00e0*/ 	.word	0x0001a1c0


	//   ....[19]....
        /*00e4*/ 	.word	0x0001a2c0


	//   ....[20]....
        /*00e8*/ 	.word	0x0001a2d0


	//----- nvinfo : EIATTR_VRC_CTA_INIT_COUNT
	.align		4
.L_3192:
        /*00ec*/ 	.byte	0x02, 0x4a
	.zero		1
	.zero		1


	//----- nvinfo : EIATTR_EXIT_INSTR_OFFSETS
	.align		4
        /*00f0*/ 	.byte	0x04, 0x1c
        /*00f2*/ 	.short	(.L_3194 - .L_3193)


	//   ....[0]....
.L_3193:
        /*00f4*/ 	.word	0x00000880


	//   ....[1]....
        /*00f8*/ 	.word	0x0001acb0


	//----- nvinfo : EIATTR_INDIRECT_BRANCH_TARGETS
	.align		4
.L_3194:
        /*00fc*/ 	.byte	0x04, 0x34
        /*00fe*/ 	.short	(.L_3196 - .L_3195)


	//   ....[0]....
.L_3195:
        /*0100*/ 	.word	.L_x_27412@srel
        /*0104*/ 	.short	0x0
        /*0106*/ 	.short	0x0
        /*0108*/ 	.word	0x3
        /*010c*/ 	.word	.L_x_27413@srel
        /*0110*/ 	.word	.L_x_27414@srel
        /*0114*/ 	.word	.L_x_27415@srel


	//----- nvinfo : EIATTR_MAX_THREADS
	.align		4
.L_3196:
        /*0118*/ 	.byte	0x04, 0x05
        /*011a*/ 	.short	(.L_3198 - .L_3197)
.L_3197:
        /*011c*/ 	.word	0x00000100
        /*0120*/ 	.word	0x00000001
        /*0124*/ 	.word	0x00000001


	//----- nvinfo : EIATTR_CRS_STACK_SIZE
	.align		4
.L_3198:
        /*0128*/ 	.byte	0x04, 0x1e
        /*012a*/ 	.short	(.L_3200 - .L_3199)
.L_3199:
        /*012c*/ 	.word	0x00000000


	//----- nvinfo : EIATTR_CBANK_PARAM_SIZE
	.align		4
.L_3200:
        /*0130*/ 	.byte	0x03, 0x19
        /*0132*/ 	.short	0x00e8


	//----- nvinfo : EIATTR_PARAM_CBANK
	.align		4
        /*0134*/ 	.byte	0x04, 0x0a
        /*0136*/ 	.short	(.L_3202 - .L_3201)
	.align		4
.L_3201:
        /*0138*/ 	.word	index@(.nv.constant0._ZN10layer_norm13ln_fwd_kernelINS_13Kernel_traitsIf6__halffS2_fjLj8192ELj1ELj1ELj8ELj16ENS_18Kernel_traits_baseILj8192EfS2_fS2_fjLj256EEEEELb1ELb0ELb0ELb0EEEvNS_9FwdParamsE)
        /*013c*/ 	.short	0x0380
        /*013e*/ 	.short	0x00e8


	//----- nvinfo : EIATTR_SW_WAR
	.align		4
.L_3202:
        /*0140*/ 	.byte	0x04, 0x36
        /*0142*/ 	.short	(.L_3204 - .L_3203)
.L_3203:
        /*0144*/ 	.word	0x00000008
.L_3204:


//--------------------- .nv.info._ZN10layer_norm13ln_fwd_kernelINS_13Kernel_traitsIf6__halffS2_fjLj8192ELj1ELj1ELj8ELj16ENS_18Kernel_traits_baseILj8192EfS2_fS2_fjLj256EEEEELb1ELb0ELb0ELb1EEEvNS_9FwdParamsE --------------------------
	.section	.nv.info._ZN10layer_norm13ln_fwd_kernelINS_13Kernel_traitsIf6__halffS2_fjLj8192ELj1ELj1ELj8ELj16ENS_18Kernel_traits_baseILj8192EfS2_fS2_fjLj256EEEEELb1ELb0ELb0ELb1EEEvNS_9FwdParamsE,"",@"SHT_CUDA_INFO"
	.sectionflags	@""
	.align	4


	//----- nvinfo : EIATTR_CUDA_API_VERSION
	.align		4
        /*0000*/ 	.byte	0x04, 0x37
        /*0002*/ 	.short	(.L_3206 - .L_3205)
.L_3205:
        /*0004*/ 	.word	0x00000082


	//----- nvinfo : EIATTR_KPARAM_INFO
	.align		4
.L_3206:
        /*0008*/ 	.byte	0x04, 0x17
        /*000a*/ 	.short	(.L_3208 - .L_3207)
.L_3207:
        /*000c*/ 	.word	0x00000000
        /*0010*/ 	.short	0x0000
        /*0012*/ 	.short	0x0000
        /*0014*/ 	.byte	0x00, 0xf0, 0xa1, 0x03


	//----- nvinfo : EIATTR_SPARSE_MMA_MASK
	.align		4
.L_3208:
        /*0018*/ 	.byte	0x03, 0x50
        /*001a*/ 	.short	0x0000


	//----- nvinfo : EIATTR_MAXREG_COUNT
	.align		4
        /*001c*/ 	.byte	0x03, 0x1b
        /*001e*/ 	.short	0x00ff


	//----- nvinfo : EIATTR_NUM_BARRIERS
	.align		4
        /*0020*/ 	.byte	0x02, 0x4c
        /*0022*/ 	.byte	0x01
	.zero		1


	//----- nvinfo : EIATTR_MERCURY_ISA_VERSION
	.align		4
        /*0024*/ 	.byte	0x03, 0x5f
        /*0026*/ 	.short	0x0101


	//----- nvinfo : EIATTR_COOP_GROUP_MASK_REGIDS
	.align		4
        /*0028*/ 	.byte	0x04, 0x29
        /*002a*/ 	.short	(.L_3210 - .L_3209)


	//   ....[0]....
.L_3209:
        /*002c*/ 	.word	0xffffffff


	//   ....[1]....
        /*0030*/ 	.word	0xffffffff


	//   ....[2]....
        /*0034*/ 	.word	0xffffffff


	//   ....[3]....
        /*0038*/ 	.word	0xffffffff


	//   ....[4]....
        /*003c*/ 	.word	0xffffffff


	//   ....[5]....
        /*0040*/ 	.word	0xffffffff


	//   ....[6]....
        /*0044*/ 	.word	0xffffffff


	//   ....[7]....
        /*0048*/ 	.word	0xffffffff


	//   ....[8]....
        /*004c*/ 	.word	0xffffffff


	//   ....[9]....
        /*0050*/ 	.word	0xffffffff


	//   ....[10]....
        /*0054*/ 	.word	0xffffffff


	//   ....[11]....
        /*0058*/ 	.word	0xffffffff


	//   ....[12]....
        /*005c*/ 	.word	0xffffffff


	//   ....[13]....
        /*0060*/ 	.word	0xffffffff


	//   ....[14]....
        /*0064*/ 	.word	0xffffffff


	//   ....[15]....
        /*0068*/ 	.word	0xffffffff


	//   ....[16]....
        /*006c*/ 	.word	0xffffffff


	//   ....[17]....
        /*0070*/ 	.word	0xffffffff


	//   ....[18]....
        /*0074*/ 	.word	0xffffffff


	//   ....[19]....
        /*0078*/ 	.word	0xffffffff


	//   ....[20]....
        /*007c*/ 	.word	0xffffffff


	//----- nvinfo : EIATTR_COOP_GROUP_INSTR_OFFSETS
	.align		4
.L_3210:
        /*0080*/ 	.byte	0x04, 0x28
        /*0082*/ 	.short	(.L_3212 - .L_3211)


	//   ....[0]....
.L_3211:
        /*0084*/ 	.word	0x00014490


	//   ....[1]....
        /*0088*/ 	.word	0x000144b0


	//   ....[2]....
        /*008c*/ 	.word	0x000144d0


	//   ....[3]....
        /*0090*/ 	.word	0x00014500


	//   ....[4]....
        /*0094*/ 	.word	0x00014550


	//   ....[5]....
        /*0098*/ 	.word	0x00014980


	//   ....[6]....
        /*009c*/ 	.word	0x000149a0


	//   ....[7]....
        /*00a0*/ 	.word	0x000149d0


	//   ....[8]....
        /*00a4*/ 	.word	0x00014a40


	//   ....[9]....
        /*00a8*/ 	.word	0x00014a70


	//   ....[10]....
        /*00ac*/ 	.word	0x00014c10


	//   ....[11]....
        /*00b0*/ 	.word	0x00014c50


	//   ....[12]....
        /*00b4*/ 	.word	0x00014c70


	//   ....[13]....
        /*00b8*/ 	.word	0x00014cd0


	//   ....[14]....
        /*00bc*/ 	.word	0x00014d80


	//   ....[15]....
        /*00c0*/ 	.word	0x00014da0


	//   ....[16]....
        /*00c4*/ 	.word	0x00014dc0


	//   ....[17]....
        /*00c8*/ 	.word	0x00014e80


	//   ....[18]....
        /*00cc*/ 	.word	0x00014eb0


	//   ....[19]....
        /*00d0*/ 	.word	0x00014f50


	//   ....[20]....
        /*00d4*/ 	.word	0x00014f90


	//----- nvinfo : EIATTR_VRC_CTA_INIT_COUNT
	.align		4
.L_3212:
        /*00d8*/ 	.byte	0x02, 0x4a
	.zero		1
	.zero		1


	//----- nvinfo : EIATTR_EXIT_INSTR_OFFSETS
	.align		4
        /*00dc*/ 	.byte	0x04, 0x1c
        /*00de*/ 	.short	(.L_3214 - .L_3213)


	//   ....[0]....
.L_3213:
        /*00e0*/ 	.word	0x000005d0


	//   ....[1]....
        /*00e4*/ 	.word	0x00015820


	//----- nvinfo : EIATTR_INDIRECT_BRANCH_TARGETS
	.align		4
.L_3214:
        /*00e8*/ 	.byte	0x04, 0x34
        /*00ea*/ 	.short	(.L_3216 - .L_3215)


	//   ....[0]....
.L_3215:
        /*00ec*/ 	.word	.L_x_27416@srel
        /*00f0*/ 	.short	0x0
        /*00f2*/ 	.short	0x0
        /*00f4*/ 	.word	0x3
        /*00f8*/ 	.word	.L_x_27417@srel
        /*00fc*/ 	.word	.L_x_27418@srel
        /*0100*/ 	.word	.L_x_27419@srel


	//----- nvinfo : EIATTR_MAX_THREADS
	.align		4
.L_3216:
        /*0104*/ 	.byte	0x04, 0x05
        /*0106*/ 	.short	(.L_3218 - .L_3217)
.L_3217:
        /*0108*/ 	.word	0x00000100
        /*010c*/ 	.word	0x00000001
        /*0110*/ 	.word	0x00000001


	//----- nvinfo : EIATTR_CRS_STACK_SIZE
	.align		4
.L_3218:
        /*0114*/ 	.byte	0x04, 0x1e
        /*0116*/ 	.short	(.L_3220 - .L_3219)
.L_3219:
        /*0118*/ 	.word	0x00000000


	//----- nvinfo : EIATTR_CBANK_PARAM_SIZE
	.align		4
.L_3220:
        /*011c*/ 	.byte	0x03, 0x19
        /*011e*/ 	.short	0x00e8


	//----- nvinfo : EIATTR_PARAM_CBANK
	.align		4
        /*0120*/ 	.byte	0x04, 0x0a
        /*0122*/ 	.short	(.L_3222 - .L_3221)
	.align		4
.L_3221:
        /*0124*/ 	.word	index@(.nv.constant0._ZN10layer_norm13ln_fwd_kernelINS_13Kernel_traitsIf6__halffS2_fjLj8192ELj1ELj1ELj8ELj16ENS_18Kernel_traits_baseILj8192EfS2_fS2_fjLj256EEEEELb1ELb0ELb0ELb1EEEvNS_9FwdParamsE)
        /*0128*/ 	.short	0x0380
        /*012a*/ 	.short	0x00e8


	//----- nvinfo : EIATTR_SW_WAR
	.align		4
.L_3222:
        /*012c*/ 	.byte	0x04, 0x36
        /*012e*/ 	.short	(.L_3224 - .L_3223)
.L_3223:
        /*0130*/ 	.word	0x00000008
.L_3224:


//--------------------- .nv.info._ZN10layer_norm13ln_fwd_kernelINS_13Kernel_traitsIf6__halffS2_fjLj8192ELj1ELj1ELj8ELj16ENS_18Kernel_traits_baseILj8192EfS2_fS2_fjLj256EEEEELb1ELb0ELb1ELb0EEEvNS_9FwdParamsE --------------------------
	.section	.nv.info._ZN10layer_norm13ln_fwd_kernelINS_13Kernel_traitsIf6__halffS2_fjLj8192ELj1ELj1ELj8ELj16ENS_18Kernel_traits_baseILj8192EfS2_fS2_fjLj256EEEEELb1ELb0ELb1ELb0EEEvNS_9FwdParamsE,"",@"SHT_CUDA_INFO"
	.sectionflags	@""
	.align	4


	//----- nvinfo : EIATTR_CUDA_API_VERSION
	.align		4
        /*0000*/ 	.byte	0x04, 0x37
        /*0002*/ 	.short	(.L_3226 - .L_3225)
.L_3225:
        /*0004*/ 	.word	0x00000082


	//----- nvinfo : EIATTR_KPARAM_INFO
	.align		4
.L_3226:
        /*0008*/ 	.byte	0x04, 0x17
        /*000a*/ 	.short	(.L_3228 - .L_3227)
.L_3227:
        /*000c*/ 	.word	0x00000000
        /*0010*/ 	.short	0x0000
        /*0012*/ 	.short	0x0000
        /*0014*/ 	.byte	0x00, 0xf0, 0xa1, 0x03


	//----- nvinfo : EIATTR_SPARSE_MMA_MASK
	.align		4
.L_3228:
        /*0018*/ 	.byte	0x03, 0x50
        /*001a*/ 	.short	0x0000


	//----- nvinfo : EIATTR_MAXREG_COUNT
	.align		4
        /*001c*/ 	.byte	0x03, 0x1b
        /*001e*/ 	.short	0x00ff


	//----- nvinfo : EIATTR_NUM_BARRIERS
	.align		4
        /*0020*/ 	.byte	0x02, 0x4c
        /*0022*/ 	.byte	0x01
	.zero		1


	//----- nvinfo : EIATTR_MERCURY_ISA_VERSION
	.align		4
        /*0024*/ 	.byte	0x03, 0x5f
        /*0026*/ 	.short	0x0101


	//----- nvinfo : EIATTR_COOP_GROUP_MASK_REGIDS
	.align		4
        /*0028*/ 	.byte	0x04, 0x29
        /*002a*/ 	.short	(.L_3230 - .L_3229)


	//   ....[0]....
.L_3229:
        /*002c*/ 	.word	0xffffffff


	//   ....[1]....
        /*0030*/ 	.word	0xffffffff


	//   ....[2]....
        /*0034*/ 	.word	0xffffffff


	//   ....[3]....
        /*0038*/ 	.word	0xffffffff


	//   ....[4]....
        /*003c*/ 	.word	0xffffffff


	//   ....[5]....
        /*0040*/ 	.word	0xffffffff


	//   ....[6]....
        /*0044*/ 	.word	0xffffffff


	//   ....[7]....
        /*0048*/ 	.word	0xffffffff


	//   ....[8]....
        /*004c*/ 	.word	0xffffffff


	//   ....[9]....
        /*0050*/ 	.word	0xffffffff


	//   ....[10]....
        /*0054*/ 	.word	0xffffffff


	//   ....[11]....
        /*0058*/ 	.word	0xffffffff


	//   ....[12]....
        /*005c*/ 	.word	0xffffffff


	//   ....[13]....
        /*0060*/ 	.word	0xffffffff


	//   ....[14]....
        /*0064*/ 	.word	0xffffffff


	//   ....[15]....
        /*0068*/ 	.word	0xffffffff


	//   ....[16]....
        /*006c*/ 	.word	0xffffffff


	//   ....[17]....
        /*0070*/ 	.word	0xffffffff


	//   ....[18]....
        /*0074*/ 	.word	0xffffffff


	//   ....[19]....
        /*0078*/ 	.word	0xffffffff


	//   ....[20]....
        /*007c*/ 	.word	0xffffffff


	//----- nvinfo : EIATTR_COOP_GROUP_INSTR_OFFSETS
	.align		4
.L_3230:
        /*0080*/ 	.byte	0x04, 0x28
        /*0082*/ 	.short	(.L_3232 - .L_3231)


	//   ....[0]....
.L_3231:
        /*0084*/ 	.word	0x0001b540


	//   ....[1]....
        /*0088*/ 	.word	0x0001b560


	//   ....[2]....
        /*008c*/ 	.word	0x0001b580


	//   ....[3]....
        /*0090*/ 	.word	0x0001b5a0


	//   ....[4]....
        /*0094*/ 	.word	0x0001b5c0


	//   ....[5]....
        /*0098*/ 	.word	0x0001ba20


	//   ....[6]....
        /*009c*/ 	.word	0x0001ba40


	//   ....[7]....
        /*00a0*/ 	.word	0x0001ba60


	//   ....[8]....
        /*00a4*/ 	.word	0x0001ba80


	//   ....[9]....
        /*00a8*/ 	.word	0x0001bab0


	//   ....[10]....
        /*00ac*/ 	.word	0x0001bc40


	//   ....[11]....
        /*00b0*/ 	.word	0x0001bc70


	//   ....[12]....
        /*00b4*/ 	.word	0x0001bc80


	//   ....[13]....
        /*00b8*/ 	.word	0x0001bcd0


	//   ....[14]....
        /*00bc*/ 	.word	0x0001bd90


	//   ....[15]....
        /*00c0*/ 	.word	0x0001bdc0


	//   ....[16]....
        /*00c4*/ 	.word	0x0001bde0


	//   ....[17]....
        /*00c8*/ 	.word	0x0001be80


	//   ....[18]....
        /*00cc*/ 	.word	0x0001bed0


	//   ....[19]....
        /*00d0*/ 	.word	0x0001bf70


	//   ....[20]....
        /*00d4*/ 	.word	0x0001bfa0


	//----- nvinfo : EIATTR_VRC_CTA_INIT_COUNT
	.align		4
.L_3232:
        /*00d8*/ 	.byte	0x02, 0x4a
	.zero		1
	.zero		1


	//----- nvinfo : EIATTR_EXIT_INSTR_OFFSETS
	.align		4
        /*00dc*/ 	.byte	0x04, 0x1c
        /*00de*/ 	.short	(.L_3234 - .L_3233)


	//   ....[0]....
.L_3233:
        /*00e0*/ 	.word	0x00000860


	//   ....[1]....
        /*00e4*/ 	.word	0x0001c9e0


	//----- nvinfo : EIATTR_MAX_THREADS
	.align		4
.L_3234:
        /*00e8*/ 	.byte	0x04, 0x05
        /*00ea*/ 	.short	(.L_3236 - .L_3235)
.L_3235:
        /*00ec*/ 	.word	0x00000100
        /*00f0*/ 	.word	0x00000001
        /*00f4*/ 	.word	0x00000001


	//----- nvinfo : EIATTR_CRS_STACK_SIZE
	.align		4
.L_3236:
        /*00f8*/ 	.byte	0x04, 0x1e
        /*00fa*/ 	.short	(.L_3238 - .L_3237)
.L_3237:
        /*00fc*/ 	.word	0x00000000


	//----- nvinfo : EIATTR_CBANK_PARAM_SIZE
	.align		4
.L_3238:
        /*0100*/ 	.byte	0x03, 0x19
        /*0102*/ 	.short	0x00e8


	//----- nvinfo : EIATTR_PARAM_CBANK
	.align		4
        /*0104*/ 	.byte	0x04, 0x0a
        /*0106*/ 	.short	(.L_3240 - .L_3239)
	.align		4
.L_3239:
        /*0108*/ 	.word	index@(.nv.constant0._ZN10layer_norm13ln_fwd_kernelINS_13Kernel_traitsIf6__halffS2_fjLj8192ELj1ELj1ELj8ELj16ENS_18Kernel_traits_baseILj8192EfS2_fS2_fjLj256EEEEELb1ELb0ELb1ELb0EEEvNS_9FwdParamsE)
        /*010c*/ 	.short	0x0380
        /*010e*/ 	.short	0x00e8


	//----- nvinfo : EIATTR_SW_WAR
	.align		4
.L_3240:
        /*0110*/ 	.byte	0x04, 0x36
        /*0112*/ 	.short	(.L_3242 - .L_3241)
.L_3241:
        /*0114*/ 	.word	0x00000008
.L_3242:


//--------------------- .nv.info._ZN10layer_norm13ln_fwd_kernelINS_13Kernel_traitsIf6__halffS2_fjLj8192ELj1ELj1ELj8ELj16ENS_18Kernel_traits_baseILj8192EfS2_fS2_fjLj256EEEEELb1ELb0ELb1ELb1EEEvNS_9FwdParamsE --------------------------
	.section	.nv.info._ZN10layer_norm13ln_fwd_kernelINS_13Kernel_traitsIf6__halffS2_fjLj8192ELj1ELj1ELj8ELj16ENS_18Kernel_traits_baseILj8192EfS2_fS2_fjLj256EEEEELb1ELb0ELb1ELb1EEEvNS_9FwdParamsE,"",@"SHT_CUDA_INFO"
	.sectionflags	@""
	.align	4


	//----- nvinfo : EIATTR_CUDA_API_VERSION
	.align		4
        /*0000*/ 	.byte	0x04, 0x37
        /*0002*/ 	.short	(.L_3244 - .L_3243)
.L_3243:
        /*0004*/ 	.word	0x00000082


	//----- nvinfo : EIATTR_KPARAM_INFO
	.align		4
.L_3244:
        /*0008*/ 	.byte	0x04, 0x17
        /*000a*/ 	.short	(.L_3246 - .L_3245)
.L_3245:
        /*000c*/ 	.word	0x00000000
        /*0010*/ 	.short	0x0000
        /*0012*/ 	.short	0x0000
        /*0014*/ 	.byte	0x00, 0xf0, 0xa1, 0x03


	//----- nvinfo : EIATTR_SPARSE_MMA_MASK
	.align		4
.L_3246:
        /*0018*/ 	.byte	0x03, 0x50
        /*001a*/ 	.short	0x0000


	//----- nvinfo : EIATTR_MAXREG_COUNT
	.align		4
        /*001c*/ 	.byte	0x03, 0x1b
        /*001e*/ 	.short	0x00ff


	//----- nvinfo : EIATTR_NUM_BARRIERS
	.align		4
        /*0020*/ 	.byte	0x02, 0x4c
        /*0022*/ 	.byte	0x01
	.zero		1


	//----- nvinfo : EIATTR_ANNOTATIONS
	.align		4
        /*0024*/ 	.byte	0x04, 0x55
        /*0026*/ 	.short	(.L_3248 - .L_3247)


	//   ....[0]....
.L_3247:
        /*0028*/ 	.word	0x00000001
        /*002c*/ 	.byte	0x10, 0x04, 0x00, 0x00, 0x01, 0x00, 0x00, 0x00, 0x20, 0x04, 0x00, 0x00, 0x01, 0x00, 0x00, 0x00
        /*003c*/ 	.byte	0xe0, 0x05, 0x00, 0x00, 0x01, 0x00, 0x00, 0x00, 0xf0, 0x05, 0x00, 0x00, 0x01, 0x00, 0x00, 0x00
        /*004c*/ 	.byte	0x70, 0x84, 0x01, 0x00, 0x01, 0x00, 0x00, 0x00, 0x80, 0x84, 0x01, 0x00, 0x01, 0x00, 0x00, 0x00
        /*005c*/ 	.byte	0x90, 0x84, 0x01, 0x00, 0x01, 0x00, 0x00, 0x00, 0xa0, 0x84, 0x01, 0x00


	//----- nvinfo : EIATTR_MERCURY_ISA_VERSION
	.align		4
.L_3248:
        /*0068*/ 	.byte	0x03, 0x5f
        /*006a*/ 	.short	0x0101


	//----- nvinfo : EIATTR_COOP_GROUP_MASK_REGIDS
	.align		4
        /*006c*/ 	.byte	0x04, 0x29
        /*006e*/ 	.short	(.L_3250 - .L_3249)


	//   ....[0]....
.L_3249:
        /*0070*/ 	.word	0xffffffff


	//   ....[1]....
        /*0074*/ 	.word	0xffffffff


	//   ....[2]....
        /*0078*/ 	.word	0xffffffff


	//   ....[3]....
        /*007c*/ 	.word	0xffffffff


	//   ....[4]....
        /*0080*/ 	.word	0xffffffff


	//   ....[5]....
        /*0084*/ 	.word	0xffffffff


	//   ....[6]....
        /*0088*/ 	.word	0xffffffff


	//   ....[7]....
        /*008c*/ 	.word	0xffffffff


	//   ....[8]....
        /*0090*/ 	.word	0xffffffff


	//   ....[9]....
        /*0094*/ 	.word	0xffffffff


	//   ....[10]....
        /*0098*/ 	.word	0xffffffff


	//   ....[11]....
        /*009c*/ 	.word	0xffffffff


	//   ....[12]....
        /*00a0*/ 	.word	0xffffffff


	//   ....[13]....
        /*00a4*/ 	.word	0xffffffff


	//   ....[14]....
        /*00a8*/ 	.word	0xffffffff


	//   ....[15]....
        /*00ac*/ 	.word	0xffffffff


	//   ....[16]....
        /*00b0*/ 	.word	0xffffffff


	//   ....[17]....
        /*00b4*/ 	.word	0xffffffff


	//   ....[18]....
        /*00b8*/ 	.word	0xffffffff


	//   ....[19]....
        /*00bc*/ 	.word	0xffffffff


	//   ....[20]....
        /*00c0*/ 	.word	0xffffffff


	//----- nvinfo : EIATTR_COOP_GROUP_INSTR_OFFSETS
	.align		4
.L_3250:
        /*00c4*/ 	.byte	0x04, 0x28
        /*00c6*/ 	.short	(.L_3252 - .L_3251)


	//   ....[0]....
.L_3251:
        /*00c8*/ 	.word	0x00017960


	//   ....[1]....
        /*00cc*/ 	.word	0x00017980


	//   ....[2]....
        /*00d0*/ 	.word	0x000179a0


	//   ....[3]....
        /*00d4*/ 	.word	0x000179c0


	//   ....[4]....
        /*00d8*/ 	.word	0x000179e0


	//   ....[5]....
        /*00dc*/ 	.word	0x00017e10


	//   ....[6]....
        /*00e0*/ 	.word	0x00017e30


	//   ....[7]....
        /*00e4*/ 	.word	0x00017e50


	//   ....[8]....
        /*00e8*/ 	.word	0x00017e70


	//   ....[9]....
        /*00ec*/ 	.word	0x00017e90


	//   ....[10]....
        /*00f0*/ 	.word	0x00018020


	//   ....[11]....
        /*00f4*/ 	.word	0x00018060


	//   ....[12]....
        /*00f8*/ 	.word	0x00018110


	//   ....[13]....
        /*00fc*/ 	.word	0x00018160


	//   ....[14]....
        /*0100*/ 	.word	0x00018170


	//   ....[15]....
        /*0104*/ 	.word	0x000181f0


	//   ....[16]....
        /*0108*/ 	.word	0x00018220


	//   ....[17]....
        /*010c*/ 	.word	0x00018290


	//   ....[18]....
        /*0110*/ 	.word	0x00018320


	//   ....[19]....
        /*0114*/ 	.word	0x00018350


	//   ....[20]....
        /*0118*/ 	.word	0x000183b0


	//----- nvinfo : EIATTR_VRC_CTA_INIT_COUNT
	.align		4
.L_3252:
        /*011c*/ 	.byte	0x02, 0x4a
	.zero		1
	.zero		1


	//----- nvinfo : EIATTR_EXIT_INSTR_OFFSETS
	.align		4
        /*0120*/ 	.byte	0x04, 0x1c
        /*0122*/ 	.short	(.L_3254 - .L_3253)


	//   ....[0]....
.L_3253:
        /*0124*/ 	.word	0x00000630


	//   ....[1]....
        /*0128*/ 	.word	0x00018d20


	//----- nvinfo : EIATTR_MAX_THREADS
	.align		4
.L_3254:
        /*012c*/ 	.byte	0x04, 0x05
        /*012e*/ 	.short	(.L_3256 - .L_3255)
.L_3255:
        /*0130*/ 	.word	0x00000100
        /*0134*/ 	.word	0x00000001
        /*0138*/ 	.word	0x00000001


	//----- nvinfo : EIATTR_CRS_STACK_SIZE
	.align		4
.L_3256:
        /*013c*/ 	.byte	0x04, 0x1e
        /*013e*/ 	.short	(.L_3258 - .L_3257)
.L_3257:
        /*0140*/ 	.word	0x00000000


	//----- nvinfo : EIATTR_CBANK_PARAM_SIZE
	.align		4
.L_3258:
        /*0144*/ 	.byte	0x03, 0x19
        /*0146*/ 	.short	0x00e8


	//----- nvinfo : EIATTR_PARAM_CBANK
	.align		4
        /*0148*/ 	.byte	0x04, 0x0a
        /*014a*/ 	.short	(.L_3260 - .L_3259)
	.align		4
.L_3259:
        /*014c*/ 	.word	index@(.nv.constant0._ZN10layer_norm13ln_fwd_kernelINS_13Kernel_traitsIf6__halffS2_fjLj8192ELj1ELj1ELj8ELj16ENS_18Kernel_traits_baseILj8192EfS2_fS2_fjLj256EEEEELb1ELb0ELb1ELb1EEEvNS_9FwdParamsE)
        /*0150*/ 	.short	0x0380
        /*0152*/ 	.short	0x00e8


	//----- nvinfo : EIATTR_SW_WAR
	.align		4
.L_3260:
        /*0154*/ 	.byte	0x04, 0x36
        /*0156*/ 	.short	(.L_3262 - .L_3261)
.L_3261:
        /*0158*/ 	.word	0x00000008
.L_3262:


//--------------------- .nv.info._ZN10layer_norm13ln_fwd_kernelINS_13Kernel_traitsIf6__halffS2_fjLj8192ELj1ELj1ELj8ELj16ENS_18Kernel_traits_baseILj8192EfS2_fS2_fjLj256EEEEELb1ELb1ELb0ELb0EEEvNS_9FwdParamsE --------------------------
	.section	.nv.info._ZN10layer_norm13ln_fwd_kernelINS_13Kernel_traitsIf6__halffS2_fjLj8192ELj1ELj1ELj8ELj16ENS_18Kernel_traits_baseILj8192EfS2_fS2_fjLj256EEEEELb1ELb1ELb0ELb0EEEvNS_9FwdParamsE,"",@"SHT_CUDA_INFO"
	.sectionflags	@""
	.align	4


	//----- nvinfo : EIATTR_CUDA_API_VERSION
	.align		4
        /*0000*/ 	.byte	0x04, 0x37
        /*0002*/ 	.short	(.L_3264 - .L_3263)
.L_3263:
        /*0004*/ 	.word	0x00000082


	//----- nvinfo : EIATTR_KPARAM_INFO
	.align		4
.L_3264:
        /*0008*/ 	.byte	0x04, 0x17
        /*000a*/ 	.short	(.L_3266 - .L_3265)
.L_3265:
        /*000c*/ 	.word	0x00000000
        /*0010*/ 	.short	0x0000
        /*0012*/ 	.short	0x0000
        /*0014*/ 	.byte	0x00, 0xf0, 0xa1, 0x03


	//----- nvinfo : EIATTR_SPARSE_MMA_MASK
	.align		4
.L_3266:
        /*0018*/ 	.byte	0x03, 0x50
        /*001a*/ 	.short	0x0000


	//----- nvinfo : EIATTR_MAXREG_COUNT
	.align		4
        /*001c*/ 	.byte	0x03, 0x1b
        /*001e*/ 	.short	0x00ff


	//----- nvinfo : EIATTR_NUM_BARRIERS
	.align		4
        /*0020*/ 	.byte	0x02, 0x4c
        /*0022*/ 	.byte	0x01
	.zero		1


	//----- nvinfo : EIATTR_MERCURY_ISA_VERSION
	.align		4
        /*0024*/ 	.byte	0x03, 0x5f
        /*0026*/ 	.short	0x0101


	//----- nvinfo : EIATTR_COOP_GROUP_MASK_REGIDS
	.align		4
        /*0028*/ 	.byte	0x04, 0x29
        /*002a*/ 	.short	(.L_3268 - .L_3267)


	//   ....[0]....
.L_3267:
        /*002c*/ 	.word	0xffffffff


	//   ....[1]....
        /*0030*/ 	.word	0xffffffff


	//   ....[2]....
        /*0034*/ 	.word	0xffffffff


	//   ....[3]....
        /*0038*/ 	.word	0xffffffff


	//   ....[4]....
        /*003c*/ 	.word	0xffffffff


	//   ....[5]....
        /*0040*/ 	.word	0xffffffff


	//   ....[6]....
        /*0044*/ 	.word	0xffffffff


	//   ....[7]....
        /*0048*/ 	.word	0xffffffff


	//   ....[8]....
        /*004c*/ 	.word	0xffffffff


	//   ....[9]....
        /*0050*/ 	.word	0xffffffff


	//   ....[10]....
        /*0054*/ 	.word	0xffffffff


	//   ....[11]....
        /*0058*/ 	.word	0xffffffff


	//   ....[12]....
        /*005c*/ 	.word	0xffffffff


	//   ....[13]....
        /*0060*/ 	.word	0xffffffff


	//   ....[14]....
        /*0064*/ 	.word	0xffffffff


	//   ....[15]....
        /*0068*/ 	.word	0xffffffff


	//   ....[16]....
        /*006c*/ 	.word	0xffffffff


	//   ....[17]....
        /*0070*/ 	.word	0xffffffff


	//   ....[18]....
        /*0074*/ 	.word	0xffffffff


	//   ....[19]....
        /*0078*/ 	.word	0xffffffff


	//   ....[20]....
        /*007c*/ 	.word	0xffffffff


	//----- nvinfo : EIATTR_COOP_GROUP_INSTR_OFFSETS
	.align		4
.L_3268:
        /*0080*/ 	.byte	0x04, 0x28
        /*0082*/ 	.short	(.L_3270 - .L_3269)


	//   ....[0]....
.L_3269:
        /*0084*/ 	.word	0x0001a8c0


	//   ....[1]....
        /*0088*/ 	.word	0x0001a8e0


	//   ....[2]....
        /*008c*/ 	.word	0x0001a900


	//   ....[3]....
        /*0090*/ 	.word	0x0001a920


	//   ....[4]....
        /*0094*/ 	.word	0x0001a940


	//   ....[5]....
        /*0098*/ 	.word	0x0001adb0


	//   ....[6]....
        /*009c*/ 	.word	0x0001add0


	//   ....[7]....
        /*00a0*/ 	.word	0x0001adf0


	//   ....[8]....
        /*00a4*/ 	.word	0x0001ae10


	//   ....[9]....
        /*00a8*/ 	.word	0x0001ae30


	//   ....[10]....
        /*00ac*/ 	.word	0x0001afc0


	//   ....[11]....
        /*00b0*/ 	.word	0x0001b000


	//   ....[12]....
        /*00b4*/ 	.word	0x0001b090


	//   ....[13]....
        /*00b8*/ 	.word	0x0001b100


	//   ....[14]....
        /*00bc*/ 	.word	0x0001b110


	//   ....[15]....
        /*00c0*/ 	.word	0x0001b190


	//   ....[16]....
        /*00c4*/ 	.word	0x0001b1f0


	//   ....[17]....
        /*00c8*/ 	.word	0x0001b210


	//   ....[18]....
        /*00cc*/ 	.word	0x0001b2c0


	//   ....[19]....
        /*00d0*/ 	.word	0x0001b2f0


	//   ....[20]....
        /*00d4*/ 	.word	0x0001b330


	//----- nvinfo : EIATTR_VRC_CTA_INIT_COUNT
	.align		4
.L_3270:
        /*00d8*/ 	.byte	0x02, 0x4a
	.zero		1
	.zero		1


	//----- nvinfo : EIATTR_EXIT_INSTR_OFFSETS
	.align		4
        /*00dc*/ 	.byte	0x04, 0x1c
        /*00de*/ 	.short	(.L_3272 - .L_3271)


	//   ....[0]....
.L_3271:
        /*00e0*/ 	.word	0x00000920


	//   ....[1]....
        /*00e4*/ 	.word	0x0001bd00


	//----- nvinfo : EIATTR_INDIRECT_BRANCH_TARGETS
	.align		4
.L_3272:
        /*00e8*/ 	.byte	0x04, 0x34
        /*00ea*/ 	.short	(.L_3274 - .L_3273)


	//   ....[0]....
.L_3273:
        /*00ec*/ 	.word	.L_x_27420@srel
        /*00f0*/ 	.short	0x0
        /*00f2*/ 	.short	0x0
        /*00f4*/ 	.word	0x3
        /*00f8*/ 	.word	.L_x_27421@srel
        /*00fc*/ 	.word	.L_x_27422@srel
        /*0100*/ 	.word	.L_x_27423@srel


	//----- nvinfo : EIATTR_MAX_THREADS
	.align		4
.L_3274:
        /*0104*/ 	.byte	0x04, 0x05
        /*0106*/ 	.short	(.L_3276 - .L_3275)
.L_3275:
        /*0108*/ 	.word	0x00000100
        /*010c*/ 	.word	0x00000001
        /*0110*/ 	.word	0x00000001


	//----- nvinfo : EIATTR_CRS_STACK_SIZE
	.align		4
.L_3276:
        /*0114*/ 	.byte	0x04, 0x1e
        /*0116*/ 	.short	(.L_3278 - .L_3277)
.L_3277:
        /*0118*/ 	.word	0x00000000


	//----- nvinfo : EIATTR_CBANK_PARAM_SIZE
	.align		4
.L_3278:
        /*011c*/ 	.byte	0x03, 0x19
        /*011e*/ 	.short	0x00e8


	//----- nvinfo : EIATTR_PARAM_CBANK
	.align		4
        /*0120*/ 	.byte	0x04, 0x0a
        /*0122*/ 	.short	(.L_3280 - .L_3279)
	.align		4
.L_3279:
        /*0124*/ 	.word	index@(.nv.constant0._ZN10layer_norm13ln_fwd_kernelINS_13Kernel_traitsIf6__halffS2_fjLj8192ELj1ELj1ELj8ELj16ENS_18Kernel_traits_baseILj8192EfS2_fS2_fjLj256EEEEELb1ELb1ELb0ELb0EEEvNS_9FwdParamsE)
        /*0128*/ 	.short	0x0380
        /*012a*/ 	.short	0x00e8


	//----- nvinfo : EIATTR_SW_WAR
	.align		4
.L_3280:
        /*012c*/ 	.byte	0x04, 0x36
        /*012e*/ 	.short	(.L_3282 - .L_3281)
.L_3281:
        /*0130*/ 	.word	0x00000008
.L_3282:


//--------------------- .nv.info._ZN10layer_norm13ln_fwd_kernelINS_13Kernel_traitsIf6__halffS2_fjLj8192ELj1ELj1ELj8ELj16ENS_18Kernel_traits_baseILj8192EfS2_fS2_fjLj256EEEEELb1ELb1ELb0ELb1EEEvNS_9FwdParamsE --------------------------
	.section	.nv.info._ZN10layer_norm13ln_fwd_kernelINS_13Kernel_traitsIf6__halffS2_fjLj8192ELj1ELj1ELj8ELj16ENS_18Kernel_traits_baseILj8192EfS2_fS2_fjLj256EEEEELb1ELb1ELb0ELb1EEEvNS_9FwdParamsE,"",@"SHT_CUDA_INFO"
	.sectionflags	@""
	.align	4


	//----- nvinfo : EIATTR_CUDA_API_VERSION
	.align		4
        /*0000*/ 	.byte	0x04, 0x37
        /*0002*/ 	.short	(.L_3284 - .L_3283)
.L_3283:
        /*0004*/ 	.word	0x00000082


	//----- nvinfo : EIATTR_KPARAM_INFO
	.align		4
.L_3284:
        /*0008*/ 	.byte	0x04, 0x17
        /*000a*/ 	.short	(.L_3286 - .L_3285)
.L_3285:
        /*000c*/ 	.word	0x00000000
        /*0010*/ 	.short	0x0000
        /*0012*/ 	.short	0x0000
        /*0014*/ 	.byte	0x00, 0xf0, 0xa1, 0x03


	//----- nvinfo : EIATTR_SPARSE_MMA_MASK
	.align		4
.L_3286:
        /*0018*/ 	.byte	0x03, 0x50
        /*001a*/ 	.short	0x0000


	//----- nvinfo : EIATTR_MAXREG_COUNT
	.align		4
        /*001c*/ 	.byte	0x03, 0x1b
        /*001e*/ 	.short	0x00ff


	//----- nvinfo : EIATTR_NUM_BARRIERS
	.align		4
        /*0020*/ 	.byte	0x02, 0x4c
        /*0022*/ 	.byte	0x01
	.zero		1


	//----- nvinfo : EIATTR_MERCURY_ISA_VERSION
	.align		4
        /*0024*/ 	.byte	0x03, 0x5f
        /*0026*/ 	.short	0x0101


	//----- nvinfo : EIATTR_COOP_GROUP_MASK_REGIDS
	.align		4
        /*0028*/ 	.byte	0x04, 0x29
        /*002a*/ 	.short	(.L_3288 - .L_3287)


	//   ....[0]....
.L_3287:
        /*002c*/ 	.word	0xffffffff


	//   ....[1]....
        /*0030*/ 	.word	0xffffffff


	//   ....[2]....
        /*0034*/ 	.word	0xffffffff


	//   ....[3]....
        /*0038*/ 	.word	0xffffffff


	//   ....[4]....
        /*003c*/ 	.word	0xffffffff


	//   ....[5]....
        /*0040*/ 	.word	0xffffffff


	//   ....[6]....
        /*0044*/ 	.word	0xffffffff


	//   ....[7]....
        /*0048*/ 	.word	0xffffffff


	//   ....[8]....
        /*004c*/ 	.word	0xffffffff


	//   ....[9]....
        /*0050*/ 	.word	0xffffffff


	//   ....[10]....
        /*0054*/ 	.word	0xffffffff


	//   ....[11]....
        /*0058*/ 	.word	0xffffffff


	//   ....[12]....
        /*005c*/ 	.word	0xffffffff


	//   ....[13]....
        /*0060*/ 	.word	0xffffffff


	//   ....[14]....
        /*0064*/ 	.word	0xffffffff


	//   ....[15]....
        /*0068*/ 	.word	0xffffffff


	//   ....[16]....
        /*006c*/ 	.word	0xffffffff


	//   ....[17]....
        /*0070*/ 	.word	0xffffffff


	//   ....[18]....
        /*0074*/ 	.word	0xffffffff


	//   ....[19]....
        /*0078*/ 	.word	0xffffffff


	//   ....[20]....
        /*007c*/ 	.word	0xffffffff


	//----- nvinfo : EIATTR_COOP_GROUP_INSTR_OFFSETS
	.align		4
.L_3288:
        /*0080*/ 	.byte	0x04, 0x28
        /*0082*/ 	.short	(.L_3290 - .L_3289)


	//   ....[0]....
.L_3289:
        /*0084*/ 	.word	0x00019100


	//   ....[1]....
        /*0088*/ 	.word	0x00019130


	//   ....[2]....
        /*008c*/ 	.word	0x00019150


	//   ....[3]....
        /*0090*/ 	.word	0x00019170


	//   ....[4]....
        /*0094*/ 	.word	0x000191a0


	//   ....[5]....
        /*0098*/ 	.word	0x00019600


	//   ....[6]....
        /*009c*/ 	.word	0x00019620


	//   ....[7]....
        /*00a0*/ 	.word	0x00019640


	//   ....[8]....
        /*00a4*/ 	.word	0x00019660


	//   ....[9]....
        /*00a8*/ 	.word	0x00019680


	//   ....[10]....
        /*00ac*/ 	.word	0x00019830


	//   ....[11]....
        /*00b0*/ 	.word	0x00019870


	//   ....[12]....
        /*00b4*/ 	.word	0x00019920


	//   ....[13]....
        /*00b8*/ 	.word	0x00019960


	//   ....[14]....
        /*00bc*/ 	.word	0x00019980


	//   ....[15]....
        /*00c0*/ 	.word	0x00019a10


	//   ....[16]....
        /*00c4*/ 	.word	0x00019a40


	//   ....[17]....
        /*00c8*/ 	.word	0x00019a70


	//   ....[18]....
        /*00cc*/ 	.word	0x00019ab0


	//   ....[19]....
        /*00d0*/ 	.word	0x00019b70


	//   ....[20]....
        /*00d4*/ 	.word	0x00019ba0


	//----- nvinfo : EIATTR_VRC_CTA_INIT_COUNT
	.align		4
.L_3290:
        /*00d8*/ 	.byte	0x02, 0x4a
	.zero		1
	.zero		1


	//----- nvinfo : EIATTR_EXIT_INSTR_OFFSETS
	.align		4
        /*00dc*/ 	.byte	0x04, 0x1c
        /*00de*/ 	.short	(.L_3292 - .L_3291)


	//   ....[0]....
.L_3291:
        /*00e0*/ 	.word	0x000005d0


	//   ....[1]....
        /*00e4*/ 	.word	0x0001a430


	//----- nvinfo : EIATTR_INDIRECT_BRANCH_TARGETS
	.align		4
.L_3292:
        /*00e8*/ 	.byte	0x04, 0x34
        /*00ea*/ 	.short	(.L_3294 - .L_3293)


	//   ....[0]....
.L_3293:
        /*00ec*/ 	.word	.L_x_27424@srel
        /*00f0*/ 	.short	0x0
        /*00f2*/ 	.short	0x0
        /*00f4*/ 	.word	0x3
        /*00f8*/ 	.word	.L_x_27425@srel
        /*00fc*/ 	.word	.L_x_27426@srel
        /*0100*/ 	.word	.L_x_27427@srel


	//----- nvinfo : EIATTR_MAX_THREADS
	.align		4
.L_3294:
        /*0104*/ 	.byte	0x04, 0x05
        /*0106*/ 	.short	(.L_3296 - .L_3295)
.L_3295:
        /*0108*/ 	.word	0x00000100
        /*010c*/ 	.word	0x00000001
        /*0110*/ 	.word	0x00000001


	//----- nvinfo : EIATTR_CRS_STACK_SIZE
	.align		4
.L_3296:
        /*0114*/ 	.byte	0x04, 0x1e
        /*0116*/ 	.short	(.L_3298 - .L_3297)
.L_3297:
        /*0118*/ 	.word	0x00000000


	//----- nvinfo : EIATTR_CBANK_PARAM_SIZE
	.align		4
.L_3298:
        /*011c*/ 	.byte	0x03, 0x19
        /*011e*/ 	.short	0x00e8


	//----- nvinfo : EIATTR_PARAM_CBANK
	.align		4
        /*0120*/ 	.byte	0x04, 0x0a
        /*0122*/ 	.short	(.L_3300 - .L_3299)
	.align		4
.L_3299:
        /*0124*/ 	.word	index@(.nv.constant0._ZN10layer_norm13ln_fwd_kernelINS_13Kernel_traitsIf6__halffS2_fjLj8192ELj1ELj1ELj8ELj16ENS_18Kernel_traits_baseILj8192EfS2_fS2_fjLj256EEEEELb1ELb1ELb0ELb1EEEvNS_9FwdParamsE)
        /*0128*/ 	.short	0x0380
        /*012a*/ 	.short	0x00e8


	//----- nvinfo : EIATTR_SW_WAR
	.align		4
.L_3300:
        /*012c*/ 	.byte	0x04, 0x36
        /*012e*/ 	.short	(.L_3302 - .L_3301)
.L_3301:
        /*0130*/ 	.word	0x00000008
.L_3302:


//--------------------- .nv.info._ZN10layer_norm13ln_fwd_kernelINS_13Kernel_traitsIf6__halffS2_fjLj8192ELj1ELj1ELj8ELj16ENS_18Kernel_traits_baseILj8192EfS2_fS2_fjLj256EEEEELb1ELb1ELb1ELb0EEEvNS_9FwdParamsE --------------------------
	.section	.nv.info._ZN10layer_norm13ln_fwd_kernelINS_13Kernel_traitsIf6__halffS2_fjLj8192ELj1ELj1ELj8ELj16ENS_18Kernel_traits_baseILj8192EfS2_fS2_fjLj256EEEEELb1ELb1ELb1ELb0EEEvNS_9FwdParamsE,"",@"SHT_CUDA_INFO"
	.sectionflags	@""
	.align	4


	//----- nvinfo : EIATTR_CUDA_API_VERSION
	.align		4
        /*0000*/ 	.byte	0x04, 0x37
        /*0002*/ 	.short	(.L_3304 - .L_3303)
.L_3303:
        /*0004*/ 	.word	0x00000082


	//----- nvinfo : EIATTR_KPARAM_INFO
	.align		4
.L_3304:
        /*0008*/ 	.byte	0x04, 0x17
        /*000a*/ 	.short	(.L_3306 - .L_3305)
.L_3305:
        /*000c*/ 	.word	0x00000000
        /*0010*/ 	.short	0x0000
        /*0012*/ 	.short	0x0000
        /*0014*/ 	.byte	0x00, 0xf0, 0xa1, 0x03


	//----- nvinfo : EIATTR_SPARSE_MMA_MASK
	.align		4
.L_3306:
        /*0018*/ 	.byte	0x03, 0x50
        /*001a*/ 	.short	0x0000


	//----- nvinfo : EIATTR_MAXREG_COUNT
	.align		4
        /*001c*/ 	.byte	0x03, 0x1b
        /*001e*/ 	.short	0x00ff


	//----- nvinfo : EIATTR_NUM_BARRIERS
	.align		4
        /*0020*/ 	.byte	0x02, 0x4c
        /*0022*/ 	.byte	0x01
	.zero		1


	//----- nvinfo : EIATTR_MERCURY_ISA_VERSION
	.align		4
        /*0024*/ 	.byte	0x03, 0x5f
        /*0026*/ 	.short	0x0101


	//----- nvinfo : EIATTR_COOP_GROUP_MASK_REGIDS
	.align		4
        /*0028*/ 	.byte	0x04, 0x29
        /*002a*/ 	.short	(.L_3308 - .L_3307)


	//   ....[0]....
.L_3307:
        /*002c*/ 	.word	0xffffffff


	//   ....[1]....
        /*0030*/ 	.word	0xffffffff


	//   ....[2]....
        /*0034*/ 	.word	0xffffffff


	//   ....[3]....
        /*0038*/ 	.word	0xffffffff


	//   ....[4]....
        /*003c*/ 	.word	0xffffffff


	//   ....[5]....
        /*0040*/ 	.word	0xffffffff


	//   ....[6]....
        /*0044*/ 	.word	0xffffffff


	//   ....[7]....
        /*0048*/ 	.word	0xffffffff


	//   ....[8]....
        /*004c*/ 	.word	0xffffffff


	//   ....[9]....
        /*0050*/ 	.word	0xffffffff


	//   ....[10]....
        /*0054*/ 	.word	0xffffffff


	//   ....[11]....
        /*0058*/ 	.word	0xffffffff


	//   ....[12]....
        /*005c*/ 	.word	0xffffffff


	//   ....[13]....
        /*0060*/ 	.word	0xffffffff


	//   ....[14]....
        /*0064*/ 	.word	0xffffffff


	//   ....[15]....
        /*0068*/ 	.word	0xffffffff


	//   ....[16]....
        /*006c*/ 	.word	0xffffffff


	//   ....[17]....
        /*0070*/ 	.word	0xffffffff


	//   ....[18]....
        /*0074*/ 	.word	0xffffffff


	//   ....[19]....
        /*0078*/ 	.word	0xffffffff


	//   ....[20]....
        /*007c*/ 	.word	0xffffffff


	//----- nvinfo : EIATTR_COOP_GROUP_INSTR_OFFSETS
	.align		4
.L_3308:
        /*0080*/ 	.byte	0x04, 0x28
        /*0082*/ 	.short	(.L_3310 - .L_3309)


	//   ....[0]....
.L_3309:
        /*0084*/ 	.word	0x0001b830


	//   ....[1]....
        /*0088*/ 	.word	0x0001b850


	//   ....[2]....
        /*008c*/ 	.word	0x0001b870


	//   ....[3]....
        /*0090*/ 	.word	0x0001b890


	//   ....[4]....
        /*0094*/ 	.word	0x0001b8b0


	//   ....[5]....
        /*0098*/ 	.word	0x0001bd10


	//   ....[6]....
        /*009c*/ 	.word	0x0001bd30


	//   ....[7]....
        /*00a0*/ 	.word	0x0001bd50


	//   ....[8]....
        /*00a4*/ 	.word	0x0001bd70


	//   ....[9]....
        /*00a8*/ 	.word	0x0001bda0


	//   ....[10]....
        /*00ac*/ 	.word	0x0001bf30


	//   ....[11]....
        /*00b0*/ 	.word	0x0001bf60


	//   ....[12]....
        /*00b4*/ 	.word	0x0001bf70


	//   ....[13]....
        /*00b8*/ 	.word	0x0001bfc0


	//   ....[14]....
        /*00bc*/ 	.word	0x0001c080


	//   ....[15]....
        /*00c0*/ 	.word	0x0001c0b0


	//   ....[16]....
        /*00c4*/ 	.word	0x0001c0d0


	//   ....[17]....
        /*00c8*/ 	.word	0x0001c170


	//   ....[18]....
        /*00cc*/ 	.word	0x0001c1c0


	//   ....[19]....
        /*00d0*/ 	.word	0x0001c260


	//   ....[20]....
        /*00d4*/ 	.word	0x0001c290


	//----- nvinfo : EIATTR_VRC_CTA_INIT_COUNT
	.align		4
.L_3310:
        /*00d8*/ 	.byte	0x02, 0x4a
	.zero		1
	.zero		1


	//----- nvinfo : EIATTR_EXIT_INSTR_OFFSETS
	.align		4
        /*00dc*/ 	.byte	0x04, 0x1c
        /*00de*/ 	.short	(.L_3312 - .L_3311)


	//   ....[0]....
.L_3311:
        /*00e0*/ 	.word	0x00000920


	//   ....[1]....
        /*00e4*/ 	.word	0x0001ccd0


	//----- nvinfo : EIATTR_MAX_THREADS
	.align		4
.L_3312:
        /*00e8*/ 	.byte	0x04, 0x05
        /*00ea*/ 	.short	(.L_3314 - .L_3313)
.L_3313:
        /*00ec*/ 	.word	0x00000100
        /*00f0*/ 	.word	0x00000001
        /*00f4*/ 	.word	0x00000001


	//----- nvinfo : EIATTR_CRS_STACK_SIZE
	.align		4
.L_3314:
        /*00f8*/ 	.byte	0x04, 0x1e
        /*00fa*/ 	.short	(.L_3316 - .L_3315)
.L_3315:
        /*00fc*/ 	.word	0x00000000


	//----- nvinfo : EIATTR_CBANK_PARAM_SIZE
	.align		4
.L_3316:
        /*0100*/ 	.byte	0x03, 0x19
        /*0102*/ 	.short	0x00e8


	//----- nvinfo : EIATTR_PARAM_CBANK
	.align		4
        /*0104*/ 	.byte	0x04, 0x0a
        /*0106*/ 	.short	(.L_3318 - .L_3317)
	.align		4
.L_3317:
        /*0108*/ 	.word	index@(.nv.constant0._ZN10layer_norm13ln_fwd_kernelINS_13Kernel_traitsIf6__halffS2_fjLj8192ELj1ELj1ELj8ELj16ENS_18Kernel_traits_baseILj8192EfS2_fS2_fjLj256EEEEELb1ELb1ELb1ELb0EEEvNS_9FwdParamsE)
        /*010c*/ 	.short	0x0380
        /*010e*/ 	.short	0x00e8


	//----- nvinfo : EIATTR_SW_WAR
	.align		4
.L_3318:
        /*0110*/ 	.byte	0x04, 0x36
        /*0112*/ 	.short	(.L_3320 - .L_3319)
.L_3319:
        /*0114*/ 	.word	0x00000008
.L_3320:


//--------------------- .nv.info._ZN10layer_norm13ln_fwd_kernelINS_13Kernel_traitsIf6__halffS2_fjLj8192ELj1ELj1ELj8ELj16ENS_18Kernel_traits_baseILj8192EfS2_fS2_fjLj256EEEEELb1ELb1ELb1ELb1EEEvNS_9FwdParamsE --------------------------
	.section	.nv.info._ZN10layer_norm13ln_fwd_kernelINS_13Kernel_traitsIf6__halffS2_fjLj8192ELj1ELj1ELj8ELj16ENS_18Kernel_traits_baseILj8192EfS2_fS2_fjLj256EEEEELb1ELb1ELb1ELb1EEEvNS_9FwdParamsE,"",@"SHT_CUDA_INFO"
	.sectionflags	@""
	.align	4


	//----- nvinfo : EIATTR_CUDA_API_VERSION
	.align		4
        /*0000*/ 	.byte	0x04, 0x37
        /*0002*/ 	.short	(.L_3322 - .L_3321)
.L_3321:
        /*0004*/ 	.word	0x00000082


	//----- nvinfo : EIATTR_KPARAM_INFO
	.align		4
.L_3322:
        /*0008*/ 	.byte	0x04, 0x17
        /*000a*/ 	.short	(.L_3324 - .L_3323)
.L_3323:
        /*000c*/ 	.word	0x00000000
        /*0010*/ 	.short	0x0000
        /*0012*/ 	.short	0x0000
        /*0014*/ 	.byte	0x00, 0xf0, 0xa1, 0x03


	//----- nvinfo : EIATTR_SPARSE_MMA_MASK
	.align		4
.L_3324:
        /*0018*/ 	.byte	0x03, 0x50
        /*001a*/ 	.short	0x0000


	//----- nvinfo : EIATTR_MAXREG_COUNT
	.align		4
        /*001c*/ 	.byte	0x03, 0x1b
        /*001e*/ 	.short	0x00ff


	//----- nvinfo : EIATTR_NUM_BARRIERS
	.align		4
        /*0020*/ 	.byte	0x02, 0x4c
        /*0022*/ 	.byte	0x01
	.zero		1


	//----- nvinfo : EIATTR_MERCURY_ISA_VERSION
	.align		4
        /*0024*/ 	.byte	0x03, 0x5f
        /*0026*/ 	.short	0x0101


	//----- nvinfo : EIATTR_COOP_GROUP_MASK_REGIDS
	.align		4
        /*0028*/ 	.byte	0x04, 0x29
        /*002a*/ 	.short	(.L_3326 - .L_3325)


	//   ....[0]....
.L_3325:
        /*002c*/ 	.word	0xffffffff


	//   ....[1]....
        /*0030*/ 	.word	0xffffffff


	//   ....[2]....
        /*0034*/ 	.word	0xffffffff


	//   ....[3]....
        /*0038*/ 	.word	0xffffffff


	//   ....[4]....
        /*003c*/ 	.word	0xffffffff


	//   ....[5]....
        /*0040*/ 	.word	0xffffffff


	//   ....[6]....
        /*0044*/ 	.word	0xffffffff


	//   ....[7]....
        /*0048*/ 	.word	0xffffffff


	//   ....[8]....
        /*004c*/ 	.word	0xffffffff


	//   ....[9]....
        /*0050*/ 	.word	0xffffffff


	//   ....[10]....
        /*0054*/ 	.word	0xffffffff


	//   ....[11]....
        /*0058*/ 	.word	0xffffffff


	//   ....[12]....
        /*005c*/ 	.word	0xffffffff


	//   ....[13]....
        /*0060*/ 	.word	0xffffffff


	//   ....[14]....
        /*0064*/ 	.word	0xffffffff


	//   ....[15]....
        /*0068*/ 	.word	0xffffffff


	//   ....[16]....
        /*006c*/ 	.word	0xffffffff


	//   ....[17]....
        /*0070*/ 	.word	0xffffffff


	//   ....[18]....
        /*0074*/ 	.word	0xffffffff


	//   ....[19]....
        /*0078*/ 	.word	0xffffffff


	//   ....[20]....
        /*007c*/ 	.word	0xffffffff


	//----- nvinfo : EIATTR_COOP_GROUP_INSTR_OFFSETS
	.align		4
.L_3326:
        /*0080*/ 	.byte	0x04, 0x28
        /*0082*/ 	.short	(.L_3328 - .L_3327)


	//   ....[0]....
.L_3327:
        /*0084*/ 	.word	0x0001a0f0


	//   ....[1]....
        /*0088*/ 	.word	0x0001a130


	//   ....[2]....
        /*008c*/ 	.word	0x0001a150


	//   ....[3]....
        /*0090*/ 	.word	0x0001a170


	//   ....[4]....
        /*0094*/ 	.word	0x0001a190


	//   ....[5]....
        /*0098*/ 	.word	0x0001a5f0


	//   ....[6]....
        /*009c*/ 	.word	0x0001a610


	//   ....[7]....
        /*00a0*/ 	.word	0x0001a630


	//   ....[8]....
        /*00a4*/ 	.word	0x0001a650


	//   ....[9]....
        /*00a8*/ 	.word	0x0001a670


	//   ....[10]....
        /*00ac*/ 	.word	0x0001a7f0


	//   ....[11]....
        /*00b0*/ 	.word	0x0001a820


	//   ....[12]....
        /*00b4*/ 	.word	0x0001a830


	//   ....[13]....
        /*00b8*/ 	.word	0x0001a880


	//   ....[14]....
        /*00bc*/ 	.word	0x0001a940


	//   ....[15]....
        /*00c0*/ 	.word	0x0001a970


	//   ....[16]....
        /*00c4*/ 	.word	0x0001a990


	//   ....[17]....
        /*00c8*/ 	.word	0x0001aa40


	//   ....[18]....
        /*00cc*/ 	.word	0x0001aa90


	//   ....[19]....
        /*00d0*/ 	.word	0x0001ab20


	//   ....[20]....
        /*00d4*/ 	.word	0x0001ab50


	//----- nvinfo : EIATTR_VRC_CTA_INIT_COUNT
	.align		4
.L_3328:
        /*00d8*/ 	.byte	0x02, 0x4a
	.zero		1
	.zero		1


	//----- nvinfo : EIATTR_EXIT_INSTR_OFFSETS
	.align		4
        /*00dc*/ 	.byte	0x04, 0x1c
        /*00de*/ 	.short	(.L_3330 - .L_3329)


	//   ....[0]....
.L_3329:
        /*00e0*/ 	.word	0x000005d0


	//   ....[1]....
        /*00e4*/ 	.word	0x0001b490


	//----- nvinfo : EIATTR_MAX_THREADS
	.align		4
.L_3330:
        /*00e8*/ 	.byte	0x04, 0x05
        /*00ea*/ 	.short	(.L_3332 - .L_3331)
.L_3331:
        /*00ec*/ 	.word	0x00000100
        /*00f0*/ 	.word	0x00000001
        /*00f4*/ 	.word	0x00000001


	//----- nvinfo : EIATTR_CRS_STACK_SIZE
	.align		4
.L_3332:
        /*00f8*/ 	.byte	0x04, 0x1e
        /*00fa*/ 	.short	(.L_3334 - .L_3333)
.L_3333:
        /*00fc*/ 	.word	0x00000000


	//----- nvinfo : EIATTR_CBANK_PARAM_SIZE
	.align		4
.L_3334:
        /*0100*/ 	.byte	0x03, 0x19
        /*0102*/ 	.short	0x00e8


	//----- nvinfo : EIATTR_PARAM_CBANK
	.align		4
        /*0104*/ 	.byte	0x04, 0x0a
        /*0106*/ 	.short	(.L_3336 - .L_3335)
	.align		4
.L_3335:
        /*0108*/ 	.word	index@(.nv.constant0._ZN10layer_norm13ln_fwd_kernelINS_13Kernel_traitsIf6__halffS2_fjLj8192ELj1ELj1ELj8ELj16ENS_18Kernel_traits_baseILj8192EfS2_fS2_fjLj256EEEEELb1ELb1ELb1ELb1EEEvNS_9FwdParamsE)
        /*010c*/ 	.short	0x0380
        /*010e*/ 	.short	0x00e8


	//----- nvinfo : EIATTR_SW_WAR
	.align		4
.L_3336:
        /*0110*/ 	.byte	0x04, 0x36
        /*0112*/ 	.short	(.L_3338 - .L_3337)
.L_3337:
        /*0114*/ 	.word	0x00000008
.L_3338:


//--------------------- .nv.info._ZN10layer_norm13ln_fwd_kernelINS_13Kernel_traitsI6__halfffffjLj8192ELj1ELj1ELj8ELj16ENS_18Kernel_traits_baseILj8192ES2_ffffjLj256EEEEELb0ELb0ELb0ELb0EEEvNS_9FwdParamsE --------------------------
	.section	.nv.info._ZN10layer_norm13ln_fwd_kernelINS_13Kernel_traitsI6__halfffffjLj8192ELj1ELj1ELj8ELj16ENS_18Kernel_traits_baseILj8192ES2_ffffjLj256EEEEELb0ELb0ELb0ELb0EEEvNS_9FwdParamsE,"",@"SHT_CUDA_INFO"
	.sectionflags	@""
	.align	4


	//----- nvinfo : EIATTR_CUDA_API_VERSION
	.align		4
        /*0000*/ 	.byte	0x04, 0x37
        /*0002*/ 	.short	(.L_3340 - .L_3339)
.L_3339:
        /*0004*/ 	.word	0x00000082


	//----- nvinfo : EIATTR_KPARAM_INFO
	.align		4
.L_3340:
        /*0008*/ 	.byte	0x04, 0x17
        /*000a*/ 	.short	(.L_3342 - .L_3341)
.L_3341:
        /*000c*/ 	.word	0x00000000
        /*0010*/ 	.short	0x0000
        /*0012*/ 	.short	0x0000
        /*0014*/ 	.byte	0x00, 0xf0, 0xa1, 0x03


	//----- nvinfo : EIATTR_SPARSE_MMA_MASK
	.align		4
.L_3342:
        /*0018*/ 	.byte	0x03, 0x50
        /*001a*/ 	.short	0x0000


	//----- nvinfo : EIATTR_MAXREG_COUNT
	.align		4
        /*001c*/ 	.byte	0x03, 0x1b
        /*001e*/ 	.short	0x00ff


	//----- nvinfo : EIATTR_NUM_BARRIERS
	.align		4
        /*0020*/ 	.byte	0x02, 0x4c
        /*0022*/ 	.byte	0x01
	.zero		1


	//----- nvinfo : EIATTR_MERCURY_ISA_VERSION
	.align		4
        /*0024*/ 	.byte	0x03, 0x5f
        /*0026*/ 	.short	0x0101


	//----- nvinfo : EIATTR_COOP_GROUP_MASK_REGIDS
	.align		4
        /*0028*/ 	.byte	0x04, 0x29
        /*002a*/ 	.short	(.L_3344 - .L_3343)


	//   ....[0]....
.L_3343:
        /*002c*/ 	.word	0xffffffff


	//   ....[1]....
        /*0030*/ 	.word	0xffffffff


	//   ....[2]....
        /*0034*/ 	.word	0xffffffff


	//   ....[3]....
        /*0038*/ 	.word	0xffffffff


	//   ....[4]....
        /*003c*/ 	.word	0xffffffff


	//   ....[5]....
        /*0040*/ 	.word	0xffffffff


	//   ....[6]....
        /*0044*/ 	.word	0xffffffff


	//   ....[7]....
        /*0048*/ 	.word	0xffffffff


	//   ....[8]....
        /*004c*/ 	.word	0xffffffff


	//   ....[9]....
        /*0050*/ 	.word	0xffffffff


	//   ....[10]....
        /*0054*/ 	.word	0xffffffff


	//   ....[11]....
        /*0058*/ 	.word	0xffffffff


	//   ....[12]....
        /*005c*/ 	.word	0xffffffff


	//   ....[13]....
        /*0060*/ 	.word	0xffffffff


	//   ....[14]....
        /*0064*/ 	.word	0xffffffff


	//   ....[15]....
        /*0068*/ 	.word	0xffffffff


	//   ....[16]....
        /*006c*/ 	.word	0xffffffff


	//   ....[17]....
        /*0070*/ 	.word	0xffffffff


	//   ....[18]....
        /*0074*/ 	.word	0xffffffff


	//   ....[19]....
        /*0078*/ 	.word	0xffffffff


	//   ....[20]....
        /*007c*/ 	.word	0xffffffff


	//----- nvinfo : EIATTR_COOP_GROUP_INSTR_OFFSETS
	.align		4
.L_3344:
        /*0080*/ 	.byte	0x04, 0x28
        /*0082*/ 	.short	(.L_3346 - .L_3345)


	//   ....[0]....
.L_3345:
        /*0084*/ 	.word	0x000023a0


	//   ....[1]....
        /*0088*/ 	.word	0x000023c0


	//   ....[2]....
        /*008c*/ 	.word	0x000023e0


	//   ....[3]....
        /*0090*/ 	.word	0x00002400


	//   ....[4]....
        /*0094*/ 	.word	0x00002420


	//   ....[5]....
        /*0098*/ 	.word	0x000028c0


	//   ....[6]....
        /*009c*/ 	.word	0x000028e0


	//   ....[7]....
        /*00a0*/ 	.word	0x00002900


	//   ....[8]....
        /*00a4*/ 	.word	0x00002920


	//   ....[9]....
        /*00a8*/ 	.word	0x00002940


	//   ....[10]....
        /*00ac*/ 	.word	0x00002af0


	//   ....[11]....
        /*00b0*/ 	.word	0x00002b30


	//   ....[12]....
        /*00b4*/ 	.word	0x00002be0


	//   ....[13]....
        /*00b8*/ 	.word	0x00002c10


	//   ....[14]....
        /*00bc*/ 	.word	0x00002c60


	//   ....[15]....
        /*00c0*/ 	.word	0x00002cf0


	//   ....[16]....
        /*00c4*/ 	.word	0x00002d50


	//   ....[17]....
        /*00c8*/ 	.word	0x00002d60


	//   ....[18]....
        /*00cc*/ 	.word	0x00002e10


	//   ....[19]....
        /*00d0*/ 	.word	0x00002e30


	//   ....[20]....
        /*00d4*/ 	.word	0x00002e70


	//----- nvinfo : EIATTR_VRC_CTA_INIT_COUNT
	.align		4
.L_3346:
        /*00d8*/ 	.byte	0x02, 0x4a
	.zero		1
	.zero		1


	//----- nvinfo : EIATTR_EXIT_INSTR_OFFSETS
	.align		4
        /*00dc*/ 	.byte	0x04, 0x1c
        /*00de*/ 	.short	(.L_3348 - .L_3347)


	//   ....[0]....
.L_3347:
        /*00e0*/ 	.word	0x00000850


	//   ....[1]....
        /*00e4*/ 	.word	0x00003ce0


	//----- nvinfo : EIATTR_MAX_THREADS
	.align		4
.L_3348:
        /*00e8*/ 	.byte	0x04, 0x05
        /*00ea*/ 	.short	(.L_3350 - .L_3349)
.L_3349:
        /*00ec*/ 	.word	0x00000100
        /*00f0*/ 	.word	0x00000001
        /*00f4*/ 	.word	0x00000001


	//----- nvinfo : EIATTR_CRS_STACK_SIZE
	.align		4
.L_3350:
        /*00f8*/ 	.byte	0x04, 0x1e
        /*00fa*/ 	.short	(.L_3352 - .L_3351)
.L_3351:
        /*00fc*/ 	.word	0x00000000


	//----- nvinfo : EIATTR_CBANK_PARAM_SIZE
	.align		4
.L_3352:
        /*0100*/ 	.byte	0x03, 0x19
        /*0102*/ 	.short	0x00e8


	//----- nvinfo : EIATTR_PARAM_CBANK
	.align		4
        /*0104*/ 	.byte	0x04, 0x0a
        /*0106*/ 	.short	(.L_3354 - .L_3353)
	.align		4
.L_3353:
        /*0108*/ 	.word	index@(.nv.constant0._ZN10layer_norm13ln_fwd_kernelINS_13Kernel_traitsI6__halfffffjLj8192ELj1ELj1ELj8ELj16ENS_18Kernel_traits_baseILj8192ES2_ffffjLj256EEEEELb0ELb0ELb0ELb0EEEvNS_9FwdParamsE)
        /*010c*/ 	.short	0x0380
        /*010e*/ 	.short	0x00e8


	//----- nvinfo : EIATTR_SW_WAR
	.align		4
.L_3354:
        /*0110*/ 	.byte	0x04, 0x36
        /*0112*/ 	.short	(.L_3356 - .L_3355)
.L_3355:
        /*0114*/ 	.word	0x00000008
.L_3356:


//--------------------- .nv.info._ZN10layer_norm13ln_fwd_kernelINS_13Kernel_traitsI6__halfffffjLj8192ELj1ELj1ELj8ELj16ENS_18Kernel_traits_baseILj8192ES2_ffffjLj256EEEEELb0ELb0ELb0ELb1EEEvNS_9FwdParamsE --------------------------
	.section	.nv.info._ZN10layer_norm13ln_fwd_kernelINS_13Kernel_traitsI6__halfffffjLj8192ELj1ELj1ELj8ELj16ENS_18Kernel_traits_baseILj8192ES2_ffffjLj256EEEEELb0ELb0ELb0ELb1EEEvNS_9FwdParamsE,"",@"SHT_CUDA_INFO"
	.sectionflags	@""
	.align	4


	//----- nvinfo : EIATTR_CUDA_API_VERSION
	.align		4
        /*0000*/ 	.byte	0x04, 0x37
        /*0002*/ 	.short	(.L_3358 - .L_3357)
.L_3357:
        /*0004*/ 	.word	0x00000082


	//----- nvinfo : EIATTR_KPARAM_INFO
	.align		4
.L_3358:
        /*0008*/ 	.byte	0x04, 0x17
        /*000a*/ 	.short	(.L_3360 - .L_3359)
.L_3359:
        /*000c*/ 	.word	0x00000000
        /*0010*/ 	.short	0x0000
        /*0012*/ 	.short	0x0000
        /*0014*/ 	.byte	0x00, 0xf0, 0xa1, 0x03


	//----- nvinfo : EIATTR_SPARSE_MMA_MASK
	.align		4
.L_3360:
        /*0018*/ 	.byte	0x03, 0x50
        /*001a*/ 	.short	0x0000


	//----- nvinfo : EIATTR_MAXREG_COUNT
	.align		4
        /*001c*/ 	.byte	0x03, 0x1b
        /*001e*/ 	.short	0x00ff


	//----- nvinfo : EIATTR_NUM_BARRIERS
	.align		4
        /*0020*/ 	.byte	0x02, 0x4c
        /*0022*/ 	.byte	0x01
	.zero		1


	//----- nvinfo : EIATTR_MERCURY_ISA_VERSION
	.align		4
        /*0024*/ 	.byte	0x03, 0x5f
        /*0026*/ 	.short	0x0101


	//----- nvinfo : EIATTR_COOP_GROUP_MASK_REGIDS
	.align		4
        /*0028*/ 	.byte	0x04, 0x29
        /*002a*/ 	.short	(.L_3362 - .L_3361)


	//   ....[0]....
.L_3361:
        /*002c*/ 	.word	0xffffffff


	//   ....[1]....
        /*0030*/ 	.word	0xffffffff


	//   ....[2]....
        /*0034*/ 	.word	0xffffffff


	//   ....[3]....
        /*0038*/ 	.word	0xffffffff


	//   ....[4]....
        /*003c*/ 	.word	0xffffffff


	//   ....[5]....
        /*0040*/ 	.word	0xffffffff


	//   ....[6]....
        /*0044*/ 	.word	0xffffffff


	//   ....[7]....
        /*0048*/ 	.word	0xffffffff


	//   ....[8]....
        /*004c*/ 	.word	0xffffffff


	//   ....[9]....
        /*0050*/ 	.word	0xffffffff


	//   ....[10]....
        /*0054*/ 	.word	0xffffffff


	//   ....[11]....
        /*0058*/ 	.word	0xffffffff


	//   ....[12]....
        /*005c*/ 	.word	0xffffffff


	//   ....[13]....
        /*0060*/ 	.word	0xffffffff


	//   ....[14]....
        /*0064*/ 	.word	0xffffffff


	//   ....[15]....
        /*0068*/ 	.word	0xffffffff


	//   ....[16]....
        /*006c*/ 	.word	0xffffffff


	//   ....[17]....
        /*0070*/ 	.word	0xffffffff


	//   ....[18]....
        /*0074*/ 	.word	0xffffffff


	//   ....[19]....
        /*0078*/ 	.word	0xffffffff


	//   ....[20]....
        /*007c*/ 	.word	0xffffffff


	//----- nvinfo : EIATTR_COOP_GROUP_INSTR_OFFSETS
	.align		4
.L_3362:
        /*0080*/ 	.byte	0x04, 0x28
        /*0082*/ 	.short	(.L_3364 - .L_3363)


	//   ....[0]....
.L_3363:
        /*0084*/ 	.word	0x00001bd0


	//   ....[1]....
        /*0088*/ 	.word	0x00001bf0


	//   ....[2]....
        /*008c*/ 	.word	0x00001c10


	//   ....[3]....
        /*0090*/ 	.word	0x00001c30


	//   ....[4]....
        /*0094*/ 	.word	0x00001c50


	//   ....[5]....
        /*0098*/ 	.word	0x00002080


	//   ....[6]....
        /*009c*/ 	.word	0x000020a0


	//   ....[7]....
        /*00a0*/ 	.word	0x000020c0


	//   ....[8]....
        /*00a4*/ 	.word	0x000020f0


	//   ....[9]....
        /*00a8*/ 	.word	0x00002130


	//   ....[10]....
        /*00ac*/ 	.word	0x000022e0


	//   ....[11]....
        /*00b0*/ 	.word	0x00002320


	//   ....[12]....
        /*00b4*/ 	.word	0x00002340


	//   ....[13]....
        /*00b8*/ 	.word	0x00002390


	//   ....[14]....
        /*00bc*/ 	.word	0x00002460


	//   ....[15]....
        /*00c0*/ 	.word	0x00002480


	//   ....[16]....
        /*00c4*/ 	.word	0x000024d0


	//   ....[17]....
        /*00c8*/ 	.word	0x00002520


	//   ....[18]....
        /*00cc*/ 	.word	0x00002540


	//   ....[19]....
        /*00d0*/ 	.word	0x00002650


	//   ....[20]....
        /*00d4*/ 	.word	0x00002660


	//----- nvinfo : EIATTR_VRC_CTA_INIT_COUNT
	.align		4
.L_3364:
        /*00d8*/ 	.byte	0x02, 0x4a
	.zero		1
	.zero		1


	//----- nvinfo : EIATTR_EXIT_INSTR_OFFSETS
	.align		4
        /*00dc*/ 	.byte	0x04, 0x1c
        /*00de*/ 	.short	(.L_3366 - .L_3365)


	//   ....[0]....
.L_3365:
        /*00e0*/ 	.word	0x00000360


	//   ....[1]....
        /*00e4*/ 	.word	0x00002e60


	//----- nvinfo : EIATTR_MAX_THREADS
	.align		4
.L_3366:
        /*00e8*/ 	.byte	0x04, 0x05
        /*00ea*/ 	.short	(.L_3368 - .L_3367)
.L_3367:
        /*00ec*/ 	.word	0x00000100
        /*00f0*/ 	.word	0x00000001
        /*00f4*/ 	.word	0x00000001


	//----- nvinfo : EIATTR_CRS_STACK_SIZE
	.align		4
.L_3368:
        /*00f8*/ 	.byte	0x04, 0x1e
        /*00fa*/ 	.short	(.L_3370 - .L_3369)
.L_3369:
        /*00fc*/ 	.word	0x00000000


	//----- nvinfo : EIATTR_CBANK_PARAM_SIZE
	.align		4
.L_3370:
        /*0100*/ 	.byte	0x03, 0x19
        /*0102*/ 	.short	0x00e8


	//----- nvinfo : EIATTR_PARAM_CBANK
	.align		4
        /*0104*/ 	.byte	0x04, 0x0a
        /*0106*/ 	.short	(.L_3372 - .L_3371)
	.align		4
.L_3371:
        /*0108*/ 	.word	index@(.nv.constant0._ZN10layer_norm13ln_fwd_kernelINS_13Kernel_traitsI6__halfffffjLj8192ELj1ELj1ELj8ELj16ENS_18Kernel_traits_baseILj8192ES2_ffffjLj256EEEEELb0ELb0ELb0ELb1EEEvNS_9FwdParamsE)
        /*010c*/ 	.short	0x0380
        /*010e*/ 	.short	0x00e8


	//----- nvinfo : EIATTR_SW_WAR
	.align		4
.L_3372:
        /*0110*/ 	.byte	0x04, 0x36
        /*0112*/ 	.short	(.L_3374 - .L_3373)
.L_3373:
        /*0114*/ 	.word	0x00000008
.L_3374:


//--------------------- .nv.info._ZN10layer_norm13ln_fwd_kernelINS_13Kernel_traitsI6__halfffffjLj8192ELj1ELj1ELj8ELj16ENS_18Kernel_traits_baseILj8192ES2_ffffjLj256EEEEELb0ELb0ELb1ELb0EEEvNS_9FwdParamsE --------------------------
	.section	.nv.info._ZN10layer_norm13ln_fwd_kernelINS_13Kernel_traitsI6__halfffffjLj8192ELj1ELj1ELj8ELj16ENS_18Kernel_traits_baseILj8192ES2_ffffjLj256EEEEELb0ELb0ELb1ELb0EEEvNS_9FwdParamsE,"",@"SHT_CUDA_INFO"
	.sectionflags	@""
	.align	4


	//----- nvinfo : EIATTR_CUDA_API_VERSION
	.align		4
        /*0000*/ 	.byte	0x04, 0x37
        /*0002*/ 	.short	(.L_3376 - .L_3375)
.L_3375:
        /*0004*/ 	.word	0x00000082


	//----- nvinfo : EIATTR_KPARAM_INFO
	.align		4
.L_3376:
        /*0008*/ 	.byte	0x04, 0x17
        /*000a*/ 	.short	(.L_3378 - .L_3377)
.L_3377:
        /*000c*/ 	.word	0x00000000
        /*0010*/ 	.short	0x0000
        /*0012*/ 	.short	0x0000
        /*0014*/ 	.byte	0x00, 0xf0, 0xa1, 0x03


	//----- nvinfo : EIATTR_SPARSE_MMA_MASK
	.align		4
.L_3378:
        /*0018*/ 	.byte	0x03, 0x50
        /*001a*/ 	.short	0x0000


	//----- nvinfo : EIATTR_MAXREG_COUNT
	.align		4
        /*001c*/ 	.byte	0x03, 0x1b
        /*001e*/ 	.short	0x00ff


	//----- nvinfo : EIATTR_NUM_BARRIERS
	.align		4
        /*0020*/ 	.byte	0x02, 0x4c
        /*0022*/ 	.byte	0x01
	.zero		1


	//----- nvinfo : EIATTR_MERCURY_ISA_VERSION
	.align		4
        /*0024*/ 	.byte	0x03, 0x5f
        /*0026*/ 	.short	0x0101


	//----- nvinfo : EIATTR_COOP_GROUP_MASK_REGIDS
	.align		4
        /*0028*/ 	.byte	0x04, 0x29
        /*002a*/ 	.short	(.L_3380 - .L_3379)


	//   ....[0]....
.L_3379:
        /*002c*/ 	.word	0xffffffff


	//   ....[1]....
        /*0030*/ 	.word	0xffffffff


	//   ....[2]....
        /*0034*/ 	.word	0xffffffff


	//   ....[3]....
        /*0038*/ 	.word	0xffffffff


	//   ....[4]....
        /*003c*/ 	.word	0xffffffff


	//   ....[5]....
        /*0040*/ 	.word	0xffffffff


	//   ....[6]....
        /*0044*/ 	.word	0xffffffff


	//   ....[7]....
        /*0048*/ 	.word	0xffffffff


	//   ....[8]....
        /*004c*/ 	.word	0xffffffff


	//   ....[9]....
        /*0050*/ 	.word	0xffffffff


	//   ....[10]....
        /*0054*/ 	.word	0xffffffff


	//   ....[11]....
        /*0058*/ 	.word	0xffffffff


	//   ....[12]....
        /*005c*/ 	.word	0xffffffff


	//   ....[13]....
        /*0060*/ 	.word	0xffffffff


	//   ....[14]....
        /*0064*/ 	.word	0xffffffff


	//   ....[15]....
        /*0068*/ 	.word	0xffffffff


	//   ....[16]....
        /*006c*/ 	.word	0xffffffff


	//   ....[17]....
        /*0070*/ 	.word	0xffffffff


	//   ....[18]....
        /*0074*/ 	.word	0xffffffff


	//   ....[19]....
        /*0078*/ 	.word	0xffffffff


	//   ....[20]....
        /*007c*/ 	.word	0xffffffff


	//----- nvinfo : EIATTR_COOP_GROUP_INSTR_OFFSETS
	.align		4
.L_3380:
        /*0080*/ 	.byte	0x04, 0x28
        /*0082*/ 	.short	(.L_3382 - .L_3381)


	//   ....[0]....
.L_3381:
        /*0084*/ 	.word	0x000021a0


	//   ....[1]....
        /*0088*/ 	.word	0x000021c0


	//   ....[2]....
        /*008c*/ 	.word	0x000021e0


	//   ....[3]....
        /*0090*/ 	.word	0x00002200


	//   ....[4]....
        /*0094*/ 	.word	0x00002220


	//   ....[5]....
        /*0098*/ 	.word	0x000026b0


	//   ....[6]....
        /*009c*/ 	.word	0x000026d0


	//   ....[7]....
        /*00a0*/ 	.word	0x000026f0


	//   ....[8]....
        /*00a4*/ 	.word	0x00002710


	//   ....[9]....
        /*00a8*/ 	.word	0x00002740


	//   ....[10]....
        /*00ac*/ 	.word	0x000028f0


	//   ....[11]....
        /*00b0*/ 	.word	0x00002920


	//   ....[12]....
        /*00b4*/ 	.word	0x000029f0


	//   ....[13]....
        /*00b8*/ 	.word	0x00002a10


	//   ....[14]....
        /*00bc*/ 	.word	0x00002a80


	//   ....[15]....
        /*00c0*/ 	.word	0x00002af0


	//   ....[16]....
        /*00c4*/ 	.word	0x00002b50


	//   ....[17]....
        /*00c8*/ 	.word	0x00002b60


	//   ....[18]....
        /*00cc*/ 	.word	0x00002b70


	//   ....[19]....
        /*00d0*/ 	.word	0x00002c70


	//   ....[20]....
        /*00d4*/ 	.word	0x00002c80


	//----- nvinfo : EIATTR_VRC_CTA_INIT_COUNT
	.align		4
.L_3382:
        /*00d8*/ 	.byte	0x02, 0x4a
	.zero		1
	.zero		1


	//----- nvinfo : EIATTR_EXIT_INSTR_OFFSETS
	.align		4
        /*00dc*/ 	.byte	0x04, 0x1c
        /*00de*/ 	.short	(.L_3384 - .L_3383)


	//   ....[0]....
.L_3383:
        /*00e0*/ 	.word	0x00000850


	//   ....[1]....
        /*00e4*/ 	.word	0x00003ba0


	//----- nvinfo : EIATTR_MAX_THREADS
	.align		4
.L_3384:
        /*00e8*/ 	.byte	0x04, 0x05
        /*00ea*/ 	.short	(.L_3386 - .L_3385)
.L_3385:
        /*00ec*/ 	.word	0x00000100
        /*00f0*/ 	.word	0x00000001
        /*00f4*/ 	.word	0x00000001


	//----- nvinfo : EIATTR_CRS_STACK_SIZE
	.align		4
.L_3386:
        /*00f8*/ 	.byte	0x04, 0x1e
        /*00fa*/ 	.short	(.L_3388 - .L_3387)
.L_3387:
        /*00fc*/ 	.word	0x00000000


	//----- nvinfo : EIATTR_CBANK_PARAM_SIZE
	.align		4
.L_3388:
        /*0100*/ 	.byte	0x03, 0x19
        /*0102*/ 	.short	0x00e8


	//----- nvinfo : EIATTR_PARAM_CBANK
	.align		4
        /*0104*/ 	.byte	0x04, 0x0a
        /*0106*/ 	.short	(.L_3390 - .L_3389)
	.align		4
.L_3389:
        /*0108*/ 	.word	index@(.nv.constant0._ZN10layer_norm13ln_fwd_kernelINS_13Kernel_traitsI6__halfffffjLj8192ELj1ELj1ELj8ELj16ENS_18Kernel_traits_baseILj8192ES2_ffffjLj256EEEEELb0ELb0ELb1ELb0EEEvNS_9FwdParamsE)
        /*010c*/ 	.short	0x0380
        /*010e*/ 	.short	0x00e8


	//----- nvinfo : EIATTR_SW_WAR
	.align		4
.L_3390:
        /*0110*/ 	.byte	0x04, 0x36
        /*0112*/ 	.short	(.L_3392 - .L_3391)
.L_3391:
        /*0114*/ 	.word	0x00000008
.L_3392:


//--------------------- .nv.info._ZN10layer_norm13ln_fwd_kernelINS_13Kernel_traitsI6__halfffffjLj8192ELj1ELj1ELj8ELj16ENS_18Kernel_traits_baseILj8192ES2_ffffjLj256EEEEELb0ELb0ELb1ELb1EEEvNS_9FwdParamsE --------------------------
	.section	.nv.info._ZN10layer_norm13ln_fwd_kernelINS_13Kernel_traitsI6__halfffffjLj8192ELj1ELj1ELj8ELj16ENS_18Kernel_traits_baseILj8192ES2_ffffjLj256EEEEELb0ELb0ELb1ELb1EEEvNS_9FwdParamsE,"",@"SHT_CUDA_INFO"
	.sectionflags	@""
	.align	4


	//----- nvinfo : EIATTR_CUDA_API_VERSION
	.align		4
        /*0000*/ 	.byte	0x04, 0x37
        /*0002*/ 	.short	(.L_3394 - .L_3393)
.L_3393:
        /*0004*/ 	.word	0x00000082


	//----- nvinfo : EIATTR_KPARAM_INFO
	.align		4
.L_3394:
        /*0008*/ 	.byte	0x04, 0x17
        /*000a*/ 	.short	(.L_3396 - .L_3395)
.L_3395:
        /*000c*/ 	.word	0x00000000
        /*0010*/ 	.short	0x0000
        /*0012*/ 	.short	0x0000
        /*0014*/ 	.byte	0x00, 0xf0, 0xa1, 0x03


	//----- nvinfo : EIATTR_SPARSE_MMA_MASK
	.align		4
.L_3396:
        /*0018*/ 	.byte	0x03, 0x50
        /*001a*/ 	.short	0x0000


	//----- nvinfo : EIATTR_MAXREG_COUNT
	.align		4
        /*001c*/ 	.byte	0x03, 0x1b
        /*001e*/ 	.short	0x00ff


	//----- nvinfo : EIATTR_NUM_BARRIERS
	.align		4
        /*0020*/ 	.byte	0x02, 0x4c
        /*0022*/ 	.byte	0x01
	.zero		1


	//----- nvinfo : EIATTR_MERCURY_ISA_VERSION
	.align		4
        /*0024*/ 	.byte	0x03, 0x5f
        /*0026*/ 	.short	0x0101


	//----- nvinfo : EIATTR_COOP_GROUP_MASK_REGIDS
	.align		4
        /*0028*/ 	.byte	0x04, 0x29
        /*002a*/ 	.short	(.L_3398 - .L_3397)


	//   ....[0]....
.L_3397:
        /*002c*/ 	.word	0xffffffff


	//   ....[1]....
        /*0030*/ 	.word	0xffffffff


	//   ....[2]....
        /*0034*/ 	.word	0xffffffff


	//   ....[3]....
        /*0038*/ 	.word	0xffffffff


	//   ....[4]....
        /*003c*/ 	.word	0xffffffff


	//   ....[5]....
        /*0040*/ 	.word	0xffffffff


	//   ....[6]....
        /*0044*/ 	.word	0xffffffff


	//   ....[7]....
        /*0048*/ 	.word	0xffffffff


	//   ....[8]....
        /*004c*/ 	.word	0xffffffff


	//   ....[9]....
        /*0050*/ 	.word	0xffffffff


	//   ....[10]....
        /*0054*/ 	.word	0xffffffff


	//   ....[11]....
        /*0058*/ 	.word	0xffffffff


	//   ....[12]....
        /*005c*/ 	.word	0xffffffff


	//   ....[13]....
        /*0060*/ 	.word	0xffffffff


	//   ....[14]....
        /*0064*/ 	.word	0xffffffff


	//   ....[15]....
        /*0068*/ 	.word	0xffffffff


	//   ....[16]....
        /*006c*/ 	.word	0xffffffff


	//   ....[17]....
        /*0070*/ 	.word	0xffffffff


	//   ....[18]....
        /*0074*/ 	.word	0xffffffff


	//   ....[19]....
        /*0078*/ 	.word	0xffffffff


	//   ....[20]....
        /*007c*/ 	.word	0xffffffff


	//----- nvinfo : EIATTR_COOP_GROUP_INSTR_OFFSETS
	.align		4
.L_3398:
        /*0080*/ 	.byte	0x04, 0x28
        /*0082*/ 	.short	(.L_3400 - .L_3399)


	//   ....[0]....
.L_3399:
        /*0084*/ 	.word	0x00001b00


	//   ....[1]....
        /*0088*/ 	.word	0x00001b20


	//   ....[2]....
        /*008c*/ 	.word	0x00001b40


	//   ....[3]....
        /*0090*/ 	.word	0x00001b60


	//   ....[4]....
        /*0094*/ 	.word	0x00001b80


	//   ....[5]....
        /*0098*/ 	.word	0x00001fb0


	//   ....[6]....
        /*009c*/ 	.word	0x00001fd0


	//   ....[7]....
        /*00a0*/ 	.word	0x00001ff0


	//   ....[8]....
        /*00a4*/ 	.word	0x00002020


	//   ....[9]....
        /*00a8*/ 	.word	0x00002090


	//   ....[10]....
        /*00ac*/ 	.word	0x00002210


	//   ....[11]....
        /*00b0*/ 	.word	0x00002290


	//   ....[12]....
        /*00b4*/ 	.word	0x000022c0


	//   ....[13]....
        /*00b8*/ 	.word	0x000022d0


	//   ....[14]....
        /*00bc*/ 	.word	0x00002320


	//   ....[15]....
        /*00c0*/ 	.word	0x00002360


	//   ....[16]....
        /*00c4*/ 	.word	0x000023c0


	//   ....[17]....
        /*00c8*/ 	.word	0x00002440


	//   ....[18]....
        /*00cc*/ 	.word	0x000024a0


	//   ....[19]....
        /*00d0*/ 	.word	0x00002570


	//   ....[20]....
        /*00d4*/ 	.word	0x00002580


	//----- nvinfo : EIATTR_VRC_CTA_INIT_COUNT
	.align		4
.L_3400:
        /*00d8*/ 	.byte	0x02, 0x4a
	.zero		1
	.zero		1


	//----- nvinfo : EIATTR_EXIT_INSTR_OFFSETS
	.align		4
        /*00dc*/ 	.byte	0x04, 0x1c
        /*00de*/ 	.short	(.L_3402 - .L_3401)


	//   ....[0]....
.L_3401:
        /*00e0*/ 	.word	0x00000330


	//   ....[1]....
        /*00e4*/ 	.word	0x000032b0


	//----- nvinfo : EIATTR_MAX_THREADS
	.align		4
.L_3402:
        /*00e8*/ 	.byte	0x04, 0x05
        /*00ea*/ 	.short	(.L_3404 - .L_3403)
.L_3403:
        /*00ec*/ 	.word	0x00000100
        /*00f0*/ 	.word	0x00000001
        /*00f4*/ 	.word	0x00000001


	//----- nvinfo : EIATTR_CRS_STACK_SIZE
	.align		4
.L_3404:
        /*00f8*/ 	.byte	0x04, 0x1e
        /*00fa*/ 	.short	(.L_3406 - .L_3405)
.L_3405:
        /*00fc*/ 	.word	0x00000000


	//----- nvinfo : EIATTR_CBANK_PARAM_SIZE
	.align		4
.L_3406:
        /*0100*/ 	.byte	0x03, 0x19
        /*0102*/ 	.short	0x00e8


	//----- nvinfo : EIATTR_PARAM_CBANK
	.align		4
        /*0104*/ 	.byte	0x04, 0x0a
        /*0106*/ 	.short	(.L_3408 - .L_3407)
	.align		4
.L_3407:
        /*0108*/ 	.word	index@(.nv.constant0._ZN10layer_norm13ln_fwd_kernelINS_13Kernel_traitsI6__halfffffjLj8192ELj1ELj1ELj8ELj16ENS_18Kernel_traits_baseILj8192ES2_ffffjLj256EEEEELb0ELb0ELb1ELb1EEEvNS_9FwdParamsE)
        /*010c*/ 	.short	0x0380
        /*010e*/ 	.short	0x00e8


	//----- nvinfo : EIATTR_SW_WAR
	.align		4
.L_3408:
        /*0110*/ 	.byte	0x04, 0x36
        /*0112*/ 	.short	(.L_3410 - .L_3409)
.L_3409:
        /*0114*/ 	.word	0x00000008
.L_3410:


//--------------------- .nv.info._ZN10layer_norm13ln_fwd_kernelINS_13Kernel_traitsI6__halfffffjLj8192ELj1ELj1ELj8ELj16ENS_18Kernel_traits_baseILj8192ES2_ffffjLj256EEEEELb0ELb1ELb0ELb0EEEvNS_9FwdParamsE --------------------------
	.section	.nv.info._ZN10layer_norm13ln_fwd_kernelINS_13Kernel_traitsI6__halfffffjLj8192ELj1ELj1ELj8ELj16ENS_18Kernel_traits_baseILj8192ES2_ffffjLj256EEEEELb0ELb1ELb0ELb0EEEvNS_9FwdParamsE,"",@"SHT_CUDA_INFO"
	.sectionflags	@""
	.align	4


	//----- nvinfo : EIATTR_CUDA_API_VERSION
	.align		4
        /*0000*/ 	.byte	0x04, 0x37
        /*0002*/ 	.short	(.L_3412 - .L_3411)
.L_3411:
        /*0004*/ 	.word	0x00000082


	//----- nvinfo : EIATTR_KPARAM_INFO
	.align		4
.L_3412:
        /*0008*/ 	.byte	0x04, 0x17
        /*000a*/ 	.short	(.L_3414 - .L_3413)
.L_3413:
        /*000c*/ 	.word	0x00000000
        /*0010*/ 	.short	0x0000
        /*0012*/ 	.short	0x0000
        /*0014*/ 	.byte	0x00, 0xf0, 0xa1, 0x03


	//----- nvinfo : EIATTR_SPARSE_MMA_MASK
	.align		4
.L_3414:
        /*0018*/ 	.byte	0x03, 0x50
        /*001a*/ 	.short	0x0000


	//----- nvinfo : EIATTR_MAXREG_COUNT
	.align		4
        /*001c*/ 	.byte	0x03, 0x1b
        /*001e*/ 	.short	0x00ff


	//----- nvinfo : EIATTR_NUM_BARRIERS
	.align		4
        /*0020*/ 	.byte	0x02, 0x4c
        /*0022*/ 	.byte	0x01
	.zero		1


	//----- nvinfo : EIATTR_MERCURY_ISA_VERSION
	.align		4
        /*0024*/ 	.byte	0x03, 0x5f
        /*0026*/ 	.short	0x0101


	//----- nvinfo : EIATTR_COOP_GROUP_MASK_REGIDS
	.align		4
        /*0028*/ 	.byte	0x04, 0x29
        /*002a*/ 	.short	(.L_3416 - .L_3415)


	//   ....[0]....
.L_3415:
        /*002c*/ 	.word	0xffffffff


	//   ....[1]....
        /*0030*/ 	.word	0xffffffff


	//   ....[2]....
        /*0034*/ 	.word	0xffffffff


	//   ....[3]....
        /*0038*/ 	.word	0xffffffff


	//   ....[4]....
        /*003c*/ 	.word	0xffffffff


	//   ....[5]....
        /*0040*/ 	.word	0xffffffff


	//   ....[6]....
        /*0044*/ 	.word	0xffffffff


	//   ....[7]....
        /*0048*/ 	.word	0xffffffff


	//   ....[8]....
        /*004c*/ 	.word	0xffffffff


	//   ....[9]....
        /*0050*/ 	.word	0xffffffff


	//   ....[10]....
        /*0054*/ 	.word	0xffffffff


	//   ....[11]....
        /*0058*/ 	.word	0xffffffff


	//   ....[12]....
        /*005c*/ 	.word	0xffffffff


	//   ....[13]....
        /*0060*/ 	.word	0xffffffff


	//   ....[14]....
        /*0064*/ 	.word	0xffffffff


	//   ....[15]....
        /*0068*/ 	.word	0xffffffff


	//   ....[16]....
        /*006c*/ 	.word	0xffffffff


	//   ....[17]....
        /*0070*/ 	.word	0xffffffff


	//   ....[18]....
        /*0074*/ 	.word	0xffffffff


	//   ....[19]....
        /*0078*/ 	.word	0xffffffff


	//   ....[20]....
        /*007c*/ 	.word	0xffffffff


	//----- nvinfo : EIATTR_COOP_GROUP_INSTR_OFFSETS
	.align		4
.L_3416:
        /*0080*/ 	.byte	0x04, 0x28
        /*0082*/ 	.short	(.L_3418 - .L_3417)


	//   ....[0]....
.L_3417:
        /*0084*/ 	.word	0x00002ce0


	//   ....[1]....
        /*0088*/ 	.word	0x00002d00


	//   ....[2]....
        /*008c*/ 	.word	0x00002d20


	//   ....[3]....
        /*0090*/ 	.word	0x00002d40


	//   ....[4]....
        /*0094*/ 	.word	0x00002d60


	//   ....[5]....
        /*0098*/ 	.word	0x00003220


	//   ....[6]....
        /*009c*/ 	.word	0x00003250


	//   ....[7]....
        /*00a0*/ 	.word	0x00003270


	//   ....[8]....
        /*00a4*/ 	.word	0x00003290


	//   ....[9]....
        /*00a8*/ 	.word	0x000032b0


	//   ....[10]....
        /*00ac*/ 	.word	0x00003440


	//   ....[11]....
        /*00b0*/ 	.word	0x00003480


	//   ....[12]....
        /*00b4*/ 	.word	0x00003490


	//   ....[13]....
        /*00b8*/ 	.word	0x000034d0


	//   ....[14]....
        /*00bc*/ 	.word	0x00003590


	//   ....[15]....
        /*00c0*/ 	.word	0x000035c0


	//   ....[16]....
        /*00c4*/ 	.word	0x000035e0


	//   ....[17]....
        /*00c8*/ 	.word	0x00003690


	//   ....[18]....
        /*00cc*/ 	.word	0x000036e0


	//   ....[19]....
        /*00d0*/ 	.word	0x00003770


	//   ....[20]....
        /*00d4*/ 	.word	0x00003790


	//----- nvinfo : EIATTR_VRC_CTA_INIT_COUNT
	.align		4
.L_3418:
        /*00d8*/ 	.byte	0x02, 0x4a
	.zero		1
	.zero		1


	//----- nvinfo : EIATTR_EXIT_INSTR_OFFSETS
	.align		4
        /*00dc*/ 	.byte	0x04, 0x1c
        /*00de*/ 	.short	(.L_3420 - .L_3419)


	//   ....[0]....
.L_3419:
        /*00e0*/ 	.word	0x00000b30


	//   ....[1]....
        /*00e4*/ 	.word	0x000045d0


	//----- nvinfo : EIATTR_MAX_THREADS
	.align		4
.L_3420:
        /*00e8*/ 	.byte	0x04, 0x05
        /*00ea*/ 	.short	(.L_3422 - .L_3421)
.L_3421:
        /*00ec*/ 	.word	0x00000100
        /*00f0*/ 	.word	0x00000001
        /*00f4*/ 	.word	0x00000001


	//----- nvinfo : EIATTR_CRS_STACK_SIZE
	.align		4
.L_3422:
        /*00f8*/ 	.byte	0x04, 0x1e
        /*00fa*/ 	.short	(.L_3424 - .L_3423)
.L_3423:
        /*00fc*/ 	.word	0x00000000


	//----- nvinfo : EIATTR_CBANK_PARAM_SIZE
	.align		4
.L_3424:
        /*0100*/ 	.byte	0x03, 0x19
        /*0102*/ 	.short	0x00e8


	//----- nvinfo : EIATTR_PARAM_CBANK
	.align		4
        /*0104*/ 	.byte	0x04, 0x0a
        /*0106*/ 	.short	(.L_3426 - .L_3425)
	.align		4
.L_3425:
        /*0108*/ 	.word	index@(.nv.constant0._ZN10layer_norm13ln_fwd_kernelINS_13Kernel_traitsI6__halfffffjLj8192ELj1ELj1ELj8ELj16ENS_18Kernel_traits_baseILj8192ES2_ffffjLj256EEEEELb0ELb1ELb0ELb0EEEvNS_9FwdParamsE)
        /*010c*/ 	.short	0x0380
        /*010e*/ 	.short	0x00e8


	//----- nvinfo : EIATTR_SW_WAR
	.align		4
.L_3426:
        /*0110*/ 	.byte	0x04, 0x36
        /*0112*/ 	.short	(.L_3428 - .L_3427)
.L_3427:
        /*0114*/ 	.word	0x00000008
.L_3428:


//--------------------- .nv.info._ZN10layer_norm13ln_fwd_kernelINS_13Kernel_traitsI6__halfffffjLj8192ELj1ELj1ELj8ELj16ENS_18Kernel_traits_baseILj8192ES2_ffffjLj256EEEEELb0ELb1ELb0ELb1EEEvNS_9FwdParamsE --------------------------
	.section	.nv.info._ZN10layer_norm13ln_fwd_kernelINS_13Kernel_traitsI6__halfffffjLj8192ELj1ELj1ELj8ELj16ENS_18Kernel_traits_baseILj8192ES2_ffffjLj256EEEEELb0ELb1ELb0ELb1EEEvNS_9FwdParamsE,"",@"SHT_CUDA_INFO"
	.sectionflags	@""
	.align	4


	//----- nvinfo : EIATTR_CUDA_API_VERSION
	.align		4
        /*0000*/ 	.byte	0x04, 0x37
        /*0002*/ 	.short	(.L_3430 - .L_3429)
.L_3429:
        /*0004*/ 	.word	0x00000082


	//----- nvinfo : EIATTR_KPARAM_INFO
	.align		4
.L_3430:
        /*0008*/ 	.byte	0x04, 0x17
        /*000a*/ 	.short	(.L_3432 - .L_3431)
.L_3431:
        /*000c*/ 	.word	0x00000000
        /*0010*/ 	.short	0x0000
        /*0012*/ 	.short	0x0000
        /*0014*/ 	.byte	0x00, 0xf0, 0xa1, 0x03


	//----- nvinfo : EIATTR_SPARSE_MMA_MASK
	.align		4
.L_3432:
        /*0018*/ 	.byte	0x03, 0x50
        /*001a*/ 	.short	0x0000


	//----- nvinfo : EIATTR_MAXREG_COUNT
	.align		4
        /*001c*/ 	.byte	0x03, 0x1b
        /*001e*/ 	.short	0x00ff


	//----- nvinfo : EIATTR_NUM_BARRIERS
	.align		4
        /*0020*/ 	.byte	0x02, 0x4c
        /*0022*/ 	.byte	0x01
	.zero		1


	//----- nvinfo : EIATTR_MERCURY_ISA_VERSION
	.align		4
        /*0024*/ 	.byte	0x03, 0x5f
        /*0026*/ 	.short	0x0101


	//----- nvinfo : EIATTR_COOP_GROUP_MASK_REGIDS
	.align		4
        /*0028*/ 	.byte	0x04, 0x29
        /*002a*/ 	.short	(.L_3434 - .L_3433)


	//   ....[0]....
.L_3433:
        /*002c*/ 	.word	0xffffffff


	//   ....[1]....
        /*0030*/ 	.word	0xffffffff


	//   ....[2]....
        /*0034*/ 	.word	0xffffffff


	//   ....[3]....
        /*0038*/ 	.word	0xffffffff


	//   ....[4]....
        /*003c*/ 	.word	0xffffffff


	//   ....[5]....
        /*0040*/ 	.word	0xffffffff


	//   ....[6]....
        /*0044*/ 	.word	0xffffffff


	//   ....[7]....
        /*0048*/ 	.word	0xffffffff


	//   ....[8]....
        /*004c*/ 	.word	0xffffffff


	//   ....[9]....
        /*0050*/ 	.word	0xffffffff


	//   ....[10]....
        /*0054*/ 	.word	0xffffffff


	//   ....[11]....
        /*0058*/ 	.word	0xffffffff


	//   ....[12]....
        /*005c*/ 	.word	0xffffffff


	//   ....[13]....
        /*0060*/ 	.word	0xffffffff


	//   ....[14]....
        /*0064*/ 	.word	0xffffffff


	//   ....[15]....
        /*0068*/ 	.word	0xffffffff


	//   ....[16]....
        /*006c*/ 	.word	0xffffffff


	//   ....[17]....
        /*0070*/ 	.word	0xffffffff


	//   ....[18]....
        /*0074*/ 	.word	0xffffffff


	//   ....[19]....
        /*0078*/ 	.word	0xffffffff


	//   ....[20]....
        /*007c*/ 	.word	0xffffffff


	//----- nvinfo : EIATTR_COOP_GROUP_INSTR_OFFSETS
	.align		4
.L_3434:
        /*0080*/ 	.byte	0x04, 0x28
        /*0082*/ 	.short	(.L_3436 - .L_3435)


	//   ....[0]....
.L_3435:
        /*0084*/ 	.word	0x000022a0


	//   ....[1]....
        /*0088*/ 	.word	0x000022c0


	//   ....[2]....
        /*008c*/ 	.word	0x000022e0


	//   ....[3]....
        /*0090*/ 	.word	0x00002300


	//   ....[4]....
        /*0094*/ 	.word	0x00002320


	//   ....[5]....
        /*0098*/ 	.word	0x00002750


	//   ....[6]....
        /*009c*/ 	.word	0x00002770


	//   ....[7]....
        /*00a0*/ 	.word	0x000027a0


	//   ....[8]....
        /*00a4*/ 	.word	0x000027d0


	//   ....[9]....
        /*00a8*/ 	.word	0x000027f0


	//   ....[10]....
        /*00ac*/ 	.word	0x000029a0


	//   ....[11]....
        /*00b0*/ 	.word	0x000029e0


	//   ....[12]....
        /*00b4*/ 	.word	0x00002a00


	//   ....[13]....
        /*00b8*/ 	.word	0x00002a40


	//   ....[14]....
        /*00bc*/ 	.word	0x00002b10


	//   ....[15]....
        /*00c0*/ 	.word	0x00002b40


	//   ....[16]....
        /*00c4*/ 	.word	0x00002b60


	//   ....[17]....
        /*00c8*/ 	.word	0x00002bf0


	//   ....[18]....
        /*00cc*/ 	.word	0x00002c50


	//   ....[19]....
        /*00d0*/ 	.word	0x00002cc0


	//   ....[20]....
        /*00d4*/ 	.word	0x00002d10


	//----- nvinfo : EIATTR_VRC_CTA_INIT_COUNT
	.align		4
.L_3436:
        /*00d8*/ 	.byte	0x02, 0x4a
	.zero		1
	.zero		1


	//----- nvinfo : EIATTR_EXIT_INSTR_OFFSETS
	.align		4
        /*00dc*/ 	.byte	0x04, 0x1c
        /*00de*/ 	.short	(.L_3438 - .L_3437)


	//   ....[0]....
.L_3437:
        /*00e0*/ 	.word	0x00000460


	//   ....[1]....
        /*00e4*/ 	.word	0x00003520


	//----- nvinfo : EIATTR_MAX_THREADS
	.align		4
.L_3438:
        /*00e8*/ 	.byte	0x04, 0x05
        /*00ea*/ 	.short	(.L_3440 - .L_3439)
.L_3439:
        /*00ec*/ 	.word	0x00000100
        /*00f0*/ 	.word	0x00000001
        /*00f4*/ 	.word	0x00000001


	//----- nvinfo : EIATTR_CRS_STACK_SIZE
	.align		4
.L_3440:
        /*00f8*/ 	.byte	0x04, 0x1e
        /*00fa*/ 	.short	(.L_3442 - .L_3441)
.L_3441:
        /*00fc*/ 	.word	0x00000000


	//----- nvinfo : EIATTR_CBANK_PARAM_SIZE
	.align		4
.L_3442:
        /*0100*/ 	.byte	0x03, 0x19
        /*0102*/ 	.short	0x00e8


	//----- nvinfo : EIATTR_PARAM_CBANK
	.align		4
        /*0104*/ 	.byte	0x04, 0x0a
        /*0106*/ 	.short	(.L_3444 - .L_3443)
	.align		4
.L_3443:
        /*0108*/ 	.word	index@(.nv.constant0._ZN10layer_norm13ln_fwd_kernelINS_13Kernel_traitsI6__halfffffjLj8192ELj1ELj1ELj8ELj16ENS_18Kernel_traits_baseILj8192ES2_ffffjLj256EEEEELb0ELb1ELb0ELb1EEEvNS_9FwdParamsE)
        /*010c*/ 	.short	0x0380
        /*010e*/ 	.short	0x00e8


	//----- nvinfo : EIATTR_SW_WAR
	.align		4
.L_3444:
        /*0110*/ 	.byte	0x04, 0x36
        /*0112*/ 	.short	(.L_3446 - .L_3445)
.L_3445:
        /*0114*/ 	.word	0x00000008
.L_3446:


//--------------------- .nv.info._ZN10layer_norm13ln_fwd_kernelINS_13Kernel_traitsI6__halfffffjLj8192ELj1ELj1ELj8ELj16ENS_18Kernel_traits_baseILj8192ES2_ffffjLj256EEEEELb0ELb1ELb1ELb0EEEvNS_9FwdParamsE --------------------------
	.section	.nv.info._ZN10layer_norm13ln_fwd_kernelINS_13Kernel_traitsI6__halfffffjLj8192ELj1ELj1ELj8ELj16ENS_18Kernel_traits_baseILj8192ES2_ffffjLj256EEEEELb0ELb1ELb1ELb0EEEvNS_9FwdParamsE,"",@"SHT_CUDA_INFO"
	.sectionflags	@""
	.align	4


	//----- nvinfo : EIATTR_CUDA_API_VERSION
	.align		4
        /*0000*/ 	.byte	0x04, 0x37
        /*0002*/ 	.short	(.L_3448 - .L_3447)
.L_3447:
        /*0004*/ 	.word	0x00000082


	//----- nvinfo : EIATTR_KPARAM_INFO
	.align		4
.L_3448:
        /*0008*/ 	.byte	0x04, 0x17
        /*000a*/ 	.short	(.L_3450 - .L_3449)
.L_3449:
        /*000c*/ 	.word	0x00000000
        /*0010*/ 	.short	0x0000
        /*0012*/ 	.short	0x0000
        /*0014*/ 	.byte	0x00, 0xf0, 0xa1, 0x03


	//----- nvinfo : EIATTR_SPARSE_MMA_MASK
	.align		4
.L_3450:
        /*0018*/ 	.byte	0x03, 0x50
        /*001a*/ 	.short	0x0000


	//----- nvinfo : EIATTR_MAXREG_COUNT
	.align		4
        /*001c*/ 	.byte	0x03, 0x1b
        /*001e*/ 	.short	0x00ff


	//----- nvinfo : EIATTR_NUM_BARRIERS
	.align		4
        /*0020*/ 	.byte	0x02, 0x4c
        /*0022*/ 	.byte	0x01
	.zero		1


	//----- nvinfo : EIATTR_MERCURY_ISA_VERSION
	.align		4
        /*0024*/ 	.byte	0x03, 0x5f
        /*0026*/ 	.short	0x0101


	//----- nvinfo : EIATTR_COOP_GROUP_MASK_REGIDS
	.align		4
        /*0028*/ 	.byte	0x04, 0x29
        /*002a*/ 	.short	(.L_3452 - .L_3451)


	//   ....[0]....
.L_3451:
        /*002c*/ 	.word	0xffffffff


	//   ....[1]....
        /*0030*/ 	.word	0xffffffff


	//   ....[2]....
        /*0034*/ 	.word	0xffffffff


	//   ....[3]....
        /*0038*/ 	.word	0xffffffff


	//   ....[4]....
        /*003c*/ 	.word	0xffffffff


	//   ....[5]....
        /*0040*/ 	.word	0xffffffff


	//   ....[6]....
        /*0044*/ 	.word	0xffffffff


	//   ....[7]....
        /*0048*/ 	.word	0xffffffff


	//   ....[8]....
        /*004c*/ 	.word	0xffffffff


	//   ....[9]....
        /*0050*/ 	.word	0xffffffff


	//   ....[10]....
        /*0054*/ 	.word	0xffffffff


	//   ....[11]....
        /*0058*/ 	.word	0xffffffff


	//   ....[12]....
        /*005c*/ 	.word	0xffffffff


	//   ....[13]....
        /*0060*/ 	.word	0xffffffff


	//   ....[14]....
        /*0064*/ 	.word	0xffffffff


	//   ....[15]....
        /*0068*/ 	.word	0xffffffff


	//   ....[16]....
        /*006c*/ 	.word	0xffffffff


	//   ....[17]....
        /*0070*/ 	.word	0xffffffff


	//   ....[18]....
        /*0074*/ 	.word	0xffffffff


	//   ....[19]....
        /*0078*/ 	.word	0xffffffff


	//   ....[20]....
        /*007c*/ 	.word	0xffffffff


	//----- nvinfo : EIATTR_COOP_GROUP_INSTR_OFFSETS
	.align		4
.L_3452:
        /*0080*/ 	.byte	0x04, 0x28
        /*0082*/ 	.short	(.L_3454 - .L_3453)


	//   ....[0]....
.L_3453:
        /*0084*/ 	.word	0x00003570


	//   ....[1]....
        /*0088*/ 	.word	0x00003590


	//   ....[2]....
        /*008c*/ 	.word	0x000035b0


	//   ....[3]....
        /*0090*/ 	.word	0x000035d0


	//   ....[4]....
        /*0094*/ 	.word	0x000035f0


	//   ....[5]....
        /*0098*/ 	.word	0x00003aa0


	//   ....[6]....
        /*009c*/ 	.word	0x00003ac0


	//   ....[7]....
        /*00a0*/ 	.word	0x00003ae0


	//   ....[8]....
        /*00a4*/ 	.word	0x00003b00


	//   ....[9]....
        /*00a8*/ 	.word	0x00003b20


	//   ....[10]....
        /*00ac*/ 	.word	0x00003cb0


	//   ....[11]....
        /*00b0*/ 	.word	0x00003ce0


	//   ....[12]....
        /*00b4*/ 	.word	0x00003d00


	//   ....[13]....
        /*00b8*/ 	.word	0x00003d40


	//   ....[14]....
        /*00bc*/ 	.word	0x00003e00


	//   ....[15]....
        /*00c0*/ 	.word	0x00003e30


	//   ....[16]....
        /*00c4*/ 	.word	0x00003e50


	//   ....[17]....
        /*00c8*/ 	.word	0x00003f00


	//   ....[18]....
        /*00cc*/ 	.word	0x00003f40


	//   ....[19]....
        /*00d0*/ 	.word	0x00003fe0


	//   ....[20]....
        /*00d4*/ 	.word	0x00004010


	//----- nvinfo : EIATTR_VRC_CTA_INIT_COUNT
	.align		4
.L_3454:
        /*00d8*/ 	.byte	0x02, 0x4a
	.zero		1
	.zero		1


	//----- nvinfo : EIATTR_EXIT_INSTR_OFFSETS
	.align		4
        /*00dc*/ 	.byte	0x04, 0x1c
        /*00de*/ 	.short	(.L_3456 - .L_3455)


	//   ....[0]....
.L_3455:
        /*00e0*/ 	.word	0x00000b30


	//   ....[1]....
        /*00e4*/ 	.word	0x00004eb0


	//----- nvinfo : EIATTR_MAX_THREADS
	.align		4
.L_3456:
        /*00e8*/ 	.byte	0x04, 0x05
        /*00ea*/ 	.short	(.L_3458 - .L_3457)
.L_3457:
        /*00ec*/ 	.word	0x00000100
        /*00f0*/ 	.word	0x00000001
        /*00f4*/ 	.word	0x00000001


	//----- nvinfo : EIATTR_CRS_STACK_SIZE
	.align		4
.L_3458:
        /*00f8*/ 	.byte	0x04, 0x1e
        /*00fa*/ 	.short	(.L_3460 - .L_3459)
.L_3459:
        /*00fc*/ 	.word	0x00000000


	//----- nvinfo : EIATTR_CBANK_PARAM_SIZE
	.align		4
.L_3460:
        /*0100*/ 	.byte	0x03, 0x19
        /*0102*/ 	.short	0x00e8


	//----- nvinfo : EIATTR_PARAM_CBANK
	.align		4
        /*0104*/ 	.byte	0x04, 0x0a
        /*0106*/ 	.short	(.L_3462 - .L_3461)
	.align		4
.L_3461:
        /*0108*/ 	.word	index@(.nv.constant0._ZN10layer_norm13ln_fwd_kernelINS_13Kernel_traitsI6__halfffffjLj8192ELj1ELj1ELj8ELj16ENS_18Kernel_traits_baseILj8192ES2_ffffjLj256EEEEELb0ELb1ELb1ELb0EEEvNS_9FwdParamsE)
        /*010c*/ 	.short	0x0380
        /*010e*/ 	.short	0x00e8


	//----- nvinfo : EIATTR_SW_WAR
	.align		4
.L_3462:
        /*0110*/ 	.byte	0x04, 0x36
        /*0112*/ 	.short	(.L_3464 - .L_3463)
.L_3463:
        /*0114*/ 	.word	0x00000008
.L_3464:


//--------------------- .nv.info._ZN10layer_norm13ln_fwd_kernelINS_13Kernel_traitsI6__halfffffjLj8192ELj1ELj1ELj8ELj16ENS_18Kernel_traits_baseILj8192ES2_ffffjLj256EEEEELb0ELb1ELb1ELb1EEEvNS_9FwdParamsE --------------------------
	.section	.nv.info._ZN10layer_norm13ln_fwd_kernelINS_13Kernel_traitsI6__halfffffjLj8192ELj1ELj1ELj8ELj16ENS_18Kernel_traits_baseILj8192ES2_ffffjLj256EEEEELb0ELb1ELb1ELb1EEEvNS_9FwdParamsE,"",@"SHT_CUDA_INFO"
	.sectionflags	@""
	.align	4


	//----- nvinfo : EIATTR_CUDA_API_VERSION
	.align		4
        /*0000*/ 	.byte	0x04, 0x37
        /*0002*/ 	.short	(.L_3466 - .L_3465)
.L_3465:
        /*0004*/ 	.word	0x00000082


	//----- nvinfo : EIATTR_KPARAM_INFO
	.align		4
.L_3466:
        /*0008*/ 	.byte	0x04, 0x17
        /*000a*/ 	.short	(.L_3468 - .L_3467)
.L_3467:
        /*000c*/ 	.word	0x00000000
        /*0010*/ 	.short	0x0000
        /*0012*/ 	.short	0x0000
        /*0014*/ 	.byte	0x00, 0xf0, 0xa1, 0x03


	//----- nvinfo : EIATTR_SPARSE_MMA_MASK
	.align		4
.L_3468:
        /*0018*/ 	.byte	0x03, 0x50
        /*001a*/ 	.short	0x0000


	//----- nvinfo : EIATTR_MAXREG_COUNT
	.align		4
        /*001c*/ 	.byte	0x03, 0x1b
        /*001e*/ 	.short	0x00ff


	//----- nvinfo : EIATTR_NUM_BARRIERS
	.align		4
        /*0020*/ 	.byte	0x02, 0x4c
        /*0022*/ 	.byte	0x01
	.zero		1


	//----- nvinfo : EIATTR_MERCURY_ISA_VERSION
	.align		4
        /*0024*/ 	.byte	0x03, 0x5f
        /*0026*/ 	.short	0x0101


	//----- nvinfo : EIATTR_COOP_GROUP_MASK_REGIDS
	.align		4
        /*0028*/ 	.byte	0x04, 0x29
        /*002a*/ 	.short	(.L_3470 - .L_3469)


	//   ....[0]....
.L_3469:
        /*002c*/ 	.word	0xffffffff


	//   ....[1]....
        /*0030*/ 	.word	0xffffffff


	//   ....[2]....
        /*0034*/ 	.word	0xffffffff


	//   ....[3]....
        /*0038*/ 	.word	0xffffffff


	//   ....[4]....
        /*003c*/ 	.word	0xffffffff


	//   ....[5]....
        /*0040*/ 	.word	0xffffffff


	//   ....[6]....
        /*0044*/ 	.word	0xffffffff


	//   ....[7]....
        /*0048*/ 	.word	0xffffffff


	//   ....[8]....
        /*004c*/ 	.word	0xffffffff


	//   ....[9]....
        /*0050*/ 	.word	0xffffffff


	//   ....[10]....
        /*0054*/ 	.word	0xffffffff


	//   ....[11]....
        /*0058*/ 	.word	0xffffffff


	//   ....[12]....
        /*005c*/ 	.word	0xffffffff


	//   ....[13]....
        /*0060*/ 	.word	0xffffffff


	//   ....[14]....
        /*0064*/ 	.word	0xffffffff


	//   ....[15]....
        /*0068*/ 	.word	0xffffffff


	//   ....[16]....
        /*006c*/ 	.word	0xffffffff


	//   ....[17]....
        /*0070*/ 	.word	0xffffffff


	//   ....[18]....
        /*0074*/ 	.word	0xffffffff


	//   ....[19]....
        /*0078*/ 	.word	0xffffffff


	//   ....[20]....
        /*007c*/ 	.word	0xffffffff


	//----- nvinfo : EIATTR_COOP_GROUP_INSTR_OFFSETS
	.align		4
.L_3470:
        /*0080*/ 	.byte	0x04, 0x28
        /*0082*/ 	.short	(.L_3472 - .L_3471)


	//   ....[0]....
.L_3471:
        /*0084*/ 	.word	0x00002970


	//   ....[1]....
        /*0088*/ 	.word	0x00002990


	//   ....[2]....
        /*008c*/ 	.word	0x000029b0


	//   ....[3]....
        /*0090*/ 	.word	0x000029d0


	//   ....[4]....
        /*0094*/ 	.word	0x000029f0


	//   ....[5]....
        /*0098*/ 	.word	0x00002e20


	//   ....[6]....
        /*009c*/ 	.word	0x00002e40


	//   ....[7]....
        /*00a0*/ 	.word	0x00002e60


	//   ....[8]....
        /*00a4*/ 	.word	0x00002e90


	//   ....[9]....
        /*00a8*/ 	.word	0x00002ec0


	//   ....[10]....
        /*00ac*/ 	.word	0x00003070


	//   ....[11]....
        /*00b0*/ 	.word	0x000030a0


	//   ....[12]....
        /*00b4*/ 	.word	0x000030b0


	//   ....[13]....
        /*00b8*/ 	.word	0x000030f0


	//   ....[14]....
        /*00bc*/ 	.word	0x000031c0


	//   ....[15]....
        /*00c0*/ 	.word	0x000031f0


	//   ....[16]....
        /*00c4*/ 	.word	0x00003210


	//   ....[17]....
        /*00c8*/ 	.word	0x00003290


	//   ....[18]....
        /*00cc*/ 	.word	0x000032f0


	//   ....[19]....
        /*00d0*/ 	.word	0x000033a0


	//   ....[20]....
        /*00d4*/ 	.word	0x000033d0


	//----- nvinfo : EIATTR_VRC_CTA_INIT_COUNT
	.align		4
.L_3472:
        /*00d8*/ 	.byte	0x02, 0x4a
	.zero		1
	.zero		1


	//----- nvinfo : EIATTR_EXIT_INSTR_OFFSETS
	.align		4
        /*00dc*/ 	.byte	0x04, 0x1c
        /*00de*/ 	.short	(.L_3474 - .L_3473)


	//   ....[0]....
.L_3473:
        /*00e0*/ 	.word	0x00000460


	//   ....[1]....
        /*00e4*/ 	.word	0x000040d0


	//----- nvinfo : EIATTR_MAX_THREADS
	.align		4
.L_3474:
        /*00e8*/ 	.byte	0x04, 0x05
        /*00ea*/ 	.short	(.L_3476 - .L_3475)
.L_3475:
        /*00ec*/ 	.word	0x00000100
        /*00f0*/ 	.word	0x00000001
        /*00f4*/ 	.word	0x00000001


	//----- nvinfo : EIATTR_CRS_STACK_SIZE
	.align		4
.L_3476:
        /*00f8*/ 	.byte	0x04, 0x1e
        /*00fa*/ 	.short	(.L_3478 - .L_3477)
.L_3477:
        /*00fc*/ 	.word	0x00000000


	//----- nvinfo : EIATTR_CBANK_PARAM_SIZE
	.align		4
.L_3478:
        /*0100*/ 	.byte	0x03, 0x19
        /*0102*/ 	.short	0x00e8


	//----- nvinfo : EIATTR_PARAM_CBANK
	.align		4
        /*0104*/ 	.byte	0x04, 0x0a
        /*0106*/ 	.short	(.L_3480 - .L_3479)
	.align		4
.L_3479:
        /*0108*/ 	.word	index@(.nv.constant0._ZN10layer_norm13ln_fwd_kernelINS_13Kernel_traitsI6__halfffffjLj8192ELj1ELj1ELj8ELj16ENS_18Kernel_traits_baseILj8192ES2_ffffjLj256EEEEELb0ELb1ELb1ELb1EEEvNS_9FwdParamsE)
        /*010c*/ 	.short	0x0380
        /*010e*/ 	.short	0x00e8


	//----- nvinfo : EIATTR_SW_WAR
	.align		4
.L_3480:
        /*0110*/ 	.byte	0x04, 0x36
        /*0112*/ 	.short	(.L_3482 - .L_3481)
.L_3481:
        /*0114*/ 	.word	0x00000008
.L_3482:


//--------------------- .nv.info._ZN10layer_norm13ln_fwd_kernelINS_13Kernel_traitsI6__halfffffjLj8192ELj1ELj1ELj8ELj16ENS_18Kernel_traits_baseILj8192ES2_ffffjLj256EEEEELb1ELb0ELb0ELb0EEEvNS_9FwdParamsE --------------------------
	.section	.nv.info._ZN10layer_norm13ln_fwd_kernelINS_13Kernel_traitsI6__halfffffjLj8192ELj1ELj1ELj8ELj16ENS_18Kernel_traits_baseILj8192ES2_ffffjLj256EEEEELb1ELb0ELb0ELb0EEEvNS_9FwdParamsE,"",@"SHT_CUDA_INFO"
	.sectionflags	@""
	.align	4


	//----- nvinfo : EIATTR_CUDA_API_VERSION
	.align		4
        /*0000*/ 	.byte	0x04, 0x37
        /*0002*/ 	.short	(.L_3484 - .L_3483)
.L_3483:
        /*0004*/ 	.word	0x00000082


	//----- nvinfo : EIATTR_KPARAM_INFO
	.align		4
.L_3484:
        /*0008*/ 	.byte	0x04, 0x17
        /*000a*/ 	.short	(.L_3486 - .L_3485)
.L_3485:
        /*000c*/ 	.word	0x00000000
        /*0010*/ 	.short	0x0000
        /*0012*/ 	.short	0x0000
        /*0014*/ 	.byte	0x00, 0xf0, 0xa1, 0x03


	//----- nvinfo : EIATTR_SPARSE_MMA_MASK
	.align		4
.L_3486:
        /*0018*/ 	.byte	0x03, 0x50
        /*001a*/ 	.short	0x0000


	//----- nvinfo : EIATTR_MAXREG_COUNT
	.align		4
        /*001c*/ 	.byte	0x03, 0x1b
        /*001e*/ 	.short	0x00ff


	//----- nvinfo : EIATTR_NUM_BARRIERS
	.align		4
        /*0020*/ 	.byte	0x02, 0x4c
        /*0022*/ 	.byte	0x01
	.zero		1


	//----- nvinfo : EIATTR_MERCURY_ISA_VERSION
	.align		4
        /*0024*/ 	.byte	0x03, 0x5f
        /*0026*/ 	.short	0x0101


	//----- nvinfo : EIATTR_COOP_GROUP_MASK_REGIDS
	.align		4
        /*0028*/ 	.byte	0x04, 0x29
        /*002a*/ 	.short	(.L_3488 - .L_3487)


	//   ....[0]....
.L_3487:
        /*002c*/ 	.word	0xffffffff


	//   ....[1]....
        /*0030*/ 	.word	0xffffffff


	//   ....[2]....
        /*0034*/ 	.word	0xffffffff


	//   ....[3]....
        /*0038*/ 	.word	0xffffffff


	//   ....[4]....
        /*003c*/ 	.word	0xffffffff


	//   ....[5]....
        /*0040*/ 	.word	0xffffffff


	//   ....[6]....
        /*0044*/ 	.word	0xffffffff


	//   ....[7]....
        /*0048*/ 	.word	0xffffffff


	//   ....[8]....
        /*004c*/ 	.word	0xffffffff


	//   ....[9]....
        /*0050*/ 	.word	0xffffffff


	//   ....[10]....
        /*0054*/ 	.word	0xffffffff


	//   ....[11]....
        /*0058*/ 	.word	0xffffffff


	//   ....[12]....
        /*005c*/ 	.word	0xffffffff


	//   ....[13]....
        /*0060*/ 	.word	0xffffffff


	//   ....[14]....
        /*0064*/ 	.word	0xffffffff


	//   ....[15]....
        /*0068*/ 	.word	0xffffffff


	//   ....[16]....
        /*006c*/ 	.word	0xffffffff


	//   ....[17]....
        /*0070*/ 	.word	0xffffffff


	//   ....[18]....
        /*0074*/ 	.word	0xffffffff


	//   ....[19]....
        /*0078*/ 	.word	0xffffffff


	//   ....[20]....
        /*007c*/ 	.word	0xffffffff


	//----- nvinfo : EIATTR_COOP_GROUP_INSTR_OFFSETS
	.align		4
.L_3488:
        /*0080*/ 	.byte	0x04, 0x28
        /*0082*/ 	.short	(.L_3490 - .L_3489)


	//   ....[0]....
.L_3489:
        /*0084*/ 	.word	0x00019c10


	//   ....[1]....
        /*0088*/ 	.word	0x00019c30


	//   ....[2]....
        /*008c*/ 	.word	0x00019c50


	//   ....[3]....
        /*0090*/ 	.word	0x00019c70


	//   ....[4]....
        /*0094*/ 	.word	0x00019c90


	//   ....[5]....
        /*0098*/ 	.word	0x0001a0f0


	//   ....[6]....
        /*009c*/ 	.word	0x0001a110


	//   ....[7]....
        /*00a0*/ 	.word	0x0001a130


	//   ....[8]....
        /*00a4*/ 	.word	0x0001a160


	//   ....[9]....
        /*00a8*/ 	.word	0x0001a190


	//   ....[10]....
        /*00ac*/ 	.word	0x0001a330


	//   ....[11]....
        /*00b0*/ 	.word	0x0001a360


	//   ....[12]....
        /*00b4*/ 	.word	0x0001a370


	//   ....[13]....
        /*00b8*/ 	.word	0x0001a3c0


	//   ....[14]....
        /*00bc*/ 	.word	0x0001a4a0


	//   ....[15]....
        /*00c0*/ 	.word	0x0001a4d0


	//   ....[16]....
        /*00c4*/ 	.word	0x0001a4f0


	//   ....[17]....
        /*00c8*/ 	.word	0x0001a5a0


	//   ....[18]....
        /*00cc*/ 	.word	0x0001a5e0


	//   ....[19]....
        /*00d0*/ 	.word	0x0001a680


	//   ....[20]....
        /*00d4*/ 	.word	0x0001a6a0


	//----- nvinfo : EIATTR_VRC_CTA_INIT_COUNT
	.align		4
.L_3490:
        /*00d8*/ 	.byte	0x02, 0x4a
	.zero		1
	.zero		1


	//----- nvinfo : EIATTR_EXIT_INSTR_OFFSETS
	.align		4
        /*00dc*/ 	.byte	0x04, 0x1c
        /*00de*/ 	.short	(.L_3492 - .L_3491)


	//   ....[0]....
.L_3491:
        /*00e0*/ 	.word	0x00000a50


	//   ....[1]....
        /*00e4*/ 	.word	0x0001b5f0


	//----- nvinfo : EIATTR_INDIRECT_BRANCH_TARGETS
	.align		4
.L_3492:
        /*00e8*/ 	.byte	0x04, 0x34
        /*00ea*/ 	.short	(.L_3494 - .L_3493)


	//   ....[0]....
.L_3493:
        /*00ec*/ 	.word	.L_x_27428@srel
        /*00f0*/ 	.short	0x0
        /*00f2*/ 	.short	0x0
        /*00f4*/ 	.word	0x3
        /*00f8*/ 	.word	.L_x_27429@srel
        /*00fc*/ 	.word	.L_x_27430@srel
        /*0100*/ 	.word	.L_x_27431@srel


	//----- nvinfo : EIATTR_MAX_THREADS
	.align		4
.L_3494:
        /*0104*/ 	.byte	0x04, 0x05
        /*0106*/ 	.short	(.L_3496 - .L_3495)
.L_3495:
        /*0108*/ 	.word	0x00000100
        /*010c*/ 	.word	0x00000001
        /*0110*/ 	.word	0x00000001


	//----- nvinfo : EIATTR_CRS_STACK_SIZE
	.align		4
.L_3496:
        /*0114*/ 	.byte	0x04, 0x1e
        /*0116*/ 	.short	(.L_3498 - .L_3497)
.L_3497:
        /*0118*/ 	.word	0x00000000


	//----- nvinfo : EIATTR_CBANK_PARAM_SIZE
	.align		4
.L_3498:
        /*011c*/ 	.byte	0x03, 0x19
        /*011e*/ 	.short	0x00e8


	//----- nvinfo : EIATTR_PARAM_CBANK
	.align		4
        /*0120*/ 	.byte	0x04, 0x0a
        /*0122*/ 	.short	(.L_3500 - .L_3499)
	.align		4
.L_3499:
        /*0124*/ 	.word	index@(.nv.constant0._ZN10layer_norm13ln_fwd_kernelINS_13Kernel_traitsI6__halfffffjLj8192ELj1ELj1ELj8ELj16ENS_18Kernel_traits_baseILj8192ES2_ffffjLj256EEEEELb1ELb0ELb0ELb0EEEvNS_9FwdParamsE)
        /*0128*/ 	.short	0x0380
        /*012a*/ 	.short	0x00e8


	//----- nvinfo : EIATTR_SW_WAR
	.align		4
.L_3500:
        /*012c*/ 	.byte	0x04, 0x36
        /*012e*/ 	.short	(.L_3502 - .L_3501)
.L_3501:
        /*0130*/ 	.word	0x00000008
.L_3502:


//--------------------- .nv.info._ZN10layer_norm13ln_fwd_kernelINS_13Kernel_traitsI6__halfffffjLj8192ELj1ELj1ELj8ELj16ENS_18Kernel_traits_baseILj8192ES2_ffffjLj256EEEEELb1ELb0ELb0ELb1EEEvNS_9FwdParamsE --------------------------
	.section	.nv.info._ZN10layer_norm13ln_fwd_kernelINS_13Kernel_traitsI6__halfffffjLj8192ELj1ELj1ELj8ELj16ENS_18Kernel_traits_baseILj8192ES2_ffffjLj256EEEEELb1ELb0ELb0ELb1EEEvNS_9FwdParamsE,"",@"SHT_CUDA_INFO"
	.sectionflags	@""
	.align	4


	//----- nvinfo : EIATTR_CUDA_API_VERSION
	.align		4
        /*0000*/ 	.byte	0x04, 0x37
        /*0002*/ 	.short	(.L_3504 - .L_3503)
.L_3503:
        /*0004*/ 	.word	0x00000082


	//----- nvinfo : EIATTR_KPARAM_INFO
	.align		4
.L_3504:
        /*0008*/ 	.byte	0x04, 0x17
        /*000a*/ 	.short	(.L_3506 - .L_3505)
.L_3505:
        /*000c*/ 	.word	0x00000000
        /*0010*/ 	.short	0x0000
        /*0012*/ 	.short	0x0000
        /*0014*/ 	.byte	0x00, 0xf0, 0xa1, 0x03


	//----- nvinfo : EIATTR_SPARSE_MMA_MASK
	.align		4
.L_3506:
        /*0018*/ 	.byte	0x03, 0x50
        /*001a*/ 	.short	0x0000


	//----- nvinfo : EIATTR_MAXREG_COUNT
	.align		4
        /*001c*/ 	.byte	0x03, 0x1b
        /*001e*/ 	.short	0x00ff


	//----- nvinfo : EIATTR_NUM_BARRIERS
	.align		4
        /*0020*/ 	.byte	0x02, 0x4c
        /*0022*/ 	.byte	0x01
	.zero		1


	//----- nvinfo : EIATTR_MERCURY_ISA_VERSION
	.align		4
        /*0024*/ 	.byte	0x03, 0x5f
        /*0026*/ 	.short	0x0101


	//----- nvinfo : EIATTR_COOP_GROUP_MASK_REGIDS
	.align		4
        /*0028*/ 	.byte	0x04, 0x29
        /*002a*/ 	.short	(.L_3508 - .L_3507)


	//   ....[0]....
.L_3507:
        /*002c*/ 	.word	0xffffffff


	//   ....[1]....
        /*0030*/ 	.word	0xffffffff


	//   ....[2]....
        /*0034*/ 	.word	0xffffffff


	//   ....[3]....
        /*0038*/ 	.word	0xffffffff


	//   ....[4]....
        /*003c*/ 	.word	0xffffffff


	//   ....[5]....
        /*0040*/ 	.word	0xffffffff


	//   ....[6]....
        /*0044*/ 	.word	0xffffffff


	//   ....[7]....
        /*0048*/ 	.word	0xffffffff


	//   ....[8]....
        /*004c*/ 	.word	0xffffffff


	//   ....[9]....
        /*0050*/ 	.word	0xffffffff


	//   ....[10]....
        /*0054*/ 	.word	0xffffffff


	//   ....[11]....
        /*0058*/ 	.word	0xffffffff


	//   ....[12]....
        /*005c*/ 	.word	0xffffffff


	//   ....[13]....
        /*0060*/ 	.word	0xffffffff


	//   ....[14]....
        /*0064*/ 	.word	0xffffffff


	//   ....[15]....
        /*0068*/ 	.word	0xffffffff


	//   ....[16]....
        /*006c*/ 	.word	0xffffffff


	//   ....[17]....
        /*0070*/ 	.word	0xffffffff


	//   ....[18]....
        /*0074*/ 	.word	0xffffffff


	//   ....[19]....
        /*0078*/ 	.word	0xffffffff


	//   ....[20]....
        /*007c*/ 	.word	0xffffffff


	//----- nvinfo : EIATTR_COOP_GROUP_INSTR_OFFSETS
	.align		4
.L_3508:
        /*0080*/ 	.byte	0x04, 0x28
        /*0082*/ 	.short	(.L_3510 - .L_3509)


	//   ....[0]....
.L_3509:
        /*0084*/ 	.word	0x00014930


	//   ....[1]....
        /*0088*/ 	.word	0x00014950


	//   ....[2]....
        /*008c*/ 	.word	0x00014970


	//   ....[3]....
        /*0090*/ 	.word	0x00014990


	//   ....[4]....
        /*0094*/ 	.word	0x000149b0


	//   ....[5]....
        /*0098*/ 	.word	0x00014e20


	//   ....[6]....
        /*009c*/ 	.word	0x00014e40


	//   ....[7]....
        /*00a0*/ 	.word	0x00014e60


	//   ....[8]....
        /*00a4*/ 	.word	0x00014e90


	//   ....[9]....
        /*00a8*/ 	.word	0x00014ee0


	//   ....[10]....
        /*00ac*/ 	.word	0x00015090


	//   ....[11]....
        /*00b0*/ 	.word	0x000150d0


	//   ....[12]....
        /*00b4*/ 	.word	0x000150e0


	//   ....[13]....
        /*00b8*/ 	.word	0x00015120


	//   ....[14]....
        /*00bc*/ 	.word	0x00015200


	//   ....[15]....
        /*00c0*/ 	.word	0x00015220


	//   ....[16]....
        /*00c4*/ 	.word	0x00015240


	//   ....[17]....
        /*00c8*/ 	.word	0x000152e0


	//   ....[18]....
        /*00cc*/ 	.word	0x00015330


	//   ....[19]....
        /*00d0*/ 	.word	0x00015390


	//   ....[20]....
        /*00d4*/ 	.word	0x000153f0


	//----- nvinfo : EIATTR_VRC_CTA_INIT_COUNT
	.align		4
.L_3510:
        /*00d8*/ 	.byte	0x02, 0x4a
	.zero		1
	.zero		1


	//----- nvinfo : EIATTR_EXIT_INSTR_OFFSETS
	.align		4
        /*00dc*/ 	.byte	0x04, 0x1c
        /*00de*/ 	.short	(.L_3512 - .L_3511)


	//   ....[0]....
.L_3511:
        /*00e0*/ 	.word	0x00000560


	//   ....[1]....
        /*00e4*/ 	.word	0x00015c20


	//----- nvinfo : EIATTR_INDIRECT_BRANCH_TARGETS
	.align		4
.L_3512:
        /*00e8*/ 	.byte	0x04, 0x34
        /*00ea*/ 	.short	(.L_3514 - .L_3513)


	//   ....[0]....
.L_3513:
        /*00ec*/ 	.word	.L_x_27432@srel
        /*00f0*/ 	.short	0x0
        /*00f2*/ 	.short	0x0
        /*00f4*/ 	.word	0x3
        /*00f8*/ 	.word	.L_x_27433@srel
        /*00fc*/ 	.word	.L_x_27434@srel
        /*0100*/ 	.word	.L_x_27435@srel


	//----- nvinfo : EIATTR_MAX_THREADS
	.align		4
.L_3514:
        /*0104*/ 	.byte	0x04, 0x05
        /*0106*/ 	.short	(.L_3516 - .L_3515)
.L_3515:
        /*0108*/ 	.word	0x00000100
        /*010c*/ 	.word	0x00000001
        /*0110*/ 	.word	0x00000001


	//----- nvinfo : EIATTR_CRS_STACK_SIZE
	.align		4
.L_3516:
        /*0114*/ 	.byte	0x04, 0x1e
        /*0116*/ 	.short	(.L_3518 - .L_3517)
.L_3517:
        /*0118*/ 	.word	0x00000000


	//----- nvinfo : EIATTR_CBANK_PARAM_SIZE
	.align		4
.L_3518:
        /*011c*/ 	.byte	0x03, 0x19
        /*011e*/ 	.short	0x00e8


	//----- nvinfo : EIATTR_PARAM_CBANK
	.align		4
        /*0120*/ 	.byte	0x04, 0x0a
        /*0122*/ 	.short	(.L_3520 - .L_3519)
	.align		4
.L_3519:
        /*0124*/ 	.word	index@(.nv.constant0._ZN10layer_norm13ln_fwd_kernelINS_13Kernel_traitsI6__halfffffjLj8192ELj1ELj1ELj8ELj16ENS_18Kernel_traits_baseILj8192ES2_ffffjLj256EEEEELb1ELb0ELb0ELb1EEEvNS_9FwdParamsE)
        /*0128*/ 	.short	0x0380
        /*012a*/ 	.short	0x00e8


	//----- nvinfo : EIATTR_SW_WAR
	.align		4
.L_3520:
        /*012c*/ 	.byte	0x04, 0x36
        /*012e*/ 	.short	(.L_3522 - .L_3521)
.L_3521:
        /*0130*/ 	.word	0x00000008
.L_3522:


//--------------------- .nv.info._ZN10layer_norm13ln_fwd_kernelINS_13Kernel_traitsI6__halfffffjLj8192ELj1ELj1ELj8ELj16ENS_18Kernel_traits_baseILj8192ES2_ffffjLj256EEEEELb1ELb0ELb1ELb0EEEvNS_9FwdParamsE --------------------------
	.section	.nv.info._ZN10layer_norm13ln_fwd_kernelINS_13Kernel_traitsI6__halfffffjLj8192ELj1ELj1ELj8ELj16ENS_18Kernel_traits_baseILj8192ES2_ffffjLj256EEEEELb1ELb0ELb1ELb0EEEvNS_9FwdParamsE,"",@"SHT_CUDA_INFO"
	.sectionflags	@""
	.align	4


	//----- nvinfo : EIATTR_CUDA_API_VERSION
	.align		4
        /*0000*/ 	.byte	0x04, 0x37
        /*0002*/ 	.short	(.L_3524 - .L_3523)
.L_3523:
        /*0004*/ 	.word	0x00000082


	//----- nvinfo : EIATTR_KPARAM_INFO
	.align		4
.L_3524:
        /*0008*/ 	.byte	0x04, 0x17
        /*000a*/ 	.short	(.L_3526 - .L_3525)
.L_3525:
        /*000c*/ 	.word	0x00000000
        /*0010*/ 	.short	0x0000
        /*0012*/ 	.short	0x0000
        /*0014*/ 	.byte	0x00, 0xf0, 0xa1, 0x03


	//----- nvinfo : EIATTR_SPARSE_MMA_MASK
	.align		4
.L_3526:
        /*0018*/ 	.byte	0x03, 0x50
        /*001a*/ 	.short	0x0000


	//----- nvinfo : EIATTR_MAXREG_COUNT
	.align		4
        /*001c*/ 	.byte	0x03, 0x1b
        /*001e*/ 	.short	0x00ff


	//----- nvinfo : EIATTR_NUM_BARRIERS
	.align		4
        /*0020*/ 	.byte	0x02, 0x4c
        /*0022*/ 	.byte	0x01
	.zero		1


	//----- nvinfo : EIATTR_MERCURY_ISA_VERSION
	.align		4
        /*0024*/ 	.byte	0x03, 0x5f
        /*0026*/ 	.short	0x0101


	//----- nvinfo : EIATTR_COOP_GROUP_MASK_REGIDS
	.align		4
        /*0028*/ 	.byte	0x04, 0x29
        /*002a*/ 	.short	(.L_3528 - .L_3527)


	//   ....[0]....
.L_3527:
        /*002c*/ 	.word	0xffffffff


	//   ....[1]....
        /*0030*/ 	.word	0xffffffff


	//   ....[2]....
        /*0034*/ 	.word	0xffffffff


	//   ....[3]....
        /*0038*/ 	.word	0xffffffff


	//   ....[4]....
        /*003c*/ 	.word	0xffffffff


	//   ....[5]....
        /*0040*/ 	.word	0xffffffff


	//   ....[6]....
        /*0044*/ 	.word	0xffffffff


	//   ....[7]....
        /*0048*/ 	.word	0xffffffff


	//   ....[8]....
        /*004c*/ 	.word	0xffffffff


	//   ....[9]....
        /*0050*/ 	.word	0xffffffff


	//   ....[10]....
        /*0054*/ 	.word	0xffffffff


	//   ....[11]....
        /*0058*/ 	.word	0xffffffff


	//   ....[12]....
        /*005c*/ 	.word	0xffffffff


	//   ....[13]....
        /*0060*/ 	.word	0xffffffff


	//   ....[14]....
        /*0064*/ 	.word	0xffffffff


	//   ....[15]....
        /*0068*/ 	.word	0xffffffff


	//   ....[16]....
        /*006c*/ 	.word	0xffffffff


	//   ....[17]....
        /*0070*/ 	.word	0xffffffff


	//   ....[18]....
        /*0074*/ 	.word	0xffffffff


	//   ....[19]....
        /*0078*/ 	.word	0xffffffff


	//   ....[20]....
        /*007c*/ 	.word	0xffffffff


	//----- nvinfo : EIATTR_COOP_GROUP_INSTR_OFFSETS
	.align		4
.L_3528:
        /*0080*/ 	.byte	0x04, 0x28
        /*0082*/ 	.short	(.L_3530 - .L_3529)


	//   ....[0]....
.L_3529:
        /*0084*/ 	.word	0x0001c2d0


	//   ....[1]....
        /*0088*/ 	.word	0x0001c2f0


	//   ....[2]....
        /*008c*/ 	.word	0x0001c320


	//   ....[3]....
        /*0090*/ 	.word	0x0001c340


	//   ....[4]....
        /*0094*/ 	.word	0x0001c360


	//   ....[5]....
        /*0098*/ 	.word	0x0001c800


	//   ....[6]....
        /*009c*/ 	.word	0x0001c820


	//   ....[7]....
        /*00a0*/ 	.word	0x0001c840


	//   ....[8]....
        /*00a4*/ 	.word	0x0001c860


	//   ....[9]....
        /*00a8*/ 	.word	0x0001c880


	//   ....[10]....
        /*00ac*/ 	.word	0x0001ca10


	//   ....[11]....
        /*00b0*/ 	.word	0x0001ca50


	//   ....[12]....
        /*00b4*/ 	.word	0x0001ca70


	//   ....[13]....
        /*00b8*/ 	.word	0x0001cab0


	//   ....[14]....
        /*00bc*/ 	.word	0x0001cb80


	//   ....[15]....
        /*00c0*/ 	.word	0x0001cba0


	//   ....[16]....
        /*00c4*/ 	.word	0x0001cbc0


	//   ....[17]....
        /*00c8*/ 	.word	0x0001cc40


	//   ....[18]....
        /*00cc*/ 	.word	0x0001cca0


	//   ....[19]....
        /*00d0*/ 	.word	0x0001cd50


	//   ....[20]....
        /*00d4*/ 	.word	0x0001cd80


	//----- nvinfo : EIATTR_VRC_CTA_INIT_COUNT
	.align		4
.L_3530:
        /*00d8*/ 	.byte	0x02, 0x4a
	.zero		1
	.zero		1


	//----- nvinfo : EIATTR_EXIT_INSTR_OFFSETS
	.align		4
        /*00dc*/ 	.byte	0x04, 0x1c
        /*00de*/ 	.short	(.L_3532 - .L_3531)


	//   ....[0]....
.L_3531:
        /*00e0*/ 	.word	0x00000a60


	//   ....[1]....
        /*00e4*/ 	.word	0x0001dc40


	//----- nvinfo : EIATTR_MAX_THREADS
	.align		4
.L_3532:
        /*00e8*/ 	.byte	0x04, 0x05
        /*00ea*/ 	.short	(.L_3534 - .L_3533)
.L_3533:
        /*00ec*/ 	.word	0x00000100
        /*00f0*/ 	.word	0x00000001
        /*00f4*/ 	.word	0x00000001


	//----- nvinfo : EIATTR_CRS_STACK_SIZE
	.align		4
.L_3534:
        /*00f8*/ 	.byte	0x04, 0x1e
        /*00fa*/ 	.short	(.L_3536 - .L_3535)
.L_3535:
        /*00fc*/ 	.word	0x00000000


	//----- nvinfo : EIATTR_CBANK_PARAM_SIZE
	.align		4
.L_3536:
        /*0100*/ 	.byte	0x03, 0x19
        /*0102*/ 	.short	0x00e8


	//----- nvinfo : EIATTR_PARAM_CBANK
	.align		4
        /*0104*/ 	.byte	0x04, 0x0a
        /*0106*/ 	.short	(.L_3538 - .L_3537)
	.align		4
.L_3537:
        /*0108*/ 	.word	index@(.nv.constant0._ZN10layer_norm13ln_fwd_kernelINS_13Kernel_traitsI6__halfffffjLj8192ELj1ELj1ELj8ELj16ENS_18Kernel_traits_baseILj8192ES2_ffffjLj256EEEEELb1ELb0ELb1ELb0EEEvNS_9FwdParamsE)
        /*010c*/ 	.short	0x0380
        /*010e*/ 	.short	0x00e8


	//----- nvinfo : EIATTR_SW_WAR
	.align		4
.L_3538:
        /*0110*/ 	.byte	0x04, 0x36
        /*0112*/ 	.short	(.L_3540 - .L_3539)
.L_3539:
        /*0114*/ 	.word	0x00000008
.L_3540:


//--------------------- .nv.info._ZN10layer_norm13ln_fwd_kernelINS_13Kernel_traitsI6__halfffffjLj8192ELj1ELj1ELj8ELj16ENS_18Kernel_traits_baseILj8192ES2_ffffjLj256EEEEELb1ELb0ELb1ELb1EEEvNS_9FwdParamsE --------------------------
	.section	.nv.info._ZN10layer_norm13ln_fwd_kernelINS_13Kernel_traitsI6__halfffffjLj8192ELj1ELj1ELj8ELj16ENS_18Kernel_traits_baseILj8192ES2_ffffjLj256EEEEELb1ELb0ELb1ELb1EEEvNS_9FwdParamsE,"",@"SHT_CUDA_INFO"
	.sectionflags	@""
	.align	4


	//----- nvinfo : EIATTR_CUDA_API_VERSION
	.align		4
        /*0000*/ 	.byte	0x04, 0x37
        /*0002*/ 	.short	(.L_3542 - .L_3541)
.L_3541:
        /*0004*/ 	.word	0x00000082


	//----- nvinfo : EIATTR_KPARAM_INFO
	.align		4
.L_3542:
        /*0008*/ 	.byte	0x04, 0x17
        /*000a*/ 	.short	(.L_3544 - .L_3543)
.L_3543:
        /*000c*/ 	.word	0x00000000
        /*0010*/ 	.short	0x0000
        /*0012*/ 	.short	0x0000
        /*0014*/ 	.byte	0x00, 0xf0, 0xa1, 0x03


	//----- nvinfo : EIATTR_SPARSE_MMA_MASK
	.align		4
.L_3544:
        /*0018*/ 	.byte	0x03, 0x50
        /*001a*/ 	.short	0x0000


	//----- nvinfo : EIATTR_MAXREG_COUNT
	.align		4
        /*001c*/ 	.byte	0x03, 0x1b
        /*001e*/ 	.short	0x00ff


	//----- nvinfo : EIATTR_NUM_BARRIERS
	.align		4
        /*0020*/ 	.byte	0x02, 0x4c
        /*0022*/ 	.byte	0x01
	.zero		1


	//----- nvinfo : EIATTR_MERCURY_ISA_VERSION
	.align		4
        /*0024*/ 	.byte	0x03, 0x5f
        /*0026*/ 	.short	0x0101


	//----- nvinfo : EIATTR_COOP_GROUP_MASK_REGIDS
	.align		4
        /*0028*/ 	.byte	0x04, 0x29
        /*002a*/ 	.short	(.L_3546 - .L_3545)


	//   ....[0]....
.L_3545:
        /*002c*/ 	.word	0xffffffff


	//   ....[1]....
        /*0030*/ 	.word	0xffffffff


	//   ....[2]....
        /*0034*/ 	.word	0xffffffff


	//   ....[3]....
        /*0038*/ 	.word	0xffffffff


	//   ....[4]....
        /*003c*/ 	.word	0xffffffff


	//   ....[5]....
        /*0040*/ 	.word	0xffffffff


	//   ....[6]....
        /*0044*/ 	.word	0xffffffff


	//   ....[7]....
        /*0048*/ 	.word	0xffffffff


	//   ....[8]....
        /*004c*/ 	.word	0xffffffff


	//   ....[9]....
        /*0050*/ 	.word	0xffffffff


	//   ....[10]....
        /*0054*/ 	.word	0xffffffff


	//   ....[11]....
        /*0058*/ 	.word	0xffffffff


	//   ....[12]....
        /*005c*/ 	.word	0xffffffff


	//   ....[13]....
        /*0060*/ 	.word	0xffffffff


	//   ....[14]....
        /*0064*/ 	.word	0xffffffff


	//   ....[15]....
        /*0068*/ 	.word	0xffffffff


	//   ....[16]....
        /*006c*/ 	.word	0xffffffff


	//   ....[17]....
        /*0070*/ 	.word	0xffffffff


	//   ....[18]....
        /*0074*/ 	.word	0xffffffff


	//   ....[19]....
        /*0078*/ 	.word	0xffffffff


	//   ....[20]....
        /*007c*/ 	.word	0xffffffff


	//----- nvinfo : EIATTR_COOP_GROUP_INSTR_OFFSETS
	.align		4
.L_3546:
        /*0080*/ 	.byte	0x04, 0x28
        /*0082*/ 	.short	(.L_3548 - .L_3547)


	//   ....[0]....
.L_3547:
        /*0084*/ 	.word	0x00016380


	//   ....[1]....
        /*0088*/ 	.word	0x000163b0


	//   ....[2]....
        /*008c*/ 	.word	0x000163d0


	//   ....[3]....
        /*0090*/ 	.word	0x000163f0


	//   ....[4]....
        /*0094*/ 	.word	0x00016410


	//   ....[5]....
        /*0098*/ 	.word	0x00016850


	//   ....[6]....
        /*009c*/ 	.word	0x00016870


	//   ....[7]....
        /*00a0*/ 	.word	0x00016890


	//   ....[8]....
        /*00a4*/ 	.word	0x000168c0


	//   ....[9]....
        /*00a8*/ 	.word	0x000168f0


	//   ....[10]....
        /*00ac*/ 	.word	0x00016a80


	//   ....[11]....
        /*00b0*/ 	.word	0x00016ac0


	//   ....[12]....
        /*00b4*/ 	.word	0x00016ae0


	//   ....[13]....
        /*00b8*/ 	.word	0x00016b20


	//   ....[14]....
        /*00bc*/ 	.word	0x00016bf0


	//   ....[15]....
        /*00c0*/ 	.word	0x00016c10


	//   ....[16]....
        /*00c4*/ 	.word	0x00016c30


	//   ....[17]....
        /*00c8*/ 	.word	0x00016cd0


	//   ....[18]....
        /*00cc*/ 	.word	0x00016d20


	//   ....[19]....
        /*00d0*/ 	.word	0x00016dc0


	//   ....[20]....
        /*00d4*/ 	.word	0x00016df0


	//----- nvinfo : EIATTR_VRC_CTA_INIT_COUNT
	.align		4
.L_3548:
        /*00d8*/ 	.byte	0x02, 0x4a
	.zero		1
	.zero		1


	//----- nvinfo : EIATTR_EXIT_INSTR_OFFSETS
	.align		4
        /*00dc*/ 	.byte	0x04, 0x1c
        /*00de*/ 	.short	(.L_3550 - .L_3549)


	//   ....[0]....
.L_3549:
        /*00e0*/ 	.word	0x00000540


	//   ....[1]....
        /*00e4*/ 	.word	0x00017c40


	//----- nvinfo : EIATTR_MAX_THREADS
	.align		4
.L_3550:
        /*00e8*/ 	.byte	0x04, 0x05
        /*00ea*/ 	.short	(.L_3552 - .L_3551)
.L_3551:
        /*00ec*/ 	.word	0x00000100
        /*00f0*/ 	.word	0x00000001
        /*00f4*/ 	.word	0x00000001


	//----- nvinfo : EIATTR_CRS_STACK_SIZE
	.align		4
.L_3552:
        /*00f8*/ 	.byte	0x04, 0x1e
        /*00fa*/ 	.short	(.L_3554 - .L_3553)
.L_3553:
        /*00fc*/ 	.word	0x00000000


	//----- nvinfo : EIATTR_CBANK_PARAM_SIZE
	.align		4
.L_3554:
        /*0100*/ 	.byte	0x03, 0x19
        /*0102*/ 	.short	0x00e8


	//----- nvinfo : EIATTR_PARAM_CBANK
	.align		4
        /*0104*/ 	.byte	0x04, 0x0a
        /*0106*/ 	.short	(.L_3556 - .L_3555)
	.align		4
.L_3555:
        /*0108*/ 	.word	index@(.nv.constant0._ZN10layer_norm13ln_fwd_kernelINS_13Kernel_traitsI6__halfffffjLj8192ELj1ELj1ELj8ELj16ENS_18Kernel_traits_baseILj8192ES2_ffffjLj256EEEEELb1ELb0ELb1ELb1EEEvNS_9FwdParamsE)
        /*010c*/ 	.short	0x0380
        /*010e*/ 	.short	0x00e8


	//----- nvinfo : EIATTR_SW_WAR
	.align		4
.L_3556:
        /*0110*/ 	.byte	0x04, 0x36
        /*0112*/ 	.short	(.L_3558 - .L_3557)
.L_3557:
        /*0114*/ 	.word	0x00000008
.L_3558:


//--------------------- .nv.info._ZN10layer_norm13ln_fwd_kernelINS_13Kernel_traitsI6__halfffffjLj8192ELj1ELj1ELj8ELj16ENS_18Kernel_traits_baseILj8192ES2_ffffjLj256EEEEELb1ELb1ELb0ELb0EEEvNS_9FwdParamsE --------------------------
	.section	.nv.info._ZN10layer_norm13ln_fwd_kernelINS_13Kernel_traitsI6__halfffffjLj8192ELj1ELj1ELj8ELj16ENS_18Kernel_traits_baseILj8192ES2_ffffjLj256EEEEELb1ELb1ELb0ELb0EEEvNS_9FwdParamsE,"",@"SHT_CUDA_INFO"
	.sectionflags	@""
	.align	4


	//----- nvinfo : EIATTR_CUDA_API_VERSION
	.align		4
        /*0000*/ 	.byte	0x04, 0x37
        /*0002*/ 	.short	(.L_3560 - .L_3559)
.L_3559:
        /*0004*/ 	.word	0x00000082


	//----- nvinfo : EIATTR_KPARAM_INFO
	.align		4
.L_3560:
        /*0008*/ 	.byte	0x04, 0x17
        /*000a*/ 	.short	(.L_3562 - .L_3561)
.L_3561:
        /*000c*/ 	.word	0x00000000
        /*0010*/ 	.short	0x0000
        /*0012*/ 	.short	0x0000
        /*0014*/ 	.byte	0x00, 0xf0, 0xa1, 0x03


	//----- nvinfo : EIATTR_SPARSE_MMA_MASK
	.align		4
.L_3562:
        /*0018*/ 	.byte	0x03, 0x50
        /*001a*/ 	.short	0x0000


	//----- nvinfo : EIATTR_MAXREG_COUNT
	.align		4
        /*001c*/ 	.byte	0x03, 0x1b
        /*001e*/ 	.short	0x00ff


	//----- nvinfo : EIATTR_NUM_BARRIERS
	.align		4
        /*0020*/ 	.byte	0x02, 0x4c
        /*0022*/ 	.byte	0x01
	.zero		1


	//----- nvinfo : EIATTR_ANNOTATIONS
	.align		4
        /*0024*/ 	.byte	0x04, 0x55
        /*0026*/ 	.short	(.L_3564 - .L_3563)


	//   ....[0]....
.L_3563:
        /*0028*/ 	.word	0x00000001
        /*002c*/ 	.byte	0xc0, 0x0d, 0x00, 0x00, 0x01, 0x00, 0x00, 0x00, 0x10, 0x15, 0x00, 0x00, 0x01, 0x00, 0x00, 0x00
        /*003c*/ 	.byte	0x60, 0x15, 0x00, 0x00, 0x01, 0x00, 0x00, 0x00, 0xa0, 0x15, 0x00, 0x00, 0x01, 0x00, 0x00, 0x00
        /*004c*/ 	.byte	0x30, 0x19, 0x00, 0x00, 0x01, 0x00, 0x00, 0x00, 0x50, 0xbf, 0x01, 0x00, 0x01, 0x00, 0x00, 0x00
        /*005c*/ 	.byte	0x20, 0xc4, 0x01, 0x00, 0x01, 0x00, 0x00, 0x00, 0x30, 0xc4, 0x01, 0x00, 0x01, 0x00, 0x00, 0x00
        /*006c*/ 	.byte	0x00, 0xc6, 0x01, 0x00, 0x01, 0x00, 0x00, 0x00, 0x10, 0xc6, 0x01, 0x00


	//----- nvinfo : EIATTR_MERCURY_ISA_VERSION
	.align		4
.L_3564:
        /*0078*/ 	.byte	0x03, 0x5f
        /*007a*/ 	.short	0x0101


	//----- nvinfo : EIATTR_COOP_GROUP_MASK_REGIDS
	.align		4
        /*007c*/ 	.byte	0x04, 0x29
        /*007e*/ 	.short	(.L_3566 - .L_3565)


	//   ....[0]....
.L_3565:
        /*0080*/ 	.word	0xffffffff


	//   ....[1]....
        /*0084*/ 	.word	0xffffffff


	//   ....[2]....
        /*0088*/ 	.word	0xffffffff


	//   ....[3]....
        /*008c*/ 	.word	0xffffffff


	//   ....[4]....
        /*0090*/ 	.word	0xffffffff


	//   ....[5]....
        /*0094*/ 	.word	0xffffffff


	//   ....[6]....
        /*0098*/ 	.word	0xffffffff


	//   ....[7]....
        /*009c*/ 	.word	0xffffffff


	//   ....[8]....
        /*00a0*/ 	.word	0xffffffff


	//   ....[9]....
        /*00a4*/ 	.word	0xffffffff


	//   ....[10]....
        /*00a8*/ 	.word	0xffffffff


	//   ....[11]....
        /*00ac*/ 	.word	0xffffffff


	//   ....[12]....
        /*00b0*/ 	.word	0xffffffff


	//   ....[13]....
        /*00b4*/ 	.word	0xffffffff


	//   ....[14]....
        /*00b8*/ 	.word	0xffffffff


	//   ....[15]....
        /*00bc*/ 	.word	0xffffffff


	//   ....[16]....
        /*00c0*/ 	.word	0xffffffff


	//   ....[17]....
        /*00c4*/ 	.word	0xffffffff


	//   ....[18]....
        /*00c8*/ 	.word	0xffffffff


	//   ....[19]....
        /*00cc*/ 	.word	0xffffffff


	//   ....[20]....
        /*00d0*/ 	.word	0xffffffff


	//----- nvinfo : EIATTR_COOP_GROUP_INSTR_OFFSETS
	.align		4
.L_3566:
        /*00d4*/ 	.byte	0x04, 0x28
        /*00d6*/ 	.short	(.L_3568 - .L_3567)


	//   ....[0]....
.L_3567:
        /*00d8*/ 	.word	0x0001b8c0


	//   ....[1]....
        /*00dc*/ 	.word	0x0001b8e0


	//   ....[2]....
        /*00e0*/ 	.word	0x0001b900


	//   ....[3]....
        /*00e4*/ 	.word	0x0001b920


	//   ....[4]....
        /*00e8*/ 	.word	0x0001b940


	//   ....[5]....
        /*00ec*/ 	.word	0x0001bdb0


	//   ....[6]....
        /*00f0*/ 	.word	0x0001bdd0


	//   ....[7]....
        /*00f4*/ 	.word	0x0001bdf0


	//   ....[8]....
        /*00f8*/ 	.word	0x0001be10


	//   ....[9]....
        /*00fc*/ 	.word	0x0001be30


	//   ....[10]....
        /*0100*/ 	.word	0x0001bfe0


	//   ....[11]....
        /*0104*/ 	.word	0x0001c020


	//   ....[12]....
        /*0108*/ 	.word	0x0001c0d0


	//   ....[13]....
        /*010c*/ 	.word	0x0001c0f0


	//   ....[14]....
        /*0110*/ 	.word	0x0001c110


	//   ....[15]....
        /*0114*/ 	.word	0x0001c160


	//   ....[16]....
        /*0118*/ 	.word	0x0001c1e0


	//   ....[17]....
        /*011c*/ 	.word	0x0001c230


	//   ....[18]....
        /*0120*/ 	.word	0x0001c250


	//   ....[19]....
        /*0124*/ 	.word	0x0001c320


	//   ....[20]....
        /*0128*/ 	.word	0x0001c350


	//----- nvinfo : EIATTR_VRC_CTA_INIT_COUNT
	.align		4
.L_3568:
        /*012c*/ 	.byte	0x02, 0x4a
	.zero		1
	.zero		1


	//----- nvinfo : EIATTR_EXIT_INSTR_OFFSETS
	.align		4
        /*0130*/ 	.byte	0x04, 0x1c
        /*0132*/ 	.short	(.L_3570 - .L_3569)


	//   ....[0]....
.L_3569:
        /*0134*/ 	.word	0x00000c40


	//   ....[1]....
        /*0138*/ 	.word	0x0001d1f0


	//----- nvinfo : EIATTR_INDIRECT_BRANCH_TARGETS
	.align		4
.L_3570:
        /*013c*/ 	.byte	0x04, 0x34
        /*013e*/ 	.short	(.L_3572 - .L_3571)


	//   ....[0]....
.L_3571:
        /*0140*/ 	.word	.L_x_27436@srel
        /*0144*/ 	.short	0x0
        /*0146*/ 	.short	0x0
        /*0148*/ 	.word	0x3
        /*014c*/ 	.word	.L_x_27437@srel
        /*0150*/ 	.word	.L_x_27438@srel
        /*0154*/ 	.word	.L_x_27439@srel


	//----- nvinfo : EIATTR_MAX_THREADS
	.align		4
.L_3572:
        /*0158*/ 	.byte	0x04, 0x05
        /*015a*/ 	.short	(.L_3574 - .L_3573)
.L_3573:
        /*015c*/ 	.word	0x00000100
        /*0160*/ 	.word	0x00000001
        /*0164*/ 	.word	0x00000001


	//----- nvinfo : EIATTR_CRS_STACK_SIZE
	.align		4
.L_3574:
        /*0168*/ 	.byte	0x04, 0x1e
        /*016a*/ 	.short	(.L_3576 - .L_3575)
.L_3575:
        /*016c*/ 	.word	0x00000000


	//----- nvinfo : EIATTR_CBANK_PARAM_SIZE
	.align		4
.L_3576:
        /*0170*/ 	.byte	0x03, 0x19
        /*0172*/ 	.short	0x00e8


	//----- nvinfo : EIATTR_PARAM_CBANK
	.align		4
        /*0174*/ 	.byte	0x04, 0x0a
        /*0176*/ 	.short	(.L_3578 - .L_3577)
	.align		4
.L_3577:
        /*0178*/ 	.word	index@(.nv.constant0._ZN10layer_norm13ln_fwd_kernelINS_13Kernel_traitsI6__halfffffjLj8192ELj1ELj1ELj8ELj16ENS_18Kernel_traits_baseILj8192ES2_ffffjLj256EEEEELb1ELb1ELb0ELb0EEEvNS_9FwdParamsE)
        /*017c*/ 	.short	0x0380
        /*017e*/ 	.short	0x00e8


	//----- nvinfo : EIATTR_SW_WAR
	.align		4
.L_3578:
        /*0180*/ 	.byte	0x04, 0x36
        /*0182*/ 	.short	(.L_3580 - .L_3579)
.L_3579:
        /*0184*/ 	.word	0x00000008
.L_3580:


//--------------------- .nv.info._ZN10layer_norm13ln_fwd_kernelINS_13Kernel_traitsI6__halfffffjLj8192ELj1ELj1ELj8ELj16ENS_18Kernel_traits_baseILj8192ES2_ffffjLj256EEEEELb1ELb1ELb0ELb1EEEvNS_9FwdParamsE --------------------------
	.section	.nv.info._ZN10layer_norm13ln_fwd_kernelINS_13Kernel_traitsI6__halfffffjLj8192ELj1ELj1ELj8ELj16ENS_18Kernel_traits_baseILj8192ES2_ffffjLj256EEEEELb1ELb1ELb0ELb1EEEvNS_9FwdParamsE,"",@"SHT_CUDA_INFO"
	.sectionflags	@""
	.align	4


	//----- nvinfo : EIATTR_CUDA_API_VERSION
	.align		4
        /*0000*/ 	.byte	0x04, 0x37
        /*0002*/ 	.short	(.L_3582 - .L_3581)
.L_3581:
        /*0004*/ 	.word	0x00000082


	//----- nvinfo : EIATTR_KPARAM_INFO
	.align		4
.L_3582:
        /*0008*/ 	.byte	0x04, 0x17
        /*000a*/ 	.short	(.L_3584 - .L_3583)
.L_3583:
        /*000c*/ 	.word	0x00000000
        /*0010*/ 	.short	0x0000
        /*0012*/ 	.short	0x0000
        /*0014*/ 	.byte	0x00, 0xf0, 0xa1, 0x03


	//----- nvinfo : EIATTR_SPARSE_MMA_MASK
	.align		4
.L_3584:
        /*0018*/ 	.byte	0x03, 0x50
        /*001a*/ 	.short	0x0000


	//----- nvinfo : EIATTR_MAXREG_COUNT
	.align		4
        /*001c*/ 	.byte	0x03, 0x1b
        /*001e*/ 	.short	0x00ff


	//----- nvinfo : EIATTR_NUM_BARRIERS
	.align		4
        /*0020*/ 	.byte	0x02, 0x4c
        /*0022*/ 	.byte	0x01
	.zero		1


	//----- nvinfo : EIATTR_MERCURY_ISA_VERSION
	.align		4
        /*0024*/ 	.byte	0x03, 0x5f
        /*0026*/ 	.short	0x0101


	//----- nvinfo : EIATTR_COOP_GROUP_MASK_REGIDS
	.align		4
        /*0028*/ 	.byte	0x04, 0x29
        /*002a*/ 	.short	(.L_3586 - .L_3585)


	//   ....[0]....
.L_3585:
        /*002c*/ 	.word	0xffffffff


	//   ....[1]....
        /*0030*/ 	.word	0xffffffff


	//   ....[2]....
        /*0034*/ 	.word	0xffffffff


	//   ....[3]....
        /*0038*/ 	.word	0xffffffff


	//   ....[4]....
        /*003c*/ 	.word	0xffffffff


	//   ....[5]....
        /*0040*/ 	.word	0xffffffff


	//   ....[6]....
        /*0044*/ 	.word	0xffffffff


	//   ....[7]....
        /*0048*/ 	.word	0xffffffff


	//   ....[8]....
        /*004c*/ 	.word	0xffffffff


	//   ....[9]....
        /*0050*/ 	.word	0xffffffff


	//   ....[10]....
        /*0054*/ 	.word	0xffffffff


	//   ....[11]....
        /*0058*/ 	.word	0xffffffff


	//   ....[12]....
        /*005c*/ 	.word	0xffffffff


	//   ....[13]....
        /*0060*/ 	.word	0xffffffff


	//   ....[14]....
        /*0064*/ 	.word	0xffffffff


	//   ....[15]....
        /*0068*/ 	.word	0xffffffff


	//   ....[16]....
        /*006c*/ 	.word	0xffffffff


	//   ....[17]....
        /*0070*/ 	.word	0xffffffff


	//   ....[18]....
        /*0074*/ 	.word	0xffffffff


	//   ....[19]....
        /*0078*/ 	.word	0xffffffff


	//   ....[20]....
        /*007c*/ 	.word	0xffffffff


	//----- nvinfo : EIATTR_COOP_GROUP_INSTR_OFFSETS
	.align		4
.L_3586:
        /*0080*/ 	.byte	0x04, 0x28
        /*0082*/ 	.short	(.L_3588 - .L_3587)


	//   ....[0]....
.L_3587:
        /*0084*/ 	.word	0x00019770


	//   ....[1]....
        /*0088*/ 	.word	0x00019790


	//   ....[2]....
        /*008c*/ 	.word	0x000197b0


	//   ....[3]....
        /*0090*/ 	.word	0x000197e0


	//   ....[4]....
        /*0094*/ 	.word	0x00019800


	//   ....[5]....
        /*0098*/ 	.word	0x00019c50


	//   ....[6]....
        /*009c*/ 	.word	0x00019c70


	//   ....[7]....
        /*00a0*/ 	.word	0x00019ca0


	//   ....[8]....
        /*00a4*/ 	.word	0x00019cd0


	//   ....[9]....
        /*00a8*/ 	.word	0x00019d20


	//   ....[10]....
        /*00ac*/ 	.word	0x00019ed0


	//   ....[11]....
        /*00b0*/ 	.word	0x00019f10


	//   ....[12]....
        /*00b4*/ 	.word	0x00019f20


	//   ....[13]....
        /*00b8*/ 	.word	0x00019f70


	//   ....[14]....
        /*00bc*/ 	.word	0x0001a030


	//   ....[15]....
        /*00c0*/ 	.word	0x0001a060


	//   ....[16]....
        /*00c4*/ 	.word	0x0001a080


	//   ....[17]....
        /*00c8*/ 	.word	0x0001a120


	//   ....[18]....
        /*00cc*/ 	.word	0x0001a170


	//   ....[19]....
        /*00d0*/ 	.word	0x0001a1e0


	//   ....[20]....
        /*00d4*/ 	.word	0x0001a230


	//----- nvinfo : EIATTR_VRC_CTA_INIT_COUNT
	.align		4
.L_3588:
        /*00d8*/ 	.byte	0x02, 0x4a
	.zero		1
	.zero		1


	//----- nvinfo : EIATTR_EXIT_INSTR_OFFSETS
	.align		4
        /*00dc*/ 	.byte	0x04, 0x1c
        /*00de*/ 	.short	(.L_3590 - .L_3589)


	//   ....[0]....
.L_3589:
        /*00e0*/ 	.word	0x00000560


	//   ....[1]....
        /*00e4*/ 	.word	0x0001aa50


	//----- nvinfo : EIATTR_INDIRECT_BRANCH_TARGETS
	.align		4
.L_3590:
        /*00e8*/ 	.byte	0x04, 0x34
        /*00ea*/ 	.short	(.L_3592 - .L_3591)


	//   ....[0]....
.L_3591:
        /*00ec*/ 	.word	.L_x_27440@srel
        /*00f0*/ 	.short	0x0
        /*00f2*/ 	.short	0x0
        /*00f4*/ 	.word	0x3
        /*00f8*/ 	.word	.L_x_27441@srel
        /*00fc*/ 	.word	.L_x_27442@srel
        /*0100*/ 	.word	.L_x_27443@srel


	//----- nvinfo : EIATTR_MAX_THREADS
	.align		4
.L_3592:
        /*0104*/ 	.byte	0x04, 0x05
        /*0106*/ 	.short	(.L_3594 - .L_3593)
.L_3593:
        /*0108*/ 	.word	0x00000100
        /*010c*/ 	.word	0x00000001
        /*0110*/ 	.word	0x00000001


	//----- nvinfo : EIATTR_CRS_STACK_SIZE
	.align		4
.L_3594:
        /*0114*/ 	.byte	0x04, 0x1e
        /*0116*/ 	.short	(.L_3596 - .L_3595)
.L_3595:
        /*0118*/ 	.word	0x00000000


	//----- nvinfo : EIATTR_CBANK_PARAM_SIZE
	.align		4
.L_3596:
        /*011c*/ 	.byte	0x03, 0x19
        /*011e*/ 	.short	0x00e8


	//----- nvinfo : EIATTR_PARAM_CBANK
	.align		4
        /*0120*/ 	.byte	0x04, 0x0a
        /*0122*/ 	.short	(.L_3598 - .L_3597)
	.align		4
.L_3597:
        /*0124*/ 	.word	index@(.nv.constant0._ZN10layer_norm13ln_fwd_kernelINS_13Kernel_traitsI6__halfffffjLj8192ELj1ELj1ELj8ELj16ENS_18Kernel_traits_baseILj8192ES2_ffffjLj256EEEEELb1ELb1ELb0ELb1EEEvNS_9FwdParamsE)
        /*0128*/ 	.short	0x0380
        /*012a*/ 	.short	0x00e8


	//----- nvinfo : EIATTR_SW_WAR
	.align		4
.L_3598:
        /*012c*/ 	.byte	0x04, 0x36
        /*012e*/ 	.short	(.L_3600 - .L_3599)
.L_3599:
        /*0130*/ 	.word	0x00000008
.L_3600:


//--------------------- .nv.info._ZN10layer_norm13ln_fwd_kernelINS_13Kernel_traitsI6__halfffffjLj8192ELj1ELj1ELj8ELj16ENS_18Kernel_traits_baseILj8192ES2_ffffjLj256EEEEELb1ELb1ELb1ELb0EEEvNS_9FwdParamsE --------------------------
	.section	.nv.info._ZN10layer_norm13ln_fwd_kernelINS_13Kernel_traitsI6__halfffffjLj8192ELj1ELj1ELj8ELj16ENS_18Kernel_traits_baseILj8192ES2_ffffjLj256EEEEELb1ELb1ELb1ELb0EEEvNS_9FwdParamsE,"",@"SHT_CUDA_INFO"
	.sectionflags	@""
	.align	4


	//----- nvinfo : EIATTR_CUDA_API_VERSION
	.align		4
        /*0000*/ 	.byte	0x04, 0x37
        /*0002*/ 	.short	(.L_3602 - .L_3601)
.L_3601:
        /*0004*/ 	.word	0x00000082


	//----- nvinfo : EIATTR_KPARAM_INFO
	.align		4
.L_3602:
        /*0008*/ 	.byte	0x04, 0x17
        /*000a*/ 	.short	(.L_3604 - .L_3603)
.L_3603:
        /*000c*/ 	.word	0x00000000
        /*0010*/ 	.short	0x0000
        /*0012*/ 	.short	0x0000
        /*0014*/ 	.byte	0x00, 0xf0, 0xa1, 0x03


	//----- nvinfo : EIATTR_SPARSE_MMA_MASK
	.align		4
.L_3604:
        /*0018*/ 	.byte	0x03, 0x50
        /*001a*/ 	.short	0x0000


	//----- nvinfo : EIATTR_MAXREG_COUNT
	.align		4
        /*001c*/ 	.byte	0x03, 0x1b
        /*001e*/ 	.short	0x00ff


	//----- nvinfo : EIATTR_NUM_BARRIERS
	.align		4
        /*0020*/ 	.byte	0x02, 0x4c
        /*0022*/ 	.byte	0x01
	.zero		1


	//----- nvinfo : EIATTR_MERCURY_ISA_VERSION
	.align		4
        /*0024*/ 	.byte	0x03, 0x5f
        /*0026*/ 	.short	0x0101


	//----- nvinfo : EIATTR_COOP_GROUP_MASK_REGIDS
	.align		4
        /*0028*/ 	.byte	0x04, 0x29
        /*002a*/ 	.short	(.L_3606 - .L_3605)


	//   ....[0]....
.L_3605:
        /*002c*/ 	.word	0xffffffff


	//   ....[1]....
        /*0030*/ 	.word	0xffffffff


	//   ....[2]....
        /*0034*/ 	.word	0xffffffff


	//   ....[3]....
        /*0038*/ 	.word	0xffffffff


	//   ....[4]....
        /*003c*/ 	.word	0xffffffff


	//   ....[5]....
        /*0040*/ 	.word	0xffffffff


	//   ....[6]....
        /*0044*/ 	.word	0xffffffff


	//   ....[7]....
        /*0048*/ 	.word	0xffffffff


	//   ....[8]....
        /*004c*/ 	.word	0xffffffff


	//   ....[9]....
        /*0050*/ 	.word	0xffffffff


	//   ....[10]....
        /*0054*/ 	.word	0xffffffff


	//   ....[11]....
        /*0058*/ 	.word	0xffffffff


	//   ....[12]....
        /*005c*/ 	.word	0xffffffff


	//   ....[13]....
        /*0060*/ 	.word	0xffffffff


	//   ....[14]....
        /*0064*/ 	.word	0xffffffff


	//   ....[15]....
        /*0068*/ 	.word	0xffffffff


	//   ....[16]....
        /*006c*/ 	.word	0xffffffff


	//   ....[17]....
        /*0070*/ 	.word	0xffffffff


	//   ....[18]....
        /*0074*/ 	.word	0xffffffff


	//   ....[19]....
        /*0078*/ 	.word	0xffffffff


	//   ....[20]....
        /*007c*/ 	.word	0xffffffff


	//----- nvinfo : EIATTR_COOP_GROUP_INSTR_OFFSETS
	.align		4
.L_3606:
        /*0080*/ 	.byte	0x04, 0x28
        /*0082*/ 	.short	(.L_3608 - .L_3607)


	//   ....[0]....
.L_3607:
        /*0084*/ 	.word	0x0001ca80


	//   ....[1]....
        /*0088*/ 	.word	0x0001caa0


	//   ....[2]....
        /*008c*/ 	.word	0x0001cac0


	//   ....[3]....
        /*0090*/ 	.word	0x0001cae0


	//   ....[4]....
        /*0094*/ 	.word	0x0001cb00


	//   ....[5]....
        /*0098*/ 	.word	0x0001cf90


	//   ....[6]....
        /*009c*/ 	.word	0x0001cfb0


	//   ....[7]....
        /*00a0*/ 	.word	0x0001cfd0


	//   ....[8]....
        /*00a4*/ 	.word	0x0001cff0


	//   ....[9]....
        /*00a8*/ 	.word	0x0001d010


	//   ....[10]....
        /*00ac*/ 	.word	0x0001d1a0


	//   ....[11]....
        /*00b0*/ 	.word	0x0001d1d0


	//   ....[12]....
        /*00b4*/ 	.word	0x0001d1e0


	//   ....[13]....
        /*00b8*/ 	.word	0x0001d230


	//   ....[14]....
        /*00bc*/ 	.word	0x0001d2f0


	//   ....[15]....
        /*00c0*/ 	.word	0x0001d320


	//   ....[16]....
        /*00c4*/ 	.word	0x0001d340


	//   ....[17]....
        /*00c8*/ 	.word	0x0001d3e0


	//   ....[18]....
        /*00cc*/ 	.word	0x0001d430


	//   ....[19]....
        /*00d0*/ 	.word	0x0001d4d0


	//   ....[20]....
        /*00d4*/ 	.word	0x0001d500


	//----- nvinfo : EIATTR_VRC_CTA_INIT_COUNT
	.align		4
.L_3608:
        /*00d8*/ 	.byte	0x02, 0x4a
	.zero		1
	.zero		1


	//----- nvinfo : EIATTR_EXIT_INSTR_OFFSETS
	.align		4
        /*00dc*/ 	.byte	0x04, 0x1c
        /*00de*/ 	.short	(.L_3610 - .L_3609)


	//   ....[0]....
.L_3609:
        /*00e0*/ 	.word	0x00000c30


	//   ....[1]....
        /*00e4*/ 	.word	0x0001e3c0


	//----- nvinfo : EIATTR_MAX_THREADS
	.align		4
.L_3610:
        /*00e8*/ 	.byte	0x04, 0x05
        /*00ea*/ 	.short	(.L_3612 - .L_3611)
.L_3611:
        /*00ec*/ 	.word	0x00000100
        /*00f0*/ 	.word	0x00000001
        /*00f4*/ 	.word	0x00000001


	//----- nvinfo : EIATTR_CRS_STACK_SIZE
	.align		4
.L_3612:
        /*00f8*/ 	.byte	0x04, 0x1e
        /*00fa*/ 	.short	(.L_3614 - .L_3613)
.L_3613:
        /*00fc*/ 	.word	0x00000000


	//----- nvinfo : EIATTR_CBANK_PARAM_SIZE
	.align		4
.L_3614:
        /*0100*/ 	.byte	0x03, 0x19
        /*0102*/ 	.short	0x00e8


	//----- nvinfo : EIATTR_PARAM_CBANK
	.align		4
        /*0104*/ 	.byte	0x04, 0x0a
        /*0106*/ 	.short	(.L_3616 - .L_3615)
	.align		4
.L_3615:
        /*0108*/ 	.word	index@(.nv.constant0._ZN10layer_norm13ln_fwd_kernelINS_13Kernel_traitsI6__halfffffjLj8192ELj1ELj1ELj8ELj16ENS_18Kernel_traits_baseILj8192ES2_ffffjLj256EEEEELb1ELb1ELb1ELb0EEEvNS_9FwdParamsE)
        /*010c*/ 	.short	0x0380
        /*010e*/ 	.short	0x00e8


	//----- nvinfo : EIATTR_SW_WAR
	.align		4
.L_3616:
        /*0110*/ 	.byte	0x04, 0x36
        /*0112*/ 	.short	(.L_3618 - .L_3617)
.L_3617:
        /*0114*/ 	.word	0x00000008
.L_3618:


//--------------------- .nv.info._ZN10layer_norm13ln_fwd_kernelINS_13Kernel_traitsI6__halfffffjLj8192ELj1ELj1ELj8ELj16ENS_18Kernel_traits_baseILj8192ES2_ffffjLj256EEEEELb1ELb1ELb1ELb1EEEvNS_9FwdParamsE --------------------------
	.section	.nv.info._ZN10layer_norm13ln_fwd_kernelINS_13Kernel_traitsI6__halfffffjLj8192ELj1ELj1ELj8ELj16ENS_18Kernel_traits_baseILj8192ES2_ffffjLj256EEEEELb1ELb1ELb1ELb1EEEvNS_9FwdParamsE,"",@"SHT_CUDA_INFO"
	.sectionflags	@""
	.align	4


	//----- nvinfo : EIATTR_CUDA_API_VERSION
	.align		4
        /*0000*/ 	.byte	0x04, 0x37
        /*0002*/ 	.short	(.L_3620 - .L_3619)
.L_3619:
        /*0004*/ 	.word	0x00000082


	//----- nvinfo : EIATTR_KPARAM_INFO
	.align		4
.L_3620:
        /*0008*/ 	.byte	0x04, 0x17
        /*000a*/ 	.short	(.L_3622 - .L_3621)
.L_3621:
        /*000c*/ 	.word	0x00000000
        /*0010*/ 	.short	0x0000
        /*0012*/ 	.short	0x0000
        /*0014*/ 	.byte	0x00, 0xf0, 0xa1, 0x03


	//----- nvinfo : EIATTR_SPARSE_MMA_MASK
	.align		4
.L_3622:
        /*0018*/ 	.byte	0x03, 0x50
        /*001a*/ 	.short	0x0000


	//----- nvinfo : EIATTR_MAXREG_COUNT
	.align		4
        /*001c*/ 	.byte	0x03, 0x1b
        /*001e*/ 	.short	0x00ff


	//----- nvinfo : EIATTR_NUM_BARRIERS
	.align		4
        /*0020*/ 	.byte	0x02, 0x4c
        /*0022*/ 	.byte	0x01
	.zero		1


	//----- nvinfo : EIATTR_MERCURY_ISA_VERSION
	.align		4
        /*0024*/ 	.byte	0x03, 0x5f
        /*0026*/ 	.short	0x0101


	//----- nvinfo : EIATTR_COOP_GROUP_MASK_REGIDS
	.align		4
        /*0028*/ 	.byte	0x04, 0x29
        /*002a*/ 	.short	(.L_3624 - .L_3623)


	//   ....[0]....
.L_3623:
        /*002c*/ 	.word	0xffffffff


	//   ....[1]....
        /*0030*/ 	.word	0xffffffff


	//   ....[2]....
        /*0034*/ 	.word	0xffffffff


	//   ....[3]....
        /*0038*/ 	.word	0xffffffff


	//   ....[4]....
        /*003c*/ 	.word	0xffffffff


	//   ....[5]....
        /*0040*/ 	.word	0xffffffff


	//   ....[6]....
        /*0044*/ 	.word	0xffffffff


	//   ....[7]....
        /*0048*/ 	.word	0xffffffff


	//   ....[8]....
        /*004c*/ 	.word	0xffffffff


	//   ....[9]....
        /*0050*/ 	.word	0xffffffff


	//   ....[10]....
        /*0054*/ 	.word	0xffffffff


	//   ....[11]....
        /*0058*/ 	.word	0xffffffff


	//   ....[12]....
        /*005c*/ 	.word	0xffffffff


	//   ....[13]....
        /*0060*/ 	.word	0xffffffff


	//   ....[14]....
        /*0064*/ 	.word	0xffffffff


	//   ....[15]....
        /*0068*/ 	.word	0xffffffff


	//   ....[16]....
        /*006c*/ 	.word	0xffffffff


	//   ....[17]....
        /*0070*/ 	.word	0xffffffff


	//   ....[18]....
        /*0074*/ 	.word	0xffffffff


	//   ....[19]....
        /*0078*/ 	.word	0xffffffff


	//   ....[20]....
        /*007c*/ 	.word	0xffffffff


	//----- nvinfo : EIATTR_COOP_GROUP_INSTR_OFFSETS
	.align		4
.L_3624:
        /*0080*/ 	.byte	0x04, 0x28
        /*0082*/ 	.short	(.L_3626 - .L_3625)


	//   ....[0]....
.L_3625:
        /*0084*/ 	.word	0x0001b330


	//   ....[1]....
        /*0088*/ 	.word	0x0001b350


	//   ....[2]....
        /*008c*/ 	.word	0x0001b370


	//   ....[3]....
        /*0090*/ 	.word	0x0001b390


	//   ....[4]....
        /*0094*/ 	.word	0x0001b3b0


	//   ....[5]....
        /*0098*/ 	.word	0x0001b7e0


	//   ....[6]....
        /*009c*/ 	.word	0x0001b800


	//   ....[7]....
        /*00a0*/ 	.word	0x0001b820


	//   ....[8]....
        /*00a4*/ 	.word	0x0001b840


	//   ....[9]....
        /*00a8*/ 	.word	0x0001b870


	//   ....[10]....
        /*00ac*/ 	.word	0x0001ba10


	//   ....[11]....
        /*00b0*/ 	.word	0x0001ba40


	//   ....[12]....
        /*00b4*/ 	.word	0x0001baf0


	//   ....[13]....
        /*00b8*/ 	.word	0x0001bb40


	//   ....[14]....
        /*00bc*/ 	.word	0x0001bb50


	//   ....[15]....
        /*00c0*/ 	.word	0x0001bbd0


	//   ....[16]....
        /*00c4*/ 	.word	0x0001bc30


	//   ....[17]....
        /*00c8*/ 	.word	0x0001bc50


	//   ....[18]....
        /*00cc*/ 	.word	0x0001bcd0


	//   ....[19]....
        /*00d0*/ 	.word	0x0001bd40


	//   ....[20]....
        /*00d4*/ 	.word	0x0001bd60


	//----- nvinfo : EIATTR_VRC_CTA_INIT_COUNT
	.align		4
.L_3626:
        /*00d8*/ 	.byte	0x02, 0x4a
	.zero		1
	.zero		1


	//----- nvinfo : EIATTR_EXIT_INSTR_OFFSETS
	.align		4
        /*00dc*/ 	.byte	0x04, 0x1c
        /*00de*/ 	.short	(.L_3628 - .L_3627)


	//   ....[0]....
.L_3627:
        /*00e0*/ 	.word	0x00000560


	//   ....[1]....
        /*00e4*/ 	.word	0x0001ca70


	//----- nvinfo : EIATTR_MAX_THREADS
	.align		4
.L_3628:
        /*00e8*/ 	.byte	0x04, 0x05
        /*00ea*/ 	.short	(.L_3630 - .L_3629)
.L_3629:
        /*00ec*/ 	.word	0x00000100
        /*00f0*/ 	.word	0x00000001
        /*00f4*/ 	.word	0x00000001


	//----- nvinfo : EIATTR_CRS_STACK_SIZE
	.align		4
.L_3630:
        /*00f8*/ 	.byte	0x04, 0x1e
        /*00fa*/ 	.short	(.L_3632 - .L_3631)
.L_3631:
        /*00fc*/ 	.word	0x00000000


	//----- nvinfo : EIATTR_CBANK_PARAM_SIZE
	.align		4
.L_3632:
        /*0100*/ 	.byte	0x03, 0x19
        /*0102*/ 	.short	0x00e8


	//----- nvinfo : EIATTR_PARAM_CBANK
	.align		4
        /*0104*/ 	.byte	0x04, 0x0a
        /*0106*/ 	.short	(.L_3634 - .L_3633)
	.align		4
.L_3633:
        /*0108*/ 	.word	index@(.nv.constant0._ZN10layer_norm13ln_fwd_kernelINS_13Kernel_traitsI6__halfffffjLj8192ELj1ELj1ELj8ELj16ENS_18Kernel_traits_baseILj8192ES2_ffffjLj256EEEEELb1ELb1ELb1ELb1EEEvNS_9FwdParamsE)
        /*010c*/ 	.short	0x0380
        /*010e*/ 	.short	0x00e8


	//----- nvinfo : EIATTR_SW_WAR
	.align		4
.L_3634:
        /*0110*/ 	.byte	0x04, 0x36
        /*0112*/ 	.short	(.L_3636 - .L_3635)
.L_3635:
        /*0114*/ 	.word	0x00000008
.L_3636:


//--------------------- .nv.info._ZN10layer_norm13ln_fwd_kernelINS_13Kernel_traitsIfffffjLj8192ELj1ELj1ELj8ELj16ENS_18Kernel_traits_baseILj8192EfffffjLj256EEEEELb0ELb0ELb0ELb0EEEvNS_9FwdParamsE --------------------------
	.section	.nv.info._ZN10layer_norm13ln_fwd_kernelINS_13Kernel_traitsIfffffjLj8192ELj1ELj1ELj8ELj16ENS_18Kernel_traits_baseILj8192EfffffjLj256EEEEELb0ELb0ELb0ELb0EEEvNS_9FwdParamsE,"",@"SHT_CUDA_INFO"
	.sectionflags	@""
	.align	4


	//----- nvinfo : EIATTR_CUDA_API_VERSION
	.align		4
        /*0000*/ 	.byte	0x04, 0x37
        /*0002*/ 	.short	(.L_3638 - .L_3637)
.L_3637:
        /*0004*/ 	.word	0x00000082


	//----- nvinfo : EIATTR_KPARAM_INFO
	.align		4
.L_3638:
        /*0008*/ 	.byte	0x04, 0x17
        /*000a*/ 	.short	(.L_3640 - .L_3639)
.L_3639:
        /*000c*/ 	.word	0x00000000
        /*0010*/ 	.short	0x0000
        /*0012*/ 	.short	0x0000
        /*0014*/ 	.byte	0x00, 0xf0, 0xa1, 0x03


	//----- nvinfo : EIATTR_SPARSE_MMA_MASK
	.align		4
.L_3640:
        /*0018*/ 	.byte	0x03, 0x50
        /*001a*/ 	.short	0x0000


	//----- nvinfo : EIATTR_MAXREG_COUNT
	.align		4
        /*001c*/ 	.byte	0x03, 0x1b
        /*001e*/ 	.short	0x00ff


	//----- nvinfo : EIATTR_NUM_BARRIERS
	.align		4
        /*0020*/ 	.byte	0x02, 0x4c
        /*0022*/ 	.byte	0x01
	.zero		1


	//----- nvinfo : EIATTR_MERCURY_ISA_VERSION
	.align		4
        /*0024*/ 	.byte	0x03, 0x5f
        /*0026*/ 	.short	0x0101


	//----- nvinfo : EIATTR_COOP_GROUP_MASK_REGIDS
	.align		4
        /*0028*/ 	.byte	0x04, 0x29
        /*002a*/ 	.short	(.L_3642 - .L_3641)


	//   ....[0]....
.L_3641:
        /*002c*/ 	.word	0xffffffff


	//   ....[1]....
        /*0030*/ 	.word	0xffffffff


	//   ....[2]....
        /*0034*/ 	.word	0xffffffff


	//   ....[3]....
        /*0038*/ 	.word	0xffffffff


	//   ....[4]....
        /*003c*/ 	.word	0xffffffff


	//   ....[5]....
        /*0040*/ 	.word	0xffffffff


	//   ....[6]....
        /*0044*/ 	.word	0xffffffff


	//   ....[7]....
        /*0048*/ 	.word	0xffffffff


	//   ....[8]....
        /*004c*/ 	.word	0xffffffff


	//   ....[9]....
        /*0050*/ 	.word	0xffffffff


	//   ....[10]....
        /*0054*/ 	.word	0xffffffff


	//   ....[11]....
        /*0058*/ 	.word	0xffffffff


	//   ....[12]....
        /*005c*/ 	.word	0xffffffff


	//   ....[13]....
        /*0060*/ 	.word	0xffffffff


	//   ....[14]....
        /*0064*/ 	.word	0xffffffff


	//   ....[15]....
        /*0068*/ 	.word	0xffffffff


	//   ....[16]....
        /*006c*/ 	.word	0xffffffff


	//   ....[17]....
        /*0070*/ 	.word	0xffffffff


	//   ....[18]....
        /*0074*/ 	.word	0xffffffff


	//   ....[19]....
        /*0078*/ 	.word	0xffffffff


	//   ....[20]....
        /*007c*/ 	.word	0xffffffff


	//----- nvinfo : EIATTR_COOP_GROUP_INSTR_OFFSETS
	.align		4
.L_3642:
        /*0080*/ 	.byte	0x04, 0x28
        /*0082*/ 	.short	(.L_3644 - .L_3643)


	//   ....[0]....
.L_3643:
        /*0084*/ 	.word	0x00001fc0


	//   ....[1]....
        /*0088*/ 	.word	0x00001fe0


	//   ....[2]....
        /*008c*/ 	.word	0x00002000


	//   ....[3]....
        /*0090*/ 	.word	0x00002020


	//   ....[4]....
        /*0094*/ 	.word	0x00002040


	//   ....[5]....
        /*0098*/ 	.word	0x000024d0


	//   ....[6]....
        /*009c*/ 	.word	0x000024f0


	//   ....[7]....
        /*00a0*/ 	.word	0x00002510


	//   ....[8]....
        /*00a4*/ 	.word	0x00002540


	//   ....[9]....
        /*00a8*/ 	.word	0x00002570


	//   ....[10]....
        /*00ac*/ 	.word	0x00002700


	//   ....[11]....
        /*00b0*/ 	.word	0x00002740


	//   ....[12]....
        /*00b4*/ 	.word	0x00002780


	//   ....[13]....
        /*00b8*/ 	.word	0x00002820


	//   ....[14]....
        /*00bc*/ 	.word	0x00002850


	//   ....[15]....
        /*00c0*/ 	.word	0x000028f0


	//   ....[16]....
        /*00c4*/ 	.word	0x000029a0


	//   ....[17]....
        /*00c8*/ 	.word	0x000029c0


	//   ....[18]....
        /*00cc*/ 	.word	0x00002a10


	//   ....[19]....
        /*00d0*/ 	.word	0x00002a70


	//   ....[20]....
        /*00d4*/ 	.word	0x00002ac0


	//----- nvinfo : EIATTR_VRC_CTA_INIT_COUNT
	.align		4
.L_3644:
        /*00d8*/ 	.byte	0x02, 0x4a
	.zero		1
	.zero		1


	//----- nvinfo : EIATTR_EXIT_INSTR_OFFSETS
	.align		4
        /*00dc*/ 	.byte	0x04, 0x1c
        /*00de*/ 	.short	(.L_3646 - .L_3645)


	//   ....[0]....
.L_3645:
        /*00e0*/ 	.word	0x000008d0


	//   ....[1]....
        /*00e4*/ 	.word	0x00003520


	//----- nvinfo : EIATTR_MAX_THREADS
	.align		4
.L_3646:
        /*00e8*/ 	.byte	0x04, 0x05
        /*00ea*/ 	.short	(.L_3648 - .L_3647)
.L_3647:
        /*00ec*/ 	.word	0x00000100
        /*00f0*/ 	.word	0x00000001
        /*00f4*/ 	.word	0x00000001


	//----- nvinfo : EIATTR_CRS_STACK_SIZE
	.align		4
.L_3648:
        /*00f8*/ 	.byte	0x04, 0x1e
        /*00fa*/ 	.short	(.L_3650 - .L_3649)
.L_3649:
        /*00fc*/ 	.word	0x00000000


	//----- nvinfo : EIATTR_CBANK_PARAM_SIZE
	.align		4
.L_3650:
        /*0100*/ 	.byte	0x03, 0x19
        /*0102*/ 	.short	0x00e8


	//----- nvinfo : EIATTR_PARAM_CBANK
	.align		4
        /*0104*/ 	.byte	0x04, 0x0a
        /*0106*/ 	.short	(.L_3652 - .L_3651)
	.align		4
.L_3651:
        /*0108*/ 	.word	index@(.nv.constant0._ZN10layer_norm13ln_fwd_kernelINS_13Kernel_traitsIfffffjLj8192ELj1ELj1ELj8ELj16ENS_18Kernel_traits_baseILj8192EfffffjLj256EEEEELb0ELb0ELb0ELb0EEEvNS_9FwdParamsE)
        /*010c*/ 	.short	0x0380
        /*010e*/ 	.short	0x00e8


	//----- nvinfo : EIATTR_SW_WAR
	.align		4
.L_3652:
        /*0110*/ 	.byte	0x04, 0x36
        /*0112*/ 	.short	(.L_3654 - .L_3653)
.L_3653:
        /*0114*/ 	.word	0x00000008
.L_3654:


//--------------------- .nv.info._ZN10layer_norm13ln_fwd_kernelINS_13Kernel_traitsIfffffjLj8192ELj1ELj1ELj8ELj16ENS_18Kernel_traits_baseILj8192EfffffjLj256EEEEELb0ELb0ELb0ELb1EEEvNS_9FwdParamsE --------------------------
	.section	.nv.info._ZN10layer_norm13ln_fwd_kernelINS_13Kernel_traitsIfffffjLj8192ELj1ELj1ELj8ELj16ENS_18Kernel_traits_baseILj8192EfffffjLj256EEEEELb0ELb0ELb0ELb1EEEvNS_9FwdParamsE,"",@"SHT_CUDA_INFO"
	.sectionflags	@""
	.align	4


	//----- nvinfo : EIATTR_CUDA_API_VERSION
	.align		4
        /*0000*/ 	.byte	0x04, 0x37
        /*0002*/ 	.short	(.L_3656 - .L_3655)
.L_3655:
        /*0004*/ 	.word	0x00000082


	//----- nvinfo : EIATTR_KPARAM_INFO
	.align		4
.L_3656:
        /*0008*/ 	.byte	0x04, 0x17
        /*000a*/ 	.short	(.L_3658 - .L_3657)
.L_3657:
        /*000c*/ 	.word	0x00000000
        /*0010*/ 	.short	0x0000
        /*0012*/ 	.short	0x0000
        /*0014*/ 	.byte	0x00, 0xf0, 0xa1, 0x03


	//----- nvinfo : EIATTR_SPARSE_MMA_MASK
	.align		4
.L_3658:
        /*0018*/ 	.byte	0x03, 0x50
        /*001a*/ 	.short	0x0000


	//----- nvinfo : EIATTR_MAXREG_COUNT
	.align		4
        /*001c*/ 	.byte	0x03, 0x1b
        /*001e*/ 	.short	0x00ff


	//----- nvinfo : EIATTR_NUM_BARRIERS
	.align		4
        /*0020*/ 	.byte	0x02, 0x4c
        /*0022*/ 	.byte	0x01
	.zero		1


	//----- nvinfo : EIATTR_MERCURY_ISA_VERSION
	.align		4
        /*0024*/ 	.byte	0x03, 0x5f
        /*0026*/ 	.short	0x0101


	//----- nvinfo : EIATTR_COOP_GROUP_MASK_REGIDS
	.align		4
        /*0028*/ 	.byte	0x04, 0x29
        /*002a*/ 	.short	(.L_3660 - .L_3659)


	//   ....[0]....
.L_3659:
        /*002c*/ 	.word	0xffffffff


	//   ....[1]....
        /*0030*/ 	.word	0xffffffff


	//   ....[2]....
        /*0034*/ 	.word	0xffffffff


	//   ....[3]....
        /*0038*/ 	.word	0xffffffff


	//   ....[4]....
        /*003c*/ 	.word	0xffffffff


	//   ....[5]....
        /*0040*/ 	.word	0xffffffff


	//   ....[6]....
        /*0044*/ 	.word	0xffffffff


	//   ....[7]....
        /*0048*/ 	.word	0xffffffff


	//   ....[8]....
        /*004c*/ 	.word	0xffffffff


	//   ....[9]....
        /*0050*/ 	.word	0xffffffff


	//   ....[10]....
        /*0054*/ 	.word	0xffffffff


	//   ....[11]....
        /*0058*/ 	.word	0xffffffff


	//   ....[12]....
        /*005c*/ 	.word	0xffffffff


	//   ....[13]....
        /*0060*/ 	.word	0xffffffff


	//   ....[14]....
        /*0064*/ 	.word	0xffffffff


	//   ....[15]....
        /*0068*/ 	.word	0xffffffff


	//   ....[16]....
        /*006c*/ 	.word	0xffffffff


	//   ....[17]....
        /*0070*/ 	.word	0xffffffff


	//   ....[18]....
        /*0074*/ 	.word	0xffffffff


	//   ....[19]....
        /*0078*/ 	.word	0xffffffff


	//   ....[20]....
        /*007c*/ 	.word	0xffffffff


	//----- nvinfo : EIATTR_COOP_GROUP_INSTR_OFFSETS
	.align		4
.L_3660:
        /*0080*/ 	.byte	0x04, 0x28
        /*0082*/ 	.short	(.L_3662 - .L_3661)


	//   ....[0]....
.L_3661:
        /*0084*/ 	.word	0x00001540


	//   ....[1]....
        /*0088*/ 	.word	0x00001560


	//   ....[2]....
        /*008c*/ 	.word	0x00001580


	//   ....[3]....
        /*0090*/ 	.word	0x000015a0


	//   ....[4]....
        /*0094*/ 	.word	0x000015c0


	//   ....[5]....
        /*0098*/ 	.word	0x000019f0


	//   ....[6]....
        /*009c*/ 	.word	0x00001a20


	//   ....[7]....
        /*00a0*/ 	.word	0x00001a40


	//   ....[8]....
        /*00a4*/ 	.word	0x00001a70


	//   ....[9]....
        /*00a8*/ 	.word	0x00001ab0


	//   ....[10]....
        /*00ac*/ 	.word	0x00001c50


	//   ....[11]....
        /*00b0*/ 	.word	0x00001c90


	//   ....[12]....
        /*00b4*/ 	.word	0x00001cb0


	//   ....[13]....
        /*00b8*/ 	.word	0x00001d00


	//   ....[14]....
        /*00bc*/ 	.word	0x00001dc0


	//   ....[15]....
        /*00c0*/ 	.word	0x00001de0


	//   ....[16]....
        /*00c4*/ 	.word	0x00001e40


	//   ....[17]....
        /*00c8*/ 	.word	0x00001e90


	//   ....[18]....
        /*00cc*/ 	.word	0x00001eb0


	//   ....[19]....
        /*00d0*/ 	.word	0x00001fb0


	//   ....[20]....
        /*00d4*/ 	.word	0x00001fc0


	//----- nvinfo : EIATTR_VRC_CTA_INIT_COUNT
	.align		4
.L_3662:
        /*00d8*/ 	.byte	0x02, 0x4a
	.zero		1
	.zero		1


	//----- nvinfo : EIATTR_EXIT_INSTR_OFFSETS
	.align		4
        /*00dc*/ 	.byte	0x04, 0x1c
        /*00de*/ 	.short	(.L_3664 - .L_3663)


	//   ....[0]....
.L_3663:
        /*00e0*/ 	.word	0x000003e0


	//   ....[1]....
        /*00e4*/ 	.word	0x000027d0


	//----- nvinfo : EIATTR_MAX_THREADS
	.align		4
.L_3664:
        /*00e8*/ 	.byte	0x04, 0x05
        /*00ea*/ 	.short	(.L_3666 - .L_3665)
.L_3665:
        /*00ec*/ 	.word	0x00000100
        /*00f0*/ 	.word	0x00000001
        /*00f4*/ 	.word	0x00000001


	//----- nvinfo : EIATTR_CRS_STACK_SIZE
	.align		4
.L_3666:
        /*00f8*/ 	.byte	0x04, 0x1e
        /*00fa*/ 	.short	(.L_3668 - .L_3667)
.L_3667:
        /*00fc*/ 	.word	0x00000000


	//----- nvinfo : EIATTR_CBANK_PARAM_SIZE
	.align		4
.L_3668:
        /*0100*/ 	.byte	0x03, 0x19
        /*0102*/ 	.short	0x00e8


	//----- nvinfo : EIATTR_PARAM_CBANK
	.align		4
        /*0104*/ 	.byte	0x04, 0x0a
        /*0106*/ 	.short	(.L_3670 - .L_3669)
	.align		4
.L_3669:
        /*0108*/ 	.word	index@(.nv.constant0._ZN10layer_norm13ln_fwd_kernelINS_13Kernel_traitsIfffffjLj8192ELj1ELj1ELj8ELj16ENS_18Kernel_traits_baseILj8192EfffffjLj256EEEEELb0ELb0ELb0ELb1EEEvNS_9FwdParamsE)
        /*010c*/ 	.short	0x0380
        /*010e*/ 	.short	0x00e8


	//----- nvinfo : EIATTR_SW_WAR
	.align		4
.L_3670:
        /*0110*/ 	.byte	0x04, 0x36
        /*0112*/ 	.short	(.L_3672 - .L_3671)
.L_3671:
        /*0114*/ 	.word	0x00000008
.L_3672:


//--------------------- .nv.info._ZN10layer_norm13ln_fwd_kernelINS_13Kernel_traitsIfffffjLj8192ELj1ELj1ELj8ELj16ENS_18Kernel_traits_baseILj8192EfffffjLj256EEEEELb0ELb0ELb1ELb0EEEvNS_9FwdParamsE --------------------------
	.section	.nv.info._ZN10layer_norm13ln_fwd_kernelINS_13Kernel_traitsIfffffjLj8192ELj1ELj1ELj8ELj16ENS_18Kernel_traits_baseILj8192EfffffjLj256EEEEELb0ELb0ELb1ELb0EEEvNS_9FwdParamsE,"",@"SHT_CUDA_INFO"
	.sectionflags	@""
	.align	4


	//----- nvinfo : EIATTR_CUDA_API_VERSION
	.align		4
        /*0000*/ 	.byte	0x04, 0x37
        /*0002*/ 	.short	(.L_3674 - .L_3673)
.L_3673:
        /*0004*/ 	.word	0x00000082


	//----- nvinfo : EIATTR_KPARAM_INFO
	.align		4
.L_3674:
        /*0008*/ 	.byte	0x04, 0x17
        /*000a*/ 	.short	(.L_3676 - .L_3675)
.L_3675:
        /*000c*/ 	.word	0x00000000
        /*0010*/ 	.short	0x0000
        /*0012*/ 	.short	0x0000
        /*0014*/ 	.byte	0x00, 0xf0, 0xa1, 0x03


	//----- nvinfo : EIATTR_SPARSE_MMA_MASK
	.align		4
.L_3676:
        /*0018*/ 	.byte	0x03, 0x50
        /*001a*/ 	.short	0x0000


	//----- nvinfo : EIATTR_MAXREG_COUNT
	.align		4
        /*001c*/ 	.byte	0x03, 0x1b
        /*001e*/ 	.short	0x00ff


	//----- nvinfo : EIATTR_NUM_BARRIERS
	.align		4
        /*0020*/ 	.byte	0x02, 0x4c
        /*0022*/ 	.byte	0x01
	.zero		1


	//----- nvinfo : EIATTR_MERCURY_ISA_VERSION
	.align		4
        /*0024*/ 	.byte	0x03, 0x5f
        /*0026*/ 	.short	0x0101


	//----- nvinfo : EIATTR_COOP_GROUP_MASK_REGIDS
	.align		4
        /*0028*/ 	.byte	0x04, 0x29
        /*002a*/ 	.short	(.L_3678 - .L_3677)


	//   ....[0]....
.L_3677:
        /*002c*/ 	.word	0xffffffff


	//   ....[1]....
        /*0030*/ 	.word	0xffffffff


	//   ....[2]....
        /*0034*/ 	.word	0xffffffff


	//   ....[3]....
        /*0038*/ 	.word	0xffffffff


	//   ....[4]....
        /*003c*/ 	.word	0xffffffff


	//   ....[5]....
        /*0040*/ 	.word	0xffffffff


	//   ....[6]....
        /*0044*/ 	.word	0xffffffff


	//   ....[7]....
        /*0048*/ 	.word	0xffffffff


	//   ....[8]....
        /*004c*/ 	.word	0xffffffff


	//   ....[9]....
        /*0050*/ 	.word	0xffffffff


	//   ....[10]....
        /*0054*/ 	.word	0xffffffff


	//   ....[11]....
        /*0058*/ 	.word	0xffffffff


	//   ....[12]....
        /*005c*/ 	.word	0xffffffff


	//   ....[13]....
        /*0060*/ 	.word	0xffffffff


	//   ....[14]....
        /*0064*/ 	.word	0xffffffff


	//   ....[15]....
        /*0068*/ 	.word	0xffffffff


	//   ....[16]....
        /*006c*/ 	.word	0xffffffff


	//   ....[17]....
        /*0070*/ 	.word	0xffffffff


	//   ....[18]....
        /*0074*/ 	.word	0xffffffff


	//   ....[19]....
        /*0078*/ 	.word	0xffffffff


	//   ....[20]....
        /*007c*/ 	.word	0xffffffff


	//----- nvinfo : EIATTR_COOP_GROUP_INSTR_OFFSETS
	.align		4
.L_3678:
        /*0080*/ 	.byte	0x04, 0x28
        /*0082*/ 	.short	(.L_3680 - .L_3679)


	//   ....[0]....
.L_3679:
        /*0084*/ 	.word	0x00001dc0


	//   ....[1]....
        /*0088*/ 	.word	0x00001de0


	//   ....[2]....
        /*008c*/ 	.word	0x00001e00


	//   ....[3]....
        /*0090*/ 	.word	0x00001e20


	//   ....[4]....
        /*0094*/ 	.word	0x00001e40


	//   ....[5]....
        /*0098*/ 	.word	0x000022e0


	//   ....[6]....
        /*009c*/ 	.word	0x00002300


	//   ....[7]....
        /*00a0*/ 	.word	0x00002320


	//   ....[8]....
        /*00a4*/ 	.word	0x00002350


	//   ....[9]....
        /*00a8*/ 	.word	0x00002380


	//   ....[10]....
        /*00ac*/ 	.word	0x00002510


	//   ....[11]....
        /*00b0*/ 	.word	0x00002540


	//   ....[12]....
        /*00b4*/ 	.word	0x00002560


	//   ....[13]....
        /*00b8*/ 	.word	0x000025b0


	//   ....[14]....
        /*00bc*/ 	.word	0x00002680


	//   ....[15]....
        /*00c0*/ 	.word	0x000026b0


	//   ....[16]....
        /*00c4*/ 	.word	0x000026d0


	//   ....[17]....
        /*00c8*/ 	.word	0x00002780


	//   ....[18]....
        /*00cc*/ 	.word	0x000027c0


	//   ....[19]....
        /*00d0*/ 	.word	0x00002860


	//   ....[20]....
        /*00d4*/ 	.word	0x00002890


	//----- nvinfo : EIATTR_VRC_CTA_INIT_COUNT
	.align		4
.L_3680:
        /*00d8*/ 	.byte	0x02, 0x4a
	.zero		1
	.zero		1


	//----- nvinfo : EIATTR_EXIT_INSTR_OFFSETS
	.align		4
        /*00dc*/ 	.byte	0x04, 0x1c
        /*00de*/ 	.short	(.L_3682 - .L_3681)


	//   ....[0]....
.L_3681:
        /*00e0*/ 	.word	0x000008d0


	//   ....[1]....
        /*00e4*/ 	.word	0x000033c0


	//----- nvinfo : EIATTR_MAX_THREADS
	.align		4
.L_3682:
        /*00e8*/ 	.byte	0x04, 0x05
        /*00ea*/ 	.short	(.L_3684 - .L_3683)
.L_3683:
        /*00ec*/ 	.word	0x00000100
        /*00f0*/ 	.word	0x00000001
        /*00f4*/ 	.word	0x00000001


	//----- nvinfo : EIATTR_CRS_STACK_SIZE
	.align		4
.L_3684:
        /*00f8*/ 	.byte	0x04, 0x1e
        /*00fa*/ 	.short	(.L_3686 - .L_3685)
.L_3685:
        /*00fc*/ 	.word	0x00000000


	//----- nvinfo : EIATTR_CBANK_PARAM_SIZE
	.align		4
.L_3686:
        /*0100*/ 	.byte	0x03, 0x19
        /*0102*/ 	.short	0x00e8


	//----- nvinfo : EIATTR_PARAM_CBANK
	.align		4
        /*0104*/ 	.byte	0x04, 0x0a
        /*0106*/ 	.short	(.L_3688 - .L_3687)
	.align		4
.L_3687:
        /*0108*/ 	.word	index@(.nv.constant0._ZN10layer_norm13ln_fwd_kernelINS_13Kernel_traitsIfffffjLj8192ELj1ELj1ELj8ELj16ENS_18Kernel_traits_baseILj8192EfffffjLj256EEEEELb0ELb0ELb1ELb0EEEvNS_9FwdParamsE)
        /*010c*/ 	.short	0x0380
        /*010e*/ 	.short	0x00e8


	//----- nvinfo : EIATTR_SW_WAR
	.align		4
.L_3688:
        /*0110*/ 	.byte	0x04, 0x36
        /*0112*/ 	.short	(.L_3690 - .L_3689)
.L_3689:
        /*0114*/ 	.word	0x00000008
.L_3690:


//--------------------- .nv.info._ZN10layer_norm13ln_fwd_kernelINS_13Kernel_traitsIfffffjLj8192ELj1ELj1ELj8ELj16ENS_18Kernel_traits_baseILj8192EfffffjLj256EEEEELb0ELb0ELb1ELb1EEEvNS_9FwdParamsE --------------------------
	.section	.nv.info._ZN10layer_norm13ln_fwd_kernelINS_13Kernel_traitsIfffffjLj8192ELj1ELj1ELj8ELj16ENS_18Kernel_traits_baseILj8192EfffffjLj256EEEEELb0ELb0ELb1ELb1EEEvNS_9FwdParamsE,"",@"SHT_CUDA_INFO"
	.sectionflags	@""
	.align	4


	//----- nvinfo : EIATTR_CUDA_API_VERSION
	.align		4
        /*0000*/ 	.byte	0x04, 0x37
        /*0002*/ 	.short	(.L_3692 - .L_3691)
.L_3691:
        /*0004*/ 	.word	0x00000082


	//----- nvinfo : EIATTR_KPARAM_INFO
	.align		4
.L_3692:
        /*0008*/ 	.byte	0x04, 0x17
        /*000a*/ 	.short	(.L_3694 - .L_3693)
.L_3693:
        /*000c*/ 	.word	0x00000000
        /*0010*/ 	.short	0x0000
        /*0012*/ 	.short	0x0000
        /*0014*/ 	.byte	0x00, 0xf0, 0xa1, 0x03


	//----- nvinfo : EIATTR_SPARSE_MMA_MASK
	.align		4
.L_3694:
        /*0018*/ 	.byte	0x03, 0x50
        /*001a*/ 	.short	0x0000


	//----- nvinfo : EIATTR_MAXREG_COUNT
	.align		4
        /*001c*/ 	.byte	0x03, 0x1b
        /*001e*/ 	.short	0x00ff


	//----- nvinfo : EIATTR_NUM_BARRIERS
	.align		4
        /*0020*/ 	.byte	0x02, 0x4c
        /*0022*/ 	.byte	0x01
	.zero		1


	//----- nvinfo : EIATTR_MERCURY_ISA_VERSION
	.align		4
        /*0024*/ 	.byte	0x03, 0x5f
        /*0026*/ 	.short	0x0101


	//----- nvinfo : EIATTR_COOP_GROUP_MASK_REGIDS
	.align		4
        /*0028*/ 	.byte	0x04, 0x29
        /*002a*/ 	.short	(.L_3696 - .L_3695)


	//   ....[0]....
.L_3695:
        /*002c*/ 	.word	0xffffffff


	//   ....[1]....
        /*0030*/ 	.word	0xffffffff


	//   ....[2]....
        /*0034*/ 	.word	0xffffffff


	//   ....[3]....
        /*0038*/ 	.word	0xffffffff


	//   ....[4]....
        /*003c*/ 	.word	0xffffffff


	//   ....[5]....
        /*0040*/ 	.word	0xffffffff


	//   ....[6]....
        /*0044*/ 	.word	0xffffffff


	//   ....[7]....
        /*0048*/ 	.word	0xffffffff


	//   ....[8]....
        /*004c*/ 	.word	0xffffffff


	//   ....[9]....
        /*0050*/ 	.word	0xffffffff


	//   ....[10]....
        /*0054*/ 	.word	0xffffffff


	//   ....[11]....
        /*0058*/ 	.word	0xffffffff


	//   ....[12]....
        /*005c*/ 	.word	0xffffffff


	//   ....[13]....
        /*0060*/ 	.word	0xffffffff


	//   ....[14]....
        /*0064*/ 	.word	0xffffffff


	//   ....[15]....
        /*0068*/ 	.word	0xffffffff


	//   ....[16]....
        /*006c*/ 	.word	0xffffffff


	//   ....[17]....
        /*0070*/ 	.word	0xffffffff


	//   ....[18]....
        /*0074*/ 	.word	0xffffffff


	//   ....[19]....
        /*0078*/ 	.word	0xffffffff


	//   ....[20]....
        /*007c*/ 	.word	0xffffffff


	//----- nvinfo : EIATTR_COOP_GROUP_INSTR_OFFSETS
	.align		4
.L_3696:
        /*0080*/ 	.byte	0x04, 0x28
        /*0082*/ 	.short	(.L_3698 - .L_3697)


	//   ....[0]....
.L_3697:
        /*0084*/ 	.word	0x00001700


	//   ....[1]....
        /*0088*/ 	.word	0x00001720


	//   ....[2]....
        /*008c*/ 	.word	0x00001740


	//   ....[3]....
        /*0090*/ 	.word	0x00001760


	//   ....[4]....
        /*0094*/ 	.word	0x00001780


	//   ....[5]....
        /*0098*/ 	.word	0x00001bb0


	//   ....[6]....
        /*009c*/ 	.word	0x00001bd0


	//   ....[7]....
        /*00a0*/ 	.word	0x00001bf0


	//   ....[8]....
        /*00a4*/ 	.word	0x00001c20


	//   ....[9]....
        /*00a8*/ 	.word	0x00001c90


	//   ....[10]....
        /*00ac*/ 	.word	0x00001e10


	//   ....[11]....
        /*00b0*/ 	.word	0x00001e80


	//   ....[12]....
        /*00b4*/ 	.word	0x00001eb0


	//   ....[13]....
        /*00b8*/ 	.word	0x00001ec0


	//   ....[14]....
        /*00bc*/ 	.word	0x00001f70


	//   ....[15]....
        /*00c0*/ 	.word	0x00001fb0


	//   ....[16]....
        /*00c4*/ 	.word	0x00001fc0


	//   ....[17]....
        /*00c8*/ 	.word	0x00002050


	//   ....[18]....
        /*00cc*/ 	.word	0x000020b0


	//   ....[19]....
        /*00d0*/ 	.word	0x00002150


	//   ....[20]....
        /*00d4*/ 	.word	0x00002180


	//----- nvinfo : EIATTR_VRC_CTA_INIT_COUNT
	.align		4
.L_3698:
        /*00d8*/ 	.byte	0x02, 0x4a
	.zero		1
	.zero		1


	//----- nvinfo : EIATTR_EXIT_INSTR_OFFSETS
	.align		4
        /*00dc*/ 	.byte	0x04, 0x1c
        /*00de*/ 	.short	(.L_3700 - .L_3699)


	//   ....[0]....
.L_3699:
        /*00e0*/ 	.word	0x000003b0


	//   ....[1]....
        /*00e4*/ 	.word	0x00002a90


	//----- nvinfo : EIATTR_MAX_THREADS
	.align		4
.L_3700:
        /*00e8*/ 	.byte	0x04, 0x05
        /*00ea*/ 	.short	(.L_3702 - .L_3701)
.L_3701:
        /*00ec*/ 	.word	0x00000100
        /*00f0*/ 	.word	0x00000001
        /*00f4*/ 	.word	0x00000001


	//----- nvinfo : EIATTR_CRS_STACK_SIZE
	.align		4
.L_3702:
        /*00f8*/ 	.byte	0x04, 0x1e
        /*00fa*/ 	.short	(.L_3704 - .L_3703)
.L_3703:
        /*00fc*/ 	.word	0x00000000


	//----- nvinfo : EIATTR_CBANK_PARAM_SIZE
	.align		4
.L_3704:
        /*0100*/ 	.byte	0x03, 0x19
        /*0102*/ 	.short	0x00e8


	//----- nvinfo : EIATTR_PARAM_CBANK
	.align		4
        /*0104*/ 	.byte	0x04, 0x0a
        /*0106*/ 	.short	(.L_3706 - .L_3705)
	.align		4
.L_3705:
        /*0108*/ 	.word	index@(.nv.constant0._ZN10layer_norm13ln_fwd_kernelINS_13Kernel_traitsIfffffjLj8192ELj1ELj1ELj8ELj16ENS_18Kernel_traits_baseILj8192EfffffjLj256EEEEELb0ELb0ELb1ELb1EEEvNS_9FwdParamsE)
        /*010c*/ 	.short	0x0380
        /*010e*/ 	.short	0x00e8


	//----- nvinfo : EIATTR_SW_WAR
	.align		4
.L_3706:
        /*0110*/ 	.byte	0x04, 0x36
        /*0112*/ 	.short	(.L_3708 - .L_3707)
.L_3707:
        /*0114*/ 	.word	0x00000008
.L_3708:


//--------------------- .nv.info._ZN10layer_norm13ln_fwd_kernelINS_13Kernel_traitsIfffffjLj8192ELj1ELj1ELj8ELj16ENS_18Kernel_traits_baseILj8192EfffffjLj256EEEEELb0ELb1ELb0ELb0EEEvNS_9FwdParamsE --------------------------
	.section	.nv.info._ZN10layer_norm13ln_fwd_kernelINS_13Kernel_traitsIfffffjLj8192ELj1ELj1ELj8ELj16ENS_18Kernel_traits_baseILj8192EfffffjLj256EEEEELb0ELb1ELb0ELb0EEEvNS_9FwdParamsE,"",@"SHT_CUDA_INFO"
	.sectionflags	@""
	.align	4


	//----- nvinfo : EIATTR_CUDA_API_VERSION
	.align		4
        /*0000*/ 	.byte	0x04, 0x37
        /*0002*/ 	.short	(.L_3710 - .L_3709)
.L_3709:
        /*0004*/ 	.word	0x00000082


	//----- nvinfo : EIATTR_KPARAM_INFO
	.align		4
.L_3710:
        /*0008*/ 	.byte	0x04, 0x17
        /*000a*/ 	.short	(.L_3712 - .L_3711)
.L_3711:
        /*000c*/ 	.word	0x00000000
        /*0010*/ 	.short	0x0000
        /*0012*/ 	.short	0x0000
        /*0014*/ 	.byte	0x00, 0xf0, 0xa1, 0x03


	//----- nvinfo : EIATTR_SPARSE_MMA_MASK
	.align		4
.L_3712:
        /*0018*/ 	.byte	0x03, 0x50
        /*001a*/ 	.short	0x0000


	//----- nvinfo : EIATTR_MAXREG_COUNT
	.align		4
        /*001c*/ 	.byte	0x03, 0x1b
        /*001e*/ 	.short	0x00ff


	//----- nvinfo : EIATTR_NUM_BARRIERS
	.align		4
        /*0020*/ 	.byte	0x02, 0x4c
        /*0022*/ 	.byte	0x01
	.zero		1


	//----- nvinfo : EIATTR_MERCURY_ISA_VERSION
	.align		4
        /*0024*/ 	.byte	0x03, 0x5f
        /*0026*/ 	.short	0x0101


	//----- nvinfo : EIATTR_COOP_GROUP_MASK_REGIDS
	.align		4
        /*0028*/ 	.byte	0x04, 0x29
        /*002a*/ 	.short	(.L_3714 - .L_3713)


	//   ....[0]....
.L_3713:
        /*002c*/ 	.word	0xffffffff


	//   ....[1]....
        /*0030*/ 	.word	0xffffffff


	//   ....[2]....
        /*0034*/ 	.word	0xffffffff


	//   ....[3]....
        /*0038*/ 	.word	0xffffffff


	//   ....[4]....
        /*003c*/ 	.word	0xffffffff


	//   ....[5]....
        /*0040*/ 	.word	0xffffffff


	//   ....[6]....
        /*0044*/ 	.word	0xffffffff


	//   ....[7]....
        /*0048*/ 	.word	0xffffffff


	//   ....[8]....
        /*004c*/ 	.word	0xffffffff


	//   ....[9]....
        /*0050*/ 	.word	0xffffffff


	//   ....[10]....
        /*0054*/ 	.word	0xffffffff


	//   ....[11]....
        /*0058*/ 	.word	0xffffffff


	//   ....[12]....
        /*005c*/ 	.word	0xffffffff


	//   ....[13]....
        /*0060*/ 	.word	0xffffffff


	//   ....[14]....
        /*0064*/ 	.word	0xffffffff


	//   ....[15]....
        /*0068*/ 	.word	0xffffffff


	//   ....[16]....
        /*006c*/ 	.word	0xffffffff


	//   ....[17]....
        /*0070*/ 	.word	0xffffffff


	//   ....[18]....
        /*0074*/ 	.word	0xffffffff


	//   ....[19]....
        /*0078*/ 	.word	0xffffffff


	//   ....[20]....
        /*007c*/ 	.word	0xffffffff


	//----- nvinfo : EIATTR_COOP_GROUP_INSTR_OFFSETS
	.align		4
.L_3714:
        /*0080*/ 	.byte	0x04, 0x28
        /*0082*/ 	.short	(.L_3716 - .L_3715)


	//   ....[0]....
.L_3715:
        /*0084*/ 	.word	0x00001eb0


	//   ....[1]....
        /*0088*/ 	.word	0x00001ed0


	//   ....[2]....
        /*008c*/ 	.word	0x00001ef0


	//   ....[3]....
        /*0090*/ 	.word	0x00001f10


	//   ....[4]....
        /*0094*/ 	.word	0x00001f30


	//   ....[5]....
        /*0098*/ 	.word	0x000023f0


	//   ....[6]....
        /*009c*/ 	.word	0x00002410


	//   ....[7]....
        /*00a0*/ 	.word	0x00002430


	//   ....[8]....
        /*00a4*/ 	.word	0x00002450


	//   ....[9]....
        /*00a8*/ 	.word	0x00002470


	//   ....[10]....
        /*00ac*/ 	.word	0x00002600


	//   ....[11]....
        /*00b0*/ 	.word	0x00002630


	//   ....[12]....
        /*00b4*/ 	.word	0x00002670


	//   ....[13]....
        /*00b8*/ 	.word	0x00002740


	//   ....[14]....
        /*00bc*/ 	.word	0x00002760


	//   ....[15]....
        /*00c0*/ 	.word	0x00002780


	//   ....[16]....
        /*00c4*/ 	.word	0x00002830


	//   ....[17]....
        /*00c8*/ 	.word	0x00002870


	//   ....[18]....
        /*00cc*/ 	.word	0x000028e0


	//   ....[19]....
        /*00d0*/ 	.word	0x00002920


	//   ....[20]....
        /*00d4*/ 	.word	0x000029a0


	//----- nvinfo : EIATTR_VRC_CTA_INIT_COUNT
	.align		4
.L_3716:
        /*00d8*/ 	.byte	0x02, 0x4a
	.zero		1
	.zero		1


	//----- nvinfo : EIATTR_EXIT_INSTR_OFFSETS
	.align		4
        /*00dc*/ 	.byte	0x04, 0x1c
        /*00de*/ 	.short	(.L_3718 - .L_3717)


	//   ....[0]....
.L_3717:
        /*00e0*/ 	.word	0x00000bb0


	//   ....[1]....
        /*00e4*/ 	.word	0x00003410


	//----- nvinfo : EIATTR_MAX_THREADS
	.align		4
.L_3718:
        /*00e8*/ 	.byte	0x04, 0x05
        /*00ea*/ 	.short	(.L_3720 - .L_3719)
.L_3719:
        /*00ec*/ 	.word	0x00000100
        /*00f0*/ 	.word	0x00000001
        /*00f4*/ 	.word	0x00000001


	//----- nvinfo : EIATTR_CRS_STACK_SIZE
	.align		4
.L_3720:
        /*00f8*/ 	.byte	0x04, 0x1e
        /*00fa*/ 	.short	(.L_3722 - .L_3721)
.L_3721:
        /*00fc*/ 	.word	0x00000000


	//----- nvinfo : EIATTR_CBANK_PARAM_SIZE
	.align		4
.L_3722:
        /*0100*/ 	.byte	0x03, 0x19
        /*0102*/ 	.short	0x00e8


	//----- nvinfo : EIATTR_PARAM_CBANK
	.align		4
        /*0104*/ 	.byte	0x04, 0x0a
        /*0106*/ 	.short	(.L_3724 - .L_3723)
	.align		4
.L_3723:
        /*0108*/ 	.word	index@(.nv.constant0._ZN10layer_norm13ln_fwd_kernelINS_13Kernel_traitsIfffffjLj8192ELj1ELj1ELj8ELj16ENS_18Kernel_traits_baseILj8192EfffffjLj256EEEEELb0ELb1ELb0ELb0EEEvNS_9FwdParamsE)
        /*010c*/ 	.short	0x0380
        /*010e*/ 	.short	0x00e8


	//----- nvinfo : EIATTR_SW_WAR
	.align		4
.L_3724:
        /*0110*/ 	.byte	0x04, 0x36
        /*0112*/ 	.short	(.L_3726 - .L_3725)
.L_3725:
        /*0114*/ 	.word	0x00000008
.L_3726:


//--------------------- .nv.info._ZN10layer_norm13ln_fwd_kernelINS_13Kernel_traitsIfffffjLj8192ELj1ELj1ELj8ELj16ENS_18Kernel_traits_baseILj8192EfffffjLj256EEEEELb0ELb1ELb0ELb1EEEvNS_9FwdParamsE --------------------------
	.section	.nv.info._ZN10layer_norm13ln_fwd_kernelINS_13Kernel_traitsIfffffjLj8192ELj1ELj1ELj8ELj16ENS_18Kernel_traits_baseILj8192EfffffjLj256EEEEELb0ELb1ELb0ELb1EEEvNS_9FwdParamsE,"",@"SHT_CUDA_INFO"
	.sectionflags	@""
	.align	4


	//----- nvinfo : EIATTR_CUDA_API_VERSION
	.align		4
        /*0000*/ 	.byte	0x04, 0x37
        /*0002*/ 	.short	(.L_3728 - .L_3727)
.L_3727:
        /*0004*/ 	.word	0x00000082


	//----- nvinfo : EIATTR_KPARAM_INFO
	.align		4
.L_3728:
        /*0008*/ 	.byte	0x04, 0x17
        /*000a*/ 	.short	(.L_3730 - .L_3729)
.L_3729:
        /*000c*/ 	.word	0x00000000
        /*0010*/ 	.short	0x0000
        /*0012*/ 	.short	0x0000
        /*0014*/ 	.byte	0x00, 0xf0, 0xa1, 0x03


	//----- nvinfo : EIATTR_SPARSE_MMA_MASK
	.align		4
.L_3730:
        /*0018*/ 	.byte	0x03, 0x50
        /*001a*/ 	.short	0x0000


	//----- nvinfo : EIATTR_MAXREG_COUNT
	.align		4
        /*001c*/ 	.byte	0x03, 0x1b
        /*001e*/ 	.short	0x00ff


	//----- nvinfo : EIATTR_NUM_BARRIERS
	.align		4
        /*0020*/ 	.byte	0x02, 0x4c
        /*0022*/ 	.byte	0x01
	.zero		1


	//----- nvinfo : EIATTR_MERCURY_ISA_VERSION
	.align		4
        /*0024*/ 	.byte	0x03, 0x5f
        /*0026*/ 	.short	0x0101


	//----- nvinfo : EIATTR_COOP_GROUP_MASK_REGIDS
	.align		4
        /*0028*/ 	.byte	0x04, 0x29
        /*002a*/ 	.short	(.L_3732 - .L_3731)


	//   ....[0]....
.L_3731:
        /*002c*/ 	.word	0xffffffff


	//   ....[1]....
        /*0030*/ 	.word	0xffffffff


	//   ....[2]....
        /*0034*/ 	.word	0xffffffff


	//   ....[3]....
        /*0038*/ 	.word	0xffffffff


	//   ....[4]....
        /*003c*/ 	.word	0xffffffff


	//   ....[5]....
        /*0040*/ 	.word	0xffffffff


	//   ....[6]....
        /*0044*/ 	.word	0xffffffff


	//   ....[7]....
        /*0048*/ 	.word	0xffffffff


	//   ....[8]....
        /*004c*/ 	.word	0xffffffff


	//   ....[9]....
        /*0050*/ 	.word	0xffffffff


	//   ....[10]....
        /*0054*/ 	.word	0xffffffff


	//   ....[11]....
        /*0058*/ 	.word	0xffffffff


	//   ....[12]....
        /*005c*/ 	.word	0xffffffff


	//   ....[13]....
        /*0060*/ 	.word	0xffffffff


	//   ....[14]....
        /*0064*/ 	.word	0xffffffff


	//   ....[15]....
        /*0068*/ 	.word	0xffffffff


	//   ....[16]....
        /*006c*/ 	.word	0xffffffff


	//   ....[17]....
        /*0070*/ 	.word	0xffffffff


	//   ....[18]....
        /*0074*/ 	.word	0xffffffff


	//   ....[19]....
        /*0078*/ 	.word	0xffffffff


	//   ....[20]....
        /*007c*/ 	.word	0xffffffff


	//----- nvinfo : EIATTR_COOP_GROUP_INSTR_OFFSETS
	.align		4
.L_3732:
        /*0080*/ 	.byte	0x04, 0x28
        /*0082*/ 	.short	(.L_3734 - .L_3733)


	//   ....[0]....
.L_3733:
        /*0084*/ 	.word	0x00001200


	//   ....[1]....
        /*0088*/ 	.word	0x00001220


	//   ....[2]....
        /*008c*/ 	.word	0x00001240


	//   ....[3]....
        /*0090*/ 	.word	0x00001260


	//   ....[4]....
        /*0094*/ 	.word	0x00001280


	//   ....[5]....
        /*0098*/ 	.word	0x000016b0


	//   ....[6]....
        /*009c*/ 	.word	0x000016d0


	//   ....[7]....
        /*00a0*/ 	.word	0x000016f0


	//   ....[8]....
        /*00a4*/ 	.word	0x00001720


	//   ....[9]....
        /*00a8*/ 	.word	0x00001770


	//   ....[10]....
        /*00ac*/ 	.word	0x00001930


	//   ....[11]....
        /*00b0*/ 	.word	0x00001970


	//   ....[12]....
        /*00b4*/ 	.word	0x00001980


	//   ....[13]....
        /*00b8*/ 	.word	0x000019c0


	//   ....[14]....
        /*00bc*/ 	.word	0x00001a90


	//   ....[15]....
        /*00c0*/ 	.word	0x00001ac0


	//   ....[16]....
        /*00c4*/ 	.word	0x00001ae0


	//   ....[17]....
        /*00c8*/ 	.word	0x00001b60


	//   ....[18]....
        /*00cc*/ 	.word	0x00001bd0


	//   ....[19]....
        /*00d0*/ 	.word	0x00001c40


	//   ....[20]....
        /*00d4*/ 	.word	0x00001c90


	//----- nvinfo : EIATTR_VRC_CTA_INIT_COUNT
	.align		4
.L_3734:
        /*00d8*/ 	.byte	0x02, 0x4a
	.zero		1
	.zero		1


	//----- nvinfo : EIATTR_EXIT_INSTR_OFFSETS
	.align		4
        /*00dc*/ 	.byte	0x04, 0x1c
        /*00de*/ 	.short	(.L_3736 - .L_3735)


	//   ....[0]....
.L_3735:
        /*00e0*/ 	.word	0x000004e0


	//   ....[1]....
        /*00e4*/ 	.word	0x000024b0


	//----- nvinfo : EIATTR_MAX_THREADS
	.align		4
.L_3736:
        /*00e8*/ 	.byte	0x04, 0x05
        /*00ea*/ 	.short	(.L_3738 - .L_3737)
.L_3737:
        /*00ec*/ 	.word	0x00000100
        /*00f0*/ 	.word	0x00000001
        /*00f4*/ 	.word	0x00000001


	//----- nvinfo : EIATTR_CRS_STACK_SIZE
	.align		4
.L_3738:
        /*00f8*/ 	.byte	0x04, 0x1e
        /*00fa*/ 	.short	(.L_3740 - .L_3739)
.L_3739:
        /*00fc*/ 	.word	0x00000000


	//----- nvinfo : EIATTR_CBANK_PARAM_SIZE
	.align		4
.L_3740:
        /*0100*/ 	.byte	0x03, 0x19
        /*0102*/ 	.short	0x00e8


	//----- nvinfo : EIATTR_PARAM_CBANK
	.align		4
        /*0104*/ 	.byte	0x04, 0x0a
        /*0106*/ 	.short	(.L_3742 - .L_3741)
	.align		4
.L_3741:
        /*0108*/ 	.word	index@(.nv.constant0._ZN10layer_norm13ln_fwd_kernelINS_13Kernel_traitsIfffffjLj8192ELj1ELj1ELj8ELj16ENS_18Kernel_traits_baseILj8192EfffffjLj256EEEEELb0ELb1ELb0ELb1EEEvNS_9FwdParamsE)
        /*010c*/ 	.short	0x0380
        /*010e*/ 	.short	0x00e8


	//----- nvinfo : EIATTR_SW_WAR
	.align		4
.L_3742:
        /*0110*/ 	.byte	0x04, 0x36
        /*0112*/ 	.short	(.L_3744 - .L_3743)
.L_3743:
        /*0114*/ 	.word	0x00000008
.L_3744:


//--------------------- .nv.info._ZN10layer_norm13ln_fwd_kernelINS_13Kernel_traitsIfffffjLj8192ELj1ELj1ELj8ELj16ENS_18Kernel_traits_baseILj8192EfffffjLj256EEEEELb0ELb1ELb1ELb0EEEvNS_9FwdParamsE --------------------------
	.section	.nv.info._ZN10layer_norm13ln_fwd_kernelINS_13Kernel_traitsIfffffjLj8192ELj1ELj1ELj8ELj16ENS_18Kernel_traits_baseILj8192EfffffjLj256EEEEELb0ELb1ELb1ELb0EEEvNS_9FwdParamsE,"",@"SHT_CUDA_INFO"
	.sectionflags	@""
	.align	4


	//----- nvinfo : EIATTR_CUDA_API_VERSION
	.align		4
        /*0000*/ 	.byte	0x04, 0x37
        /*0002*/ 	.short	(.L_3746 - .L_3745)
.L_3745:
        /*0004*/ 	.word	0x00000082


	//----- nvinfo : EIATTR_KPARAM_INFO
	.align		4
.L_3746:
        /*0008*/ 	.byte	0x04, 0x17
        /*000a*/ 	.short	(.L_3748 - .L_3747)
.L_3747:
        /*000c*/ 	.word	0x00000000
        /*0010*/ 	.short	0x0000
        /*0012*/ 	.short	0x0000
        /*0014*/ 	.byte	0x00, 0xf0, 0xa1, 0x03


	//----- nvinfo : EIATTR_SPARSE_MMA_MASK
	.align		4
.L_3748:
        /*0018*/ 	.byte	0x03, 0x50
        /*001a*/ 	.short	0x0000


	//----- nvinfo : EIATTR_MAXREG_COUNT
	.align		4
        /*001c*/ 	.byte	0x03, 0x1b
        /*001e*/ 	.short	0x00ff


	//----- nvinfo : EIATTR_NUM_BARRIERS
	.align		4
        /*0020*/ 	.byte	0x02, 0x4c
        /*0022*/ 	.byte	0x01
	.zero		1


	//----- nvinfo : EIATTR_MERCURY_ISA_VERSION
	.align		4
        /*0024*/ 	.byte	0x03, 0x5f
        /*0026*/ 	.short	0x0101


	//----- nvinfo : EIATTR_COOP_GROUP_MASK_REGIDS
	.align		4
        /*0028*/ 	.byte	0x04, 0x29
        /*002a*/ 	.short	(.L_3750 - .L_3749)


	//   ....[0]....
.L_3749:
        /*002c*/ 	.word	0xffffffff


	//   ....[1]....
        /*0030*/ 	.word	0xffffffff


	//   ....[2]....
        /*0034*/ 	.word	0xffffffff


	//   ....[3]....
        /*0038*/ 	.word	0xffffffff


	//   ....[4]....
        /*003c*/ 	.word	0xffffffff


	//   ....[5]....
        /*0040*/ 	.word	0xffffffff


	//   ....[6]....
        /*0044*/ 	.word	0xffffffff


	//   ....[7]....
        /*0048*/ 	.word	0xffffffff


	//   ....[8]....
        /*004c*/ 	.word	0xffffffff


	//   ....[9]....
        /*0050*/ 	.word	0xffffffff


	//   ....[10]....
        /*0054*/ 	.word	0xffffffff


	//   ....[11]....
        /*0058*/ 	.word	0xffffffff


	//   ....[12]....
        /*005c*/ 	.word	0xffffffff


	//   ....[13]....
        /*0060*/ 	.word	0xffffffff


	//   ....[14]....
        /*0064*/ 	.word	0xffffffff


	//   ....[15]....
        /*0068*/ 	.word	0xffffffff


	//   ....[16]....
        /*006c*/ 	.word	0xffffffff


	//   ....[17]....
        /*0070*/ 	.word	0xffffffff


	//   ....[18]....
        /*0074*/ 	.word	0xffffffff


	//   ....[19]....
        /*0078*/ 	.word	0xffffffff


	//   ....[20]....
        /*007c*/ 	.word	0xffffffff


	//----- nvinfo : EIATTR_COOP_GROUP_INSTR_OFFSETS
	.align		4
.L_3750:
        /*0080*/ 	.byte	0x04, 0x28
        /*0082*/ 	.short	(.L_3752 - .L_3751)


	//   ....[0]....
.L_3751:
        /*0084*/ 	.word	0x00002b50


	//   ....[1]....
        /*0088*/ 	.word	0x00002b70


	//   ....[2]....
        /*008c*/ 	.word	0x00002b90


	//   ....[3]....
        /*0090*/ 	.word	0x00002bb0


	//   ....[4]....
        /*0094*/ 	.word	0x00002bd0


	//   ....[5]....
        /*0098*/ 	.word	0x00003060


	//   ....[6]....
        /*009c*/ 	.word	0x00003080


	//   ....[7]....
        /*00a0*/ 	.word	0x000030a0


	//   ....[8]....
        /*00a4*/ 	.word	0x000030d0


	//   ....[9]....
        /*00a8*/ 	.word	0x00003100


	//   ....[10]....
        /*00ac*/ 	.word	0x000032a0


	//   ....[11]....
        /*00b0*/ 	.word	0x000032d0


	//   ....[12]....
        /*00b4*/ 	.word	0x00003340


	//   ....[13]....
        /*00b8*/ 	.word	0x00003380


	//   ....[14]....
        /*00bc*/ 	.word	0x000033c0


	//   ....[15]....
        /*00c0*/ 	.word	0x00003420


	//   ....[16]....
        /*00c4*/ 	.word	0x000034a0


	//   ....[17]....
        /*00c8*/ 	.word	0x000034d0


	//   ....[18]....
        /*00cc*/ 	.word	0x000034f0


	//   ....[19]....
        /*00d0*/ 	.word	0x00003600


	//   ....[20]....
        /*00d4*/ 	.word	0x00003610


	//----- nvinfo : EIATTR_VRC_CTA_INIT_COUNT
	.align		4
.L_3752:
        /*00d8*/ 	.byte	0x02, 0x4a
	.zero		1
	.zero		1


	//----- nvinfo : EIATTR_EXIT_INSTR_OFFSETS
	.align		4
        /*00dc*/ 	.byte	0x04, 0x1c
        /*00de*/ 	.short	(.L_3754 - .L_3753)


	//   ....[0]....
.L_3753:
        /*00e0*/ 	.word	0x00000bb0


	//   ....[1]....
        /*00e4*/ 	.word	0x00004120


	//----- nvinfo : EIATTR_MAX_THREADS
	.align		4
.L_3754:
        /*00e8*/ 	.byte	0x04, 0x05
        /*00ea*/ 	.short	(.L_3756 - .L_3755)
.L_3755:
        /*00ec*/ 	.word	0x00000100
        /*00f0*/ 	.word	0x00000001
        /*00f4*/ 	.word	0x00000001


	//----- nvinfo : EIATTR_CRS_STACK_SIZE
	.align		4
.L_3756:
        /*00f8*/ 	.byte	0x04, 0x1e
        /*00fa*/ 	.short	(.L_3758 - .L_3757)
.L_3757:
        /*00fc*/ 	.word	0x00000000


	//----- nvinfo : EIATTR_CBANK_PARAM_SIZE
	.align		4
.L_3758:
        /*0100*/ 	.byte	0x03, 0x19
        /*0102*/ 	.short	0x00e8


	//----- nvinfo : EIATTR_PARAM_CBANK
	.align		4
        /*0104*/ 	.byte	0x04, 0x0a
        /*0106*/ 	.short	(.L_3760 - .L_3759)
	.align		4
.L_3759:
        /*0108*/ 	.word	index@(.nv.constant0._ZN10layer_norm13ln_fwd_kernelINS_13Kernel_traitsIfffffjLj8192ELj1ELj1ELj8ELj16ENS_18Kernel_traits_baseILj8192EfffffjLj256EEEEELb0ELb1ELb1ELb0EEEvNS_9FwdParamsE)
        /*010c*/ 	.short	0x0380
        /*010e*/ 	.short	0x00e8


	//----- nvinfo : EIATTR_SW_WAR
	.align		4
.L_3760:
        /*0110*/ 	.byte	0x04, 0x36
        /*0112*/ 	.short	(.L_3762 - .L_3761)
.L_3761:
        /*0114*/ 	.word	0x00000008
.L_3762:


//--------------------- .nv.info._ZN10layer_norm13ln_fwd_kernelINS_13Kernel_traitsIfffffjLj8192ELj1ELj1ELj8ELj16ENS_18Kernel_traits_baseILj8192EfffffjLj256EEEEELb0ELb1ELb1ELb1EEEvNS_9FwdParamsE --------------------------
	.section	.nv.info._ZN10layer_norm13ln_fwd_kernelINS_13Kernel_traitsIfffffjLj8192ELj1ELj1ELj8ELj16ENS_18Kernel_traits_baseILj8192EfffffjLj256EEEEELb0ELb1ELb1ELb1EEEvNS_9FwdParamsE,"",@"SHT_CUDA_INFO"
	.sectionflags	@""
	.align	4


	//----- nvinfo : EIATTR_CUDA_API_VERSION
	.align		4
        /*0000*/ 	.byte	0x04, 0x37
        /*0002*/ 	.short	(.L_3764 - .L_3763)
.L_3763:
        /*0004*/ 	.word	0x00000082


	//----- nvinfo : EIATTR_KPARAM_INFO
	.align		4
.L_3764:
        /*0008*/ 	.byte	0x04, 0x17
        /*000a*/ 	.short	(.L_3766 - .L_3765)
.L_3765:
        /*000c*/ 	.word	0x00000000
        /*0010*/ 	.short	0x0000
        /*0012*/ 	.short	0x0000
        /*0014*/ 	.byte	0x00, 0xf0, 0xa1, 0x03


	//----- nvinfo : EIATTR_SPARSE_MMA_MASK
	.align		4
.L_3766:
        /*0018*/ 	.byte	0x03, 0x50
        /*001a*/ 	.short	0x0000


	//----- nvinfo : EIATTR_MAXREG_COUNT
	.align		4
        /*001c*/ 	.byte	0x03, 0x1b
        /*001e*/ 	.short	0x00ff


	//----- nvinfo : EIATTR_NUM_BARRIERS
	.align		4
        /*0020*/ 	.byte	0x02, 0x4c
        /*0022*/ 	.byte	0x01
	.zero		1


	//----- nvinfo : EIATTR_MERCURY_ISA_VERSION
	.align		4
        /*0024*/ 	.byte	0x03, 0x5f
        /*0026*/ 	.short	0x0101


	//----- nvinfo : EIATTR_COOP_GROUP_MASK_REGIDS
	.align		4
        /*0028*/ 	.byte	0x04, 0x29
        /*002a*/ 	.short	(.L_3768 - .L_3767)


	//   ....[0]....
.L_3767:
        /*002c*/ 	.word	0xffffffff


	//   ....[1]....
        /*0030*/ 	.word	0xffffffff


	//   ....[2]....
        /*0034*/ 	.word	0xffffffff


	//   ....[3]....
        /*0038*/ 	.word	0xffffffff


	//   ....[4]....
        /*003c*/ 	.word	0xffffffff


	//   ....[5]....
        /*0040*/ 	.word	0xffffffff


	//   ....[6]....
        /*0044*/ 	.word	0xffffffff


	//   ....[7]....
        /*0048*/ 	.word	0xffffffff


	//   ....[8]....
        /*004c*/ 	.word	0xffffffff


	//   ....[9]....
        /*0050*/ 	.word	0xffffffff


	//   ....[10]....
        /*0054*/ 	.word	0xffffffff


	//   ....[11]....
        /*0058*/ 	.word	0xffffffff


	//   ....[12]....
        /*005c*/ 	.word	0xffffffff


	//   ....[13]....
        /*0060*/ 	.word	0xffffffff


	//   ....[14]....
        /*0064*/ 	.word	0xffffffff


	//   ....[15]....
        /*0068*/ 	.word	0xffffffff


	//   ....[16]....
        /*006c*/ 	.word	0xffffffff


	//   ....[17]....
        /*0070*/ 	.word	0xffffffff


	//   ....[18]....
        /*0074*/ 	.word	0xffffffff


	//   ....[19]....
        /*0078*/ 	.word	0xffffffff


	//   ....[20]....
        /*007c*/ 	.word	0xffffffff


	//----- nvinfo : EIATTR_COOP_GROUP_INSTR_OFFSETS
	.align		4
.L_3768:
        /*0080*/ 	.byte	0x04, 0x28
        /*0082*/ 	.short	(.L_3770 - .L_3769)


	//   ....[0]....
.L_3769:
        /*0084*/ 	.word	0x00001ed0


	//   ....[1]....
        /*0088*/ 	.word	0x00001ef0


	//   ....[2]....
        /*008c*/ 	.word	0x00001f10


	//   ....[3]....
        /*0090*/ 	.word	0x00001f30


	//   ....[4]....
        /*0094*/ 	.word	0x00001f50


	//   ....[5]....
        /*0098*/ 	.word	0x00002380


	//   ....[6]....
        /*009c*/ 	.word	0x000023a0


	//   ....[7]....
        /*00a0*/ 	.word	0x000023c0


	//   ....[8]....
        /*00a4*/ 	.word	0x000023f0


	//   ....[9]....
        /*00a8*/ 	.word	0x00002420


	//   ....[10]....
        /*00ac*/ 	.word	0x000025d0


	//   ....[11]....
        /*00b0*/ 	.word	0x00002600


	//   ....[12]....
        /*00b4*/ 	.word	0x00002610


	//   ....[13]....
        /*00b8*/ 	.word	0x00002650


	//   ....[14]....
        /*00bc*/ 	.word	0x00002720


	//   ....[15]....
        /*00c0*/ 	.word	0x00002750


	//   ....[16]....
        /*00c4*/ 	.word	0x00002770


	//   ....[17]....
        /*00c8*/ 	.word	0x00002810


	//   ....[18]....
        /*00cc*/ 	.word	0x00002860


	//   ....[19]....
        /*00d0*/ 	.word	0x00002900


	//   ....[20]....
        /*00d4*/ 	.word	0x00002930


	//----- nvinfo : EIATTR_VRC_CTA_INIT_COUNT
	.align		4
.L_3770:
        /*00d8*/ 	.byte	0x02, 0x4a
	.zero		1
	.zero		1


	//----- nvinfo : EIATTR_EXIT_INSTR_OFFSETS
	.align		4
        /*00dc*/ 	.byte	0x04, 0x1c
        /*00de*/ 	.short	(.L_3772 - .L_3771)


	//   ....[0]....
.L_3771:
        /*00e0*/ 	.word	0x000004e0


	//   ....[1]....
        /*00e4*/ 	.word	0x00003230


	//----- nvinfo : EIATTR_MAX_THREADS
	.align		4
.L_3772:
        /*00e8*/ 	.byte	0x04, 0x05
        /*00ea*/ 	.short	(.L_3774 - .L_3773)
.L_3773:
        /*00ec*/ 	.word	0x00000100
        /*00f0*/ 	.word	0x00000001
        /*00f4*/ 	.word	0x00000001


	//----- nvinfo : EIATTR_CRS_STACK_SIZE
	.align		4
.L_3774:
        /*00f8*/ 	.byte	0x04, 0x1e
        /*00fa*/ 	.short	(.L_3776 - .L_3775)
.L_3775:
        /*00fc*/ 	.word	0x00000000


	//----- nvinfo : EIATTR_CBANK_PARAM_SIZE
	.align		4
.L_3776:
        /*0100*/ 	.byte	0x03, 0x19
        /*0102*/ 	.short	0x00e8


	//----- nvinfo : EIATTR_PARAM_CBANK
	.align		4
        /*0104*/ 	.byte	0x04, 0x0a
        /*0106*/ 	.short	(.L_3778 - .L_3777)
	.align		4
.L_3777:
        /*0108*/ 	.word	index@(.nv.constant0._ZN10layer_norm13ln_fwd_kernelINS_13Kernel_traitsIfffffjLj8192ELj1ELj1ELj8ELj16ENS_18Kernel_traits_baseILj8192EfffffjLj256EEEEELb0ELb1ELb1ELb1EEEvNS_9FwdParamsE)
        /*010c*/ 	.short	0x0380
        /*010e*/ 	.short	0x00e8


	//----- nvinfo : EIATTR_SW_WAR
	.align		4
.L_3778:
        /*0110*/ 	.byte	0x04, 0x36
        /*0112*/ 	.short	(.L_3780 - .L_3779)
.L_3779:
        /*0114*/ 	.word	0x00000008
.L_3780:


//--------------------- .nv.info._ZN10layer_norm13ln_fwd_kernelINS_13Kernel_traitsIfffffjLj8192ELj1ELj1ELj8ELj16ENS_18Kernel_traits_baseILj8192EfffffjLj256EEEEELb1ELb0ELb0ELb0EEEvNS_9FwdParamsE --------------------------
	.section	.nv.info._ZN10layer_norm13ln_fwd_kernelINS_13Kernel_traitsIfffffjLj8192ELj1ELj1ELj8ELj16ENS_18Kernel_traits_baseILj8192EfffffjLj256EEEEELb1ELb0ELb0ELb0EEEvNS_9FwdParamsE,"",@"SHT_CUDA_INFO"
	.sectionflags	@""
	.align	4


	//----- nvinfo : EIATTR_CUDA_API_VERSION
	.align		4
        /*0000*/ 	.byte	0x04, 0x37
        /*0002*/ 	.short	(.L_3782 - .L_3781)
.L_3781:
        /*0004*/ 	.word	0x00000082


	//----- nvinfo : EIATTR_KPARAM_INFO
	.align		4
.L_3782:
        /*0008*/ 	.byte	0x04, 0x17
        /*000a*/ 	.short	(.L_3784 - .L_3783)
.L_3783:
        /*000c*/ 	.word	0x00000000
        /*0010*/ 	.short	0x0000
        /*0012*/ 	.short	0x0000
        /*0014*/ 	.byte	0x00, 0xf0, 0xa1, 0x03


	//----- nvinfo : EIATTR_SPARSE_MMA_MASK
	.align		4
.L_3784:
        /*0018*/ 	.byte	0x03, 0x50
        /*001a*/ 	.short	0x0000


	//----- nvinfo : EIATTR_MAXREG_COUNT
	.align		4
        /*001c*/ 	.byte	0x03, 0x1b
        /*001e*/ 	.short	0x00ff


	//----- nvinfo : EIATTR_NUM_BARRIERS
	.align		4
        /*0020*/ 	.byte	0x02, 0x4c
        /*0022*/ 	.byte	0x01
	.zero		1


	//----- nvinfo : EIATTR_ANNOTATIONS
	.align		4
        /*0024*/ 	.byte	0x04, 0x55
        /*0026*/ 	.short	(.L_3786 - .L_3785)


	//   ....[0]....
.L_3785:
        /*0028*/ 	.word	0x00000001
        /*002c*/ 	.byte	0x80, 0x10, 0x00, 0x00, 0x01, 0x00, 0x00, 0x00, 0xa0, 0x10, 0x00, 0x00, 0x01, 0x00, 0x00, 0x00
        /*003c*/ 	.byte	0xc0, 0x9a, 0x01, 0x00, 0x01, 0x00, 0x00, 0x00, 0x10, 0xa4, 0x01, 0x00


	//----- nvinfo : EIATTR_MERCURY_ISA_VERSION
	.align		4
.L_3786:
        /*0048*/ 	.byte	0x03, 0x5f
        /*004a*/ 	.short	0x0101


	//----- nvinfo : EIATTR_COOP_GROUP_MASK_REGIDS
	.align		4
        /*004c*/ 	.byte	0x04, 0x29
        /*004e*/ 	.short	(.L_3788 - .L_3787)


	//   ....[0]....
.L_3787:
        /*0050*/ 	.word	0xffffffff


	//   ....[1]....
        /*0054*/ 	.word	0xffffffff


	//   ....[2]....
        /*0058*/ 	.word	0xffffffff


	//   ....[3]....
        /*005c*/ 	.word	0xffffffff


	//   ....[4]....
        /*0060*/ 	.word	0xffffffff


	//   ....[5]....
        /*0064*/ 	.word	0xffffffff


	//   ....[6]....
        /*0068*/ 	.word	0xffffffff


	//   ....[7]....
        /*006c*/ 	.word	0xffffffff


	//   ....[8]....
        /*0070*/ 	.word	0xffffffff


	//   ....[9]....
        /*0074*/ 	.word	0xffffffff


	//   ....[10]....
        /*0078*/ 	.word	0xffffffff


	//   ....[11]....
        /*007c*/ 	.word	0xffffffff


	//   ....[12]....
        /*0080*/ 	.word	0xffffffff


	//   ....[13]....
        /*0084*/ 	.word	0xffffffff


	//   ....[14]....
        /*0088*/ 	.word	0xffffffff


	//   ....[15]....
        /*008c*/ 	.word	0xffffffff


	//   ....[16]....
        /*0090*/ 	.word	0xffffffff


	//   ....[17]....
        /*0094*/ 	.word	0xffffffff


	//   ....[18]....
        /*0098*/ 	.word	0xffffffff


	//   ....[19]....
        /*009c*/ 	.word	0xffffffff


	//   ....[20]....
        /*00a0*/ 	.word	0xffffffff


	//----- nvinfo : EIATTR_COOP_GROUP_INSTR_OFFSETS
	.align		4
.L_3788:
        /*00a4*/ 	.byte	0x04, 0x28
        /*00a6*/ 	.short	(.L_3790 - .L_3789)


	//   ....[0]....
.L_3789:
        /*00a8*/ 	.word	0x00019d90


	//   ....[1]....
        /*00ac*/ 	.word	0x00019db0


	//   ....[2]....
        /*00b0*/ 	.word	0x00019dd0


	//   ....[3]....
        /*00b4*/ 	.word	0x00019df0


	//   ....[4]....
        /*00b8*/ 	.word	0x00019e10


	//   ....[5]....
        /*00bc*/ 	.word	0x0001a270


	//   ....[6]....
        /*00c0*/ 	.word	0x0001a290


	//   ....[7]....
        /*00c4*/ 	.word	0x0001a2b0


	//   ....[8]....
        /*00c8*/ 	.word	0x0001a2d0


	//   ....[9]....
        /*00cc*/ 	.word	0x0001a300


	//   ....[10]....
        /*00d0*/ 	.word	0x0001a4a0


	//   ....[11]....
        /*00d4*/ 	.word	0x0001a4d0


	//   ....[12]....
        /*00d8*/ 	.word	0x0001a4e0


	//   ....[13]....
        /*00dc*/ 	.word	0x0001a540


	//   ....[14]....
        /*00e0*/ 	.word	0x0001a610


	//   ....[15]....
        /*00e4*/ 	.word	0x0001a630


	//   ....[16]....
        /*00e8*/ 	.word	0x0001a6d0


	//   ....[17]....
        /*00ec*/ 	.word	0x0001a700


	//   ....[18]....
        /*00f0*/ 	.word	0x0001a750


	//   ....[19]....
        /*00f4*/ 	.word	0x0001a7b0


	//   ....[20]....
        /*00f8*/ 	.word	0x0001a810


	//----- nvinfo : EIATTR_VRC_CTA_INIT_COUNT
	.align		4
.L_3790:
        /*00fc*/ 	.byte	0x02, 0x4a
	.zero		1
	.zero		1


	//----- nvinfo : EIATTR_EXIT_INSTR_OFFSETS
	.align		4
        /*0100*/ 	.byte	0x04, 0x1c
        /*0102*/ 	.short	(.L_3792 - .L_3791)


	//   ....[0]....
.L_3791:
        /*0104*/ 	.word	0x00000ae0


	//   ....[1]....
        /*0108*/ 	.word	0x0001b300


	//----- nvinfo : EIATTR_INDIRECT_BRANCH_TARGETS
	.align		4
.L_3792:
        /*010c*/ 	.byte	0x04, 0x34
        /*010e*/ 	.short	(.L_3794 - .L_3793)


	//   ....[0]....
.L_3793:
        /*0110*/ 	.word	.L_x_27444@srel
        /*0114*/ 	.short	0x0
        /*0116*/ 	.short	0x0
        /*0118*/ 	.word	0x3
        /*011c*/ 	.word	.L_x_27445@srel
        /*0120*/ 	.word	.L_x_27446@srel
        /*0124*/ 	.word	.L_x_27447@srel


	//----- nvinfo : EIATTR_MAX_THREADS
	.align		4
.L_3794:
        /*0128*/ 	.byte	0x04, 0x05
        /*012a*/ 	.short	(.L_3796 - .L_3795)
.L_3795:
        /*012c*/ 	.word	0x00000100
        /*0130*/ 	.word	0x00000001
        /*0134*/ 	.word	0x00000001


	//----- nvinfo : EIATTR_CRS_STACK_SIZE
	.align		4
.L_3796:
        /*0138*/ 	.byte	0x04, 0x1e
        /*013a*/ 	.short	(.L_3798 - .L_3797)
.L_3797:
        /*013c*/ 	.word	0x00000000


	//----- nvinfo : EIATTR_CBANK_PARAM_SIZE
	.align		4
.L_3798:
        /*0140*/ 	.byte	0x03, 0x19
        /*0142*/ 	.short	0x00e8


	//----- nvinfo : EIATTR_PARAM_CBANK
	.align		4
        /*0144*/ 	.byte	0x04, 0x0a
        /*0146*/ 	.short	(.L_3800 - .L_3799)
	.align		4
.L_3799:
        /*0148*/ 	.word	index@(.nv.constant0._ZN10layer_norm13ln_fwd_kernelINS_13Kernel_traitsIfffffjLj8192ELj1ELj1ELj8ELj16ENS_18Kernel_traits_baseILj8192EfffffjLj256EEEEELb1ELb0ELb0ELb0EEEvNS_9FwdParamsE)
        /*014c*/ 	.short	0x0380
        /*014e*/ 	.short	0x00e8


	//----- nvinfo : EIATTR_SW_WAR
	.align		4
.L_3800:
        /*0150*/ 	.byte	0x04, 0x36
        /*0152*/ 	.short	(.L_3802 - .L_3801)
.L_3801:
        /*0154*/ 	.word	0x00000008
.L_3802:


//--------------------- .nv.info._ZN10layer_norm13ln_fwd_kernelINS_13Kernel_traitsIfffffjLj8192ELj1ELj1ELj8ELj16ENS_18Kernel_traits_baseILj8192EfffffjLj256EEEEELb1ELb0ELb0ELb1EEEvNS_9FwdParamsE --------------------------
	.section	.nv.info._ZN10layer_norm13ln_fwd_kernelINS_13Kernel_traitsIfffffjLj8192ELj1ELj1ELj8ELj16ENS_18Kernel_traits_baseILj8192EfffffjLj256EEEEELb1ELb0ELb0ELb1EEEvNS_9FwdParamsE,"",@"SHT_CUDA_INFO"
	.sectionflags	@""
	.align	4


	//----- nvinfo : EIATTR_CUDA_API_VERSION
	.align		4
        /*0000*/ 	.byte	0x04, 0x37
        /*0002*/ 	.short	(.L_3804 - .L_3803)
.L_3803:
        /*0004*/ 	.word	0x00000082


	//----- nvinfo : EIATTR_KPARAM_INFO
	.align		4
.L_3804:
        /*0008*/ 	.byte	0x04, 0x17
        /*000a*/ 	.short	(.L_3806 - .L_3805)
.L_3805:
        /*000c*/ 	.word	0x00000000
        /*0010*/ 	.short	0x0000
        /*0012*/ 	.short	0x0000
        /*0014*/ 	.byte	0x00, 0xf0, 0xa1, 0x03


	//----- nvinfo : EIATTR_SPARSE_MMA_MASK
	.align		4
.L_3806:
        /*0018*/ 	.byte	0x03, 0x50
        /*001a*/ 	.short	0x0000


	//----- nvinfo : EIATTR_MAXREG_COUNT
	.align		4
        /*001c*/ 	.byte	0x03, 0x1b
        /*001e*/ 	.short	0x00ff


	//----- nvinfo : EIATTR_NUM_BARRIERS
	.align		4
        /*0020*/ 	.byte	0x02, 0x4c
        /*0022*/ 	.byte	0x01
	.zero		1


	//----- nvinfo : EIATTR_MERCURY_ISA_VERSION
	.align		4
        /*0024*/ 	.byte	0x03, 0x5f
        /*0026*/ 	.short	0x0101


	//----- nvinfo : EIATTR_COOP_GROUP_MASK_REGIDS
	.align		4
        /*0028*/ 	.byte	0x04, 0x29
        /*002a*/ 	.short	(.L_3808 - .L_3807)


	//   ....[0]....
.L_3807:
        /*002c*/ 	.word	0xffffffff


	//   ....[1]....
        /*0030*/ 	.word	0xffffffff


	//   ....[2]....
        /*0034*/ 	.word	0xffffffff


	//   ....[3]....
        /*0038*/ 	.word	0xffffffff


	//   ....[4]....
        /*003c*/ 	.word	0xffffffff


	//   ....[5]....
        /*0040*/ 	.word	0xffffffff


	//   ....[6]....
        /*0044*/ 	.word	0xffffffff


	//   ....[7]....
        /*0048*/ 	.word	0xffffffff


	//   ....[8]....
        /*004c*/ 	.word	0xffffffff


	//   ....[9]....
        /*0050*/ 	.word	0xffffffff


	//   ....[10]....
        /*0054*/ 	.word	0xffffffff


	//   ....[11]....
        /*0058*/ 	.word	0xffffffff


	//   ....[12]....
        /*005c*/ 	.word	0xffffffff


	//   ....[13]....
        /*0060*/ 	.word	0xffffffff


	//   ....[14]....
        /*0064*/ 	.word	0xffffffff


	//   ....[15]....
        /*0068*/ 	.word	0xffffffff


	//   ....[16]....
        /*006c*/ 	.word	0xffffffff


	//   ....[17]....
        /*0070*/ 	.word	0xffffffff


	//   ....[18]....
        /*0074*/ 	.word	0xffffffff


	//   ....[19]....
        /*0078*/ 	.word	0xffffffff


	//   ....[20]....
        /*007c*/ 	.word	0xffffffff


	//----- nvinfo : EIATTR_COOP_GROUP_INSTR_OFFSETS
	.align		4
.L_3808:
        /*0080*/ 	.byte	0x04, 0x28
        /*0082*/ 	.short	(.L_3810 - .L_3809)


	//   ....[0]....
.L_3809:
        /*0084*/ 	.word	0x000142f0


	//   ....[1]....
        /*0088*/ 	.word	0x00014310


	//   ....[2]....
        /*008c*/ 	.word	0x00014330


	//   ....[3]....
        /*0090*/ 	.word	0x00014360


	//   ....[4]....
        /*0094*/ 	.word	0x00014380


	//   ....[5]....
        /*0098*/ 	.word	0x000147d0


	//   ....[6]....
        /*009c*/ 	.word	0x000147f0


	//   ....[7]....
        /*00a0*/ 	.word	0x00014810


	//   ....[8]....
        /*00a4*/ 	.word	0x00014840


	//   ....[9]....
        /*00a8*/ 	.word	0x000148a0


	//   ....[10]....
        /*00ac*/ 	.word	0x00014a40


	//   ....[11]....
        /*00b0*/ 	.word	0x00014a80


	//   ....[12]....
        /*00b4*/ 	.word	0x00014a90


	//   ....[13]....
        /*00b8*/ 	.word	0x00014ae0


	//   ....[14]....
        /*00bc*/ 	.word	0x00014ba0


	//   ....[15]....
        /*00c0*/ 	.word	0x00014bd0


	//   ....[16]....
        /*00c4*/ 	.word	0x00014bf0


	//   ....[17]....
        /*00c8*/ 	.word	0x00014c80


	//   ....[18]....
        /*00cc*/ 	.word	0x00014ce0


	//   ....[19]....
        /*00d0*/ 	.word	0x00014d50


	//   ....[20]....
        /*00d4*/ 	.word	0x00014da0


	//----- nvinfo : EIATTR_VRC_CTA_INIT_COUNT
	.align		4
.L_3810:
        /*00d8*/ 	.byte	0x02, 0x4a
	.zero		1
	.zero		1


	//----- nvinfo : EIATTR_EXIT_INSTR_OFFSETS
	.align		4
        /*00dc*/ 	.byte	0x04, 0x1c
        /*00de*/ 	.short	(.L_3812 - .L_3811)


	//   ....[0]....
.L_3811:
        /*00e0*/ 	.word	0x000005f0


	//   ....[1]....
        /*00e4*/ 	.word	0x000155c0


	//----- nvinfo : EIATTR_INDIRECT_BRANCH_TARGETS
	.align		4
.L_3812:
        /*00e8*/ 	.byte	0x04, 0x34
        /*00ea*/ 	.short	(.L_3814 - .L_3813)


	//   ....[0]....
.L_3813:
        /*00ec*/ 	.word	.L_x_27448@srel
        /*00f0*/ 	.short	0x0
        /*00f2*/ 	.short	0x0
        /*00f4*/ 	.word	0x3
        /*00f8*/ 	.word	.L_x_27449@srel
        /*00fc*/ 	.word	.L_x_27450@srel
        /*0100*/ 	.word	.L_x_27451@srel


	//----- nvinfo : EIATTR_MAX_THREADS
	.align		4
.L_3814:
        /*0104*/ 	.byte	0x04, 0x05
        /*0106*/ 	.short	(.L_3816 - .L_3815)
.L_3815:
        /*0108*/ 	.word	0x00000100
        /*010c*/ 	.word	0x00000001
        /*0110*/ 	.word	0x00000001


	//----- nvinfo : EIATTR_CRS_STACK_SIZE
	.align		4
.L_3816:
        /*0114*/ 	.byte	0x04, 0x1e
        /*0116*/ 	.short	(.L_3818 - .L_3817)
.L_3817:
        /*0118*/ 	.word	0x00000000


	//----- nvinfo : EIATTR_CBANK_PARAM_SIZE
	.align		4
.L_3818:
        /*011c*/ 	.byte	0x03, 0x19
        /*011e*/ 	.short	0x00e8


	//----- nvinfo : EIATTR_PARAM_CBANK
	.align		4
        /*0120*/ 	.byte	0x04, 0x0a
        /*0122*/ 	.short	(.L_3820 - .L_3819)
	.align		4
.L_3819:
        /*0124*/ 	.word	index@(.nv.constant0._ZN10layer_norm13ln_fwd_kernelINS_13Kernel_traitsIfffffjLj8192ELj1ELj1ELj8ELj16ENS_18Kernel_traits_baseILj8192EfffffjLj256EEEEELb1ELb0ELb0ELb1EEEvNS_9FwdParamsE)
        /*0128*/ 	.short	0x0380
        /*012a*/ 	.short	0x00e8


	//----- nvinfo : EIATTR_SW_WAR
	.align		4
.L_3820:
        /*012c*/ 	.byte	0x04, 0x36
        /*012e*/ 	.short	(.L_3822 - .L_3821)
.L_3821:
        /*0130*/ 	.word	0x00000008
.L_3822:


//--------------------- .nv.info._ZN10layer_norm13ln_fwd_kernelINS_13Kernel_traitsIfffffjLj8192ELj1ELj1ELj8ELj16ENS_18Kernel_traits_baseILj8192EfffffjLj256EEEEELb1ELb0ELb1ELb0EEEvNS_9FwdParamsE --------------------------
	.section	.nv.info._ZN10layer_norm13ln_fwd_kernelINS_13Kernel_traitsIfffffjLj8192ELj1ELj1ELj8ELj16ENS_18Kernel_traits_baseILj8192EfffffjLj256EEEEELb1ELb0ELb1ELb0EEEvNS_9FwdParamsE,"",@"SHT_CUDA_INFO"
	.sectionflags	@""
	.align	4


	//----- nvinfo : EIATTR_CUDA_API_VERSION
	.align		4
        /*0000*/ 	.byte	0x04, 0x37
        /*0002*/ 	.short	(.L_3824 - .L_3823)
.L_3823:
        /*0004*/ 	.word	0x00000082


	//----- nvinfo : EIATTR_KPARAM_INFO
	.align		4
.L_3824:
        /*0008*/ 	.byte	0x04, 0x17
        /*000a*/ 	.short	(.L_3826 - .L_3825)
.L_3825:
        /*000c*/ 	.word	0x00000000
        /*0010*/ 	.short	0x0000
        /*0012*/ 	.short	0x0000
        /*0014*/ 	.byte	0x00, 0xf0, 0xa1, 0x03


	//----- nvinfo : EIATTR_SPARSE_MMA_MASK
	.align		4
.L_3826:
        /*0018*/ 	.byte	0x03, 0x50
        /*001a*/ 	.short	0x0000


	//----- nvinfo : EIATTR_MAXREG_COUNT
	.align		4
        /*001c*/ 	.byte	0x03, 0x1b
        /*001e*/ 	.short	0x00ff


	//----- nvinfo : EIATTR_NUM_BARRIERS
	.align		4
        /*0020*/ 	.byte	0x02, 0x4c
        /*0022*/ 	.byte	0x01
	.zero		1


	//----- nvinfo : EIATTR_ANNOTATIONS
	.align		4
        /*0024*/ 	.byte	0x04, 0x55
        /*0026*/ 	.short	(.L_3828 - .L_3827)


	//   ....[0]....
.L_3827:
        /*0028*/ 	.word	0x00000001
        /*002c*/ 	.byte	0x80, 0x10, 0x00, 0x00, 0x01, 0x00, 0x00, 0x00, 0xa0, 0x10, 0x00, 0x00, 0x01, 0x00, 0x00, 0x00
        /*003c*/ 	.byte	0xd0, 0x47, 0x00, 0x00, 0x01, 0x00, 0x00, 0x00, 0x50, 0x7d, 0x00, 0x00, 0x01, 0x00, 0x00, 0x00
        /*004c*/ 	.byte	0xb0, 0xbd, 0x01, 0x00, 0x01, 0x00, 0x00, 0x00, 0x60, 0xc7, 0x01, 0x00, 0x01, 0x00, 0x00, 0x00
        /*005c*/ 	.byte	0xa0, 0xcd, 0x01, 0x00, 0x01, 0x00, 0x00, 0x00, 0xf0, 0xce, 0x01, 0x00


	//----- nvinfo : EIATTR_MERCURY_ISA_VERSION
	.align		4
.L_3828:
        /*0068*/ 	.byte	0x03, 0x5f
        /*006a*/ 	.short	0x0101


	//----- nvinfo : EIATTR_COOP_GROUP_MASK_REGIDS
	.align		4
        /*006c*/ 	.byte	0x04, 0x29
        /*006e*/ 	.short	(.L_3830 - .L_3829)


	//   ....[0]....
.L_3829:
        /*0070*/ 	.word	0xffffffff


	//   ....[1]....
        /*0074*/ 	.word	0xffffffff


	//   ....[2]....
        /*0078*/ 	.word	0xffffffff


	//   ....[3]....
        /*007c*/ 	.word	0xffffffff


	//   ....[4]....
        /*0080*/ 	.word	0xffffffff


	//   ....[5]....
        /*0084*/ 	.word	0xffffffff


	//   ....[6]....
        /*0088*/ 	.word	0xffffffff


	//   ....[7]....
        /*008c*/ 	.word	0xffffffff


	//   ....[8]....
        /*0090*/ 	.word	0xffffffff


	//   ....[9]....
        /*0094*/ 	.word	0xffffffff


	//   ....[10]....
        /*0098*/ 	.word	0xffffffff


	//   ....[11]....
        /*009c*/ 	.word	0xffffffff


	//   ....[12]....
        /*00a0*/ 	.word	0xffffffff


	//   ....[13]....
        /*00a4*/ 	.word	0xffffffff


	//   ....[14]....
        /*00a8*/ 	.word	0xffffffff


	//   ....[15]....
        /*00ac*/ 	.word	0xffffffff


	//   ....[16]....
        /*00b0*/ 	.word	0xffffffff


	//   ....[17]....
        /*00b4*/ 	.word	0xffffffff


	//   ....[18]....
        /*00b8*/ 	.word	0xffffffff


	//   ....[19]....
        /*00bc*/ 	.word	0xffffffff


	//   ....[20]....
        /*00c0*/ 	.word	0xffffffff


	//----- nvinfo : EIATTR_COOP_GROUP_INSTR_OFFSETS
	.align		4
.L_3830:
        /*00c4*/ 	.byte	0x04, 0x28
        /*00c6*/ 	.short	(.L_3832 - .L_3831)


	//   ....[0]....
.L_3831:
        /*00c8*/ 	.word	0x0001c070


	//   ....[1]....
        /*00cc*/ 	.word	0x0001c090


	//   ....[2]....
        /*00d0*/ 	.word	0x0001c0b0


	//   ....[3]....
        /*00d4*/ 	.word	0x0001c0d0


	//   ....[4]....
        /*00d8*/ 	.word	0x0001c0f0


	//   ....[5]....
        /*00dc*/ 	.word	0x0001c580


	//   ....[6]....
        /*00e0*/ 	.word	0x0001c5a0


	//   ....[7]....
        /*00e4*/ 	.word	0x0001c5c0


	//   ....[8]....
        /*00e8*/ 	.word	0x0001c5e0


	//   ....[9]....
        /*00ec*/ 	.word	0x0001c600


	//   ....[10]....
        /*00f0*/ 	.word	0x0001c7b0


	//   ....[11]....
        /*00f4*/ 	.word	0x0001c7f0


	//   ....[12]....
        /*00f8*/ 	.word	0x0001c890


	//   ....[13]....
        /*00fc*/ 	.word	0x0001c8b0


	//   ....[14]....
        /*0100*/ 	.word	0x0001c920


	//   ....[15]....
        /*0104*/ 	.word	0x0001c970


	//   ....[16]....
        /*0108*/ 	.word	0x0001c9a0


	//   ....[17]....
        /*010c*/ 	.word	0x0001ca40


	//   ....[18]....
        /*0110*/ 	.word	0x0001cab0


	//   ....[19]....
        /*0114*/ 	.word	0x0001cad0


	//   ....[20]....
        /*0118*/ 	.word	0x0001cb30


	//----- nvinfo : EIATTR_VRC_CTA_INIT_COUNT
	.align		4
.L_3832:
        /*011c*/ 	.byte	0x02, 0x4a
	.zero		1
	.zero		1


	//----- nvinfo : EIATTR_EXIT_INSTR_OFFSETS
	.align		4
        /*0120*/ 	.byte	0x04, 0x1c
        /*0122*/ 	.short	(.L_3834 - .L_3833)


	//   ....[0]....
.L_3833:
        /*0124*/ 	.word	0x00000af0


	//   ....[1]....
        /*0128*/ 	.word	0x0001d680


	//----- nvinfo : EIATTR_MAX_THREADS
	.align		4
.L_3834:
        /*012c*/ 	.byte	0x04, 0x05
        /*012e*/ 	.short	(.L_3836 - .L_3835)
.L_3835:
        /*0130*/ 	.word	0x00000100
        /*0134*/ 	.word	0x00000001
        /*0138*/ 	.word	0x00000001


	//----- nvinfo : EIATTR_CRS_STACK_SIZE
	.align		4
.L_3836:
        /*013c*/ 	.byte	0x04, 0x1e
        /*013e*/ 	.short	(.L_3838 - .L_3837)
.L_3837:
        /*0140*/ 	.word	0x00000000


	//----- nvinfo : EIATTR_CBANK_PARAM_SIZE
	.align		4
.L_3838:
        /*0144*/ 	.byte	0x03, 0x19
        /*0146*/ 	.short	0x00e8


	//----- nvinfo : EIATTR_PARAM_CBANK
	.align		4
        /*0148*/ 	.byte	0x04, 0x0a
        /*014a*/ 	.short	(.L_3840 - .L_3839)
	.align		4
.L_3839:
        /*014c*/ 	.word	index@(.nv.constant0._ZN10layer_norm13ln_fwd_kernelINS_13Kernel_traitsIfffffjLj8192ELj1ELj1ELj8ELj16ENS_18Kernel_traits_baseILj8192EfffffjLj256EEEEELb1ELb0ELb1ELb0EEEvNS_9FwdParamsE)
        /*0150*/ 	.short	0x0380
        /*0152*/ 	.short	0x00e8


	//----- nvinfo : EIATTR_SW_WAR
	.align		4
.L_3840:
        /*0154*/ 	.byte	0x04, 0x36
        /*0156*/ 	.short	(.L_3842 - .L_3841)
.L_3841:
        /*0158*/ 	.word	0x00000008
.L_3842:


//--------------------- .nv.info._ZN10layer_norm13ln_fwd_kernelINS_13Kernel_traitsIfffffjLj8192ELj1ELj1ELj8ELj16ENS_18Kernel_traits_baseILj8192EfffffjLj256EEEEELb1ELb0ELb1ELb1EEEvNS_9FwdParamsE --------------------------
	.section	.nv.info._ZN10layer_norm13ln_fwd_kernelINS_13Kernel_traitsIfffffjLj8192ELj1ELj1ELj8ELj16ENS_18Kernel_traits_baseILj8192EfffffjLj256EEEEELb1ELb0ELb1ELb1EEEvNS_9FwdParamsE,"",@"SHT_CUDA_INFO"
	.sectionflags	@""
	.align	4


	//----- nvinfo : EIATTR_CUDA_API_VERSION
	.align		4
        /*0000*/ 	.byte	0x04, 0x37
        /*0002*/ 	.short	(.L_3844 - .L_3843)
.L_3843:
        /*0004*/ 	.word	0x00000082


	//----- nvinfo : EIATTR_KPARAM_INFO
	.align		4
.L_3844:
        /*0008*/ 	.byte	0x04, 0x17
        /*000a*/ 	.short	(.L_3846 - .L_3845)
.L_3845:
        /*000c*/ 	.word	0x00000000
        /*0010*/ 	.short	0x0000
        /*0012*/ 	.short	0x0000
        /*0014*/ 	.byte	0x00, 0xf0, 0xa1, 0x03


	//----- nvinfo : EIATTR_SPARSE_MMA_MASK
	.align		4
.L_3846:
        /*0018*/ 	.byte	0x03, 0x50
        /*001a*/ 	.short	0x0000


	//----- nvinfo : EIATTR_MAXREG_COUNT
	.align		4
        /*001c*/ 	.byte	0x03, 0x1b
        /*001e*/ 	.short	0x00ff


	//----- nvinfo : EIATTR_NUM_BARRIERS
	.align		4
        /*0020*/ 	.byte	0x02, 0x4c
        /*0022*/ 	.byte	0x01
	.zero		1


	//----- nvinfo : EIATTR_MERCURY_ISA_VERSION
	.align		4
        /*0024*/ 	.byte	0x03, 0x5f
        /*0026*/ 	.short	0x0101


	//----- nvinfo : EIATTR_COOP_GROUP_MASK_REGIDS
	.align		4
        /*0028*/ 	.byte	0x04, 0x29
        /*002a*/ 	.short	(.L_3848 - .L_3847)


	//   ....[0]....
.L_3847:
        /*002c*/ 	.word	0xffffffff


	//   ....[1]....
        /*0030*/ 	.word	0xffffffff


	//   ....[2]....
        /*0034*/ 	.word	0xffffffff


	//   ....[3]....
        /*0038*/ 	.word	0xffffffff


	//   ....[4]....
        /*003c*/ 	.word	0xffffffff


	//   ....[5]....
        /*0040*/ 	.word	0xffffffff


	//   ....[6]....
        /*0044*/ 	.word	0xffffffff


	//   ....[7]....
        /*0048*/ 	.word	0xffffffff


	//   ....[8]....
        /*004c*/ 	.word	0xffffffff


	//   ....[9]....
        /*0050*/ 	.word	0xffffffff


	//   ....[10]....
        /*0054*/ 	.word	0xffffffff


	//   ....[11]....
        /*0058*/ 	.word	0xffffffff


	//   ....[12]....
        /*005c*/ 	.word	0xffffffff


	//   ....[13]....
        /*0060*/ 	.word	0xffffffff


	//   ....[14]....
        /*0064*/ 	.word	0xffffffff


	//   ....[15]....
        /*0068*/ 	.word	0xffffffff


	//   ....[16]....
        /*006c*/ 	.word	0xffffffff


	//   ....[17]....
        /*0070*/ 	.word	0xffffffff


	//   ....[18]....
        /*0074*/ 	.word	0xffffffff


	//   ....[19]....
        /*0078*/ 	.word	0xffffffff


	//   ....[20]....
        /*007c*/ 	.word	0xffffffff


	//----- nvinfo : EIATTR_COOP_GROUP_INSTR_OFFSETS
	.align		4
.L_3848:
        /*0080*/ 	.byte	0x04, 0x28
        /*0082*/ 	.short	(.L_3850 - .L_3849)


	//   ....[0]....
.L_3849:
        /*0084*/ 	.word	0x00015bc0


	//   ....[1]....
        /*0088*/ 	.word	0x00015bf0


	//   ....[2]....
        /*008c*/ 	.word	0x00015c10


	//   ....[3]....
        /*0090*/ 	.word	0x00015c30


	//   ....[4]....
        /*0094*/ 	.word	0x00015c50


	//   ....[5]....
        /*0098*/ 	.word	0x00016080


	//   ....[6]....
        /*009c*/ 	.word	0x000160a0


	//   ....[7]....
        /*00a0*/ 	.word	0x000160c0


	//   ....[8]....
        /*00a4*/ 	.word	0x000160f0


	//   ....[9]....
        /*00a8*/ 	.word	0x00016120


	//   ....[10]....
        /*00ac*/ 	.word	0x000162c0


	//   ....[11]....
        /*00b0*/ 	.word	0x00016300


	//   ....[12]....
        /*00b4*/ 	.word	0x000163b0


	//   ....[13]....
        /*00b8*/ 	.word	0x000163f0


	//   ....[14]....
        /*00bc*/ 	.word	0x00016410


	//   ....[15]....
        /*00c0*/ 	.word	0x000164b0


	//   ....[16]....
        /*00c4*/ 	.word	0x000164d0


	//   ....[17]....
        /*00c8*/ 	.word	0x00016500


	//   ....[18]....
        /*00cc*/ 	.word	0x000165a0


	//   ....[19]....
        /*00d0*/ 	.word	0x00016610


	//   ....[20]....
        /*00d4*/ 	.word	0x00016640


	//----- nvinfo : EIATTR_VRC_CTA_INIT_COUNT
	.align		4
.L_3850:
        /*00d8*/ 	.byte	0x02, 0x4a
	.zero		1
	.zero		1


	//----- nvinfo : EIATTR_EXIT_INSTR_OFFSETS
	.align		4
        /*00dc*/ 	.byte	0x04, 0x1c
        /*00de*/ 	.short	(.L_3852 - .L_3851)


	//   ....[0]....
.L_3851:
        /*00e0*/ 	.word	0x000005e0


	//   ....[1]....
        /*00e4*/ 	.word	0x00016f30


	//----- nvinfo : EIATTR_MAX_THREADS
	.align		4
.L_3852:
        /*00e8*/ 	.byte	0x04, 0x05
        /*00ea*/ 	.short	(.L_3854 - .L_3853)
.L_3853:
        /*00ec*/ 	.word	0x00000100
        /*00f0*/ 	.word	0x00000001
        /*00f4*/ 	.word	0x00000001


	//----- nvinfo : EIATTR_CRS_STACK_SIZE
	.align		4
.L_3854:
        /*00f8*/ 	.byte	0x04, 0x1e
        /*00fa*/ 	.short	(.L_3856 - .L_3855)
.L_3855:
        /*00fc*/ 	.word	0x00000000


	//----- nvinfo : EIATTR_CBANK_PARAM_SIZE
	.align		4
.L_3856:
        /*0100*/ 	.byte	0x03, 0x19
        /*0102*/ 	.short	0x00e8


	//----- nvinfo : EIATTR_PARAM_CBANK
	.align		4
        /*0104*/ 	.byte	0x04, 0x0a
        /*0106*/ 	.short	(.L_3858 - .L_3857)
	.align		4
.L_3857:
        /*0108*/ 	.word	index@(.nv.constant0._ZN10layer_norm13ln_fwd_kernelINS_13Kernel_traitsIfffffjLj8192ELj1ELj1ELj8ELj16ENS_18Kernel_traits_baseILj8192EfffffjLj256EEEEELb1ELb0ELb1ELb1EEEvNS_9FwdParamsE)
        /*010c*/ 	.short	0x0380
        /*010e*/ 	.short	0x00e8


	//----- nvinfo : EIATTR_SW_WAR
	.align		4
.L_3858:
        /*0110*/ 	.byte	0x04, 0x36
        /*0112*/ 	.short	(.L_3860 - .L_3859)
.L_3859:
        /*0114*/ 	.word	0x00000008
.L_3860:


//--------------------- .nv.info._ZN10layer_norm13ln_fwd_kernelINS_13Kernel_traitsIfffffjLj8192ELj1ELj1ELj8ELj16ENS_18Kernel_traits_baseILj8192EfffffjLj256EEEEELb1ELb1ELb0ELb0EEEvNS_9FwdParamsE --------------------------
	.section	.nv.info._ZN10layer_norm13ln_fwd_kernelINS_13Kernel_traitsIfffffjLj8192ELj1ELj1ELj8ELj16ENS_18Kernel_traits_baseILj8192EfffffjLj256EEEEELb1ELb1ELb0ELb0EEEvNS_9FwdParamsE,"",@"SHT_CUDA_INFO"
	.sectionflags	@""
	.align	4


	//----- nvinfo : EIATTR_CUDA_API_VERSION
	.align		4
        /*0000*/ 	.byte	0x04, 0x37
        /*0002*/ 	.short	(.L_3862 - .L_3861)
.L_3861:
        /*0004*/ 	.word	0x00000082


	//----- nvinfo : EIATTR_KPARAM_INFO
	.align		4
.L_3862:
        /*0008*/ 	.byte	0x04, 0x17
        /*000a*/ 	.short	(.L_3864 - .L_3863)
.L_3863:
        /*000c*/ 	.word	0x00000000
        /*0010*/ 	.short	0x0000
        /*0012*/ 	.short	0x0000
        /*0014*/ 	.byte	0x00, 0xf0, 0xa1, 0x03


	//----- nvinfo : EIATTR_SPARSE_MMA_MASK
	.align		4
.L_3864:
        /*0018*/ 	.byte	0x03, 0x50
        /*001a*/ 	.short	0x0000


	//----- nvinfo : EIATTR_MAXREG_COUNT
	.align		4
        /*001c*/ 	.byte	0x03, 0x1b
        /*001e*/ 	.short	0x00ff


	//----- nvinfo : EIATTR_NUM_BARRIERS
	.align		4
        /*0020*/ 	.byte	0x02, 0x4c
        /*0022*/ 	.byte	0x01
	.zero		1


	//----- nvinfo : EIATTR_MERCURY_ISA_VERSION
	.align		4
        /*0024*/ 	.byte	0x03, 0x5f
        /*0026*/ 	.short	0x0101


	//----- nvinfo : EIATTR_COOP_GROUP_MASK_REGIDS
	.align		4
        /*0028*/ 	.byte	0x04, 0x29
        /*002a*/ 	.short	(.L_3866 - .L_3865)


	//   ....[0]....
.L_3865:
        /*002c*/ 	.word	0xffffffff


	//   ....[1]....
        /*0030*/ 	.word	0xffffffff


	//   ....[2]....
        /*0034*/ 	.word	0xffffffff


	//   ....[3]....
        /*0038*/ 	.word	0xffffffff


	//   ....[4]....
        /*003c*/ 	.word	0xffffffff


	//   ....[5]....
        /*0040*/ 	.word	0xffffffff


	//   ....[6]....
        /*0044*/ 	.word	0xffffffff


	//   ....[7]....
        /*0048*/ 	.word	0xffffffff


	//   ....[8]....
        /*004c*/ 	.word	0xffffffff


	//   ....[9]....
        /*0050*/ 	.word	0xffffffff


	//   ....[10]....
        /*0054*/ 	.word	0xffffffff


	//   ....[11]....
        /*0058*/ 	.word	0xffffffff


	//   ....[12]....
        /*005c*/ 	.word	0xffffffff


	//   ....[13]....
        /*0060*/ 	.word	0xffffffff


	//   ....[14]....
        /*0064*/ 	.word	0xffffffff


	//   ....[15]....
        /*0068*/ 	.word	0xffffffff


	//   ....[16]....
        /*006c*/ 	.word	0xffffffff


	//   ....[17]....
        /*0070*/ 	.word	0xffffffff


	//   ....[18]....
        /*0074*/ 	.word	0xffffffff


	//   ....[19]....
        /*0078*/ 	.word	0xffffffff


	//   ....[20]....
        /*007c*/ 	.word	0xffffffff


	//----- nvinfo : EIATTR_COOP_GROUP_INSTR_OFFSETS
	.align		4
.L_3866:
        /*0080*/ 	.byte	0x04, 0x28
        /*0082*/ 	.short	(.L_3868 - .L_3867)


	//   ....[0]....
.L_3867:
        /*0084*/ 	.word	0x0001af40


	//   ....[1]....
        /*0088*/ 	.word	0x0001af60


	//   ....[2]....
        /*008c*/ 	.word	0x0001af80


	//   ....[3]....
        /*0090*/ 	.word	0x0001afa0


	//   ....[4]....
        /*0094*/ 	.word	0x0001afc0


	//   ....[5]....
        /*0098*/ 	.word	0x0001b430


	//   ....[6]....
        /*009c*/ 	.word	0x0001b450


	//   ....[7]....
        /*00a0*/ 	.word	0x0001b470


	//   ....[8]....
        /*00a4*/ 	.word	0x0001b490


	//   ....[9]....
        /*00a8*/ 	.word	0x0001b4b0


	//   ....[10]....
        /*00ac*/ 	.word	0x0001b660


	//   ....[11]....
        /*00b0*/ 	.word	0x0001b6a0


	//   ....[12]....
        /*00b4*/ 	.word	0x0001b6c0


	//   ....[13]....
        /*00b8*/ 	.word	0x0001b710


	//   ....[14]....
        /*00bc*/ 	.word	0x0001b7d0


	//   ....[15]....
        /*00c0*/ 	.word	0x0001b7f0


	//   ....[16]....
        /*00c4*/ 	.word	0x0001b850


	//   ....[17]....
        /*00c8*/ 	.word	0x0001b890


	//   ....[18]....
        /*00cc*/ 	.word	0x0001b8c0


	//   ....[19]....
        /*00d0*/ 	.word	0x0001b9b0


	//   ....[20]....
        /*00d4*/ 	.word	0x0001b9c0


	//----- nvinfo : EIATTR_VRC_CTA_INIT_COUNT
	.align		4
.L_3868:
        /*00d8*/ 	.byte	0x02, 0x4a
	.zero		1
	.zero		1


	//----- nvinfo : EIATTR_EXIT_INSTR_OFFSETS
	.align		4
        /*00dc*/ 	.byte	0x04, 0x1c
        /*00de*/ 	.short	(.L_3870 - .L_3869)


	//   ....[0]....
.L_3869:
        /*00e0*/ 	.word	0x00000ca0


	//   ....[1]....
        /*00e4*/ 	.word	0x0001c4b0


	//----- nvinfo : EIATTR_INDIRECT_BRANCH_TARGETS
	.align		4
.L_3870:
        /*00e8*/ 	.byte	0x04, 0x34
        /*00ea*/ 	.short	(.L_3872 - .L_3871)


	//   ....[0]....
.L_3871:
        /*00ec*/ 	.word	.L_x_27452@srel
        /*00f0*/ 	.short	0x0
        /*00f2*/ 	.short	0x0
        /*00f4*/ 	.word	0x3
        /*00f8*/ 	.word	.L_x_27453@srel
        /*00fc*/ 	.word	.L_x_27454@srel
        /*0100*/ 	.word	.L_x_27455@srel


	//----- nvinfo : EIATTR_MAX_THREADS
	.align		4
.L_3872:
        /*0104*/ 	.byte	0x04, 0x05
        /*0106*/ 	.short	(.L_3874 - .L_3873)
.L_3873:
        /*0108*/ 	.word	0x00000100
        /*010c*/ 	.word	0x00000001
        /*0110*/ 	.word	0x00000001


	//----- nvinfo : EIATTR_CRS_STACK_SIZE
	.align		4
.L_3874:
        /*0114*/ 	.byte	0x04, 0x1e
        /*0116*/ 	.short	(.L_3876 - .L_3875)
.L_3875:
        /*0118*/ 	.word	0x00000000


	//----- nvinfo : EIATTR_CBANK_PARAM_SIZE
	.align		4
.L_3876:
        /*011c*/ 	.byte	0x03, 0x19
        /*011e*/ 	.short	0x00e8


	//----- nvinfo : EIATTR_PARAM_CBANK
	.align		4
        /*0120*/ 	.byte	0x04, 0x0a
        /*0122*/ 	.short	(.L_3878 - .L_3877)
	.align		4
.L_3877:
        /*0124*/ 	.word	index@(.nv.constant0._ZN10layer_norm13ln_fwd_kernelINS_13Kernel_traitsIfffffjLj8192ELj1ELj1ELj8ELj16ENS_18Kernel_traits_baseILj8192EfffffjLj256EEEEELb1ELb1ELb0ELb0EEEvNS_9FwdParamsE)
        /*0128*/ 	.short	0x0380
        /*012a*/ 	.short	0x00e8


	//----- nvinfo : EIATTR_SW_WAR
	.align		4
.L_3878:
        /*012c*/ 	.byte	0x04, 0x36
        /*012e*/ 	.short	(.L_3880 - .L_3879)
.L_3879:
        /*0130*/ 	.word	0x00000008
.L_3880:


//--------------------- .nv.info._ZN10layer_norm13ln_fwd_kernelINS_13Kernel_traitsIfffffjLj8192ELj1ELj1ELj8ELj16ENS_18Kernel_traits_baseILj8192EfffffjLj256EEEEELb1ELb1ELb0ELb1EEEvNS_9FwdParamsE --------------------------
	.section	.nv.info._ZN10layer_norm13ln_fwd_kernelINS_13Kernel_traitsIfffffjLj8192ELj1ELj1ELj8ELj16ENS_18Kernel_traits_baseILj8192EfffffjLj256EEEEELb1ELb1ELb0ELb1EEEvNS_9FwdParamsE,"",@"SHT_CUDA_INFO"
	.sectionflags	@""
	.align	4


	//----- nvinfo : EIATTR_CUDA_API_VERSION
	.align		4
        /*0000*/ 	.byte	0x04, 0x37
        /*0002*/ 	.short	(.L_3882 - .L_3881)
.L_3881:
        /*0004*/ 	.word	0x00000082


	//----- nvinfo : EIATTR_KPARAM_INFO
	.align		4
.L_3882:
        /*0008*/ 	.byte	0x04, 0x17
        /*000a*/ 	.short	(.L_3884 - .L_3883)
.L_3883:
        /*000c*/ 	.word	0x00000000
        /*0010*/ 	.short	0x0000
        /*0012*/ 	.short	0x0000
        /*0014*/ 	.byte	0x00, 0xf0, 0xa1, 0x03


	//----- nvinfo : EIATTR_SPARSE_MMA_MASK
	.align		4
.L_3884:
        /*0018*/ 	.byte	0x03, 0x50
        /*001a*/ 	.short	0x0000


	//----- nvinfo : EIATTR_MAXREG_COUNT
	.align		4
        /*001c*/ 	.byte	0x03, 0x1b
        /*001e*/ 	.short	0x00ff


	//----- nvinfo : EIATTR_NUM_BARRIERS
	.align		4
        /*0020*/ 	.byte	0x02, 0x4c
        /*0022*/ 	.byte	0x01
	.zero		1


	//----- nvinfo : EIATTR_MERCURY_ISA_VERSION
	.align		4
        /*0024*/ 	.byte	0x03, 0x5f
        /*0026*/ 	.short	0x0101


	//----- nvinfo : EIATTR_COOP_GROUP_MASK_REGIDS
	.align		4
        /*0028*/ 	.byte	0x04, 0x29
        /*002a*/ 	.short	(.L_3886 - .L_3885)


	//   ....[0]....
.L_3885:
        /*002c*/ 	.word	0xffffffff


	//   ....[1]....
        /*0030*/ 	.word	0xffffffff


	//   ....[2]....
        /*0034*/ 	.word	0xffffffff


	//   ....[3]....
        /*0038*/ 	.word	0xffffffff


	//   ....[4]....
        /*003c*/ 	.word	0xffffffff


	//   ....[5]....
        /*0040*/ 	.word	0xffffffff


	//   ....[6]....
        /*0044*/ 	.word	0xffffffff


	//   ....[7]....
        /*0048*/ 	.word	0xffffffff


	//   ....[8]....
        /*004c*/ 	.word	0xffffffff


	//   ....[9]....
        /*0050*/ 	.word	0xffffffff


	//   ....[10]....
        /*0054*/ 	.word	0xffffffff


	//   ....[11]....
        /*0058*/ 	.word	0xffffffff


	//   ....[12]....
        /*005c*/ 	.word	0xffffffff


	//   ....[13]....
        /*0060*/ 	.word	0xffffffff


	//   ....[14]....
        /*0064*/ 	.word	0xffffffff


	//   ....[15]....
        /*0068*/ 	.word	0xffffffff


	//   ....[16]....
        /*006c*/ 	.word	0xffffffff


	//   ....[17]....
        /*0070*/ 	.word	0xffffffff


	//   ....[18]....
        /*0074*/ 	.word	0xffffffff


	//   ....[19]....
        /*0078*/ 	.word	0xffffffff


	//   ....[20]....
        /*007c*/ 	.word	0xffffffff


	//----- nvinfo : EIATTR_COOP_GROUP_INSTR_OFFSETS
	.align		4
.L_3886:
        /*0080*/ 	.byte	0x04, 0x28
        /*0082*/ 	.short	(.L_3888 - .L_3887)


	//   ....[0]....
.L_3887:
        /*0084*/ 	.word	0x00018e30


	//   ....[1]....
        /*0088*/ 	.word	0x00018e60


	//   ....[2]....
        /*008c*/ 	.word	0x00018e80


	//   ....[3]....
        /*0090*/ 	.word	0x00018ea0


	//   ....[4]....
        /*0094*/ 	.word	0x00018ef0


	//   ....[5]....
        /*0098*/ 	.word	0x00019360


	//   ....[6]....
        /*009c*/ 	.word	0x00019380


	//   ....[7]....
        /*00a0*/ 	.word	0x000193a0


	//   ....[8]....
        /*00a4*/ 	.word	0x000193d0


	//   ....[9]....
        /*00a8*/ 	.word	0x00019400


	//   ....[10]....
        /*00ac*/ 	.word	0x000195b0


	//   ....[11]....
        /*00b0*/ 	.word	0x000195f0


	//   ....[12]....
        /*00b4*/ 	.word	0x00019680


	//   ....[13]....
        /*00b8*/ 	.word	0x000196f0


	//   ....[14]....
        /*00bc*/ 	.word	0x00019700


	//   ....[15]....
        /*00c0*/ 	.word	0x00019780


	//   ....[16]....
        /*00c4*/ 	.word	0x000197f0


	//   ....[17]....
        /*00c8*/ 	.word	0x00019800


	//   ....[18]....
        /*00cc*/ 	.word	0x00019810


	//   ....[19]....
        /*00d0*/ 	.word	0x00019910


	//   ....[20]....
        /*00d4*/ 	.word	0x00019920


	//----- nvinfo : EIATTR_VRC_CTA_INIT_COUNT
	.align		4
.L_3888:
        /*00d8*/ 	.byte	0x02, 0x4a
	.zero		1
	.zero		1


	//----- nvinfo : EIATTR_EXIT_INSTR_OFFSETS
	.align		4
        /*00dc*/ 	.byte	0x04, 0x1c
        /*00de*/ 	.short	(.L_3890 - .L_3889)


	//   ....[0]....
.L_3889:
        /*00e0*/ 	.word	0x000005d0


	//   ....[1]....
        /*00e4*/ 	.word	0x0001a130


	//----- nvinfo : EIATTR_INDIRECT_BRANCH_TARGETS
	.align		4
.L_3890:
        /*00e8*/ 	.byte	0x04, 0x34
        /*00ea*/ 	.short	(.L_3892 - .L_3891)


	//   ....[0]....
.L_3891:
        /*00ec*/ 	.word	.L_x_27456@srel
        /*00f0*/ 	.short	0x0
        /*00f2*/ 	.short	0x0
        /*00f4*/ 	.word	0x3
        /*00f8*/ 	.word	.L_x_27457@srel
        /*00fc*/ 	.word	.L_x_27458@srel
        /*0100*/ 	.word	.L_x_27459@srel


	//----- nvinfo : EIATTR_MAX_THREADS
	.align		4
.L_3892:
        /*0104*/ 	.byte	0x04, 0x05
        /*0106*/ 	.short	(.L_3894 - .L_3893)
.L_3893:
        /*0108*/ 	.word	0x00000100
        /*010c*/ 	.word	0x00000001
        /*0110*/ 	.word	0x00000001


	//----- nvinfo : EIATTR_CRS_STACK_SIZE
	.align		4
.L_3894:
        /*0114*/ 	.byte	0x04, 0x1e
        /*0116*/ 	.short	(.L_3896 - .L_3895)
.L_3895:
        /*0118*/ 	.word	0x00000000


	//----- nvinfo : EIATTR_CBANK_PARAM_SIZE
	.align		4
.L_3896:
        /*011c*/ 	.byte	0x03, 0x19
        /*011e*/ 	.short	0x00e8


	//----- nvinfo : EIATTR_PARAM_CBANK
	.align		4
        /*0120*/ 	.byte	0x04, 0x0a
        /*0122*/ 	.short	(.L_3898 - .L_3897)
	.align		4
.L_3897:
        /*0124*/ 	.word	index@(.nv.constant0._ZN10layer_norm13ln_fwd_kernelINS_13Kernel_traitsIfffffjLj8192ELj1ELj1ELj8ELj16ENS_18Kernel_traits_baseILj8192EfffffjLj256EEEEELb1ELb1ELb0ELb1EEEvNS_9FwdParamsE)
        /*0128*/ 	.short	0x0380
        /*012a*/ 	.short	0x00e8


	//----- nvinfo : EIATTR_SW_WAR
	.align		4
.L_3898:
        /*012c*/ 	.byte	0x04, 0x36
        /*012e*/ 	.short	(.L_3900 - .L_3899)
.L_3899:
        /*0130*/ 	.word	0x00000008
.L_3900:


//--------------------- .nv.info._ZN10layer_norm13ln_fwd_kernelINS_13Kernel_traitsIfffffjLj8192ELj1ELj1ELj8ELj16ENS_18Kernel_traits_baseILj8192EfffffjLj256EEEEELb1ELb1ELb1ELb0EEEvNS_9FwdParamsE --------------------------
	.section	.nv.info._ZN10layer_norm13ln_fwd_kernelINS_13Kernel_traitsIfffffjLj8192ELj1ELj1ELj8ELj16ENS_18Kernel_traits_baseILj8192EfffffjLj256EEEEELb1ELb1ELb1ELb0EEEvNS_9FwdParamsE,"",@"SHT_CUDA_INFO"
	.sectionflags	@""
	.align	4


	//----- nvinfo : EIATTR_CUDA_API_VERSION
	.align		4
        /*0000*/ 	.byte	0x04, 0x37
        /*0002*/ 	.short	(.L_3902 - .L_3901)
.L_3901:
        /*0004*/ 	.word	0x00000082


	//----- nvinfo : EIATTR_KPARAM_INFO
	.align		4
.L_3902:
        /*0008*/ 	.byte	0x04, 0x17
        /*000a*/ 	.short	(.L_3904 - .L_3903)
.L_3903:
        /*000c*/ 	.word	0x00000000
        /*0010*/ 	.short	0x0000
        /*0012*/ 	.short	0x0000
        /*0014*/ 	.byte	0x00, 0xf0, 0xa1, 0x03


	//----- nvinfo : EIATTR_SPARSE_MMA_MASK
	.align		4
.L_3904:
        /*0018*/ 	.byte	0x03, 0x50
        /*001a*/ 	.short	0x0000


	//----- nvinfo : EIATTR_MAXREG_COUNT
	.align		4
        /*001c*/ 	.byte	0x03, 0x1b
        /*001e*/ 	.short	0x00ff


	//----- nvinfo : EIATTR_NUM_BARRIERS
	.align		4
        /*0020*/ 	.byte	0x02, 0x4c
        /*0022*/ 	.byte	0x01
	.zero		1


	//----- nvinfo : EIATTR_MERCURY_ISA_VERSION
	.align		4
        /*0024*/ 	.byte	0x03, 0x5f
        /*0026*/ 	.short	0x0101


	//----- nvinfo : EIATTR_COOP_GROUP_MASK_REGIDS
	.align		4
        /*0028*/ 	.byte	0x04, 0x29
        /*002a*/ 	.short	(.L_3906 - .L_3905)


	//   ....[0]....
.L_3905:
        /*002c*/ 	.word	0xffffffff


	//   ....[1]....
        /*0030*/ 	.word	0xffffffff


	//   ....[2]....
        /*0034*/ 	.word	0xffffffff


	//   ....[3]....
        /*0038*/ 	.word	0xffffffff


	//   ....[4]....
        /*003c*/ 	.word	0xffffffff


	//   ....[5]....
        /*0040*/ 	.word	0xffffffff


	//   ....[6]....
        /*0044*/ 	.word	0xffffffff


	//   ....[7]....
        /*0048*/ 	.word	0xffffffff


	//   ....[8]....
        /*004c*/ 	.word	0xffffffff


	//   ....[9]....
        /*0050*/ 	.word	0xffffffff


	//   ....[10]....
        /*0054*/ 	.word	0xffffffff


	//   ....[11]....
        /*0058*/ 	.word	0xffffffff


	//   ....[12]....
        /*005c*/ 	.word	0xffffffff


	//   ....[13]....
        /*0060*/ 	.word	0xffffffff


	//   ....[14]....
        /*0064*/ 	.word	0xffffffff


	//   ....[15]....
        /*0068*/ 	.word	0xffffffff


	//   ....[16]....
        /*006c*/ 	.word	0xffffffff


	//   ....[17]....
        /*0070*/ 	.word	0xffffffff


	//   ....[18]....
        /*0074*/ 	.word	0xffffffff


	//   ....[19]....
        /*0078*/ 	.word	0xffffffff


	//   ....[20]....
        /*007c*/ 	.word	0xffffffff


	//----- nvinfo : EIATTR_COOP_GROUP_INSTR_OFFSETS
	.align		4
.L_3906:
        /*0080*/ 	.byte	0x04, 0x28
        /*0082*/ 	.short	(.L_3908 - .L_3907)


	//   ....[0]....
.L_3907:
        /*0084*/ 	.word	0x0001bf50


	//   ....[1]....
        /*0088*/ 	.word	0x0001bf70


	//   ....[2]....
        /*008c*/ 	.word	0x0001bf90


	//   ....[3]....
        /*0090*/ 	.word	0x0001bfb0


	//   ....[4]....
        /*0094*/ 	.word	0x0001bfd0


	//   ....[5]....
        /*0098*/ 	.word	0x0001c450


	//   ....[6]....
        /*009c*/ 	.word	0x0001c470


	//   ....[7]....
        /*00a0*/ 	.word	0x0001c490


	//   ....[8]....
        /*00a4*/ 	.word	0x0001c4b0


	//   ....[9]....
        /*00a8*/ 	.word	0x0001c4d0


	//   ....[10]....
        /*00ac*/ 	.word	0x0001c680


	//   ....[11]....
        /*00b0*/ 	.word	0x0001c6e0


	//   ....[12]....
        /*00b4*/ 	.word	0x0001c6f0


	//   ....[13]....
        /*00b8*/ 	.word	0x0001c700


	//   ....[14]....
        /*00bc*/ 	.word	0x0001c7e0


	//   ....[15]....
        /*00c0*/ 	.word	0x0001c850


	//   ....[16]....
        /*00c4*/ 	.word	0x0001c8b0


	//   ....[17]....
        /*00c8*/ 	.word	0x0001c8c0


	//   ....[18]....
        /*00cc*/ 	.word	0x0001c960


	//   ....[19]....
        /*00d0*/ 	.word	0x0001c9a0


	//   ....[20]....
        /*00d4*/ 	.word	0x0001c9e0


	//----- nvinfo : EIATTR_VRC_CTA_INIT_COUNT
	.align		4
.L_3908:
        /*00d8*/ 	.byte	0x02, 0x4a
	.zero		1
	.zero		1


	//----- nvinfo : EIATTR_EXIT_INSTR_OFFSETS
	.align		4
        /*00dc*/ 	.byte	0x04, 0x1c
        /*00de*/ 	.short	(.L_3910 - .L_3909)


	//   ....[0]....
.L_3909:
        /*00e0*/ 	.word	0x00000ca0


	//   ....[1]....
        /*00e4*/ 	.word	0x0001d520


	//----- nvinfo : EIATTR_MAX_THREADS
	.align		4
.L_3910:
        /*00e8*/ 	.byte	0x04, 0x05
        /*00ea*/ 	.short	(.L_3912 - .L_3911)
.L_3911:
        /*00ec*/ 	.word	0x00000100
        /*00f0*/ 	.word	0x00000001
        /*00f4*/ 	.word	0x00000001


	//----- nvinfo : EIATTR_CRS_STACK_SIZE
	.align		4
.L_3912:
        /*00f8*/ 	.byte	0x04, 0x1e
        /*00fa*/ 	.short	(.L_3914 - .L_3913)
.L_3913:
        /*00fc*/ 	.word	0x00000000


	//----- nvinfo : EIATTR_CBANK_PARAM_SIZE
	.align		4
.L_3914:
        /*0100*/ 	.byte	0x03, 0x19
        /*0102*/ 	.short	0x00e8


	//----- nvinfo : EIATTR_PARAM_CBANK
	.align		4
        /*0104*/ 	.byte	0x04, 0x0a
        /*0106*/ 	.short	(.L_3916 - .L_3915)
	.align		4
.L_3915:
        /*0108*/ 	.word	index@(.nv.constant0._ZN10layer_norm13ln_fwd_kernelINS_13Kernel_traitsIfffffjLj8192ELj1ELj1ELj8ELj16ENS_18Kernel_traits_baseILj8192EfffffjLj256EEEEELb1ELb1ELb1ELb0EEEvNS_9FwdParamsE)
        /*010c*/ 	.short	0x0380
        /*010e*/ 	.short	0x00e8


	//----- nvinfo : EIATTR_SW_WAR
	.align		4
.L_3916:
        /*0110*/ 	.byte	0x04, 0x36
        /*0112*/ 	.short	(.L_3918 - .L_3917)
.L_3917:
        /*0114*/ 	.word	0x00000008
.L_3918:


//--------------------- .nv.info._ZN10layer_norm13ln_fwd_kernelINS_13Kernel_traitsIfffffjLj8192ELj1ELj1ELj8ELj16ENS_18Kernel_traits_baseILj8192EfffffjLj256EEEEELb1ELb1ELb1ELb1EEEvNS_9FwdParamsE --------------------------
	.section	.nv.info._ZN10layer_norm13ln_fwd_kernelINS_13Kernel_traitsIfffffjLj8192ELj1ELj1ELj8ELj16ENS_18Kernel_traits_baseILj8192EfffffjLj256EEEEELb1ELb1ELb1ELb1EEEvNS_9FwdParamsE,"",@"SHT_CUDA_INFO"
	.sectionflags	@""
	.align	4


	//----- nvinfo : EIATTR_CUDA_API_VERSION
	.align		4
        /*0000*/ 	.byte	0x04, 0x37
        /*0002*/ 	.short	(.L_3920 - .L_3919)
.L_3919:
        /*0004*/ 	.word	0x00000082


	//----- nvinfo : EIATTR_KPARAM_INFO
	.align		4
.L_3920:
        /*0008*/ 	.byte	0x04, 0x17
        /*000a*/ 	.short	(.L_3922 - .L_3921)
.L_3921:
        /*000c*/ 	.word	0x00000000
        /*0010*/ 	.short	0x0000
        /*0012*/ 	.short	0x0000
        /*0014*/ 	.byte	0x00, 0xf0, 0xa1, 0x03


	//----- nvinfo : EIATTR_SPARSE_MMA_MASK
	.align		4
.L_3922:
        /*0018*/ 	.byte	0x03, 0x50
        /*001a*/ 	.short	0x0000


	//----- nvinfo : EIATTR_MAXREG_COUNT
	.align		4
        /*001c*/ 	.byte	0x03, 0x1b
        /*001e*/ 	.short	0x00ff


	//----- nvinfo : EIATTR_NUM_BARRIERS
	.align		4
        /*0020*/ 	.byte	0x02, 0x4c
        /*0022*/ 	.byte	0x01
	.zero		1


	//----- nvinfo : EIATTR_MERCURY_ISA_VERSION
	.align		4
        /*0024*/ 	.byte	0x03, 0x5f
        /*0026*/ 	.short	0x0101


	//----- nvinfo : EIATTR_COOP_GROUP_MASK_REGIDS
	.align		4
        /*0028*/ 	.byte	0x04, 0x29
        /*002a*/ 	.short	(.L_3924 - .L_3923)


	//   ....[0]....
.L_3923:
        /*002c*/ 	.word	0xffffffff


	//   ....[1]....
        /*0030*/ 	.word	0xffffffff


	//   ....[2]....
        /*0034*/ 	.word	0xffffffff


	//   ....[3]....
        /*0038*/ 	.word	0xffffffff


	//   ....[4]....
        /*003c*/ 	.word	0xffffffff


	//   ....[5]....
        /*0040*/ 	.word	0xffffffff


	//   ....[6]....
        /*0044*/ 	.word	0xffffffff


	//   ....[7]....
        /*0048*/ 	.word	0xffffffff


	//   ....[8]....
        /*004c*/ 	.word	0xffffffff


	//   ....[9]....
        /*0050*/ 	.word	0xffffffff


	//   ....[10]....
        /*0054*/ 	.word	0xffffffff


	//   ....[11]....
        /*0058*/ 	.word	0xffffffff


	//   ....[12]....
        /*005c*/ 	.word	0xffffffff


	//   ....[13]....
        /*0060*/ 	.word	0xffffffff


	//   ....[14]....
        /*0064*/ 	.word	0xffffffff


	//   ....[15]....
        /*0068*/ 	.word	0xffffffff


	//   ....[16]....
        /*006c*/ 	.word	0xffffffff


	//   ....[17]....
        /*0070*/ 	.word	0xffffffff


	//   ....[18]....
        /*0074*/ 	.word	0xffffffff


	//   ....[19]....
        /*0078*/ 	.word	0xffffffff


	//   ....[20]....
        /*007c*/ 	.word	0xffffffff


	//----- nvinfo : EIATTR_COOP_GROUP_INSTR_OFFSETS
	.align		4
.L_3924:
        /*0080*/ 	.byte	0x04, 0x28
        /*0082*/ 	.short	(.L_3926 - .L_3925)


	//   ....[0]....
.L_3925:
        /*0084*/ 	.word	0x0001a330


	//   ....[1]....
        /*0088*/ 	.word	0x0001a350


	//   ....[2]....
        /*008c*/ 	.word	0x0001a370


	//   ....[3]....
        /*0090*/ 	.word	0x0001a390


	//   ....[4]....
        /*0094*/ 	.word	0x0001a3b0


	//   ....[5]....
        /*0098*/ 	.word	0x0001a800


	//   ....[6]....
        /*009c*/ 	.word	0x0001a820


	//   ....[7]....
        /*00a0*/ 	.word	0x0001a840


	//   ....[8]....
        /*00a4*/ 	.word	0x0001a860


	//   ....[9]....
        /*00a8*/ 	.word	0x0001a880


	//   ....[10]....
        /*00ac*/ 	.word	0x0001aa10


	//   ....[11]....
        /*00b0*/ 	.word	0x0001aa40


	//   ....[12]....
        /*00b4*/ 	.word	0x0001aaf0


	//   ....[13]....
        /*00b8*/ 	.word	0x0001ab40


	//   ....[14]....
        /*00bc*/ 	.word	0x0001ab50


	//   ....[15]....
        /*00c0*/ 	.word	0x0001abe0


	//   ....[16]....
        /*00c4*/ 	.word	0x0001ac40


	//   ....[17]....
        /*00c8*/ 	.word	0x0001ac50


	//   ....[18]....
        /*00cc*/ 	.word	0x0001ad00


	//   ....[19]....
        /*00d0*/ 	.word	0x0001ad60


	//   ....[20]....
        /*00d4*/ 	.word	0x0001ad70


	//----- nvinfo : EIATTR_VRC_CTA_INIT_COUNT
	.align		4
.L_3926:
        /*00d8*/ 	.byte	0x02, 0x4a
	.zero		1
	.zero		1


	//----- nvinfo : EIATTR_EXIT_INSTR_OFFSETS
	.align		4
        /*00dc*/ 	.byte	0x04, 0x1c
        /*00de*/ 	.short	(.L_3928 - .L_3927)


	//   ....[0]....
.L_3927:
        /*00e0*/ 	.word	0x000005d0


	//   ....[1]....
        /*00e4*/ 	.word	0x0001b670


	//----- nvinfo : EIATTR_MAX_THREADS
	.align		4
.L_3928:
        /*00e8*/ 	.byte	0x04, 0x05
        /*00ea*/ 	.short	(.L_3930 - .L_3929)
.L_3929:
        /*00ec*/ 	.word	0x00000100
        /*00f0*/ 	.word	0x00000001
        /*00f4*/ 	.word	0x00000001


	//----- nvinfo : EIATTR_CRS_STACK_SIZE
	.align		4
.L_3930:
        /*00f8*/ 	.byte	0x04, 0x1e
        /*00fa*/ 	.short	(.L_3932 - .L_3931)
.L_3931:
        /*00fc*/ 	.word	0x00000000


	//----- nvinfo : EIATTR_CBANK_PARAM_SIZE
	.align		4
.L_3932:
        /*0100*/ 	.byte	0x03, 0x19
        /*0102*/ 	.short	0x00e8


	//----- nvinfo : EIATTR_PARAM_CBANK
	.align		4
        /*0104*/ 	.byte	0x04, 0x0a
        /*0106*/ 	.short	(.L_3934 - .L_3933)
	.align		4
.L_3933:
        /*0108*/ 	.word	index@(.nv.constant0._ZN10layer_norm13ln_fwd_kernelINS_13Kernel_traitsIfffffjLj8192ELj1ELj1ELj8ELj16ENS_18Kernel_traits_baseILj8192EfffffjLj256EEEEELb1ELb1ELb1ELb1EEEvNS_9FwdParamsE)
        /*010c*/ 	.short	0x0380
        /*010e*/ 	.short	0x00e8


	//----- nvinfo : EIATTR_SW_WAR
	.align		4
.L_3934:
        /*0110*/ 	.byte	0x04, 0x36
        /*0112*/ 	.short	(.L_3936 - .L_3935)
.L_3935:
        /*0114*/ 	.word	0x00000008
.L_3936:


//--------------------- .nv.callgraph             --------------------------
	.section	.nv.callgraph,"",@"SHT_CUDA_CALLGRAPH"
	.align	4
	.sectionentsize	8
	.align		4
        /*0000*/ 	.word	0x00000000
	.align		4
        /*0004*/ 	.word	0xffffffff
	.align		4
        /*0008*/ 	.word	0x00000000
	.align		4
        /*000c*/ 	.word	0xfffffffe
	.align		4
        /*0010*/ 	.word	0x00000000
	.align		4
        /*0014*/ 	.word	0xfffffffd
	.align		4
        /*0018*/ 	.word	0x00000000
	.align		4
        /*001c*/ 	.word	0xfffffffc


//--------------------- .nv.constant4             --------------------------
	.section	.nv.constant4,"a",@progbits
	.align	8
	.align		8
.nv.constant4:
        /*0000*/ 	.dword	precalc_xorwow_matrix
	.align		8
        /*0008*/ 	.dword	precalc_xorwow_offset_matrix
	.align		8
        /*0010*/ 	.dword	mrg32k3aM1
	.align		8
        /*0018*/ 	.dword	mrg32k3aM2
	.align		8
        /*0020*/ 	.dword	mrg32k3aM1SubSeq
	.align		8
        /*0028*/ 	.dword	mrg32k3aM2SubSeq
	.align		8
        /*0030*/ 	.dword	mrg32k3aM1Seq
	.align		8
        /*0038*/ 	.dword	mrg32k3aM2Seq


//--------------------- .nv.constant3             --------------------------
	.section	.nv.constant3,"a",@progbits
	.align	8
.nv.constant3:
	.type		__cr_lgamma_table,@object
	.size		__cr_lgamma_table,(.L_8 - __cr_lgamma_table)
__cr_lgamma_table:
        /*0000*/ 	.byte	0x00, 0x00, 0x00, 0x00, 0x00, 0x00, 0x00, 0x00, 0x00, 0x00, 0x00, 0x00, 0x00, 0x00, 0x00, 0x00
        /*0010*/ 	.byte	0xef, 0x39, 0xfa, 0xfe, 0x42, 0x2e, 0xe6, 0x3f, 0x02, 0x20, 0x2a, 0xfa, 0x0b, 0xab, 0xfc, 0x3f
        /*0020*/ 	.byte	0xf9, 0x2c, 0x92, 0x7c, 0xa7, 0x6c, 0x09, 0x40, 0xc9, 0x79, 0x44, 0x3c, 0x64, 0x26, 0x13, 0x40
        /*0030*/ 	.byte	0xca, 0x01, 0xcf, 0x3a, 0x27, 0x51, 0x1a, 0x40, 0x30, 0xcc, 0x2d, 0xf3, 0xe1, 0x0c, 0x21, 0x40
        /*0040*/ 	.byte	0x0d, 0xb7, 0xfc, 0x82, 0x8e, 0x35, 0x25, 0x40
.L_8:


//--------------------- .nv.constant2._ZN10layer_norm13ln_fwd_kernelINS_13Kernel_traitsI13__nv_bfloat16S2_S2_S2_fjLj8192ELj1ELj1ELj8ELj16ENS_18Kernel_traits_baseILj8192ES2_S2_S2_S2_fjLj256EEEEELb1ELb0ELb0ELb0EEEvNS_9FwdParamsE --------------------------
	.section	.nv.constant2._ZN10layer_norm13ln_fwd_kernelINS_13Kernel_traitsI13__nv_bfloat16S2_S2_S2_fjLj8192ELj1ELj1ELj8ELj16ENS_18Kernel_traits_baseILj8192ES2_S2_S2_S2_fjLj256EEEEELb1ELb0ELb0ELb0EEEvNS_9FwdParamsE,"a",@progbits
	.sectionflags	@""
	.align	4
.nv.constant2._ZN10layer_norm13ln_fwd_kernelINS_13Kernel_traitsI13__nv_bfloat16S2_S2_S2_fjLj8192ELj1ELj1ELj8ELj16ENS_18Kernel_traits_baseILj8192ES2_S2_S2_S2_fjLj256EEEEELb1ELb0ELb0ELb0EEEvNS_9FwdParamsE:
        /*0000*/ 	.byte	0xa0, 0x10, 0x00, 0x00, 0xe0, 0x10, 0x00, 0x00, 0x60, 0x10, 0x00, 0x00


//--------------------- .nv.constant2._ZN10layer_norm13ln_fwd_kernelINS_13Kernel_traitsI13__nv_bfloat16S2_S2_S2_fjLj8192ELj1ELj1ELj8ELj16ENS_18Kernel_traits_baseILj8192ES2_S2_S2_S2_fjLj256EEEEELb1ELb0ELb0ELb1EEEvNS_9FwdParamsE --------------------------
	.section	.nv.constant2._ZN10layer_norm13ln_fwd_kernelINS_13Kernel_traitsI13__nv_bfloat16S2_S2_S2_fjLj8192ELj1ELj1ELj8ELj16ENS_18Kernel_traits_baseILj8192ES2_S2_S2_S2_fjLj256EEEEELb1ELb0ELb0ELb1EEEvNS_9FwdParamsE,"a",@progbits
	.sectionflags	@""
	.align	4
.nv.constant2._ZN10layer_norm13ln_fwd_kernelINS_13Kernel_traitsI13__nv_bfloat16S2_S2_S2_fjLj8192ELj1ELj1ELj8ELj16ENS_18Kernel_traits_baseILj8192ES2_S2_S2_S2_fjLj256EEEEELb1ELb0ELb0ELb1EEEvNS_9FwdParamsE:
        /*0000*/ 	.byte	0x70, 0x10, 0x00, 0x00, 0xb0, 0x10, 0x00, 0x00, 0x30, 0x10, 0x00, 0x00


//--------------------- .nv.constant2._ZN10layer_norm13ln_fwd_kernelINS_13Kernel_traitsI13__nv_bfloat16S2_S2_S2_fjLj8192ELj1ELj1ELj8ELj16ENS_18Kernel_traits_baseILj8192ES2_S2_S2_S2_fjLj256EEEEELb1ELb1ELb0ELb0EEEvNS_9FwdParamsE --------------------------
	.section	.nv.constant2._ZN10layer_norm13ln_fwd_kernelINS_13Kernel_traitsI13__nv_bfloat16S2_S2_S2_fjLj8192ELj1ELj1ELj8ELj16ENS_18Kernel_traits_baseILj8192ES2_S2_S2_S2_fjLj256EEEEELb1ELb1ELb0ELb0EEEvNS_9FwdParamsE,"a",@progbits
	.sectionflags	@""
	.align	4
.nv.constant2._ZN10layer_norm13ln_fwd_kernelINS_13Kernel_traitsI13__nv_bfloat16S2_S2_S2_fjLj8192ELj1ELj1ELj8ELj16ENS_18Kernel_traits_baseILj8192ES2_S2_S2_S2_fjLj256EEEEELb1ELb1ELb0ELb0EEEvNS_9FwdParamsE:
        /*0000*/ 	.byte	0xf0, 0x13, 0x00, 0x00, 0x30, 0x14, 0x00, 0x00, 0xb0, 0x13, 0x00, 0x00


//--------------------- .nv.constant2._ZN10layer_norm13ln_fwd_kernelINS_13Kernel_traitsI13__nv_bfloat16S2_S2_S2_fjLj8192ELj1ELj1ELj8ELj16ENS_18Kernel_traits_baseILj8192ES2_S2_S2_S2_fjLj256EEEEELb1ELb1ELb0ELb1EEEvNS_9FwdParamsE --------------------------
	.section	.nv.constant2._ZN10layer_norm13ln_fwd_kernelINS_13Kernel_traitsI13__nv_bfloat16S2_S2_S2_fjLj8192ELj1ELj1ELj8ELj16ENS_18Kernel_traits_baseILj8192ES2_S2_S2_S2_fjLj256EEEEELb1ELb1ELb0ELb1EEEvNS_9FwdParamsE,"a",@progbits
	.sectionflags	@""
	.align	4
.nv.constant2._ZN10layer_norm13ln_fwd_kernelINS_13Kernel_traitsI13__nv_bfloat16S2_S2_S2_fjLj8192ELj1ELj1ELj8ELj16ENS_18Kernel_traits_baseILj8192ES2_S2_S2_S2_fjLj256EEEEELb1ELb1ELb0ELb1EEEvNS_9FwdParamsE:
        /*0000*/ 	.byte	0x60, 0x12, 0x00, 0x00, 0xa0, 0x12, 0x00, 0x00, 0x20, 0x12, 0x00, 0x00


//--------------------- .nv.constant2._ZN10layer_norm13ln_fwd_kernelINS_13Kernel_traitsI6__halfS2_S2_S2_fjLj8192ELj1ELj1ELj8ELj16ENS_18Kernel_traits_baseILj8192ES2_S2_S2_S2_fjLj256EEEEELb1ELb0ELb0ELb0EEEvNS_9FwdParamsE --------------------------
	.section	.nv.constant2._ZN10layer_norm13ln_fwd_kernelINS_13Kernel_traitsI6__halfS2_S2_S2_fjLj8192ELj1ELj1ELj8ELj16ENS_18Kernel_traits_baseILj8192ES2_S2_S2_S2_fjLj256EEEEELb1ELb0ELb0ELb0EEEvNS_9FwdParamsE,"a",@progbits
	.sectionflags	@""
	.align	4
.nv.constant2._ZN10layer_norm13ln_fwd_kernelINS_13Kernel_traitsI6__halfS2_S2_S2_fjLj8192ELj1ELj1ELj8ELj16ENS_18Kernel_traits_baseILj8192ES2_S2_S2_S2_fjLj256EEEEELb1ELb0ELb0ELb0EEEvNS_9FwdParamsE:
        /*0000*/ 	.byte	0x80, 0x0f, 0x00, 0x00, 0xc0, 0x0f, 0x00, 0x00, 0x40, 0x0f, 0x00, 0x00


//--------------------- .nv.constant2._ZN10layer_norm13ln_fwd_kernelINS_13Kernel_traitsI6__halfS2_S2_S2_fjLj8192ELj1ELj1ELj8ELj16ENS_18Kernel_traits_baseILj8192ES2_S2_S2_S2_fjLj256EEEEELb1ELb0ELb0ELb1EEEvNS_9FwdParamsE --------------------------
	.section	.nv.constant2._ZN10layer_norm13ln_fwd_kernelINS_13Kernel_traitsI6__halfS2_S2_S2_fjLj8192ELj1ELj1ELj8ELj16ENS_18Kernel_traits_baseILj8192ES2_S2_S2_S2_fjLj256EEEEELb1ELb0ELb0ELb1EEEvNS_9FwdParamsE,"a",@progbits
	.sectionflags	@""
	.align	4
.nv.constant2._ZN10layer_norm13ln_fwd_kernelINS_13Kernel_traitsI6__halfS2_S2_S2_fjLj8192ELj1ELj1ELj8ELj16ENS_18Kernel_traits_baseILj8192ES2_S2_S2_S2_fjLj256EEEEELb1ELb0ELb0ELb1EEEvNS_9FwdParamsE:
        /*0000*/ 	.byte	0xf0, 0x0d, 0x00, 0x00, 0x30, 0x0e, 0x00, 0x00, 0xb0, 0x0d, 0x00, 0x00


//--------------------- .nv.constant2._ZN10layer_norm13ln_fwd_kernelINS_13Kernel_traitsI6__halfS2_S2_S2_fjLj8192ELj1ELj1ELj8ELj16ENS_18Kernel_traits_baseILj8192ES2_S2_S2_S2_fjLj256EEEEELb1ELb1ELb0ELb0EEEvNS_9FwdParamsE --------------------------
	.section	.nv.constant2._ZN10layer_norm13ln_fwd_kernelINS_13Kernel_traitsI6__halfS2_S2_S2_fjLj8192ELj1ELj1ELj8ELj16ENS_18Kernel_traits_baseILj8192ES2_S2_S2_S2_fjLj256EEEEELb1ELb1ELb0ELb0EEEvNS_9FwdParamsE,"a",@progbits
	.sectionflags	@""
	.align	4
.nv.constant2._ZN10layer_norm13ln_fwd_kernelINS_13Kernel_traitsI6__halfS2_S2_S2_fjLj8192ELj1ELj1ELj8ELj16ENS_18Kernel_traits_baseILj8192ES2_S2_S2_S2_fjLj256EEEEELb1ELb1ELb0ELb0EEEvNS_9FwdParamsE:
        /*0000*/ 	.byte	0x30, 0x11, 0x00, 0x00, 0x70, 0x11, 0x00, 0x00, 0xf0, 0x10, 0x00, 0x00


//--------------------- .nv.constant2._ZN10layer_norm13ln_fwd_kernelINS_13Kernel_traitsI6__halfS2_S2_S2_fjLj8192ELj1ELj1ELj8ELj16ENS_18Kernel_traits_baseILj8192ES2_S2_S2_S2_fjLj256EEEEELb1ELb1ELb0ELb1EEEvNS_9FwdParamsE --------------------------
	.section	.nv.constant2._ZN10layer_norm13ln_fwd_kernelINS_13Kernel_traitsI6__halfS2_S2_S2_fjLj8192ELj1ELj1ELj8ELj16ENS_18Kernel_traits_baseILj8192ES2_S2_S2_S2_fjLj256EEEEELb1ELb1ELb0ELb1EEEvNS_9FwdParamsE,"a",@progbits
	.sectionflags	@""
	.align	4
.nv.constant2._ZN10layer_norm13ln_fwd_kernelINS_13Kernel_traitsI6__halfS2_S2_S2_fjLj8192ELj1ELj1ELj8ELj16ENS_18Kernel_traits_baseILj8192ES2_S2_S2_S2_fjLj256EEEEELb1ELb1ELb0ELb1EEEvNS_9FwdParamsE:
        /*0000*/ 	.byte	0xb0, 0x0f, 0x00, 0x00, 0xf0, 0x0f, 0x00, 0x00, 0x70, 0x0f, 0x00, 0x00


//--------------------- .nv.constant2._ZN10layer_norm13ln_fwd_kernelINS_13Kernel_traitsIf13__nv_bfloat16S2_S2_fjLj8192ELj1ELj1ELj8ELj16ENS_18Kernel_traits_baseILj8192EfS2_S2_S2_fjLj256EEEEELb1ELb0ELb0ELb0EEEvNS_9FwdParamsE --------------------------
	.section	.nv.constant2._ZN10layer_norm13ln_fwd_kernelINS_13Kernel_traitsIf13__nv_bfloat16S2_S2_fjLj8192ELj1ELj1ELj8ELj16ENS_18Kernel_traits_baseILj8192EfS2_S2_S2_fjLj256EEEEELb1ELb0ELb0ELb0EEEvNS_9FwdParamsE,"a",@progbits
	.sectionflags	@""
	.align	4
.nv.constant2._ZN10layer_norm13ln_fwd_kernelINS_13Kernel_traitsIf13__nv_bfloat16S2_S2_fjLj8192ELj1ELj1ELj8ELj16ENS_18Kernel_traits_baseILj8192EfS2_S2_S2_fjLj256EEEEELb1ELb0ELb0ELb0EEEvNS_9FwdParamsE:
        /*0000*/ 	.byte	0x10, 0x11, 0x00, 0x00, 0x50, 0x11, 0x00, 0x00, 0xd0, 0x10, 0x00, 0x00


//--------------------- .nv.constant2._ZN10layer_norm13ln_fwd_kernelINS_13Kernel_traitsIf13__nv_bfloat16S2_S2_fjLj8192ELj1ELj1ELj8ELj16ENS_18Kernel_traits_baseILj8192EfS2_S2_S2_fjLj256EEEEELb1ELb0ELb0ELb1EEEvNS_9FwdParamsE --------------------------
	.section	.nv.constant2._ZN10layer_norm13ln_fwd_kernelINS_13Kernel_traitsIf13__nv_bfloat16S2_S2_fjLj8192ELj1ELj1ELj8ELj16ENS_18Kernel_traits_baseILj8192EfS2_S2_S2_fjLj256EEEEELb1ELb0ELb0ELb1EEEvNS_9FwdParamsE,"a",@progbits
	.sectionflags	@""
	.align	4
.nv.constant2._ZN10layer_norm13ln_fwd_kernelINS_13Kernel_traitsIf13__nv_bfloat16S2_S2_fjLj8192ELj1ELj1ELj8ELj16ENS_18Kernel_traits_baseILj8192EfS2_S2_S2_fjLj256EEEEELb1ELb0ELb0ELb1EEEvNS_9FwdParamsE:
        /*0000*/ 	.byte	0x00, 0x0e, 0x00, 0x00, 0x40, 0x0e, 0x00, 0x00, 0xc0, 0x0d, 0x00, 0x00


//--------------------- .nv.constant2._ZN10layer_norm13ln_fwd_kernelINS_13Kernel_traitsIf13__nv_bfloat16S2_S2_fjLj8192ELj1ELj1ELj8ELj16ENS_18Kernel_traits_baseILj8192EfS2_S2_S2_fjLj256EEEEELb1ELb1ELb0ELb0EEEvNS_9FwdParamsE --------------------------
	.section	.nv.constant2._ZN10layer_norm13ln_fwd_kernelINS_13Kernel_traitsIf13__nv_bfloat16S2_S2_fjLj8192ELj1ELj1ELj8ELj16ENS_18Kernel_traits_baseILj8192EfS2_S2_S2_fjLj256EEEEELb1ELb1ELb0ELb0EEEvNS_9FwdParamsE,"a",@progbits
	.sectionflags	@""
	.align	4
.nv.constant2._ZN10layer_norm13ln_fwd_kernelINS_13Kernel_traitsIf13__nv_bfloat16S2_S2_fjLj8192ELj1ELj1ELj8ELj16ENS_18Kernel_traits_baseILj8192EfS2_S2_S2_fjLj256EEEEELb1ELb1ELb0ELb0EEEvNS_9FwdParamsE:
        /*0000*/ 	.byte	0x80, 0x12, 0x00, 0x00, 0xc0, 0x12, 0x00, 0x00, 0x40, 0x12, 0x00, 0x00


//--------------------- .nv.constant2._ZN10layer_norm13ln_fwd_kernelINS_13Kernel_traitsIf13__nv_bfloat16S2_S2_fjLj8192ELj1ELj1ELj8ELj16ENS_18Kernel_traits_baseILj8192EfS2_S2_S2_fjLj256EEEEELb1ELb1ELb0ELb1EEEvNS_9FwdParamsE --------------------------
	.section	.nv.constant2._ZN10layer_norm13ln_fwd_kernelINS_13Kernel_traitsIf13__nv_bfloat16S2_S2_fjLj8192ELj1ELj1ELj8ELj16ENS_18Kernel_traits_baseILj8192EfS2_S2_S2_fjLj256EEEEELb1ELb1ELb0ELb1EEEvNS_9FwdParamsE,"a",@progbits
	.sectionflags	@""
	.align	4
.nv.constant2._ZN10layer_norm13ln_fwd_kernelINS_13Kernel_traitsIf13__nv_bfloat16S2_S2_fjLj8192ELj1ELj1ELj8ELj16ENS_18Kernel_traits_baseILj8192EfS2_S2_S2_fjLj256EEEEELb1ELb1ELb0ELb1EEEvNS_9FwdParamsE:
        /*0000*/ 	.byte	0x00, 0x0e, 0x00, 0x00, 0x40, 0x0e, 0x00, 0x00, 0xc0, 0x0d, 0x00, 0x00


//--------------------- .nv.constant2._ZN10layer_norm13ln_fwd_kernelINS_13Kernel_traitsI13__nv_bfloat16S2_fS2_fjLj8192ELj1ELj1ELj8ELj16ENS_18Kernel_traits_baseILj8192ES2_S2_fS2_fjLj256EEEEELb1ELb0ELb0ELb0EEEvNS_9FwdParamsE --------------------------
	.section	.nv.constant2._ZN10layer_norm13ln_fwd_kernelINS_13Kernel_traitsI13__nv_bfloat16S2_fS2_fjLj8192ELj1ELj1ELj8ELj16ENS_18Kernel_traits_baseILj8192ES2_S2_fS2_fjLj256EEEEELb1ELb0ELb0ELb0EEEvNS_9FwdParamsE,"a",@progbits
	.sectionflags	@""
	.align	4
.nv.constant2._ZN10layer_norm13ln_fwd_kernelINS_13Kernel_traitsI13__nv_bfloat16S2_fS2_fjLj8192ELj1ELj1ELj8ELj16ENS_18Kernel_traits_baseILj8192ES2_S2_fS2_fjLj256EEEEELb1ELb0ELb0ELb0EEEvNS_9FwdParamsE:
        /*0000*/ 	.byte	0x20, 0x11, 0x00, 0x00, 0x60, 0x11, 0x00, 0x00, 0xe0, 0x10, 0x00, 0x00


//--------------------- .nv.constant2._ZN10layer_norm13ln_fwd_kernelINS_13Kernel_traitsI13__nv_bfloat16S2_fS2_fjLj8192ELj1ELj1ELj8ELj16ENS_18Kernel_traits_baseILj8192ES2_S2_fS2_fjLj256EEEEELb1ELb0ELb0ELb1EEEvNS_9FwdParamsE --------------------------
	.section	.nv.constant2._ZN10layer_norm13ln_fwd_kernelINS_13Kernel_traitsI13__nv_bfloat16S2_fS2_fjLj8192ELj1ELj1ELj8ELj16ENS_18Kernel_traits_baseILj8192ES2_S2_fS2_fjLj256EEEEELb1ELb0ELb0ELb1EEEvNS_9FwdParamsE,"a",@progbits
	.sectionflags	@""
	.align	4
.nv.constant2._ZN10layer_norm13ln_fwd_kernelINS_13Kernel_traitsI13__nv_bfloat16S2_fS2_fjLj8192ELj1ELj1ELj8ELj16ENS_18Kernel_traits_baseILj8192ES2_S2_fS2_fjLj256EEEEELb1ELb0ELb0ELb1EEEvNS_9FwdParamsE:
        /*0000*/ 	.byte	0x20, 0x0f, 0x00, 0x00, 0x60, 0x0f, 0x00, 0x00, 0xe0, 0x0e, 0x00, 0x00


//--------------------- .nv.constant2._ZN10layer_norm13ln_fwd_kernelINS_13Kernel_traitsI13__nv_bfloat16S2_fS2_fjLj8192ELj1ELj1ELj8ELj16ENS_18Kernel_traits_baseILj8192ES2_S2_fS2_fjLj256EEEEELb1ELb1ELb0ELb0EEEvNS_9FwdParamsE --------------------------
	.section	.nv.constant2._ZN10layer_norm13ln_fwd_kernelINS_13Kernel_traitsI13__nv_bfloat16S2_fS2_fjLj8192ELj1ELj1ELj8ELj16ENS_18Kernel_traits_baseILj8192ES2_S2_fS2_fjLj256EEEEELb1ELb1ELb0ELb0EEEvNS_9FwdParamsE,"a",@progbits
	.sectionflags	@""
	.align	4
.nv.constant2._ZN10layer_norm13ln_fwd_kernelINS_13Kernel_traitsI13__nv_bfloat16S2_fS2_fjLj8192ELj1ELj1ELj8ELj16ENS_18Kernel_traits_baseILj8192ES2_S2_fS2_fjLj256EEEEELb1ELb1ELb0ELb0EEEvNS_9FwdParamsE:
        /*0000*/ 	.byte	0xe0, 0x13, 0x00, 0x00, 0x20, 0x14, 0x00, 0x00, 0xa0, 0x13, 0x00, 0x00


//--------------------- .nv.constant2._ZN10layer_norm13ln_fwd_kernelINS_13Kernel_traitsI13__nv_bfloat16S2_fS2_fjLj8192ELj1ELj1ELj8ELj16ENS_18Kernel_traits_baseILj8192ES2_S2_fS2_fjLj256EEEEELb1ELb1ELb0ELb1EEEvNS_9FwdParamsE --------------------------
	.section	.nv.constant2._ZN10layer_norm13ln_fwd_kernelINS_13Kernel_traitsI13__nv_bfloat16S2_fS2_fjLj8192ELj1ELj1ELj8ELj16ENS_18Kernel_traits_baseILj8192ES2_S2_fS2_fjLj256EEEEELb1ELb1ELb0ELb1EEEvNS_9FwdParamsE,"a",@progbits
	.sectionflags	@""
	.align	4
.nv.constant2._ZN10layer_norm13ln_fwd_kernelINS_13Kernel_traitsI13__nv_bfloat16S2_fS2_fjLj8192ELj1ELj1ELj8ELj16ENS_18Kernel_traits_baseILj8192ES2_S2_fS2_fjLj256EEEEELb1ELb1ELb0ELb1EEEvNS_9FwdParamsE:
        /*0000*/ 	.byte	0x70, 0x12, 0x00, 0x00, 0xb0, 0x12, 0x00, 0x00, 0x30, 0x12, 0x00, 0x00


//--------------------- .nv.constant2._ZN10layer_norm13ln_fwd_kernelINS_13Kernel_traitsIf13__nv_bfloat16fS2_fjLj8192ELj1ELj1ELj8ELj16ENS_18Kernel_traits_baseILj8192EfS2_fS2_fjLj256EEEEELb1ELb0ELb0ELb0EEEvNS_9FwdParamsE --------------------------
	.section	.nv.constant2._ZN10layer_norm13ln_fwd_kernelINS_13Kernel_traitsIf13__nv_bfloat16fS2_fjLj8192ELj1ELj1ELj8ELj16ENS_18Kernel_traits_baseILj8192EfS2_fS2_fjLj256EEEEELb1ELb0ELb0ELb0EEEvNS_9FwdParamsE,"a",@progbits
	.sectionflags	@""
	.align	4
.nv.constant2._ZN10layer_norm13ln_fwd_kernelINS_13Kernel_traitsIf13__nv_bfloat16fS2_fjLj8192ELj1ELj1ELj8ELj16ENS_18Kernel_traits_baseILj8192EfS2_fS2_fjLj256EEEEELb1ELb0ELb0ELb0EEEvNS_9FwdParamsE:
        /*0000*/ 	.byte	0x20, 0x11, 0x00, 0x00, 0x60, 0x11, 0x00, 0x00, 0xe0, 0x10, 0x00, 0x00


//--------------------- .nv.constant2._ZN10layer_norm13ln_fwd_kernelINS_13Kernel_traitsIf13__nv_bfloat16fS2_fjLj8192ELj1ELj1ELj8ELj16ENS_18Kernel_traits_baseILj8192EfS2_fS2_fjLj256EEEEELb1ELb0ELb0ELb1EEEvNS_9FwdParamsE --------------------------
	.section	.nv.constant2._ZN10layer_norm13ln_fwd_kernelINS_13Kernel_traitsIf13__nv_bfloat16fS2_fjLj8192ELj1ELj1ELj8ELj16ENS_18Kernel_traits_baseILj8192EfS2_fS2_fjLj256EEEEELb1ELb0ELb0ELb1EEEvNS_9FwdParamsE,"a",@progbits
	.sectionflags	@""
	.align	4
.nv.constant2._ZN10layer_norm13ln_fwd_kernelINS_13Kernel_traitsIf13__nv_bfloat16fS2_fjLj8192ELj1ELj1ELj8ELj16ENS_18Kernel_traits_baseILj8192EfS2_fS2_fjLj256EEEEELb1ELb0ELb0ELb1EEEvNS_9FwdParamsE:
        /*0000*/ 	.byte	0xe0, 0x0d, 0x00, 0x00, 0x20, 0x0e, 0x00, 0x00, 0xa0, 0x0d, 0x00, 0x00


//--------------------- .nv.constant2._ZN10layer_norm13ln_fwd_kernelINS_13Kernel_traitsIf13__nv_bfloat16fS2_fjLj8192ELj1ELj1ELj8ELj16ENS_18Kernel_traits_baseILj8192EfS2_fS2_fjLj256EEEEELb1ELb1ELb0ELb0EEEvNS_9FwdParamsE --------------------------
	.section	.nv.constant2._ZN10layer_norm13ln_fwd_kernelINS_13Kernel_traitsIf13__nv_bfloat16fS2_fjLj8192ELj1ELj1ELj8ELj16ENS_18Kernel_traits_baseILj8192EfS2_fS2_fjLj256EEEEELb1ELb1ELb0ELb0EEEvNS_9FwdParamsE,"a",@progbits
	.sectionflags	@""
	.align	4
.nv.constant2._ZN10layer_norm13ln_fwd_kernelINS_13Kernel_traitsIf13__nv_bfloat16fS2_fjLj8192ELj1ELj1ELj8ELj16ENS_18Kernel_traits_baseILj8192EfS2_fS2_fjLj256EEEEELb1ELb1ELb0ELb0EEEvNS_9FwdParamsE:
        /*0000*/ 	.byte	0x70, 0x12, 0x00, 0x00, 0xb0, 0x12, 0x00, 0x00, 0x30, 0x12, 0x00, 0x00


//--------------------- .nv.constant2._ZN10layer_norm13ln_fwd_kernelINS_13Kernel_traitsIf13__nv_bfloat16fS2_fjLj8192ELj1ELj1ELj8ELj16ENS_18Kernel_traits_baseILj8192EfS2_fS2_fjLj256EEEEELb1ELb1ELb0ELb1EEEvNS_9FwdParamsE --------------------------
	.section	.nv.constant2._ZN10layer_norm13ln_fwd_kernelINS_13Kernel_traitsIf13__nv_bfloat16fS2_fjLj8192ELj1ELj1ELj8ELj16ENS_18Kernel_traits_baseILj8192EfS2_fS2_fjLj256EEEEELb1ELb1ELb0ELb1EEEvNS_9FwdParamsE,"a",@progbits
	.sectionflags	@""
	.align	4
.nv.constant2._ZN10layer_norm13ln_fwd_kernelINS_13Kernel_traitsIf13__nv_bfloat16fS2_fjLj8192ELj1ELj1ELj8ELj16ENS_18Kernel_traits_baseILj8192EfS2_fS2_fjLj256EEEEELb1ELb1ELb0ELb1EEEvNS_9FwdParamsE:
        /*0000*/ 	.byte	0x10, 0x0e, 0x00, 0x00, 0x50, 0x0e, 0x00, 0x00, 0xd0, 0x0d, 0x00, 0x00


//--------------------- .nv.constant2._ZN10layer_norm13ln_fwd_kernelINS_13Kernel_traitsIf6__halfS2_S2_fjLj8192ELj1ELj1ELj8ELj16ENS_18Kernel_traits_baseILj8192EfS2_S2_S2_fjLj256EEEEELb1ELb0ELb0ELb0EEEvNS_9FwdParamsE --------------------------
	.section	.nv.constant2._ZN10layer_norm13ln_fwd_kernelINS_13Kernel_traitsIf6__halfS2_S2_fjLj8192ELj1ELj1ELj8ELj16ENS_18Kernel_traits_baseILj8192EfS2_S2_S2_fjLj256EEEEELb1ELb0ELb0ELb0EEEvNS_9FwdParamsE,"a",@progbits
	.sectionflags	@""
	.align	4
.nv.constant2._ZN10layer_norm13ln_fwd_kernelINS_13Kernel_traitsIf6__halfS2_S2_fjLj8192ELj1ELj1ELj8ELj16ENS_18Kernel_traits_baseILj8192EfS2_S2_S2_fjLj256EEEEELb1ELb0ELb0ELb0EEEvNS_9FwdParamsE:
        /*0000*/ 	.byte	0x20, 0x11, 0x00, 0x00, 0x60, 0x11, 0x00, 0x00, 0xe0, 0x10, 0x00, 0x00


//--------------------- .nv.constant2._ZN10layer_norm13ln_fwd_kernelINS_13Kernel_traitsIf6__halfS2_S2_fjLj8192ELj1ELj1ELj8ELj16ENS_18Kernel_traits_baseILj8192EfS2_S2_S2_fjLj256EEEEELb1ELb0ELb0ELb1EEEvNS_9FwdParamsE --------------------------
	.section	.nv.constant2._ZN10layer_norm13ln_fwd_kernelINS_13Kernel_traitsIf6__halfS2_S2_fjLj8192ELj1ELj1ELj8ELj16ENS_18Kernel_traits_baseILj8192EfS2_S2_S2_fjLj256EEEEELb1ELb0ELb0ELb1EEEvNS_9FwdParamsE,"a",@progbits
	.sectionflags	@""
	.align	4
.nv.constant2._ZN10layer_norm13ln_fwd_kernelINS_13Kernel_traitsIf6__halfS2_S2_fjLj8192ELj1ELj1ELj8ELj16ENS_18Kernel_traits_baseILj8192EfS2_S2_S2_fjLj256EEEEELb1ELb0ELb0ELb1EEEvNS_9FwdParamsE:
        /*0000*/ 	.byte	0x40, 0x0e, 0x00, 0x00, 0x80, 0x0e, 0x00, 0x00, 0x00, 0x0e, 0x00, 0x00


//--------------------- .nv.constant2._ZN10layer_norm13ln_fwd_kernelINS_13Kernel_traitsIf6__halfS2_S2_fjLj8192ELj1ELj1ELj8ELj16ENS_18Kernel_traits_baseILj8192EfS2_S2_S2_fjLj256EEEEELb1ELb1ELb0ELb0EEEvNS_9FwdParamsE --------------------------
	.section	.nv.constant2._ZN10layer_norm13ln_fwd_kernelINS_13Kernel_traitsIf6__halfS2_S2_fjLj8192ELj1ELj1ELj8ELj16ENS_18Kernel_traits_baseILj8192EfS2_S2_S2_fjLj256EEEEELb1ELb1ELb0ELb0EEEvNS_9FwdParamsE,"a",@progbits
	.sectionflags	@""
	.align	4
.nv.constant2._ZN10layer_norm13ln_fwd_kernelINS_13Kernel_traitsIf6__halfS2_S2_fjLj8192ELj1ELj1ELj8ELj16ENS_18Kernel_traits_baseILj8192EfS2_S2_S2_fjLj256EEEEELb1ELb1ELb0ELb0EEEvNS_9FwdParamsE:
        /*0000*/ 	.byte	0x80, 0x12, 0x00, 0x00, 0xc0, 0x12, 0x00, 0x00, 0x40, 0x12, 0x00, 0x00


//--------------------- .nv.constant2._ZN10layer_norm13ln_fwd_kernelINS_13Kernel_traitsIf6__halfS2_S2_fjLj8192ELj1ELj1ELj8ELj16ENS_18Kernel_traits_baseILj8192EfS2_S2_S2_fjLj256EEEEELb1ELb1ELb0ELb1EEEvNS_9FwdParamsE --------------------------
	.section	.nv.constant2._ZN10layer_norm13ln_fwd_kernelINS_13Kernel_traitsIf6__halfS2_S2_fjLj8192ELj1ELj1ELj8ELj16ENS_18Kernel_traits_baseILj8192EfS2_S2_S2_fjLj256EEEEELb1ELb1ELb0ELb1EEEvNS_9FwdParamsE,"a",@progbits
	.sectionflags	@""
	.align	4
.nv.constant2._ZN10layer_norm13ln_fwd_kernelINS_13Kernel_traitsIf6__halfS2_S2_fjLj8192ELj1ELj1ELj8ELj16ENS_18Kernel_traits_baseILj8192EfS2_S2_S2_fjLj256EEEEELb1ELb1ELb0ELb1EEEvNS_9FwdParamsE:
        /*0000*/ 	.byte	0x00, 0x0e, 0x00, 0x00, 0x40, 0x0e, 0x00, 0x00, 0xc0, 0x0d, 0x00, 0x00


//--------------------- .nv.constant2._ZN10layer_norm13ln_fwd_kernelINS_13Kernel_traitsI6__halfS2_fS2_fjLj8192ELj1ELj1ELj8ELj16ENS_18Kernel_traits_baseILj8192ES2_S2_fS2_fjLj256EEEEELb1ELb0ELb0ELb0EEEvNS_9FwdParamsE --------------------------
	.section	.nv.constant2._ZN10layer_norm13ln_fwd_kernelINS_13Kernel_traitsI6__halfS2_fS2_fjLj8192ELj1ELj1ELj8ELj16ENS_18Kernel_traits_baseILj8192ES2_S2_fS2_fjLj256EEEEELb1ELb0ELb0ELb0EEEvNS_9FwdParamsE,"a",@progbits
	.sectionflags	@""
	.align	4
.nv.constant2._ZN10layer_norm13ln_fwd_kernelINS_13Kernel_traitsI6__halfS2_fS2_fjLj8192ELj1ELj1ELj8ELj16ENS_18Kernel_traits_baseILj8192ES2_S2_fS2_fjLj256EEEEELb1ELb0ELb0ELb0EEEvNS_9FwdParamsE:
        /*0000*/ 	.byte	0x90, 0x0f, 0x00, 0x00, 0xd0, 0x0f, 0x00, 0x00, 0x50, 0x0f, 0x00, 0x00


//--------------------- .nv.constant2._ZN10layer_norm13ln_fwd_kernelINS_13Kernel_traitsI6__halfS2_fS2_fjLj8192ELj1ELj1ELj8ELj16ENS_18Kernel_traits_baseILj8192ES2_S2_fS2_fjLj256EEEEELb1ELb0ELb0ELb1EEEvNS_9FwdParamsE --------------------------
	.section	.nv.constant2._ZN10layer_norm13ln_fwd_kernelINS_13Kernel_traitsI6__halfS2_fS2_fjLj8192ELj1ELj1ELj8ELj16ENS_18Kernel_traits_baseILj8192ES2_S2_fS2_fjLj256EEEEELb1ELb0ELb0ELb1EEEvNS_9FwdParamsE,"a",@progbits
	.sectionflags	@""
	.align	4
.nv.constant2._ZN10layer_norm13ln_fwd_kernelINS_13Kernel_traitsI6__halfS2_fS2_fjLj8192ELj1ELj1ELj8ELj16ENS_18Kernel_traits_baseILj8192ES2_S2_fS2_fjLj256EEEEELb1ELb0ELb0ELb1EEEvNS_9FwdParamsE:
        /*0000*/ 	.byte	0xb0, 0x0d, 0x00, 0x00, 0xf0, 0x0d, 0x00, 0x00, 0x70, 0x0d, 0x00, 0x00


//--------------------- .nv.constant2._ZN10layer_norm13ln_fwd_kernelINS_13Kernel_traitsI6__halfS2_fS2_fjLj8192ELj1ELj1ELj8ELj16ENS_18Kernel_traits_baseILj8192ES2_S2_fS2_fjLj256EEEEELb1ELb1ELb0ELb0EEEvNS_9FwdParamsE --------------------------
	.section	.nv.constant2._ZN10layer_norm13ln_fwd_kernelINS_13Kernel_traitsI6__halfS2_fS2_fjLj8192ELj1ELj1ELj8ELj16ENS_18Kernel_traits_baseILj8192ES2_S2_fS2_fjLj256EEEEELb1ELb1ELb0ELb0EEEvNS_9FwdParamsE,"a",@progbits
	.sectionflags	@""
	.align	4
.nv.constant2._ZN10layer_norm13ln_fwd_kernelINS_13Kernel_traitsI6__halfS2_fS2_fjLj8192ELj1ELj1ELj8ELj16ENS_18Kernel_traits_baseILj8192ES2_S2_fS2_fjLj256EEEEELb1ELb1ELb0ELb0EEEvNS_9FwdParamsE:
        /*0000*/ 	.byte	0x40, 0x11, 0x00, 0x00, 0x80, 0x11, 0x00, 0x00, 0x00, 0x11, 0x00, 0x00


//--------------------- .nv.constant2._ZN10layer_norm13ln_fwd_kernelINS_13Kernel_traitsI6__halfS2_fS2_fjLj8192ELj1ELj1ELj8ELj16ENS_18Kernel_traits_baseILj8192ES2_S2_fS2_fjLj256EEEEELb1ELb1ELb0ELb1EEEvNS_9FwdParamsE --------------------------
	.section	.nv.constant2._ZN10layer_norm13ln_fwd_kernelINS_13Kernel_traitsI6__halfS2_fS2_fjLj8192ELj1ELj1ELj8ELj16ENS_18Kernel_traits_baseILj8192ES2_S2_fS2_fjLj256EEEEELb1ELb1ELb0ELb1EEEvNS_9FwdParamsE,"a",@progbits
	.sectionflags	@""
	.align	4
.nv.constant2._ZN10layer_norm13ln_fwd_kernelINS_13Kernel_traitsI6__halfS2_fS2_fjLj8192ELj1ELj1ELj8ELj16ENS_18Kernel_traits_baseILj8192ES2_S2_fS2_fjLj256EEEEELb1ELb1ELb0ELb1EEEvNS_9FwdParamsE:
        /*0000*/ 	.byte	0xc0, 0x0f, 0x00, 0x00, 0x00, 0x10, 0x00, 0x00, 0x80, 0x0f, 0x00, 0x00


//--------------------- .nv.constant2._ZN10layer_norm13ln_fwd_kernelINS_13Kernel_traitsIf6__halffS2_fjLj8192ELj1ELj1ELj8ELj16ENS_18Kernel_traits_baseILj8192EfS2_fS2_fjLj256EEEEELb1ELb0ELb0ELb0EEEvNS_9FwdParamsE --------------------------
	.section	.nv.constant2._ZN10layer_norm13ln_fwd_kernelINS_13Kernel_traitsIf6__halffS2_fjLj8192ELj1ELj1ELj8ELj16ENS_18Kernel_traits_baseILj8192EfS2_fS2_fjLj256EEEEELb1ELb0ELb0ELb0EEEvNS_9FwdParamsE,"a",@progbits
	.sectionflags	@""
	.align	4
.nv.constant2._ZN10layer_norm13ln_fwd_kernelINS_13Kernel_traitsIf6__halffS2_fjLj8192ELj1ELj1ELj8ELj16ENS_18Kernel_traits_baseILj8192EfS2_fS2_fjLj256EEEEELb1ELb0ELb0ELb0EEEvNS_9FwdParamsE:
        /*0000*/ 	.byte	0x30, 0x11, 0x00, 0x00, 0x70, 0x11, 0x00, 0x00, 0xf0, 0x10, 0x00, 0x00


//--------------------- .nv.constant2._ZN10layer_norm13ln_fwd_kernelINS_13Kernel_traitsIf6__halffS2_fjLj8192ELj1ELj1ELj8ELj16ENS_18Kernel_traits_baseILj8192EfS2_fS2_fjLj256EEEEELb1ELb0ELb0ELb1EEEvNS_9FwdParamsE --------------------------
	.section	.nv.constant2._ZN10layer_norm13ln_fwd_kernelINS_13Kernel_traitsIf6__halffS2_fjLj8192ELj1ELj1ELj8ELj16ENS_18Kernel_traits_baseILj8192EfS2_fS2_fjLj256EEEEELb1ELb0ELb0ELb1EEEvNS_9FwdParamsE,"a",@progbits
	.sectionflags	@""
	.align	4
.nv.constant2._ZN10layer_norm13ln_fwd_kernelINS_13Kernel_traitsIf6__halffS2_fjLj8192ELj1ELj1ELj8ELj16ENS_18Kernel_traits_baseILj8192EfS2_fS2_fjLj256EEEEELb1ELb0ELb0ELb1EEEvNS_9FwdParamsE:
        /*0000*/ 	.byte	0xf0, 0x0d, 0x00, 0x00, 0x30, 0x0e, 0x00, 0x00, 0xb0, 0x0d, 0x00, 0x00


//--------------------- .nv.constant2._ZN10layer_norm13ln_fwd_kernelINS_13Kernel_traitsIf6__halffS2_fjLj8192ELj1ELj1ELj8ELj16ENS_18Kernel_traits_baseILj8192EfS2_fS2_fjLj256EEEEELb1ELb1ELb0ELb0EEEvNS_9FwdParamsE --------------------------
	.section	.nv.constant2._ZN10layer_norm13ln_fwd_kernelINS_13Kernel_traitsIf6__halffS2_fjLj8192ELj1ELj1ELj8ELj16ENS_18Kernel_traits_baseILj8192EfS2_fS2_fjLj256EEEEELb1ELb1ELb0ELb0EEEvNS_9FwdParamsE,"a",@progbits
	.sectionflags	@""
	.align	4
.nv.constant2._ZN10layer_norm13ln_fwd_kernelINS_13Kernel_traitsIf6__halffS2_fjLj8192ELj1ELj1ELj8ELj16ENS_18Kernel_traits_baseILj8192EfS2_fS2_fjLj256EEEEELb1ELb1ELb0ELb0EEEvNS_9FwdParamsE:
        /*0000*/ 	.byte	0x70, 0x12, 0x00, 0x00, 0xb0, 0x12, 0x00, 0x00, 0x30, 0x12, 0x00, 0x00


//--------------------- .nv.constant2._ZN10layer_norm13ln_fwd_kernelINS_13Kernel_traitsIf6__halffS2_fjLj8192ELj1ELj1ELj8ELj16ENS_18Kernel_traits_baseILj8192EfS2_fS2_fjLj256EEEEELb1ELb1ELb0ELb1EEEvNS_9FwdParamsE --------------------------
	.section	.nv.constant2._ZN10layer_norm13ln_fwd_kernelINS_13Kernel_traitsIf6__halffS2_fjLj8192ELj1ELj1ELj8ELj16ENS_18Kernel_traits_baseILj8192EfS2_fS2_fjLj256EEEEELb1ELb1ELb0ELb1EEEvNS_9FwdParamsE,"a",@progbits
	.sectionflags	@""
	.align	4
.nv.constant2._ZN10layer_norm13ln_fwd_kernelINS_13Kernel_traitsIf6__halffS2_fjLj8192ELj1ELj1ELj8ELj16ENS_18Kernel_traits_baseILj8192EfS2_fS2_fjLj256EEEEELb1ELb1ELb0ELb1EEEvNS_9FwdParamsE:
        /*0000*/ 	.byte	0x10, 0x0e, 0x00, 0x00, 0x50, 0x0e, 0x00, 0x00, 0xd0, 0x0d, 0x00, 0x00


//--------------------- .nv.constant2._ZN10layer_norm13ln_fwd_kernelINS_13Kernel_traitsI6__halfffffjLj8192ELj1ELj1ELj8ELj16ENS_18Kernel_traits_baseILj8192ES2_ffffjLj256EEEEELb1ELb0ELb0ELb0EEEvNS_9FwdParamsE --------------------------
	.section	.nv.constant2._ZN10layer_norm13ln_fwd_kernelINS_13Kernel_traitsI6__halfffffjLj8192ELj1ELj1ELj8ELj16ENS_18Kernel_traits_baseILj8192ES2_ffffjLj256EEEEELb1ELb0ELb0ELb0EEEvNS_9FwdParamsE,"a",@progbits
	.sectionflags	@""
	.align	4
.nv.constant2._ZN10layer_norm13ln_fwd_kernelINS_13Kernel_traitsI6__halfffffjLj8192ELj1ELj1ELj8ELj16ENS_18Kernel_traits_baseILj8192ES2_ffffjLj256EEEEELb1ELb0ELb0ELb0EEEvNS_9FwdParamsE:
        /*0000*/ 	.byte	0x50, 0x16, 0x00, 0x00, 0x90, 0x16, 0x00, 0x00, 0x10, 0x16, 0x00, 0x00


//--------------------- .nv.constant2._ZN10layer_norm13ln_fwd_kernelINS_13Kernel_traitsI6__halfffffjLj8192ELj1ELj1ELj8ELj16ENS_18Kernel_traits_baseILj8192ES2_ffffjLj256EEEEELb1ELb0ELb0ELb1EEEvNS_9FwdParamsE --------------------------
	.section	.nv.constant2._ZN10layer_norm13ln_fwd_kernelINS_13Kernel_traitsI6__halfffffjLj8192ELj1ELj1ELj8ELj16ENS_18Kernel_traits_baseILj8192ES2_ffffjLj256EEEEELb1ELb0ELb0ELb1EEEvNS_9FwdParamsE,"a",@progbits
	.sectionflags	@""
	.align	4
.nv.constant2._ZN10layer_norm13ln_fwd_kernelINS_13Kernel_traitsI6__halfffffjLj8192ELj1ELj1ELj8ELj16ENS_18Kernel_traits_baseILj8192ES2_ffffjLj256EEEEELb1ELb0ELb0ELb1EEEvNS_9FwdParamsE:
        /*0000*/ 	.byte	0x70, 0x14, 0x00, 0x00, 0xb0, 0x14, 0x00, 0x00, 0x30, 0x14, 0x00, 0x00


//--------------------- .nv.constant2._ZN10layer_norm13ln_fwd_kernelINS_13Kernel_traitsI6__halfffffjLj8192ELj1ELj1ELj8ELj16ENS_18Kernel_traits_baseILj8192ES2_ffffjLj256EEEEELb1ELb1ELb0ELb0EEEvNS_9FwdParamsE --------------------------
	.section	.nv.constant2._ZN10layer_norm13ln_fwd_kernelINS_13Kernel_traitsI6__halfffffjLj8192ELj1ELj1ELj8ELj16ENS_18Kernel_traits_baseILj8192ES2_ffffjLj256EEEEELb1ELb1ELb0ELb0EEEvNS_9FwdParamsE,"a",@progbits
	.sectionflags	@""
	.align	4
.nv.constant2._ZN10layer_norm13ln_fwd_kernelINS_13Kernel_traitsI6__halfffffjLj8192ELj1ELj1ELj8ELj16ENS_18Kernel_traits_baseILj8192ES2_ffffjLj256EEEEELb1ELb1ELb0ELb0EEEvNS_9FwdParamsE:
        /*0000*/ 	.byte	0x20, 0x1e, 0x00, 0x00, 0x60, 0x1e, 0x00, 0x00, 0xe0, 0x1d, 0x00, 0x00


//--------------------- .nv.constant2._ZN10layer_norm13ln_fwd_kernelINS_13Kernel_traitsI6__halfffffjLj8192ELj1ELj1ELj8ELj16ENS_18Kernel_traits_baseILj8192ES2_ffffjLj256EEEEELb1ELb1ELb0ELb1EEEvNS_9FwdParamsE --------------------------
	.section	.nv.constant2._ZN10layer_norm13ln_fwd_kernelINS_13Kernel_traitsI6__halfffffjLj8192ELj1ELj1ELj8ELj16ENS_18Kernel_traits_baseILj8192ES2_ffffjLj256EEEEELb1ELb1ELb0ELb1EEEvNS_9FwdParamsE,"a",@progbits
	.sectionflags	@""
	.align	4
.nv.constant2._ZN10layer_norm13ln_fwd_kernelINS_13Kernel_traitsI6__halfffffjLj8192ELj1ELj1ELj8ELj16ENS_18Kernel_traits_baseILj8192ES2_ffffjLj256EEEEELb1ELb1ELb0ELb1EEEvNS_9FwdParamsE:
        /*0000*/ 	.byte	0x50, 0x17, 0x00, 0x00, 0x90, 0x17, 0x00, 0x00, 0x10, 0x17, 0x00, 0x00


//--------------------- .nv.constant2._ZN10layer_norm13ln_fwd_kernelINS_13Kernel_traitsIfffffjLj8192ELj1ELj1ELj8ELj16ENS_18Kernel_traits_baseILj8192EfffffjLj256EEEEELb1ELb0ELb0ELb0EEEvNS_9FwdParamsE --------------------------
	.section	.nv.constant2._ZN10layer_norm13ln_fwd_kernelINS_13Kernel_traitsIfffffjLj8192ELj1ELj1ELj8ELj16ENS_18Kernel_traits_baseILj8192EfffffjLj256EEEEELb1ELb0ELb0ELb0EEEvNS_9FwdParamsE,"a",@progbits
	.sectionflags	@""
	.align	4
.nv.constant2._ZN10layer_norm13ln_fwd_kernelINS_13Kernel_traitsIfffffjLj8192ELj1ELj1ELj8ELj16ENS_18Kernel_traits_baseILj8192EfffffjLj256EEEEELb1ELb0ELb0ELb0EEEvNS_9FwdParamsE:
        /*0000*/ 	.byte	0x70, 0x13, 0x00, 0x00, 0xb0, 0x13, 0x00, 0x00, 0x30, 0x13, 0x00, 0x00


//--------------------- .nv.constant2._ZN10layer_norm13ln_fwd_kernelINS_13Kernel_traitsIfffffjLj8192ELj1ELj1ELj8ELj16ENS_18Kernel_traits_baseILj8192EfffffjLj256EEEEELb1ELb0ELb0ELb1EEEvNS_9FwdParamsE --------------------------
	.section	.nv.constant2._ZN10layer_norm13ln_fwd_kernelINS_13Kernel_traitsIfffffjLj8192ELj1ELj1ELj8ELj16ENS_18Kernel_traits_baseILj8192EfffffjLj256EEEEELb1ELb0ELb0ELb1EEEvNS_9FwdParamsE,"a",@progbits
	.sectionflags	@""
	.align	4
.nv.constant2._ZN10layer_norm13ln_fwd_kernelINS_13Kernel_traitsIfffffjLj8192ELj1ELj1ELj8ELj16ENS_18Kernel_traits_baseILj8192EfffffjLj256EEEEELb1ELb0ELb0ELb1EEEvNS_9FwdParamsE:
        /*0000*/ 	.byte	0xe0, 0x0d, 0x00, 0x00, 0x20, 0x0e, 0x00, 0x00, 0xa0, 0x0d, 0x00, 0x00


//--------------------- .nv.constant2._ZN10layer_norm13ln_fwd_kernelINS_13Kernel_traitsIfffffjLj8192ELj1ELj1ELj8ELj16ENS_18Kernel_traits_baseILj8192EfffffjLj256EEEEELb1ELb1ELb0ELb0EEEvNS_9FwdParamsE --------------------------
	.section	.nv.constant2._ZN10layer_norm13ln_fwd_kernelINS_13Kernel_traitsIfffffjLj8192ELj1ELj1ELj8ELj16ENS_18Kernel_traits_baseILj8192EfffffjLj256EEEEELb1ELb1ELb0ELb0EEEvNS_9FwdParamsE,"a",@progbits
	.sectionflags	@""
	.align	4
.nv.constant2._ZN10layer_norm13ln_fwd_kernelINS_13Kernel_traitsIfffffjLj8192ELj1ELj1ELj8ELj16ENS_18Kernel_traits_baseILj8192EfffffjLj256EEEEELb1ELb1ELb0ELb0EEEvNS_9FwdParamsE:
        /*0000*/ 	.byte	0xb0, 0x15, 0x00, 0x00, 0xf0, 0x15, 0x00, 0x00, 0x70, 0x15, 0x00, 0x00


//--------------------- .nv.constant2._ZN10layer_norm13ln_fwd_kernelINS_13Kernel_traitsIfffffjLj8192ELj1ELj1ELj8ELj16ENS_18Kernel_traits_baseILj8192EfffffjLj256EEEEELb1ELb1ELb0ELb1EEEvNS_9FwdParamsE --------------------------
	.section	.nv.constant2._ZN10layer_norm13ln_fwd_kernelINS_13Kernel_traitsIfffffjLj8192ELj1ELj1ELj8ELj16ENS_18Kernel_traits_baseILj8192EfffffjLj256EEEEELb1ELb1ELb0ELb1EEEvNS_9FwdParamsE,"a",@progbits
	.sectionflags	@""
	.align	4
.nv.constant2._ZN10layer_norm13ln_fwd_kernelINS_13Kernel_traitsIfffffjLj8192ELj1ELj1ELj8ELj16ENS_18Kernel_traits_baseILj8192EfffffjLj256EEEEELb1ELb1ELb0ELb1EEEvNS_9FwdParamsE:
        /*0000*/ 	.byte	0xd0, 0x0d, 0x00, 0x00, 0x10, 0x0e, 0x00, 0x00, 0x90, 0x0d, 0x00, 0x00


//--------------------- .text._ZN10layer_norm13ln_fwd_kernelINS_13Kernel_traitsI13__nv_bfloat16S2_S2_S2_fjLj8192ELj1ELj1ELj8ELj16ENS_18Kernel_traits_baseILj8192ES2_S2_S2_S2_fjLj256EEEEELb0ELb0ELb0ELb0EEEvNS_9FwdParamsE --------------------------
	.section	.text._ZN10layer_norm13ln_fwd_kernelINS_13Kernel_traitsI13__nv_bfloat16S2_S2_S2_fjLj8192ELj1ELj1ELj8ELj16ENS_18Kernel_traits_baseILj8192ES2_S2_S2_S2_fjLj256EEEEELb0ELb0ELb0ELb0EEEvNS_9FwdParamsE,"ax",@progbits
	.align	128
        .global         _ZN10layer_norm13ln_fwd_kernelINS_13Kernel_traitsI13__nv_bfloat16S2_S2_S2_fjLj8192ELj1ELj1ELj8ELj16ENS_18Kernel_traits_baseILj8192ES2_S2_S2_S2_fjLj256EEEEELb0ELb0ELb0ELb0EEEvNS_9FwdParamsE
        .type           _ZN10layer_norm13ln_fwd_kernelINS_13Kernel_traitsI13__nv_bfloat16S2_S2_S2_fjLj8192ELj1ELj1ELj8ELj16ENS_18Kernel_traits_baseILj8192ES2_S2_S2_S2_fjLj256EEEEELb0ELb0ELb0ELb0EEEvNS_9FwdParamsE,@function
        .size           _ZN10layer_norm13ln_fwd_kernelINS_13Kernel_traitsI13__nv_bfloat16S2_S2_S2_fjLj8192ELj1ELj1ELj8ELj16ENS_18Kernel_traits_baseILj8192ES2_S2_S2_S2_fjLj256EEEEELb0ELb0ELb0ELb0EEEvNS_9FwdParamsE,(.L_x_27460 - _ZN10layer_norm13ln_fwd_kernelINS_13Kernel_traitsI13__nv_bfloat16S2_S2_S2_fjLj8192ELj1ELj1ELj8ELj16ENS_18Kernel_traits_baseILj8192ES2_S2_S2_S2_fjLj256EEEEELb0ELb0ELb0ELb0EEEvNS_9FwdParamsE)
        .other          _ZN10layer_norm13ln_fwd_kernelINS_13Kernel_traitsI13__nv_bfloat16S2_S2_S2_fjLj8192ELj1ELj1ELj8ELj16ENS_18Kernel_traits_baseILj8192ES2_S2_S2_S2_fjLj256EEEEELb0ELb0ELb0ELb0EEEvNS_9FwdParamsE,@"STO_CUDA_ENTRY STV_DEFAULT"
_ZN10layer_norm13ln_fwd_kernelINS_13Kernel_traitsI13__nv_bfloat16S2_S2_S2_fjLj8192ELj1ELj1ELj8ELj16ENS_18Kernel_traits_baseILj8192ES2_S2_S2_S2_fjLj256EEEEELb0ELb0ELb0ELb0EEEvNS_9FwdParamsE:
.text._ZN10layer_norm13ln_fwd_kernelINS_13Kernel_traitsI13__nv_bfloat16S2_S2_S2_fjLj8192ELj1ELj1ELj8ELj16ENS_18Kernel_traits_baseILj8192ES2_S2_S2_S2_fjLj256EEEEELb0ELb0ELb0ELb0EEEvNS_9FwdParamsE:
[----:B------:R-:W-:Y:S01]  /*0000*/  LDC R1, c[0x0][0x37c] ;  /* 0x0000df00ff017b82 */ /* 0x000fe20000000800 */
[----:B------:R-:W0:Y:S01]  /*0010*/  S2R R76, SR_TID.X ;  /* 0x00000000004c7919 */ /* 0x000e220000002100 */
[----:B------:R-:W1:Y:S06]  /*0020*/  LDCU.64 UR12, c[0x0][0x438] ;  /* 0x00008700ff0c77ac */ /* 0x000e6c0008000a00 */
[----:B------:R-:W2:Y:S01]  /*0030*/  LDC R3, c[0x0][0x388] ;  /* 0x0000e200ff037b82 */ /* 0x000ea20000000800 */
[----:B------:R-:W-:Y:S01]  /*0040*/  BSSY.RECONVERGENT B0, `(.L_x_0) ;  /* 0x0000050000007945 */ /* 0x000fe20003800200 */
[----:B------:R-:W3:Y:S01]  /*0050*/  LDCU.64 UR4, c[0x0][0x3a0] ;  /* 0x00007400ff0477ac */ /* 0x000ee20008000a00 */
[----:B------:R-:W3:Y:S05]  /*0060*/  LDCU.64 UR10, c[0x0][0x3e0] ;  /* 0x00007c00ff0a77ac */ /* 0x000eea0008000a00 */
[----:B------:R-:W4:Y:S01]  /*0070*/  S2UR UR6, SR_CTAID.X ;  /* 0x00000000000679c3 */ /* 0x000f220000002500 */
[----:B------:R-:W0:Y:S01]  /*0080*/  LDCU.64 UR8, c[0x0][0x358] ;  /* 0x00006b00ff0877ac */ /* 0x000e220008000a00 */
[----:B-1----:R-:W-:-:S04]  /*0090*/  UISETP.NE.U32.AND UP1, UPT, UR12, URZ, UPT ;  /* 0x000000ff0c00728c */ /* 0x002fc8000bf25070 */
[----:B------:R-:W-:Y:S01]  /*00a0*/  UISETP.NE.AND.EX UP1, UPT, UR13, URZ, UPT, UP1 ;  /* 0x000000ff0d00728c */ /* 0x000fe2000bf25310 */
[----:B--2---:R-:W-:Y:S01]  /*00b0*/  SHF.R.S32.HI R0, RZ, 0x1f, R3 ;  /* 0x0000001fff007819 */ /* 0x004fe20000011403 */
[----:B---3--:R-:W-:-:S03]  /*00c0*/  ULOP3.LUT UP0, URZ, UR4, UR10, URZ, 0xfc, !UPT ;  /* 0x0000000a04ff7292 */ /* 0x008fc6000f80fcff */
[----:B------:R-:W-:Y:S01]  /*00d0*/  LEA.HI R14, R0, R3, RZ, 0x3 ;  /* 0x00000003000e7211 */ /* 0x000fe200078f18ff */
[----:B------:R-:W-:Y:S01]  /*00e0*/  ULOP3.LUT UP0, URZ, UR5, UR11, URZ, 0xfc, UP0 ;  /* 0x0000000b05ff7292 */ /* 0x000fe2000800fcff */
[C---:B0-----:R-:W-:Y:S02]  /*00f0*/  LOP3.LUT R15, R76.reuse, 0xe0, RZ, 0xc0, !PT ;  /* 0x000000e04c0f7812 */ /* 0x041fe400078ec0ff */
[----:B------:R-:W-:Y:S02]  /*0100*/  LOP3.LUT R0, R76, 0x1f, RZ, 0xc0, !PT ;  /* 0x0000001f4c007812 */ /* 0x000fe400078ec0ff */
[----:B------:R-:W-:-:S04]  /*0110*/  LOP3.LUT R17, R15, 0x1f, R76, 0xf8, !PT ;  /* 0x0000001f0f117812 */ /* 0x000fc800078ef84c */
[----:B------:R-:W-:-:S04]  /*0120*/  LOP3.LUT R75, R17, 0xff, RZ, 0x3c, !PT ;  /* 0x000000ff114b7812 */ /* 0x000fc800078e3cff */
[----:B------:R-:W-:Y:S01]  /*0130*/  LEA.HI.SX32 R75, R14, R75, 0x1d ;  /* 0x0000004b0e4b7211 */ /* 0x000fe200078feaff */
[----:B----4-:R-:W-:Y:S06]  /*0140*/  BRA.U !UP1, `(.L_x_1) ;  /* 0x0000000109847547 */ /* 0x010fec000b800000 */
[C---:B------:R-:W-:Y:S02]  /*0150*/  ISETP.GE.U32.AND P0, PT, R75.reuse, 0x100, PT ;  /* 0x000001004b00780c */ /* 0x040fe40003f06070 */
[C---:B------:R-:W-:Y:S02]  /*0160*/  ISETP.GE.U32.AND P1, PT, R75.reuse, 0x200, PT ;  /* 0x000002004b00780c */ /* 0x040fe40003f26070 */
[----:B------:R-:W-:-:S09]  /*0170*/  ISETP.GE.U32.AND P2, PT, R75, 0x300, PT ;  /* 0x000003004b00780c */ /* 0x000fd20003f46070 */
[----:B------:R-:W0:Y:S08]  /*0180*/  @P0 LDC.64 R2, c[0x0][0x3d0] ;  /* 0x0000f400ff020b82 */ /* 0x000e300000000a00 */
[----:B------:R-:W1:Y:S08]  /*0190*/  @P0 LDC.64 R4, c[0x0][0x438] ;  /* 0x00010e00ff040b82 */ /* 0x000e700000000a00 */
[----:B------:R-:W2:Y:S08]  /*01a0*/  @P1 LDC.64 R6, c[0x0][0x3d0] ;  /* 0x0000f400ff061b82 */ /* 0x000eb00000000a00 */
[----:B------:R-:W3:Y:S01]  /*01b0*/  @P1 LDC.64 R8, c[0x0][0x438] ;  /* 0x00010e00ff081b82 */ /* 0x000ee20000000a00 */
[----:B0-----:R-:W-:-:S05]  /*01c0*/  @P0 IMAD.WIDE.U32 R2, R17, 0x10, R2 ;  /* 0x0000001011020825 */ /* 0x001fca00078e0002 */
[----:B------:R0:W5:Y:S02]  /*01d0*/  @P0 LDG.E.128 R56, desc[UR8][R2.64] ;  /* 0x0000000802380981 */ /* 0x000164000c1e1d00 */
[----:B------:R-:W4:Y:S01]  /*01e0*/  @P2 LDC.64 R10, c[0x0][0x3d0] ;  /* 0x0000f400ff0a2b82 */ /* 0x000f220000000a00 */
[C---:B-1----:R-:W-:Y:S01]  /*01f0*/  @P0 IMAD.WIDE.U32 R4, R17.reuse, 0x10, R4 ;  /* 0x0000001011040825 */ /* 0x042fe200078e0004 */
[----:B------:R-:W-:-:S04]  /*0200*/  @P0 LOP3.LUT R17, R17, 0x100, RZ, 0xfc, !PT ;  /* 0x0000010011110812 */ /* 0x000fc800078efcff */
[----:B------:R0:W5:Y:S02]  /*0210*/  @P0 LD.E.128 R52, desc[UR8][R4.64] ;  /* 0x0000000804340980 */ /* 0x000164000c101d00 */
[----:B------:R-:W1:Y:S01]  /*0220*/  @P2 LDC.64 R12, c[0x0][0x438] ;  /* 0x00010e00ff0c2b82 */ /* 0x000e620000000a00 */
[----:B--2---:R-:W-:-:S05]  /*0230*/  @P1 IMAD.WIDE.U32 R6, R17, 0x10, R6 ;  /* 0x0000001011061825 */ /* 0x004fca00078e0006 */
[----:B------:R0:W5:Y:S01]  /*0240*/  @P1 LDG.E.128 R48, desc[UR8][R6.64] ;  /* 0x0000000806301981 */ /* 0x000162000c1e1d00 */
[C---:B---3--:R-:W-:Y:S01]  /*0250*/  @P1 IMAD.WIDE.U32 R8, R17.reuse, 0x10, R8 ;  /* 0x0000001011081825 */ /* 0x048fe200078e0008 */
[----:B------:R-:W-:-:S04]  /*0260*/  @P1 IADD3 R17, PT, PT, R17, 0x100, RZ ;  /* 0x0000010011111810 */ /* 0x000fc80007ffe0ff */
[----:B------:R0:W5:Y:S01]  /*0270*/  @P1 LD.E.128 R44, desc[UR8][R8.64] ;  /* 0x00000008082c1980 */ /* 0x000162000c101d00 */
[----:B----4-:R-:W-:-:S05]  /*0280*/  @P2 IMAD.WIDE.U32 R10, R17, 0x10, R10 ;  /* 0x00000010110a2825 */ /* 0x010fca00078e000a */
[----:B------:R0:W5:Y:S01]  /*0290*/  @P2 LDG.E.128 R40, desc[UR8][R10.64] ;  /* 0x000000080a282981 */ /* 0x000162000c1e1d00 */
[----:B-1----:R-:W-:-:S05]  /*02a0*/  @P2 IMAD.WIDE.U32 R12, R17, 0x10, R12 ;  /* 0x00000010110c2825 */ /* 0x002fca00078e000c */
[----:B------:R0:W5:Y:S01]  /*02b0*/  @P2 LD.E.128 R36, desc[UR8][R12.64] ;  /* 0x000000080c242980 */ /* 0x000162000c101d00 */
[----:B------:R-:W-:Y:S02]  /*02c0*/  ISETP.GE.U32.AND P0, PT, R75, 0x400, PT ;  /* 0x000004004b00780c */ /* 0x000fe40003f06070 */
[----:B------:R-:W-:-:S11]  /*02d0*/  @P2 IADD3 R17, PT, PT, R17, 0x100, RZ ;  /* 0x0000010011112810 */ /* 0x000fd60007ffe0ff */
[----:B0-----:R-:W-:Y:S05]  /*02e0*/  @!P0 BRA `(.L_x_2) ;  /* 0x0000000000948947 */ /* 0x001fea0003800000 */
[----:B------:R-:W0:Y:S08]  /*02f0*/  LDC.64 R32, c[0x0][0x3d0] ;  /* 0x0000f400ff207b82 */ /* 0x000e300000000a00 */
[----:B------:R-:W1:Y:S01]  /*0300*/  LDC.64 R28, c[0x0][0x438] ;  /* 0x00010e00ff1c7b82 */ /* 0x000e620000000a00 */
[----:B0-----:R-:W-:-:S06]  /*0310*/  IMAD.WIDE.U32 R32, R17, 0x10, R32 ;  /* 0x0000001011207825 */ /* 0x001fcc00078e0020 */
[----:B------:R-:W5:Y:S01]  /*0320*/  LDG.E.128 R32, desc[UR8][R32.64] ;  /* 0x0000000820207981 */ /* 0x000f62000c1e1d00 */
[----:B-1----:R-:W-:-:S06]  /*0330*/  IMAD.WIDE.U32 R28, R17, 0x10, R28 ;  /* 0x00000010111c7825 */ /* 0x002fcc00078e001c */
[----:B------:R-:W5:Y:S01]  /*0340*/  LD.E.128 R28, desc[UR8][R28.64] ;  /* 0x000000081c1c7980 */ /* 0x000f62000c101d00 */
[----:B------:R-:W-:Y:S05]  /*0350*/  BRA `(.L_x_2) ;  /* 0x0000000000787947 */ /* 0x000fea0003800000 */
.L_x_1:
[C---:B------:R-:W-:Y:S02]  /*0360*/  ISETP.GE.U32.AND P0, PT, R75.reuse, 0x100, PT ;  /* 0x000001004b00780c */ /* 0x040fe40003f06070 */
[C---:B------:R-:W-:Y:S02]  /*0370*/  ISETP.GE.U32.AND P1, PT, R75.reuse, 0x200, PT ;  /* 0x000002004b00780c */ /* 0x040fe40003f26070 */
[C---:B------:R-:W-:Y:S02]  /*0380*/  ISETP.GE.U32.AND P2, PT, R75.reuse, 0x300, PT ;  /* 0x000003004b00780c */ /* 0x040fe40003f46070 */
[----:B------:R-:W-:-:S07]  /*0390*/  ISETP.GE.U32.AND P3, PT, R75, 0x400, PT ;  /* 0x000004004b00780c */ /* 0x000fce0003f66070 */
[----:B------:R-:W0:Y:S08]  /*03a0*/  @P0 LDC.64 R2, c[0x0][0x3d0] ;  /* 0x0000f400ff020b82 */ /* 0x000e300000000a00 */
[----:B------:R-:W1:Y:S08]  /*03b0*/  @P1 LDC.64 R6, c[0x0][0x3d0] ;  /* 0x0000f400ff061b82 */ /* 0x000e700000000a00 */
[----:B------:R-:W2:Y:S08]  /*03c0*/  @P2 LDC.64 R8, c[0x0][0x3d0] ;  /* 0x0000f400ff082b82 */ /* 0x000eb00000000a00 */
[----:B------:R-:W3:Y:S01]  /*03d0*/  @P3 LDC.64 R10, c[0x0][0x3d0] ;  /* 0x0000f400ff0a3b82 */ /* 0x000ee20000000a00 */
[C---:B0-----:R-:W-:Y:S01]  /*03e0*/  @P0 IMAD.WIDE.U32 R4, R17.reuse, 0x10, R2 ;  /* 0x0000001011040825 */ /* 0x041fe200078e0002 */
[----:B------:R-:W-:-:S04]  /*03f0*/  @P0 LOP3.LUT R17, R17, 0x100, RZ, 0xfc, !PT ;  /* 0x0000010011110812 */ /* 0x000fc800078efcff */
[----:B------:R0:W5:Y:S01]  /*0400*/  @P0 LDG.E.128 R56, desc[UR8][R4.64] ;  /* 0x0000000804380981 */ /* 0x000162000c1e1d00 */
[C---:B-1----:R-:W-:Y:S01]  /*0410*/  @P1 IMAD.WIDE.U32 R6, R17.reuse, 0x10, R6 ;  /* 0x0000001011061825 */ /* 0x042fe200078e0006 */
[----:B------:R-:W-:-:S04]  /*0420*/  @P1 IADD3 R17, PT, PT, R17, 0x100, RZ ;  /* 0x0000010011111810 */ /* 0x000fc80007ffe0ff */
[----:B------:R0:W5:Y:S01]  /*0430*/  @P1 LDG.E.128 R48, desc[UR8][R6.64] ;  /* 0x0000000806301981 */ /* 0x000162000c1e1d00 */
[C---:B--2---:R-:W-:Y:S01]  /*0440*/  @P2 IMAD.WIDE.U32 R8, R17.reuse, 0x10, R8 ;  /* 0x0000001011082825 */ /* 0x044fe200078e0008 */
[----:B------:R-:W-:-:S04]  /*0450*/  @P2 IADD3 R17, PT, PT, R17, 0x100, RZ ;  /* 0x0000010011112810 */ /* 0x000fc80007ffe0ff */
[----:B------:R0:W5:Y:S01]  /*0460*/  @P2 LDG.E.128 R40, desc[UR8][R8.64] ;  /* 0x0000000808282981 */ /* 0x000162000c1e1d00 */
[----:B---3--:R-:W-:-:S05]  /*0470*/  @P3 IMAD.WIDE.U32 R2, R17, 0x10, R10 ;  /* 0x0000001011023825 */ /* 0x008fca00078e000a */
[----:B------:R0:W5:Y:S01]  /*0480*/  @P3 LDG.E.128 R32, desc[UR8][R2.64] ;  /* 0x0000000802203981 */ /* 0x000162000c1e1d00 */
[----:B------:R-:W-:Y:S02]  /*0490*/  HFMA2 R46, -RZ, RZ, 0, 0 ;  /* 0x00000000ff2e7431 */ /* 0x000fe400000001ff */
[----:B------:R-:W-:Y:S01]  /*04a0*/  IMAD.MOV.U32 R38, RZ, RZ, RZ ;  /* 0x000000ffff267224 */ /* 0x000fe200078e00ff */
[----:B------:R-:W-:Y:S02]  /*04b0*/  CS2R R36, SRZ ;  /* 0x0000000000247805 */ /* 0x000fe4000001ff00 */
[----:B------:R-:W-:Y:S02]  /*04c0*/  CS2R R44, SRZ ;  /* 0x00000000002c7805 */ /* 0x000fe4000001ff00 */
[----:B------:R-:W-:Y:S02]  /*04d0*/  MOV R54, RZ ;  /* 0x000000ff00367202 */ /* 0x000fe40000000f00 */
[----:B------:R-:W-:-:S02]  /*04e0*/  CS2R R52, SRZ ;  /* 0x0000000000347805 */ /* 0x000fc4000001ff00 */
[----:B------:R-:W-:Y:S02]  /*04f0*/  @P3 CS2R R30, SRZ ;  /* 0x00000000001e3805 */ /* 0x000fe4000001ff00 */
[----:B------:R-:W-:Y:S02]  /*0500*/  @P3 CS2R R28, SRZ ;  /* 0x00000000001c3805 */ /* 0x000fe4000001ff00 */
[----:B------:R-:W-:Y:S01]  /*0510*/  @P0 MOV R55, RZ ;  /* 0x000000ff00370202 */ /* 0x000fe20000000f00 */
[----:B------:R-:W-:Y:S01]  /*0520*/  @P2 IMAD.MOV.U32 R39, RZ, RZ, RZ ;  /* 0x000000ffff272224 */ /* 0x000fe200078e00ff */
[----:B0-----:R-:W-:-:S07]  /*0530*/  @P1 MOV R47, RZ ;  /* 0x000000ff002f1202 */ /* 0x001fce0000000f00 */
.L_x_2:
[----:B------:R-:W-:Y:S05]  /*0540*/  BSYNC.RECONVERGENT B0 ;  /* 0x0000000000007941 */ /* 0x000fea0003800200 */
.L_x_0:
[----:B------:R-:W0:Y:S02]  /*0550*/  LDCU UR4, c[0x0][0x384] ;  /* 0x00007080ff0477ac */ /* 0x000e240008000800 */
[----:B0-----:R-:W-:-:S06]  /*0560*/  UISETP.GE.AND UP1, UPT, UR6, UR4, UPT ;  /* 0x000000040600728c */ /* 0x001fcc000bf26270 */
[----:B------:R-:W-:-:S13]  /*0570*/  PLOP3.LUT P0, PT, PT, PT, UP1, 0x80, 0x8 ;  /* 0x000000000008781c */ /* 0x000fda0003f0f018 */
[----:B------:R-:W-:Y:S05]  /*0580*/  @P0 EXIT ;  /* 0x000000000000094d */ /* 0x000fea0003800000 */
[----:B------:R-:W-:Y:S01]  /*0590*/  SHF.R.S32.HI R14, RZ, 0x3, R14 ;  /* 0x00000003ff0e7819 */ /* 0x000fe2000001140e */
[----:B------:R-:W-:Y:S01]  /*05a0*/  UISETP.NE.U32.AND UP1, UPT, UR10, URZ, UPT ;  /* 0x000000ff0a00728c */ /* 0x000fe2000bf25070 */
[----:B-----5:R-:W-:Y:S01]  /*05b0*/  PRMT R73, R31, 0x7632, R73 ;  /* 0x000076321f497816 */ /* 0x020fe20000000049 */
[----:B------:R-:W-:Y:S01]  /*05c0*/  UPLOP3.LUT UP2, UPT, UPT, UPT, UPT, 0x40, 0x4 ;  /* 0x000000000004789c */ /* 0x000fe20003f4e870 */
[C---:B------:R-:W-:Y:S01]  /*05d0*/  LOP3.LUT R2, R14.reuse, 0xff, RZ, 0xc0, !PT ;  /* 0x000000ff0e027812 */ /* 0x040fe200078ec0ff */
[----:B------:R-:W-:Y:S01]  /*05e0*/  UISETP.NE.AND.EX UP1, UPT, UR11, URZ, UPT, UP1 ;  /* 0x000000ff0b00728c */ /* 0x000fe2000bf25310 */
[----:B------:R-:W-:Y:S01]  /*05f0*/  LOP3.LUT R14, R14, 0xffffff00, RZ, 0xc0, !PT ;  /* 0xffffff000e0e7812 */ /* 0x000fe200078ec0ff */
[----:B------:R-:W0:Y:S01]  /*0600*/  LDCU UR13, c[0x0][0x388] ;  /* 0x00007100ff0d77ac */ /* 0x000e220008000800 */
[----:B------:R-:W-:Y:S01]  /*0610*/  PRMT R72, R35, 0x7632, R72 ;  /* 0x0000763223487816 */ /* 0x000fe20000000048 */
[----:B------:R-:W-:Y:S01]  /*0620*/  IMAD R0, R0, -0x20, R2 ;  /* 0xffffffe000007824 */ /* 0x000fe200078e0202 */
[----:B------:R-:W-:Y:S01]  /*0630*/  VIADDMNMX R2, R2, -R15, RZ, !PT ;  /* 0x8000000f02027246 */ /* 0x000fe200078001ff */
[----:B------:R-:W1:Y:S01]  /*0640*/  LDCU.U8 UR7, c[0x0][0x410] ;  /* 0x00008200ff0777ac */ /* 0x000e620008000000 */
[----:B------:R-:W-:-:S02]  /*0650*/  PRMT R71, R30, 0x7632, R71 ;  /* 0x000076321e477816 */ /* 0x000fc40000000047 */
[----:B------:R-:W-:Y:S01]  /*0660*/  VIMNMX R3, PT, PT, R2, 0x20, PT ;  /* 0x0000002002037848 */ /* 0x000fe20003fe0100 */
[----:B------:R-:W2:Y:S01]  /*0670*/  LDCU UR12, c[0x0][0x400] ;  /* 0x00008000ff0c77ac */ /* 0x000ea20008000800 */
[----:B------:R-:W-:Y:S02]  /*0680*/  VIMNMX R0, PT, PT, RZ, R0, !PT ;  /* 0x00000000ff007248 */ /* 0x000fe40007fe0100 */
[-C--:B------:R-:W-:Y:S01]  /*0690*/  LEA R3, R3, R14.reuse, 0x3 ;  /* 0x0000000e03037211 */ /* 0x080fe200078e18ff */
[----:B------:R-:W3:Y:S01]  /*06a0*/  LDCU.64 UR16, c[0x0][0x3a0] ;  /* 0x00007400ff1077ac */ /* 0x000ee20008000a00 */
[----:B------:R-:W-:Y:S02]  /*06b0*/  VIMNMX R5, PT, PT, R0, 0x20, PT ;  /* 0x0000002000057848 */ /* 0x000fe40003fe0100 */
[----:B------:R-:W-:Y:S01]  /*06c0*/  I2FP.F32.U32 R11, R3 ;  /* 0x00000003000b7245 */ /* 0x000fe20000201000 */
[----:B------:R-:W4:Y:S01]  /*06d0*/  LDCU.64 UR18, c[0x0][0x3e0] ;  /* 0x00007c00ff1277ac */ /* 0x000f220008000a00 */
[----:B------:R-:W-:-:S02]  /*06e0*/  LEA R74, R5, R14, 0x3 ;  /* 0x0000000e054a7211 */ /* 0x000fc400078e18ff */
[----:B------:R-:W-:Y:S01]  /*06f0*/  PRMT R70, R34, 0x7632, R70 ;  /* 0x0000763222467816 */ /* 0x000fe20000000046 */
[----:B------:R-:W0:Y:S01]  /*0700*/  LDCU.64 UR14, c[0x0][0x380] ;  /* 0x00007000ff0e77ac */ /* 0x000e220008000a00 */
[----:B------:R-:W0:Y:S01]  /*0710*/  MUFU.RCP R11, R11 ;  /* 0x0000000b000b7308 */ /* 0x000e220000001000 */
[----:B------:R-:W-:Y:S02]  /*0720*/  PRMT R69, R29, 0x7632, R69 ;  /* 0x000076321d457816 */ /* 0x000fe40000000045 */
[----:B------:R-:W-:Y:S02]  /*0730*/  PRMT R68, R33, 0x7632, R68 ;  /* 0x0000763221447816 */ /* 0x000fe40000000044 */
[----:B------:R-:W-:Y:S02]  /*0740*/  PRMT R67, R28, 0x7632, R67 ;  /* 0x000076321c437816 */ /* 0x000fe40000000043 */
[----:B------:R-:W-:Y:S02]  /*0750*/  PRMT R66, R32, 0x7632, R66 ;  /* 0x0000763220427816 */ /* 0x000fe40000000042 */
[----:B------:R-:W-:-:S02]  /*0760*/  PRMT R65, R39, 0x7632, R65 ;  /* 0x0000763227417816 */ /* 0x000fc40000000041 */
[----:B------:R-:W-:Y:S02]  /*0770*/  PRMT R64, R43, 0x7632, R64 ;  /* 0x000076322b407816 */ /* 0x000fe40000000040 */
        /* <DEDUP_REMOVED lines=16> */
[----:B------:R-:W-:-:S02]  /*0880*/  PLOP3.LUT P0, PT, PT, PT, UP1, 0x80, 0x8 ;  /* 0x000000000008781c */ /* 0x000fc40003f0f018 */
[----:B------:R-:W-:Y:S02]  /*0890*/  PRMT R6, R54, 0x7632, R6 ;  /* 0x0000763236067816 */ /* 0x000fe40000000006 */
[----:B------:R-:W-:Y:S02]  /*08a0*/  PRMT R5, R58, 0x7632, R5 ;  /* 0x000076323a057816 */ /* 0x000fe40000000005 */
[----:B------:R-:W-:Y:S02]  /*08b0*/  PRMT R4, R53, 0x7632, R4 ;  /* 0x0000763235047816 */ /* 0x000fe40000000004 */
[----:B------:R-:W-:Y:S02]  /*08c0*/  PRMT R3, R57, 0x7632, R3 ;  /* 0x0000763239037816 */ /* 0x000fe40000000003 */
[----:B------:R-:W-:Y:S02]  /*08d0*/  PRMT R2, R52, 0x7632, R2 ;  /* 0x0000763234027816 */ /* 0x000fe40000000002 */
[----:B01234-:R-:W-:-:S07]  /*08e0*/  PRMT R0, R56, 0x7632, R0 ;  /* 0x0000763238007816 */ /* 0x01ffce0000000000 */
.L_x_35:
[----:B01234-:R-:W0:Y:S01]  /*08f0*/  @P0 LDC.64 R60, c[0x0][0x3e0] ;  /* 0x0000f800ff3c0b82 */ /* 0x01fe220000000a00 */
[----:B------:R-:W-:-:S05]  /*0900*/  MOV R63, UR6 ;  /* 0x00000006003f7c02 */ /* 0x000fca0008000f00 */
[----:B0-----:R-:W-:-:S06]  /*0910*/  @P0 IMAD.WIDE R60, R63, 0x2, R60 ;  /* 0x000000023f3c0825 */ /* 0x001fcc00078e023c */
[----:B------:R-:W2:Y:S01]  /*0920*/  @P0 LDG.E.U16 R60, desc[UR8][R60.64] ;  /* 0x000000083c3c0981 */ /* 0x000ea2000c1e1500 */
[----:B------:R-:W-:Y:S01]  /*0930*/  UIMAD UR4, UR6, UR13, URZ ;  /* 0x0000000d060472a4 */ /* 0x000fe2000f8e02ff */
[----:B------:R-:W-:Y:S01]  /*0940*/  ISETP.GE.U32.AND P1, PT, R75, 0x100, PT ;  /* 0x000001004b00780c */ /* 0x000fe20003f26070 */
[----:B------:R-:W-:Y:S01]  /*0950*/  BSSY.RECONVERGENT B0, `(.L_x_3) ;  /* 0x000006f000007945 */ /* 0x000fe20003800200 */
[----:B------:R-:W-:Y:S01]  /*0960*/  IMAD.MOV.U32 R110, RZ, RZ, 0x3f800000 ;  /* 0x3f800000ff6e7424 */ /* 0x000fe200078e00ff */
[----:B------:R-:W-:-:S04]  /*0970*/  USHF.R.S32.HI UR5, URZ, 0x1f, UR4 ;  /* 0x0000001fff057899 */ /* 0x000fc80008011404 */
[----:B------:R-:W-:-:S06]  /*0980*/  ULEA.HI UR5, UR5, UR4, URZ, 0x3 ;  /* 0x0000000405057291 */ /* 0x000fcc000f8f18ff */
[----:B------:R-:W-:-:S04]  /*0990*/  MOV R77, UR5 ;  /* 0x00000005004d7c02 */ /* 0x000fc80008000f00 */
[----:B------:R-:W-:-:S04]  /*09a0*/  LEA.HI.SX32 R77, R77, R76, 0x1d ;  /* 0x0000004c4d4d7211 */ /* 0x000fc800078feaff */
[----:B------:R-:W-:Y:S02]  /*09b0*/  MOV R111, R77 ;  /* 0x0000004d006f7202 */ /* 0x000fe40000000f00 */
[----:B--2---:R-:W-:Y:S01]  /*09c0*/  @P0 SHF.L.U32 R110, R60, 0x10, RZ ;  /* 0x000000103c6e0819 */ /* 0x004fe200000006ff */
[----:B------:R-:W-:Y:S06]  /*09d0*/  @!P1 BRA `(.L_x_4) ;  /* 0x0000000400989947 */ /* 0x000fec0003800000 */
[----:B------:R-:W0:Y:S02]  /*09e0*/  LDC.64 R60, c[0x0][0x390] ;  /* 0x0000e400ff3c7b82 */ /* 0x000e240000000a00 */
[----:B0-----:R-:W-:-:S06]  /*09f0*/  IMAD.WIDE.U32 R60, R77, 0x10, R60 ;  /* 0x000000104d3c7825 */ /* 0x001fcc00078e003c */
[----:B------:R-:W5:Y:S01]  /*0a00*/  LDG.E.128 R60, desc[UR8][R60.64] ;  /* 0x000000083c3c7981 */ /* 0x000f62000c1e1d00 */
[----:B------:R-:W-:-:S04]  /*0a10*/  UISETP.NE.U32.AND UP1, UPT, UR16, URZ, UPT ;  /* 0x000000ff1000728c */ /* 0x000fc8000bf25070 */
[----:B------:R-:W-:-:S09]  /*0a20*/  UISETP.NE.AND.EX UP1, UPT, UR17, URZ, UPT, UP1 ;  /* 0x000000ff1100728c */ /* 0x000fd2000bf25310 */
[----:B------:R-:W-:Y:S05]  /*0a30*/  BRA.U !UP1, `(.L_x_5) ;  /* 0x0000000109a07547 */ /* 0x000fea000b800000 */
[----:B------:R-:W0:Y:S02]  /*0a40*/  LDC.64 R24, c[0x0][0x3a0] ;  /* 0x0000e800ff187b82 */ /* 0x000e240000000a00 */
[----:B0-----:R-:W-:-:S06]  /*0a50*/  IMAD.WIDE.U32 R24, R77, 0x10, R24 ;  /* 0x000000104d187825 */ /* 0x001fcc00078e0018 */
[----:B------:R-:W2:Y:S01]  /*0a60*/  LDG.E.128 R24, desc[UR8][R24.64] ;  /* 0x0000000818187981 */ /* 0x000ea2000c1e1d00 */
[----:B-----5:R-:W-:Y:S01]  /*0a70*/  PRMT R78, R60, 0x7632, R78 ;  /* 0x000076323c4e7816 */ /* 0x020fe2000000004e */
[----:B------:R-:W-:Y:S01]  /*0a80*/  IMAD.U32 R85, R62, 0x10000, RZ ;  /* 0x000100003e557824 */ /* 0x000fe200078e00ff */
[----:B------:R-:W-:Y:S02]  /*0a90*/  SHF.L.U32 R79, R60, 0x10, RZ ;  /* 0x000000103c4f7819 */ /* 0x000fe400000006ff */
[----:B------:R-:W-:Y:S02]  /*0aa0*/  PRMT R83, R62, 0x7632, R83 ;  /* 0x000076323e537816 */ /* 0x000fe40000000053 */
[----:B------:R-:W-:Y:S02]  /*0ab0*/  PRMT R81, R61, 0x7632, R81 ;  /* 0x000076323d517816 */ /* 0x000fe40000000051 */
[----:B------:R-:W-:Y:S02]  /*0ac0*/  PRMT R62, R63, 0x7632, R62 ;  /* 0x000076323f3e7816 */ /* 0x000fe4000000003e */
[----:B------:R-:W-:-:S02]  /*0ad0*/  SHF.L.U32 R61, R61, 0x10, RZ ;  /* 0x000000103d3d7819 */ /* 0x000fc400000006ff */
[----:B------:R-:W-:Y:S02]  /*0ae0*/  SHF.L.U32 R63, R63, 0x10, RZ ;  /* 0x000000103f3f7819 */ /* 0x000fe400000006ff */
[----:B------:R-:W-:Y:S02]  /*0af0*/  SHF.L.U32 R81, R81, 0x10, RZ ;  /* 0x0000001051517819 */ /* 0x000fe400000006ff */
[----:B------:R-:W-:Y:S02]  /*0b00*/  SHF.L.U32 R83, R83, 0x10, RZ ;  /* 0x0000001053537819 */ /* 0x000fe400000006ff */
[C---:B--2---:R-:W-:Y:S01]  /*0b10*/  PRMT R60, R24.reuse, 0x7632, R60 ;  /* 0x00007632183c7816 */ /* 0x044fe2000000003c */
[----:B------:R-:W-:Y:S01]  /*0b20*/  IMAD.U32 R112, R27, 0x10000, RZ ;  /* 0x000100001b707824 */ /* 0x000fe200078e00ff */
[----:B------:R-:W-:Y:S02]  /*0b30*/  SHF.L.U32 R84, R24, 0x10, RZ ;  /* 0x0000001018547819 */ /* 0x000fe400000006ff */
[----:B------:R-:W-:-:S02]  /*0b40*/  PRMT R24, R25, 0x7632, R24 ;  /* 0x0000763219187816 */ /* 0x000fc40000000018 */
[----:B------:R-:W-:Y:S01]  /*0b50*/  SHF.L.U32 R82, R25, 0x10, RZ ;  /* 0x0000001019527819 */ /* 0x000fe200000006ff */
[-C--:B------:R-:W-:Y:S01]  /*0b60*/  FFMA.FTZ R84, R79, R110.reuse, R84 ;  /* 0x0000006e4f547223 */ /* 0x080fe20000010054 */
[C---:B------:R-:W-:Y:S02]  /*0b70*/  PRMT R25, R26.reuse, 0x7632, R25 ;  /* 0x000076321a197816 */ /* 0x040fe40000000019 */
[----:B------:R-:W-:Y:S01]  /*0b80*/  SHF.L.U32 R26, R26, 0x10, RZ ;  /* 0x000000101a1a7819 */ /* 0x000fe200000006ff */
[-C--:B------:R-:W-:Y:S01]  /*0b90*/  FFMA.FTZ R82, R61, R110.reuse, R82 ;  /* 0x0000006e3d527223 */ /* 0x080fe20000010052 */
[----:B------:R-:W-:Y:S02]  /*0ba0*/  PRMT R111, R27, 0x7632, R111 ;  /* 0x000076321b6f7816 */ /* 0x000fe4000000006f */
[----:B------:R-:W-:Y:S01]  /*0bb0*/  SHF.L.U32 R79, R78, 0x10, RZ ;  /* 0x000000104e4f7819 */ /* 0x000fe200000006ff */
[-C--:B------:R-:W-:Y:S01]  /*0bc0*/  FFMA.FTZ R80, R85, R110.reuse, R26 ;  /* 0x0000006e55507223 */ /* 0x080fe2000001001a */
[----:B------:R-:W-:Y:S01]  /*0bd0*/  SHF.L.U32 R85, R62, 0x10, RZ ;  /* 0x000000103e557819 */ /* 0x000fe200000006ff */
[----:B------:R-:W-:Y:S01]  /*0be0*/  IMAD.U32 R62, R111, 0x10000, RZ ;  /* 0x000100006f3e7824 */ /* 0x000fe200078e00ff */
[----:B------:R-:W-:Y:S01]  /*0bf0*/  SHF.L.U32 R26, R25, 0x10, RZ ;  /* 0x00000010191a7819 */ /* 0x000fe200000006ff */
[-C--:B------:R-:W-:Y:S01]  /*0c00*/  FFMA.FTZ R78, R63, R110.reuse, R112 ;  /* 0x0000006e3f4e7223 */ /* 0x080fe20000010070 */
[----:B------:R-:W-:Y:S01]  /*0c10*/  SHF.L.U32 R24, R24, 0x10, RZ ;  /* 0x0000001018187819 */ /* 0x000fe200000006ff */
[-C--:B------:R-:W-:Y:S01]  /*0c20*/  FFMA.FTZ R85, R85, R110.reuse, R62 ;  /* 0x0000006e55557223 */ /* 0x080fe2000001003e */
[----:B------:R-:W-:Y:S01]  /*0c30*/  SHF.L.U32 R60, R60, 0x10, RZ ;  /* 0x000000103c3c7819 */ /* 0x000fe200000006ff */
[----:B------:R-:W-:-:S02]  /*0c40*/  FFMA.FTZ R83, R83, R110, R26 ;  /* 0x0000006e53537223 */ /* 0x000fc4000001001a */
[----:B------:R-:W-:Y:S01]  /*0c50*/  FFMA.FTZ R81, R81, R110, R24 ;  /* 0x0000006e51517223 */ /* 0x000fe20000010018 */
[----:B------:R-:W-:Y:S01]  /*0c60*/  F2FP.BF16.F32.PACK_AB R27, R85, R78 ;  /* 0x0000004e551b723e */ /* 0x000fe200000010ff */
[----:B------:R-:W-:Y:S01]  /*0c70*/  FFMA.FTZ R79, R79, R110, R60 ;  /* 0x0000006e4f4f7223 */ /* 0x000fe2000001003c */
[----:B------:R-:W-:Y:S02]  /*0c80*/  F2FP.BF16.F32.PACK_AB R26, R83, R80 ;  /* 0x00000050531a723e */ /* 0x000fe400000010ff */
[----:B------:R-:W-:Y:S02]  /*0c90*/  F2FP.BF16.F32.PACK_AB R25, R81, R82 ;  /* 0x000000525119723e */ /* 0x000fe400000010ff */
[----:B------:R-:W-:Y:S01]  /*0ca0*/  F2FP.BF16.F32.PACK_AB R24, R79, R84 ;  /* 0x000000544f18723e */ /* 0x000fe200000010ff */
[----:B------:R-:W-:Y:S06]  /*0cb0*/  BRA `(.L_x_6) ;  /* 0x0000000000c47947 */ /* 0x000fec0003800000 */
.L_x_5:
[----:B------:R-:W-:-:S04]  /*0cc0*/  UISETP.NE.U32.AND UP1, UPT, UR18, URZ, UPT ;  /* 0x000000ff1200728c */ /* 0x000fc8000bf25070 */
[----:B------:R-:W-:-:S06]  /*0cd0*/  UISETP.NE.AND.EX UP1, UPT, UR19, URZ, UPT, UP1 ;  /* 0x000000ff1300728c */ /* 0x000fcc000bf25310 */
[----:B------:R-:W-:-:S13]  /*0ce0*/  PLOP3.LUT P0, PT, PT, PT, UP1, 0x80, 0x8 ;  /* 0x000000000008781c */ /* 0x000fda0003f0f018 */
[----:B------:R-:W-:Y:S05]  /*0cf0*/  @!P0 BRA `(.L_x_7) ;  /* 0x0000000000648947 */ /* 0x000fea0003800000 */
[C---:B-----5:R-:W-:Y:S02]  /*0d00*/  PRMT R24, R60.reuse, 0x7632, R24 ;  /* 0x000076323c187816 */ /* 0x060fe40000000018 */
[----:B------:R-:W-:Y:S02]  /*0d10*/  SHF.L.U32 R25, R60, 0x10, RZ ;  /* 0x000000103c197819 */ /* 0x000fe400000006ff */
[C---:B------:R-:W-:Y:S01]  /*0d20*/  PRMT R26, R61.reuse, 0x7632, R26 ;  /* 0x000076323d1a7816 */ /* 0x040fe2000000001a */
[----:B------:R-:W-:Y:S01]  /*0d30*/  IMAD.U32 R61, R61, 0x10000, RZ ;  /* 0x000100003d3d7824 */ /* 0x000fe200078e00ff */
[C---:B------:R-:W-:Y:S01]  /*0d40*/  PRMT R27, R62.reuse, 0x7632, R27 ;  /* 0x000076323e1b7816 */ /* 0x040fe2000000001b */
[-C--:B------:R-:W-:Y:S01]  /*0d50*/  FMUL.FTZ R84, R25, R110.reuse ;  /* 0x0000006e19547220 */ /* 0x080fe20000410000 */
[----:B------:R-:W-:Y:S01]  /*0d60*/  PRMT R60, R63, 0x7632, R60 ;  /* 0x000076323f3c7816 */ /* 0x000fe2000000003c */
[----:B------:R-:W-:Y:S01]  /*0d70*/  FMUL.FTZ R82, R61, R110 ;  /* 0x0000006e3d527220 */ /* 0x000fe20000410000 */
[----:B------:R-:W-:Y:S01]  /*0d80*/  SHF.L.U32 R83, R62, 0x10, RZ ;  /* 0x000000103e537819 */ /* 0x000fe200000006ff */
[----:B------:R-:W-:Y:S01]  /*0d90*/  IMAD.U32 R27, R27, 0x10000, RZ ;  /* 0x000100001b1b7824 */ /* 0x000fe200078e00ff */
[----:B------:R-:W-:-:S02]  /*0da0*/  SHF.L.U32 R63, R63, 0x10, RZ ;  /* 0x000000103f3f7819 */ /* 0x000fc400000006ff */
[----:B------:R-:W-:Y:S01]  /*0db0*/  SHF.L.U32 R79, R24, 0x10, RZ ;  /* 0x00000010184f7819 */ /* 0x000fe200000006ff */
[-C--:B------:R-:W-:Y:S01]  /*0dc0*/  FMUL.FTZ R80, R83, R110.reuse ;  /* 0x0000006e53507220 */ /* 0x080fe20000410000 */
[----:B------:R-:W-:Y:S01]  /*0dd0*/  SHF.L.U32 R85, R60, 0x10, RZ ;  /* 0x000000103c557819 */ /* 0x000fe200000006ff */
[-C--:B------:R-:W-:Y:S01]  /*0de0*/  FMUL.FTZ R78, R63, R110.reuse ;  /* 0x0000006e3f4e7220 */ /* 0x080fe20000410000 */
[----:B------:R-:W-:Y:S01]  /*0df0*/  SHF.L.U32 R81, R26, 0x10, RZ ;  /* 0x000000101a517819 */ /* 0x000fe200000006ff */
[-C--:B------:R-:W-:Y:S01]  /*0e00*/  FMUL.FTZ R83, R27, R110.reuse ;  /* 0x0000006e1b537220 */ /* 0x080fe20000410000 */
[-C--:B------:R-:W-:Y:S01]  /*0e10*/  FMUL.FTZ R79, R79, R110.reuse ;  /* 0x0000006e4f4f7220 */ /* 0x080fe20000410000 */
[-C--:B------:R-:W-:Y:S02]  /*0e20*/  FMUL.FTZ R85, R85, R110.reuse ;  /* 0x0000006e55557220 */ /* 0x080fe40000410000 */
[----:B------:R-:W-:Y:S01]  /*0e30*/  FMUL.FTZ R81, R81, R110 ;  /* 0x0000006e51517220 */ /* 0x000fe20000410000 */
[----:B------:R-:W-:-:S02]  /*0e40*/  F2FP.BF16.F32.PACK_AB R26, R83, R80 ;  /* 0x00000050531a723e */ /* 0x000fc400000010ff */
[----:B------:R-:W-:Y:S02]  /*0e50*/  F2FP.BF16.F32.PACK_AB R27, R85, R78 ;  /* 0x0000004e551b723e */ /* 0x000fe400000010ff */
[----:B------:R-:W-:Y:S02]  /*0e60*/  F2FP.BF16.F32.PACK_AB R25, R81, R82 ;  /* 0x000000525119723e */ /* 0x000fe400000010ff */
[----:B------:R-:W-:Y:S01]  /*0e70*/  F2FP.BF16.F32.PACK_AB R24, R79, R84 ;  /* 0x000000544f18723e */ /* 0x000fe200000010ff */
[----:B------:R-:W-:Y:S06]  /*0e80*/  BRA `(.L_x_6) ;  /* 0x0000000000507947 */ /* 0x000fec0003800000 */
.L_x_7:
[----:B-----5:R-:W-:Y:S02]  /*0e90*/  SHF.L.U32 R79, R60, 0x10, RZ ;  /* 0x000000103c4f7819 */ /* 0x020fe400000006ff */
[----:B------:R-:W-:Y:S02]  /*0ea0*/  SHF.L.U32 R85, R62, 0x10, RZ ;  /* 0x000000103e557819 */ /* 0x000fe400000006ff */
[----:B------:R-:W-:Y:S01]  /*0eb0*/  PRMT R78, R60, 0x7632, R78 ;  /* 0x000076323c4e7816 */ /* 0x000fe2000000004e */
[-C--:B------:R-:W-:Y:S01]  /*0ec0*/  FMUL.FTZ R84, R79, R110.reuse ;  /* 0x0000006e4f547220 */ /* 0x080fe20000410000 */
[----:B------:R-:W-:Y:S01]  /*0ed0*/  PRMT R83, R62, 0x7632, R83 ;  /* 0x000076323e537816 */ /* 0x000fe20000000053 */
[----:B------:R-:W-:Y:S01]  /*0ee0*/  FMUL.FTZ R80, R85, R110 ;  /* 0x0000006e55507220 */ /* 0x000fe20000410000 */
[----:B------:R-:W-:Y:S02]  /*0ef0*/  PRMT R60, R61, 0x7632, R60 ;  /* 0x000076323d3c7816 */ /* 0x000fe4000000003c */
[C---:B------:R-:W-:Y:S01]  /*0f00*/  PRMT R62, R63.reuse, 0x7632, R62 ;  /* 0x000076323f3e7816 */ /* 0x040fe2000000003e */
        /* <DEDUP_REMOVED lines=8> */
[----:B------:R-:W-:Y:S01]  /*0f90*/  SHF.L.U32 R85, R62, 0x10, RZ ;  /* 0x000000103e557819 */ /* 0x000fe200000006ff */
[-C--:B------:R-:W-:Y:S02]  /*0fa0*/  FMUL.FTZ R81, R81, R110.reuse ;  /* 0x0000006e51517220 */ /* 0x080fe40000410000 */
[-C--:B------:R-:W-:Y:S02]  /*0fb0*/  FMUL.FTZ R83, R83, R110.reuse ;  /* 0x0000006e53537220 */ /* 0x080fe40000410000 */
[----:B------:R-:W-:-:S07]  /*0fc0*/  FMUL.FTZ R85, R85, R110 ;  /* 0x0000006e55557220 */ /* 0x000fce0000410000 */
.L_x_6:
[----:B------:R-:W0:Y:S01]  /*0fd0*/  @UP0 LDCU.64 UR4, c[0x0][0x3a8] ;  /* 0x00007500ff0407ac */ /* 0x000e220008000a00 */
[----:B------:R-:W-:Y:S01]  /*0fe0*/  PLOP3.LUT P2, PT, PT, PT, UP0, 0x80, 0x8 ;  /* 0x000000000008781c */ /* 0x000fe20003f4f008 */
[----:B------:R-:W-:Y:S01]  /*0ff0*/  IMAD.MOV.U32 R60, RZ, RZ, 0x10 ;  /* 0x00000010ff3c7424 */ /* 0x000fe200078e00ff */
[----:B------:R-:W-:Y:S02]  /*1000*/  PLOP3.LUT P3, PT, PT, PT, UP0, 0x80, 0x8 ;  /* 0x000000000008781c */ /* 0x000fe40003f6f008 */
[----:B------:R-:W-:-:S09]  /*1010*/  IADD3 R111, PT, PT, R77, 0x100, RZ ;  /* 0x000001004d6f7810 */ /* 0x000fd20007ffe0ff */
[----:B0-----:R-:W-:-:S05]  /*1020*/  @P2 IMAD.WIDE.U32 R60, R77, R60, UR4 ;  /* 0x000000044d3c2e25 */ /* 0x001fca000f8e003c */
[----:B------:R0:W-:Y:S02]  /*1030*/  @P3 STG.E.128 desc[UR8][R60.64], R24 ;  /* 0x000000183c003986 */ /* 0x0001e4000c101d08 */
.L_x_4:
[----:B------:R-:W-:Y:S05]  /*1040*/  BSYNC.RECONVERGENT B0 ;  /* 0x0000000000007941 */ /* 0x000fea0003800200 */
.L_x_3:
[----:B------:R-:W-:Y:S01]  /*1050*/  ISETP.GE.U32.AND P2, PT, R75, 0x200, PT ;  /* 0x000002004b00780c */ /* 0x000fe20003f46070 */
[----:B------:R-:W-:-:S12]  /*1060*/  BSSY.RECONVERGENT B0, `(.L_x_8) ;  /* 0x0000067000007945 */ /* 0x000fd80003800200 */
[----:B------:R-:W-:Y:S05]  /*1070*/  @!P2 BRA `(.L_x_9) ;  /* 0x000000040094a947 */ /* 0x000fea0003800000 */
[----:B0-----:R-:W0:Y:S02]  /*1080*/  LDC.64 R60, c[0x0][0x390] ;  /* 0x0000e400ff3c7b82 */ /* 0x001e240000000a00 */
        /* <DEDUP_REMOVED lines=8> */
[C---:B-----5:R-:W-:Y:S02]  /*1110*/  PRMT R88, R61.reuse, 0x7632, R88 ;  /* 0x000076323d587816 */ /* 0x060fe40000000058 */
[----:B------:R-:W-:Y:S02]  /*1120*/  SHF.L.U32 R61, R61, 0x10, RZ ;  /* 0x000000103d3d7819 */ /* 0x000fe400000006ff */
[C---:B------:R-:W-:Y:S02]  /*1130*/  PRMT R86, R60.reuse, 0x7632, R86 ;  /* 0x000076323c567816 */ /* 0x040fe40000000056 */
[----:B------:R-:W-:Y:S02]  /*1140*/  SHF.L.U32 R87, R60, 0x10, RZ ;  /* 0x000000103c577819 */ /* 0x000fe400000006ff */
[C---:B------:R-:W-:Y:S02]  /*1150*/  PRMT R92, R62.reuse, 0x7632, R92 ;  /* 0x000076323e5c7816 */ /* 0x040fe4000000005c */
[----:B------:R-:W-:-:S02]  /*1160*/  SHF.L.U32 R91, R62, 0x10, RZ ;  /* 0x000000103e5b7819 */ /* 0x000fc400000006ff */
[C---:B------:R-:W-:Y:S01]  /*1170*/  PRMT R112, R63.reuse, 0x7632, R112 ;  /* 0x000076323f707816 */ /* 0x040fe20000000070 */
[----:B------:R-:W-:-:S03]  /*1180*/  IMAD.U32 R63, R63, 0x10000, RZ ;  /* 0x000100003f3f7824 */ /* 0x000fc600078e00ff */
[----:B------:R-:W-:Y:S02]  /*1190*/  SHF.L.U32 R115, R112, 0x10, RZ ;  /* 0x0000001070737819 */ /* 0x000fe400000006ff */
[----:B--2---:R-:W-:Y:S02]  /*11a0*/  SHF.L.U32 R90, R25, 0x10, RZ ;  /* 0x00000010195a7819 */ /* 0x004fe400000006ff */
[C---:B------:R-:W-:Y:S02]  /*11b0*/  PRMT R60, R24.reuse, 0x7632, R60 ;  /* 0x00007632183c7816 */ /* 0x040fe4000000003c */
[----:B------:R-:W-:Y:S01]  /*11c0*/  SHF.L.U32 R62, R24, 0x10, RZ ;  /* 0x00000010183e7819 */ /* 0x000fe200000006ff */
[-C--:B------:R-:W-:Y:S01]  /*11d0*/  FFMA.FTZ R89, R61, R110.reuse, R90 ;  /* 0x0000006e3d597223 */ /* 0x080fe2000001005a */
[----:B------:R-:W-:Y:S01]  /*11e0*/  PRMT R24, R25, 0x7632, R24 ;  /* 0x0000763219187816 */ /* 0x000fe20000000018 */
[----:B------:R-:W-:Y:S01]  /*11f0*/  IMAD.U32 R25, R86, 0x10000, RZ ;  /* 0x0001000056197824 */ /* 0x000fe200078e00ff */
[----:B------:R-:W-:Y:S01]  /*1200*/  PRMT R93, R26, 0x7632, R93 ;  /* 0x000076321a5d7816 */ /* 0x000fe2000000005d */
[----:B------:R-:W-:Y:S01]  /*1210*/  FFMA.FTZ R87, R87, R110, R62 ;  /* 0x0000006e57577223 */ /* 0x000fe2000001003e */
[----:B------:R-:W-:-:S02]  /*1220*/  PRMT R113, R27, 0x7632, R113 ;  /* 0x000076321b717816 */ /* 0x000fc40000000071 */
[----:B------:R-:W-:Y:S01]  /*1230*/  SHF.L.U32 R114, R27, 0x10, RZ ;  /* 0x000000101b727819 */ /* 0x000fe200000006ff */
[----:B------:R-:W-:Y:S01]  /*1240*/  IMAD.U32 R90, R93, 0x10000, RZ ;  /* 0x000100005d5a7824 */ /* 0x000fe200078e00ff */
[----:B------:R-:W-:Y:S02]  /*1250*/  SHF.L.U32 R61, R92, 0x10, RZ ;  /* 0x000000105c3d7819 */ /* 0x000fe400000006ff */
[----:B------:R-:W-:Y:S01]  /*1260*/  SHF.L.U32 R26, R26, 0x10, RZ ;  /* 0x000000101a1a7819 */ /* 0x000fe200000006ff */
[-C--:B------:R-:W-:Y:S01]  /*1270*/  FFMA.FTZ R93, R63, R110.reuse, R114 ;  /* 0x0000006e3f5d7223 */ /* 0x080fe20000010072 */
[----:B------:R-:W-:Y:S01]  /*1280*/  SHF.L.U32 R27, R88, 0x10, RZ ;  /* 0x00000010581b7819 */ /* 0x000fe200000006ff */
[-C--:B------:R-:W-:Y:S01]  /*1290*/  FFMA.FTZ R90, R61, R110.reuse, R90 ;  /* 0x0000006e3d5a7223 */ /* 0x080fe2000001005a */
[----:B------:R-:W-:Y:S01]  /*12a0*/  SHF.L.U32 R92, R113, 0x10, RZ ;  /* 0x00000010715c7819 */ /* 0x000fe200000006ff */
[----:B------:R-:W-:Y:S01]  /*12b0*/  FFMA.FTZ R91, R91, R110, R26 ;  /* 0x0000006e5b5b7223 */ /* 0x000fe2000001001a */
[----:B------:R-:W-:-:S02]  /*12c0*/  SHF.L.U32 R24, R24, 0x10, RZ ;  /* 0x0000001018187819 */ /* 0x000fc400000006ff */
[----:B------:R-:W-:Y:S01]  /*12d0*/  SHF.L.U32 R60, R60, 0x10, RZ ;  /* 0x000000103c3c7819 */ /* 0x000fe200000006ff */
[-C--:B------:R-:W-:Y:S01]  /*12e0*/  FFMA.FTZ R92, R115, R110.reuse, R92 ;  /* 0x0000006e735c7223 */ /* 0x080fe2000001005c */
[----:B------:R-:W-:Y:S01]  /*12f0*/  F2FP.BF16.F32.PACK_AB R26, R90, R91 ;  /* 0x0000005b5a1a723e */ /* 0x000fe200000010ff */
[-C--:B------:R-:W-:Y:S02]  /*1300*/  FFMA.FTZ R88, R27, R110.reuse, R24 ;  /* 0x0000006e1b587223 */ /* 0x080fe40000010018 */
[----:B------:R-:W-:Y:S01]  /*1310*/  FFMA.FTZ R86, R25, R110, R60 ;  /* 0x0000006e19567223 */ /* 0x000fe2000001003c */
[----:B------:R-:W-:Y:S02]  /*1320*/  F2FP.BF16.F32.PACK_AB R27, R92, R93 ;  /* 0x0000005d5c1b723e */ /* 0x000fe400000010ff */
[----:B------:R-:W-:Y:S02]  /*1330*/  F2FP.BF16.F32.PACK_AB R25, R88, R89 ;  /* 0x000000595819723e */ /* 0x000fe400000010ff */
[----:B------:R-:W-:Y:S01]  /*1340*/  F2FP.BF16.F32.PACK_AB R24, R86, R87 ;  /* 0x000000575618723e */ /* 0x000fe200000010ff */
[----:B------:R-:W-:Y:S06]  /*1350*/  BRA `(.L_x_11) ;  /* 0x0000000000c07947 */ /* 0x000fec0003800000 */
.L_x_10:
[----:B------:R-:W-:-:S04]  /*1360*/  UISETP.NE.U32.AND UP1, UPT, UR18, URZ, UPT ;  /* 0x000000ff1200728c */ /* 0x000fc8000bf25070 */
[----:B------:R-:W-:-:S09]  /*1370*/  UISETP.NE.AND.EX UP1, UPT, UR19, URZ, UPT, UP1 ;  /* 0x000000ff1300728c */ /* 0x000fd2000bf25310 */
[----:B------:R-:W-:Y:S05]  /*1380*/  BRA.U UP1, `(.L_x_12) ;  /* 0x0000000101547547 */ /* 0x000fea000b800000 */
[----:B-----5:R-:W-:Y:S01]  /*1390*/  PRMT R86, R60, 0x7632, R86 ;  /* 0x000076323c567816 */ /* 0x020fe20000000056 */
[----:B------:R-:W-:Y:S01]  /*13a0*/  IMAD.U32 R91, R62, 0x10000, RZ ;  /* 0x000100003e5b7824 */ /* 0x000fe200078e00ff */
[----:B------:R-:W-:Y:S02]  /*13b0*/  SHF.L.U32 R87, R60, 0x10, RZ ;  /* 0x000000103c577819 */ /* 0x000fe400000006ff */
[----:B------:R-:W-:Y:S01]  /*13c0*/  PRMT R88, R62, 0x7632, R88 ;  /* 0x000076323e587816 */ /* 0x000fe20000000058 */
[-C--:B------:R-:W-:Y:S01]  /*13d0*/  FMUL.FTZ R91, R91, R110.reuse ;  /* 0x0000006e5b5b7220 */ /* 0x080fe20000410000 */
[----:B------:R-:W-:Y:S01]  /*13e0*/  PRMT R60, R61, 0x7632, R60 ;  /* 0x000076323d3c7816 */ /* 0x000fe2000000003c */
[----:B------:R-:W-:Y:S01]  /*13f0*/  FMUL.FTZ R87, R87, R110 ;  /* 0x0000006e57577220 */ /* 0x000fe20000410000 */
[----:B------:R-:W-:Y:S02]  /*1400*/  PRMT R62, R63, 0x7632, R62 ;  /* 0x000076323f3e7816 */ /* 0x000fe4000000003e */
[----:B------:R-:W-:-:S02]  /*1410*/  SHF.L.U32 R89, R61, 0x10, RZ ;  /* 0x000000103d597819 */ /* 0x000fc400000006ff */
[----:B------:R-:W-:Y:S01]  /*1420*/  SHF.L.U32 R93, R63, 0x10, RZ ;  /* 0x000000103f5d7819 */ /* 0x000fe200000006ff */
[----:B------:R-:W-:Y:S01]  /*1430*/  IMAD.U32 R115, R62, 0x10000, RZ ;  /* 0x000100003e737824 */ /* 0x000fe200078e00ff */
        /* <DEDUP_REMOVED lines=9> */
[----:B------:R-:W-:Y:S06]  /*14d0*/  BRA `(.L_x_11) ;  /* 0x0000000000607947 */ /* 0x000fec0003800000 */
.L_x_12:
[C---:B-----5:R-:W-:Y:S02]  /*14e0*/  PRMT R26, R61.reuse, 0x7632, R26 ;  /* 0x000076323d1a7816 */ /* 0x060fe4000000001a */
[----:B------:R-:W-:Y:S02]  /*14f0*/  SHF.L.U32 R61, R61, 0x10, RZ ;  /* 0x000000103d3d7819 */ /* 0x000fe400000006ff */
[C---:B------:R-:W-:Y:S02]  /*1500*/  PRMT R24, R60.reuse, 0x7632, R24 ;  /* 0x000076323c187816 */ /* 0x040fe40000000018 */
[----:B------:R-:W-:Y:S01]  /*1510*/  SHF.L.U32 R87, R60, 0x10, RZ ;  /* 0x000000103c577819 */ /* 0x000fe200000006ff */
[-C--:B------:R-:W-:Y:S01]  /*1520*/  FMUL.FTZ R89, R61, R110.reuse ;  /* 0x0000006e3d597220 */ /* 0x080fe20000410000 */
[----:B------:R-:W-:Y:S01]  /*1530*/  PRMT R27, R62, 0x7632, R27 ;  /* 0x000076323e1b7816 */ /* 0x000fe2000000001b */
[----:B------:R-:W-:Y:S01]  /*1540*/  IMAD.U32 R25, R24, 0x10000, RZ ;  /* 0x0001000018197824 */ /* 0x000fe200078e00ff */
[----:B------:R-:W-:Y:S01]  /*1550*/  PRMT R60, R63, 0x7632, R60 ;  /* 0x000076323f3c7816 */ /* 0x000fe2000000003c */
[-C--:B------:R-:W-:Y:S01]  /*1560*/  FMUL.FTZ R87, R87, R110.reuse ;  /* 0x0000006e57577220 */ /* 0x080fe20000410000 */
[----:B------:R-:W-:Y:S01]  /*1570*/  SHF.L.U32 R61, R27, 0x10, RZ ;  /* 0x000000101b3d7819 */ /* 0x000fe200000006ff */
[----:B------:R-:W-:Y:S01]  /*1580*/  FMUL.FTZ R86, R25, R110 ;  /* 0x0000006e19567220 */ /* 0x000fe20000410000 */
[----:B------:R-:W-:-:S02]  /*1590*/  SHF.L.U32 R91, R62, 0x10, RZ ;  /* 0x000000103e5b7819 */ /* 0x000fc400000006ff */
[----:B------:R-:W-:Y:S01]  /*15a0*/  SHF.L.U32 R63, R63, 0x10, RZ ;  /* 0x000000103f3f7819 */ /* 0x000fe200000006ff */
[-C--:B------:R-:W-:Y:S01]  /*15b0*/  FMUL.FTZ R90, R61, R110.reuse ;  /* 0x0000006e3d5a7220 */ /* 0x080fe20000410000 */
[----:B------:R-:W-:Y:S01]  /*15c0*/  SHF.L.U32 R113, R60, 0x10, RZ ;  /* 0x000000103c717819 */ /* 0x000fe200000006ff */
[-C--:B------:R-:W-:Y:S01]  /*15d0*/  FMUL.FTZ R91, R91, R110.reuse ;  /* 0x0000006e5b5b7220 */ /* 0x080fe20000410000 */
[----:B------:R-:W-:Y:S01]  /*15e0*/  SHF.L.U32 R27, R26, 0x10, RZ ;  /* 0x000000101a1b7819 */ /* 0x000fe200000006ff */
[-C--:B------:R-:W-:Y:S01]  /*15f0*/  FMUL.FTZ R93, R63, R110.reuse ;  /* 0x0000006e3f5d7220 */ /* 0x080fe20000410000 */
[----:B------:R-:W-:Y:S01]  /*1600*/  F2FP.BF16.F32.PACK_AB R24, R86, R87 ;  /* 0x000000575618723e */ /* 0x000fe200000010ff */
[-C--:B------:R-:W-:Y:S01]  /*1610*/  FMUL.FTZ R92, R113, R110.reuse ;  /* 0x0000006e715c7220 */ /* 0x080fe20000410000 */
[----:B------:R-:W-:Y:S01]  /*1620*/  F2FP.BF16.F32.PACK_AB R26, R90, R91 ;  /* 0x0000005b5a1a723e */ /* 0x000fe200000010ff */
[----:B------:R-:W-:-:S03]  /*1630*/  FMUL.FTZ R88, R27, R110 ;  /* 0x0000006e1b587220 */ /* 0x000fc60000410000 */
[----:B------:R-:W-:Y:S02]  /*1640*/  F2FP.BF16.F32.PACK_AB R27, R92, R93 ;  /* 0x0000005d5c1b723e */ /* 0x000fe400000010ff */
[----:B------:R-:W-:-:S07]  /*1650*/  F2FP.BF16.F32.PACK_AB R25, R88, R89 ;  /* 0x000000595819723e */ /* 0x000fce00000010ff */
.L_x_11:
[----:B------:R-:W0:Y:S01]  /*1660*/  @UP0 LDCU.64 UR4, c[0x0][0x3a8] ;  /* 0x00007500ff0407ac */ /* 0x000e220008000a00 */
[----:B------:R-:W-:Y:S01]  /*1670*/  PLOP3.LUT P3, PT, PT, PT, UP0, 0x80, 0x8 ;  /* 0x000000000008781c */ /* 0x000fe20003f6f008 */
[----:B------:R-:W-:Y:S01]  /*1680*/  HFMA2 R60, -RZ, RZ, 0, 9.5367431640625e-07 ;  /* 0x00000010ff3c7431 */ /* 0x000fe200000001ff */
[----:B------:R-:W-:-:S11]  /*1690*/  PLOP3.LUT P4, PT, PT, PT, UP0, 0x80, 0x8 ;  /* 0x000000000008781c */ /* 0x000fd60003f8f008 */
[----:B0-----:R-:W-:-:S04]  /*16a0*/  @P3 IMAD.WIDE.U32 R60, R111, R60, UR4 ;  /* 0x000000046f3c3e25 */ /* 0x001fc8000f8e003c */
[----:B------:R-:W-:Y:S01]  /*16b0*/  VIADD R111, R111, 0x100 ;  /* 0x000001006f6f7836 */ /* 0x000fe20000000000 */
[----:B------:R1:W-:Y:S06]  /*16c0*/  @P4 STG.E.128 desc[UR8][R60.64], R24 ;  /* 0x000000183c004986 */ /* 0x0003ec000c101d08 */
.L_x_9:
[----:B------:R-:W-:Y:S05]  /*16d0*/  BSYNC.RECONVERGENT B0 ;  /* 0x0000000000007941 */ /* 0x000fea0003800200 */
.L_x_8:
[----:B------:R-:W-:Y:S01]  /*16e0*/  ISETP.GE.U32.AND P3, PT, R75, 0x300, PT ;  /* 0x000003004b00780c */ /* 0x000fe20003f66070 */
[----:B------:R-:W-:-:S12]  /*16f0*/  BSSY.RECONVERGENT B0, `(.L_x_13) ;  /* 0x0000067000007945 */ /* 0x000fd80003800200 */
[----:B------:R-:W-:Y:S05]  /*1700*/  @!P3 BRA `(.L_x_14) ;  /* 0x000000040094b947 */ /* 0x000fea0003800000 */
[----:B01----:R-:W0:Y:S02]  /*1710*/  LDC.64 R60, c[0x0][0x390] ;  /* 0x0000e400ff3c7b82 */ /* 0x003e240000000a00 */
        /* <DEDUP_REMOVED lines=14> */
[C---:B------:R-:W-:Y:S02]  /*1800*/  PRMT R112, R63.reuse, 0x7632, R112 ;  /* 0x000076323f707816 */ /* 0x040fe40000000070 */
[----:B------:R-:W-:Y:S02]  /*1810*/  SHF.L.U32 R63, R63, 0x10, RZ ;  /* 0x000000103f3f7819 */ /* 0x000fe400000006ff */
[----:B------:R-:W-:Y:S02]  /*1820*/  SHF.L.U32 R115, R112, 0x10, RZ ;  /* 0x0000001070737819 */ /* 0x000fe400000006ff */
[C---:B--2---:R-:W-:Y:S01]  /*1830*/  SHF.L.U32 R98, R25.reuse, 0x10, RZ ;  /* 0x0000001019627819 */ /* 0x044fe200000006ff */
[C---:B------:R-:W-:Y:S01]  /*1840*/  IMAD.U32 R62, R24.reuse, 0x10000, RZ ;  /* 0x00010000183e7824 */ /* 0x040fe200078e00ff */
[----:B------:R-:W-:Y:S02]  /*1850*/  PRMT R60, R24, 0x7632, R60 ;  /* 0x00007632183c7816 */ /* 0x000fe4000000003c */
[----:B------:R-:W-:Y:S01]  /*1860*/  PRMT R24, R25, 0x7632, R24 ;  /* 0x0000763219187816 */ /* 0x000fe20000000018 */
[-C--:B------:R-:W-:Y:S01]  /*1870*/  FFMA.FTZ R97, R61, R110.reuse, R98 ;  /* 0x0000006e3d617223 */ /* 0x080fe20000010062 */
[----:B------:R-:W-:Y:S01]  /*1880*/  PRMT R101, R26, 0x7632, R101 ;  /* 0x000076321a657816 */ /* 0x000fe20000000065 */
[----:B------:R-:W-:Y:S01]  /*1890*/  FFMA.FTZ R95, R95, R110, R62 ;  /* 0x0000006e5f5f7223 */ /* 0x000fe2000001003e */
[----:B------:R-:W-:Y:S01]  /*18a0*/  PRMT R113, R27, 0x7632, R113 ;  /* 0x000076321b717816 */ /* 0x000fe20000000071 */
[----:B------:R-:W-:Y:S01]  /*18b0*/  IMAD.U32 R24, R24, 0x10000, RZ ;  /* 0x0001000018187824 */ /* 0x000fe200078e00ff */
[----:B------:R-:W-:-:S02]  /*18c0*/  SHF.L.U32 R61, R100, 0x10, RZ ;  /* 0x00000010643d7819 */ /* 0x000fc400000006ff */
[----:B------:R-:W-:Y:S02]  /*18d0*/  SHF.L.U32 R26, R26, 0x10, RZ ;  /* 0x000000101a1a7819 */ /* 0x000fe400000006ff */
[----:B------:R-:W-:Y:S01]  /*18e0*/  SHF.L.U32 R114, R27, 0x10, RZ ;  /* 0x000000101b727819 */ /* 0x000fe200000006ff */
[----:B------:R-:W-:Y:S01]  /*18f0*/  IMAD.U32 R27, R96, 0x10000, RZ ;  /* 0x00010000601b7824 */ /* 0x000fe200078e00ff */
[----:B------:R-:W-:Y:S01]  /*1900*/  SHF.L.U32 R25, R94, 0x10, RZ ;  /* 0x000000105e197819 */ /* 0x000fe200000006ff */
[-C--:B------:R-:W-:Y:S01]  /*1910*/  FFMA.FTZ R99, R99, R110.reuse, R26 ;  /* 0x0000006e63637223 */ /* 0x080fe2000001001a */
[----:B------:R-:W-:Y:S01]  /*1920*/  SHF.L.U32 R100, R113, 0x10, RZ ;  /* 0x0000001071647819 */ /* 0x000fe200000006ff */
[-C--:B------:R-:W-:Y:S01]  /*1930*/  FFMA.FTZ R96, R27, R110.reuse, R24 ;  /* 0x0000006e1b607223 */ /* 0x080fe20000010018 */
[----:B------:R-:W-:Y:S01]  /*1940*/  SHF.L.U32 R98, R101, 0x10, RZ ;  /* 0x0000001065627819 */ /* 0x000fe200000006ff */
[-C--:B------:R-:W-:Y:S01]  /*1950*/  FFMA.FTZ R101, R63, R110.reuse, R114 ;  /* 0x0000006e3f657223 */ /* 0x080fe20000010072 */
[----:B------:R-:W-:Y:S01]  /*1960*/  SHF.L.U32 R60, R60, 0x10, RZ ;  /* 0x000000103c3c7819 */ /* 0x000fe200000006ff */
[----:B------:R-:W-:-:S02]  /*1970*/  FFMA.FTZ R100, R115, R110, R100 ;  /* 0x0000006e73647223 */ /* 0x000fc40000010064 */
[-C--:B------:R-:W-:Y:S02]  /*1980*/  FFMA.FTZ R98, R61, R110.reuse, R98 ;  /* 0x0000006e3d627223 */ /* 0x080fe40000010062 */
[----:B------:R-:W-:Y:S01]  /*1990*/  FFMA.FTZ R94, R25, R110, R60 ;  /* 0x0000006e195e7223 */ /* 0x000fe2000001003c */
[----:B------:R-:W-:Y:S02]  /*19a0*/  F2FP.BF16.F32.PACK_AB R27, R100, R101 ;  /* 0x00000065641b723e */ /* 0x000fe400000010ff */
[----:B------:R-:W-:Y:S02]  /*19b0*/  F2FP.BF16.F32.PACK_AB R26, R98, R99 ;  /* 0x00000063621a723e */ /* 0x000fe400000010ff */
[----:B------:R-:W-:Y:S02]  /*19c0*/  F2FP.BF16.F32.PACK_AB R25, R96, R97 ;  /* 0x000000616019723e */ /* 0x000fe400000010ff */
[----:B------:R-:W-:Y:S01]  /*19d0*/  F2FP.BF16.F32.PACK_AB R24, R94, R95 ;  /* 0x0000005f5e18723e */ /* 0x000fe200000010ff */
[----:B------:R-:W-:Y:S06]  /*19e0*/  BRA `(.L_x_16) ;  /* 0x0000000000c07947 */ /* 0x000fec0003800000 */
.L_x_15:
[----:B------:R-:W-:-:S04]  /*19f0*/  UISETP.NE.U32.AND UP1, UPT, UR18, URZ, UPT ;  /* 0x000000ff1200728c */ /* 0x000fc8000bf25070 */
[----:B------:R-:W-:-:S09]  /*1a00*/  UISETP.NE.AND.EX UP1, UPT, UR19, URZ, UPT, UP1 ;  /* 0x000000ff1300728c */ /* 0x000fd2000bf25310 */
[----:B------:R-:W-:Y:S05]  /*1a10*/  BRA.U UP1, `(.L_x_17) ;  /* 0x0000000101547547 */ /* 0x000fea000b800000 */
[C---:B-----5:R-:W-:Y:S01]  /*1a20*/  PRMT R94, R60.reuse, 0x7632, R94 ;  /* 0x000076323c5e7816 */ /* 0x060fe2000000005e */
[----:B------:R-:W-:Y:S01]  /*1a30*/  IMAD.U32 R101, R63, 0x10000, RZ ;  /* 0x000100003f657824 */ /* 0x000fe200078e00ff */
[----:B------:R-:W-:Y:S02]  /*1a40*/  SHF.L.U32 R95, R60, 0x10, RZ ;  /* 0x000000103c5f7819 */ /* 0x000fe400000006ff */
[C---:B------:R-:W-:Y:S01]  /*1a50*/  PRMT R96, R62.reuse, 0x7632, R96 ;  /* 0x000076323e607816 */ /* 0x040fe20000000060 */
[-C--:B------:R-:W-:Y:S01]  /*1a60*/  FMUL.FTZ R101, R101, R110.reuse ;  /* 0x0000006e65657220 */ /* 0x080fe20000410000 */
[----:B------:R-:W-:Y:S01]  /*1a70*/  SHF.L.U32 R99, R62, 0x10, RZ ;  /* 0x000000103e637819 */ /* 0x000fe200000006ff */
[-C--:B------:R-:W-:Y:S01]  /*1a80*/  FMUL.FTZ R95, R95, R110.reuse ;  /* 0x0000006e5f5f7220 */ /* 0x080fe20000410000 */
[----:B------:R-:W-:Y:S02]  /*1a90*/  PRMT R60, R61, 0x7632, R60 ;  /* 0x000076323d3c7816 */ /* 0x000fe4000000003c */
[----:B------:R-:W-:Y:S01]  /*1aa0*/  PRMT R62, R63, 0x7632, R62 ;  /* 0x000076323f3e7816 */ /* 0x000fe2000000003e */
[----:B------:R-:W-:Y:S01]  /*1ab0*/  FMUL.FTZ R99, R99, R110 ;  /* 0x0000006e63637220 */ /* 0x000fe20000410000 */
[----:B------:R-:W-:-:S02]  /*1ac0*/  SHF.L.U32 R97, R61, 0x10, RZ ;  /* 0x000000103d617819 */ /* 0x000fc400000006ff */
[----:B------:R-:W-:Y:S02]  /*1ad0*/  SHF.L.U32 R61, R94, 0x10, RZ ;  /* 0x000000105e3d7819 */ /* 0x000fe400000006ff */
[----:B------:R-:W-:Y:S01]  /*1ae0*/  SHF.L.U32 R63, R60, 0x10, RZ ;  /* 0x000000103c3f7819 */ /* 0x000fe200000006ff */
[-C--:B------:R-:W-:Y:S01]  /*1af0*/  FMUL.FTZ R97, R97, R110.reuse ;  /* 0x0000006e61617220 */ /* 0x080fe20000410000 */
[----:B------:R-:W-:Y:S01]  /*1b00*/  SHF.L.U32 R113, R96, 0x10, RZ ;  /* 0x0000001060717819 */ /* 0x000fe200000006ff */
[-C--:B------:R-:W-:Y:S01]  /*1b10*/  FMUL.FTZ R94, R61, R110.reuse ;  /* 0x0000006e3d5e7220 */ /* 0x080fe20000410000 */
[----:B------:R-:W-:Y:S01]  /*1b20*/  SHF.L.U32 R115, R62, 0x10, RZ ;  /* 0x000000103e737819 */ /* 0x000fe200000006ff */
[-C--:B------:R-:W-:Y:S02]  /*1b30*/  FMUL.FTZ R96, R63, R110.reuse ;  /* 0x0000006e3f607220 */ /* 0x080fe40000410000 */
[-C--:B------:R-:W-:Y:S02]  /*1b40*/  FMUL.FTZ R98, R113, R110.reuse ;  /* 0x0000006e71627220 */ /* 0x080fe40000410000 */
[----:B------:R-:W-:Y:S01]  /*1b50*/  FMUL.FTZ R100, R115, R110 ;  /* 0x0000006e73647220 */ /* 0x000fe20000410000 */
[----:B------:R-:W-:Y:S06]  /*1b60*/  BRA `(.L_x_16) ;  /* 0x0000000000607947 */ /* 0x000fec0003800000 */
.L_x_17:
[C---:B-----5:R-:W-:Y:S01]  /*1b70*/  PRMT R26, R61.reuse, 0x7632, R26 ;  /* 0x000076323d1a7816 */ /* 0x060fe2000000001a */
[C---:B------:R-:W-:Y:S01]  /*1b80*/  IMAD.U32 R95, R60.reuse, 0x10000, RZ ;  /* 0x000100003c5f7824 */ /* 0x040fe200078e00ff */
        /* <DEDUP_REMOVED lines=16> */
[-C--:B------:R-:W-:Y:S01]  /*1c90*/  FMUL.FTZ R94, R25, R110.reuse ;  /* 0x0000006e195e7220 */ /* 0x080fe20000410000 */
[----:B------:R-:W-:Y:S01]  /*1ca0*/  F2FP.BF16.F32.PACK_AB R26, R98, R99 ;  /* 0x00000063621a723e */ /* 0x000fe200000010ff */
[----:B------:R-:W-:-:S02]  /*1cb0*/  FMUL.FTZ R96, R27, R110 ;  /* 0x0000006e1b607220 */ /* 0x000fc40000410000 */
[----:B------:R-:W-:Y:S02]  /*1cc0*/  F2FP.BF16.F32.PACK_AB R27, R100, R101 ;  /* 0x00000065641b723e */ /* 0x000fe400000010ff */
[----:B------:R-:W-:Y:S02]  /*1cd0*/  F2FP.BF16.F32.PACK_AB R24, R94, R95 ;  /* 0x0000005f5e18723e */ /* 0x000fe400000010ff */
[----:B------:R-:W-:-:S07]  /*1ce0*/  F2FP.BF16.F32.PACK_AB R25, R96, R97 ;  /* 0x000000616019723e */ /* 0x000fce00000010ff */
.L_x_16:
[----:B------:R-:W0:Y:S01]  /*1cf0*/  @UP0 LDCU.64 UR4, c[0x0][0x3a8] ;  /* 0x00007500ff0407ac */ /* 0x000e220008000a00 */
[----:B------:R-:W-:Y:S02]  /*1d00*/  PLOP3.LUT P4, PT, PT, PT, UP0, 0x80, 0x8 ;  /* 0x000000000008781c */ /* 0x000fe40003f8f008 */
[----:B------:R-:W-:Y:S02]  /*1d10*/  PLOP3.LUT P5, PT, PT, PT, UP0, 0x80, 0x8 ;  /* 0x000000000008781c */ /* 0x000fe40003faf008 */
[----:B------:R-:W-:-:S09]  /*1d20*/  MOV R60, 0x10 ;  /* 0x00000010003c7802 */ /* 0x000fd20000000f00 */
[C---:B0-----:R-:W-:Y:S01]  /*1d30*/  @P4 IMAD.WIDE.U32 R60, R111.reuse, R60, UR4 ;  /* 0x000000046f3c4e25 */ /* 0x041fe2000f8e003c */
[----:B------:R-:W-:-:S04]  /*1d40*/  IADD3 R111, PT, PT, R111, 0x100, RZ ;  /* 0x000001006f6f7810 */ /* 0x000fc80007ffe0ff */
[----:B------:R2:W-:Y:S03]  /*1d50*/  @P5 STG.E.128 desc[UR8][R60.64], R24 ;  /* 0x000000183c005986 */ /* 0x0005e6000c101d08 */
.L_x_14:
[----:B------:R-:W-:Y:S05]  /*1d60*/  BSYNC.RECONVERGENT B0 ;  /* 0x0000000000007941 */ /* 0x000fea0003800200 */
.L_x_13:
[----:B------:R-:W-:Y:S01]  /*1d70*/  ISETP.GE.U32.AND P4, PT, R75, 0x400, PT ;  /* 0x000004004b00780c */ /* 0x000fe20003f86070 */
[----:B------:R-:W-:-:S12]  /*1d80*/  BSSY.RECONVERGENT B0, `(.L_x_18) ;  /* 0x0000066000007945 */ /* 0x000fd80003800200 */
[----:B------:R-:W-:Y:S05]  /*1d90*/  @!P4 BRA `(.L_x_19) ;  /* 0x000000040090c947 */ /* 0x000fea0003800000 */
[----:B012---:R-:W0:Y:S02]  /*1da0*/  LDC.64 R60, c[0x0][0x390] ;  /* 0x0000e400ff3c7b82 */ /* 0x007e240000000a00 */
        /* <DEDUP_REMOVED lines=8> */
[C---:B-----5:R-:W-:Y:S01]  /*1e30*/  PRMT R108, R63.reuse, 0x7632, R108 ;  /* 0x000076323f6c7816 */ /* 0x060fe2000000006c */
[----:B------:R-:W-:Y:S01]  /*1e40*/  IMAD.U32 R109, R63, 0x10000, RZ ;  /* 0x000100003f6d7824 */ /* 0x000fe200078e00ff */
[C---:B------:R-:W-:Y:S02]  /*1e50*/  PRMT R63, R60.reuse, 0x7632, R63 ;  /* 0x000076323c3f7816 */ /* 0x040fe4000000003f */
[----:B------:R-:W-:Y:S02]  /*1e60*/  SHF.L.U32 R103, R60, 0x10, RZ ;  /* 0x000000103c677819 */ /* 0x000fe400000006ff */
[C---:B------:R-:W-:Y:S02]  /*1e70*/  PRMT R60, R61.reuse, 0x7632, R60 ;  /* 0x000076323d3c7816 */ /* 0x040fe4000000003c */
[----:B------:R-:W-:Y:S02]  /*1e80*/  SHF.L.U32 R61, R61, 0x10, RZ ;  /* 0x000000103d3d7819 */ /* 0x000fe400000006ff */
[----:B------:R-:W-:-:S02]  /*1e90*/  PRMT R104, R62, 0x7632, R104 ;  /* 0x000076323e687816 */ /* 0x000fc40000000068 */
[----:B------:R-:W-:Y:S02]  /*1ea0*/  SHF.L.U32 R107, R62, 0x10, RZ ;  /* 0x000000103e6b7819 */ /* 0x000fe400000006ff */
[----:B------:R-:W-:Y:S02]  /*1eb0*/  SHF.L.U32 R113, R108, 0x10, RZ ;  /* 0x000000106c717819 */ /* 0x000fe400000006ff */
[----:B------:R-:W-:Y:S02]  /*1ec0*/  SHF.L.U32 R63, R63, 0x10, RZ ;  /* 0x000000103f3f7819 */ /* 0x000fe400000006ff */
[----:B--2---:R-:W-:Y:S01]  /*1ed0*/  PRMT R112, R27, 0x7632, R112 ;  /* 0x000076321b707816 */ /* 0x004fe20000000070 */
[----:B------:R-:W-:Y:S01]  /*1ee0*/  IMAD.U32 R102, R25, 0x10000, RZ ;  /* 0x0001000019667824 */ /* 0x000fe200078e00ff */
[----:B------:R-:W-:Y:S02]  /*1ef0*/  SHF.L.U32 R114, R27, 0x10, RZ ;  /* 0x000000101b727819 */ /* 0x000fe400000006ff */
[----:B------:R-:W-:Y:S01]  /*1f00*/  PRMT R27, R24, 0x7632, R27 ;  /* 0x00007632181b7816 */ /* 0x000fe2000000001b */
[-C--:B------:R-:W-:Y:S01]  /*1f10*/  FFMA.FTZ R105, R61, R110.reuse, R102 ;  /* 0x0000006e3d697223 */ /* 0x080fe20000010066 */
[----:B------:R-:W-:Y:S01]  /*1f20*/  PRMT R62, R25, 0x7632, R62 ;  /* 0x00007632193e7816 */ /* 0x000fe2000000003e */
[----:B------:R-:W-:Y:S01]  /*1f30*/  IMAD.U32 R112, R112, 0x10000, RZ ;  /* 0x0001000070707824 */ /* 0x000fe200078e00ff */
[----:B------:R-:W-:Y:S01]  /*1f40*/  PRMT R106, R26, 0x7632, R106 ;  /* 0x000076321a6a7816 */ /* 0x000fe2000000006a */
[-C--:B------:R-:W-:Y:S01]  /*1f50*/  FFMA.FTZ R109, R109, R110.reuse, R114 ;  /* 0x0000006e6d6d7223 */ /* 0x080fe20000010072 */
[----:B------:R-:W-:Y:S01]  /*1f60*/  SHF.L.U32 R24, R24, 0x10, RZ ;  /* 0x0000001018187819 */ /* 0x000fe200000006ff */
[----:B------:R-:W-:Y:S01]  /*1f70*/  FFMA.FTZ R108, R113, R110, R112 ;  /* 0x0000006e716c7223 */ /* 0x000fe20000010070 */
[----:B------:R-:W-:-:S02]  /*1f80*/  SHF.L.U32 R26, R26, 0x10, RZ ;  /* 0x000000101a1a7819 */ /* 0x000fc400000006ff */
[----:B------:R-:W-:Y:S01]  /*1f90*/  SHF.L.U32 R25, R60, 0x10, RZ ;  /* 0x000000103c197819 */ /* 0x000fe200000006ff */
[-C--:B------:R-:W-:Y:S01]  /*1fa0*/  FFMA.FTZ R103, R103, R110.reuse, R24 ;  /* 0x0000006e67677223 */ /* 0x080fe20000010018 */
[----:B------:R-:W-:Y:S01]  /*1fb0*/  SHF.L.U32 R61, R104, 0x10, RZ ;  /* 0x00000010683d7819 */ /* 0x000fe200000006ff */
[-C--:B------:R-:W-:Y:S01]  /*1fc0*/  FFMA.FTZ R107, R107, R110.reuse, R26 ;  /* 0x0000006e6b6b7223 */ /* 0x080fe2000001001a */
[----:B------:R-:W-:Y:S02]  /*1fd0*/  SHF.L.U32 R106, R106, 0x10, RZ ;  /* 0x000000106a6a7819 */ /* 0x000fe400000006ff */
[----:B------:R-:W-:Y:S02]  /*1fe0*/  SHF.L.U32 R62, R62, 0x10, RZ ;  /* 0x000000103e3e7819 */ /* 0x000fe400000006ff */
[----:B------:R-:W-:Y:S01]  /*1ff0*/  SHF.L.U32 R102, R27, 0x10, RZ ;  /* 0x000000101b667819 */ /* 0x000fe200000006ff */
[-C--:B------:R-:W-:Y:S01]  /*2000*/  FFMA.FTZ R106, R61, R110.reuse, R106 ;  /* 0x0000006e3d6a7223 */ /* 0x080fe2000001006a */
[----:B------:R-:W-:Y:S01]  /*2010*/  F2FP.BF16.F32.PACK_AB R27, R108, R109 ;  /* 0x0000006d6c1b723e */ /* 0x000fe200000010ff */
[----:B------:R-:W-:-:S02]  /*2020*/  FFMA.FTZ R104, R25, R110, R62 ;  /* 0x0000006e19687223 */ /* 0x000fc4000001003e */
[----:B------:R-:W-:Y:S01]  /*2030*/  FFMA.FTZ R102, R63, R110, R102 ;  /* 0x0000006e3f667223 */ /* 0x000fe20000010066 */
[----:B------:R-:W-:Y:S02]  /*2040*/  F2FP.BF16.F32.PACK_AB R26, R106, R107 ;  /* 0x0000006b6a1a723e */ /* 0x000fe400000010ff */
[----:B------:R-:W-:Y:S02]  /*2050*/  F2FP.BF16.F32.PACK_AB R25, R104, R105 ;  /* 0x000000696819723e */ /* 0x000fe400000010ff */
[----:B------:R-:W-:Y:S01]  /*2060*/  F2FP.BF16.F32.PACK_AB R24, R102, R103 ;  /* 0x000000676618723e */ /* 0x000fe200000010ff */
[----:B------:R-:W-:Y:S06]  /*2070*/  BRA `(.L_x_21) ;  /* 0x0000000000c07947 */ /* 0x000fec0003800000 */
.L_x_20:
[----:B------:R-:W-:-:S04]  /*2080*/  UISETP.NE.U32.AND UP1, UPT, UR18, URZ, UPT ;  /* 0x000000ff1200728c */ /* 0x000fc8000bf25070 */
[----:B------:R-:W-:-:S09]  /*2090*/  UISETP.NE.AND.EX UP1, UPT, UR19, URZ, UPT, UP1 ;  /* 0x000000ff1300728c */ /* 0x000fd2000bf25310 */
[----:B------:R-:W-:Y:S05]  /*20a0*/  BRA.U UP1, `(.L_x_22) ;  /* 0x0000000101547547 */ /* 0x000fea000b800000 */
[C---:B-----5:R-:W-:Y:S02]  /*20b0*/  PRMT R104, R63.reuse, 0x7632, R104 ;  /* 0x000076323f687816 */ /* 0x060fe40000000068 */
[----:B------:R-:W-:Y:S02]  /*20c0*/  SHF.L.U32 R109, R63, 0x10, RZ ;  /* 0x000000103f6d7819 */ /* 0x000fe400000006ff */
[C---:B------:R-:W-:Y:S02]  /*20d0*/  PRMT R63, R60.reuse, 0x7632, R63 ;  /* 0x000076323c3f7816 */ /* 0x040fe4000000003f */
[----:B------:R-:W-:Y:S01]  /*20e0*/  SHF.L.U32 R103, R60, 0x10, RZ ;  /* 0x000000103c677819 */ /* 0x000fe200000006ff */
[-C--:B------:R-:W-:Y:S01]  /*20f0*/  FMUL.FTZ R109, R109, R110.reuse ;  /* 0x0000006e6d6d7220 */ /* 0x080fe20000410000 */
[C---:B------:R-:W-:Y:S01]  /*2100*/  PRMT R60, R61.reuse, 0x7632, R60 ;  /* 0x000076323d3c7816 */ /* 0x040fe2000000003c */
[----:B------:R-:W-:Y:S01]  /*2110*/  IMAD.U32 R61, R61, 0x10000, RZ ;  /* 0x000100003d3d7824 */ /* 0x000fe200078e00ff */
[C---:B------:R-:W-:Y:S01]  /*2120*/  PRMT R102, R62.reuse, 0x7632, R102 ;  /* 0x000076323e667816 */ /* 0x040fe20000000066 */
        /* <DEDUP_REMOVED lines=13> */
.L_x_22:
[C---:B-----5:R-:W-:Y:S01]  /*2200*/  PRMT R25, R63.reuse, 0x7632, R25 ;  /* 0x000076323f197816 */ /* 0x060fe20000000019 */
[----:B------:R-:W-:Y:S01]  /*2210*/  IMAD.U32 R63, R63, 0x10000, RZ ;  /* 0x000100003f3f7824 */ /* 0x000fe200078e00ff */
[----:B------:R-:W-:Y:S02]  /*2220*/  PRMT R27, R62, 0x7632, R27 ;  /* 0x000076323e1b7816 */ /* 0x000fe4000000001b */
[C---:B------:R-:W-:Y:S01]  /*2230*/  PRMT R24, R60.reuse, 0x7632, R24 ;  /* 0x000076323c187816 */ /* 0x040fe20000000018 */
[-C--:B------:R-:W-:Y:S01]  /*2240*/  FMUL.FTZ R109, R63, R110.reuse ;  /* 0x0000006e3f6d7220 */ /* 0x080fe20000410000 */
[----:B------:R-:W-:Y:S01]  /*2250*/  PRMT R26, R61, 0x7632, R26 ;  /* 0x000076323d1a7816 */ /* 0x000fe2000000001a */
[----:B------:R-:W-:Y:S01]  /*2260*/  IMAD.U32 R63, R27, 0x10000, RZ ;  /* 0x000100001b3f7824 */ /* 0x000fe200078e00ff */
[----:B------:R-:W-:Y:S02]  /*2270*/  SHF.L.U32 R113, R25, 0x10, RZ ;  /* 0x0000001019717819 */ /* 0x000fe400000006ff */
[----:B------:R-:W-:Y:S01]  /*2280*/  SHF.L.U32 R103, R60, 0x10, RZ ;  /* 0x000000103c677819 */ /* 0x000fe200000006ff */
[-C--:B------:R-:W-:Y:S01]  /*2290*/  FMUL.FTZ R106, R63, R110.reuse ;  /* 0x0000006e3f6a7220 */ /* 0x080fe20000410000 */
[----:B------:R-:W-:Y:S01]  /*22a0*/  SHF.L.U32 R61, R61, 0x10, RZ ;  /* 0x000000103d3d7819 */ /* 0x000fe200000006ff */
[-C--:B------:R-:W-:Y:S01]  /*22b0*/  FMUL.FTZ R108, R113, R110.reuse ;  /* 0x0000006e716c7220 */ /* 0x080fe20000410000 */
[----:B------:R-:W-:Y:S01]  /*22c0*/  SHF.L.U32 R107, R62, 0x10, RZ ;  /* 0x000000103e6b7819 */ /* 0x000fe200000006ff */
[-C--:B------:R-:W-:Y:S01]  /*22d0*/  FMUL.FTZ R103, R103, R110.reuse ;  /* 0x0000006e67677220 */ /* 0x080fe20000410000 */
[----:B------:R-:W-:Y:S01]  /*22e0*/  SHF.L.U32 R25, R24, 0x10, RZ ;  /* 0x0000001018197819 */ /* 0x000fe200000006ff */
[-C--:B------:R-:W-:Y:S01]  /*22f0*/  FMUL.FTZ R105, R61, R110.reuse ;  /* 0x0000006e3d697220 */ /* 0x080fe20000410000 */
[----:B------:R-:W-:Y:S01]  /*2300*/  SHF.L.U32 R27, R26, 0x10, RZ ;  /* 0x000000101a1b7819 */ /* 0x000fe200000006ff */
[----:B------:R-:W-:-:S02]  /*2310*/  FMUL.FTZ R107, R107, R110 ;  /* 0x0000006e6b6b7220 */ /* 0x000fc40000410000 */
[-C--:B------:R-:W-:Y:S02]  /*2320*/  FMUL.FTZ R102, R25, R110.reuse ;  /* 0x0000006e19667220 */ /* 0x080fe40000410000 */
[----:B------:R-:W-:Y:S01]  /*2330*/  FMUL.FTZ R104, R27, R110 ;  /* 0x0000006e1b687220 */ /* 0x000fe20000410000 */
[----:B------:R-:W-:Y:S02]  /*2340*/  F2FP.BF16.F32.PACK_AB R27, R108, R109 ;  /* 0x0000006d6c1b723e */ /* 0x000fe400000010ff */
[----:B------:R-:W-:Y:S02]  /*2350*/  F2FP.BF16.F32.PACK_AB R26, R106, R107 ;  /* 0x0000006b6a1a723e */ /* 0x000fe400000010ff */
[----:B------:R-:W-:Y:S02]  /*2360*/  F2FP.BF16.F32.PACK_AB R25, R104, R105 ;  /* 0x000000696819723e */ /* 0x000fe400000010ff */
[----:B------:R-:W-:-:S07]  /*2370*/  F2FP.BF16.F32.PACK_AB R24, R102, R103 ;  /* 0x000000676618723e */ /* 0x000fce00000010ff */
.L_x_21:
[----:B------:R-:W0:Y:S01]  /*2380*/  @UP0 LDCU.64 UR4, c[0x0][0x3a8] ;  /* 0x00007500ff0407ac */ /* 0x000e220008000a00 */
[----:B------:R-:W-:Y:S01]  /*2390*/  PLOP3.LUT P5, PT, PT, PT, UP0, 0x80, 0x8 ;  /* 0x000000000008781c */ /* 0x000fe20003faf008 */
[----:B------:R-:W-:Y:S01]  /*23a0*/  HFMA2 R60, -RZ, RZ, 0, 9.5367431640625e-07 ;  /* 0x00000010ff3c7431 */ /* 0x000fe200000001ff */
[----:B------:R-:W-:-:S11]  /*23b0*/  PLOP3.LUT P6, PT, PT, PT, UP0, 0x80, 0x8 ;  /* 0x000000000008781c */ /* 0x000fd60003fcf008 */
[----:B0-----:R-:W-:-:S05]  /*23c0*/  @P5 IMAD.WIDE.U32 R60, R111, R60, UR4 ;  /* 0x000000046f3c5e25 */ /* 0x001fca000f8e003c */
[----:B------:R3:W-:Y:S02]  /*23d0*/  @P6 STG.E.128 desc[UR8][R60.64], R24 ;  /* 0x000000183c006986 */ /* 0x0007e4000c101d08 */
.L_x_19:
[----:B------:R-:W-:Y:S05]  /*23e0*/  BSYNC.RECONVERGENT B0 ;  /* 0x0000000000007941 */ /* 0x000fea0003800200 */
.L_x_18:
[----:B0123--:R-:W-:Y:S01]  /*23f0*/  FADD.FTZ R60, RZ, R84 ;  /* 0x00000054ff3c7221 */ /* 0x00ffe20000010000 */
[C---:B------:R-:W-:Y:S01]  /*2400*/  ISETP.GT.U32.AND P6, PT, R75.reuse, 0x1ff, PT ;  /* 0x000001ff4b00780c */ /* 0x040fe20003fc4070 */
[----:B------:R-:W-:Y:S01]  /*2410*/  BSSY.RECONVERGENT B0, `(.L_x_23) ;  /* 0x0000088000007945 */ /* 0x000fe20003800200 */
[----:B------:R-:W-:Y:S01]  /*2420*/  ISETP.GT.U32.AND P5, PT, R75, 0x2ff, PT ;  /* 0x000002ff4b00780c */ /* 0x000fe20003fa4070 */
[----:B------:R-:W-:Y:S01]  /*2430*/  FADD.FTZ R61, R79, R60 ;  /* 0x0000003c4f3d7221 */ /* 0x000fe20000010000 */
[----:B------:R-:W-:Y:S02]  /*2440*/  P2R R63, PR, RZ, 0x1 ;  /* 0x00000001ff3f7803 */ /* 0x000fe40000000000 */
[----:B------:R-:W-:Y:S01]  /*2450*/  ISETP.GT.U32.AND P0, PT, R75, 0x3ff, PT ;  /* 0x000003ff4b00780c */ /* 0x000fe20003f04070 */
[----:B------:R-:W-:Y:S01]  /*2460*/  FADD.FTZ R60, R82, R61 ;  /* 0x0000003d523c7221 */ /* 0x000fe20000010000 */
[----:B------:R-:W-:-:S03]  /*2470*/  LOP3.LUT R113, R76, 0x1f, RZ, 0xc0, !PT ;  /* 0x0000001f4c717812 */ /* 0x000fc600078ec0ff */
[----:B------:R-:W-:-:S04]  /*2480*/  FADD.FTZ R61, R81, R60 ;  /* 0x0000003c513d7221 */ /* 0x000fc80000010000 */
[----:B------:R-:W-:-:S04]  /*2490*/  FADD.FTZ R60, R80, R61 ;  /* 0x0000003d503c7221 */ /* 0x000fc80000010000 */
[----:B------:R-:W-:-:S04]  /*24a0*/  FADD.FTZ R61, R83, R60 ;  /* 0x0000003c533d7221 */ /* 0x000fc80000010000 */
[----:B------:R-:W-:-:S04]  /*24b0*/  FADD.FTZ R60, R78, R61 ;  /* 0x0000003d4e3c7221 */ /* 0x000fc80000010000 */
[----:B------:R-:W-:-:S05]  /*24c0*/  FADD.FTZ R60, R85, R60 ;  /* 0x0000003c553c7221 */ /* 0x000fca0000010000 */
[----:B------:R-:W-:-:S05]  /*24d0*/  FSEL R62, R60, RZ, P1 ;  /* 0x000000ff3c3e7208 */ /* 0x000fca0000800000 */
[----:B------:R-:W-:-:S04]  /*24e0*/  FADD.FTZ R61, R87, R62 ;  /* 0x0000003e573d7221 */ /* 0x000fc80000010000 */
[----:B------:R-:W-:-:S04]  /*24f0*/  FADD.FTZ R60, R86, R61 ;  /* 0x0000003d563c7221 */ /* 0x000fc80000010000 */
[----:B------:R-:W-:-:S04]  /*2500*/  FADD.FTZ R61, R89, R60 ;  /* 0x0000003c593d7221 */ /* 0x000fc80000010000 */
[----:B------:R-:W-:-:S04]  /*2510*/  FADD.FTZ R60, R88, R61 ;  /* 0x0000003d583c7221 */ /* 0x000fc80000010000 */
[----:B------:R-:W-:-:S04]  /*2520*/  FADD.FTZ R61, R91, R60 ;  /* 0x0000003c5b3d7221 */ /* 0x000fc80000010000 */
[----:B------:R-:W-:-:S04]  /*2530*/  FADD.FTZ R60, R90, R61 ;  /* 0x0000003d5a3c7221 */ /* 0x000fc80000010000 */
[----:B------:R-:W-:-:S04]  /*2540*/  FADD.FTZ R61, R93, R60 ;  /* 0x0000003c5d3d7221 */ /* 0x000fc80000010000 */
[----:B------:R-:W-:-:S04]  /*2550*/  @P6 FADD.FTZ R62, R92, R61 ;  /* 0x0000003d5c3e6221 */ /* 0x000fc80000010000 */
        /* <DEDUP_REMOVED lines=15> */
[----:B------:R-:W-:Y:S01]  /*2650*/  @P0 FADD.FTZ R62, R108, R61 ;  /* 0x0000003d6c3e0221 */ /* 0x000fe20000010000 */
[----:B------:R-:W-:-:S04]  /*2660*/  ISETP.NE.AND P0, PT, R63, RZ, PT ;  /* 0x000000ff3f00720c */ /* 0x000fc80003f05270 */
[----:B------:R-:W0:Y:S02]  /*2670*/  SHFL.BFLY PT, R61, R62, 0x1, 0x1f ;  /* 0x0c201f003e3d7f89 */ /* 0x000e2400000e0000 */
[----:B0-----:R-:W-:-:S05]  /*2680*/  FADD.FTZ R63, R62, R61 ;  /* 0x0000003d3e3f7221 */ /* 0x001fca0000010000 */
[----:B------:R-:W0:Y:S02]  /*2690*/  SHFL.BFLY PT, R60, R63, 0x2, 0x1f ;  /* 0x0c401f003f3c7f89 */ /* 0x000e2400000e0000 */
[----:B0-----:R-:W-:-:S05]  /*26a0*/  FADD.FTZ R110, R63, R60 ;  /* 0x0000003c3f6e7221 */ /* 0x001fca0000010000 */
[----:B------:R-:W0:Y:S02]  /*26b0*/  SHFL.BFLY PT, R61, R110, 0x4, 0x1f ;  /* 0x0c801f006e3d7f89 */ /* 0x000e2400000e0000 */
[----:B0-----:R-:W-:-:S05]  /*26c0*/  FADD.FTZ R111, R110, R61 ;  /* 0x0000003d6e6f7221 */ /* 0x001fca0000010000 */
[----:B------:R-:W0:Y:S02]  /*26d0*/  SHFL.BFLY PT, R60, R111, 0x8, 0x1f ;  /* 0x0d001f006f3c7f89 */ /* 0x000e2400000e0000 */
[----:B0-----:R-:W-:-:S05]  /*26e0*/  FADD.FTZ R112, R111, R60 ;  /* 0x0000003c6f707221 */ /* 0x001fca0000010000 */
[----:B------:R-:W0:Y:S02]  /*26f0*/  SHFL.BFLY PT, R61, R112, 0x10, 0x1f ;  /* 0x0e001f00703d7f89 */ /* 0x000e2400000e0000 */
[----:B0-----:R-:W-:-:S04]  /*2700*/  FADD.FTZ R60, R112, R61 ;  /* 0x0000003d703c7221 */ /* 0x001fc80000010000 */
[----:B------:R-:W-:-:S04]  /*2710*/  FMUL.FTZ R60, R11, R60 ;  /* 0x0000003c0b3c7220 */ /* 0x000fc80000410000 */
[--C-:B------:R-:W-:Y:S01]  /*2720*/  FADD.FTZ R61, R84, -R60.reuse ;  /* 0x8000003c543d7221 */ /* 0x100fe20000010000 */
[--C-:B------:R-:W-:Y:S01]  /*2730*/  FADD.FTZ R62, R79, -R60.reuse ;  /* 0x8000003c4f3e7221 */ /* 0x100fe20000010000 */
[--C-:B------:R-:W-:Y:S01]  /*2740*/  FADD.FTZ R114, R82, -R60.reuse ;  /* 0x8000003c52727221 */ /* 0x100fe20000010000 */
[--C-:B------:R-:W-:Y:S01]  /*2750*/  FADD.FTZ R110, R80, -R60.reuse ;  /* 0x8000003c506e7221 */ /* 0x100fe20000010000 */
[----:B------:R-:W-:Y:S01]  /*2760*/  FFMA.FTZ R61, R61, R61, RZ ;  /* 0x0000003d3d3d7223 */ /* 0x000fe200000100ff */
[--C-:B------:R-:W-:Y:S01]  /*2770*/  FADD.FTZ R63, R86, -R60.reuse ;  /* 0x8000003c563f7221 */ /* 0x100fe20000010000 */
[--C-:B------:R-:W-:Y:S02]  /*2780*/  FADD.FTZ R111, R89, -R60.reuse ;  /* 0x8000003c596f7221 */ /* 0x100fe40000010000 */
[----:B------:R-:W-:Y:S01]  /*2790*/  FFMA.FTZ R61, R62, R62, R61 ;  /* 0x0000003e3e3d7223 */ /* 0x000fe2000001003d */
[----:B------:R-:W-:-:S03]  /*27a0*/  FADD.FTZ R62, R81, -R60 ;  /* 0x8000003c513e7221 */ /* 0x000fc60000010000 */
[----:B------:R-:W-:-:S04]  /*27b0*/  FFMA.FTZ R61, R114, R114, R61 ;  /* 0x00000072723d7223 */ /* 0x000fc8000001003d */
[----:B------:R-:W-:Y:S01]  /*27c0*/  FFMA.FTZ R61, R62, R62, R61 ;  /* 0x0000003e3e3d7223 */ /* 0x000fe2000001003d */
[----:B------:R-:W-:-:S03]  /*27d0*/  FADD.FTZ R62, R83, -R60 ;  /* 0x8000003c533e7221 */ /* 0x000fc60000010000 */
[----:B------:R-:W-:Y:S01]  /*27e0*/  FFMA.FTZ R61, R110, R110, R61 ;  /* 0x0000006e6e3d7223 */ /* 0x000fe2000001003d */
[----:B------:R-:W-:-:S03]  /*27f0*/  FADD.FTZ R110, R78, -R60 ;  /* 0x8000003c4e6e7221 */ /* 0x000fc60000010000 */
[----:B------:R-:W-:Y:S01]  /*2800*/  FFMA.FTZ R61, R62, R62, R61 ;  /* 0x0000003e3e3d7223 */ /* 0x000fe2000001003d */
[----:B------:R-:W-:-:S03]  /*2810*/  FADD.FTZ R62, R85, -R60 ;  /* 0x8000003c553e7221 */ /* 0x000fc60000010000 */
[----:B------:R-:W-:Y:S01]  /*2820*/  FFMA.FTZ R61, R110, R110, R61 ;  /* 0x0000006e6e3d7223 */ /* 0x000fe2000001003d */
[----:B------:R-:W-:-:S03]  /*2830*/  FADD.FTZ R110, R103, -R60 ;  /* 0x8000003c676e7221 */ /* 0x000fc60000010000 */
[----:B------:R-:W-:Y:S01]  /*2840*/  FFMA.FTZ R61, R62, R62, R61 ;  /* 0x0000003e3e3d7223 */ /* 0x000fe2000001003d */
[----:B------:R-:W-:-:S04]  /*2850*/  FADD.FTZ R62, R87, -R60 ;  /* 0x8000003c573e7221 */ /* 0x000fc80000010000 */
[----:B------:R-:W-:-:S05]  /*2860*/  FSEL R61, R61, RZ, P1 ;  /* 0x000000ff3d3d7208 */ /* 0x000fca0000800000 */
        /* <DEDUP_REMOVED lines=13> */
[----:B------:R-:W-:Y:S01]  /*2940*/  @P6 FFMA.FTZ R61, R63, R63, R62 ;  /* 0x0000003f3f3d6223 */ /* 0x000fe2000001003e */
[--C-:B------:R-:W-:Y:S01]  /*2950*/  FADD.FTZ R62, R95, -R60.reuse ;  /* 0x8000003c5f3e7221 */ /* 0x100fe20000010000 */
[----:B------:R-:W-:Y:S01]  /*2960*/  FADD.FTZ R63, R94, -R60 ;  /* 0x8000003c5e3f7221 */ /* 0x000fe20000010000 */
[----:B------:R-:W-:Y:S02]  /*2970*/  ISETP.GT.U32.AND P6, PT, R75, 0x3ff, PT ;  /* 0x000003ff4b00780c */ /* 0x000fe40003fc4070 */
        /* <DEDUP_REMOVED lines=14> */
[----:B------:R-:W-:Y:S01]  /*2a60*/  FADD.FTZ R63, R102, -R60 ;  /* 0x8000003c663f7221 */ /* 0x000fe20000010000 */
[----:B------:R-:W-:Y:S02]  /*2a70*/  LOP3.LUT P5, RZ, R76, 0x1f, RZ, 0xc0, !PT ;  /* 0x0000001f4cff7812 */ /* 0x000fe400078ac0ff */
        /* <DEDUP_REMOVED lines=11> */
[----:B------:R-:W-:-:S04]  /*2b30*/  FFMA.FTZ R110, R111, R111, R110 ;  /* 0x0000006f6f6e7223 */ /* 0x000fc8000001006e */
[----:B------:R-:W-:Y:S01]  /*2b40*/  @P6 FFMA.FTZ R61, R63, R63, R110 ;  /* 0x0000003f3f3d6223 */ /* 0x000fe2000001006e */
[----:B------:R-:W-:Y:S02]  /*2b50*/  ISETP.GT.U32.AND P6, PT, R113, 0x7, PT ;  /* 0x000000077100780c */ /* 0x000fe40003fc4070 */
[----:B------:R-:W-:Y:S02]  /*2b60*/  MOV R113, RZ ;  /* 0x000000ff00717202 */ /* 0x000fe40000000f00 */
        /* <DEDUP_REMOVED lines=9> */
[----:B0-----:R-:W-:Y:S01]  /*2c00*/  FADD.FTZ R61, R111, R112 ;  /* 0x000000706f3d7221 */ /* 0x001fe20000010000 */
[----:B------:R-:W-:Y:S06]  /*2c10*/  @P5 BRA `(.L_x_24) ;  /* 0x00000000001c5947 */ /* 0x000fec0003800000 */
[----:B------:R-:W0:Y:S01]  /*2c20*/  S2UR UR5, SR_CgaCtaId ;  /* 0x00000000000579c3 */ /* 0x000e220000008800 */
[----:B------:R-:W-:Y:S01]  /*2c30*/  UMOV UR4, 0x400 ;  /* 0x0000040000047882 */ /* 0x000fe20000000000 */
[----:B------:R-:W-:-:S04]  /*2c40*/  SHF.R.U32.HI R62, RZ, 0x2, R76 ;  /* 0x00000002ff3e7819 */ /* 0x000fc8000001164c */
[----:B------:R-:W-:Y:S01]  /*2c50*/  LOP3.LUT R62, R62, 0x38, RZ, 0xc0, !PT ;  /* 0x000000383e3e7812 */ /* 0x000fe200078ec0ff */
[----:B0-----:R-:W-:-:S04]  /*2c60*/  ULEA UR4, UR5, UR4, 0x18 ;  /* 0x0000000405047291 */ /* 0x001fc8000f8ec0ff */
[----:B------:R-:W-:-:S09]  /*2c70*/  @UP2 UIADD3 UR4, UPT, UPT, UR4, 0x40, URZ ;  /* 0x0000004004042890 */ /* 0x000fd2000fffe0ff */
[----:B------:R0:W-:Y:S03]  /*2c80*/  STS.64 [R62+UR4], R60 ;  /* 0x0000003c3e007988 */ /* 0x0001e60008000a04 */
.L_x_24:
[----:B------:R-:W-:Y:S05]  /*2c90*/  BSYNC.RECONVERGENT B0 ;  /* 0x0000000000007941 */ /* 0x000fea0003800200 */
.L_x_23:
[----:B------:R-:W-:Y:S01]  /*2ca0*/  BAR.SYNC.DEFER_BLOCKING 0x0 ;  /* 0x0000000000007b1d */ /* 0x000fe20000010000 */
[----:B0-----:R-:W-:-:S05]  /*2cb0*/  CS2R R60, SRZ ;  /* 0x00000000003c7805 */ /* 0x001fca000001ff00 */
[----:B------:R-:W-:Y:S04]  /*2cc0*/  BSSY.RECONVERGENT B0, `(.L_x_25) ;  /* 0x000000a000007945 */ /* 0x000fe80003800200 */
[----:B------:R-:W-:Y:S05]  /*2cd0*/  @P6 BRA `(.L_x_26) ;  /* 0x0000000000206947 */ /* 0x000fea0003800000 */
[----:B------:R-:W0:Y:S01]  /*2ce0*/  S2UR UR5, SR_CgaCtaId ;  /* 0x00000000000579c3 */ /* 0x000e220000008800 */
[----:B------:R-:W-:Y:S01]  /*2cf0*/  UMOV UR4, 0x400 ;  /* 0x0000040000047882 */ /* 0x000fe20000000000 */
[----:B------:R-:W-:Y:S02]  /*2d00*/  SHF.L.U32 R60, R76, 0x3, RZ ;  /* 0x000000034c3c7819 */ /* 0x000fe400000006ff */
[----:B------:R-:W-:Y:S02]  /*2d10*/  MOV R113, R74 ;  /* 0x0000004a00717202 */ /* 0x000fe40000000f00 */
[----:B------:R-:W-:Y:S01]  /*2d20*/  LOP3.LUT R60, R60, 0xf8, RZ, 0xc0, !PT ;  /* 0x000000f83c3c7812 */ /* 0x000fe200078ec0ff */
[----:B0-----:R-:W-:-:S04]  /*2d30*/  ULEA UR4, UR5, UR4, 0x18 ;  /* 0x0000000405047291 */ /* 0x001fc8000f8ec0ff */
[----:B------:R-:W-:-:S09]  /*2d40*/  @UP2 UIADD3 UR4, UPT, UPT, UR4, 0x40, URZ ;  /* 0x0000004004042890 */ /* 0x000fd2000fffe0ff */
[----:B------:R-:W0:Y:S03]  /*2d50*/  LDS.64 R60, [R60+UR4] ;  /* 0x000000043c3c7984 */ /* 0x000e260008000a00 */
.L_x_26:
[----:B------:R-:W-:Y:S05]  /*2d60*/  BSYNC.RECONVERGENT B0 ;  /* 0x0000000000007941 */ /* 0x000fea0003800200 */
.L_x_25:
[----:B------:R-:W1:Y:S01]  /*2d70*/  SHFL.DOWN PT, R114, R113, 0x4, 0x1f ;  /* 0x08801f0071727f89 */ /* 0x000e6200000e0000 */
[----:B------:R-:W-:Y:S01]  /*2d80*/  I2FP.F32.S32 R115, R113 ;  /* 0x0000007100737245 */ /* 0x000fe20000201400 */
[----:B------:R-:W-:Y:S01]  /*2d90*/  BSSY.RECONVERGENT B0, `(.L_x_27) ;  /* 0x0000075000007945 */ /* 0x000fe20003800200 */
[----:B------:R-:W-:Y:S01]  /*2da0*/  ISETP.NE.AND P6, PT, R76, RZ, PT ;  /* 0x000000ff4c00720c */ /* 0x000fe20003fc5270 */
[----:B0-----:R-:W0:Y:S01]  /*2db0*/  SHFL.DOWN PT, R111, R60, 0x4, 0x1f ;  /* 0x08801f003c6f7f89 */ /* 0x001e2200000e0000 */
[----:B------:R-:W-:Y:S01]  /*2dc0*/  ISETP.NE.AND P5, PT, RZ, UR7, PT ;  /* 0x00000007ff007c0c */ /* 0x000fe2000bfa5270 */
[----:B-1----:R-:W-:Y:S01]  /*2dd0*/  IMAD.IADD R112, R114, 0x1, R113 ;  /* 0x0000000172707824 */ /* 0x002fe200078e0271 */
[----:B------:R-:W-:Y:S02]  /*2de0*/  I2FP.F32.S32 R116, R114 ;  /* 0x0000007200747245 */ /* 0x000fe40000201400 */
[----:B------:R-:W1:Y:S02]  /*2df0*/  SHFL.DOWN PT, R114, R61, 0x4, 0x1f ;  /* 0x08801f003d727f89 */ /* 0x000e6400000e0000 */
[----:B------:R-:W-:Y:S01]  /*2e00*/  I2FP.F32.S32 R62, R112 ;  /* 0x00000070003e7245 */ /* 0x000fe20000201400 */
[C---:B0-----:R-:W-:Y:S01]  /*2e10*/  FMUL.FTZ R118, R111.reuse, R116 ;  /* 0x000000746f767220 */ /* 0x041fe20000410000 */
[----:B------:R-:W0:Y:S01]  /*2e20*/  SHFL.DOWN PT, R63, R112, 0x2, 0x1f ;  /* 0x08401f00703f7f89 */ /* 0x000e2200000e0000 */
[----:B------:R-:W-:Y:S01]  /*2e30*/  FADD.FTZ R111, -R111, R60 ;  /* 0x0000003c6f6f7221 */ /* 0x000fe20000010100 */
[----:B------:R-:W2:Y:S01]  /*2e40*/  MUFU.RCP R110, R62 ;  /* 0x0000003e006e7308 */ /* 0x000ea20000001000 */
[----:B------:R-:W-:-:S02]  /*2e50*/  FFMA.FTZ R113, R115, R60, R118 ;  /* 0x0000003c73717223 */ /* 0x000fc40000010076 */
[----:B------:R-:W-:-:S04]  /*2e60*/  FMUL.FTZ R60, R111, R111 ;  /* 0x0000006f6f3c7220 */ /* 0x000fc80000410000 */
[----:B------:R-:W-:-:S04]  /*2e70*/  FMUL.FTZ R60, R60, R115 ;  /* 0x000000733c3c7220 */ /* 0x000fc80000410000 */
[----:B------:R-:W-:Y:S01]  /*2e80*/  FMUL.FTZ R60, R60, R116 ;  /* 0x000000743c3c7220 */ /* 0x000fe20000410000 */
[----:B--2---:R-:W-:Y:S01]  /*2e90*/  FMUL.FTZ R111, R110, R113 ;  /* 0x000000716e6f7220 */ /* 0x004fe20000410000 */
[----:B-1----:R-:W-:Y:S01]  /*2ea0*/  FADD.FTZ R61, R114, R61 ;  /* 0x0000003d723d7221 */ /* 0x002fe20000010000 */
[----:B0-----:R-:W-:-:S03]  /*2eb0*/  IADD3 R112, PT, PT, R112, R63, RZ ;  /* 0x0000003f70707210 */ /* 0x001fc60007ffe0ff */
[----:B------:R-:W0:Y:S01]  /*2ec0*/  SHFL.DOWN PT, R118, R111, 0x2, 0x1f ;  /* 0x08401f006f767f89 */ /* 0x000e2200000e0000 */
[----:B------:R-:W-:Y:S01]  /*2ed0*/  FFMA.FTZ R110, R110, R60, R61 ;  /* 0x0000003c6e6e7223 */ /* 0x000fe2000001003d */
[----:B------:R-:W-:Y:S02]  /*2ee0*/  I2FP.F32.S32 R115, R63 ;  /* 0x0000003f00737245 */ /* 0x000fe40000201400 */
[----:B------:R-:W-:Y:S01]  /*2ef0*/  I2FP.F32.S32 R60, R112 ;  /* 0x00000070003c7245 */ /* 0x000fe20000201400 */
[----:B------:R-:W1:Y:S03]  /*2f00*/  SHFL.DOWN PT, R61, R112, 0x1, 0x1f ;  /* 0x08201f00703d7f89 */ /* 0x000e6600000e0000 */
[----:B------:R-:W2:Y:S01]  /*2f10*/  MUFU.RCP R114, R60 ;  /* 0x0000003c00727308 */ /* 0x000ea20000001000 */
[----:B------:R-:W3:Y:S01]  /*2f20*/  SHFL.DOWN PT, R113, R110, 0x2, 0x1f ;  /* 0x08401f006e717f89 */ /* 0x000ee200000e0000 */
[----:B0-----:R-:W-:Y:S01]  /*2f30*/  FMUL.FTZ R63, R118, R115 ;  /* 0x00000073763f7220 */ /* 0x001fe20000410000 */
[----:B------:R-:W-:-:S03]  /*2f40*/  FADD.FTZ R118, R111, -R118 ;  /* 0x800000766f767221 */ /* 0x000fc60000010000 */
[----:B------:R-:W-:Y:S01]  /*2f50*/  FFMA.FTZ R111, R62, R111, R63 ;  /* 0x0000006f3e6f7223 */ /* 0x000fe2000001003f */
[----:B------:R-:W-:Y:S01]  /*2f60*/  FMUL.FTZ R63, R118, R118 ;  /* 0x00000076763f7220 */ /* 0x000fe20000410000 */
[----:B-1----:R-:W-:-:S03]  /*2f70*/  IADD3 R112, PT, PT, R112, R61, RZ ;  /* 0x0000003d70707210 */ /* 0x002fc60007ffe0ff */
[----:B------:R-:W-:Y:S01]  /*2f80*/  FMUL.FTZ R62, R62, R63 ;  /* 0x0000003f3e3e7220 */ /* 0x000fe20000410000 */
[----:B--2---:R-:W-:Y:S01]  /*2f90*/  FMUL.FTZ R63, R114, R111 ;  /* 0x0000006f723f7220 */ /* 0x004fe20000410000 */
[----:B---3--:R-:W-:Y:S01]  /*2fa0*/  FADD.FTZ R113, R110, R113 ;  /* 0x000000716e717221 */ /* 0x008fe20000010000 */
[----:B------:R-:W-:Y:S01]  /*2fb0*/  I2FP.F32.S32 R112, R112 ;  /* 0x0000007000707245 */ /* 0x000fe20000201400 */
[----:B------:R-:W-:Y:S02]  /*2fc0*/  FMUL.FTZ R62, R62, R115 ;  /* 0x000000733e3e7220 */ /* 0x000fe40000410000 */
[----:B------:R-:W0:Y:S02]  /*2fd0*/  SHFL.DOWN PT, R116, R63, 0x1, 0x1f ;  /* 0x08201f003f747f89 */ /* 0x000e2400000e0000 */
[----:B------:R-:W-:Y:S01]  /*2fe0*/  FFMA.FTZ R62, R114, R62, R113 ;  /* 0x0000003e723e7223 */ /* 0x000fe20000010071 */
[----:B------:R-:W1:Y:S01]  /*2ff0*/  MUFU.RCP R112, R112 ;  /* 0x0000007000707308 */ /* 0x000e620000001000 */
[----:B------:R-:W-:Y:S01]  /*3000*/  I2FP.F32.S32 R113, R61 ;  /* 0x0000003d00717245 */ /* 0x000fe20000201400 */
[----:B------:R-:W2:Y:S02]  /*3010*/  LDC R114, c[0x0][0x448] ;  /* 0x00011200ff727b82 */ /* 0x000ea40000000800 */
[----:B------:R-:W3:Y:S01]  /*3020*/  SHFL.DOWN PT, R111, R62, 0x1, 0x1f ;  /* 0x08201f003e6f7f89 */ /* 0x000ee200000e0000 */
[----:B0-----:R-:W-:Y:S01]  /*3030*/  FADD.FTZ R61, R63, -R116 ;  /* 0x800000743f3d7221 */ /* 0x001fe20000010000 */
[----:B------:R-:W-:-:S03]  /*3040*/  FMUL.FTZ R115, R116, R113 ;  /* 0x0000007174737220 */ /* 0x000fc60000410000 */
[----:B------:R-:W-:Y:S01]  /*3050*/  FMUL.FTZ R61, R61, R61 ;  /* 0x0000003d3d3d7220 */ /* 0x000fe20000410000 */
[----:B------:R-:W-:-:S03]  /*3060*/  FFMA.FTZ R115, R60, R63, R115 ;  /* 0x0000003f3c737223 */ /* 0x000fc60000010073 */
[----:B------:R-:W-:Y:S01]  /*3070*/  FMUL.FTZ R60, R60, R61 ;  /* 0x0000003d3c3c7220 */ /* 0x000fe20000410000 */
[----:B-1----:R-:W-:Y:S01]  /*3080*/  FMUL.FTZ R115, R112, R115 ;  /* 0x0000007370737220 */ /* 0x002fe20000410000 */
[----:B---3--:R-:W-:Y:S02]  /*3090*/  FADD.FTZ R61, R62, R111 ;  /* 0x0000006f3e3d7221 */ /* 0x008fe40000010000 */
[----:B------:R-:W-:Y:S01]  /*30a0*/  FMUL.FTZ R60, R60, R113 ;  /* 0x000000713c3c7220 */ /* 0x000fe20000410000 */
[----:B------:R-:W0:Y:S01]  /*30b0*/  @!P6 LDC.64 R62, c[0x0][0x3c0] ;  /* 0x0000f000ff3eeb82 */ /* 0x000e220000000a00 */
[----:B------:R1:W3:Y:S02]  /*30c0*/  SHFL.IDX PT, R111, R115, RZ, 0x1f ;  /* 0x00001fff736f7589 */ /* 0x0002e400000e0000 */
[----:B------:R-:W-:-:S05]  /*30d0*/  FFMA.FTZ R110, R112, R60, R61 ;  /* 0x0000003c706e7223 */ /* 0x000fca000001003d */
[----:B------:R4:W2:Y:S01]  /*30e0*/  SHFL.IDX PT, R117, R110, RZ, 0x1f ;  /* 0x00001fff6e757589 */ /* 0x0008a200000e0000 */
[----:B------:R-:W5:Y:S01]  /*30f0*/  @!P6 LDC.64 R60, c[0x0][0x3c8] ;  /* 0x0000f200ff3ceb82 */ /* 0x000f620000000a00 */
[----:B-1----:R-:W-:Y:S01]  /*3100*/  MOV R115, UR6 ;  /* 0x0000000600737c02 */ /* 0x002fe20008000f00 */
[C---:B---3--:R-:W-:Y:S01]  /*3110*/  FMUL.FTZ R112, R111.reuse, R111 ;  /* 0x0000006f6f707220 */ /* 0x048fe20000410000 */
[----:B----4-:R-:W-:-:S04]  /*3120*/  FSEL R110, R111, RZ, !P5 ;  /* 0x000000ff6f6e7208 */ /* 0x010fc80006800000 */
[----:B------:R-:W-:Y:S01]  /*3130*/  FSEL R113, R112, RZ, P5 ;  /* 0x000000ff70717208 */ /* 0x000fe20002800000 */
[----:B--2---:R-:W-:Y:S01]  /*3140*/  FFMA.FTZ R112, R117, UR12, R114 ;  /* 0x0000000c75707c23 */ /* 0x004fe20008010072 */
[----:B-----5:R-:W-:Y:S01]  /*3150*/  @!P6 IMAD.WIDE R60, R115, 0x4, R60 ;  /* 0x00000004733ce825 */ /* 0x020fe200078e023c */
[----:B------:R-:W-:-:S03]  /*3160*/  R2UR UR4, R110 ;  /* 0x000000006e0472ca */ /* 0x000fc600000e0000 */
[----:B------:R-:W-:Y:S01]  /*3170*/  FADD.FTZ R112, R112, R113 ;  /* 0x0000007170707221 */ /* 0x000fe20000010000 */
[----:B------:R-:W-:-:S05]  /*3180*/  MOV R113, UR6 ;  /* 0x0000000600717c02 */ /* 0x000fca0008000f00 */
[----:B------:R-:W1:Y:S01]  /*3190*/  MUFU.RSQ R112, R112 ;  /* 0x0000007000707308 */ /* 0x000e620000001400 */
[----:B0-----:R-:W-:-:S05]  /*31a0*/  @!P6 IMAD.WIDE R62, R113, 0x4, R62 ;  /* 0x00000004713ee825 */ /* 0x001fca00078e023e */
[----:B------:R0:W-:Y:S04]  /*31b0*/  @!P6 STG.E desc[UR8][R62.64], R111 ;  /* 0x0000006f3e00e986 */ /* 0x0001e8000c101908 */
[----:B-1----:R0:W-:Y:S01]  /*31c0*/  @!P6 STG.E desc[UR8][R60.64], R112 ;  /* 0x000000703c00e986 */ /* 0x0021e2000c101908 */
[----:B------:R-:W-:Y:S05]  /*31d0*/  @!P1 BRA `(.L_x_28) ;  /* 0x0000000000c09947 */ /* 0x000fea0003800000 */
[----:B0-----:R-:W-:Y:S01]  /*31e0*/  FADD.FTZ R61, R84, -UR4 ;  /* 0x80000004543d7e21 */ /* 0x001fe20008010000 */
[----:B------:R-:W-:Y:S01]  /*31f0*/  SHF.L.U32 R63, R56, 0x10, RZ ;  /* 0x00000010383f7819 */ /* 0x000fe200000006ff */
[----:B------:R-:W-:Y:S01]  /*3200*/  FADD.FTZ R113, R82, -UR4 ;  /* 0x8000000452717e21 */ /* 0x000fe20008010000 */
[----:B------:R-:W-:Y:S02]  /*3210*/  IMAD.U32 R111, R52, 0x10000, RZ ;  /* 0x00010000346f7824 */ /* 0x000fe400078e00ff */
[C---:B------:R-:W-:Y:S01]  /*3220*/  FMUL.FTZ R60, R112.reuse, R61 ;  /* 0x0000003d703c7220 */ /* 0x040fe20000410000 */
[----:B------:R-:W-:Y:S01]  /*3230*/  SHF.L.U32 R62, R57, 0x10, RZ ;  /* 0x00000010393e7819 */ /* 0x000fe200000006ff */
[----:B------:R-:W-:Y:S01]  /*3240*/  FMUL.FTZ R61, R112, R113 ;  /* 0x00000071703d7220 */ /* 0x000fe20000410000 */
[----:B------:R-:W-:Y:S01]  /*3250*/  SHF.L.U32 R110, R53, 0x10, RZ ;  /* 0x00000010356e7819 */ /* 0x000fe200000006ff */
[----:B------:R-:W-:Y:S01]  /*3260*/  FFMA.FTZ R60, R60, R63, R111 ;  /* 0x0000003f3c3c7223 */ /* 0x000fe2000001006f */
[----:B------:R-:W-:Y:S01]  /*3270*/  FADD.FTZ R63, R81, -UR4 ;  /* 0x80000004513f7e21 */ /* 0x000fe20008010000 */
[----:B------:R-:W-:Y:S01]  /*3280*/  SHF.L.U32 R114, R3, 0x10, RZ ;  /* 0x0000001003727819 */ /* 0x000fe200000006ff */
[----:B------:R-:W-:Y:S01]  /*3290*/  FADD.FTZ R111, R80, -UR4 ;  /* 0x80000004506f7e21 */ /* 0x000fe20008010000 */
[----:B------:R-:W-:Y:S01]  /*32a0*/  FFMA.FTZ R61, R61, R62, R110 ;  /* 0x0000003e3d3d7223 */ /* 0x000fe2000001006e */
[----:B------:R-:W-:Y:S01]  /*32b0*/  SHF.L.U32 R62, R4, 0x10, RZ ;  /* 0x00000010043e7819 */ /* 0x000fe200000006ff */
[----:B------:R-:W-:Y:S01]  /*32c0*/  FMUL.FTZ R63, R112, R63 ;  /* 0x0000003f703f7220 */ /* 0x000fe20000410000 */
[----:B------:R-:W-:Y:S01]  /*32d0*/  SHF.L.U32 R110, R58, 0x10, RZ ;  /* 0x000000103a6e7819 */ /* 0x000fe200000006ff */
[----:B------:R-:W-:-:S02]  /*32e0*/  IMAD.U32 R116, R54, 0x10000, RZ ;  /* 0x0001000036747824 */ /* 0x000fc400078e00ff */
[----:B------:R-:W-:Y:S01]  /*32f0*/  FMUL.FTZ R111, R112, R111 ;  /* 0x0000006f706f7220 */ /* 0x000fe20000410000 */
[----:B------:R-:W-:Y:S01]  /*3300*/  FFMA.FTZ R114, R63, R114, R62 ;  /* 0x000000723f727223 */ /* 0x000fe2000001003e */
[----:B------:R-:W-:Y:S01]  /*3310*/  FADD.FTZ R63, R83, -UR4 ;  /* 0x80000004533f7e21 */ /* 0x000fe20008010000 */
[----:B------:R-:W-:Y:S01]  /*3320*/  SHF.L.U32 R118, R2, 0x10, RZ ;  /* 0x0000001002767819 */ /* 0x000fe200000006ff */
[----:B------:R-:W-:Y:S01]  /*3330*/  FFMA.FTZ R62, R111, R110, R116 ;  /* 0x0000006e6f3e7223 */ /* 0x000fe20000010074 */
[----:B------:R-:W-:Y:S01]  /*3340*/  SHF.L.U32 R110, R5, 0x10, RZ ;  /* 0x00000010056e7819 */ /* 0x000fe200000006ff */
[----:B------:R-:W-:Y:S01]  /*3350*/  FMUL.FTZ R63, R112, R63 ;  /* 0x0000003f703f7220 */ /* 0x000fe20000410000 */
[----:B------:R-:W-:Y:S01]  /*3360*/  SHF.L.U32 R116, R6, 0x10, RZ ;  /* 0x0000001006747819 */ /* 0x000fe200000006ff */
[----:B------:R-:W-:Y:S01]  /*3370*/  FADD.FTZ R111, R78, -UR4 ;  /* 0x800000044e6f7e21 */ /* 0x000fe20008010000 */
[----:B------:R-:W-:-:S03]  /*3380*/  F2FP.BF16.F32.PACK_AB R61, R114, R61 ;  /* 0x0000003d723d723e */ /* 0x000fc600000010ff */
        /* <DEDUP_REMOVED lines=9> */
[----:B------:R-:W-:-:S04]  /*3420*/  IMAD.U32 R116, R8, 0x10000, RZ ;  /* 0x0001000008747824 */ /* 0x000fc800078e00ff */
[----:B------:R-:W-:Y:S01]  /*3430*/  FFMA.FTZ R120, R63, R110, R116 ;  /* 0x0000006e3f787223 */ /* 0x000fe20000010074 */
[----:B------:R-:W-:Y:S01]  /*3440*/  FADD.FTZ R63, R79, -UR4 ;  /* 0x800000044f3f7e21 */ /* 0x000fe20008010000 */
[----:B------:R-:W0:Y:S01]  /*3450*/  LDC.64 R110, c[0x0][0x428] ;  /* 0x00010a00ff6e7b82 */ /* 0x000e220000000a00 */
[----:B------:R-:W-:Y:S02]  /*3460*/  SHF.L.U32 R116, R0, 0x10, RZ ;  /* 0x0000001000747819 */ /* 0x000fe400000006ff */
[----:B------:R-:W-:-:S04]  /*3470*/  FMUL.FTZ R63, R112, R63 ;  /* 0x0000003f703f7220 */ /* 0x000fc80000410000 */
[----:B------:R-:W-:Y:S01]  /*3480*/  FFMA.FTZ R115, R63, R116, R118 ;  /* 0x000000743f737223 */ /* 0x000fe20000010076 */
[----:B------:R-:W-:-:S04]  /*3490*/  F2FP.BF16.F32.PACK_AB R63, R120, R117 ;  /* 0x00000075783f723e */ /* 0x000fc800000010ff */
[----:B------:R-:W-:Y:S01]  /*34a0*/  F2FP.BF16.F32.PACK_AB R60, R115, R60 ;  /* 0x0000003c733c723e */ /* 0x000fe200000010ff */
[C---:B0-----:R-:W-:Y:S01]  /*34b0*/  IMAD.WIDE.U32 R110, R77.reuse, 0x10, R110 ;  /* 0x000000104d6e7825 */ /* 0x041fe200078e006e */
[----:B------:R-:W-:-:S04]  /*34c0*/  IADD3 R77, PT, PT, R77, 0x100, RZ ;  /* 0x000001004d4d7810 */ /* 0x000fc80007ffe0ff */
[----:B------:R1:W-:Y:S03]  /*34d0*/  STG.E.128 desc[UR8][R110.64], R60 ;  /* 0x0000003c6e007986 */ /* 0x0003e6000c101d08 */
.L_x_28:
[----:B------:R-:W-:Y:S05]  /*34e0*/  BSYNC.RECONVERGENT B0 ;  /* 0x0000000000007941 */ /* 0x000fea0003800200 */
.L_x_27:
[----:B------:R-:W-:Y:S04]  /*34f0*/  BSSY.RECONVERGENT B0, `(.L_x_29) ;  /* 0x0000032000007945 */ /* 0x000fe80003800200 */
[----:B------:R-:W-:Y:S05]  /*3500*/  @!P2 BRA `(.L_x_30) ;  /* 0x0000000000c0a947 */ /* 0x000fea0003800000 */
[----:B01----:R-:W-:Y:S01]  /*3510*/  FADD.FTZ R61, R87, -UR4 ;  /* 0x80000004573d7e21 */ /* 0x003fe20008010000 */
[----:B------:R-:W-:Y:S01]  /*3520*/  SHF.L.U32 R63, R48, 0x10, RZ ;  /* 0x00000010303f7819 */ /* 0x000fe200000006ff */
[----:B------:R-:W-:Y:S01]  /*3530*/  FADD.FTZ R113, R89, -UR4 ;  /* 0x8000000459717e21 */ /* 0x000fe20008010000 */
[----:B------:R-:W-:Y:S01]  /*3540*/  SHF.L.U32 R111, R44, 0x10, RZ ;  /* 0x000000102c6f7819 */ /* 0x000fe200000006ff */
[C---:B------:R-:W-:Y:S01]  /*3550*/  FMUL.FTZ R60, R112.reuse, R61 ;  /* 0x0000003d703c7220 */ /* 0x040fe20000410000 */
[----:B------:R-:W-:Y:S01]  /*3560*/  SHF.L.U32 R110, R45, 0x10, RZ ;  /* 0x000000102d6e7819 */ /* 0x000fe200000006ff */
[----:B------:R-:W-:Y:S02]  /*3570*/  IMAD.U32 R62, R49, 0x10000, RZ ;  /* 0x00010000313e7824 */ /* 0x000fe400078e00ff */
[----:B------:R-:W-:Y:S01]  /*3580*/  FMUL.FTZ R61, R112, R113 ;  /* 0x00000071703d7220 */ /* 0x000fe20000410000 */
[----:B------:R-:W-:Y:S01]  /*3590*/  FFMA.FTZ R60, R60, R63, R111 ;  /* 0x0000003f3c3c7223 */ /* 0x000fe2000001006f */
[----:B------:R-:W-:Y:S01]  /*35a0*/  FADD.FTZ R63, R88, -UR4 ;  /* 0x80000004583f7e21 */ /* 0x000fe20008010000 */
[----:B------:R-:W-:Y:S01]  /*35b0*/  SHF.L.U32 R114, R12, 0x10, RZ ;  /* 0x000000100c727819 */ /* 0x000fe200000006ff */
[----:B------:R-:W-:Y:S01]  /*35c0*/  FFMA.FTZ R61, R61, R62, R110 ;  /* 0x0000003e3d3d7223 */ /* 0x000fe2000001006e */
[----:B------:R-:W-:Y:S01]  /*35d0*/  SHF.L.U32 R62, R13, 0x10, RZ ;  /* 0x000000100d3e7819 */ /* 0x000fe200000006ff */
[----:B------:R-:W-:Y:S01]  /*35e0*/  FADD.FTZ R111, R91, -UR4 ;  /* 0x800000045b6f7e21 */ /* 0x000fe20008010000 */
[----:B------:R-:W-:Y:S01]  /*35f0*/  FMUL.FTZ R63, R112, R63 ;  /* 0x0000003f703f7220 */ /* 0x000fe20000410000 */
[----:B------:R-:W-:-:S02]  /*3600*/  SHF.L.U32 R110, R50, 0x10, RZ ;  /* 0x00000010326e7819 */ /* 0x000fc400000006ff */
[----:B------:R-:W-:Y:S01]  /*3610*/  SHF.L.U32 R116, R46, 0x10, RZ ;  /* 0x000000102e747819 */ /* 0x000fe200000006ff */
[----:B------:R-:W-:Y:S01]  /*3620*/  FMUL.FTZ R111, R112, R111 ;  /* 0x0000006f706f7220 */ /* 0x000fe20000410000 */
[----:B------:R-:W-:Y:S01]  /*3630*/  FFMA.FTZ R114, R63, R114, R62 ;  /* 0x000000723f727223 */ /* 0x000fe2000001003e */
[----:B------:R-:W-:Y:S01]  /*3640*/  FADD.FTZ R63, R90, -UR4 ;  /* 0x800000045a3f7e21 */ /* 0x000fe20008010000 */
[----:B------:R-:W-:Y:S01]  /*3650*/  SHF.L.U32 R118, R10, 0x10, RZ ;  /* 0x000000100a767819 */ /* 0x000fe200000006ff */
[----:B------:R-:W-:Y:S01]  /*3660*/  FFMA.FTZ R62, R111, R110, R116 ;  /* 0x0000006e6f3e7223 */ /* 0x000fe20000010074 */
[----:B------:R-:W-:Y:S01]  /*3670*/  SHF.L.U32 R116, R15, 0x10, RZ ;  /* 0x000000100f747819 */ /* 0x000fe200000006ff */
[----:B------:R-:W-:Y:S02]  /*3680*/  IMAD.U32 R110, R14, 0x10000, RZ ;  /* 0x000100000e6e7824 */ /* 0x000fe400078e00ff */
[----:B------:R-:W-:Y:S01]  /*3690*/  FMUL.FTZ R63, R112, R63 ;  /* 0x0000003f703f7220 */ /* 0x000fe20000410000 */
[----:B------:R-:W-:Y:S01]  /*36a0*/  FADD.FTZ R111, R93, -UR4 ;  /* 0x800000045d6f7e21 */ /* 0x000fe20008010000 */
[----:B------:R-:W-:-:S02]  /*36b0*/  F2FP.BF16.F32.PACK_AB R61, R114, R61 ;  /* 0x0000003d723d723e */ /* 0x000fc400000010ff */
        /* <DEDUP_REMOVED lines=9> */
[----:B------:R-:W-:-:S05]  /*3750*/  SHF.L.U32 R116, R17, 0x10, RZ ;  /* 0x0000001011747819 */ /* 0x000fca00000006ff */
[----:B------:R-:W-:Y:S01]  /*3760*/  FFMA.FTZ R120, R63, R110, R116 ;  /* 0x0000006e3f787223 */ /* 0x000fe20000010074 */
[----:B------:R-:W-:Y:S01]  /*3770*/  FADD.FTZ R63, R86, -UR4 ;  /* 0x80000004563f7e21 */ /* 0x000fe20008010000 */
[----:B------:R-:W0:Y:S01]  /*3780*/  LDC.64 R110, c[0x0][0x428] ;  /* 0x00010a00ff6e7b82 */ /* 0x000e220000000a00 */
[----:B------:R-:W-:Y:S02]  /*3790*/  IMAD.U32 R116, R9, 0x10000, RZ ;  /* 0x0001000009747824 */ /* 0x000fe400078e00ff */
[----:B------:R-:W-:-:S04]  /*37a0*/  FMUL.FTZ R63, R112, R63 ;  /* 0x0000003f703f7220 */ /* 0x000fc80000410000 */
[----:B------:R-:W-:Y:S01]  /*37b0*/  FFMA.FTZ R115, R63, R116, R118 ;  /* 0x000000743f737223 */ /* 0x000fe20000010076 */
[----:B------:R-:W-:-:S04]  /*37c0*/  F2FP.BF16.F32.PACK_AB R63, R120, R117 ;  /* 0x00000075783f723e */ /* 0x000fc800000010ff */
[----:B------:R-:W-:Y:S01]  /*37d0*/  F2FP.BF16.F32.PACK_AB R60, R115, R60 ;  /* 0x0000003c733c723e */ /* 0x000fe200000010ff */
[C---:B0-----:R-:W-:Y:S01]  /*37e0*/  IMAD.WIDE.U32 R110, R77.reuse, 0x10, R110 ;  /* 0x000000104d6e7825 */ /* 0x041fe200078e006e */
[----:B------:R-:W-:-:S04]  /*37f0*/  IADD3 R77, PT, PT, R77, 0x100, RZ ;  /* 0x000001004d4d7810 */ /* 0x000fc80007ffe0ff */
[----:B------:R2:W-:Y:S03]  /*3800*/  STG.E.128 desc[UR8][R110.64], R60 ;  /* 0x0000003c6e007986 */ /* 0x0005e6000c101d08 */
.L_x_30:
[----:B------:R-:W-:Y:S05]  /*3810*/  BSYNC.RECONVERGENT B0 ;  /* 0x0000000000007941 */ /* 0x000fea0003800200 */
.L_x_29:
[----:B------:R-:W-:Y:S04]  /*3820*/  BSSY.RECONVERGENT B0, `(.L_x_31) ;  /* 0x0000032000007945 */ /* 0x000fe80003800200 */
[----:B------:R-:W-:Y:S05]  /*3830*/  @!P3 BRA `(.L_x_32) ;  /* 0x0000000000c0b947 */ /* 0x000fea0003800000 */
[----:B012---:R-:W-:Y:S01]  /*3840*/  FADD.FTZ R61, R95, -UR4 ;  /* 0x800000045f3d7e21 */ /* 0x007fe20008010000 */
        /* <DEDUP_REMOVED lines=14> */
[----:B------:R-:W-:Y:S01]  /*3930*/  SHF.L.U32 R110, R42, 0x10, RZ ;  /* 0x000000102a6e7819 */ /* 0x000fe200000006ff */
[----:B------:R-:W-:Y:S01]  /*3940*/  IMAD.U32 R118, R19, 0x10000, RZ ;  /* 0x0001000013767824 */ /* 0x000fe200078e00ff */
[----:B------:R-:W-:Y:S01]  /*3950*/  SHF.L.U32 R116, R38, 0x10, RZ ;  /* 0x0000001026747819 */ /* 0x000fe200000006ff */
[----:B------:R-:W-:Y:S01]  /*3960*/  FMUL.FTZ R111, R112, R111 ;  /* 0x0000006f706f7220 */ /* 0x000fe20000410000 */
[----:B------:R-:W-:Y:S01]  /*3970*/  FFMA.FTZ R114, R63, R114, R62 ;  /* 0x000000723f727223 */ /* 0x000fe2000001003e */
[----:B------:R-:W-:-:S02]  /*3980*/  FADD.FTZ R63, R98, -UR4 ;  /* 0x80000004623f7e21 */ /* 0x000fc40008010000 */
[----:B------:R-:W-:Y:S01]  /*3990*/  FFMA.FTZ R62, R111, R110, R116 ;  /* 0x0000006e6f3e7223 */ /* 0x000fe20000010074 */
[----:B------:R-:W-:Y:S01]  /*39a0*/  SHF.L.U32 R110, R22, 0x10, RZ ;  /* 0x00000010166e7819 */ /* 0x000fe200000006ff */
[----:B------:R-:W-:Y:S02]  /*39b0*/  IMAD.U32 R116, R23, 0x10000, RZ ;  /* 0x0001000017747824 */ /* 0x000fe400078e00ff */
[----:B------:R-:W-:Y:S01]  /*39c0*/  FMUL.FTZ R63, R112, R63 ;  /* 0x0000003f703f7220 */ /* 0x000fe20000410000 */
[----:B------:R-:W-:Y:S01]  /*39d0*/  FADD.FTZ R111, R101, -UR4 ;  /* 0x80000004656f7e21 */ /* 0x000fe20008010000 */
[----:B------:R-:W-:Y:S02]  /*39e0*/  F2FP.BF16.F32.PACK_AB R61, R114, R61 ;  /* 0x0000003d723d723e */ /* 0x000fe400000010ff */
        /* <DEDUP_REMOVED lines=21> */
.L_x_32:
[----:B------:R-:W-:Y:S05]  /*3b40*/  BSYNC.RECONVERGENT B0 ;  /* 0x0000000000007941 */ /* 0x000fea0003800200 */
.L_x_31:
[----:B------:R-:W-:Y:S04]  /*3b50*/  BSSY.RECONVERGENT B0, `(.L_x_33) ;  /* 0x0000031000007945 */ /* 0x000fe80003800200 */
[----:B------:R-:W-:Y:S05]  /*3b60*/  @!P4 BRA `(.L_x_34) ;  /* 0x0000000000bcc947 */ /* 0x000fea0003800000 */
[----:B0123--:R-:W-:Y:S01]  /*3b70*/  FADD.FTZ R61, R103, -UR4 ;  /* 0x80000004673d7e21 */ /* 0x00ffe20008010000 */
[----:B------:R-:W-:Y:S01]  /*3b80*/  SHF.L.U32 R60, R32, 0x10, RZ ;  /* 0x00000010203c7819 */ /* 0x000fe200000006ff */
[----:B------:R-:W-:Y:S01]  /*3b90*/  FADD.FTZ R63, R105, -UR4 ;  /* 0x80000004693f7e21 */ /* 0x000fe20008010000 */
[----:B------:R-:W-:Y:S01]  /*3ba0*/  SHF.L.U32 R62, R28, 0x10, RZ ;  /* 0x000000101c3e7819 */ /* 0x000fe200000006ff */
[C---:B------:R-:W-:Y:S01]  /*3bb0*/  FMUL.FTZ R61, R112.reuse, R61 ;  /* 0x0000003d703d7220 */ /* 0x040fe20000410000 */
[----:B------:R-:W-:Y:S01]  /*3bc0*/  SHF.L.U32 R114, R33, 0x10, RZ ;  /* 0x0000001021727819 */ /* 0x000fe200000006ff */
[----:B------:R-:W-:Y:S01]  /*3bd0*/  FMUL.FTZ R63, R112, R63 ;  /* 0x0000003f703f7220 */ /* 0x000fe20000410000 */
[----:B------:R-:W-:Y:S01]  /*3be0*/  SHF.L.U32 R110, R29, 0x10, RZ ;  /* 0x000000101d6e7819 */ /* 0x000fe200000006ff */
[----:B------:R-:W-:Y:S01]  /*3bf0*/  FFMA.FTZ R113, R61, R60, R62 ;  /* 0x0000003c3d717223 */ /* 0x000fe2000001003e */
[----:B------:R-:W-:Y:S01]  /*3c00*/  FADD.FTZ R61, R104, -UR4 ;  /* 0x80000004683d7e21 */ /* 0x000fe20008010000 */
[----:B------:R-:W-:Y:S01]  /*3c10*/  SHF.L.U32 R62, R69, 0x10, RZ ;  /* 0x00000010453e7819 */ /* 0x000fe200000006ff */
[----:B------:R-:W-:-:S02]  /*3c20*/  IMAD.U32 R60, R68, 0x10000, RZ ;  /* 0x00010000443c7824 */ /* 0x000fc400078e00ff */
[----:B------:R-:W-:Y:S01]  /*3c30*/  FFMA.FTZ R114, R63, R114, R110 ;  /* 0x000000723f727223 */ /* 0x000fe2000001006e */
[----:B------:R-:W-:Y:S01]  /*3c40*/  FADD.FTZ R63, R107, -UR4 ;  /* 0x800000046b3f7e21 */ /* 0x000fe20008010000 */
[----:B------:R-:W-:Y:S01]  /*3c50*/  FMUL.FTZ R61, R112, R61 ;  /* 0x0000003d703d7220 */ /* 0x000fe20000410000 */
[----:B------:R-:W-:Y:S02]  /*3c60*/  SHF.L.U32 R110, R34, 0x10, RZ ;  /* 0x00000010226e7819 */ /* 0x000fe400000006ff */
[----:B------:R-:W-:Y:S01]  /*3c70*/  SHF.L.U32 R116, R30, 0x10, RZ ;  /* 0x000000101e747819 */ /* 0x000fe200000006ff */
[----:B------:R-:W-:Y:S01]  /*3c80*/  FMUL.FTZ R63, R112, R63 ;  /* 0x0000003f703f7220 */ /* 0x000fe20000410000 */
[----:B------:R-:W-:Y:S01]  /*3c90*/  FFMA.FTZ R115, R61, R60, R62 ;  /* 0x0000003c3d737223 */ /* 0x000fe2000001003e */
[----:B------:R-:W-:Y:S01]  /*3ca0*/  FADD.FTZ R61, R106, -UR4 ;  /* 0x800000046a3d7e21 */ /* 0x000fe20008010000 */
[----:B------:R-:W-:Y:S01]  /*3cb0*/  SHF.L.U32 R60, R70, 0x10, RZ ;  /* 0x00000010463c7819 */ /* 0x000fe200000006ff */
[----:B------:R-:W-:Y:S01]  /*3cc0*/  FFMA.FTZ R62, R63, R110, R116 ;  /* 0x0000006e3f3e7223 */ /* 0x000fe20000010074 */
[----:B------:R-:W-:Y:S01]  /*3cd0*/  SHF.L.U32 R110, R71, 0x10, RZ ;  /* 0x00000010476e7819 */ /* 0x000fe200000006ff */
[----:B------:R-:W-:Y:S01]  /*3ce0*/  FMUL.FTZ R61, R112, R61 ;  /* 0x0000003d703d7220 */ /* 0x000fe20000410000 */
[----:B------:R-:W-:Y:S01]  /*3cf0*/  FADD.FTZ R63, R109, -UR4 ;  /* 0x800000046d3f7e21 */ /* 0x000fe20008010000 */
[----:B------:R-:W-:-:S02]  /*3d00*/  SHF.L.U32 R116, R73, 0x10, RZ ;  /* 0x0000001049747819 */ /* 0x000fc400000006ff */
[----:B------:R-:W-:Y:S01]  /*3d10*/  FFMA.FTZ R117, R61, R60, R110 ;  /* 0x0000003c3d757223 */ /* 0x000fe2000001006e */
[----:B------:R-:W-:Y:S01]  /*3d20*/  IMAD.U32 R60, R35, 0x10000, RZ ;  /* 0x00010000233c7824 */ /* 0x000fe200078e00ff */
[----:B------:R-:W-:Y:S01]  /*3d30*/  SHF.L.U32 R110, R31, 0x10, RZ ;  /* 0x000000101f6e7819 */ /* 0x000fe200000006ff */
[----:B------:R-:W-:Y:S02]  /*3d40*/  FMUL.FTZ R63, R112, R63 ;  /* 0x0000003f703f7220 */ /* 0x000fe40000410000 */
[----:B------:R-:W-:Y:S02]  /*3d50*/  F2FP.BF16.F32.PACK_AB R62, R117, R62 ;  /* 0x0000003e753e723e */ /* 0x000fe400000010ff */
[----:B------:R-:W-:Y:S01]  /*3d60*/  FFMA.FTZ R111, R63, R60, R110 ;  /* 0x0000003c3f6f7223 */ /* 0x000fe2000001006e */
[----:B------:R-:W-:Y:S01]  /*3d70*/  FADD.FTZ R63, R108, -UR4 ;  /* 0x800000046c3f7e21 */ /* 0x000fe20008010000 */
[----:B------:R-:W0:Y:S01]  /*3d80*/  LDC.64 R60, c[0x0][0x428] ;  /* 0x00010a00ff3c7b82 */ /* 0x000e220000000a00 */
[----:B------:R-:W-:-:S02]  /*3d90*/  SHF.L.U32 R110, R72, 0x10, RZ ;  /* 0x00000010486e7819 */ /* 0x000fc400000006ff */
[----:B------:R-:W-:-:S04]  /*3da0*/  FMUL.FTZ R63, R112, R63 ;  /* 0x0000003f703f7220 */ /* 0x000fc80000410000 */
[----:B------:R-:W-:Y:S01]  /*3db0*/  FFMA.FTZ R116, R63, R110, R116 ;  /* 0x0000006e3f747223 */ /* 0x000fe20000010074 */
[----:B------:R-:W-:Y:S01]  /*3dc0*/  FADD.FTZ R63, R102, -UR4 ;  /* 0x80000004663f7e21 */ /* 0x000fe20008010000 */
[----:B------:R-:W-:-:S03]  /*3dd0*/  SHF.L.U32 R110, R66, 0x10, RZ ;  /* 0x00000010426e7819 */ /* 0x000fc600000006ff */
[----:B------:R-:W-:Y:S01]  /*3de0*/  FMUL.FTZ R63, R112, R63 ;  /* 0x0000003f703f7220 */ /* 0x000fe20000410000 */
[----:B------:R-:W-:-:S05]  /*3df0*/  SHF.L.U32 R112, R67, 0x10, RZ ;  /* 0x0000001043707819 */ /* 0x000fca00000006ff */
[----:B------:R-:W-:Y:S01]  /*3e00*/  FFMA.FTZ R112, R63, R110, R112 ;  /* 0x0000006e3f707223 */ /* 0x000fe20000010070 */
[----:B------:R-:W-:Y:S01]  /*3e10*/  F2FP.BF16.F32.PACK_AB R63, R116, R111 ;  /* 0x0000006f743f723e */ /* 0x000fe200000010ff */
[----:B0-----:R-:W-:Y:S01]  /*3e20*/  IMAD.WIDE.U32 R110, R77, 0x10, R60 ;  /* 0x000000104d6e7825 */ /* 0x001fe200078e003c */
[----:B------:R-:W-:Y:S02]  /*3e30*/  F2FP.BF16.F32.PACK_AB R61, R115, R114 ;  /* 0x00000072733d723e */ /* 0x000fe400000010ff */
[----:B------:R-:W-:-:S05]  /*3e40*/  F2FP.BF16.F32.PACK_AB R60, R112, R113 ;  /* 0x00000071703c723e */ /* 0x000fca00000010ff */
[----:B------:R4:W-:Y:S02]  /*3e50*/  STG.E.128 desc[UR8][R110.64], R60 ;  /* 0x0000003c6e007986 */ /* 0x0009e4000c101d08 */
.L_x_34:
[----:B------:R-:W-:Y:S05]  /*3e60*/  BSYNC.RECONVERGENT B0 ;  /* 0x0000000000007941 */ /* 0x000fea0003800200 */
.L_x_33:
[----:B------:R-:W-:Y:S02]  /*3e70*/  UIADD3 UR6, UPT, UPT, UR6, UR14, URZ ;  /* 0x0000000e06067290 */ /* 0x000fe4000fffe0ff */
[----:B------:R-:W-:Y:S02]  /*3e80*/  UPLOP3.LUT UP2, UPT, UPT, UPT, UP2, 0x40, 0x4 ;  /* 0x000000000004789c */ /* 0x000fe40003f4e820 */
[----:B------:R-:W-:-:S09]  /*3e90*/  UISETP.GE.AND UP1, UPT, UR6, UR15, UPT ;  /* 0x0000000f0600728c */ /* 0x000fd2000bf26270 */
[----:B------:R-:W-:Y:S05]  /*3ea0*/  BRA.U !UP1, `(.L_x_35) ;  /* 0xffffffc909907547 */ /* 0x000fea000b83ffff */
[----:B------:R-:W-:Y:S05]  /*3eb0*/  EXIT ;  /* 0x000000000000794d */ /* 0x000fea0003800000 */
.L_x_36:
[----:B------:R-:W-:-:S00]  /*3ec0*/  BRA `(.L_x_36) ;  /* 0xfffffffc00fc7947 */ /* 0x000fc0000383ffff */
[----:B------:R-:W-:-:S00]  /*3ed0*/  NOP ;  /* 0x0000000000007918 */ /* 0x000fc00000000000 */
        /* <DEDUP_REMOVED lines=10> */
.L_x_27460:


//--------------------- .text._ZN10layer_norm13ln_fwd_kernelINS_13Kernel_traitsI13__nv_bfloat16S2_S2_S2_fjLj8192ELj1ELj1ELj8ELj16ENS_18Kernel_traits_baseILj8192ES2_S2_S2_S2_fjLj256EEEEELb0ELb0ELb0ELb1EEEvNS_9FwdParamsE --------------------------
	.section	.text._ZN10layer_norm13ln_fwd_kernelINS_13Kernel_traitsI13__nv_bfloat16S2_S2_S2_fjLj8192ELj1ELj1ELj8ELj16ENS_18Kernel_traits_baseILj8192ES2_S2_S2_S2_fjLj256EEEEELb0ELb0ELb0ELb1EEEvNS_9FwdParamsE,"ax",@progbits
	.align	128
        .global         _ZN10layer_norm13ln_fwd_kernelINS_13Kernel_traitsI13__nv_bfloat16S2_S2_S2_fjLj8192ELj1ELj1ELj8ELj16ENS_18Kernel_traits_baseILj8192ES2_S2_S2_S2_fjLj256EEEEELb0ELb0ELb0ELb1EEEvNS_9FwdParamsE
        .type           _ZN10layer_norm13ln_fwd_kernelINS_13Kernel_traitsI13__nv_bfloat16S2_S2_S2_fjLj8192ELj1ELj1ELj8ELj16ENS_18Kernel_traits_baseILj8192ES2_S2_S2_S2_fjLj256EEEEELb0ELb0ELb0ELb1EEEvNS_9FwdParamsE,@function
        .size           _ZN10layer_norm13ln_fwd_kernelINS_13Kernel_traitsI13__nv_bfloat16S2_S2_S2_fjLj8192ELj1ELj1ELj8ELj16ENS_18Kernel_traits_baseILj8192ES2_S2_S2_S2_fjLj256EEEEELb0ELb0ELb0ELb1EEEvNS_9FwdParamsE,(.L_x_27461 - _ZN10layer_norm13ln_fwd_kernelINS_13Kernel_traitsI13__nv_bfloat16S2_S2_S2_fjLj8192ELj1ELj1ELj8ELj16ENS_18Kernel_traits_baseILj8192ES2_S2_S2_S2_fjLj256EEEEELb0ELb0ELb0ELb1EEEvNS_9FwdParamsE)
        .other          _ZN10layer_norm13ln_fwd_kernelINS_13Kernel_traitsI13__nv_bfloat16S2_S2_S2_fjLj8192ELj1ELj1ELj8ELj16ENS_18Kernel_traits_baseILj8192ES2_S2_S2_S2_fjLj256EEEEELb0ELb0ELb0ELb1EEEvNS_9FwdParamsE,@"STO_CUDA_ENTRY STV_DEFAULT"
_ZN10layer_norm13ln_fwd_kernelINS_13Kernel_traitsI13__nv_bfloat16S2_S2_S2_fjLj8192ELj1ELj1ELj8ELj16ENS_18Kernel_traits_baseILj8192ES2_S2_S2_S2_fjLj256EEEEELb0ELb0ELb0ELb1EEEvNS_9FwdParamsE:
.text._ZN10layer_norm13ln_fwd_kernelINS_13Kernel_traitsI13__nv_bfloat16S2_S2_S2_fjLj8192ELj1ELj1ELj8ELj16ENS_18Kernel_traits_baseILj8192ES2_S2_S2_S2_fjLj256EEEEELb0ELb0ELb0ELb1EEEvNS_9FwdParamsE:
[----:B------:R-:W-:Y:S01]  /*0000*/  LDC R1, c[0x0][0x37c] ;  /* 0x0000df00ff017b82 */ /* 0x000fe20000000800 */
[----:B------:R-:W0:Y:S01]  /*0010*/  LDCU.64 UR4, c[0x0][0x438] ;  /* 0x00008700ff0477ac */ /* 0x000e220008000a00 */
[----:B------:R-:W1:Y:S06]  /*0020*/  S2R R91, SR_TID.X ;  /* 0x00000000005b7919 */ /* 0x000e6c0000002100 */
[----:B------:R-:W1:Y:S01]  /*0030*/  LDC.64 R2, c[0x0][0x3d0] ;  /* 0x0000f400ff027b82 */ /* 0x000e620000000a00 */
[----:B------:R-:W2:Y:S01]  /*0040*/  LDCU.64 UR6, c[0x0][0x358] ;  /* 0x00006b00ff0677ac */ /* 0x000ea20008000a00 */
[----:B0-----:R-:W-:-:S04]  /*0050*/  ISETP.NE.U32.AND P0, PT, RZ, UR4, PT ;  /* 0x00000004ff007c0c */ /* 0x001fc8000bf05070 */
[----:B------:R-:W-:Y:S01]  /*0060*/  ISETP.NE.AND.EX P0, PT, RZ, UR5, PT, P0 ;  /* 0x00000005ff007c0c */ /* 0x000fe2000bf05300 */
[C---:B-1----:R-:W-:Y:S01]  /*0070*/  IMAD.WIDE.U32 R2, R91.reuse, 0x10, R2 ;  /* 0x000000105b027825 */ /* 0x042fe200078e0002 */
[----:B------:R-:W0:Y:S01]  /*0080*/  S2UR UR4, SR_CTAID.X ;  /* 0x00000000000479c3 */ /* 0x000e220000002500 */
[----:B------:R-:W1:Y:S03]  /*0090*/  LDCU UR5, c[0x0][0x384] ;  /* 0x00007080ff0577ac */ /* 0x000e660008000800 */
[----:B--2---:R-:W2:Y:S07]  /*00a0*/  LDG.E.128 R8, desc[UR6][R2.64] ;  /* 0x0000000602087981 */ /* 0x004eae000c1e1d00 */
[----:B------:R-:W3:Y:S01]  /*00b0*/  @P0 LDC.64 R4, c[0x0][0x438] ;  /* 0x00010e00ff040b82 */ /* 0x000ee20000000a00 */
[----:B------:R-:W4:Y:S04]  /*00c0*/  LDG.E.128 R12, desc[UR6][R2.64+0x1000] ;  /* 0x00100006020c7981 */ /* 0x000f28000c1e1d00 */
[----:B------:R-:W4:Y:S04]  /*00d0*/  LDG.E.128 R16, desc[UR6][R2.64+0x2000] ;  /* 0x0020000602107981 */ /* 0x000f28000c1e1d00 */
[----:B------:R1:W4:Y:S01]  /*00e0*/  LDG.E.128 R20, desc[UR6][R2.64+0x3000] ;  /* 0x0030000602147981 */ /* 0x000322000c1e1d00 */
[----:B0-----:R-:W-:Y:S01]  /*00f0*/  IMAD.U32 R77, RZ, RZ, UR4 ;  /* 0x00000004ff4d7e24 */ /* 0x001fe2000f8e00ff */
[----:B-1----:R-:W0:Y:S01]  /*0100*/  LDC.64 R2, c[0x0][0x3e0] ;  /* 0x0000f800ff027b82 */ /* 0x002e220000000a00 */
[----:B---3--:R-:W-:-:S05]  /*0110*/  @P0 IMAD.WIDE.U32 R4, R91, 0x10, R4 ;  /* 0x000000105b040825 */ /* 0x008fca00078e0004 */
[----:B------:R1:W5:Y:S04]  /*0120*/  @P0 LDG.E.128 R36, desc[UR6][R4.64] ;  /* 0x0000000604240981 */ /* 0x000368000c1e1d00 */
[----:B------:R1:W5:Y:S04]  /*0130*/  @P0 LDG.E.128 R32, desc[UR6][R4.64+0x1000] ;  /* 0x0010000604200981 */ /* 0x000368000c1e1d00 */
[----:B------:R1:W5:Y:S04]  /*0140*/  @P0 LDG.E.128 R28, desc[UR6][R4.64+0x2000] ;  /* 0x00200006041c0981 */ /* 0x000368000c1e1d00 */
[----:B------:R1:W5:Y:S01]  /*0150*/  @P0 LDG.E.128 R24, desc[UR6][R4.64+0x3000] ;  /* 0x0030000604180981 */ /* 0x000362000c1e1d00 */
[----:B------:R-:W-:Y:S01]  /*0160*/  ISETP.GE.AND P1, PT, R77, UR5, PT ;  /* 0x000000054d007c0c */ /* 0x000fe2000bf26270 */
[----:B------:R-:W3:Y:S01]  /*0170*/  LDCU.64 UR4, c[0x0][0x3a0] ;  /* 0x00007400ff0477ac */ /* 0x000ee20008000a00 */
[----:B--2---:R-:W-:-:S02]  /*0180*/  @P0 MOV R90, R8 ;  /* 0x00000008005a0202 */ /* 0x004fc40000000f00 */
[----:B------:R-:W-:Y:S01]  /*0190*/  @P0 MOV R89, R9 ;  /* 0x0000000900590202 */ /* 0x000fe20000000f00 */
[----:B------:R-:W-:Y:S01]  /*01a0*/  @!P0 IMAD.MOV.U32 R89, RZ, RZ, R9 ;  /* 0x000000ffff598224 */ /* 0x000fe200078e0009 */
[----:B------:R-:W-:Y:S01]  /*01b0*/  @P0 MOV R88, R10 ;  /* 0x0000000a00580202 */ /* 0x000fe20000000f00 */
[----:B----4-:R-:W-:Y:S01]  /*01c0*/  @P0 IMAD.MOV.U32 R84, RZ, RZ, R14 ;  /* 0x000000ffff540224 */ /* 0x010fe200078e000e */
[----:B------:R-:W-:Y:S02]  /*01d0*/  @P0 MOV R87, R11 ;  /* 0x0000000b00570202 */ /* 0x000fe40000000f00 */
[----:B------:R-:W-:Y:S02]  /*01e0*/  @P0 MOV R86, R12 ;  /* 0x0000000c00560202 */ /* 0x000fe40000000f00 */
[----:B------:R-:W-:Y:S02]  /*01f0*/  @P0 MOV R85, R13 ;  /* 0x0000000d00550202 */ /* 0x000fe40000000f00 */
[----:B------:R-:W-:-:S02]  /*0200*/  @P0 MOV R79, R15 ;  /* 0x0000000f004f0202 */ /* 0x000fc40000000f00 */
[----:B------:R-:W-:Y:S02]  /*0210*/  @P0 MOV R78, R16 ;  /* 0x00000010004e0202 */ /* 0x000fe40000000f00 */
[----:B------:R-:W-:Y:S02]  /*0220*/  @P0 MOV R76, R17 ;  /* 0x00000011004c0202 */ /* 0x000fe40000000f00 */
[----:B------:R-:W-:Y:S01]  /*0230*/  @P0 MOV R75, R18 ;  /* 0x00000012004b0202 */ /* 0x000fe20000000f00 */
[----:B------:R-:W-:Y:S01]  /*0240*/  @!P0 IMAD.MOV.U32 R75, RZ, RZ, R18 ;  /* 0x000000ffff4b8224 */ /* 0x000fe200078e0012 */
[----:B------:R-:W-:Y:S02]  /*0250*/  @P0 MOV R74, R19 ;  /* 0x00000013004a0202 */ /* 0x000fe40000000f00 */
[----:B------:R-:W-:Y:S02]  /*0260*/  @!P0 MOV R90, R8 ;  /* 0x00000008005a8202 */ /* 0x000fe40000000f00 */
[----:B------:R-:W-:-:S02]  /*0270*/  @!P0 MOV R88, R10 ;  /* 0x0000000a00588202 */ /* 0x000fc40000000f00 */
[----:B------:R-:W-:Y:S02]  /*0280*/  @!P0 MOV R87, R11 ;  /* 0x0000000b00578202 */ /* 0x000fe40000000f00 */
[----:B------:R-:W-:Y:S02]  /*0290*/  @!P0 MOV R86, R12 ;  /* 0x0000000c00568202 */ /* 0x000fe40000000f00 */
[----:B------:R-:W-:Y:S02]  /*02a0*/  @!P0 MOV R85, R13 ;  /* 0x0000000d00558202 */ /* 0x000fe40000000f00 */
[----:B------:R-:W-:Y:S02]  /*02b0*/  @!P0 MOV R84, R14 ;  /* 0x0000000e00548202 */ /* 0x000fe40000000f00 */
[----:B------:R-:W-:Y:S02]  /*02c0*/  @!P0 MOV R79, R15 ;  /* 0x0000000f004f8202 */ /* 0x000fe40000000f00 */
[----:B------:R-:W-:-:S02]  /*02d0*/  @!P0 MOV R78, R16 ;  /* 0x00000010004e8202 */ /* 0x000fc40000000f00 */
[----:B------:R-:W-:Y:S02]  /*02e0*/  @!P0 MOV R76, R17 ;  /* 0x00000011004c8202 */ /* 0x000fe40000000f00 */
[----:B------:R-:W-:Y:S02]  /*02f0*/  @!P0 MOV R74, R19 ;  /* 0x00000013004a8202 */ /* 0x000fe40000000f00 */
[----:B------:R-:W-:Y:S02]  /*0300*/  @P0 MOV R73, R20 ;  /* 0x0000001400490202 */ /* 0x000fe40000000f00 */
[----:B------:R-:W-:Y:S02]  /*0310*/  @P0 MOV R72, R21 ;  /* 0x0000001500480202 */ /* 0x000fe40000000f00 */
[----:B------:R-:W-:Y:S01]  /*0320*/  @P0 MOV R71, R22 ;  /* 0x0000001600470202 */ /* 0x000fe20000000f00 */
[----:B01-3--:R-:W-:Y:S06]  /*0330*/  @P1 EXIT ;  /* 0x000000000000194d */ /* 0x00bfec0003800000 */
[----:B-----5:R-:W-:Y:S02]  /*0340*/  @!P0 CS2R R38, SRZ ;  /* 0x0000000000268805 */ /* 0x020fe4000001ff00 */
[----:B------:R-:W-:Y:S02]  /*0350*/  @!P0 CS2R R36, SRZ ;  /* 0x0000000000248805 */ /* 0x000fe4000001ff00 */
[----:B------:R-:W-:Y:S02]  /*0360*/  @!P0 CS2R R34, SRZ ;  /* 0x0000000000228805 */ /* 0x000fe4000001ff00 */
[----:B------:R-:W-:Y:S02]  /*0370*/  @!P0 CS2R R32, SRZ ;  /* 0x0000000000208805 */ /* 0x000fe4000001ff00 */
[----:B------:R-:W-:Y:S02]  /*0380*/  @!P0 CS2R R30, SRZ ;  /* 0x00000000001e8805 */ /* 0x000fe4000001ff00 */
[----:B------:R-:W-:-:S02]  /*0390*/  @!P0 CS2R R28, SRZ ;  /* 0x00000000001c8805 */ /* 0x000fc4000001ff00 */
[----:B------:R-:W-:Y:S02]  /*03a0*/  @!P0 CS2R R26, SRZ ;  /* 0x00000000001a8805 */ /* 0x000fe4000001ff00 */
[----:B------:R-:W-:Y:S01]  /*03b0*/  @!P0 CS2R R24, SRZ ;  /* 0x0000000000188805 */ /* 0x000fe2000001ff00 */
[----:B------:R-:W-:Y:S01]  /*03c0*/  @!P0 IMAD.MOV.U32 R72, RZ, RZ, R21 ;  /* 0x000000ffff488224 */ /* 0x000fe200078e0015 */
[----:B------:R-:W-:Y:S01]  /*03d0*/  @P0 MOV R70, R23 ;  /* 0x0000001700460202 */ /* 0x000fe20000000f00 */
[----:B------:R-:W-:Y:S01]  /*03e0*/  UPLOP3.LUT UP2, UPT, UPT, UPT, UPT, 0x40, 0x4 ;  /* 0x000000000004789c */ /* 0x000fe20003f4e870 */
[C---:B------:R-:W-:Y:S01]  /*03f0*/  LOP3.LUT P1, RZ, R2.reuse, UR4, RZ, 0xfc, !PT ;  /* 0x0000000402ff7c12 */ /* 0x040fe2000f82fcff */
[----:B------:R-:W0:Y:S01]  /*0400*/  LDCU UR8, c[0x0][0x388] ;  /* 0x00007100ff0877ac */ /* 0x000e220008000800 */
[----:B------:R-:W-:Y:S02]  /*0410*/  ISETP.NE.U32.AND P2, PT, R2, RZ, PT ;  /* 0x000000ff0200720c */ /* 0x000fe40003f45070 */
[----:B------:R-:W-:Y:S01]  /*0420*/  @!P0 MOV R73, R20 ;  /* 0x0000001400498202 */ /* 0x000fe20000000f00 */
[----:B------:R-:W1:Y:S01]  /*0430*/  LDCU.U8 UR9, c[0x0][0x410] ;  /* 0x00008200ff0977ac */ /* 0x000e620008000000 */
[----:B------:R-:W-:-:S02]  /*0440*/  @!P0 MOV R71, R22 ;  /* 0x0000001600478202 */ /* 0x000fc40000000f00 */
[----:B------:R-:W-:Y:S01]  /*0450*/  @!P0 MOV R70, R23 ;  /* 0x0000001700468202 */ /* 0x000fe20000000f00 */
[----:B------:R-:W2:Y:S01]  /*0460*/  LDCU UR10, c[0x0][0x400] ;  /* 0x00008000ff0a77ac */ /* 0x000ea20008000800 */
[C---:B------:R-:W-:Y:S02]  /*0470*/  LOP3.LUT P1, RZ, R3.reuse, UR5, RZ, 0xfc, P1 ;  /* 0x0000000503ff7c12 */ /* 0x040fe4000882fcff */
[----:B------:R-:W-:Y:S01]  /*0480*/  ISETP.NE.AND.EX P2, PT, R3, RZ, PT, P2 ;  /* 0x000000ff0300720c */ /* 0x000fe20003f45320 */
[----:B------:R-:W3:Y:S01]  /*0490*/  LDCU.64 UR14, c[0x0][0x3e0] ;  /* 0x00007c00ff0e77ac */ /* 0x000ee20008000a00 */
[----:B------:R-:W-:Y:S02]  /*04a0*/  LOP3.LUT R69, R91, 0x1f, RZ, 0xc0, !PT ;  /* 0x0000001f5b457812 */ /* 0x000fe400078ec0ff */
[----:B------:R-:W-:Y:S01]  /*04b0*/  PRMT R68, R87, 0x7632, R68 ;  /* 0x0000763257447816 */ /* 0x000fe20000000044 */
[----:B------:R-:W4:Y:S01]  /*04c0*/  LDCU.64 UR12, c[0x0][0x3a0] ;  /* 0x00007400ff0c77ac */ /* 0x000f220008000a00 */
        /* <DEDUP_REMOVED lines=30> */
[----:B01234-:R-:W-:-:S07]  /*06b0*/  PRMT R0, R24, 0x7632, R0 ;  /* 0x0000763218007816 */ /* 0x01ffce0000000000 */
.L_x_51:
[----:B0-----:R-:W0:Y:S01]  /*06c0*/  @P2 LDC.64 R48, c[0x0][0x3e0] ;  /* 0x0000f800ff302b82 */ /* 0x001e220000000a00 */
[----:B------:R-:W-:Y:S01]  /*06d0*/  IMAD R44, R77, UR8, RZ ;  /* 0x000000084d2c7c24 */ /* 0x000fe2000f8e02ff */
[----:B------:R-:W-:-:S04]  /*06e0*/  LOP3.LUT R46, R91, 0xe0, RZ, 0xc0, !PT ;  /* 0x000000e05b2e7812 */ /* 0x000fc800078ec0ff */
[----:B------:R-:W-:Y:S02]  /*06f0*/  SHF.R.S32.HI R45, RZ, 0x1f, R44 ;  /* 0x0000001fff2d7819 */ /* 0x000fe4000001142c */
[----:B------:R-:W1:Y:S01]  /*0700*/  LDC.64 R106, c[0x0][0x390] ;  /* 0x0000e400ff6a7b82 */ /* 0x000e620000000a00 */
[----:B------:R-:W-:Y:S02]  /*0710*/  LOP3.LUT R46, R46, 0x1f, R91, 0xf8, !PT ;  /* 0x0000001f2e2e7812 */ /* 0x000fe400078ef85b */
[----:B------:R-:W-:-:S04]  /*0720*/  LEA.HI R45, R45, R44, RZ, 0x3 ;  /* 0x0000002c2d2d7211 */ /* 0x000fc800078f18ff */
[----:B------:R-:W-:Y:S01]  /*0730*/  LEA.HI.SX32 R80, R45, R46, 0x1d ;  /* 0x0000002e2d507211 */ /* 0x000fe200078feaff */
[----:B0-----:R-:W-:-:S06]  /*0740*/  @P2 IMAD.WIDE R48, R77, 0x2, R48 ;  /* 0x000000024d302825 */ /* 0x001fcc00078e0230 */
[----:B------:R-:W2:Y:S01]  /*0750*/  @P2 LDG.E.U16 R48, desc[UR6][R48.64] ;  /* 0x0000000630302981 */ /* 0x000ea2000c1e1500 */
[----:B-1----:R-:W-:-:S06]  /*0760*/  IMAD.WIDE.U32 R44, R80, 0x10, R106 ;  /* 0x00000010502c7825 */ /* 0x002fcc00078e006a */
[----:B------:R-:W5:Y:S01]  /*0770*/  LDG.E.128 R44, desc[UR6][R44.64] ;  /* 0x000000062c2c7981 */ /* 0x000f62000c1e1d00 */
[----:B------:R-:W-:Y:S01]  /*0780*/  UISETP.NE.U32.AND UP0, UPT, UR12, URZ, UPT ;  /* 0x000000ff0c00728c */ /* 0x000fe2000bf05070 */
[----:B------:R-:W-:-:S03]  /*0790*/  HFMA2 R50, -RZ, RZ, 1.875, 0 ;  /* 0x3f800000ff327431 */ /* 0x000fc600000001ff */
[----:B------:R-:W-:Y:S01]  /*07a0*/  UISETP.NE.AND.EX UP0, UPT, UR13, URZ, UPT, UP0 ;  /* 0x000000ff0d00728c */ /* 0x000fe2000bf05300 */
[----:B--2---:R-:W-:-:S08]  /*07b0*/  @P2 SHF.L.U32 R50, R48, 0x10, RZ ;  /* 0x0000001030322819 */ /* 0x004fd000000006ff */
[----:B------:R-:W-:Y:S05]  /*07c0*/  BRA.U !UP0, `(.L_x_37) ;  /* 0x0000000108a07547 */ /* 0x000fea000b800000 */
[----:B------:R-:W0:Y:S02]  /*07d0*/  LDC.64 R40, c[0x0][0x3a0] ;  /* 0x0000e800ff287b82 */ /* 0x000e240000000a00 */
[----:B0-----:R-:W-:-:S06]  /*07e0*/  IMAD.WIDE.U32 R40, R80, 0x10, R40 ;  /* 0x0000001050287825 */ /* 0x001fcc00078e0028 */
[----:B------:R-:W2:Y:S01]  /*07f0*/  LDG.E.128 R40, desc[UR6][R40.64] ;  /* 0x0000000628287981 */ /* 0x000ea2000c1e1d00 */
[C---:B-----5:R-:W-:Y:S01]  /*0800*/  PRMT R48, R44.reuse, 0x7632, R48 ;  /* 0x000076322c307816 */ /* 0x060fe20000000030 */
[----:B------:R-:W-:Y:S01]  /*0810*/  IMAD.U32 R49, R44, 0x10000, RZ ;  /* 0x000100002c317824 */ /* 0x000fe200078e00ff */
[C---:B------:R-:W-:Y:S02]  /*0820*/  SHF.L.U32 R53, R46.reuse, 0x10, RZ ;  /* 0x000000102e357819 */ /* 0x040fe400000006ff */
[----:B------:R-:W-:Y:S02]  /*0830*/  PRMT R52, R46, 0x7632, R52 ;  /* 0x000076322e347816 */ /* 0x000fe40000000034 */
[----:B------:R-:W-:Y:S02]  /*0840*/  PRMT R51, R45, 0x7632, R51 ;  /* 0x000076322d337816 */ /* 0x000fe40000000033 */
[----:B------:R-:W-:Y:S02]  /*0850*/  PRMT R46, R47, 0x7632, R46 ;  /* 0x000076322f2e7816 */ /* 0x000fe4000000002e */
[----:B------:R-:W-:-:S02]  /*0860*/  SHF.L.U32 R45, R45, 0x10, RZ ;  /* 0x000000102d2d7819 */ /* 0x000fc400000006ff */
[----:B------:R-:W-:Y:S02]  /*0870*/  SHF.L.U32 R47, R47, 0x10, RZ ;  /* 0x000000102f2f7819 */ /* 0x000fe400000006ff */
[----:B------:R-:W-:Y:S02]  /*0880*/  SHF.L.U32 R51, R51, 0x10, RZ ;  /* 0x0000001033337819 */ /* 0x000fe400000006ff */
[C---:B--2---:R-:W-:Y:S02]  /*0890*/  PRMT R44, R40.reuse, 0x7632, R44 ;  /* 0x00007632282c7816 */ /* 0x044fe4000000002c */
[----:B------:R-:W-:Y:S02]  /*08a0*/  SHF.L.U32 R58, R40, 0x10, RZ ;  /* 0x00000010283a7819 */ /* 0x000fe400000006ff */
[C---:B------:R-:W-:Y:S02]  /*08b0*/  PRMT R40, R41.reuse, 0x7632, R40 ;  /* 0x0000763229287816 */ /* 0x040fe40000000028 */
[----:B------:R-:W-:Y:S01]  /*08c0*/  SHF.L.U32 R56, R41, 0x10, RZ ;  /* 0x0000001029387819 */ /* 0x000fe200000006ff */
[-C--:B------:R-:W-:Y:S01]  /*08d0*/  FFMA.FTZ R58, R49, R50.reuse, R58 ;  /* 0x00000032313a7223 */ /* 0x080fe2000001003a */
[C---:B------:R-:W-:Y:S01]  /*08e0*/  PRMT R41, R42.reuse, 0x7632, R41 ;  /* 0x000076322a297816 */ /* 0x040fe20000000029 */
        /* <DEDUP_REMOVED lines=9> */
[----:B------:R-:W-:Y:S01]  /*0980*/  IMAD.U32 R46, R55, 0x10000, RZ ;  /* 0x00010000372e7824 */ /* 0x000fe200078e00ff */
[----:B------:R-:W-:Y:S02]  /*0990*/  SHF.L.U32 R42, R41, 0x10, RZ ;  /* 0x00000010292a7819 */ /* 0x000fe400000006ff */
[----:B------:R-:W-:Y:S01]  /*09a0*/  SHF.L.U32 R40, R40, 0x10, RZ ;  /* 0x0000001028287819 */ /* 0x000fe200000006ff */
[-C--:B------:R-:W-:Y:S01]  /*09b0*/  FFMA.FTZ R55, R43, R50.reuse, R46 ;  /* 0x000000322b377223 */ /* 0x080fe2000001002e */
[----:B------:R-:W-:Y:S01]  /*09c0*/  SHF.L.U32 R44, R44, 0x10, RZ ;  /* 0x000000102c2c7819 */ /* 0x000fe200000006ff */
[-C--:B------:R-:W-:Y:S02]  /*09d0*/  FFMA.FTZ R53, R53, R50.reuse, R42 ;  /* 0x0000003235357223 */ /* 0x080fe4000001002a */
[----:B------:R-:W-:Y:S01]  /*09e0*/  FFMA.FTZ R51, R51, R50, R40 ;  /* 0x0000003233337223 */ /* 0x000fe20000010028 */
[----:B------:R-:W-:Y:S01]  /*09f0*/  F2FP.BF16.F32.PACK_AB R43, R55, R52 ;  /* 0x00000034372b723e */ /* 0x000fe200000010ff */
[----:B------:R-:W-:Y:S01]  /*0a00*/  FFMA.FTZ R49, R49, R50, R44 ;  /* 0x0000003231317223 */ /* 0x000fe2000001002c */
[----:B------:R-:W-:-:S02]  /*0a10*/  F2FP.BF16.F32.PACK_AB R42, R53, R54 ;  /* 0x00000036352a723e */ /* 0x000fc400000010ff */
[----:B------:R-:W-:Y:S02]  /*0a20*/  F2FP.BF16.F32.PACK_AB R41, R51, R56 ;  /* 0x000000383329723e */ /* 0x000fe400000010ff */
[----:B------:R-:W-:Y:S01]  /*0a30*/  F2FP.BF16.F32.PACK_AB R40, R49, R58 ;  /* 0x0000003a3128723e */ /* 0x000fe200000010ff */
[----:B------:R-:W-:Y:S06]  /*0a40*/  BRA `(.L_x_38) ;  /* 0x0000000000c47947 */ /* 0x000fec0003800000 */
.L_x_37:
[----:B------:R-:W0:Y:S02]  /*0a50*/  LDC.64 R48, c[0x0][0x3e0] ;  /* 0x0000f800ff307b82 */ /* 0x000e240000000a00 */
[----:B0-----:R-:W-:-:S04]  /*0a60*/  ISETP.NE.U32.AND P2, PT, R48, RZ, PT ;  /* 0x000000ff3000720c */ /* 0x001fc80003f45070 */
[----:B------:R-:W-:-:S13]  /*0a70*/  ISETP.NE.AND.EX P2, PT, R49, RZ, PT, P2 ;  /* 0x000000ff3100720c */ /* 0x000fda0003f45320 */
[----:B------:R-:W-:Y:S05]  /*0a80*/  @!P2 BRA `(.L_x_39) ;  /* 0x000000000064a947 */ /* 0x000fea0003800000 */
        /* <DEDUP_REMOVED lines=18> */
[----:B------:R-:W-:Y:S01]  /*0bb0*/  FMUL.FTZ R53, R43, R50 ;  /* 0x000000322b357220 */ /* 0x000fe20000410000 */
[----:B------:R-:W-:Y:S01]  /*0bc0*/  F2FP.BF16.F32.PACK_AB R40, R49, R58 ;  /* 0x0000003a3128723e */ /* 0x000fe200000010ff */
[----:B------:R-:W-:Y:S01]  /*0bd0*/  FMUL.FTZ R51, R51, R50 ;  /* 0x0000003233337220 */ /* 0x000fe20000410000 */
[----:B------:R-:W-:-:S02]  /*0be0*/  F2FP.BF16.F32.PACK_AB R43, R55, R52 ;  /* 0x00000034372b723e */ /* 0x000fc400000010ff */
[----:B------:R-:W-:Y:S02]  /*0bf0*/  F2FP.BF16.F32.PACK_AB R42, R53, R54 ;  /* 0x00000036352a723e */ /* 0x000fe400000010ff */
[----:B------:R-:W-:Y:S01]  /*0c00*/  F2FP.BF16.F32.PACK_AB R41, R51, R56 ;  /* 0x000000383329723e */ /* 0x000fe200000010ff */
[----:B------:R-:W-:Y:S06]  /*0c10*/  BRA `(.L_x_38) ;  /* 0x0000000000507947 */ /* 0x000fec0003800000 */
.L_x_39:
[C---:B-----5:R-:W-:Y:S01]  /*0c20*/  PRMT R48, R44.reuse, 0x7632, R48 ;  /* 0x000076322c307816 */ /* 0x060fe20000000030 */
[----:B------:R-:W-:Y:S01]  /*0c30*/  IMAD.U32 R49, R44, 0x10000, RZ ;  /* 0x000100002c317824 */ /* 0x000fe200078e00ff */
[C---:B------:R-:W-:Y:S02]  /*0c40*/  PRMT R52, R46.reuse, 0x7632, R52 ;  /* 0x000076322e347816 */ /* 0x040fe40000000034 */
[----:B------:R-:W-:Y:S01]  /*0c50*/  SHF.L.U32 R53, R46, 0x10, RZ ;  /* 0x000000102e357819 */ /* 0x000fe200000006ff */
[-C--:B------:R-:W-:Y:S01]  /*0c60*/  FMUL.FTZ R58, R49, R50.reuse ;  /* 0x00000032313a7220 */ /* 0x080fe20000410000 */
[----:B------:R-:W-:Y:S02]  /*0c70*/  PRMT R44, R45, 0x7632, R44 ;  /* 0x000076322d2c7816 */ /* 0x000fe4000000002c */
        /* <DEDUP_REMOVED lines=13> */
[----:B------:R-:W-:-:S07]  /*0d50*/  FMUL.FTZ R55, R55, R50 ;  /* 0x0000003237377220 */ /* 0x000fce0000410000 */
.L_x_38:
[----:B------:R-:W0:Y:S01]  /*0d60*/  @P1 LDC.64 R82, c[0x0][0x3a8] ;  /* 0x0000ea00ff521b82 */ /* 0x000e220000000a00 */
[----:B------:R-:W-:-:S05]  /*0d70*/  IADD3 R48, PT, PT, R80, 0x100, RZ ;  /* 0x0000010050307810 */ /* 0x000fca0007ffe0ff */
[----:B------:R-:W-:-:S04]  /*0d80*/  IMAD.WIDE.U32 R44, R48, 0x10, R106 ;  /* 0x00000010302c7825 */ /* 0x000fc800078e006a */
[----:B0-----:R-:W-:-:S05]  /*0d90*/  @P1 IMAD.WIDE.U32 R82, R80, 0x10, R82 ;  /* 0x0000001050521825 */ /* 0x001fca00078e0052 */
[----:B------:R0:W-:Y:S04]  /*0da0*/  @P1 STG.E.128 desc[UR6][R82.64], R40 ;  /* 0x0000002852001986 */ /* 0x0001e8000c101d06 */
[----:B------:R-:W5:Y:S01]  /*0db0*/  LDG.E.128 R44, desc[UR6][R44.64] ;  /* 0x000000062c2c7981 */ /* 0x000f62000c1e1d00 */
[----:B------:R-:W-:Y:S05]  /*0dc0*/  BRA.U !UP0, `(.L_x_40) ;  /* 0x0000000108a07547 */ /* 0x000fea000b800000 */
[----:B0-----:R-:W0:Y:S02]  /*0dd0*/  LDC.64 R40, c[0x0][0x3a0] ;  /* 0x0000e800ff287b82 */ /* 0x001e240000000a00 */
[----:B0-----:R-:W-:-:S06]  /*0de0*/  IMAD.WIDE.U32 R40, R48, 0x10, R40 ;  /* 0x0000001030287825 */ /* 0x001fcc00078e0028 */
[----:B------:R-:W2:Y:S01]  /*0df0*/  LDG.E.128 R40, desc[UR6][R40.64] ;  /* 0x0000000628287981 */ /* 0x000ea2000c1e1d00 */
[C---:B-----5:R-:W-:Y:S02]  /*0e00*/  PRMT R57, R44.reuse, 0x7632, R57 ;  /* 0x000076322c397816 */ /* 0x060fe40000000039 */
[----:B------:R-:W-:Y:S02]  /*0e10*/  SHF.L.U32 R59, R44, 0x10, RZ ;  /* 0x000000102c3b7819 */ /* 0x000fe400000006ff */
[C---:B------:R-:W-:Y:S02]  /*0e20*/  PRMT R82, R46.reuse, 0x7632, R82 ;  /* 0x000076322e527816 */ /* 0x040fe40000000052 */
[----:B------:R-:W-:Y:S02]  /*0e30*/  SHF.L.U32 R83, R46, 0x10, RZ ;  /* 0x000000102e537819 */ /* 0x000fe400000006ff */
[C---:B------:R-:W-:Y:S01]  /*0e40*/  PRMT R46, R47.reuse, 0x7632, R46 ;  /* 0x000076322f2e7816 */ /* 0x040fe2000000002e */
[----:B------:R-:W-:Y:S01]  /*0e50*/  IMAD.U32 R47, R47, 0x10000, RZ ;  /* 0x000100002f2f7824 */ /* 0x000fe200078e00ff */
[----:B------:R-:W-:-:S02]  /*0e60*/  PRMT R81, R45, 0x7632, R81 ;  /* 0x000076322d517816 */ /* 0x000fc40000000051 */
[----:B------:R-:W-:Y:S02]  /*0e70*/  SHF.L.U32 R45, R45, 0x10, RZ ;  /* 0x000000102d2d7819 */ /* 0x000fe400000006ff */
[----:B------:R-:W-:Y:S01]  /*0e80*/  SHF.L.U32 R57, R57, 0x10, RZ ;  /* 0x0000001039397819 */ /* 0x000fe200000006ff */
[----:B------:R-:W-:Y:S01]  /*0e90*/  IMAD.U32 R81, R81, 0x10000, RZ ;  /* 0x0001000051517824 */ /* 0x000fe200078e00ff */
[C---:B--2---:R-:W-:Y:S02]  /*0ea0*/  PRMT R44, R40.reuse, 0x7632, R44 ;  /* 0x00007632282c7816 */ /* 0x044fe4000000002c */
[----:B------:R-:W-:Y:S02]  /*0eb0*/  SHF.L.U32 R96, R40, 0x10, RZ ;  /* 0x0000001028607819 */ /* 0x000fe400000006ff */
[C---:B------:R-:W-:Y:S01]  /*0ec0*/  PRMT R40, R41.reuse, 0x7632, R40 ;  /* 0x0000763229287816 */ /* 0x040fe20000000028 */
[----:B------:R-:W-:Y:S01]  /*0ed0*/  IMAD.U32 R44, R44, 0x10000, RZ ;  /* 0x000100002c2c7824 */ /* 0x000fe200078e00ff */
[----:B------:R-:W-:Y:S01]  /*0ee0*/  SHF.L.U32 R94, R41, 0x10, RZ ;  /* 0x00000010295e7819 */ /* 0x000fe200000006ff */
[-C--:B------:R-:W-:Y:S01]  /*0ef0*/  FFMA.FTZ R96, R59, R50.reuse, R96 ;  /* 0x000000323b607223 */ /* 0x080fe20000010060 */
[C---:B------:R-:W-:Y:S01]  /*0f00*/  PRMT R41, R42.reuse, 0x7632, R41 ;  /* 0x000076322a297816 */ /* 0x040fe20000000029 */
[-C--:B------:R-:W-:Y:S01]  /*0f10*/  FFMA.FTZ R59, R57, R50.reuse, R44 ;  /* 0x00000032393b7223 */ /* 0x080fe2000001002c */
[----:B------:R-:W-:Y:S01]  /*0f20*/  SHF.L.U32 R42, R42, 0x10, RZ ;  /* 0x000000102a2a7819 */ /* 0x000fe200000006ff */
[----:B------:R-:W-:Y:S01]  /*0f30*/  FFMA.FTZ R94, R45, R50, R94 ;  /* 0x000000322d5e7223 */ /* 0x000fe2000001005e */
[----:B------:R-:W-:-:S02]  /*0f40*/  PRMT R93, R43, 0x7632, R93 ;  /* 0x000076322b5d7816 */ /* 0x000fc4000000005d */
[----:B------:R-:W-:Y:S01]  /*0f50*/  SHF.L.U32 R98, R43, 0x10, RZ ;  /* 0x000000102b627819 */ /* 0x000fe200000006ff */
[-C--:B------:R-:W-:Y:S01]  /*0f60*/  FFMA.FTZ R92, R83, R50.reuse, R42 ;  /* 0x00000032535c7223 */ /* 0x080fe2000001002a */
[----:B------:R-:W-:Y:S02]  /*0f70*/  SHF.L.U32 R43, R46, 0x10, RZ ;  /* 0x000000102e2b7819 */ /* 0x000fe400000006ff */
[----:B------:R-:W-:Y:S01]  /*0f80*/  SHF.L.U32 R83, R82, 0x10, RZ ;  /* 0x0000001052537819 */ /* 0x000fe200000006ff */
[-C--:B------:R-:W-:Y:S01]  /*0f90*/  FFMA.FTZ R82, R47, R50.reuse, R98 ;  /* 0x000000322f527223 */ /* 0x080fe20000010062 */
[----:B------:R-:W-:Y:S02]  /*0fa0*/  SHF.L.U32 R46, R93, 0x10, RZ ;  /* 0x000000105d2e7819 */ /* 0x000fe400000006ff */
[----:B------:R-:W-:Y:S02]  /*0fb0*/  SHF.L.U32 R42, R41, 0x10, RZ ;  /* 0x00000010292a7819 */ /* 0x000fe400000006ff */
        /* <DEDUP_REMOVED lines=9> */
.L_x_40:
[----:B------:R-:W-:-:S04]  /*1050*/  UISETP.NE.U32.AND UP1, UPT, UR14, URZ, UPT ;  /* 0x000000ff0e00728c */ /* 0x000fc8000bf25070 */
[----:B------:R-:W-:-:S09]  /*1060*/  UISETP.NE.AND.EX UP1, UPT, UR15, URZ, UPT, UP1 ;  /* 0x000000ff0f00728c */ /* 0x000fd2000bf25310 */
[----:B------:R-:W-:Y:S05]  /*1070*/  BRA.U UP1, `(.L_x_42) ;  /* 0x0000000101547547 */ /* 0x000fea000b800000 */
[----:B0----5:R-:W-:Y:S02]  /*1080*/  SHF.L.U32 R83, R46, 0x10, RZ ;  /* 0x000000102e537819 */ /* 0x021fe400000006ff */
[C---:B------:R-:W-:Y:S02]  /*1090*/  PRMT R57, R44.reuse, 0x7632, R57 ;  /* 0x000076322c397816 */ /* 0x040fe40000000039 */
[----:B------:R-:W-:Y:S01]  /*10a0*/  SHF.L.U32 R59, R44, 0x10, RZ ;  /* 0x000000102c3b7819 */ /* 0x000fe200000006ff */
[-C--:B------:R-:W-:Y:S01]  /*10b0*/  FMUL.FTZ R92, R83, R50.reuse ;  /* 0x00000032535c7220 */ /* 0x080fe20000410000 */
[----:B------:R-:W-:Y:S02]  /*10c0*/  PRMT R82, R46, 0x7632, R82 ;  /* 0x000076322e527816 */ /* 0x000fe40000000052 */
[----:B------:R-:W-:Y:S01]  /*10d0*/  PRMT R44, R45, 0x7632, R44 ;  /* 0x000076322d2c7816 */ /* 0x000fe2000000002c */
[----:B------:R-:W-:Y:S01]  /*10e0*/  FMUL.FTZ R96, R59, R50 ;  /* 0x000000323b607220 */ /* 0x000fe20000410000 */
[----:B------:R-:W-:-:S02]  /*10f0*/  PRMT R46, R47, 0x7632, R46 ;  /* 0x000076322f2e7816 */ /* 0x000fc4000000002e */
[----:B------:R-:W-:Y:S01]  /*1100*/  SHF.L.U32 R45, R45, 0x10, RZ ;  /* 0x000000102d2d7819 */ /* 0x000fe200000006ff */
        /* <DEDUP_REMOVED lines=8> */
[-C--:B------:R-:W-:Y:S01]  /*1190*/  FMUL.FTZ R81, R81, R50.reuse ;  /* 0x0000003251517220 */ /* 0x080fe20000410000 */
[----:B------:R-:W-:-:S02]  /*11a0*/  FMUL.FTZ R83, R83, R50 ;  /* 0x0000003253537220 */ /* 0x000fc40000410000 */
[----:B------:R-:W-:Y:S01]  /*11b0*/  FMUL.FTZ R93, R93, R50 ;  /* 0x000000325d5d7220 */ /* 0x000fe20000410000 */
[----:B------:R-:W-:Y:S06]  /*11c0*/  BRA `(.L_x_41) ;  /* 0x0000000000607947 */ /* 0x000fec0003800000 */
.L_x_42:
[C---:B0----5:R-:W-:Y:S02]  /*11d0*/  PRMT R40, R44.reuse, 0x7632, R40 ;  /* 0x000076322c287816 */ /* 0x061fe40000000028 */
[----:B------:R-:W-:Y:S02]  /*11e0*/  SHF.L.U32 R41, R44, 0x10, RZ ;  /* 0x000000102c297819 */ /* 0x000fe400000006ff */
[----:B------:R-:W-:Y:S02]  /*11f0*/  PRMT R42, R45, 0x7632, R42 ;  /* 0x000076322d2a7816 */ /* 0x000fe4000000002a */
[----:B------:R-:W-:Y:S01]  /*1200*/  PRMT R43, R46, 0x7632, R43 ;  /* 0x000076322e2b7816 */ /* 0x000fe2000000002b */
[----:B------:R-:W-:Y:S01]  /*1210*/  FMUL.FTZ R96, R41, R50 ;  /* 0x0000003229607220 */ /* 0x000fe20000410000 */
        /* <DEDUP_REMOVED lines=18> */
[----:B------:R-:W-:-:S07]  /*1340*/  F2FP.BF16.F32.PACK_AB R41, R81, R94 ;  /* 0x0000005e5129723e */ /* 0x000fce00000010ff */
.L_x_41:
        /* <DEDUP_REMOVED lines=10> */
[C---:B-----5:R-:W-:Y:S01]  /*13f0*/  PRMT R95, R44.reuse, 0x7632, R95 ;  /* 0x000076322c5f7816 */ /* 0x060fe2000000005f */
[----:B------:R-:W-:Y:S01]  /*1400*/  IMAD.U32 R105, R44, 0x10000, RZ ;  /* 0x000100002c697824 */ /* 0x000fe200078e00ff */
[C---:B------:R-:W-:Y:S02]  /*1410*/  PRMT R97, R45.reuse, 0x7632, R97 ;  /* 0x000076322d617816 */ /* 0x040fe40000000061 */
[C---:B------:R-:W-:Y:S02]  /*1420*/  PRMT R100, R46.reuse, 0x7632, R100 ;  /* 0x000076322e647816 */ /* 0x040fe40000000064 */
[----:B------:R-:W-:Y:S02]  /*1430*/  SHF.L.U32 R101, R46, 0x10, RZ ;  /* 0x000000102e657819 */ /* 0x000fe400000006ff */
[----:B------:R-:W-:Y:S02]  /*1440*/  SHF.L.U32 R45, R45, 0x10, RZ ;  /* 0x000000102d2d7819 */ /* 0x000fe400000006ff */
[----:B------:R-:W-:-:S02]  /*1450*/  PRMT R102, R47, 0x7632, R102 ;  /* 0x000076322f667816 */ /* 0x000fc40000000066 */
[----:B------:R-:W-:Y:S02]  /*1460*/  SHF.L.U32 R47, R47, 0x10, RZ ;  /* 0x000000102f2f7819 */ /* 0x000fe400000006ff */
[----:B------:R-:W-:Y:S02]  /*1470*/  SHF.L.U32 R95, R95, 0x10, RZ ;  /* 0x000000105f5f7819 */ /* 0x000fe400000006ff */
[----:B------:R-:W-:Y:S02]  /*1480*/  SHF.L.U32 R97, R97, 0x10, RZ ;  /* 0x0000001061617819 */ /* 0x000fe400000006ff */
[C---:B--2---:R-:W-:Y:S02]  /*1490*/  PRMT R44, R40.reuse, 0x7632, R44 ;  /* 0x00007632282c7816 */ /* 0x044fe4000000002c */
[----:B------:R-:W-:Y:S02]  /*14a0*/  SHF.L.U32 R46, R40, 0x10, RZ ;  /* 0x00000010282e7819 */ /* 0x000fe400000006ff */
[----:B------:R-:W-:-:S02]  /*14b0*/  SHF.L.U32 R98, R41, 0x10, RZ ;  /* 0x0000001029627819 */ /* 0x000fc400000006ff */
[----:B------:R-:W-:Y:S01]  /*14c0*/  PRMT R40, R41, 0x7632, R40 ;  /* 0x0000763229287816 */ /* 0x000fe20000000028 */
[-C--:B------:R-:W-:Y:S01]  /*14d0*/  FFMA.FTZ R105, R105, R50.reuse, R46 ;  /* 0x0000003269697223 */ /* 0x080fe2000001002e */
[C---:B------:R-:W-:Y:S01]  /*14e0*/  PRMT R41, R42.reuse, 0x7632, R41 ;  /* 0x000076322a297816 */ /* 0x040fe20000000029 */
[----:B------:R-:W-:Y:S01]  /*14f0*/  IMAD.U32 R42, R42, 0x10000, RZ ;  /* 0x000100002a2a7824 */ /* 0x000fe200078e00ff */
[----:B------:R-:W-:Y:S01]  /*1500*/  PRMT R103, R43, 0x7632, R103 ;  /* 0x000076322b677816 */ /* 0x000fe20000000067 */
[-C--:B------:R-:W-:Y:S01]  /*1510*/  FFMA.FTZ R99, R45, R50.reuse, R98 ;  /* 0x000000322d637223 */ /* 0x080fe20000010062 */
[----:B------:R-:W-:Y:S01]  /*1520*/  SHF.L.U32 R104, R43, 0x10, RZ ;  /* 0x000000102b687819 */ /* 0x000fe200000006ff */
[-C--:B------:R-:W-:Y:S01]  /*1530*/  FFMA.FTZ R101, R101, R50.reuse, R42 ;  /* 0x0000003265657223 */ /* 0x080fe2000001002a */
[----:B------:R-:W-:Y:S01]  /*1540*/  SHF.L.U32 R45, R102, 0x10, RZ ;  /* 0x00000010662d7819 */ /* 0x000fe200000006ff */
[----:B------:R-:W-:Y:S01]  /*1550*/  IMAD.U32 R42, R103, 0x10000, RZ ;  /* 0x00010000672a7824 */ /* 0x000fe200078e00ff */
        /* <DEDUP_REMOVED lines=14> */
.L_x_43:
        /* <DEDUP_REMOVED lines=8> */
[----:B------:R-:W-:Y:S01]  /*16c0*/  SHF.L.U32 R45, R45, 0x10, RZ ;  /* 0x000000102d2d7819 */ /* 0x000fe200000006ff */
[-C--:B------:R-:W-:Y:S01]  /*16d0*/  FMUL.FTZ R105, R105, R50.reuse ;  /* 0x0000003269697220 */ /* 0x080fe20000410000 */
[----:B------:R-:W-:Y:S02]  /*16e0*/  PRMT R97, R46, 0x7632, R97 ;  /* 0x000076322e617816 */ /* 0x000fe40000000061 */
[----:B------:R-:W-:Y:S01]  /*16f0*/  PRMT R46, R47, 0x7632, R46 ;  /* 0x000076322f2e7816 */ /* 0x000fe2000000002e */
[----:B0-----:R-:W-:Y:S01]  /*1700*/  FMUL.FTZ R99, R45, R50 ;  /* 0x000000322d637220 */ /* 0x001fe20000410000 */
        /* <DEDUP_REMOVED lines=11> */
.L_x_45:
[C---:B0----5:R-:W-:Y:S01]  /*17c0*/  PRMT R42, R45.reuse, 0x7632, R42 ;  /* 0x000076322d2a7816 */ /* 0x061fe2000000002a */
[----:B------:R-:W-:Y:S01]  /*17d0*/  IMAD.U32 R105, R44, 0x10000, RZ ;  /* 0x000100002c697824 */ /* 0x000fe200078e00ff */
[----:B------:R-:W-:Y:S02]  /*17e0*/  SHF.L.U32 R45, R45, 0x10, RZ ;  /* 0x000000102d2d7819 */ /* 0x000fe400000006ff */
[----:B------:R-:W-:Y:S01]  /*17f0*/  PRMT R43, R46, 0x7632, R43 ;  /* 0x000076322e2b7816 */ /* 0x000fe2000000002b */
[-C--:B------:R-:W-:Y:S01]  /*1800*/  FMUL.FTZ R105, R105, R50.reuse ;  /* 0x0000003269697220 */ /* 0x080fe20000410000 */
[----:B------:R-:W-:Y:S01]  /*1810*/  PRMT R40, R44, 0x7632, R40 ;  /* 0x000076322c287816 */ /* 0x000fe20000000028 */
[----:B------:R-:W-:Y:S01]  /*1820*/  FMUL.FTZ R99, R45, R50 ;  /* 0x000000322d637220 */ /* 0x000fe20000410000 */
[----:B------:R-:W-:Y:S01]  /*1830*/  PRMT R44, R47, 0x7632, R44 ;  /* 0x000076322f2c7816 */ /* 0x000fe2000000002c */
        /* <DEDUP_REMOVED lines=10> */
[----:B------:R-:W-:Y:S01]  /*18e0*/  F2FP.BF16.F32.PACK_AB R42, R102, R101 ;  /* 0x00000065662a723e */ /* 0x000fe200000010ff */
[-C--:B------:R-:W-:Y:S02]  /*18f0*/  FMUL.FTZ R104, R95, R50.reuse ;  /* 0x000000325f687220 */ /* 0x080fe40000410000 */
[----:B------:R-:W-:Y:S01]  /*1900*/  FMUL.FTZ R100, R43, R50 ;  /* 0x000000322b647220 */ /* 0x000fe20000410000 */
[----:B------:R-:W-:-:S02]  /*1910*/  F2FP.BF16.F32.PACK_AB R40, R98, R105 ;  /* 0x000000696228723e */ /* 0x000fc400000010ff */
[----:B------:R-:W-:Y:S02]  /*1920*/  F2FP.BF16.F32.PACK_AB R43, R104, R103 ;  /* 0x00000067682b723e */ /* 0x000fe400000010ff */
[----:B------:R-:W-:-:S07]  /*1930*/  F2FP.BF16.F32.PACK_AB R41, R100, R99 ;  /* 0x000000636429723e */ /* 0x000fce00000010ff */
.L_x_44:
[----:B------:R-:W0:Y:S01]  /*1940*/  @P1 LDC.64 R44, c[0x0][0x3a8] ;  /* 0x0000ea00ff2c1b82 */ /* 0x000e220000000a00 */
[----:B------:R-:W-:Y:S01]  /*1950*/  IADD3 R97, PT, PT, R80, 0x300, RZ ;  /* 0x0000030050617810 */ /* 0x000fe20007ffe0ff */
[----:B0-----:R-:W-:-:S04]  /*1960*/  @P1 IMAD.WIDE.U32 R108, R57, 0x10, R44 ;  /* 0x00000010396c1825 */ /* 0x001fc800078e002c */
[----:B------:R-:W-:Y:S01]  /*1970*/  IMAD.WIDE.U32 R44, R97, 0x10, R106 ;  /* 0x00000010612c7825 */ /* 0x000fe200078e006a */
[----:B------:R0:W-:Y:S05]  /*1980*/  @P1 STG.E.128 desc[UR6][R108.64], R40 ;  /* 0x000000286c001986 */ /* 0x0001ea000c101d06 */
        /* <DEDUP_REMOVED lines=8> */
[----:B------:R-:W-:Y:S02]  /*1a10*/  SHF.L.U32 R111, R44, 0x10, RZ ;  /* 0x000000102c6f7819 */ /* 0x000fe400000006ff */
[----:B------:R-:W-:Y:S01]  /*1a20*/  SHF.L.U32 R47, R47, 0x10, RZ ;  /* 0x000000102f2f7819 */ /* 0x000fe200000006ff */
[----:B------:R-:W-:Y:S01]  /*1a30*/  IMAD.U32 R95, R95, 0x10000, RZ ;  /* 0x000100005f5f7824 */ /* 0x000fe200078e00ff */
[C---:B------:R-:W-:Y:S02]  /*1a40*/  PRMT R44, R45.reuse, 0x7632, R44 ;  /* 0x000076322d2c7816 */ /* 0x040fe4000000002c */
[----:B------:R-:W-:-:S02]  /*1a50*/  SHF.L.U32 R45, R45, 0x10, RZ ;  /* 0x000000102d2d7819 */ /* 0x000fc400000006ff */
[----:B------:R-:W-:Y:S02]  /*1a60*/  PRMT R108, R46, 0x7632, R108 ;  /* 0x000076322e6c7816 */ /* 0x000fe4000000006c */
[----:B------:R-:W-:Y:S02]  /*1a70*/  SHF.L.U32 R115, R112, 0x10, RZ ;  /* 0x0000001070737819 */ /* 0x000fe400000006ff */
[C---:B--2---:R-:W-:Y:S02]  /*1a80*/  PRMT R113, R43.reuse, 0x7632, R113 ;  /* 0x000076322b717816 */ /* 0x044fe40000000071 */
[----:B------:R-:W-:Y:S02]  /*1a90*/  SHF.L.U32 R110, R43, 0x10, RZ ;  /* 0x000000102b6e7819 */ /* 0x000fe400000006ff */
[C---:B------:R-:W-:Y:S02]  /*1aa0*/  PRMT R43, R40.reuse, 0x7632, R43 ;  /* 0x00007632282b7816 */ /* 0x040fe4000000002b */
[----:B------:R-:W-:Y:S01]  /*1ab0*/  SHF.L.U32 R106, R41, 0x10, RZ ;  /* 0x00000010296a7819 */ /* 0x000fe200000006ff */
[----:B------:R-:W-:Y:S01]  /*1ac0*/  FFMA.FTZ R110, R47, R50, R110 ;  /* 0x000000322f6e7223 */ /* 0x000fe2000001006e */
[----:B------:R-:W-:-:S02]  /*1ad0*/  SHF.L.U32 R40, R40, 0x10, RZ ;  /* 0x0000001028287819 */ /* 0x000fc400000006ff */
[----:B------:R-:W-:Y:S01]  /*1ae0*/  PRMT R46, R41, 0x7632, R46 ;  /* 0x00007632292e7816 */ /* 0x000fe2000000002e */
[-C--:B------:R-:W-:Y:S01]  /*1af0*/  FFMA.FTZ R47, R45, R50.reuse, R106 ;  /* 0x000000322d2f7223 */ /* 0x080fe2000001006a */
[----:B------:R-:W-:Y:S01]  /*1b00*/  PRMT R109, R42, 0x7632, R109 ;  /* 0x000076322a6d7816 */ /* 0x000fe2000000006d */
[-C--:B------:R-:W-:Y:S01]  /*1b10*/  FFMA.FTZ R111, R111, R50.reuse, R40 ;  /* 0x000000326f6f7223 */ /* 0x080fe20000010028 */
[----:B------:R-:W-:Y:S01]  /*1b20*/  SHF.L.U32 R41, R44, 0x10, RZ ;  /* 0x000000102c297819 */ /* 0x000fe200000006ff */
[----:B------:R-:W-:Y:S01]  /*1b30*/  IMAD.U32 R106, R43, 0x10000, RZ ;  /* 0x000100002b6a7824 */ /* 0x000fe200078e00ff */
[----:B------:R-:W-:Y:S02]  /*1b40*/  SHF.L.U32 R45, R108, 0x10, RZ ;  /* 0x000000106c2d7819 */ /* 0x000fe400000006ff */
[----:B------:R-:W-:Y:S01]  /*1b50*/  SHF.L.U32 R42, R42, 0x10, RZ ;  /* 0x000000102a2a7819 */ /* 0x000fe200000006ff */
[----:B------:R-:W-:Y:S01]  /*1b60*/  FFMA.FTZ R106, R95, R50, R106 ;  /* 0x000000325f6a7223 */ /* 0x000fe2000001006a */
[----:B------:R-:W-:-:S02]  /*1b70*/  SHF.L.U32 R44, R113, 0x10, RZ ;  /* 0x00000010712c7819 */ /* 0x000fc400000006ff */
[----:B------:R-:W-:Y:S01]  /*1b80*/  SHF.L.U32 R40, R109, 0x10, RZ ;  /* 0x000000106d287819 */ /* 0x000fe200000006ff */
[-C--:B------:R-:W-:Y:S01]  /*1b90*/  FFMA.FTZ R107, R107, R50.reuse, R42 ;  /* 0x000000326b6b7223 */ /* 0x080fe2000001002a */
[----:B------:R-:W-:Y:S01]  /*1ba0*/  SHF.L.U32 R108, R46, 0x10, RZ ;  /* 0x000000102e6c7819 */ /* 0x000fe200000006ff */
[-C--:B------:R-:W-:Y:S02]  /*1bb0*/  FFMA.FTZ R109, R115, R50.reuse, R44 ;  /* 0x00000032736d7223 */ /* 0x080fe4000001002c */
[-C--:B------:R-:W-:Y:S01]  /*1bc0*/  FFMA.FTZ R46, R45, R50.reuse, R40 ;  /* 0x000000322d2e7223 */ /* 0x080fe20000010028 */
[----:B------:R-:W-:Y:S01]  /*1bd0*/  F2FP.BF16.F32.PACK_AB R40, R106, R111 ;  /* 0x0000006f6a28723e */ /* 0x000fe200000010ff */
[----:B------:R-:W-:Y:S01]  /*1be0*/  FFMA.FTZ R108, R41, R50, R108 ;  /* 0x00000032296c7223 */ /* 0x000fe2000001006c */
[----:B------:R-:W-:Y:S02]  /*1bf0*/  F2FP.BF16.F32.PACK_AB R43, R109, R110 ;  /* 0x0000006e6d2b723e */ /* 0x000fe400000010ff */
[----:B------:R-:W-:-:S02]  /*1c00*/  F2FP.BF16.F32.PACK_AB R42, R46, R107 ;  /* 0x0000006b2e2a723e */ /* 0x000fc400000010ff */
[----:B------:R-:W-:Y:S01]  /*1c10*/  F2FP.BF16.F32.PACK_AB R41, R108, R47 ;  /* 0x0000002f6c29723e */ /* 0x000fe200000010ff */
[----:B------:R-:W-:Y:S06]  /*1c20*/  BRA `(.L_x_47) ;  /* 0x0000000000c07947 */ /* 0x000fec0003800000 */
.L_x_46:
[----:B------:R-:W-:-:S04]  /*1c30*/  UISETP.NE.U32.AND UP0, UPT, UR14, URZ, UPT ;  /* 0x000000ff0e00728c */ /* 0x000fc8000bf05070 */
[----:B------:R-:W-:-:S09]  /*1c40*/  UISETP.NE.AND.EX UP0, UPT, UR15, URZ, UPT, UP0 ;  /* 0x000000ff0f00728c */ /* 0x000fd2000bf05300 */
[----:B------:R-:W-:Y:S05]  /*1c50*/  BRA.U UP0, `(.L_x_48) ;  /* 0x0000000100547547 */ /* 0x000fea000b800000 */
[C---:B0----5:R-:W-:Y:S02]  /*1c60*/  PRMT R108, R47.reuse, 0x7632, R108 ;  /* 0x000076322f6c7816 */ /* 0x061fe4000000006c */
[----:B------:R-:W-:Y:S02]  /*1c70*/  SHF.L.U32 R109, R47, 0x10, RZ ;  /* 0x000000102f6d7819 */ /* 0x000fe400000006ff */
[C---:B------:R-:W-:Y:S02]  /*1c80*/  PRMT R47, R44.reuse, 0x7632, R47 ;  /* 0x000076322c2f7816 */ /* 0x040fe4000000002f */
[----:B------:R-:W-:Y:S01]  /*1c90*/  SHF.L.U32 R95, R45, 0x10, RZ ;  /* 0x000000102d5f7819 */ /* 0x000fe200000006ff */
[-C--:B------:R-:W-:Y:S01]  /*1ca0*/  FMUL.FTZ R110, R109, R50.reuse ;  /* 0x000000326d6e7220 */ /* 0x080fe20000410000 */
[----:B------:R-:W-:Y:S02]  /*1cb0*/  SHF.L.U32 R111, R44, 0x10, RZ ;  /* 0x000000102c6f7819 */ /* 0x000fe400000006ff */
[----:B------:R-:W-:Y:S01]  /*1cc0*/  PRMT R44, R45, 0x7632, R44 ;  /* 0x000076322d2c7816 */ /* 0x000fe2000000002c */
        /* <DEDUP_REMOVED lines=14> */
.L_x_48:
[----:B0----5:R-:W-:Y:S01]  /*1db0*/  PRMT R41, R47, 0x7632, R41 ;  /* 0x000076322f297816 */ /* 0x021fe20000000029 */
[C---:B------:R-:W-:Y:S01]  /*1dc0*/  IMAD.U32 R107, R46.reuse, 0x10000, RZ ;  /* 0x000100002e6b7824 */ /* 0x040fe200078e00ff */
[----:B------:R-:W-:Y:S02]  /*1dd0*/  PRMT R43, R46, 0x7632, R43 ;  /* 0x000076322e2b7816 */ /* 0x000fe4000000002b */
[----:B------:R-:W-:Y:S01]  /*1de0*/  PRMT R40, R44, 0x7632, R40 ;  /* 0x000076322c287816 */ /* 0x000fe20000000028 */
[----:B------:R-:W-:Y:S01]  /*1df0*/  FMUL.FTZ R107, R107, R50 ;  /* 0x000000326b6b7220 */ /* 0x000fe20000410000 */
[----:B------:R-:W-:Y:S02]  /*1e00*/  PRMT R42, R45, 0x7632, R42 ;  /* 0x000076322d2a7816 */ /* 0x000fe4000000002a */
[----:B------:R-:W-:Y:S02]  /*1e10*/  SHF.L.U32 R47, R47, 0x10, RZ ;  /* 0x000000102f2f7819 */ /* 0x000fe400000006ff */
        /* <DEDUP_REMOVED lines=12> */
[----:B------:R-:W-:-:S02]  /*1ee0*/  FMUL.FTZ R106, R41, R50 ;  /* 0x00000032296a7220 */ /* 0x000fc40000410000 */
[----:B------:R-:W-:Y:S01]  /*1ef0*/  FMUL.FTZ R108, R43, R50 ;  /* 0x000000322b6c7220 */ /* 0x000fe20000410000 */
[----:B------:R-:W-:Y:S02]  /*1f00*/  F2FP.BF16.F32.PACK_AB R43, R109, R110 ;  /* 0x0000006e6d2b723e */ /* 0x000fe400000010ff */
[----:B------:R-:W-:Y:S02]  /*1f10*/  F2FP.BF16.F32.PACK_AB R40, R106, R111 ;  /* 0x0000006f6a28723e */ /* 0x000fe400000010ff */
[----:B------:R-:W-:-:S07]  /*1f20*/  F2FP.BF16.F32.PACK_AB R41, R108, R47 ;  /* 0x0000002f6c29723e */ /* 0x000fce00000010ff */
.L_x_47:
[----:B------:R-:W-:Y:S01]  /*1f30*/  FADD.FTZ R44, RZ, R58 ;  /* 0x0000003aff2c7221 */ /* 0x000fe20000010000 */
[----:B------:R-:W-:Y:S01]  /*1f40*/  ISETP.NE.AND P0, PT, R69, RZ, PT ;  /* 0x000000ff4500720c */ /* 0x000fe20003f05270 */
[----:B------:R-:W-:Y:S02]  /*1f50*/  BSSY.RECONVERGENT B0, `(.L_x_49) ;  /* 0x0000080000007945 */ /* 0x000fe40003800200 */
[----:B------:R-:W-:-:S04]  /*1f60*/  FADD.FTZ R45, R44, R49 ;  /* 0x000000312c2d7221 */ /* 0x000fc80000010000 */
        /* <DEDUP_REMOVED lines=29> */
[----:B------:R-:W-:-:S05]  /*2140*/  FADD.FTZ R45, R44, R109 ;  /* 0x0000006d2c2d7221 */ /* 0x000fca0000010000 */
        /* <DEDUP_REMOVED lines=10> */
[----:B------:R-:W-:-:S04]  /*21f0*/  FMUL.FTZ R44, R44, 0.0009765625 ;  /* 0x3a8000002c2c7820 */ /* 0x000fc80000410000 */
[C---:B------:R-:W-:Y:S01]  /*2200*/  FADD.FTZ R45, -R44.reuse, R58 ;  /* 0x0000003a2c2d7221 */ /* 0x040fe20000010100 */
[C---:B------:R-:W-:Y:S01]  /*2210*/  FADD.FTZ R114, -R44.reuse, R49 ;  /* 0x000000312c727221 */ /* 0x040fe20000010100 */
[C---:B------:R-:W-:Y:S01]  /*2220*/  FADD.FTZ R50, -R44.reuse, R56 ;  /* 0x000000382c327221 */ /* 0x040fe20000010100 */
[----:B------:R-:W-:Y:S01]  /*2230*/  FADD.FTZ R112, -R44, R53 ;  /* 0x000000352c707221 */ /* 0x000fe20000010100 */
[----:B------:R-:W-:-:S04]  /*2240*/  FFMA.FTZ R45, R45, R45, RZ ;  /* 0x0000002d2d2d7223 */ /* 0x000fc800000100ff */
[----:B------:R-:W-:Y:S01]  /*2250*/  FFMA.FTZ R45, R114, R114, R45 ;  /* 0x00000072722d7223 */ /* 0x000fe2000001002d */
[----:B------:R-:W-:-:S03]  /*2260*/  FADD.FTZ R114, -R44, R51 ;  /* 0x000000332c727221 */ /* 0x000fc60000010100 */
[----:B------:R-:W-:Y:S01]  /*2270*/  FFMA.FTZ R45, R50, R50, R45 ;  /* 0x00000032322d7223 */ /* 0x000fe2000001002d */
[----:B------:R-:W-:-:S03]  /*2280*/  FADD.FTZ R50, -R44, R54 ;  /* 0x000000362c327221 */ /* 0x000fc60000010100 */
[----:B------:R-:W-:-:S04]  /*2290*/  FFMA.FTZ R45, R114, R114, R45 ;  /* 0x00000072722d7223 */ /* 0x000fc8000001002d */
[----:B------:R-:W-:Y:S01]  /*22a0*/  FFMA.FTZ R45, R50, R50, R45 ;  /* 0x00000032322d7223 */ /* 0x000fe2000001002d */
[----:B------:R-:W-:-:S03]  /*22b0*/  FADD.FTZ R50, -R44, R52 ;  /* 0x000000342c327221 */ /* 0x000fc60000010100 */
        /* <DEDUP_REMOVED lines=50> */
[----:B------:R-:W-:-:S04]  /*25e0*/  FFMA.FTZ R45, R50, R50, R45 ;  /* 0x00000032322d7223 */ /* 0x000fc8000001002d */
[----:B------:R-:W-:-:S05]  /*25f0*/  FFMA.FTZ R45, R112, R112, R45 ;  /* 0x00000070702d7223 */ /* 0x000fca000001002d */
[----:B------:R-:W0:Y:S02]  /*2600*/  SHFL.BFLY PT, R50, R45, 0x1, 0x1f ;  /* 0x0c201f002d327f89 */ /* 0x000e2400000e0000 */
[----:B0-----:R-:W-:-:S05]  /*2610*/  FADD.FTZ R50, R45, R50 ;  /* 0x000000322d327221 */ /* 0x001fca0000010000 */
[----:B------:R-:W0:Y:S02]  /*2620*/  SHFL.BFLY PT, R95, R50, 0x2, 0x1f ;  /* 0x0c401f00325f7f89 */ /* 0x000e2400000e0000 */
[----:B0-----:R-:W-:-:S05]  /*2630*/  FADD.FTZ R95, R50, R95 ;  /* 0x0000005f325f7221 */ /* 0x001fca0000010000 */
[----:B------:R-:W0:Y:S02]  /*2640*/  SHFL.BFLY PT, R112, R95, 0x4, 0x1f ;  /* 0x0c801f005f707f89 */ /* 0x000e2400000e0000 */
[----:B0-----:R-:W-:Y:S02]  /*2650*/  FADD.FTZ R114, R95, R112 ;  /* 0x000000705f727221 */ /* 0x001fe40000010000 */
[----:B------:R-:W0:Y:S03]  /*2660*/  @P1 LDC.64 R112, c[0x0][0x3a8] ;  /* 0x0000ea00ff701b82 */ /* 0x000e260000000a00 */
[----:B------:R-:W1:Y:S01]  /*2670*/  SHFL.BFLY PT, R115, R114, 0x8, 0x1f ;  /* 0x0d001f0072737f89 */ /* 0x000e6200000e0000 */
[----:B0-----:R-:W-:-:S04]  /*2680*/  @P1 IMAD.WIDE.U32 R112, R97, 0x10, R112 ;  /* 0x0000001061701825 */ /* 0x001fc800078e0070 */
[----:B-1----:R-:W-:Y:S01]  /*2690*/  FADD.FTZ R115, R114, R115 ;  /* 0x0000007372737221 */ /* 0x002fe20000010000 */
[----:B------:R-:W-:Y:S04]  /*26a0*/  @P1 STG.E.128 desc[UR6][R112.64], R40 ;  /* 0x0000002870001986 */ /* 0x000fe8000c101d06 */
        /* <DEDUP_REMOVED lines=10> */
.L_x_50:
[----:B------:R-:W-:Y:S05]  /*2750*/  BSYNC.RECONVERGENT B0 ;  /* 0x0000000000007941 */ /* 0x000fea0003800200 */
.L_x_49:
[----:B------:R-:W-:Y:S01]  /*2760*/  BAR.SYNC.DEFER_BLOCKING 0x0 ;  /* 0x0000000000007b1d */ /* 0x000fe20000010000 */
[----:B------:R-:W-:Y:S01]  /*2770*/  ISETP.GT.U32.AND P0, PT, R69, 0x7, PT ;  /* 0x000000074500780c */ /* 0x000fe20003f04070 */
[----:B------:R-:W-:Y:S01]  /*2780*/  HFMA2 R113, -RZ, RZ, 0, 0 ;  /* 0x00000000ff717431 */ /* 0x000fe200000001ff */
[----:B------:R-:W-:Y:S01]  /*2790*/  PLOP3.LUT P4, PT, PT, PT, UP2, 0x80, 0x8 ;  /* 0x000000000008781c */ /* 0x000fe20003f8f028 */
[----:B------:R-:W-:Y:S01]  /*27a0*/  UPLOP3.LUT UP2, UPT, UPT, UPT, UP2, 0x40, 0x4 ;  /* 0x000000000004789c */ /* 0x000fe20003f4e820 */
[----:B------:R-:W-:-:S03]  /*27b0*/  PLOP3.LUT P3, PT, PT, PT, PT, 0x8, 0x80 ;  /* 0x000000000080781c */ /* 0x000fc60003f6e170 */
[----:B------:R-:W1:Y:S06]  /*27c0*/  LDC.64 R122, c[0x0][0x428] ;  /* 0x00010a00ff7a7b82 */ /* 0x000e6c0000000a00 */
[----:B0-----:R-:W0:Y:S01]  /*27d0*/  @!P0 S2R R45, SR_CgaCtaId ;  /* 0x00000000002d8919 */ /* 0x001e220000008800 */
[----:B------:R-:W-:Y:S02]  /*27e0*/  @!P0 PLOP3.LUT P3, PT, P4, PT, PT, 0x80, 0x8 ;  /* 0x000000000008881c */ /* 0x000fe4000276f070 */
[----:B------:R-:W-:Y:S02]  /*27f0*/  @!P0 MOV R44, 0x400 ;  /* 0x00000400002c8802 */ /* 0x000fe40000000f00 */
[----:B------:R-:W-:-:S04]  /*2800*/  @!P0 MOV R113, 0x400 ;  /* 0x0000040000718802 */ /* 0x000fc80000000f00 */
[-C--:B------:R-:W-:Y:S01]  /*2810*/  I2FP.F32.U32 R116, R113.reuse ;  /* 0x0000007100747245 */ /* 0x080fe20000201000 */
[----:B------:R-:W2:Y:S01]  /*2820*/  SHFL.DOWN PT, R112, R113, 0x4, 0x1f ;  /* 0x08801f0071707f89 */ /* 0x000ea200000e0000 */
[----:B0-----:R-:W-:Y:S02]  /*2830*/  @!P0 LEA R114, R45, R44, 0x18 ;  /* 0x0000002c2d728211 */ /* 0x001fe400078ec0ff */
[----:B------:R-:W-:Y:S02]  /*2840*/  CS2R R44, SRZ ;  /* 0x00000000002c7805 */ /* 0x000fe4000001ff00 */
[----:B--2---:R-:W-:Y:S02]  /*2850*/  IADD3 R95, PT, PT, R112, R113, RZ ;  /* 0x00000071705f7210 */ /* 0x004fe40007ffe0ff */
[----:B------:R-:W-:Y:S02]  /*2860*/  @P3 IADD3 R114, PT, PT, R114, 0x40, RZ ;  /* 0x0000004072723810 */ /* 0x000fe40007ffe0ff */
[----:B------:R-:W-:-:S02]  /*2870*/  I2FP.F32.S32 R50, R95 ;  /* 0x0000005f00327245 */ /* 0x000fc40000201400 */
[----:B------:R-:W-:Y:S01]  /*2880*/  I2FP.F32.S32 R120, R112 ;  /* 0x0000007000787245 */ /* 0x000fe20000201400 */
[----:B------:R-:W-:Y:S01]  /*2890*/  @!P0 IMAD R114, R69, 0x8, R114 ;  /* 0x0000000845728824 */ /* 0x000fe200078e0272 */
[----:B------:R-:W0:Y:S01]  /*28a0*/  MUFU.RCP R112, R50 ;  /* 0x0000003200707308 */ /* 0x000e220000001000 */
[----:B------:R-:W-:-:S03]  /*28b0*/  ISETP.NE.AND P3, PT, R91, RZ, PT ;  /* 0x000000ff5b00720c */ /* 0x000fc60003f65270 */
[----:B------:R-:W2:Y:S01]  /*28c0*/  @!P0 LDS.64 R44, [R114] ;  /* 0x00000000722c8984 */ /* 0x000ea20000000a00 */
[----:B------:R-:W-:-:S03]  /*28d0*/  ISETP.NE.AND P0, PT, RZ, UR9, PT ;  /* 0x00000009ff007c0c */ /* 0x000fc6000bf05270 */
[----:B------:R-:W-:Y:S04]  /*28e0*/  SHFL.DOWN PT, R114, R95, 0x2, 0x1f ;  /* 0x08401f005f727f89 */ /* 0x000fe800000e0000 */
[----:B--2---:R-:W2:Y:S04]  /*28f0*/  SHFL.DOWN PT, R115, R44, 0x4, 0x1f ;  /* 0x08801f002c737f89 */ /* 0x004ea800000e0000 */
[----:B------:R-:W3:Y:S01]  /*2900*/  SHFL.DOWN PT, R118, R45, 0x4, 0x1f ;  /* 0x08801f002d767f89 */ /* 0x000ee200000e0000 */
[C---:B--2---:R-:W-:Y:S01]  /*2910*/  FMUL.FTZ R117, R115.reuse, R120 ;  /* 0x0000007873757220 */ /* 0x044fe20000410000 */
[----:B------:R-:W-:-:S03]  /*2920*/  FADD.FTZ R115, -R115, R44 ;  /* 0x0000002c73737221 */ /* 0x000fc60000010100 */
[----:B------:R-:W-:Y:S01]  /*2930*/  FFMA.FTZ R117, R116, R44, R117 ;  /* 0x0000002c74757223 */ /* 0x000fe20000010075 */
[----:B------:R-:W-:-:S03]  /*2940*/  FMUL.FTZ R115, R115, R115 ;  /* 0x0000007373737220 */ /* 0x000fc60000410000 */
[----:B0-----:R-:W-:Y:S01]  /*2950*/  FMUL.FTZ R113, R112, R117 ;  /* 0x0000007570717220 */ /* 0x001fe20000410000 */
[----:B------:R-:W-:Y:S01]  /*2960*/  FMUL.FTZ R115, R115, R116 ;  /* 0x0000007473737220 */ /* 0x000fe20000410000 */
[----:B------:R-:W-:-:S03]  /*2970*/  I2FP.F32.S32 R117, R114 ;  /* 0x0000007200757245 */ /* 0x000fc60000201400 */
[----:B------:R-:W0:Y:S01]  /*2980*/  SHFL.DOWN PT, R116, R113, 0x2, 0x1f ;  /* 0x08401f0071747f89 */ /* 0x000e2200000e0000 */
[----:B------:R-:W-:Y:S01]  /*2990*/  FMUL.FTZ R120, R115, R120 ;  /* 0x0000007873787220 */ /* 0x000fe20000410000 */
[----:B---3--:R-:W-:-:S04]  /*29a0*/  FADD.FTZ R115, R118, R45 ;  /* 0x0000002d76737221 */ /* 0x008fc80000010000 */
[----:B------:R-:W-:Y:S01]  /*29b0*/  FFMA.FTZ R115, R112, R120, R115 ;  /* 0x0000007870737223 */ /* 0x000fe20000010073 */
[----:B------:R-:W-:Y:S02]  /*29c0*/  IADD3 R112, PT, PT, R95, R114, RZ ;  /* 0x000000725f707210 */ /* 0x000fe40007ffe0ff */
[----:B------:R-:W-:Y:S02]  /*29d0*/  SHF.L.U32 R120, R37, 0x10, RZ ;  /* 0x0000001025787819 */ /* 0x000fe400000006ff */
[----:B------:R-:W-:Y:S01]  /*29e0*/  I2FP.F32.S32 R44, R112 ;  /* 0x00000070002c7245 */ /* 0x000fe20000201400 */
[----:B------:R-:W2:Y:S03]  /*29f0*/  SHFL.DOWN PT, R114, R115, 0x2, 0x1f ;  /* 0x08401f0073727f89 */ /* 0x000ea600000e0000 */
[----:B------:R-:W3:Y:S01]  /*2a00*/  MUFU.RCP R45, R44 ;  /* 0x0000002c002d7308 */ /* 0x000ee20000001000 */
[----:B0-----:R-:W-:Y:S01]  /*2a10*/  FMUL.FTZ R95, R116, R117 ;  /* 0x00000075745f7220 */ /* 0x001fe20000410000 */
[----:B------:R-:W-:-:S03]  /*2a20*/  FADD.FTZ R116, R113, -R116 ;  /* 0x8000007471747221 */ /* 0x000fc60000010000 */
[----:B------:R-:W-:Y:S01]  /*2a30*/  FFMA.FTZ R118, R50, R113, R95 ;  /* 0x0000007132767223 */ /* 0x000fe2000001005f */
[----:B------:R-:W-:Y:S01]  /*2a40*/  FMUL.FTZ R113, R116, R116 ;  /* 0x0000007474717220 */ /* 0x000fe20000410000 */
[----:B------:R-:W0:Y:S03]  /*2a50*/  SHFL.DOWN PT, R95, R112, 0x1, 0x1f ;  /* 0x08201f00705f7f89 */ /* 0x000e2600000e0000 */
[----:B------:R-:W-:Y:S01]  /*2a60*/  FMUL.FTZ R50, R50, R113 ;  /* 0x0000007132327220 */ /* 0x000fe20000410000 */
[----:B---3--:R-:W-:Y:S01]  /*2a70*/  FMUL.FTZ R113, R45, R118 ;  /* 0x000000762d717220 */ /* 0x008fe20000410000 */
[----:B------:R-:W-:Y:S01]  /*2a80*/  SHF.L.U32 R118, R89, 0x10, RZ ;  /* 0x0000001059767819 */ /* 0x000fe200000006ff */
[----:B--2---:R-:W-:Y:S01]  /*2a90*/  FADD.FTZ R114, R115, R114 ;  /* 0x0000007273727221 */ /* 0x004fe20000010000 */
[----:B------:R-:W-:Y:S01]  /*2aa0*/  FMUL.FTZ R50, R50, R117 ;  /* 0x0000007532327220 */ /* 0x000fe20000410000 */
[----:B------:R-:W-:Y:S01]  /*2ab0*/  SHF.L.U32 R117, R36, 0x10, RZ ;  /* 0x0000001024757819 */ /* 0x000fe200000006ff */
[----:B------:R-:W2:Y:S02]  /*2ac0*/  SHFL.DOWN PT, R116, R113, 0x1, 0x1f ;  /* 0x08201f0071747f89 */ /* 0x000ea400000e0000 */
[----:B------:R-:W-:-:S05]  /*2ad0*/  FFMA.FTZ R50, R45, R50, R114 ;  /* 0x000000322d327223 */ /* 0x000fca0000010072 */
[----:B------:R-:W3:Y:S01]  /*2ae0*/  SHFL.DOWN PT, R45, R50, 0x1, 0x1f ;  /* 0x08201f00322d7f89 */ /* 0x000ee200000e0000 */
[-C--:B0-----:R-:W-:Y:S02]  /*2af0*/  IADD3 R114, PT, PT, R112, R95.reuse, RZ ;  /* 0x0000005f70727210 */ /* 0x081fe40007ffe0ff */
[----:B------:R-:W-:Y:S02]  /*2b00*/  I2FP.F32.S32 R112, R95 ;  /* 0x0000005f00707245 */ /* 0x000fe40000201400 */
[----:B------:R-:W-:-:S03]  /*2b10*/  I2FP.F32.S32 R114, R114 ;  /* 0x0000007200727245 */ /* 0x000fc60000201400 */
[----:B--2---:R-:W-:-:S03]  /*2b20*/  FMUL.FTZ R95, R116, R112 ;  /* 0x00000070745f7220 */ /* 0x004fc60000410000 */
[----:B------:R-:W0:Y:S01]  /*2b30*/  MUFU.RCP R114, R114 ;  /* 0x0000007200727308 */ /* 0x000e220000001000 */
[----:B------:R-:W-:Y:S01]  /*2b40*/  FADD.FTZ R116, R113, -R116 ;  /* 0x8000007471747221 */ /* 0x000fe20000010000 */
[----:B------:R-:W-:-:S03]  /*2b50*/  FFMA.FTZ R115, R44, R113, R95 ;  /* 0x000000712c737223 */ /* 0x000fc6000001005f */
[----:B------:R-:W-:Y:S01]  /*2b60*/  FMUL.FTZ R95, R116, R116 ;  /* 0x00000074745f7220 */ /* 0x000fe20000410000 */
[----:B---3--:R-:W-:Y:S01]  /*2b70*/  FADD.FTZ R45, R50, R45 ;  /* 0x0000002d322d7221 */ /* 0x008fe20000010000 */
[----:B------:R-:W-:Y:S02]  /*2b80*/  SHF.L.U32 R116, R13, 0x10, RZ ;  /* 0x000000100d747819 */ /* 0x000fe400000006ff */
[----:B------:R-:W-:-:S04]  /*2b90*/  FMUL.FTZ R95, R44, R95 ;  /* 0x0000005f2c5f7220 */ /* 0x000fc80000410000 */
[----:B------:R-:W-:Y:S02]  /*2ba0*/  FMUL.FTZ R95, R95, R112 ;  /* 0x000000705f5f7220 */ /* 0x000fe40000410000 */
[----:B------:R-:W2:Y:S01]  /*2bb0*/  LDC R112, c[0x0][0x448] ;  /* 0x00011200ff707b82 */ /* 0x000ea20000000800 */
[C---:B0-----:R-:W-:Y:S01]  /*2bc0*/  FMUL.FTZ R115, R114.reuse, R115 ;  /* 0x0000007372737220 */ /* 0x041fe20000410000 */
[----:B------:R-:W-:-:S06]  /*2bd0*/  FFMA.FTZ R114, R114, R95, R45 ;  /* 0x0000005f72727223 */ /* 0x000fcc000001002d */
[----:B------:R-:W0:Y:S01]  /*2be0*/  @!P3 LDC.64 R44, c[0x0][0x3c0] ;  /* 0x0000f000ff2cbb82 */ /* 0x000e220000000a00 */
[----:B------:R-:W3:Y:S04]  /*2bf0*/  SHFL.IDX PT, R115, R115, RZ, 0x1f ;  /* 0x00001fff73737589 */ /* 0x000ee800000e0000 */
[----:B------:R4:W2:Y:S02]  /*2c00*/  SHFL.IDX PT, R113, R114, RZ, 0x1f ;  /* 0x00001fff72717589 */ /* 0x0008a400000e0000 */
[----:B----4-:R-:W-:Y:S01]  /*2c10*/  SHF.L.U32 R114, R65, 0x10, RZ ;  /* 0x0000001041727819 */ /* 0x010fe200000006ff */
[----:B---3--:R-:W-:-:S05]  /*2c20*/  FMUL.FTZ R50, R115, R115 ;  /* 0x0000007373327220 */ /* 0x008fca0000410000 */
[----:B------:R-:W-:Y:S01]  /*2c30*/  FSEL R95, R50, RZ, P0 ;  /* 0x000000ff325f7208 */ /* 0x000fe20000000000 */
[----:B--2---:R-:W-:Y:S01]  /*2c40*/  FFMA.FTZ R50, R113, UR10, R112 ;  /* 0x0000000a71327c23 */ /* 0x004fe20008010070 */
[----:B0-----:R-:W-:-:S04]  /*2c50*/  @!P3 IMAD.WIDE R112, R77, 0x4, R44 ;  /* 0x000000044d70b825 */ /* 0x001fc800078e022c */
[----:B------:R-:W-:Y:S01]  /*2c60*/  FADD.FTZ R95, R50, R95 ;  /* 0x0000005f325f7221 */ /* 0x000fe20000010000 */
[----:B------:R-:W-:Y:S01]  /*2c70*/  FSEL R50, R115, RZ, !P0 ;  /* 0x000000ff73327208 */ /* 0x000fe20004000000 */
[----:B------:R-:W-:Y:S01]  /*2c80*/  IMAD.U32 R45, R90, 0x10000, RZ ;  /* 0x000100005a2d7824 */ /* 0x000fe200078e00ff */
[----:B------:R0:W-:Y:S03]  /*2c90*/  @!P3 STG.E desc[UR6][R112.64], R115 ;  /* 0x000000737000b986 */ /* 0x0001e6000c101906 */
[----:B------:R-:W2:Y:S01]  /*2ca0*/  MUFU.RSQ R95, R95 ;  /* 0x0000005f005f7308 */ /* 0x000ea20000001400 */
[C---:B------:R-:W-:Y:S01]  /*2cb0*/  FADD.FTZ R58, -R50.reuse, R58 ;  /* 0x0000003a323a7221 */ /* 0x040fe20000010100 */
[C---:B------:R-:W-:Y:S01]  /*2cc0*/  FADD.FTZ R56, -R50.reuse, R56 ;  /* 0x0000003832387221 */ /* 0x040fe20000010100 */
[C---:B------:R-:W-:Y:S01]  /*2cd0*/  FADD.FTZ R52, -R50.reuse, R52 ;  /* 0x0000003432347221 */ /* 0x040fe20000010100 */
[C---:B------:R-:W-:Y:S01]  /*2ce0*/  FADD.FTZ R96, -R50.reuse, R96 ;  /* 0x0000006032607221 */ /* 0x040fe20000010100 */
[C---:B------:R-:W-:Y:S01]  /*2cf0*/  FADD.FTZ R92, -R50.reuse, R92 ;  /* 0x0000005c325c7221 */ /* 0x040fe20000010100 */
[C---:B------:R-:W-:Y:S01]  /*2d00*/  FADD.FTZ R94, -R50.reuse, R94 ;  /* 0x0000005e325e7221 */ /* 0x040fe20000010100 */
[C---:B------:R-:W-:Y:S01]  /*2d10*/  FADD.FTZ R82, -R50.reuse, R82 ;  /* 0x0000005232527221 */ /* 0x040fe20000010100 */
[----:B------:R-:W-:Y:S01]  /*2d20*/  FADD.FTZ R98, -R50, R98 ;  /* 0x0000006232627221 */ /* 0x000fe20000010100 */
[----:B0-----:R-:W-:Y:S01]  /*2d30*/  SHF.L.U32 R115, R14, 0x10, RZ ;  /* 0x000000100e737819 */ /* 0x001fe200000006ff */
[----:B------:R-:W-:Y:S01]  /*2d40*/  IMAD.U32 R113, R66, 0x10000, RZ ;  /* 0x0001000042717824 */ /* 0x000fe200078e00ff */
[----:B------:R-:W-:Y:S01]  /*2d50*/  SHF.L.U32 R112, R88, 0x10, RZ ;  /* 0x0000001058707819 */ /* 0x000fe200000006ff */
[C---:B------:R-:W-:Y:S01]  /*2d60*/  FADD.FTZ R100, -R50.reuse, R100 ;  /* 0x0000006432647221 */ /* 0x040fe20000010100 */
[C---:B------:R-:W-:Y:S01]  /*2d70*/  FADD.FTZ R102, -R50.reuse, R102 ;  /* 0x0000006632667221 */ /* 0x040fe20000010100 */
[C---:B------:R-:W-:Y:S01]  /*2d80*/  FADD.FTZ R104, -R50.reuse, R104 ;  /* 0x0000006832687221 */ /* 0x040fe20000010100 */
[C---:B------:R-:W-:Y:S01]  /*2d90*/  FADD.FTZ R106, -R50.reuse, R106 ;  /* 0x0000006a326a7221 */ /* 0x040fe20000010100 */
[C---:B------:R-:W-:Y:S01]  /*2da0*/  FADD.FTZ R108, -R50.reuse, R108 ;  /* 0x0000006c326c7221 */ /* 0x040fe20000010100 */
[C---:B------:R-:W-:Y:S01]  /*2db0*/  FADD.FTZ R46, -R50.reuse, R46 ;  /* 0x0000002e322e7221 */ /* 0x040fe20000010100 */
[C---:B--2---:R-:W-:Y:S01]  /*2dc0*/  FMUL.FTZ R44, R95.reuse, R58 ;  /* 0x0000003a5f2c7220 */ /* 0x044fe20000410000 */
[----:B------:R-:W-:Y:S01]  /*2dd0*/  FADD.FTZ R58, -R50, R49 ;  /* 0x00000031323a7221 */ /* 0x000fe20000010100 */
[C---:B------:R-:W-:Y:S01]  /*2de0*/  FMUL.FTZ R52, R95.reuse, R52 ;  /* 0x000000345f347220 */ /* 0x040fe20000410000 */
[C---:B------:R-:W-:Y:S01]  /*2df0*/  FMUL.FTZ R96, R95.reuse, R96 ;  /* 0x000000605f607220 */ /* 0x040fe20000410000 */
[----:B------:R-:W-:Y:S01]  /*2e00*/  FFMA.FTZ R44, R44, R45, R117 ;  /* 0x0000002d2c2c7223 */ /* 0x000fe20000010075 */
[C---:B------:R-:W-:Y:S01]  /*2e10*/  FMUL.FTZ R45, R95.reuse, R56 ;  /* 0x000000385f2d7220 */ /* 0x040fe20000410000 */
[C---:B------:R-:W-:Y:S01]  /*2e20*/  FADD.FTZ R56, -R50.reuse, R51 ;  /* 0x0000003332387221 */ /* 0x040fe20000010100 */
[----:B------:R-:W-:Y:S01]  /*2e30*/  FMUL.FTZ R49, R95, R58 ;  /* 0x0000003a5f317220 */ /* 0x000fe20000410000 */
[C---:B------:R-:W-:Y:S01]  /*2e40*/  FADD.FTZ R58, -R50.reuse, R54 ;  /* 0x00000036323a7221 */ /* 0x040fe20000010100 */
[----:B------:R-:W-:Y:S01]  /*2e50*/  SHF.L.U32 R117, R39, 0x10, RZ ;  /* 0x0000001027757819 */ /* 0x000fe200000006ff */
[----:B------:R-:W-:Y:S01]  /*2e60*/  FMUL.FTZ R54, R95, R56 ;  /* 0x000000385f367220 */ /* 0x000fe20000410000 */
[----:B------:R-:W-:Y:S01]  /*2e70*/  FADD.FTZ R56, -R50, R53 ;  /* 0x0000003532387221 */ /* 0x000fe20000010100 */
[----:B------:R-:W-:Y:S01]  /*2e80*/  FFMA.FTZ R49, R49, R114, R116 ;  /* 0x0000007231317223 */ /* 0x000fe20000010074 */
[----:B------:R-:W-:Y:S01]  /*2e90*/  SHF.L.U32 R114, R38, 0x10, RZ ;  /* 0x0000001026727819 */ /* 0x000fe200000006ff */
[----:B------:R-:W-:Y:S01]  /*2ea0*/  FFMA.FTZ R54, R54, R113, R115 ;  /* 0x0000007136367223 */ /* 0x000fe20000010073 */
[----:B------:R-:W-:Y:S01]  /*2eb0*/  FMUL.FTZ R51, R95, R58 ;  /* 0x0000003a5f337220 */ /* 0x000fe20000410000 */
[----:B------:R-:W-:Y:S01]  /*2ec0*/  SHF.L.U32 R113, R67, 0x10, RZ ;  /* 0x0000001043717819 */ /* 0x000fe200000006ff */
[----:B------:R-:W-:Y:S01]  /*2ed0*/  FMUL.FTZ R56, R95, R56 ;  /* 0x000000385f387220 */ /* 0x000fe20000410000 */
[----:B------:R-:W-:Y:S01]  /*2ee0*/  SHF.L.U32 R115, R15, 0x10, RZ ;  /* 0x000000100f737819 */ /* 0x000fe200000006ff */
[----:B------:R-:W-:-:S02]  /*2ef0*/  IMAD.U32 R53, R87, 0x10000, RZ ;  /* 0x0001000057357824 */ /* 0x000fc400078e00ff */
[----:B------:R-:W-:Y:S01]  /*2f00*/  FFMA.FTZ R51, R51, R112, R114 ;  /* 0x0000007033337223 */ /* 0x000fe20000010072 */
[----:B------:R-:W-:Y:S02]  /*2f10*/  IMAD.U32 R58, R61, 0x10000, RZ ;  /* 0x000100003d3a7824 */ /* 0x000fe400078e00ff */
[C---:B------:R-:W-:Y:S01]  /*2f20*/  FMUL.FTZ R92, R95.reuse, R92 ;  /* 0x0000005c5f5c7220 */ /* 0x040fe20000410000 */
[----:B------:R-:W-:Y:S01]  /*2f30*/  FFMA.FTZ R112, R56, R113, R115 ;  /* 0x0000007138707223 */ /* 0x000fe20000010073 */
[----:B------:R-:W-:Y:S01]  /*2f40*/  FFMA.FTZ R113, R52, R53, R117 ;  /* 0x0000003534717223 */ /* 0x000fe20000010075 */
[----:B------:R-:W-:Y:S01]  /*2f50*/  FADD.FTZ R52, -R50, R55 ;  /* 0x0000003732347221 */ /* 0x000fe20000010100 */
[----:B------:R-:W-:Y:S01]  /*2f60*/  SHF.L.U32 R53, R68, 0x10, RZ ;  /* 0x0000001044357819 */ /* 0x000fe200000006ff */
[----:B------:R-:W-:Y:S01]  /*2f70*/  FADD.FTZ R56, -R50, R59 ;  /* 0x0000003b32387221 */ /* 0x000fe20000010100 */
[----:B------:R-:W-:Y:S01]  /*2f80*/  SHF.L.U32 R115, R16, 0x10, RZ ;  /* 0x0000001010737819 */ /* 0x000fe200000006ff */
[C---:B------:R-:W-:Y:S01]  /*2f90*/  FMUL.FTZ R52, R95.reuse, R52 ;  /* 0x000000345f347220 */ /* 0x040fe20000410000 */
[----:B------:R-:W-:Y:S01]  /*2fa0*/  SHF.L.U32 R55, R86, 0x10, RZ ;  /* 0x0000001056377819 */ /* 0x000fe200000006ff */
[C---:B------:R-:W-:Y:S01]  /*2fb0*/  FMUL.FTZ R82, R95.reuse, R82 ;  /* 0x000000525f527220 */ /* 0x040fe20000410000 */
[----:B------:R-:W-:Y:S01]  /*2fc0*/  SHF.L.U32 R117, R32, 0x10, RZ ;  /* 0x0000001020757819 */ /* 0x000fe200000006ff */
[----:B------:R-:W-:Y:S01]  /*2fd0*/  FFMA.FTZ R114, R52, R53, R115 ;  /* 0x0000003534727223 */ /* 0x000fe20000010073 */
[----:B------:R-:W-:Y:S01]  /*2fe0*/  FMUL.FTZ R53, R95, R56 ;  /* 0x000000385f357220 */ /* 0x000fe20000410000 */
[----:B------:R-:W-:Y:S01]  /*2ff0*/  FADD.FTZ R56, -R50, R81 ;  /* 0x0000005132387221 */ /* 0x000fe20000010100 */
[----:B------:R-:W-:Y:S01]  /*3000*/  SHF.L.U32 R59, R62, 0x10, RZ ;  /* 0x000000103e3b7819 */ /* 0x000fe200000006ff */
[----:B------:R-:W-:Y:S01]  /*3010*/  FFMA.FTZ R52, R96, R55, R117 ;  /* 0x0000003760347223 */ /* 0x000fe20000010075 */
[----:B------:R-:W-:Y:S01]  /*3020*/  SHF.L.U32 R96, R9, 0x10, RZ ;  /* 0x0000001009607819 */ /* 0x000fe200000006ff */
[----:B------:R-:W-:Y:S01]  /*3030*/  FMUL.FTZ R56, R95, R56 ;  /* 0x000000385f387220 */ /* 0x000fe20000410000 */
[----:B------:R-:W-:Y:S01]  /*3040*/  SHF.L.U32 R115, R10, 0x10, RZ ;  /* 0x000000100a737819 */ /* 0x000fe200000006ff */
[----:B------:R-:W-:Y:S01]  /*3050*/  IMAD.U32 R81, R84, 0x10000, RZ ;  /* 0x0001000054517824 */ /* 0x000fe200078e00ff */
[----:B------:R-:W-:Y:S01]  /*3060*/  SHF.L.U32 R117, R34, 0x10, RZ ;  /* 0x0000001022757819 */ /* 0x000fe200000006ff */
[----:B------:R-:W-:Y:S01]  /*3070*/  FFMA.FTZ R53, R53, R58, R96 ;  /* 0x0000003a35357223 */ /* 0x000fe20000010060 */
[----:B------:R-:W-:Y:S01]  /*3080*/  FMUL.FTZ R55, R95, R94 ;  /* 0x0000005e5f377220 */ /* 0x000fe20000410000 */
[----:B------:R-:W-:Y:S01]  /*3090*/  FFMA.FTZ R58, R56, R59, R115 ;  /* 0x0000003b383a7223 */ /* 0x000fe20000010073 */
[----:B------:R-:W-:Y:S01]  /*30a0*/  FADD.FTZ R56, -R50, R83 ;  /* 0x0000005332387221 */ /* 0x000fe20000010100 */
[----:B------:R-:W-:Y:S01]  /*30b0*/  FFMA.FTZ R59, R92, R81, R117 ;  /* 0x000000515c3b7223 */ /* 0x000fe20000010075 */
[----:B------:R-:W-:Y:S01]  /*30c0*/  SHF.L.U32 R81, R63, 0x10, RZ ;  /* 0x000000103f517819 */ /* 0x000fe200000006ff */
[----:B------:R-:W-:Y:S01]  /*30d0*/  FFMA.FTZ R45, R45, R118, R120 ;  /* 0x000000762d2d7223 */ /* 0x000fe20000010078 */
[----:B------:R-:W-:Y:S01]  /*30e0*/  SHF.L.U32 R115, R11, 0x10, RZ ;  /* 0x000000100b737819 */ /* 0x000fe200000006ff */
[----:B------:R-:W-:Y:S01]  /*30f0*/  FMUL.FTZ R56, R95, R56 ;  /* 0x000000385f387220 */ /* 0x000fe20000410000 */
[----:B------:R-:W-:Y:S01]  /*3100*/  SHF.L.U32 R83, R79, 0x10, RZ ;  /* 0x000000104f537819 */ /* 0x000fe200000006ff */
[----:B------:R-:W-:Y:S01]  /*3110*/  FADD.FTZ R92, -R50, R105 ;  /* 0x00000069325c7221 */ /* 0x000fe20000010100 */
[----:B------:R-:W-:Y:S01]  /*3120*/  SHF.L.U32 R117, R35, 0x10, RZ ;  /* 0x0000001023757819 */ /* 0x000fe200000006ff */
[----:B------:R-:W-:Y:S01]  /*3130*/  FFMA.FTZ R94, R56, R81, R115 ;  /* 0x00000051385e7223 */ /* 0x000fe20000010073 */
[----:B------:R-:W-:Y:S01]  /*3140*/  FADD.FTZ R56, -R50, R93 ;  /* 0x0000005d32387221 */ /* 0x000fe20000010100 */
[----:B------:R-:W-:Y:S01]  /*3150*/  SHF.L.U32 R116, R85, 0x10, RZ ;  /* 0x0000001055747819 */ /* 0x000fe200000006ff */
[----:B------:R-:W-:Y:S01]  /*3160*/  FMUL.FTZ R92, R95, R92 ;  /* 0x0000005c5f5c7220 */ /* 0x000fe20000410000 */
[----:B------:R-:W-:Y:S01]  /*3170*/  SHF.L.U32 R118, R33, 0x10, RZ ;  /* 0x0000001021767819 */ /* 0x000fe200000006ff */
[----:B------:R-:W-:Y:S01]  /*3180*/  FFMA.FTZ R82, R82, R83, R117 ;  /* 0x0000005352527223 */ /* 0x000fe20000010075 */
[----:B------:R-:W-:Y:S01]  /*3190*/  SHF.L.U32 R81, R12, 0x10, RZ ;  /* 0x000000100c517819 */ /* 0x000fe200000006ff */
[----:B------:R-:W-:Y:S01]  /*31a0*/  IMAD.U32 R83, R64, 0x10000, RZ ;  /* 0x0001000040537824 */ /* 0x000fe200078e00ff */
[----:B------:R-:W-:Y:S01]  /*31b0*/  SHF.L.U32 R93, R78, 0x10, RZ ;  /* 0x000000104e5d7819 */ /* 0x000fe200000006ff */
[----:B------:R-:W-:Y:S01]  /*31c0*/  FMUL.FTZ R56, R95, R56 ;  /* 0x000000385f387220 */ /* 0x000fe20000410000 */
[----:B------:R-:W-:Y:S01]  /*31d0*/  SHF.L.U32 R105, R28, 0x10, RZ ;  /* 0x000000101c697819 */ /* 0x000fe200000006ff */
        /* <DEDUP_REMOVED lines=8> */
[----:B------:R-:W-:-:S02]  /*3260*/  IMAD.U32 R99, R29, 0x10000, RZ ;  /* 0x000100001d637824 */ /* 0x000fc400078e00ff */
[----:B------:R-:W-:Y:S01]  /*3270*/  FMUL.FTZ R116, R95, R116 ;  /* 0x000000745f747220 */ /* 0x000fe20000410000 */
[----:B------:R-:W-:Y:S01]  /*3280*/  FFMA.FTZ R93, R93, R92, R96 ;  /* 0x0000005c5d5d7223 */ /* 0x000fe20000010060 */
[----:B------:R-:W-:Y:S01]  /*3290*/  SHF.L.U32 R96, R22, 0x10, RZ ;  /* 0x0000001016607819 */ /* 0x000fe200000006ff */
[C---:B------:R-:W-:Y:S01]  /*32a0*/  FMUL.FTZ R102, R95.reuse, R102 ;  /* 0x000000665f667220 */ /* 0x040fe20000410000 */
[----:B------:R-:W-:Y:S01]  /*32b0*/  FFMA.FTZ R92, R116, R81, R99 ;  /* 0x00000051745c7223 */ /* 0x000fe20000010063 */
[----:B------:R-:W-:Y:S01]  /*32c0*/  FADD.FTZ R116, -R50, R101 ;  /* 0x0000006532747221 */ /* 0x000fe20000010100 */
[----:B------:R-:W-:Y:S01]  /*32d0*/  SHF.L.U32 R98, R6, 0x10, RZ ;  /* 0x0000001006627819 */ /* 0x000fe200000006ff */
[----:B------:R-:W-:Y:S01]  /*32e0*/  FMUL.FTZ R99, R95, R100 ;  /* 0x000000645f637220 */ /* 0x000fe20000410000 */
[----:B------:R-:W-:Y:S01]  /*32f0*/  SHF.L.U32 R81, R75, 0x10, RZ ;  /* 0x000000104b517819 */ /* 0x000fe200000006ff */
[----:B------:R-:W-:Y:S01]  /*3300*/  FMUL.FTZ R116, R95, R116 ;  /* 0x000000745f747220 */ /* 0x000fe20000410000 */
[----:B------:R-:W-:Y:S01]  /*3310*/  SHF.L.U32 R101, R30, 0x10, RZ ;  /* 0x000000101e657819 */ /* 0x000fe200000006ff */
[----:B------:R-:W-:Y:S01]  /*3320*/  FFMA.FTZ R99, R99, R96, R98 ;  /* 0x0000006063637223 */ /* 0x000fe20000010062 */
[----:B------:R-:W-:Y:S01]  /*3330*/  FADD.FTZ R96, -R50, R103 ;  /* 0x0000006732607221 */ /* 0x000fe20000010100 */
[----:B------:R-:W-:Y:S01]  /*3340*/  SHF.L.U32 R115, R31, 0x10, RZ ;  /* 0x000000101f737819 */ /* 0x000fe200000006ff */
[----:B------:R-:W-:-:S02]  /*3350*/  IMAD.U32 R105, R74, 0x10000, RZ ;  /* 0x000100004a697824 */ /* 0x000fc400078e00ff */
[----:B------:R-:W-:Y:S01]  /*3360*/  FFMA.FTZ R98, R116, R81, R101 ;  /* 0x0000005174627223 */ /* 0x000fe20000010065 */
[----:B------:R-:W-:Y:S01]  /*3370*/  SHF.L.U32 R81, R23, 0x10, RZ ;  /* 0x0000001017517819 */ /* 0x000fe200000006ff */
[----:B------:R-:W-:Y:S01]  /*3380*/  FMUL.FTZ R96, R95, R96 ;  /* 0x000000605f607220 */ /* 0x000fe20000410000 */
[----:B------:R-:W-:Y:S01]  /*3390*/  SHF.L.U32 R101, R7, 0x10, RZ ;  /* 0x0000001007657819 */ /* 0x000fe200000006ff */
[----:B------:R-:W-:Y:S01]  /*33a0*/  FMUL.FTZ R104, R95, R104 ;  /* 0x000000685f687220 */ /* 0x000fe20000410000 */
[----:B------:R-:W-:Y:S01]  /*33b0*/  FADD.FTZ R116, -R50, R47 ;  /* 0x0000002f32747221 */ /* 0x000fe20000010100 */
[----:B------:R-:W-:Y:S01]  /*33c0*/  SHF.L.U32 R100, R17, 0x10, RZ ;  /* 0x0000001011647819 */ /* 0x000fe200000006ff */
[C---:B------:R-:W-:Y:S01]  /*33d0*/  FMUL.FTZ R46, R95.reuse, R46 ;  /* 0x0000002e5f2e7220 */ /* 0x040fe20000410000 */
[----:B------:R-:W-:Y:S01]  /*33e0*/  FFMA.FTZ R103, R102, R81, R101 ;  /* 0x0000005166677223 */ /* 0x000fe20000010065 */
[----:B------:R-:W-:Y:S01]  /*33f0*/  SHF.L.U32 R81, R60, 0x10, RZ ;  /* 0x000000103c517819 */ /* 0x000fe200000006ff */
[----:B------:R-:W-:Y:S01]  /*3400*/  FFMA.FTZ R102, R96, R105, R115 ;  /* 0x0000006960667223 */ /* 0x000fe20000010073 */
[----:B------:R-:W-:Y:S01]  /*3410*/  SHF.L.U32 R101, R8, 0x10, RZ ;  /* 0x0000001008657819 */ /* 0x000fe200000006ff */
[----:B------:R-:W-:Y:S01]  /*3420*/  FADD.FTZ R96, -R50, R111 ;  /* 0x0000006f32607221 */ /* 0x000fe20000010100 */
[----:B------:R-:W-:Y:S01]  /*3430*/  SHF.L.U32 R47, R72, 0x10, RZ ;  /* 0x00000010482f7819 */ /* 0x000fe200000006ff */
[----:B------:R-:W-:Y:S01]  /*3440*/  FMUL.FTZ R116, R95, R116 ;  /* 0x000000745f747220 */ /* 0x000fe20000410000 */
[----:B------:R-:W-:Y:S01]  /*3450*/  SHF.L.U32 R105, R73, 0x10, RZ ;  /* 0x0000001049697819 */ /* 0x000fe200000006ff */
[----:B------:R-:W-:Y:S01]  /*3460*/  FFMA.FTZ R111, R104, R81, R101 ;  /* 0x00000051686f7223 */ /* 0x000fe20000010065 */
[----:B------:R-:W-:Y:S01]  /*3470*/  IMAD.U32 R104, R0, 0x10000, RZ ;  /* 0x0001000000687824 */ /* 0x000fe200078e00ff */
[----:B------:R-:W-:Y:S01]  /*3480*/  SHF.L.U32 R81, R25, 0x10, RZ ;  /* 0x0000001019517819 */ /* 0x000fe200000006ff */
[C---:B------:R-:W-:Y:S01]  /*3490*/  FMUL.FTZ R101, R95.reuse, R106 ;  /* 0x0000006a5f657220 */ /* 0x040fe20000410000 */
[----:B------:R-:W-:Y:S01]  /*34a0*/  SHF.L.U32 R115, R24, 0x10, RZ ;  /* 0x0000001018737819 */ /* 0x000fe200000006ff */
[----:B------:R-:W-:Y:S01]  /*34b0*/  FMUL.FTZ R96, R95, R96 ;  /* 0x000000605f607220 */ /* 0x000fe20000410000 */
[----:B------:R-:W-:Y:S01]  /*34c0*/  SHF.L.U32 R106, R2, 0x10, RZ ;  /* 0x00000010026a7819 */ /* 0x000fe200000006ff */
[----:B------:R-:W-:Y:S01]  /*34d0*/  FFMA.FTZ R101, R101, R100, R104 ;  /* 0x0000006465657223 */ /* 0x000fe20000010068 */
[----:B------:R-:W-:Y:S01]  /*34e0*/  FFMA.FTZ R100, R116, R47, R81 ;  /* 0x0000002f74647223 */ /* 0x000fe20000010051 */
[----:B------:R-:W-:Y:S01]  /*34f0*/  FADD.FTZ R116, -R50, R107 ;  /* 0x0000006b32747221 */ /* 0x000fe20000010100 */
[----:B------:R-:W-:Y:S01]  /*3500*/  FFMA.FTZ R96, R96, R105, R115 ;  /* 0x0000006960607223 */ /* 0x000fe20000010073 */
[----:B------:R-:W-:Y:S01]  /*3510*/  SHF.L.U32 R104, R18, 0x10, RZ ;  /* 0x0000001012687819 */ /* 0x000fe200000006ff */
[----:B------:R-:W-:Y:S01]  /*3520*/  FMUL.FTZ R105, R95, R108 ;  /* 0x0000006c5f697220 */ /* 0x000fe20000410000 */
[----:B------:R-:W-:Y:S01]  /*3530*/  SHF.L.U32 R47, R71, 0x10, RZ ;  /* 0x00000010472f7819 */ /* 0x000fe200000006ff */
[----:B------:R-:W-:Y:S01]  /*3540*/  FMUL.FTZ R116, R95, R116 ;  /* 0x000000745f747220 */ /* 0x000fe20000410000 */
[----:B------:R-:W-:Y:S01]  /*3550*/  SHF.L.U32 R81, R26, 0x10, RZ ;  /* 0x000000101a517819 */ /* 0x000fe200000006ff */
[----:B------:R-:W-:Y:S01]  /*3560*/  FFMA.FTZ R105, R105, R104, R106 ;  /* 0x0000006869697223 */ /* 0x000fe2000001006a */
[----:B------:R-:W-:-:S02]  /*3570*/  IMAD.U32 R107, R19, 0x10000, RZ ;  /* 0x00010000136b7824 */ /* 0x000fc400078e00ff */
[C---:B------:R-:W-:Y:S01]  /*3580*/  FADD.FTZ R110, -R50.reuse, R110 ;  /* 0x0000006e326e7221 */ /* 0x040fe20000010100 */
[----:B------:R-:W-:Y:S01]  /*3590*/  FADD.FTZ R50, -R50, R109 ;  /* 0x0000006d32327221 */ /* 0x000fe20000010100 */
[----:B------:R-:W-:Y:S01]  /*35a0*/  FFMA.FTZ R104, R116, R47, R81 ;  /* 0x0000002f74687223 */ /* 0x000fe20000010051 */
[----:B------:R-:W-:Y:S01]  /*35b0*/  SHF.L.U32 R47, R3, 0x10, RZ ;  /* 0x00000010032f7819 */ /* 0x000fe200000006ff */
[----:B------:R-:W0:Y:S01]  /*35c0*/  @!P3 LDC.64 R116, c[0x0][0x3c8] ;  /* 0x0000f200ff74bb82 */ /* 0x000e220000000a00 */
[----:B------:R-:W-:Y:S01]  /*35d0*/  SHF.L.U32 R81, R27, 0x10, RZ ;  /* 0x000000101b517819 */ /* 0x000fe200000006ff */
[C---:B------:R-:W-:Y:S01]  /*35e0*/  FMUL.FTZ R106, R95.reuse, R110 ;  /* 0x0000006e5f6a7220 */ /* 0x040fe20000410000 */
[----:B------:R-:W-:Y:S01]  /*35f0*/  SHF.L.U32 R109, R20, 0x10, RZ ;  /* 0x00000010146d7819 */ /* 0x000fe200000006ff */
[----:B------:R-:W-:Y:S01]  /*3600*/  FFMA.FTZ R107, R46, R107, R47 ;  /* 0x0000006b2e6b7223 */ /* 0x000fe2000001002f */
[----:B------:R-:W-:Y:S01]  /*3610*/  F2FP.BF16.F32.PACK_AB R46, R112, R51 ;  /* 0x00000033702e723e */ /* 0x000fe200000010ff */
[----:B------:R-:W-:Y:S01]  /*3620*/  FMUL.FTZ R50, R95, R50 ;  /* 0x000000325f327220 */ /* 0x000fe20000410000 */
[----:B------:R-:W-:Y:S01]  /*3630*/  F2FP.BF16.F32.PACK_AB R51, R83, R82 ;  /* 0x000000525333723e */ /* 0x000fe200000010ff */
[----:B-1----:R-:W-:Y:S01]  /*3640*/  IMAD.WIDE.U32 R118, R48, 0x10, R122 ;  /* 0x0000001030767825 */ /* 0x002fe200078e007a */
[----:B------:R-:W1:Y:S01]  /*3650*/  LDC.64 R82, c[0x0][0x380] ;  /* 0x0000e000ff527b82 */ /* 0x000e620000000a00 */
[----:B------:R-:W-:-:S02]  /*3660*/  SHF.L.U32 R47, R70, 0x10, RZ ;  /* 0x00000010462f7819 */ /* 0x000fc400000006ff */
[----:B------:R-:W-:Y:S01]  /*3670*/  F2FP.BF16.F32.PACK_AB R45, R54, R45 ;  /* 0x0000002d362d723e */ /* 0x000fe200000010ff */
[----:B------:R-:W-:Y:S01]  /*3680*/  IMAD.WIDE.U32 R120, R57, 0x10, R122 ;  /* 0x0000001039787825 */ /* 0x000fe200078e007a */
[----:B------:R-:W-:-:S03]  /*3690*/  F2FP.BF16.F32.PACK_AB R44, R49, R44 ;  /* 0x0000002c312c723e */ /* 0x000fc600000010ff */
[----:B------:R-:W-:Y:S01]  /*36a0*/  FFMA.FTZ R106, R106, R47, R81 ;  /* 0x0000002f6a6a7223 */ /* 0x000fe20000010051 */
[----:B------:R-:W-:Y:S01]  /*36b0*/  SHF.L.U32 R47, R4, 0x10, RZ ;  /* 0x00000010042f7819 */ /* 0x000fe200000006ff */
[----:B------:R-:W-:Y:S01]  /*36c0*/  IMAD.WIDE.U32 R80, R80, 0x10, R122 ;  /* 0x0000001050507825 */ /* 0x000fe200078e007a */
[----:B------:R-:W-:Y:S02]  /*36d0*/  F2FP.BF16.F32.PACK_AB R49, R58, R55 ;  /* 0x000000373a31723e */ /* 0x000fe400000010ff */
[----:B------:R-:W-:Y:S01]  /*36e0*/  F2FP.BF16.F32.PACK_AB R48, R53, R52 ;  /* 0x000000343530723e */ /* 0x000fe200000010ff */
[----:B------:R-:W-:Y:S01]  /*36f0*/  FFMA.FTZ R109, R50, R109, R47 ;  /* 0x0000006d326d7223 */ /* 0x000fe2000001002f */
[----:B------:R-:W-:Y:S01]  /*3700*/  F2FP.BF16.F32.PACK_AB R47, R114, R113 ;  /* 0x00000071722f723e */ /* 0x000fe200000010ff */
[----:B------:R-:W-:Y:S01]  /*3710*/  IMAD.WIDE.U32 R122, R97, 0x10, R122 ;  /* 0x00000010617a7825 */ /* 0x000fe200078e007a */
[----:B------:R-:W-:Y:S02]  /*3720*/  F2FP.BF16.F32.PACK_AB R50, R94, R59 ;  /* 0x0000003b5e32723e */ /* 0x000fe400000010ff */
[----:B------:R-:W-:Y:S01]  /*3730*/  F2FP.BF16.F32.PACK_AB R55, R111, R102 ;  /* 0x000000666f37723e */ /* 0x000fe200000010ff */
[----:B0-----:R-:W-:Y:S01]  /*3740*/  @!P3 IMAD.WIDE R116, R77, 0x4, R116 ;  /* 0x000000044d74b825 */ /* 0x001fe200078e0274 */
[----:B------:R-:W-:-:S02]  /*3750*/  F2FP.BF16.F32.PACK_AB R54, R103, R98 ;  /* 0x000000626736723e */ /* 0x000fc400000010ff */
[----:B------:R-:W-:Y:S02]  /*3760*/  F2FP.BF16.F32.PACK_AB R53, R99, R92 ;  /* 0x0000005c6335723e */ /* 0x000fe400000010ff */
[----:B------:R-:W-:Y:S01]  /*3770*/  F2FP.BF16.F32.PACK_AB R52, R93, R56 ;  /* 0x000000385d34723e */ /* 0x000fe200000010ff */
[----:B------:R0:W-:Y:S01]  /*3780*/  @!P3 STG.E desc[UR6][R116.64], R95 ;  /* 0x0000005f7400b986 */ /* 0x0001e2000c101906 */
[----:B------:R-:W-:Y:S02]  /*3790*/  F2FP.BF16.F32.PACK_AB R59, R109, R106 ;  /* 0x0000006a6d3b723e */ /* 0x000fe400000010ff */
[----:B------:R-:W-:Y:S01]  /*37a0*/  F2FP.BF16.F32.PACK_AB R58, R107, R104 ;  /* 0x000000686b3a723e */ /* 0x000fe200000010ff */
[----:B------:R0:W-:Y:S01]  /*37b0*/  STG.E.128 desc[UR6][R80.64], R44 ;  /* 0x0000002c50007986 */ /* 0x0001e2000c101d06 */
[----:B------:R-:W-:Y:S02]  /*37c0*/  F2FP.BF16.F32.PACK_AB R57, R105, R100 ;  /* 0x000000646939723e */ /* 0x000fe400000010ff */
[----:B------:R-:W-:Y:S01]  /*37d0*/  F2FP.BF16.F32.PACK_AB R56, R101, R96 ;  /* 0x000000606538723e */ /* 0x000fe200000010ff */
[----:B------:R0:W-:Y:S01]  /*37e0*/  STG.E.128 desc[UR6][R118.64], R48 ;  /* 0x0000003076007986 */ /* 0x0001e2000c101d06 */
[----:B-1----:R-:W-:-:S03]  /*37f0*/  IADD3 R77, PT, PT, R77, R82, RZ ;  /* 0x000000524d4d7210 */ /* 0x002fc60007ffe0ff */
[----:B------:R0:W-:Y:S01]  /*3800*/  STG.E.128 desc[UR6][R120.64], R52 ;  /* 0x0000003478007986 */ /* 0x0001e2000c101d06 */
[----:B------:R-:W-:-:S03]  /*3810*/  ISETP.GE.AND P0, PT, R77, R83, PT ;  /* 0x000000534d00720c */ /* 0x000fc60003f06270 */
[----:B------:R0:W-:Y:S10]  /*3820*/  STG.E.128 desc[UR6][R122.64], R56 ;  /* 0x000000387a007986 */ /* 0x0001f4000c101d06 */
[----:B------:R-:W-:Y:S05]  /*3830*/  @!P0 BRA `(.L_x_51) ;  /* 0xffffffcc00a08947 */ /* 0x000fea000383ffff */
[----:B------:R-:W-:Y:S05]  /*3840*/  EXIT ;  /* 0x000000000000794d */ /* 0x000fea0003800000 */
.L_x_52:
        /* <DEDUP_REMOVED lines=11> */
.L_x_27461:


//--------------------- .text._ZN10layer_norm13ln_fwd_kernelINS_13Kernel_traitsI13__nv_bfloat16S2_S2_S2_fjLj8192ELj1ELj1ELj8ELj16ENS_18Kernel_traits_baseILj8192ES2_S2_S2_S2_fjLj256EEEEELb0ELb0ELb1ELb0EEEvNS_9FwdParamsE --------------------------
	.section	.text._ZN10layer_norm13ln_fwd_kernelINS_13Kernel_traitsI13__nv_bfloat16S2_S2_S2_fjLj8192ELj1ELj1ELj8ELj16ENS_18Kernel_traits_baseILj8192ES2_S2_S2_S2_fjLj256EEEEELb0ELb0ELb1ELb0EEEvNS_9FwdParamsE,"ax",@progbits
	.align	128
        .global         _ZN10layer_norm13ln_fwd_kernelINS_13Kernel_traitsI13__nv_bfloat16S2_S2_S2_fjLj8192ELj1ELj1ELj8ELj16ENS_18Kernel_traits_baseILj8192ES2_S2_S2_S2_fjLj256EEEEELb0ELb0ELb1ELb0EEEvNS_9FwdParamsE
        .type           _ZN10layer_norm13ln_fwd_kernelINS_13Kernel_traitsI13__nv_bfloat16S2_S2_S2_fjLj8192ELj1ELj1ELj8ELj16ENS_18Kernel_traits_baseILj8192ES2_S2_S2_S2_fjLj256EEEEELb0ELb0ELb1ELb0EEEvNS_9FwdParamsE,@function
        .size           _ZN10layer_norm13ln_fwd_kernelINS_13Kernel_traitsI13__nv_bfloat16S2_S2_S2_fjLj8192ELj1ELj1ELj8ELj16ENS_18Kernel_traits_baseILj8192ES2_S2_S2_S2_fjLj256EEEEELb0ELb0ELb1ELb0EEEvNS_9FwdParamsE,(.L_x_27462 - _ZN10layer_norm13ln_fwd_kernelINS_13Kernel_traitsI13__nv_bfloat16S2_S2_S2_fjLj8192ELj1ELj1ELj8ELj16ENS_18Kernel_traits_baseILj8192ES2_S2_S2_S2_fjLj256EEEEELb0ELb0ELb1ELb0EEEvNS_9FwdParamsE)
        .other          _ZN10layer_norm13ln_fwd_kernelINS_13Kernel_traitsI13__nv_bfloat16S2_S2_S2_fjLj8192ELj1ELj1ELj8ELj16ENS_18Kernel_traits_baseILj8192ES2_S2_S2_S2_fjLj256EEEEELb0ELb0ELb1ELb0EEEvNS_9FwdParamsE,@"STO_CUDA_ENTRY STV_DEFAULT"
_ZN10layer_norm13ln_fwd_kernelINS_13Kernel_traitsI13__nv_bfloat16S2_S2_S2_fjLj8192ELj1ELj1ELj8ELj16ENS_18Kernel_traits_baseILj8192ES2_S2_S2_S2_fjLj256EEEEELb0ELb0ELb1ELb0EEEvNS_9FwdParamsE:
.text._ZN10layer_norm13ln_fwd_kernelINS_13Kernel_traitsI13__nv_bfloat16S2_S2_S2_fjLj8192ELj1ELj1ELj8ELj16ENS_18Kernel_traits_baseILj8192ES2_S2_S2_S2_fjLj256EEEEELb0ELb0ELb1ELb0EEEvNS_9FwdParamsE:
[----:B------:R-:W-:Y:S01]  /*0000*/  LDC R1, c[0x0][0x37c] ;  /* 0x0000df00ff017b82 */ /* 0x000fe20000000800 */
[----:B------:R-:W0:Y:S01]  /*0010*/  S2R R3, SR_TID.X ;  /* 0x0000000000037919 */ /* 0x000e220000002100 */
[----:B------:R-:W1:Y:S06]  /*0020*/  LDCU.64 UR4, c[0x0][0x438] ;  /* 0x00008700ff0477ac */ /* 0x000e6c0008000a00 */
[----:B------:R-:W2:Y:S01]  /*0030*/  LDC R15, c[0x0][0x388] ;  /* 0x0000e200ff0f7b82 */ /* 0x000ea20000000800 */
[----:B------:R-:W-:Y:S01]  /*0040*/  BSSY.RECONVERGENT B0, `(.L_x_53) ;  /* 0x000004c000007945 */ /* 0x000fe20003800200 */
[----:B------:R-:W3:Y:S06]  /*0050*/  LDCU.64 UR12, c[0x0][0x358] ;  /* 0x00006b00ff0c77ac */ /* 0x000eec0008000a00 */
[----:B------:R-:W4:Y:S01]  /*0060*/  S2UR UR18, SR_CTAID.X ;  /* 0x00000000001279c3 */ /* 0x000f220000002500 */
[----:B-1----:R-:W-:-:S04]  /*0070*/  UISETP.NE.U32.AND UP0, UPT, UR4, URZ, UPT ;  /* 0x000000ff0400728c */ /* 0x002fc8000bf05070 */
[----:B------:R-:W-:Y:S01]  /*0080*/  UISETP.NE.AND.EX UP0, UPT, UR5, URZ, UPT, UP0 ;  /* 0x000000ff0500728c */ /* 0x000fe2000bf05300 */
[----:B--2---:R-:W-:-:S04]  /*0090*/  SHF.R.S32.HI R0, RZ, 0x1f, R15 ;  /* 0x0000001fff007819 */ /* 0x004fc8000001140f */
[----:B------:R-:W-:Y:S02]  /*00a0*/  LEA.HI R15, R0, R15, RZ, 0x3 ;  /* 0x0000000f000f7211 */ /* 0x000fe400078f18ff */
[C---:B0-----:R-:W-:Y:S02]  /*00b0*/  LOP3.LUT R14, R3.reuse, 0xe0, RZ, 0xc0, !PT ;  /* 0x000000e0030e7812 */ /* 0x041fe400078ec0ff */
[----:B------:R-:W-:Y:S02]  /*00c0*/  LOP3.LUT R0, R3, 0x1f, RZ, 0xc0, !PT ;  /* 0x0000001f03007812 */ /* 0x000fe400078ec0ff */
[----:B------:R-:W-:-:S04]  /*00d0*/  LOP3.LUT R17, R14, 0x1f, R3, 0xf8, !PT ;  /* 0x0000001f0e117812 */ /* 0x000fc800078ef803 */
[----:B------:R-:W-:-:S04]  /*00e0*/  LOP3.LUT R74, R17, 0xff, RZ, 0x3c, !PT ;  /* 0x000000ff114a7812 */ /* 0x000fc800078e3cff */
[----:B------:R-:W-:Y:S01]  /*00f0*/  LEA.HI.SX32 R74, R15, R74, 0x1d ;  /* 0x0000004a0f4a7211 */ /* 0x000fe200078feaff */
[----:B---34-:R-:W-:Y:S06]  /*0100*/  BRA.U !UP0, `(.L_x_54) ;  /* 0x0000000108847547 */ /* 0x018fec000b800000 */
        /* <DEDUP_REMOVED lines=23> */
[----:B------:R-:W-:Y:S01]  /*0280*/  ISETP.GE.U32.AND P0, PT, R74, 0x400, PT ;  /* 0x000004004a00780c */ /* 0x000fe20003f06070 */
[----:B------:R-:W-:-:S12]  /*0290*/  @P2 VIADD R17, R17, 0x100 ;  /* 0x0000010011112836 */ /* 0x000fd80000000000 */
        /* <DEDUP_REMOVED lines=8> */
.L_x_54:
        /* <DEDUP_REMOVED lines=14> */
[----:B--2---:R-:W-:-:S04]  /*0400*/  @P2 IMAD.WIDE.U32 R8, R17, 0x10, R8 ;  /* 0x0000001011082825 */ /* 0x004fc800078e0008 */
[----:B------:R-:W-:Y:S01]  /*0410*/  @P2 VIADD R17, R17, 0x100 ;  /* 0x0000010011112836 */ /* 0x000fe20000000000 */
[----:B------:R0:W5:Y:S03]  /*0420*/  @P2 LDG.E.128 R40, desc[UR12][R8.64] ;  /* 0x0000000c08282981 */ /* 0x000166000c1e1d00 */
[----:B---3--:R-:W-:-:S05]  /*0430*/  @P3 IMAD.WIDE.U32 R2, R17, 0x10, R10 ;  /* 0x0000001011023825 */ /* 0x008fca00078e000a */
[----:B------:R0:W5:Y:S01]  /*0440*/  @P3 LDG.E.128 R32, desc[UR12][R2.64] ;  /* 0x0000000c02203981 */ /* 0x000162000c1e1d00 */
[----:B------:R-:W-:Y:S01]  /*0450*/  HFMA2 R38, -RZ, RZ, 0, 0 ;  /* 0x00000000ff267431 */ /* 0x000fe200000001ff */
[----:B------:R-:W-:Y:S01]  /*0460*/  CS2R R36, SRZ ;  /* 0x0000000000247805 */ /* 0x000fe2000001ff00 */
[----:B------:R-:W-:Y:S01]  /*0470*/  IMAD.MOV.U32 R46, RZ, RZ, RZ ;  /* 0x000000ffff2e7224 */ /* 0x000fe200078e00ff */
[----:B------:R-:W-:Y:S02]  /*0480*/  CS2R R44, SRZ ;  /* 0x00000000002c7805 */ /* 0x000fe4000001ff00 */
[----:B------:R-:W-:Y:S02]  /*0490*/  MOV R54, RZ ;  /* 0x000000ff00367202 */ /* 0x000fe40000000f00 */
[----:B------:R-:W-:Y:S02]  /*04a0*/  CS2R R52, SRZ ;  /* 0x0000000000347805 */ /* 0x000fe4000001ff00 */
[----:B------:R-:W-:-:S02]  /*04b0*/  @P3 CS2R R30, SRZ ;  /* 0x00000000001e3805 */ /* 0x000fc4000001ff00 */
[----:B------:R-:W-:Y:S01]  /*04c0*/  @P3 CS2R R28, SRZ ;  /* 0x00000000001c3805 */ /* 0x000fe2000001ff00 */
[----:B------:R-:W-:Y:S01]  /*04d0*/  @P0 IMAD.MOV.U32 R55, RZ, RZ, RZ ;  /* 0x000000ffff370224 */ /* 0x000fe200078e00ff */
[----:B------:R-:W-:Y:S01]  /*04e0*/  @P1 MOV R47, RZ ;  /* 0x000000ff002f1202 */ /* 0x000fe20000000f00 */
[----:B0-----:R-:W-:-:S07]  /*04f0*/  @P2 IMAD.MOV.U32 R39, RZ, RZ, RZ ;  /* 0x000000ffff272224 */ /* 0x001fce00078e00ff */
.L_x_55:
[----:B------:R-:W-:Y:S05]  /*0500*/  BSYNC.RECONVERGENT B0 ;  /* 0x0000000000007941 */ /* 0x000fea0003800200 */
.L_x_53:
[----:B------:R-:W0:Y:S02]  /*0510*/  LDCU UR4, c[0x0][0x384] ;  /* 0x00007080ff0477ac */ /* 0x000e240008000800 */
[----:B0-----:R-:W-:-:S06]  /*0520*/  UISETP.GE.AND UP0, UPT, UR18, UR4, UPT ;  /* 0x000000041200728c */ /* 0x001fcc000bf06270 */
[----:B------:R-:W-:-:S13]  /*0530*/  PLOP3.LUT P0, PT, PT, PT, UP0, 0x80, 0x8 ;  /* 0x000000000008781c */ /* 0x000fda0003f0f008 */
[----:B------:R-:W-:Y:S05]  /*0540*/  @P0 EXIT ;  /* 0x000000000000094d */ /* 0x000fea0003800000 */
[----:B------:R-:W-:Y:S01]  /*0550*/  SHF.R.S32.HI R15, RZ, 0x3, R15 ;  /* 0x00000003ff0f7819 */ /* 0x000fe2000001140f */
[----:B------:R-:W-:Y:S01]  /*0560*/  UPLOP3.LUT UP1, UPT, UPT, UPT, UPT, 0x40, 0x4 ;  /* 0x000000000004789c */ /* 0x000fe20003f2e870 */
[----:B-----5:R-:W-:Y:S01]  /*0570*/  PRMT R72, R35, 0x7632, R72 ;  /* 0x0000763223487816 */ /* 0x020fe20000000048 */
[----:B------:R-:W0:Y:S01]  /*0580*/  LDCU UR22, c[0x0][0x388] ;  /* 0x00007100ff1677ac */ /* 0x000e220008000800 */
[C---:B------:R-:W-:Y:S02]  /*0590*/  LOP3.LUT R3, R15.reuse, 0xff, RZ, 0xc0, !PT ;  /* 0x000000ff0f037812 */ /* 0x040fe400078ec0ff */
[----:B------:R-:W-:Y:S01]  /*05a0*/  LOP3.LUT R15, R15, 0xffffff00, RZ, 0xc0, !PT ;  /* 0xffffff000f0f7812 */ /* 0x000fe200078ec0ff */
[----:B------:R-:W1:Y:S01]  /*05b0*/  LDCU.U8 UR19, c[0x0][0x410] ;  /* 0x00008200ff1377ac */ /* 0x000e620008000000 */
[----:B------:R-:W-:Y:S01]  /*05c0*/  PRMT R71, R30, 0x7632, R71 ;  /* 0x000076321e477816 */ /* 0x000fe20000000047 */
[----:B------:R-:W-:Y:S01]  /*05d0*/  IMAD R0, R0, -0x20, R3 ;  /* 0xffffffe000007824 */ /* 0x000fe200078e0203 */
[----:B------:R-:W-:Y:S01]  /*05e0*/  VIADDMNMX R3, R3, -R14, RZ, !PT ;  /* 0x8000000e03037246 */ /* 0x000fe200078001ff */
[----:B------:R-:W2:Y:S01]  /*05f0*/  LDCU UR20, c[0x0][0x400] ;  /* 0x00008000ff1477ac */ /* 0x000ea20008000800 */
[----:B------:R-:W-:-:S02]  /*0600*/  PRMT R70, R34, 0x7632, R70 ;  /* 0x0000763222467816 */ /* 0x000fc40000000046 */
[----:B------:R-:W-:Y:S01]  /*0610*/  VIMNMX R2, PT, PT, RZ, R0, !PT ;  /* 0x00000000ff027248 */ /* 0x000fe20007fe0100 */
[----:B------:R-:W3:Y:S01]  /*0620*/  LDCU.64 UR14, c[0x0][0x3a0] ;  /* 0x00007400ff0e77ac */ /* 0x000ee20008000a00 */
[----:B------:R-:W-:Y:S02]  /*0630*/  VIMNMX R0, PT, PT, R3, 0x20, PT ;  /* 0x0000002003007848 */ /* 0x000fe40003fe0100 */
[----:B------:R-:W-:Y:S01]  /*0640*/  VIMNMX R2, PT, PT, R2, 0x20, PT ;  /* 0x0000002002027848 */ /* 0x000fe20003fe0100 */
[----:B------:R-:W4:Y:S01]  /*0650*/  LDCU.128 UR8, c[0x0][0x3f0] ;  /* 0x00007e00ff0877ac */ /* 0x000f220008000c00 */
[----:B------:R-:W-:Y:S02]  /*0660*/  LEA R0, R0, R15, 0x3 ;  /* 0x0000000f00007211 */ /* 0x000fe400078e18ff */
[----:B------:R-:W-:Y:S01]  /*0670*/  PRMT R69, R29, 0x7632, R69 ;  /* 0x000076321d457816 */ /* 0x000fe20000000045 */
[----:B------:R-:W-:Y:S01]  /*0680*/  IMAD R73, R2, 0x8, R15 ;  /* 0x0000000802497824 */ /* 0x000fe200078e020f */
[----:B------:R-:W-:Y:S01]  /*0690*/  I2FP.F32.U32 R0, R0 ;  /* 0x0000000000007245 */ /* 0x000fe20000201000 */
[----:B------:R-:W0:Y:S01]  /*06a0*/  LDCU.64 UR16, c[0x0][0x380] ;  /* 0x00007000ff1077ac */ /* 0x000e220008000a00 */
[----:B------:R-:W-:-:S02]  /*06b0*/  PRMT R68, R33, 0x7632, R68 ;  /* 0x0000763221447816 */ /* 0x000fc40000000044 */
[----:B------:R1:W0:Y:S01]  /*06c0*/  MUFU.RCP R12, R0 ;  /* 0x00000000000c7308 */ /* 0x0002220000001000 */
        /* <DEDUP_REMOVED lines=25> */
[----:B01234-:R-:W-:-:S07]  /*0860*/  PRMT R0, R56, 0x7632, R0 ;  /* 0x0000763238007816 */ /* 0x01ffce0000000000 */
.L_x_88:
[----:B------:R-:W-:-:S06]  /*0870*/  UIMAD.WIDE UR4, UR18, 0x4, UR8 ;  /* 0x00000004120478a5 */ /* 0x000fcc000f8e0208 */
[----:B0123--:R-:W-:Y:S01]  /*0880*/  MOV R60, UR4 ;  /* 0x00000004003c7c02 */ /* 0x00ffe20008000f00 */
[----:B------:R-:W-:-:S05]  /*0890*/  IMAD.U32 R61, RZ, RZ, UR5 ;  /* 0x00000005ff3d7e24 */ /* 0x000fca000f8e00ff */
[----:B------:R0:W2:Y:S01]  /*08a0*/  LDG.E R62, desc[UR12][R60.64] ;  /* 0x0000000c3c3e7981 */ /* 0x0000a2000c1e1900 */
[----:B------:R-:W-:-:S06]  /*08b0*/  UIMAD.WIDE UR4, UR18, 0x4, UR10 ;  /* 0x00000004120478a5 */ /* 0x000fcc000f8e020a */
[----:B0-----:R-:W-:Y:S01]  /*08c0*/  MOV R60, UR4 ;  /* 0x00000004003c7c02 */ /* 0x001fe20008000f00 */
[----:B------:R-:W-:-:S05]  /*08d0*/  IMAD.U32 R61, RZ, RZ, UR5 ;  /* 0x00000005ff3d7e24 */ /* 0x000fca000f8e00ff */
[----:B------:R-:W3:Y:S01]  /*08e0*/  LDG.E R63, desc[UR12][R60.64] ;  /* 0x0000000c3c3f7981 */ /* 0x000ee2000c1e1900 */
[----:B------:R-:W-:Y:S01]  /*08f0*/  UIMAD UR4, UR18, UR22, URZ ;  /* 0x00000016120472a4 */ /* 0x000fe2000f8e02ff */
[----:B------:R-:W-:Y:S01]  /*0900*/  ISETP.GE.U32.AND P0, PT, R74, 0x100, PT ;  /* 0x000001004a00780c */ /* 0x000fe20003f06070 */
[----:B------:R-:W-:Y:S01]  /*0910*/  BSSY.RECONVERGENT B0, `(.L_x_56) ;  /* 0x0000086000007945 */ /* 0x000fe20003800200 */
[----:B------:R-:W0:Y:S01]  /*0920*/  S2R R107, SR_TID.X ;  /* 0x00000000006b7919 */ /* 0x000e220000002100 */
[----:B------:R-:W-:Y:S01]  /*0930*/  HFMA2 R109, -RZ, RZ, 0, 0 ;  /* 0x00000000ff6d7431 */ /* 0x000fe200000001ff */
[----:B--2---:R-:W-:-:S13]  /*0940*/  R2UR UR21, R62 ;  /* 0x000000003e1572ca */ /* 0x004fda00000e0000 */
[----:B------:R-:W-:-:S06]  /*0950*/  UISETP.GE.AND UP2, UPT, UR21, 0x1, UPT ;  /* 0x000000011500788c */ /* 0x000fcc000bf46270 */
[----:B------:R-:W-:-:S05]  /*0960*/  PLOP3.LUT P4, PT, PT, PT, UP2, 0x80, 0x8 ;  /* 0x000000000008781c */ /* 0x000fca0003f8f028 */
[----:B------:R-:W-:-:S04]  /*0970*/  @UP2 UIADD3 UR5, UPT, UPT, UR21, -0x1, URZ ;  /* 0xffffffff15052890 */ /* 0x000fc8000fffe0ff */
[----:B------:R-:W-:Y:S02]  /*0980*/  @UP2 UIMAD UR6, UR5, UR22, URZ ;  /* 0x00000016050622a4 */ /* 0x000fe4000f8e02ff */
[----:B------:R-:W-:Y:S02]  /*0990*/  USHF.R.S32.HI UR5, URZ, 0x1f, UR4 ;  /* 0x0000001fff057899 */ /* 0x000fe40008011404 */
[----:B------:R-:W-:Y:S02]  /*09a0*/  @UP2 USHF.R.S32.HI UR7, URZ, 0x1f, UR6 ;  /* 0x0000001fff072899 */ /* 0x000fe40008011406 */
[----:B------:R-:W-:Y:S02]  /*09b0*/  ULEA.HI UR5, UR5, UR4, URZ, 0x3 ;  /* 0x0000000405057291 */ /* 0x000fe4000f8f18ff */
[----:B------:R-:W-:Y:S01]  /*09c0*/  @UP2 ULEA.HI UR7, UR7, UR6, URZ, 0x3 ;  /* 0x0000000607072291 */ /* 0x000fe2000f8f18ff */
[----:B---3--:R-:W-:-:S03]  /*09d0*/  R2UR UR6, R63 ;  /* 0x000000003f0672ca */ /* 0x008fc600000e0000 */
[----:B------:R-:W-:Y:S02]  /*09e0*/  MOV R108, UR5 ;  /* 0x00000005006c7c02 */ /* 0x000fe40008000f00 */
[----:B------:R-:W-:Y:S02]  /*09f0*/  IMAD.U32 R60, RZ, RZ, UR7 ;  /* 0x00000007ff3c7e24 */ /* 0x000fe4000f8e00ff */
[----:B0-----:R-:W-:-:S03]  /*0a00*/  LEA.HI.SX32 R108, R108, R107, 0x1d ;  /* 0x0000006b6c6c7211 */ /* 0x001fc600078feaff */
[----:B------:R-:W-:Y:S01]  /*0a10*/  @P4 LEA.HI.SX32 R109, R60, R107, 0x1d ;  /* 0x0000006b3c6d4211 */ /* 0x000fe200078feaff */
[----:B------:R-:W-:Y:S06]  /*0a20*/  @!P0 BRA `(.L_x_57) ;  /* 0x0000000400d08947 */ /* 0x000fec0003800000 */
[----:B------:R-:W-:-:S04]  /*0a30*/  UISETP.NE.U32.AND UP0, UPT, UR14, URZ, UPT ;  /* 0x000000ff0e00728c */ /* 0x000fc8000bf05070 */
[----:B------:R-:W-:Y:S01]  /*0a40*/  UISETP.NE.AND.EX UP0, UPT, UR15, URZ, UPT, UP0 ;  /* 0x000000ff0f00728c */ /* 0x000fe2000bf05300 */
[----:B------:R-:W-:Y:S10]  /*0a50*/  BRA.U !UP2, `(.L_x_58) ;  /* 0x000000010a0c7547 */ /* 0x000ff4000b800000 */
[----:B------:R-:W0:Y:S02]  /*0a60*/  LDC.64 R24, c[0x0][0x390] ;  /* 0x0000e400ff187b82 */ /* 0x000e240000000a00 */
[----:B0-----:R-:W-:-:S06]  /*0a70*/  IMAD.WIDE.U32 R24, R109, 0x10, R24 ;  /* 0x000000106d187825 */ /* 0x001fcc00078e0018 */
[----:B------:R-:W5:Y:S02]  /*0a80*/  LDG.E.128 R24, desc[UR12][R24.64] ;  /* 0x0000000c18187981 */ /* 0x000f64000c1e1d00 */
.L_x_58:
[----:B------:R-:W-:Y:S05]  /*0a90*/  BRA.U !UP0, `(.L_x_59) ;  /* 0x0000000108e87547 */ /* 0x000fea000b800000 */
[----:B------:R-:W0:Y:S02]  /*0aa0*/  LDC.64 R60, c[0x0][0x3a0] ;  /* 0x0000e800ff3c7b82 */ /* 0x000e240000000a00 */
[----:B0-----:R-:W-:-:S06]  /*0ab0*/  IMAD.WIDE.U32 R60, R108, 0x10, R60 ;  /* 0x000000106c3c7825 */ /* 0x001fcc00078e003c */
[----:B------:R-:W2:Y:S01]  /*0ac0*/  LDG.E.128 R60, desc[UR12][R60.64] ;  /* 0x0000000c3c3c7981 */ /* 0x000ea2000c1e1d00 */
[----:B------:R-:W-:-:S13]  /*0ad0*/  ISETP.LT.AND P1, PT, RZ, UR21, PT ;  /* 0x00000015ff007c0c */ /* 0x000fda000bf21270 */
[----:B------:R-:W0:Y:S01]  /*0ae0*/  @P1 LDC R111, c[0x0][0x40c] ;  /* 0x00010300ff6f1b82 */ /* 0x000e220000000800 */
[----:B-----5:R-:W-:Y:S01]  /*0af0*/  @P1 PRMT R81, R24, 0x7632, R81 ;  /* 0x0000763218511816 */ /* 0x020fe20000000051 */
[C---:B------:R-:W-:Y:S01]  /*0b00*/  @P1 IMAD.U32 R88, R25.reuse, 0x10000, RZ ;  /* 0x0001000019581824 */ /* 0x040fe200078e00ff */
[----:B------:R-:W-:Y:S02]  /*0b10*/  @P1 PRMT R110, R25, 0x7632, R110 ;  /* 0x00007632196e1816 */ /* 0x000fe4000000006e */
[----:B------:R-:W-:-:S03]  /*0b20*/  @P1 SHF.L.U32 R87, R81, 0x10, RZ ;  /* 0x0000001051571819 */ /* 0x000fc600000006ff */
[----:B------:R-:W1:Y:S08]  /*0b30*/  @P1 LDC R112, c[0x0][0x40c] ;  /* 0x00010300ff701b82 */ /* 0x000e700000000800 */
[----:B------:R-:W3:Y:S08]  /*0b40*/  @P1 LDC R113, c[0x0][0x40c] ;  /* 0x00010300ff711b82 */ /* 0x000ef00000000800 */
[----:B------:R-:W4:Y:S08]  /*0b50*/  @P1 LDC R96, c[0x0][0x40c] ;  /* 0x00010300ff601b82 */ /* 0x000f300000000800 */
[----:B------:R-:W4:Y:S01]  /*0b60*/  @P1 LDC R95, c[0x0][0x40c] ;  /* 0x00010300ff5f1b82 */ /* 0x000f220000000800 */
[C---:B--2---:R-:W-:Y:S01]  /*0b70*/  PRMT R80, R60.reuse, 0x7632, R80 ;  /* 0x000076323c507816 */ /* 0x044fe20000000050 */
[----:B------:R-:W-:Y:S01]  /*0b80*/  IMAD.U32 R60, R60, 0x10000, RZ ;  /* 0x000100003c3c7824 */ /* 0x000fe200078e00ff */
[----:B------:R-:W-:-:S02]  /*0b90*/  PRMT R97, R61, 0x7632, R97 ;  /* 0x000076323d617816 */ /* 0x000fc40000000061 */
[----:B------:R-:W-:Y:S01]  /*0ba0*/  SHF.L.U32 R81, R61, 0x10, RZ ;  /* 0x000000103d517819 */ /* 0x000fe200000006ff */
[----:B------:R-:W-:Y:S01]  /*0bb0*/  IMAD.U32 R82, R80, 0x10000, RZ ;  /* 0x0001000050527824 */ /* 0x000fe200078e00ff */
[----:B------:R-:W-:Y:S01]  /*0bc0*/  @P1 SHF.L.U32 R61, R110, 0x10, RZ ;  /* 0x000000106e3d1819 */ /* 0x000fe200000006ff */
[----:B------:R-:W-:Y:S01]  /*0bd0*/  IMAD.U32 R80, R97, 0x10000, RZ ;  /* 0x0001000061507824 */ /* 0x000fe200078e00ff */
[----:B------:R-:W2:Y:S01]  /*0be0*/  @P1 LDC R110, c[0x0][0x40c] ;  /* 0x00010300ff6e1b82 */ /* 0x000ea20000000800 */
[----:B0-----:R-:W-:Y:S01]  /*0bf0*/  @P1 FFMA.FTZ R82, R87, R111, R82 ;  /* 0x0000006f57521223 */ /* 0x001fe20000010052 */
[----:B-1----:R-:W-:Y:S01]  /*0c00*/  @P1 FFMA.FTZ R81, R88, R112, R81 ;  /* 0x0000007058511223 */ /* 0x002fe20000010051 */
[----:B---3--:R-:W-:Y:S01]  /*0c10*/  @P1 FFMA.FTZ R80, R61, R113, R80 ;  /* 0x000000713d501223 */ /* 0x008fe20000010050 */
[----:B------:R-:W-:Y:S01]  /*0c20*/  PRMT R88, R62, 0x7632, R88 ;  /* 0x000076323e587816 */ /* 0x000fe20000000058 */
[----:B------:R-:W-:Y:S01]  /*0c30*/  @P1 IMAD.U32 R112, R26, 0x10000, RZ ;  /* 0x000100001a701824 */ /* 0x000fe200078e00ff */
[----:B------:R-:W-:Y:S01]  /*0c40*/  SHF.L.U32 R87, R62, 0x10, RZ ;  /* 0x000000103e577819 */ /* 0x000fe200000006ff */
[----:B------:R-:W-:Y:S01]  /*0c50*/  @P1 IMAD.U32 R111, R27, 0x10000, RZ ;  /* 0x000100001b6f1824 */ /* 0x000fe200078e00ff */
[----:B------:R-:W0:Y:S01]  /*0c60*/  @P1 LDC R61, c[0x0][0x40c] ;  /* 0x00010300ff3d1b82 */ /* 0x000e220000000800 */
[----:B------:R-:W-:Y:S01]  /*0c70*/  @P1 PRMT R97, R26, 0x7632, R97 ;  /* 0x000076321a611816 */ /* 0x000fe20000000061 */
[----:B------:R-:W-:-:S02]  /*0c80*/  IMAD.U32 R88, R88, 0x10000, RZ ;  /* 0x0001000058587824 */ /* 0x000fc400078e00ff */
[----:B----4-:R-:W-:Y:S01]  /*0c90*/  @P1 FFMA.FTZ R87, R112, R96, R87 ;  /* 0x0000006070571223 */ /* 0x010fe20000010057 */
[----:B------:R-:W-:Y:S02]  /*0ca0*/  PRMT R112, R63, 0x7632, R112 ;  /* 0x000076323f707816 */ /* 0x000fe40000000070 */
[----:B------:R-:W-:Y:S01]  /*0cb0*/  @P1 SHF.L.U32 R97, R97, 0x10, RZ ;  /* 0x0000001061611819 */ /* 0x000fe200000006ff */
[----:B------:R-:W1:Y:S01]  /*0cc0*/  @P1 LDC R62, c[0x0][0x40c] ;  /* 0x00010300ff3e1b82 */ /* 0x000e620000000800 */
[----:B------:R-:W-:-:S03]  /*0cd0*/  SHF.L.U32 R96, R63, 0x10, RZ ;  /* 0x000000103f607819 */ /* 0x000fc600000006ff */
[----:B------:R-:W-:Y:S01]  /*0ce0*/  @P1 FFMA.FTZ R88, R97, R95, R88 ;  /* 0x0000005f61581223 */ /* 0x000fe20000010058 */
[----:B------:R-:W-:Y:S01]  /*0cf0*/  @P1 PRMT R95, R27, 0x7632, R95 ;  /* 0x000076321b5f1816 */ /* 0x000fe2000000005f */
[----:B------:R-:W-:Y:S01]  /*0d00*/  IMAD.U32 R97, R112, 0x10000, RZ ;  /* 0x0001000070617824 */ /* 0x000fe200078e00ff */
[----:B------:R-:W-:Y:S02]  /*0d10*/  @P1 SHF.L.U32 R63, R24, 0x10, RZ ;  /* 0x00000010183f1819 */ /* 0x000fe400000006ff */
[----:B------:R-:W-:Y:S01]  /*0d20*/  @P1 SHF.L.U32 R112, R95, 0x10, RZ ;  /* 0x000000105f701819 */ /* 0x000fe200000006ff */
[--C-:B------:R-:W-:Y:S02]  /*0d30*/  @!P1 IMAD.MOV.U32 R95, RZ, RZ, R60.reuse ;  /* 0x000000ffff5f9224 */ /* 0x100fe400078e003c */
[----:B--2---:R-:W-:Y:S01]  /*0d40*/  @P1 FFMA.FTZ R95, R63, R110, R60 ;  /* 0x0000006e3f5f1223 */ /* 0x004fe2000001003c */
[----:B------:R-:W-:Y:S01]  /*0d50*/  F2FP.BF16.F32.PACK_AB R110, RZ, R82 ;  /* 0x00000052ff6e723e */ /* 0x000fe200000010ff */
[----:B0-----:R-:W-:Y:S01]  /*0d60*/  @P1 FFMA.FTZ R96, R111, R61, R96 ;  /* 0x0000003d6f601223 */ /* 0x001fe20000010060 */
[----:B------:R-:W-:-:S02]  /*0d70*/  F2FP.BF16.F32.PACK_AB R61, RZ, R81 ;  /* 0x00000051ff3d723e */ /* 0x000fc400000010ff */
[----:B------:R-:W-:Y:S02]  /*0d80*/  F2FP.BF16.F32.PACK_AB R111, RZ, R87 ;  /* 0x00000057ff6f723e */ /* 0x000fe400000010ff */
[----:B------:R-:W-:Y:S02]  /*0d90*/  F2FP.BF16.F32.PACK_AB R113, RZ, R96 ;  /* 0x00000060ff71723e */ /* 0x000fe400000010ff */
[----:B------:R-:W-:Y:S01]  /*0da0*/  F2FP.BF16.F32.PACK_AB R60, RZ, R95 ;  /* 0x0000005fff3c723e */ /* 0x000fe200000010ff */
[----:B-1----:R-:W-:Y:S01]  /*0db0*/  @P1 FFMA.FTZ R97, R112, R62, R97 ;  /* 0x0000003e70611223 */ /* 0x002fe20000010061 */
[----:B------:R-:W-:Y:S02]  /*0dc0*/  F2FP.BF16.F32.PACK_AB R62, RZ, R80 ;  /* 0x00000050ff3e723e */ /* 0x000fe400000010ff */
[----:B------:R-:W-:Y:S02]  /*0dd0*/  F2FP.BF16.F32.PACK_AB R112, RZ, R88 ;  /* 0x00000058ff70723e */ /* 0x000fe400000010ff */
[----:B------:R-:W-:-:S02]  /*0de0*/  F2FP.BF16.F32.PACK_AB R63, RZ, R97 ;  /* 0x00000061ff3f723e */ /* 0x000fc400000010ff */
[----:B------:R-:W-:Y:S02]  /*0df0*/  PRMT R61, R61, 0x5410, R62 ;  /* 0x000054103d3d7816 */ /* 0x000fe4000000003e */
[----:B------:R-:W-:Y:S02]  /*0e00*/  PRMT R62, R111, 0x5410, R112 ;  /* 0x000054106f3e7816 */ /* 0x000fe40000000070 */
[----:B------:R-:W-:Y:S02]  /*0e10*/  PRMT R60, R60, 0x5410, R110 ;  /* 0x000054103c3c7816 */ /* 0x000fe4000000006e */
[----:B------:R-:W-:Y:S01]  /*0e20*/  PRMT R63, R113, 0x5410, R63 ;  /* 0x00005410713f7816 */ /* 0x000fe2000000003f */
[----:B------:R-:W-:Y:S06]  /*0e30*/  BRA `(.L_x_60) ;  /* 0x0000000000b87947 */ /* 0x000fec0003800000 */
.L_x_59:
[----:B------:R-:W0:Y:S01]  /*0e40*/  @UP2 LDCU UR4, c[0x0][0x40c] ;  /* 0x00008180ff0427ac */ /* 0x000e220008000800 */
[----:B-----5:R-:W-:Y:S01]  /*0e50*/  @P4 IMAD.U32 R60, R24, 0x10000, RZ ;  /* 0x00010000183c4824 */ /* 0x020fe200078e00ff */
[----:B------:R-:W-:Y:S01]  /*0e60*/  MOV R95, RZ ;  /* 0x000000ff005f7202 */ /* 0x000fe20000000f00 */
[----:B------:R-:W-:Y:S01]  /*0e70*/  @P4 IMAD.U32 R62, R26, 0x10000, RZ ;  /* 0x000100001a3e4824 */ /* 0x000fe200078e00ff */
[----:B------:R-:W1:Y:S01]  /*0e80*/  @UP2 LDCU UR7, c[0x0][0x40c] ;  /* 0x00008180ff0727ac */ /* 0x000e620008000800 */
[----:B------:R-:W-:Y:S02]  /*0e90*/  @P4 SHF.L.U32 R61, R25, 0x10, RZ ;  /* 0x00000010193d4819 */ /* 0x000fe400000006ff */
[----:B------:R-:W-:Y:S01]  /*0ea0*/  CS2R R80, SRZ ;  /* 0x0000000000507805 */ /* 0x000fe2000001ff00 */
[----:B------:R-:W-:Y:S01]  /*0eb0*/  HFMA2 R87, -RZ, RZ, 0, 0 ;  /* 0x00000000ff577431 */ /* 0x000fe200000001ff */
[----:B------:R-:W2:Y:S01]  /*0ec0*/  @UP2 LDCU UR24, c[0x0][0x40c] ;  /* 0x00008180ff1827ac */ /* 0x000ea20008000800 */
[C---:B------:R-:W-:Y:S01]  /*0ed0*/  @P4 PRMT R63, R27.reuse, 0x7632, R63 ;  /* 0x000076321b3f4816 */ /* 0x040fe2000000003f */
[----:B------:R-:W-:Y:S01]  /*0ee0*/  @P4 IMAD.U32 R110, R27, 0x10000, RZ ;  /* 0x000100001b6e4824 */ /* 0x000fe200078e00ff */
[----:B------:R-:W-:Y:S01]  /*0ef0*/  MOV R82, RZ ;  /* 0x000000ff00527202 */ /* 0x000fe20000000f00 */
[----:B------:R-:W3:Y:S01]  /*0f00*/  @UP2 LDCU UR5, c[0x0][0x40c] ;  /* 0x00008180ff0527ac */ /* 0x000ee20008000800 */
[----:B------:R-:W-:-:S02]  /*0f10*/  @P4 SHF.L.U32 R63, R63, 0x10, RZ ;  /* 0x000000103f3f4819 */ /* 0x000fc400000006ff */
[----:B------:R-:W-:Y:S01]  /*0f20*/  CS2R R96, SRZ ;  /* 0x0000000000607805 */ /* 0x000fe2000001ff00 */
[----:B------:R-:W-:Y:S01]  /*0f30*/  HFMA2 R88, -RZ, RZ, 0, 0 ;  /* 0x00000000ff587431 */ /* 0x000fe200000001ff */
[----:B------:R-:W4:Y:S01]  /*0f40*/  @UP2 LDCU UR23, c[0x0][0x40c] ;  /* 0x00008180ff1727ac */ /* 0x000f220008000800 */
[----:B0-----:R-:W-:Y:S01]  /*0f50*/  @P4 FMUL.FTZ R95, R60, UR4 ;  /* 0x000000043c5f4c20 */ /* 0x001fe20008410000 */
[----:B------:R-:W-:Y:S01]  /*0f60*/  @P4 PRMT R60, R24, 0x7632, R60 ;  /* 0x00007632183c4816 */ /* 0x000fe2000000003c */
[----:B------:R-:W0:Y:S01]  /*0f70*/  @UP2 LDCU UR25, c[0x0][0x40c] ;  /* 0x00008180ff1927ac */ /* 0x000e220008000800 */
[----:B-1----:R-:W-:Y:S01]  /*0f80*/  @P4 FMUL.FTZ R81, R61, UR7 ;  /* 0x000000073d514c20 */ /* 0x002fe20008410000 */
[----:B------:R-:W-:Y:S01]  /*0f90*/  @P4 PRMT R61, R25, 0x7632, R61 ;  /* 0x00007632193d4816 */ /* 0x000fe2000000003d */
[----:B------:R-:W1:Y:S01]  /*0fa0*/  @UP2 LDCU UR26, c[0x0][0x40c] ;  /* 0x00008180ff1a27ac */ /* 0x000e620008000800 */
[----:B------:R-:W-:Y:S01]  /*0fb0*/  @P4 SHF.L.U32 R60, R60, 0x10, RZ ;  /* 0x000000103c3c4819 */ /* 0x000fe200000006ff */
[----:B--2---:R-:W-:Y:S01]  /*0fc0*/  @P4 FMUL.FTZ R87, R62, UR24 ;  /* 0x000000183e574c20 */ /* 0x004fe20008410000 */
[----:B------:R-:W-:Y:S01]  /*0fd0*/  @P4 PRMT R62, R26, 0x7632, R62 ;  /* 0x000076321a3e4816 */ /* 0x000fe2000000003e */
[----:B------:R-:W2:Y:S01]  /*0fe0*/  @UP2 LDCU UR4, c[0x0][0x40c] ;  /* 0x00008180ff0427ac */ /* 0x000ea20008000800 */
[----:B------:R-:W-:Y:S01]  /*0ff0*/  @P4 SHF.L.U32 R61, R61, 0x10, RZ ;  /* 0x000000103d3d4819 */ /* 0x000fe200000006ff */
[----:B---3--:R-:W-:Y:S01]  /*1000*/  @P4 FMUL.FTZ R82, R60, UR5 ;  /* 0x000000053c524c20 */ /* 0x008fe20008410000 */
[----:B------:R-:W-:Y:S01]  /*1010*/  F2FP.BF16.F32.PACK_AB R60, RZ, R95 ;  /* 0x0000005fff3c723e */ /* 0x000fe200000010ff */
[----:B------:R-:W-:Y:S01]  /*1020*/  @P4 IMAD.U32 R62, R62, 0x10000, RZ ;  /* 0x000100003e3e4824 */ /* 0x000fe200078e00ff */
[----:B------:R-:W-:Y:S01]  /*1030*/  F2FP.BF16.F32.PACK_AB R111, RZ, R87 ;  /* 0x00000057ff6f723e */ /* 0x000fe200000010ff */
[----:B----4-:R-:W-:Y:S01]  /*1040*/  @P4 FMUL.FTZ R80, R61, UR23 ;  /* 0x000000173d504c20 */ /* 0x010fe20008410000 */
[----:B------:R-:W-:Y:S01]  /*1050*/  F2FP.BF16.F32.PACK_AB R61, RZ, R82 ;  /* 0x00000052ff3d723e */ /* 0x000fe200000010ff */
[----:B0-----:R-:W-:Y:S01]  /*1060*/  @P4 FMUL.FTZ R88, R62, UR25 ;  /* 0x000000193e584c20 */ /* 0x001fe20008410000 */
[----:B------:R-:W-:-:S02]  /*1070*/  F2FP.BF16.F32.PACK_AB R62, RZ, R81 ;  /* 0x00000051ff3e723e */ /* 0x000fc400000010ff */
[----:B------:R-:W-:Y:S01]  /*1080*/  PRMT R60, R60, 0x5410, R61 ;  /* 0x000054103c3c7816 */ /* 0x000fe2000000003d */
[----:B-1----:R-:W-:Y:S01]  /*1090*/  @P4 FMUL.FTZ R96, R110, UR26 ;  /* 0x0000001a6e604c20 */ /* 0x002fe20008410000 */
[----:B------:R-:W-:Y:S02]  /*10a0*/  F2FP.BF16.F32.PACK_AB R110, RZ, R80 ;  /* 0x00000050ff6e723e */ /* 0x000fe400000010ff */
[----:B------:R-:W-:Y:S01]  /*10b0*/  F2FP.BF16.F32.PACK_AB R112, RZ, R88 ;  /* 0x00000058ff70723e */ /* 0x000fe200000010ff */
[----:B--2---:R-:W-:Y:S01]  /*10c0*/  @P4 FMUL.FTZ R97, R63, UR4 ;  /* 0x000000043f614c20 */ /* 0x004fe20008410000 */
[----:B------:R-:W-:Y:S02]  /*10d0*/  F2FP.BF16.F32.PACK_AB R63, RZ, R96 ;  /* 0x00000060ff3f723e */ /* 0x000fe400000010ff */
[----:B------:R-:W-:Y:S02]  /*10e0*/  PRMT R61, R62, 0x5410, R110 ;  /* 0x000054103e3d7816 */ /* 0x000fe4000000006e */
[----:B------:R-:W-:-:S02]  /*10f0*/  F2FP.BF16.F32.PACK_AB R113, RZ, R97 ;  /* 0x00000061ff71723e */ /* 0x000fc400000010ff */
[----:B------:R-:W-:Y:S02]  /*1100*/  PRMT R62, R111, 0x5410, R112 ;  /* 0x000054106f3e7816 */ /* 0x000fe40000000070 */
[----:B------:R-:W-:-:S07]  /*1110*/  PRMT R63, R63, 0x5410, R113 ;  /* 0x000054103f3f7816 */ /* 0x000fce0000000071 */
.L_x_60:
[----:B------:R-:W0:Y:S01]  /*1120*/  LDC.64 R110, c[0x0][0x3a8] ;  /* 0x0000ea00ff6e7b82 */ /* 0x000e220000000a00 */
[----:B------:R-:W-:Y:S01]  /*1130*/  IADD3 R109, PT, PT, R109, 0x100, RZ ;  /* 0x000001006d6d7810 */ /* 0x000fe20007ffe0ff */
[----:B0-----:R-:W-:-:S04]  /*1140*/  IMAD.WIDE.U32 R110, R108, 0x10, R110 ;  /* 0x000000106c6e7825 */ /* 0x001fc800078e006e */
[----:B------:R-:W-:Y:S01]  /*1150*/  VIADD R108, R108, 0x100 ;  /* 0x000001006c6c7836 */ /* 0x000fe20000000000 */
[----:B------:R0:W-:Y:S06]  /*1160*/  STG.E.128 desc[UR12][R110.64], R60 ;  /* 0x0000003c6e007986 */ /* 0x0001ec000c101d0c */
.L_x_57:
[----:B------:R-:W-:Y:S05]  /*1170*/  BSYNC.RECONVERGENT B0 ;  /* 0x0000000000007941 */ /* 0x000fea0003800200 */
.L_x_56:
[----:B------:R-:W-:Y:S01]  /*1180*/  ISETP.GE.U32.AND P1, PT, R74, 0x200, PT ;  /* 0x000002004a00780c */ /* 0x000fe20003f26070 */
[----:B------:R-:W-:-:S12]  /*1190*/  BSSY.RECONVERGENT B0, `(.L_x_61) ;  /* 0x0000076000007945 */ /* 0x000fd80003800200 */
[----:B------:R-:W-:Y:S05]  /*11a0*/  @!P1 BRA `(.L_x_62) ;  /* 0x0000000400d09947 */ /* 0x000fea0003800000 */
[----:B------:R-:W-:-:S04]  /*11b0*/  UISETP.NE.U32.AND UP0, UPT, UR14, URZ, UPT ;  /* 0x000000ff0e00728c */ /* 0x000fc8000bf05070 */
[----:B------:R-:W-:Y:S01]  /*11c0*/  UISETP.NE.AND.EX UP0, UPT, UR15, URZ, UPT, UP0 ;  /* 0x000000ff0f00728c */ /* 0x000fe2000bf05300 */
[----:B------:R-:W-:Y:S10]  /*11d0*/  BRA.U !UP2, `(.L_x_63) ;  /* 0x000000010a0c7547 */ /* 0x000ff4000b800000 */
[----:B------:R-:W1:Y:S02]  /*11e0*/  LDC.64 R24, c[0x0][0x390] ;  /* 0x0000e400ff187b82 */ /* 0x000e640000000a00 */
[----:B-1----:R-:W-:-:S06]  /*11f0*/  IMAD.WIDE.U32 R24, R109, 0x10, R24 ;  /* 0x000000106d187825 */ /* 0x002fcc00078e0018 */
[----:B------:R-:W5:Y:S02]  /*1200*/  LDG.E.128 R24, desc[UR12][R24.64] ;  /* 0x0000000c18187981 */ /* 0x000f64000c1e1d00 */
.L_x_63:
[----:B------:R-:W-:Y:S05]  /*1210*/  BRA.U !UP0, `(.L_x_64) ;  /* 0x0000000108e87547 */ /* 0x000fea000b800000 */
[----:B0-----:R-:W0:Y:S02]  /*1220*/  LDC.64 R60, c[0x0][0x3a0] ;  /* 0x0000e800ff3c7b82 */ /* 0x001e240000000a00 */
[----:B0-----:R-:W-:-:S06]  /*1230*/  IMAD.WIDE.U32 R60, R108, 0x10, R60 ;  /* 0x000000106c3c7825 */ /* 0x001fcc00078e003c */
[----:B------:R-:W2:Y:S01]  /*1240*/  LDG.E.128 R60, desc[UR12][R60.64] ;  /* 0x0000000c3c3c7981 */ /* 0x000ea2000c1e1d00 */
[----:B------:R-:W-:-:S13]  /*1250*/  ISETP.LT.AND P2, PT, RZ, UR21, PT ;  /* 0x00000015ff007c0c */ /* 0x000fda000bf41270 */
[----:B------:R-:W0:Y:S01]  /*1260*/  @P2 LDC R110, c[0x0][0x40c] ;  /* 0x00010300ff6e2b82 */ /* 0x000e220000000800 */
[----:B-----5:R-:W-:Y:S02]  /*1270*/  @P2 PRMT R78, R24, 0x7632, R78 ;  /* 0x00007632184e2816 */ /* 0x020fe4000000004e */
[C---:B------:R-:W-:Y:S02]  /*1280*/  @P2 SHF.L.U32 R111, R25.reuse, 0x10, RZ ;  /* 0x00000010196f2819 */ /* 0x040fe400000006ff */
[----:B------:R-:W-:Y:S02]  /*1290*/  @P2 SHF.L.U32 R90, R78, 0x10, RZ ;  /* 0x000000104e5a2819 */ /* 0x000fe400000006ff */
[----:B------:R-:W-:Y:S01]  /*12a0*/  @P2 PRMT R100, R25, 0x7632, R100 ;  /* 0x0000763219642816 */ /* 0x000fe20000000064 */
[----:B------:R-:W1:Y:S01]  /*12b0*/  @P2 LDC R112, c[0x0][0x40c] ;  /* 0x00010300ff702b82 */ /* 0x000e620000000800 */
[----:B------:R-:W-:-:S03]  /*12c0*/  @P2 SHF.L.U32 R114, R27, 0x10, RZ ;  /* 0x000000101b722819 */ /* 0x000fc600000006ff */
[----:B------:R-:W-:-:S04]  /*12d0*/  @P2 IMAD.U32 R100, R100, 0x10000, RZ ;  /* 0x0001000064642824 */ /* 0x000fc800078e00ff */
[----:B------:R-:W3:Y:S08]  /*12e0*/  @P2 LDC R99, c[0x0][0x40c] ;  /* 0x00010300ff632b82 */ /* 0x000ef00000000800 */
[----:B------:R-:W4:Y:S08]  /*12f0*/  @P2 LDC R113, c[0x0][0x40c] ;  /* 0x00010300ff712b82 */ /* 0x000f300000000800 */
[----:B------:R-:W3:Y:S01]  /*1300*/  @P2 LDC R98, c[0x0][0x40c] ;  /* 0x00010300ff622b82 */ /* 0x000ee20000000800 */
[----:B--2---:R-:W-:-:S02]  /*1310*/  PRMT R77, R60, 0x7632, R77 ;  /* 0x000076323c4d7816 */ /* 0x004fc4000000004d */
[C---:B------:R-:W-:Y:S02]  /*1320*/  PRMT R89, R61.reuse, 0x7632, R89 ;  /* 0x000076323d597816 */ /* 0x040fe40000000059 */
[----:B------:R-:W-:Y:S01]  /*1330*/  SHF.L.U32 R78, R61, 0x10, RZ ;  /* 0x000000103d4e7819 */ /* 0x000fe200000006ff */
[----:B------:R-:W-:Y:S01]  /*1340*/  IMAD.U32 R79, R77, 0x10000, RZ ;  /* 0x000100004d4f7824 */ /* 0x000fe200078e00ff */
[----:B------:R-:W-:Y:S01]  /*1350*/  SHF.L.U32 R77, R89, 0x10, RZ ;  /* 0x00000010594d7819 */ /* 0x000fe200000006ff */
[----:B------:R-:W2:Y:S01]  /*1360*/  @P2 LDC R61, c[0x0][0x40c] ;  /* 0x00010300ff3d2b82 */ /* 0x000ea20000000800 */
[----:B------:R-:W-:Y:S01]  /*1370*/  SHF.L.U32 R89, R62, 0x10, RZ ;  /* 0x000000103e597819 */ /* 0x000fe200000006ff */
[----:B0-----:R-:W-:Y:S01]  /*1380*/  @P2 FFMA.FTZ R79, R90, R110, R79 ;  /* 0x0000006e5a4f2223 */ /* 0x001fe2000001004f */
[----:B------:R-:W-:Y:S01]  /*1390*/  PRMT R90, R62, 0x7632, R90 ;  /* 0x000076323e5a7816 */ /* 0x000fe2000000005a */
[----:B-1----:R-:W-:Y:S01]  /*13a0*/  @P2 FFMA.FTZ R78, R111, R112, R78 ;  /* 0x000000706f4e2223 */ /* 0x002fe2000001004e */
[----:B------:R-:W-:Y:S01]  /*13b0*/  @P2 SHF.L.U32 R112, R26, 0x10, RZ ;  /* 0x000000101a702819 */ /* 0x000fe200000006ff */
[----:B----4-:R-:W-:Y:S01]  /*13c0*/  @P2 FFMA.FTZ R77, R100, R113, R77 ;  /* 0x00000071644d2223 */ /* 0x010fe2000001004d */
[----:B------:R-:W-:Y:S01]  /*13d0*/  @P2 PRMT R100, R26, 0x7632, R100 ;  /* 0x000076321a642816 */ /* 0x000fe20000000064 */
[----:B------:R-:W0:Y:S01]  /*13e0*/  @P2 LDC R110, c[0x0][0x40c] ;  /* 0x00010300ff6e2b82 */ /* 0x000e220000000800 */
[----:B------:R-:W-:Y:S01]  /*13f0*/  SHF.L.U32 R111, R60, 0x10, RZ ;  /* 0x000000103c6f7819 */ /* 0x000fe200000006ff */
[----:B---3--:R-:W-:Y:S01]  /*1400*/  @P2 FFMA.FTZ R89, R112, R99, R89 ;  /* 0x0000006370592223 */ /* 0x008fe20000010059 */
[C---:B------:R-:W-:Y:S01]  /*1410*/  IMAD.U32 R99, R63.reuse, 0x10000, RZ ;  /* 0x000100003f637824 */ /* 0x040fe200078e00ff */
[----:B------:R-:W-:Y:S01]  /*1420*/  PRMT R63, R63, 0x7632, R63 ;  /* 0x000076323f3f7816 */ /* 0x000fe2000000003f */
[----:B------:R-:W-:Y:S01]  /*1430*/  IMAD.U32 R90, R90, 0x10000, RZ ;  /* 0x000100005a5a7824 */ /* 0x000fe200078e00ff */
[----:B------:R-:W-:-:S02]  /*1440*/  @P2 PRMT R60, R27, 0x7632, R60 ;  /* 0x000076321b3c2816 */ /* 0x000fc4000000003c */
[----:B------:R-:W1:Y:S01]  /*1450*/  @P2 LDC R62, c[0x0][0x40c] ;  /* 0x00010300ff3e2b82 */ /* 0x000e620000000800 */
[----:B------:R-:W-:Y:S01]  /*1460*/  @P2 SHF.L.U32 R113, R100, 0x10, RZ ;  /* 0x0000001064712819 */ /* 0x000fe200000006ff */
[----:B------:R-:W-:Y:S01]  /*1470*/  IMAD.U32 R100, R63, 0x10000, RZ ;  /* 0x000100003f647824 */ /* 0x000fe200078e00ff */
[----:B------:R-:W-:Y:S02]  /*1480*/  @P2 SHF.L.U32 R112, R24, 0x10, RZ ;  /* 0x0000001018702819 */ /* 0x000fe400000006ff */
[----:B------:R-:W-:Y:S01]  /*1490*/  @P2 SHF.L.U32 R63, R60, 0x10, RZ ;  /* 0x000000103c3f2819 */ /* 0x000fe200000006ff */
[----:B------:R-:W-:Y:S01]  /*14a0*/  @P2 FFMA.FTZ R90, R113, R98, R90 ;  /* 0x00000062715a2223 */ /* 0x000fe2000001005a */
[----:B------:R-:W-:Y:S01]  /*14b0*/  @!P2 MOV R98, R111 ;  /* 0x0000006f0062a202 */ /* 0x000fe20000000f00 */
[----:B--2---:R-:W-:Y:S01]  /*14c0*/  @P2 FFMA.FTZ R99, R114, R61, R99 ;  /* 0x0000003d72632223 */ /* 0x004fe20000010063 */
[----:B------:R-:W-:-:S04]  /*14d0*/  F2FP.BF16.F32.PACK_AB R61, RZ, R78 ;  /* 0x0000004eff3d723e */ /* 0x000fc800000010ff */
[----:B------:R-:W-:Y:S01]  /*14e0*/  F2FP.BF16.F32.PACK_AB R113, RZ, R99 ;  /* 0x00000063ff71723e */ /* 0x000fe200000010ff */
[----:B0-----:R-:W-:Y:S01]  /*14f0*/  @P2 FFMA.FTZ R98, R112, R110, R111 ;  /* 0x0000006e70622223 */ /* 0x001fe2000001006f */
[----:B------:R-:W-:Y:S02]  /*1500*/  F2FP.BF16.F32.PACK_AB R110, RZ, R79 ;  /* 0x0000004fff6e723e */ /* 0x000fe400000010ff */
[----:B------:R-:W-:Y:S02]  /*1510*/  F2FP.BF16.F32.PACK_AB R111, RZ, R89 ;  /* 0x00000059ff6f723e */ /* 0x000fe400000010ff */
[----:B------:R-:W-:Y:S02]  /*1520*/  F2FP.BF16.F32.PACK_AB R112, RZ, R90 ;  /* 0x0000005aff70723e */ /* 0x000fe400000010ff */
[----:B------:R-:W-:Y:S01]  /*1530*/  F2FP.BF16.F32.PACK_AB R60, RZ, R98 ;  /* 0x00000062ff3c723e */ /* 0x000fe200000010ff */
[----:B-1----:R-:W-:Y:S01]  /*1540*/  @P2 FFMA.FTZ R100, R63, R62, R100 ;  /* 0x0000003e3f642223 */ /* 0x002fe20000010064 */
[----:B------:R-:W-:-:S02]  /*1550*/  F2FP.BF16.F32.PACK_AB R62, RZ, R77 ;  /* 0x0000004dff3e723e */ /* 0x000fc400000010ff */
[----:B------:R-:W-:Y:S02]  /*1560*/  PRMT R60, R60, 0x5410, R110 ;  /* 0x000054103c3c7816 */ /* 0x000fe4000000006e */
[----:B------:R-:W-:Y:S02]  /*1570*/  F2FP.BF16.F32.PACK_AB R63, RZ, R100 ;  /* 0x00000064ff3f723e */ /* 0x000fe400000010ff */
[----:B------:R-:W-:Y:S02]  /*1580*/  PRMT R61, R61, 0x5410, R62 ;  /* 0x000054103d3d7816 */ /* 0x000fe4000000003e */
[----:B------:R-:W-:Y:S02]  /*1590*/  PRMT R62, R111, 0x5410, R112 ;  /* 0x000054106f3e7816 */ /* 0x000fe40000000070 */
[----:B------:R-:W-:Y:S01]  /*15a0*/  PRMT R63, R113, 0x5410, R63 ;  /* 0x00005410713f7816 */ /* 0x000fe2000000003f */
[----:B------:R-:W-:Y:S06]  /*15b0*/  BRA `(.L_x_65) ;  /* 0x0000000000b87947 */ /* 0x000fec0003800000 */
.L_x_64:
[----:B------:R-:W1:Y:S01]  /*15c0*/  @UP2 LDCU UR4, c[0x0][0x40c] ;  /* 0x00008180ff0427ac */ /* 0x000e620008000800 */
[----:B0----5:R-:W-:Y:S01]  /*15d0*/  @P4 IMAD.U32 R60, R24, 0x10000, RZ ;  /* 0x00010000183c4824 */ /* 0x021fe200078e00ff */
[----:B------:R-:W-:Y:S02]  /*15e0*/  CS2R R98, SRZ ;  /* 0x0000000000627805 */ /* 0x000fe4000001ff00 */
[----:B------:R-:W-:Y:S01]  /*15f0*/  @P4 SHF.L.U32 R61, R25, 0x10, RZ ;  /* 0x00000010193d4819 */ /* 0x000fe200000006ff */
[----:B------:R-:W0:Y:S01]  /*1600*/  @UP2 LDCU UR7, c[0x0][0x40c] ;  /* 0x00008180ff0727ac */ /* 0x000e220008000800 */
[----:B------:R-:W-:Y:S01]  /*1610*/  @P4 IMAD.U32 R62, R26, 0x10000, RZ ;  /* 0x000100001a3e4824 */ /* 0x000fe200078e00ff */
[----:B------:R-:W-:Y:S01]  /*1620*/  CS2R R78, SRZ ;  /* 0x00000000004e7805 */ /* 0x000fe2000001ff00 */
[----:B------:R-:W-:Y:S01]  /*1630*/  HFMA2 R89, -RZ, RZ, 0, 0 ;  /* 0x00000000ff597431 */ /* 0x000fe200000001ff */
[----:B------:R-:W2:Y:S01]  /*1640*/  @UP2 LDCU UR24, c[0x0][0x40c] ;  /* 0x00008180ff1827ac */ /* 0x000ea20008000800 */
[C---:B------:R-:W-:Y:S01]  /*1650*/  @P4 PRMT R63, R27.reuse, 0x7632, R63 ;  /* 0x000076321b3f4816 */ /* 0x040fe2000000003f */
[----:B------:R-:W-:Y:S01]  /*1660*/  @P4 IMAD.U32 R110, R27, 0x10000, RZ ;  /* 0x000100001b6e4824 */ /* 0x000fe200078e00ff */
[----:B------:R-:W-:Y:S01]  /*1670*/  MOV R77, RZ ;  /* 0x000000ff004d7202 */ /* 0x000fe20000000f00 */
[----:B------:R-:W3:Y:S01]  /*1680*/  @UP2 LDCU UR5, c[0x0][0x40c] ;  /* 0x00008180ff0527ac */ /* 0x000ee20008000800 */
[----:B------:R-:W-:Y:S01]  /*1690*/  @P4 SHF.L.U32 R63, R63, 0x10, RZ ;  /* 0x000000103f3f4819 */ /* 0x000fe200000006ff */
[----:B------:R-:W-:Y:S01]  /*16a0*/  HFMA2 R90, -RZ, RZ, 0, 0 ;  /* 0x00000000ff5a7431 */ /* 0x000fe200000001ff */
[----:B------:R-:W-:Y:S01]  /*16b0*/  MOV R100, RZ ;  /* 0x000000ff00647202 */ /* 0x000fe20000000f00 */
[----:B------:R-:W4:Y:S01]  /*16c0*/  @UP2 LDCU UR23, c[0x0][0x40c] ;  /* 0x00008180ff1727ac */ /* 0x000f220008000800 */
[----:B-1----:R-:W-:Y:S01]  /*16d0*/  @P4 FMUL.FTZ R98, R60, UR4 ;  /* 0x000000043c624c20 */ /* 0x002fe20008410000 */
[----:B------:R-:W-:Y:S01]  /*16e0*/  @P4 PRMT R60, R24, 0x7632, R60 ;  /* 0x00007632183c4816 */ /* 0x000fe2000000003c */
[----:B------:R-:W1:Y:S01]  /*16f0*/  @UP2 LDCU UR25, c[0x0][0x40c] ;  /* 0x00008180ff1927ac */ /* 0x000e620008000800 */
[----:B0-----:R-:W-:Y:S01]  /*1700*/  @P4 FMUL.FTZ R78, R61, UR7 ;  /* 0x000000073d4e4c20 */ /* 0x001fe20008410000 */
[----:B------:R-:W-:Y:S01]  /*1710*/  @P4 PRMT R61, R25, 0x7632, R61 ;  /* 0x00007632193d4816 */ /* 0x000fe2000000003d */
[----:B------:R-:W0:Y:S01]  /*1720*/  @UP2 LDCU UR26, c[0x0][0x40c] ;  /* 0x00008180ff1a27ac */ /* 0x000e220008000800 */
[----:B------:R-:W-:Y:S01]  /*1730*/  @P4 SHF.L.U32 R60, R60, 0x10, RZ ;  /* 0x000000103c3c4819 */ /* 0x000fe200000006ff */
[----:B--2---:R-:W-:Y:S01]  /*1740*/  @P4 FMUL.FTZ R89, R62, UR24 ;  /* 0x000000183e594c20 */ /* 0x004fe20008410000 */
[----:B------:R-:W-:Y:S01]  /*1750*/  @P4 PRMT R62, R26, 0x7632, R62 ;  /* 0x000076321a3e4816 */ /* 0x000fe2000000003e */
[----:B------:R-:W2:Y:S01]  /*1760*/  @UP2 LDCU UR4, c[0x0][0x40c] ;  /* 0x00008180ff0427ac */ /* 0x000ea20008000800 */
[----:B------:R-:W-:-:S02]  /*1770*/  @P4 IMAD.U32 R61, R61, 0x10000, RZ ;  /* 0x000100003d3d4824 */ /* 0x000fc400078e00ff */
[----:B---3--:R-:W-:Y:S01]  /*1780*/  @P4 FMUL.FTZ R79, R60, UR5 ;  /* 0x000000053c4f4c20 */ /* 0x008fe20008410000 */
[----:B------:R-:W-:Y:S02]  /*1790*/  @P4 SHF.L.U32 R62, R62, 0x10, RZ ;  /* 0x000000103e3e4819 */ /* 0x000fe400000006ff */
[----:B------:R-:W-:Y:S01]  /*17a0*/  F2FP.BF16.F32.PACK_AB R60, RZ, R98 ;  /* 0x00000062ff3c723e */ /* 0x000fe200000010ff */
[----:B----4-:R-:W-:Y:S01]  /*17b0*/  @P4 FMUL.FTZ R77, R61, UR23 ;  /* 0x000000173d4d4c20 */ /* 0x010fe20008410000 */
[----:B------:R-:W-:Y:S02]  /*17c0*/  F2FP.BF16.F32.PACK_AB R61, RZ, R79 ;  /* 0x0000004fff3d723e */ /* 0x000fe400000010ff */
[----:B------:R-:W-:Y:S01]  /*17d0*/  F2FP.BF16.F32.PACK_AB R111, RZ, R89 ;  /* 0x00000059ff6f723e */ /* 0x000fe200000010ff */
[----:B-1----:R-:W-:Y:S01]  /*17e0*/  @P4 FMUL.FTZ R90, R62, UR25 ;  /* 0x000000193e5a4c20 */ /* 0x002fe20008410000 */
[----:B------:R-:W-:Y:S02]  /*17f0*/  F2FP.BF16.F32.PACK_AB R62, RZ, R78 ;  /* 0x0000004eff3e723e */ /* 0x000fe400000010ff */
[----:B------:R-:W-:Y:S01]  /*1800*/  PRMT R60, R60, 0x5410, R61 ;  /* 0x000054103c3c7816 */ /* 0x000fe2000000003d */
[----:B0-----:R-:W-:Y:S01]  /*1810*/  @P4 FMUL.FTZ R99, R110, UR26 ;  /* 0x0000001a6e634c20 */ /* 0x001fe20008410000 */
[----:B------:R-:W-:-:S02]  /*1820*/  F2FP.BF16.F32.PACK_AB R110, RZ, R77 ;  /* 0x0000004dff6e723e */ /* 0x000fc400000010ff */
[----:B------:R-:W-:Y:S01]  /*1830*/  F2FP.BF16.F32.PACK_AB R112, RZ, R90 ;  /* 0x0000005aff70723e */ /* 0x000fe200000010ff */
[----:B--2---:R-:W-:Y:S01]  /*1840*/  @P4 FMUL.FTZ R100, R63, UR4 ;  /* 0x000000043f644c20 */ /* 0x004fe20008410000 */
[----:B------:R-:W-:Y:S02]  /*1850*/  F2FP.BF16.F32.PACK_AB R63, RZ, R99 ;  /* 0x00000063ff3f723e */ /* 0x000fe400000010ff */
[----:B------:R-:W-:Y:S02]  /*1860*/  PRMT R61, R62, 0x5410, R110 ;  /* 0x000054103e3d7816 */ /* 0x000fe4000000006e */
[----:B------:R-:W-:Y:S02]  /*1870*/  F2FP.BF16.F32.PACK_AB R113, RZ, R100 ;  /* 0x00000064ff71723e */ /* 0x000fe400000010ff */
[----:B------:R-:W-:Y:S02]  /*1880*/  PRMT R62, R111, 0x5410, R112 ;  /* 0x000054106f3e7816 */ /* 0x000fe40000000070 */
[----:B------:R-:W-:-:S07]  /*1890*/  PRMT R63, R63, 0x5410, R113 ;  /* 0x000054103f3f7816 */ /* 0x000fce0000000071 */
.L_x_65:
[----:B------:R-:W0:Y:S01]  /*18a0*/  LDC.64 R110, c[0x0][0x3a8] ;  /* 0x0000ea00ff6e7b82 */ /* 0x000e220000000a00 */
[----:B------:R-:W-:Y:S02]  /*18b0*/  VIADD R109, R109, 0x100 ;  /* 0x000001006d6d7836 */ /* 0x000fe40000000000 */
[C---:B0-----:R-:W-:Y:S01]  /*18c0*/  IMAD.WIDE.U32 R110, R108.reuse, 0x10, R110 ;  /* 0x000000106c6e7825 */ /* 0x041fe200078e006e */
[----:B------:R-:W-:-:S04]  /*18d0*/  IADD3 R108, PT, PT, R108, 0x100, RZ ;  /* 0x000001006c6c7810 */ /* 0x000fc80007ffe0ff */
[----:B------:R1:W-:Y:S03]  /*18e0*/  STG.E.128 desc[UR12][R110.64], R60 ;  /* 0x0000003c6e007986 */ /* 0x0003e6000c101d0c */
.L_x_62:
[----:B------:R-:W-:Y:S05]  /*18f0*/  BSYNC.RECONVERGENT B0 ;  /* 0x0000000000007941 */ /* 0x000fea0003800200 */
.L_x_61:
[----:B------:R-:W-:Y:S01]  /*1900*/  ISETP.GE.U32.AND P2, PT, R74, 0x300, PT ;  /* 0x000003004a00780c */ /* 0x000fe20003f46070 */
[----:B------:R-:W-:-:S12]  /*1910*/  BSSY.RECONVERGENT B0, `(.L_x_66) ;  /* 0x0000077000007945 */ /* 0x000fd80003800200 */
[----:B------:R-:W-:Y:S05]  /*1920*/  @!P2 BRA `(.L_x_67) ;  /* 0x0000000400d4a947 */ /* 0x000fea0003800000 */
[----:B------:R-:W-:-:S04]  /*1930*/  UISETP.NE.U32.AND UP0, UPT, UR14, URZ, UPT ;  /* 0x000000ff0e00728c */ /* 0x000fc8000bf05070 */
[----:B------:R-:W-:Y:S01]  /*1940*/  UISETP.NE.AND.EX UP0, UPT, UR15, URZ, UPT, UP0 ;  /* 0x000000ff0f00728c */ /* 0x000fe2000bf05300 */
[----:B------:R-:W-:Y:S10]  /*1950*/  BRA.U !UP2, `(.L_x_68) ;  /* 0x000000010a0c7547 */ /* 0x000ff4000b800000 */
[----:B------:R-:W2:Y:S02]  /*1960*/  LDC.64 R24, c[0x0][0x390] ;  /* 0x0000e400ff187b82 */ /* 0x000ea40000000a00 */
[----:B--2---:R-:W-:-:S06]  /*1970*/  IMAD.WIDE.U32 R24, R109, 0x10, R24 ;  /* 0x000000106d187825 */ /* 0x004fcc00078e0018 */
[----:B------:R-:W5:Y:S02]  /*1980*/  LDG.E.128 R24, desc[UR12][R24.64] ;  /* 0x0000000c18187981 */ /* 0x000f64000c1e1d00 */
.L_x_68:
[----:B------:R-:W-:Y:S05]  /*1990*/  BRA.U !UP0, `(.L_x_69) ;  /* 0x0000000108e87547 */ /* 0x000fea000b800000 */
[----:B01----:R-:W0:Y:S02]  /*19a0*/  LDC.64 R60, c[0x0][0x3a0] ;  /* 0x0000e800ff3c7b82 */ /* 0x003e240000000a00 */
[----:B0-----:R-:W-:-:S06]  /*19b0*/  IMAD.WIDE.U32 R60, R108, 0x10, R60 ;  /* 0x000000106c3c7825 */ /* 0x001fcc00078e003c */
[----:B------:R-:W2:Y:S01]  /*19c0*/  LDG.E.128 R60, desc[UR12][R60.64] ;  /* 0x0000000c3c3c7981 */ /* 0x000ea2000c1e1d00 */
[----:B------:R-:W-:-:S13]  /*19d0*/  ISETP.LT.AND P3, PT, RZ, UR21, PT ;  /* 0x00000015ff007c0c */ /* 0x000fda000bf61270 */
[----:B------:R-:W0:Y:S01]  /*19e0*/  @P3 LDC R103, c[0x0][0x40c] ;  /* 0x00010300ff673b82 */ /* 0x000e220000000800 */
[----:B-----5:R-:W-:Y:S02]  /*19f0*/  @P3 PRMT R76, R24, 0x7632, R76 ;  /* 0x00007632184c3816 */ /* 0x020fe4000000004c */
[C---:B------:R-:W-:Y:S02]  /*1a00*/  @P3 PRMT R92, R25.reuse, 0x7632, R92 ;  /* 0x00007632195c3816 */ /* 0x040fe4000000005c */
[----:B------:R-:W-:Y:S01]  /*1a10*/  @P3 SHF.L.U32 R110, R25, 0x10, RZ ;  /* 0x00000010196e3819 */ /* 0x000fe200000006ff */
[----:B------:R-:W-:Y:S01]  /*1a20*/  @P3 IMAD.U32 R91, R76, 0x10000, RZ ;  /* 0x000100004c5b3824 */ /* 0x000fe200078e00ff */
[----:B------:R-:W-:Y:S01]  /*1a30*/  @P3 SHF.L.U32 R92, R92, 0x10, RZ ;  /* 0x000000105c5c3819 */ /* 0x000fe200000006ff */
[----:B------:R-:W1:Y:S01]  /*1a40*/  @P3 LDC R112, c[0x0][0x40c] ;  /* 0x00010300ff703b82 */ /* 0x000e620000000800 */
[----:B------:R-:W-:-:S07]  /*1a50*/  @P3 SHF.L.U32 R113, R27, 0x10, RZ ;  /* 0x000000101b713819 */ /* 0x000fce00000006ff */
[----:B------:R-:W3:Y:S08]  /*1a60*/  @P3 LDC R111, c[0x0][0x40c] ;  /* 0x00010300ff6f3b82 */ /* 0x000ef00000000800 */
[----:B------:R-:W4:Y:S08]  /*1a70*/  @P3 LDC R102, c[0x0][0x40c] ;  /* 0x00010300ff663b82 */ /* 0x000f300000000800 */
[----:B------:R-:W4:Y:S01]  /*1a80*/  @P3 LDC R101, c[0x0][0x40c] ;  /* 0x00010300ff653b82 */ /* 0x000f220000000800 */
[----:B--2---:R-:W-:-:S02]  /*1a90*/  PRMT R75, R60, 0x7632, R75 ;  /* 0x000076323c4b7816 */ /* 0x004fc4000000004b */
[----:B------:R-:W-:Y:S02]  /*1aa0*/  PRMT R83, R61, 0x7632, R83 ;  /* 0x000076323d537816 */ /* 0x000fe40000000053 */
[----:B------:R-:W-:Y:S02]  /*1ab0*/  SHF.L.U32 R76, R75, 0x10, RZ ;  /* 0x000000104b4c7819 */ /* 0x000fe400000006ff */
[----:B------:R-:W-:Y:S01]  /*1ac0*/  SHF.L.U32 R75, R61, 0x10, RZ ;  /* 0x000000103d4b7819 */ /* 0x000fe200000006ff */
[----:B------:R-:W-:Y:S01]  /*1ad0*/  IMAD.U32 R83, R83, 0x10000, RZ ;  /* 0x0001000053537824 */ /* 0x000fe200078e00ff */
[----:B------:R-:W2:Y:S01]  /*1ae0*/  @P3 LDC R61, c[0x0][0x40c] ;  /* 0x00010300ff3d3b82 */ /* 0x000ea20000000800 */
[----:B0-----:R-:W-:Y:S01]  /*1af0*/  @P3 FFMA.FTZ R76, R91, R103, R76 ;  /* 0x000000675b4c3223 */ /* 0x001fe2000001004c */
[----:B------:R-:W-:Y:S02]  /*1b00*/  IMAD.U32 R91, R62, 0x10000, RZ ;  /* 0x000100003e5b7824 */ /* 0x000fe400078e00ff */
[----:B-1----:R-:W-:Y:S01]  /*1b10*/  @P3 FFMA.FTZ R83, R92, R112, R83 ;  /* 0x000000705c533223 */ /* 0x002fe20000010053 */
[----:B---3--:R-:W-:Y:S01]  /*1b20*/  @P3 FFMA.FTZ R75, R110, R111, R75 ;  /* 0x0000006f6e4b3223 */ /* 0x008fe2000001004b */
[----:B------:R-:W-:Y:S01]  /*1b30*/  PRMT R92, R62, 0x7632, R92 ;  /* 0x000076323e5c7816 */ /* 0x000fe2000000005c */
[----:B------:R-:W-:Y:S01]  /*1b40*/  IMAD.U32 R111, R60, 0x10000, RZ ;  /* 0x000100003c6f7824 */ /* 0x000fe200078e00ff */
[C---:B------:R-:W-:Y:S01]  /*1b50*/  @P3 SHF.L.U32 R112, R26.reuse, 0x10, RZ ;  /* 0x000000101a703819 */ /* 0x040fe200000006ff */
[----:B------:R-:W0:Y:S01]  /*1b60*/  @P3 LDC R110, c[0x0][0x40c] ;  /* 0x00010300ff6e3b82 */ /* 0x000e220000000800 */
[----:B------:R-:W-:-:S02]  /*1b70*/  @P3 PRMT R103, R26, 0x7632, R103 ;  /* 0x000076321a673816 */ /* 0x000fc40000000067 */
[----:B------:R-:W-:Y:S01]  /*1b80*/  SHF.L.U32 R92, R92, 0x10, RZ ;  /* 0x000000105c5c7819 */ /* 0x000fe200000006ff */
[----:B----4-:R-:W-:Y:S01]  /*1b90*/  @P3 FFMA.FTZ R91, R112, R102, R91 ;  /* 0x00000066705b3223 */ /* 0x010fe2000001005b */
[----:B------:R-:W-:Y:S01]  /*1ba0*/  @P3 SHF.L.U32 R103, R103, 0x10, RZ ;  /* 0x0000001067673819 */ /* 0x000fe200000006ff */
[----:B------:R-:W-:Y:S01]  /*1bb0*/  @P3 IMAD.U32 R112, R24, 0x10000, RZ ;  /* 0x0001000018703824 */ /* 0x000fe200078e00ff */
[C---:B------:R-:W-:Y:S01]  /*1bc0*/  SHF.L.U32 R102, R63.reuse, 0x10, RZ ;  /* 0x000000103f667819 */ /* 0x040fe200000006ff */
[----:B------:R-:W1:Y:S01]  /*1bd0*/  @P3 LDC R62, c[0x0][0x40c] ;  /* 0x00010300ff3e3b82 */ /* 0x000e620000000800 */
[----:B------:R-:W-:Y:S01]  /*1be0*/  PRMT R63, R63, 0x7632, R63 ;  /* 0x000076323f3f7816 */ /* 0x000fe2000000003f */
[----:B------:R-:W-:Y:S01]  /*1bf0*/  @P3 FFMA.FTZ R92, R103, R101, R92 ;  /* 0x00000065675c3223 */ /* 0x000fe2000001005c */
[----:B------:R-:W-:Y:S01]  /*1c00*/  @P3 PRMT R60, R27, 0x7632, R60 ;  /* 0x000076321b3c3816 */ /* 0x000fe2000000003c */
[----:B------:R-:W-:Y:S01]  /*1c10*/  @!P3 IMAD.MOV.U32 R101, RZ, RZ, R111 ;  /* 0x000000ffff65b224 */ /* 0x000fe200078e006f */
[----:B------:R-:W-:-:S02]  /*1c20*/  SHF.L.U32 R103, R63, 0x10, RZ ;  /* 0x000000103f677819 */ /* 0x000fc400000006ff */
[----:B------:R-:W-:Y:S01]  /*1c30*/  @P3 SHF.L.U32 R60, R60, 0x10, RZ ;  /* 0x000000103c3c3819 */ /* 0x000fe200000006ff */
[----:B--2---:R-:W-:Y:S01]  /*1c40*/  @P3 FFMA.FTZ R102, R113, R61, R102 ;  /* 0x0000003d71663223 */ /* 0x004fe20000010066 */
[----:B------:R-:W-:-:S04]  /*1c50*/  F2FP.BF16.F32.PACK_AB R61, RZ, R75 ;  /* 0x0000004bff3d723e */ /* 0x000fc800000010ff */
[----:B------:R-:W-:Y:S01]  /*1c60*/  F2FP.BF16.F32.PACK_AB R113, RZ, R102 ;  /* 0x00000066ff71723e */ /* 0x000fe200000010ff */
[----:B0-----:R-:W-:Y:S01]  /*1c70*/  @P3 FFMA.FTZ R101, R112, R110, R111 ;  /* 0x0000006e70653223 */ /* 0x001fe2000001006f */
[----:B------:R-:W-:Y:S02]  /*1c80*/  F2FP.BF16.F32.PACK_AB R110, RZ, R76 ;  /* 0x0000004cff6e723e */ /* 0x000fe400000010ff */
[----:B------:R-:W-:Y:S02]  /*1c90*/  F2FP.BF16.F32.PACK_AB R111, RZ, R91 ;  /* 0x0000005bff6f723e */ /* 0x000fe400000010ff */
[----:B------:R-:W-:Y:S01]  /*1ca0*/  F2FP.BF16.F32.PACK_AB R112, RZ, R92 ;  /* 0x0000005cff70723e */ /* 0x000fe200000010ff */
[----:B-1----:R-:W-:Y:S01]  /*1cb0*/  @P3 FFMA.FTZ R103, R60, R62, R103 ;  /* 0x0000003e3c673223 */ /* 0x002fe20000010067 */
[----:B------:R-:W-:Y:S02]  /*1cc0*/  F2FP.BF16.F32.PACK_AB R62, RZ, R83 ;  /* 0x00000053ff3e723e */ /* 0x000fe400000010ff */
[----:B------:R-:W-:-:S02]  /*1cd0*/  F2FP.BF16.F32.PACK_AB R60, RZ, R101 ;  /* 0x00000065ff3c723e */ /* 0x000fc400000010ff */
[----:B------:R-:W-:Y:S02]  /*1ce0*/  F2FP.BF16.F32.PACK_AB R63, RZ, R103 ;  /* 0x00000067ff3f723e */ /* 0x000fe400000010ff */
[----:B------:R-:W-:Y:S02]  /*1cf0*/  PRMT R61, R61, 0x5410, R62 ;  /* 0x000054103d3d7816 */ /* 0x000fe4000000003e */
[----:B------:R-:W-:Y:S02]  /*1d00*/  PRMT R62, R111, 0x5410, R112 ;  /* 0x000054106f3e7816 */ /* 0x000fe40000000070 */
[----:B------:R-:W-:Y:S02]  /*1d10*/  PRMT R60, R60, 0x5410, R110 ;  /* 0x000054103c3c7816 */ /* 0x000fe4000000006e */
[----:B------:R-:W-:Y:S01]  /*1d20*/  PRMT R63, R113, 0x5410, R63 ;  /* 0x00005410713f7816 */ /* 0x000fe2000000003f */
[----:B------:R-:W-:Y:S06]  /*1d30*/  BRA `(.L_x_70) ;  /* 0x0000000000bc7947 */ /* 0x000fec0003800000 */
.L_x_69:
[----:B------:R-:W2:Y:S01]  /*1d40*/  @UP2 LDCU UR4, c[0x0][0x40c] ;  /* 0x00008180ff0427ac */ /* 0x000ea20008000800 */
[----:B01---5:R-:W-:Y:S01]  /*1d50*/  @P4 SHF.L.U32 R60, R24, 0x10, RZ ;  /* 0x00000010183c4819 */ /* 0x023fe200000006ff */
[----:B------:R-:W-:Y:S01]  /*1d60*/  HFMA2 R101, -RZ, RZ, 0, 0 ;  /* 0x00000000ff657431 */ /* 0x000fe200000001ff */
[----:B------:R-:W-:Y:S01]  /*1d70*/  @P4 SHF.L.U32 R61, R25, 0x10, RZ ;  /* 0x00000010193d4819 */ /* 0x000fe200000006ff */
[----:B------:R-:W0:Y:S01]  /*1d80*/  @UP2 LDCU UR7, c[0x0][0x40c] ;  /* 0x00008180ff0727ac */ /* 0x000e220008000800 */
[----:B------:R-:W-:Y:S01]  /*1d90*/  @P4 IMAD.U32 R62, R26, 0x10000, RZ ;  /* 0x000100001a3e4824 */ /* 0x000fe200078e00ff */
[----:B------:R-:W-:Y:S01]  /*1da0*/  MOV R91, RZ ;  /* 0x000000ff005b7202 */ /* 0x000fe20000000f00 */
[----:B------:R-:W-:Y:S01]  /*1db0*/  IMAD.MOV.U32 R75, RZ, RZ, RZ ;  /* 0x000000ffff4b7224 */ /* 0x000fe200078e00ff */
[----:B------:R-:W1:Y:S01]  /*1dc0*/  @UP2 LDCU UR24, c[0x0][0x40c] ;  /* 0x00008180ff1827ac */ /* 0x000e620008000800 */
[C---:B------:R-:W-:Y:S01]  /*1dd0*/  @P4 PRMT R63, R27.reuse, 0x7632, R63 ;  /* 0x000076321b3f4816 */ /* 0x040fe2000000003f */
[----:B------:R-:W-:Y:S01]  /*1de0*/  HFMA2 R76, -RZ, RZ, 0, 0 ;  /* 0x00000000ff4c7431 */ /* 0x000fe200000001ff */
[----:B------:R-:W-:Y:S01]  /*1df0*/  @P4 SHF.L.U32 R110, R27, 0x10, RZ ;  /* 0x000000101b6e4819 */ /* 0x000fe200000006ff */
[----:B------:R-:W3:Y:S01]  /*1e00*/  @UP2 LDCU UR5, c[0x0][0x40c] ;  /* 0x00008180ff0527ac */ /* 0x000ee20008000800 */
[----:B------:R-:W-:-:S02]  /*1e10*/  @P4 SHF.L.U32 R63, R63, 0x10, RZ ;  /* 0x000000103f3f4819 */ /* 0x000fc400000006ff */
[----:B------:R-:W-:Y:S02]  /*1e20*/  CS2R R102, SRZ ;  /* 0x0000000000667805 */ /* 0x000fe4000001ff00 */
[----:B------:R-:W-:Y:S01]  /*1e30*/  MOV R83, RZ ;  /* 0x000000ff00537202 */ /* 0x000fe20000000f00 */
[----:B------:R-:W4:Y:S01]  /*1e40*/  @UP2 LDCU UR23, c[0x0][0x40c] ;  /* 0x00008180ff1727ac */ /* 0x000f220008000800 */
[----:B------:R-:W-:Y:S02]  /*1e50*/  IMAD.MOV.U32 R92, RZ, RZ, RZ ;  /* 0x000000ffff5c7224 */ /* 0x000fe400078e00ff */
[----:B--2---:R-:W-:Y:S01]  /*1e60*/  @P4 FMUL.FTZ R101, R60, UR4 ;  /* 0x000000043c654c20 */ /* 0x004fe20008410000 */
[----:B------:R-:W-:Y:S01]  /*1e70*/  @P4 PRMT R60, R24, 0x7632, R60 ;  /* 0x00007632183c4816 */ /* 0x000fe2000000003c */
[----:B------:R-:W2:Y:S01]  /*1e80*/  @UP2 LDCU UR25, c[0x0][0x40c] ;  /* 0x00008180ff1927ac */ /* 0x000ea20008000800 */
[----:B0-----:R-:W-:Y:S01]  /*1e90*/  @P4 FMUL.FTZ R75, R61, UR7 ;  /* 0x000000073d4b4c20 */ /* 0x001fe20008410000 */
[----:B------:R-:W-:Y:S01]  /*1ea0*/  @P4 PRMT R61, R25, 0x7632, R61 ;  /* 0x00007632193d4816 */ /* 0x000fe2000000003d */
[----:B------:R-:W0:Y:S01]  /*1eb0*/  @UP2 LDCU UR26, c[0x0][0x40c] ;  /* 0x00008180ff1a27ac */ /* 0x000e220008000800 */
[----:B------:R-:W-:Y:S01]  /*1ec0*/  @P4 SHF.L.U32 R60, R60, 0x10, RZ ;  /* 0x000000103c3c4819 */ /* 0x000fe200000006ff */
[----:B-1----:R-:W-:Y:S01]  /*1ed0*/  @P4 FMUL.FTZ R91, R62, UR24 ;  /* 0x000000183e5b4c20 */ /* 0x002fe20008410000 */
[----:B------:R-:W-:Y:S01]  /*1ee0*/  @P4 PRMT R62, R26, 0x7632, R62 ;  /* 0x000076321a3e4816 */ /* 0x000fe2000000003e */
[----:B------:R-:W1:Y:S01]  /*1ef0*/  @UP2 LDCU UR4, c[0x0][0x40c] ;  /* 0x00008180ff0427ac */ /* 0x000e620008000800 */
[----:B------:R-:W-:-:S02]  /*1f00*/  @P4 IMAD.U32 R61, R61, 0x10000, RZ ;  /* 0x000100003d3d4824 */ /* 0x000fc400078e00ff */
[----:B---3--:R-:W-:Y:S01]  /*1f10*/  @P4 FMUL.FTZ R76, R60, UR5 ;  /* 0x000000053c4c4c20 */ /* 0x008fe20008410000 */
[----:B------:R-:W-:Y:S02]  /*1f20*/  @P4 SHF.L.U32 R62, R62, 0x10, RZ ;  /* 0x000000103e3e4819 */ /* 0x000fe400000006ff */
[----:B------:R-:W-:Y:S01]  /*1f30*/  F2FP.BF16.F32.PACK_AB R60, RZ, R101 ;  /* 0x00000065ff3c723e */ /* 0x000fe200000010ff */
[----:B----4-:R-:W-:Y:S01]  /*1f40*/  @P4 FMUL.FTZ R83, R61, UR23 ;  /* 0x000000173d534c20 */ /* 0x010fe20008410000 */
[----:B------:R-:W-:Y:S02]  /*1f50*/  F2FP.BF16.F32.PACK_AB R61, RZ, R76 ;  /* 0x0000004cff3d723e */ /* 0x000fe400000010ff */
[----:B------:R-:W-:Y:S01]  /*1f60*/  F2FP.BF16.F32.PACK_AB R111, RZ, R91 ;  /* 0x0000005bff6f723e */ /* 0x000fe200000010ff */
[----:B--2---:R-:W-:Y:S01]  /*1f70*/  @P4 FMUL.FTZ R92, R62, UR25 ;  /* 0x000000193e5c4c20 */ /* 0x004fe20008410000 */
[----:B------:R-:W-:Y:S02]  /*1f80*/  F2FP.BF16.F32.PACK_AB R62, RZ, R75 ;  /* 0x0000004bff3e723e */ /* 0x000fe400000010ff */
[----:B------:R-:W-:Y:S01]  /*1f90*/  PRMT R60, R60, 0x5410, R61 ;  /* 0x000054103c3c7816 */ /* 0x000fe2000000003d */
[----:B0-----:R-:W-:Y:S01]  /*1fa0*/  @P4 FMUL.FTZ R102, R110, UR26 ;  /* 0x0000001a6e664c20 */ /* 0x001fe20008410000 */
[----:B------:R-:W-:-:S02]  /*1fb0*/  F2FP.BF16.F32.PACK_AB R110, RZ, R83 ;  /* 0x00000053ff6e723e */ /* 0x000fc400000010ff */
[----:B------:R-:W-:Y:S01]  /*1fc0*/  F2FP.BF16.F32.PACK_AB R112, RZ, R92 ;  /* 0x0000005cff70723e */ /* 0x000fe200000010ff */
[----:B-1----:R-:W-:Y:S01]  /*1fd0*/  @P4 FMUL.FTZ R103, R63, UR4 ;  /* 0x000000043f674c20 */ /* 0x002fe20008410000 */
[----:B------:R-:W-:Y:S02]  /*1fe0*/  F2FP.BF16.F32.PACK_AB R63, RZ, R102 ;  /* 0x00000066ff3f723e */ /* 0x000fe400000010ff */
[----:B------:R-:W-:Y:S02]  /*1ff0*/  PRMT R61, R62, 0x5410, R110 ;  /* 0x000054103e3d7816 */ /* 0x000fe4000000006e */
[----:B------:R-:W-:Y:S02]  /*2000*/  F2FP.BF16.F32.PACK_AB R113, RZ, R103 ;  /* 0x00000067ff71723e */ /* 0x000fe400000010ff */
[----:B------:R-:W-:Y:S02]  /*2010*/  PRMT R62, R111, 0x5410, R112 ;  /* 0x000054106f3e7816 */ /* 0x000fe40000000070 */
[----:B------:R-:W-:-:S07]  /*2020*/  PRMT R63, R63, 0x5410, R113 ;  /* 0x000054103f3f7816 */ /* 0x000fce0000000071 */
.L_x_70:
[----:B------:R-:W0:Y:S01]  /*2030*/  LDC.64 R110, c[0x0][0x3a8] ;  /* 0x0000ea00ff6e7b82 */ /* 0x000e220000000a00 */
[----:B------:R-:W-:Y:S02]  /*2040*/  VIADD R109, R109, 0x100 ;  /* 0x000001006d6d7836 */ /* 0x000fe40000000000 */
[C---:B0-----:R-:W-:Y:S01]  /*2050*/  IMAD.WIDE.U32 R110, R108.reuse, 0x10, R110 ;  /* 0x000000106c6e7825 */ /* 0x041fe200078e006e */
[----:B------:R-:W-:-:S04]  /*2060*/  IADD3 R108, PT, PT, R108, 0x100, RZ ;  /* 0x000001006c6c7810 */ /* 0x000fc80007ffe0ff */
[----:B------:R2:W-:Y:S03]  /*2070*/  STG.E.128 desc[UR12][R110.64], R60 ;  /* 0x0000003c6e007986 */ /* 0x0005e6000c101d0c */
.L_x_67:
[----:B------:R-:W-:Y:S05]  /*2080*/  BSYNC.RECONVERGENT B0 ;  /* 0x0000000000007941 */ /* 0x000fea0003800200 */
.L_x_66:
[----:B------:R-:W-:Y:S01]  /*2090*/  ISETP.GE.U32.AND P3, PT, R74, 0x400, PT ;  /* 0x000004004a00780c */ /* 0x000fe20003f66070 */
[----:B------:R-:W-:-:S12]  /*20a0*/  BSSY.RECONVERGENT B0, `(.L_x_71) ;  /* 0x0000075000007945 */ /* 0x000fd80003800200 */
[----:B------:R-:W-:Y:S05]  /*20b0*/  @!P3 BRA `(.L_x_72) ;  /* 0x0000000400ccb947 */ /* 0x000fea0003800000 */
[----:B------:R-:W-:-:S04]  /*20c0*/  UISETP.NE.U32.AND UP0, UPT, UR14, URZ, UPT ;  /* 0x000000ff0e00728c */ /* 0x000fc8000bf05070 */
[----:B------:R-:W-:Y:S01]  /*20d0*/  UISETP.NE.AND.EX UP0, UPT, UR15, URZ, UPT, UP0 ;  /* 0x000000ff0f00728c */ /* 0x000fe2000bf05300 */
[----:B------:R-:W-:Y:S10]  /*20e0*/  BRA.U !UP2, `(.L_x_73) ;  /* 0x000000010a0c7547 */ /* 0x000ff4000b800000 */
[----:B------:R-:W3:Y:S02]  /*20f0*/  LDC.64 R24, c[0x0][0x390] ;  /* 0x0000e400ff187b82 */ /* 0x000ee40000000a00 */
[----:B---3--:R-:W-:-:S06]  /*2100*/  IMAD.WIDE.U32 R24, R109, 0x10, R24 ;  /* 0x000000106d187825 */ /* 0x008fcc00078e0018 */
[----:B------:R-:W5:Y:S02]  /*2110*/  LDG.E.128 R24, desc[UR12][R24.64] ;  /* 0x0000000c18187981 */ /* 0x000f64000c1e1d00 */
.L_x_73:
[----:B------:R-:W-:Y:S05]  /*2120*/  BRA.U !UP0, `(.L_x_74) ;  /* 0x0000000108ec7547 */ /* 0x000fea000b800000 */
[----:B012---:R-:W0:Y:S02]  /*2130*/  LDC.64 R60, c[0x0][0x3a0] ;  /* 0x0000e800ff3c7b82 */ /* 0x007e240000000a00 */
[----:B0-----:R-:W-:-:S06]  /*2140*/  IMAD.WIDE.U32 R60, R108, 0x10, R60 ;  /* 0x000000106c3c7825 */ /* 0x001fcc00078e003c */
[----:B------:R-:W2:Y:S01]  /*2150*/  LDG.E.128 R60, desc[UR12][R60.64] ;  /* 0x0000000c3c3c7981 */ /* 0x000ea2000c1e1d00 */
[----:B------:R-:W-:-:S13]  /*2160*/  ISETP.LT.AND P4, PT, RZ, UR21, PT ;  /* 0x00000015ff007c0c */ /* 0x000fda000bf81270 */
[----:B------:R-:W0:Y:S01]  /*2170*/  @P4 LDC R109, c[0x0][0x40c] ;  /* 0x00010300ff6d4b82 */ /* 0x000e220000000800 */
[C---:B-----5:R-:W-:Y:S01]  /*2180*/  @P4 PRMT R85, R24.reuse, 0x7632, R85 ;  /* 0x0000763218554816 */ /* 0x060fe20000000055 */
[----:B------:R-:W-:Y:S01]  /*2190*/  @P4 IMAD.U32 R112, R24, 0x10000, RZ ;  /* 0x0001000018704824 */ /* 0x000fe200078e00ff */
[C---:B------:R-:W-:Y:S02]  /*21a0*/  @P4 PRMT R94, R25.reuse, 0x7632, R94 ;  /* 0x00007632195e4816 */ /* 0x040fe4000000005e */
[----:B------:R-:W-:Y:S01]  /*21b0*/  @P4 SHF.L.U32 R110, R25, 0x10, RZ ;  /* 0x00000010196e4819 */ /* 0x000fe200000006ff */
[----:B------:R-:W-:Y:S02]  /*21c0*/  @P4 IMAD.U32 R93, R85, 0x10000, RZ ;  /* 0x00010000555d4824 */ /* 0x000fe400078e00ff */
[----:B------:R-:W1:Y:S08]  /*21d0*/  @P4 LDC R111, c[0x0][0x40c] ;  /* 0x00010300ff6f4b82 */ /* 0x000e700000000800 */
[----:B------:R-:W3:Y:S08]  /*21e0*/  @P4 LDC R106, c[0x0][0x40c] ;  /* 0x00010300ff6a4b82 */ /* 0x000ef00000000800 */
[----:B------:R-:W4:Y:S08]  /*21f0*/  @P4 LDC R105, c[0x0][0x40c] ;  /* 0x00010300ff694b82 */ /* 0x000f300000000800 */
[----:B------:R-:W4:Y:S01]  /*2200*/  @P4 LDC R104, c[0x0][0x40c] ;  /* 0x00010300ff684b82 */ /* 0x000f220000000800 */
[----:B--2---:R-:W-:-:S02]  /*2210*/  PRMT R86, R61, 0x7632, R86 ;  /* 0x000076323d567816 */ /* 0x004fc40000000056 */
[----:B------:R-:W-:Y:S02]  /*2220*/  SHF.L.U32 R85, R61, 0x10, RZ ;  /* 0x000000103d557819 */ /* 0x000fe400000006ff */
[----:B------:R-:W-:Y:S01]  /*2230*/  @P4 SHF.L.U32 R61, R94, 0x10, RZ ;  /* 0x000000105e3d4819 */ /* 0x000fe200000006ff */
[----:B------:R-:W-:Y:S01]  /*2240*/  IMAD.U32 R86, R86, 0x10000, RZ ;  /* 0x0001000056567824 */ /* 0x000fe200078e00ff */
[----:B------:R-:W-:Y:S01]  /*2250*/  PRMT R84, R60, 0x7632, R84 ;  /* 0x000076323c547816 */ /* 0x000fe20000000054 */
[----:B0-----:R-:W-:Y:S01]  /*2260*/  @P4 FFMA.FTZ R85, R110, R109, R85 ;  /* 0x0000006d6e554223 */ /* 0x001fe20000010055 */
[----:B------:R-:W-:Y:S01]  /*2270*/  PRMT R94, R62, 0x7632, R94 ;  /* 0x000076323e5e7816 */ /* 0x000fe2000000005e */
[----:B-1----:R-:W-:Y:S01]  /*2280*/  @P4 FFMA.FTZ R86, R61, R111, R86 ;  /* 0x0000006f3d564223 */ /* 0x002fe20000010056 */
[----:B------:R-:W0:Y:S01]  /*2290*/  @P4 LDC R110, c[0x0][0x40c] ;  /* 0x00010300ff6e4b82 */ /* 0x000e220000000800 */
[----:B------:R-:W-:Y:S01]  /*22a0*/  SHF.L.U32 R84, R84, 0x10, RZ ;  /* 0x0000001054547819 */ /* 0x000fe200000006ff */
[----:B------:R-:W-:Y:S01]  /*22b0*/  IMAD.U32 R111, R60, 0x10000, RZ ;  /* 0x000100003c6f7824 */ /* 0x000fe200078e00ff */
[C---:B------:R-:W-:Y:S01]  /*22c0*/  SHF.L.U32 R60, R63.reuse, 0x10, RZ ;  /* 0x000000103f3c7819 */ /* 0x040fe200000006ff */
[----:B------:R-:W-:Y:S01]  /*22d0*/  IMAD.U32 R94, R94, 0x10000, RZ ;  /* 0x000100005e5e7824 */ /* 0x000fe200078e00ff */
[----:B------:R-:W-:Y:S01]  /*22e0*/  PRMT R63, R63, 0x7632, R63 ;  /* 0x000076323f3f7816 */ /* 0x000fe2000000003f */
[----:B---3--:R-:W-:Y:S01]  /*22f0*/  @P4 FFMA.FTZ R84, R93, R106, R84 ;  /* 0x0000006a5d544223 */ /* 0x008fe20000010054 */
[----:B------:R-:W-:Y:S01]  /*2300*/  SHF.L.U32 R93, R62, 0x10, RZ ;  /* 0x000000103e5d7819 */ /* 0x000fe200000006ff */
[----:B------:R-:W1:Y:S01]  /*2310*/  @P4 LDC R61, c[0x0][0x40c] ;  /* 0x00010300ff3d4b82 */ /* 0x000e620000000800 */
[----:B------:R-:W-:-:S02]  /*2320*/  @P4 PRMT R106, R26, 0x7632, R106 ;  /* 0x000076321a6a4816 */ /* 0x000fc4000000006a */
[----:B------:R-:W-:Y:S02]  /*2330*/  @P4 SHF.L.U32 R62, R26, 0x10, RZ ;  /* 0x000000101a3e4819 */ /* 0x000fe400000006ff */
[----:B------:R-:W-:Y:S02]  /*2340*/  @P4 SHF.L.U32 R113, R106, 0x10, RZ ;  /* 0x000000106a714819 */ /* 0x000fe400000006ff */
[----:B------:R-:W-:Y:S01]  /*2350*/  SHF.L.U32 R106, R63, 0x10, RZ ;  /* 0x000000103f6a7819 */ /* 0x000fe200000006ff */
[----:B------:R-:W2:Y:S01]  /*2360*/  @P4 LDC R109, c[0x0][0x40c] ;  /* 0x00010300ff6d4b82 */ /* 0x000ea20000000800 */
[----:B----4-:R-:W-:Y:S01]  /*2370*/  @P4 FFMA.FTZ R93, R62, R105, R93 ;  /* 0x000000693e5d4223 */ /* 0x010fe2000001005d */
[----:B------:R-:W-:Y:S01]  /*2380*/  @P4 PRMT R62, R27, 0x7632, R62 ;  /* 0x000076321b3e4816 */ /* 0x000fe2000000003e */
[----:B------:R-:W-:Y:S01]  /*2390*/  @P4 FFMA.FTZ R94, R113, R104, R94 ;  /* 0x00000068715e4223 */ /* 0x000fe2000001005e */
[----:B------:R-:W-:Y:S01]  /*23a0*/  @P4 SHF.L.U32 R113, R27, 0x10, RZ ;  /* 0x000000101b714819 */ /* 0x000fe200000006ff */
[----:B------:R-:W-:Y:S01]  /*23b0*/  @!P4 IMAD.MOV.U32 R105, RZ, RZ, R60 ;  /* 0x000000ffff69c224 */ /* 0x000fe200078e003c */
[----:B------:R-:W-:-:S02]  /*23c0*/  @P4 SHF.L.U32 R63, R62, 0x10, RZ ;  /* 0x000000103e3f4819 */ /* 0x000fc400000006ff */
[----:B------:R-:W-:Y:S01]  /*23d0*/  @!P4 MOV R104, R111 ;  /* 0x0000006f0068c202 */ /* 0x000fe20000000f00 */
        /* <DEDUP_REMOVED lines=8> */
[----:B------:R-:W-:Y:S01]  /*2460*/  PRMT R61, R61, 0x5410, R62 ;  /* 0x000054103d3d7816 */ /* 0x000fe2000000003e */
[----:B--2---:R-:W-:Y:S01]  /*2470*/  @P4 FFMA.FTZ R106, R63, R109, R106 ;  /* 0x0000006d3f6a4223 */ /* 0x004fe2000001006a */
[----:B------:R-:W-:Y:S02]  /*2480*/  F2FP.BF16.F32.PACK_AB R109, RZ, R84 ;  /* 0x00000054ff6d723e */ /* 0x000fe400000010ff */
[----:B------:R-:W-:Y:S02]  /*2490*/  PRMT R62, R110, 0x5410, R111 ;  /* 0x000054106e3e7816 */ /* 0x000fe4000000006f */
[----:B------:R-:W-:Y:S02]  /*24a0*/  F2FP.BF16.F32.PACK_AB R63, RZ, R106 ;  /* 0x0000006aff3f723e */ /* 0x000fe400000010ff */
[----:B------:R-:W-:-:S02]  /*24b0*/  PRMT R60, R60, 0x5410, R109 ;  /* 0x000054103c3c7816 */ /* 0x000fc4000000006d */
[----:B------:R-:W-:Y:S01]  /*24c0*/  PRMT R63, R112, 0x5410, R63 ;  /* 0x00005410703f7816 */ /* 0x000fe2000000003f */
[----:B------:R-:W-:Y:S06]  /*24d0*/  BRA `(.L_x_75) ;  /* 0x0000000000b87947 */ /* 0x000fec0003800000 */
.L_x_74:
[----:B------:R-:W3:Y:S01]  /*24e0*/  @UP2 LDCU UR4, c[0x0][0x40c] ;  /* 0x00008180ff0427ac */ /* 0x000ee20008000800 */
[----:B012--5:R-:W-:Y:S02]  /*24f0*/  @P4 SHF.L.U32 R60, R24, 0x10, RZ ;  /* 0x00000010183c4819 */ /* 0x027fe400000006ff */
[----:B------:R-:W-:Y:S01]  /*2500*/  CS2R R104, SRZ ;  /* 0x0000000000687805 */ /* 0x000fe2000001ff00 */
[----:B------:R-:W-:Y:S01]  /*2510*/  @P4 IMAD.U32 R61, R25, 0x10000, RZ ;  /* 0x00010000193d4824 */ /* 0x000fe200078e00ff */
[----:B------:R-:W0:Y:S01]  /*2520*/  @UP2 LDCU UR7, c[0x0][0x40c] ;  /* 0x00008180ff0727ac */ /* 0x000e220008000800 */
[----:B------:R-:W-:Y:S02]  /*2530*/  @P4 SHF.L.U32 R62, R26, 0x10, RZ ;  /* 0x000000101a3e4819 */ /* 0x000fe400000006ff */
[----:B------:R-:W-:Y:S01]  /*2540*/  CS2R R84, SRZ ;  /* 0x0000000000547805 */ /* 0x000fe2000001ff00 */
[----:B------:R-:W-:Y:S01]  /*2550*/  HFMA2 R93, -RZ, RZ, 0, 0 ;  /* 0x00000000ff5d7431 */ /* 0x000fe200000001ff */
[----:B------:R-:W1:Y:S01]  /*2560*/  @UP2 LDCU UR24, c[0x0][0x40c] ;  /* 0x00008180ff1827ac */ /* 0x000e620008000800 */
[C---:B------:R-:W-:Y:S01]  /*2570*/  @P4 PRMT R63, R27.reuse, 0x7632, R63 ;  /* 0x000076321b3f4816 */ /* 0x040fe2000000003f */
[----:B------:R-:W-:Y:S01]  /*2580*/  IMAD.MOV.U32 R86, RZ, RZ, RZ ;  /* 0x000000ffff567224 */ /* 0x000fe200078e00ff */
[----:B------:R-:W-:Y:S01]  /*2590*/  @P4 SHF.L.U32 R109, R27, 0x10, RZ ;  /* 0x000000101b6d4819 */ /* 0x000fe200000006ff */
[----:B------:R-:W2:Y:S01]  /*25a0*/  @UP2 LDCU UR5, c[0x0][0x40c] ;  /* 0x00008180ff0527ac */ /* 0x000ea20008000800 */
[----:B------:R-:W-:Y:S01]  /*25b0*/  @P4 SHF.L.U32 R63, R63, 0x10, RZ ;  /* 0x000000103f3f4819 */ /* 0x000fe200000006ff */
[----:B------:R-:W-:Y:S01]  /*25c0*/  IMAD.MOV.U32 R106, RZ, RZ, RZ ;  /* 0x000000ffff6a7224 */ /* 0x000fe200078e00ff */
[----:B------:R-:W-:Y:S01]  /*25d0*/  MOV R94, RZ ;  /* 0x000000ff005e7202 */ /* 0x000fe20000000f00 */
[----:B------:R-:W4:Y:S01]  /*25e0*/  @UP2 LDCU UR23, c[0x0][0x40c] ;  /* 0x00008180ff1727ac */ /* 0x000f220008000800 */
[----:B---3--:R-:W-:Y:S01]  /*25f0*/  @P4 FMUL.FTZ R104, R60, UR4 ;  /* 0x000000043c684c20 */ /* 0x008fe20008410000 */
[----:B------:R-:W-:Y:S01]  /*2600*/  @P4 PRMT R60, R24, 0x7632, R60 ;  /* 0x00007632183c4816 */ /* 0x000fe2000000003c */
[----:B------:R-:W3:Y:S01]  /*2610*/  @UP2 LDCU UR25, c[0x0][0x40c] ;  /* 0x00008180ff1927ac */ /* 0x000ee20008000800 */
[----:B0-----:R-:W-:Y:S01]  /*2620*/  @P4 FMUL.FTZ R85, R61, UR7 ;  /* 0x000000073d554c20 */ /* 0x001fe20008410000 */
[----:B------:R-:W-:Y:S01]  /*2630*/  @P4 PRMT R61, R25, 0x7632, R61 ;  /* 0x00007632193d4816 */ /* 0x000fe2000000003d */
[----:B------:R-:W0:Y:S01]  /*2640*/  @UP2 LDCU UR26, c[0x0][0x40c] ;  /* 0x00008180ff1a27ac */ /* 0x000e220008000800 */
[----:B------:R-:W-:Y:S01]  /*2650*/  @P4 SHF.L.U32 R60, R60, 0x10, RZ ;  /* 0x000000103c3c4819 */ /* 0x000fe200000006ff */
[----:B-1----:R-:W-:Y:S01]  /*2660*/  @P4 FMUL.FTZ R93, R62, UR24 ;  /* 0x000000183e5d4c20 */ /* 0x002fe20008410000 */
[----:B------:R-:W-:Y:S01]  /*2670*/  @P4 PRMT R62, R26, 0x7632, R62 ;  /* 0x000076321a3e4816 */ /* 0x000fe2000000003e */
[----:B------:R-:W1:Y:S01]  /*2680*/  @UP2 LDCU UR4, c[0x0][0x40c] ;  /* 0x00008180ff0427ac */ /* 0x000e620008000800 */
[----:B------:R-:W-:Y:S01]  /*2690*/  @P4 SHF.L.U32 R61, R61, 0x10, RZ ;  /* 0x000000103d3d4819 */ /* 0x000fe200000006ff */
[----:B--2---:R-:W-:Y:S01]  /*26a0*/  @P4 FMUL.FTZ R84, R60, UR5 ;  /* 0x000000053c544c20 */ /* 0x004fe20008410000 */
[----:B------:R-:W-:Y:S01]  /*26b0*/  F2FP.BF16.F32.PACK_AB R60, RZ, R104 ;  /* 0x00000068ff3c723e */ /* 0x000fe200000010ff */
[----:B------:R-:W-:Y:S01]  /*26c0*/  @P4 IMAD.U32 R62, R62, 0x10000, RZ ;  /* 0x000100003e3e4824 */ /* 0x000fe200078e00ff */
[----:B------:R-:W-:Y:S01]  /*26d0*/  F2FP.BF16.F32.PACK_AB R110, RZ, R93 ;  /* 0x0000005dff6e723e */ /* 0x000fe200000010ff */
[----:B----4-:R-:W-:Y:S01]  /*26e0*/  @P4 FMUL.FTZ R86, R61, UR23 ;  /* 0x000000173d564c20 */ /* 0x010fe20008410000 */
[----:B------:R-:W-:Y:S01]  /*26f0*/  F2FP.BF16.F32.PACK_AB R61, RZ, R84 ;  /* 0x00000054ff3d723e */ /* 0x000fe200000010ff */
[----:B---3--:R-:W-:Y:S01]  /*2700*/  @P4 FMUL.FTZ R94, R62, UR25 ;  /* 0x000000193e5e4c20 */ /* 0x008fe20008410000 */
[----:B------:R-:W-:-:S02]  /*2710*/  F2FP.BF16.F32.PACK_AB R62, RZ, R85 ;  /* 0x00000055ff3e723e */ /* 0x000fc400000010ff */
[----:B------:R-:W-:Y:S01]  /*2720*/  PRMT R60, R60, 0x5410, R61 ;  /* 0x000054103c3c7816 */ /* 0x000fe2000000003d */
[----:B0-----:R-:W-:Y:S01]  /*2730*/  @P4 FMUL.FTZ R105, R109, UR26 ;  /* 0x0000001a6d694c20 */ /* 0x001fe20008410000 */
[----:B------:R-:W-:Y:S02]  /*2740*/  F2FP.BF16.F32.PACK_AB R109, RZ, R86 ;  /* 0x00000056ff6d723e */ /* 0x000fe400000010ff */
[----:B------:R-:W-:Y:S01]  /*2750*/  F2FP.BF16.F32.PACK_AB R111, RZ, R94 ;  /* 0x0000005eff6f723e */ /* 0x000fe200000010ff */
[----:B-1----:R-:W-:Y:S01]  /*2760*/  @P4 FMUL.FTZ R106, R63, UR4 ;  /* 0x000000043f6a4c20 */ /* 0x002fe20008410000 */
[----:B------:R-:W-:Y:S02]  /*2770*/  F2FP.BF16.F32.PACK_AB R63, RZ, R105 ;  /* 0x00000069ff3f723e */ /* 0x000fe400000010ff */
[----:B------:R-:W-:Y:S02]  /*2780*/  PRMT R61, R62, 0x5410, R109 ;  /* 0x000054103e3d7816 */ /* 0x000fe4000000006d */
[----:B------:R-:W-:-:S02]  /*2790*/  F2FP.BF16.F32.PACK_AB R112, RZ, R106 ;  /* 0x0000006aff70723e */ /* 0x000fc400000010ff */
[----:B------:R-:W-:Y:S02]  /*27a0*/  PRMT R62, R110, 0x5410, R111 ;  /* 0x000054106e3e7816 */ /* 0x000fe4000000006f */
[----:B------:R-:W-:-:S07]  /*27b0*/  PRMT R63, R63, 0x5410, R112 ;  /* 0x000054103f3f7816 */ /* 0x000fce0000000070 */
.L_x_75:
[----:B------:R-:W0:Y:S02]  /*27c0*/  LDC.64 R110, c[0x0][0x3a8] ;  /* 0x0000ea00ff6e7b82 */ /* 0x000e240000000a00 */
[----:B0-----:R-:W-:-:S05]  /*27d0*/  IMAD.WIDE.U32 R110, R108, 0x10, R110 ;  /* 0x000000106c6e7825 */ /* 0x001fca00078e006e */
[----:B------:R3:W-:Y:S02]  /*27e0*/  STG.E.128 desc[UR12][R110.64], R60 ;  /* 0x0000003c6e007986 */ /* 0x0007e4000c101d0c */
.L_x_72:
[----:B------:R-:W-:Y:S05]  /*27f0*/  BSYNC.RECONVERGENT B0 ;  /* 0x0000000000007941 */ /* 0x000fea0003800200 */
.L_x_71:
[----:B0123--:R-:W-:Y:S01]  /*2800*/  FADD.FTZ R61, RZ, R95 ;  /* 0x0000005fff3d7221 */ /* 0x00ffe20000010000 */
[C---:B------:R-:W-:Y:S01]  /*2810*/  ISETP.GT.U32.AND P6, PT, R74.reuse, 0x1ff, PT ;  /* 0x000001ff4a00780c */ /* 0x040fe20003fc4070 */
[----:B------:R-:W-:Y:S01]  /*2820*/  BSSY.RECONVERGENT B0, `(.L_x_76) ;  /* 0x0000084000007945 */ /* 0x000fe20003800200 */
[----:B------:R-:W-:Y:S01]  /*2830*/  ISETP.GT.U32.AND P5, PT, R74, 0x2ff, PT ;  /* 0x000002ff4a00780c */ /* 0x000fe20003fa4070 */
[----:B------:R-:W-:Y:S01]  /*2840*/  FADD.FTZ R60, R82, R61 ;  /* 0x0000003d523c7221 */ /* 0x000fe20000010000 */
[----:B------:R-:W-:Y:S01]  /*2850*/  ISETP.GT.U32.AND P4, PT, R74, 0x3ff, PT ;  /* 0x000003ff4a00780c */ /* 0x000fe20003f84070 */
[----:B------:R-:W-:Y:S02]  /*2860*/  HFMA2 R112, -RZ, RZ, 0, 0 ;  /* 0x00000000ff707431 */ /* 0x000fe400000001ff */
[----:B------:R-:W-:-:S04]  /*2870*/  FADD.FTZ R61, R81, R60 ;  /* 0x0000003c513d7221 */ /* 0x000fc80000010000 */
        /* <DEDUP_REMOVED lines=29> */
[----:B------:R-:W-:-:S05]  /*2a50*/  @P4 FADD.FTZ R61, R106, R63 ;  /* 0x0000003f6a3d4221 */ /* 0x000fca0000010000 */
        /* <DEDUP_REMOVED lines=47> */
[----:B------:R-:W-:Y:S02]  /*2d50*/  FADD.FTZ R62, R104, -R60 ;  /* 0x8000003c683e7221 */ /* 0x000fe40000010000 */
        /* <DEDUP_REMOVED lines=27> */
[----:B------:R-:W-:-:S05]  /*2f10*/  @P4 FFMA.FTZ R61, R63, R63, R62 ;  /* 0x0000003f3f3d4223 */ /* 0x000fca000001003e */
        /* <DEDUP_REMOVED lines=8> */
[----:B------:R-:W-:-:S04]  /*2fa0*/  LOP3.LUT P4, R62, R107, 0x1f, RZ, 0xc0, !PT ;  /* 0x0000001f6b3e7812 */ /* 0x000fc8000788c0ff */
[----:B------:R-:W0:Y:S01]  /*2fb0*/  SHFL.BFLY PT, R111, R110, 0x10, 0x1f ;  /* 0x0e001f006e6f7f89 */ /* 0x000e2200000e0000 */
[----:B------:R-:W-:Y:S01]  /*2fc0*/  ISETP.GT.U32.AND P5, PT, R62, 0x7, PT ;  /* 0x000000073e00780c */ /* 0x000fe20003fa4070 */
[----:B0-----:R-:W-:-:S07]  /*2fd0*/  FADD.FTZ R61, R110, R111 ;  /* 0x0000006f6e3d7221 */ /* 0x001fce0000010000 */
[----:B------:R-:W-:Y:S05]  /*2fe0*/  @P4 BRA `(.L_x_77) ;  /* 0x00000000001c4947 */ /* 0x000fea0003800000 */
[----:B------:R-:W0:Y:S01]  /*2ff0*/  S2UR UR5, SR_CgaCtaId ;  /* 0x00000000000579c3 */ /* 0x000e220000008800 */
[----:B------:R-:W-:Y:S01]  /*3000*/  UMOV UR4, 0x400 ;  /* 0x0000040000047882 */ /* 0x000fe20000000000 */
[----:B------:R-:W-:-:S04]  /*3010*/  SHF.R.U32.HI R62, RZ, 0x2, R107 ;  /* 0x00000002ff3e7819 */ /* 0x000fc8000001166b */
[----:B------:R-:W-:Y:S01]  /*3020*/  LOP3.LUT R62, R62, 0x38, RZ, 0xc0, !PT ;  /* 0x000000383e3e7812 */ /* 0x000fe200078ec0ff */
[----:B0-----:R-:W-:-:S04]  /*3030*/  ULEA UR4, UR5, UR4, 0x18 ;  /* 0x0000000405047291 */ /* 0x001fc8000f8ec0ff */
[----:B------:R-:W-:-:S09]  /*3040*/  @UP1 UIADD3 UR4, UPT, UPT, UR4, 0x40, URZ ;  /* 0x0000004004041890 */ /* 0x000fd2000fffe0ff */
[----:B------:R0:W-:Y:S03]  /*3050*/  STS.64 [R62+UR4], R60 ;  /* 0x0000003c3e007988 */ /* 0x0001e60008000a04 */
.L_x_77:
[----:B------:R-:W-:Y:S05]  /*3060*/  BSYNC.RECONVERGENT B0 ;  /* 0x0000000000007941 */ /* 0x000fea0003800200 */
.L_x_76:
[----:B------:R-:W-:Y:S01]  /*3070*/  BAR.SYNC.DEFER_BLOCKING 0x0 ;  /* 0x0000000000007b1d */ /* 0x000fe20000010000 */
[----:B0-----:R-:W-:-:S05]  /*3080*/  CS2R R60, SRZ ;  /* 0x00000000003c7805 */ /* 0x001fca000001ff00 */
[----:B------:R-:W-:Y:S04]  /*3090*/  BSSY.RECONVERGENT B0, `(.L_x_78) ;  /* 0x000000a000007945 */ /* 0x000fe80003800200 */
[----:B------:R-:W-:Y:S05]  /*30a0*/  @P5 BRA `(.L_x_79) ;  /* 0x0000000000205947 */ /* 0x000fea0003800000 */
[----:B------:R-:W0:Y:S01]  /*30b0*/  S2UR UR5, SR_CgaCtaId ;  /* 0x00000000000579c3 */ /* 0x000e220000008800 */
[----:B------:R-:W-:Y:S01]  /*30c0*/  UMOV UR4, 0x400 ;  /* 0x0000040000047882 */ /* 0x000fe20000000000 */
[----:B------:R-:W-:Y:S01]  /*30d0*/  IMAD.SHL.U32 R60, R107, 0x8, RZ ;  /* 0x000000086b3c7824 */ /* 0x000fe200078e00ff */
[----:B------:R-:W-:-:S04]  /*30e0*/  MOV R112, R73 ;  /* 0x0000004900707202 */ /* 0x000fc80000000f00 */
[----:B------:R-:W-:Y:S01]  /*30f0*/  LOP3.LUT R60, R60, 0xf8, RZ, 0xc0, !PT ;  /* 0x000000f83c3c7812 */ /* 0x000fe200078ec0ff */
[----:B0-----:R-:W-:-:S04]  /*3100*/  ULEA UR4, UR5, UR4, 0x18 ;  /* 0x0000000405047291 */ /* 0x001fc8000f8ec0ff */
[----:B------:R-:W-:-:S09]  /*3110*/  @UP1 UIADD3 UR4, UPT, UPT, UR4, 0x40, URZ ;  /* 0x0000004004041890 */ /* 0x000fd2000fffe0ff */
[----:B------:R-:W0:Y:S03]  /*3120*/  LDS.64 R60, [R60+UR4] ;  /* 0x000000043c3c7984 */ /* 0x000e260008000a00 */
.L_x_79:
[----:B------:R-:W-:Y:S05]  /*3130*/  BSYNC.RECONVERGENT B0 ;  /* 0x0000000000007941 */ /* 0x000fea0003800200 */
.L_x_78:
[----:B------:R-:W1:Y:S01]  /*3140*/  SHFL.DOWN PT, R109, R112, 0x4, 0x1f ;  /* 0x08801f00706d7f89 */ /* 0x000e6200000e0000 */
[----:B------:R-:W-:Y:S01]  /*3150*/  I2FP.F32.S32 R113, R112 ;  /* 0x0000007000717245 */ /* 0x000fe20000201400 */
[----:B------:R-:W-:Y:S01]  /*3160*/  UISETP.GE.AND UP0, UPT, UR6, 0x1, UPT ;  /* 0x000000010600788c */ /* 0x000fe2000bf06270 */
[----:B------:R-:W-:Y:S01]  /*3170*/  ISETP.NE.AND P4, PT, R107, RZ, PT ;  /* 0x000000ff6b00720c */ /* 0x000fe20003f85270 */
[----:B0-----:R-:W0:Y:S01]  /*3180*/  SHFL.DOWN PT, R111, R60, 0x4, 0x1f ;  /* 0x08801f003c6f7f89 */ /* 0x001e2200000e0000 */
[----:B------:R-:W-:-:S03]  /*3190*/  ISETP.NE.AND P5, PT, RZ, UR19, PT ;  /* 0x00000013ff007c0c */ /* 0x000fc6000bfa5270 */
[----:B------:R-:W2:Y:S01]  /*31a0*/  SHFL.DOWN PT, R110, R61, 0x4, 0x1f ;  /* 0x08801f003d6e7f89 */ /* 0x000ea200000e0000 */
[----:B-1----:R-:W-:Y:S02]  /*31b0*/  IADD3 R114, PT, PT, R109, R112, RZ ;  /* 0x000000706d727210 */ /* 0x002fe40007ffe0ff */
[----:B------:R-:W-:Y:S02]  /*31c0*/  I2FP.F32.S32 R116, R109 ;  /* 0x0000006d00747245 */ /* 0x000fe40000201400 */
[----:B------:R-:W-:Y:S01]  /*31d0*/  I2FP.F32.S32 R62, R114 ;  /* 0x00000072003e7245 */ /* 0x000fe20000201400 */
[----:B------:R-:W1:Y:S02]  /*31e0*/  SHFL.DOWN PT, R63, R114, 0x2, 0x1f ;  /* 0x08401f00723f7f89 */ /* 0x000e6400000e0000 */
[C---:B0-----:R-:W-:Y:S01]  /*31f0*/  FMUL.FTZ R118, R111.reuse, R116 ;  /* 0x000000746f767220 */ /* 0x041fe20000410000 */
[----:B------:R-:W0:Y:S01]  /*3200*/  MUFU.RCP R108, R62 ;  /* 0x0000003e006c7308 */ /* 0x000e220000001000 */
[----:B------:R-:W-:-:S02]  /*3210*/  FADD.FTZ R111, -R111, R60 ;  /* 0x0000003c6f6f7221 */ /* 0x000fc40000010100 */
[----:B------:R-:W-:Y:S02]  /*3220*/  FFMA.FTZ R109, R113, R60, R118 ;  /* 0x0000003c716d7223 */ /* 0x000fe40000010076 */
[----:B------:R-:W-:-:S04]  /*3230*/  FMUL.FTZ R111, R111, R111 ;  /* 0x0000006f6f6f7220 */ /* 0x000fc80000410000 */
[----:B------:R-:W-:Y:S01]  /*3240*/  FMUL.FTZ R113, R111, R113 ;  /* 0x000000716f717220 */ /* 0x000fe20000410000 */
[----:B--2---:R-:W-:-:S03]  /*3250*/  FADD.FTZ R111, R110, R61 ;  /* 0x0000003d6e6f7221 */ /* 0x004fc60000010000 */
[----:B------:R-:W-:Y:S01]  /*3260*/  FMUL.FTZ R113, R113, R116 ;  /* 0x0000007471717220 */ /* 0x000fe20000410000 */
[----:B0-----:R-:W-:-:S03]  /*3270*/  FMUL.FTZ R109, R108, R109 ;  /* 0x0000006d6c6d7220 */ /* 0x001fc60000410000 */
[----:B------:R-:W-:Y:S01]  /*3280*/  FFMA.FTZ R111, R108, R113, R111 ;  /* 0x000000716c6f7223 */ /* 0x000fe2000001006f */
[----:B-1----:R-:W-:Y:S01]  /*3290*/  IMAD.IADD R60, R114, 0x1, R63 ;  /* 0x00000001723c7824 */ /* 0x002fe200078e023f */
[----:B------:R-:W-:Y:S01]  /*32a0*/  I2FP.F32.S32 R114, R63 ;  /* 0x0000003f00727245 */ /* 0x000fe20000201400 */
[----:B------:R-:W0:Y:S03]  /*32b0*/  SHFL.DOWN PT, R112, R109, 0x2, 0x1f ;  /* 0x08401f006d707f89 */ /* 0x000e2600000e0000 */
        /* <DEDUP_REMOVED lines=8> */
[----:B-1----:R-:W-:Y:S02]  /*3340*/  FADD.FTZ R110, R111, R110 ;  /* 0x0000006e6f6e7221 */ /* 0x002fe40000010000 */
[----:B--2---:R-:W-:Y:S01]  /*3350*/  FMUL.FTZ R108, R113, R108 ;  /* 0x0000006c716c7220 */ /* 0x004fe20000410000 */
[----:B------:R-:W-:Y:S01]  /*3360*/  FMUL.FTZ R109, R62, R109 ;  /* 0x0000006d3e6d7220 */ /* 0x000fe20000410000 */
[-C--:B---3--:R-:W-:Y:S02]  /*3370*/  IADD3 R62, PT, PT, R60, R63.reuse, RZ ;  /* 0x0000003f3c3e7210 */ /* 0x088fe40007ffe0ff */
[----:B------:R-:W-:Y:S01]  /*3380*/  I2FP.F32.S32 R111, R63 ;  /* 0x0000003f006f7245 */ /* 0x000fe20000201400 */
[----:B------:R-:W0:Y:S01]  /*3390*/  SHFL.DOWN PT, R115, R108, 0x1, 0x1f ;  /* 0x08201f006c737f89 */ /* 0x000e2200000e0000 */
[----:B------:R-:W-:Y:S01]  /*33a0*/  FMUL.FTZ R109, R109, R114 ;  /* 0x000000726d6d7220 */ /* 0x000fe20000410000 */
[----:B------:R-:W-:-:S03]  /*33b0*/  I2FP.F32.S32 R62, R62 ;  /* 0x0000003e003e7245 */ /* 0x000fc60000201400 */
[----:B------:R-:W-:-:S03]  /*33c0*/  FFMA.FTZ R109, R113, R109, R110 ;  /* 0x0000006d716d7223 */ /* 0x000fc6000001006e */
[----:B------:R-:W1:Y:S02]  /*33d0*/  MUFU.RCP R62, R62 ;  /* 0x0000003e003e7308 */ /* 0x000e640000001000 */
[----:B------:R-:W2:Y:S01]  /*33e0*/  SHFL.DOWN PT, R60, R109, 0x1, 0x1f ;  /* 0x08201f006d3c7f89 */ /* 0x000ea200000e0000 */
[----:B0-----:R-:W-:Y:S01]  /*33f0*/  FADD.FTZ R63, R108, -R115 ;  /* 0x800000736c3f7221 */ /* 0x001fe20000010000 */
[----:B------:R-:W-:-:S03]  /*3400*/  FMUL.FTZ R112, R115, R111 ;  /* 0x0000006f73707220 */ /* 0x000fc60000410000 */
[----:B------:R-:W-:Y:S01]  /*3410*/  FMUL.FTZ R110, R63, R63 ;  /* 0x0000003f3f6e7220 */ /* 0x000fe20000410000 */
[----:B------:R-:W-:-:S03]  /*3420*/  FFMA.FTZ R63, R61, R108, R112 ;  /* 0x0000006c3d3f7223 */ /* 0x000fc60000010070 */
[----:B------:R-:W-:Y:S01]  /*3430*/  FMUL.FTZ R110, R61, R110 ;  /* 0x0000006e3d6e7220 */ /* 0x000fe20000410000 */
[----:B-1----:R-:W-:Y:S01]  /*3440*/  FMUL.FTZ R112, R62, R63 ;  /* 0x0000003f3e707220 */ /* 0x002fe20000410000 */
[----:B--2---:R-:W-:Y:S02]  /*3450*/  FADD.FTZ R61, R109, R60 ;  /* 0x0000003c6d3d7221 */ /* 0x004fe40000010000 */
[----:B------:R-:W-:Y:S02]  /*3460*/  FMUL.FTZ R110, R110, R111 ;  /* 0x0000006f6e6e7220 */ /* 0x000fe40000410000 */
[----:B------:R-:W0:Y:S01]  /*3470*/  SHFL.IDX PT, R113, R112, RZ, 0x1f ;  /* 0x00001fff70717589 */ /* 0x000e2200000e0000 */
[----:B------:R-:W1:Y:S01]  /*3480*/  LDC R111, c[0x0][0x448] ;  /* 0x00011200ff6f7b82 */ /* 0x000e620000000800 */
[----:B------:R-:W-:-:S06]  /*3490*/  FFMA.FTZ R108, R62, R110, R61 ;  /* 0x0000006e3e6c7223 */ /* 0x000fcc000001003d */
[----:B------:R-:W1:Y:S01]  /*34a0*/  SHFL.IDX PT, R108, R108, RZ, 0x1f ;  /* 0x00001fff6c6c7589 */ /* 0x000e6200000e0000 */
[----:B------:R-:W2:Y:S08]  /*34b0*/  @!P4 LDC.64 R62, c[0x0][0x3c0] ;  /* 0x0000f000ff3ecb82 */ /* 0x000eb00000000a00 */
[----:B------:R-:W3:Y:S01]  /*34c0*/  @!P4 LDC.64 R60, c[0x0][0x3c8] ;  /* 0x0000f200ff3ccb82 */ /* 0x000ee20000000a00 */
[----:B0-----:R-:W-:-:S05]  /*34d0*/  FMUL.FTZ R109, R113, R113 ;  /* 0x00000071716d7220 */ /* 0x001fca0000410000 */
[----:B------:R-:W-:Y:S01]  /*34e0*/  FSEL R110, R109, RZ, P5 ;  /* 0x000000ff6d6e7208 */ /* 0x000fe20002800000 */
[----:B-1----:R-:W-:Y:S01]  /*34f0*/  FFMA.FTZ R109, R108, UR20, R111 ;  /* 0x000000146c6d7c23 */ /* 0x002fe2000801006f */
[----:B------:R-:W-:-:S03]  /*3500*/  IMAD.U32 R111, RZ, RZ, UR18 ;  /* 0x00000012ff6f7e24 */ /* 0x000fc6000f8e00ff */
[----:B------:R-:W-:Y:S01]  /*3510*/  FADD.FTZ R110, R109, R110 ;  /* 0x0000006e6d6e7221 */ /* 0x000fe20000010000 */
[----:B------:R-:W-:Y:S01]  /*3520*/  MOV R109, UR18 ;  /* 0x00000012006d7c02 */ /* 0x000fe20008000f00 */
[----:B---3--:R-:W-:-:S04]  /*3530*/  @!P4 IMAD.WIDE R60, R111, 0x4, R60 ;  /* 0x000000046f3cc825 */ /* 0x008fc800078e023c */
[----:B------:R-:W0:Y:S01]  /*3540*/  MUFU.RSQ R110, R110 ;  /* 0x0000006e006e7308 */ /* 0x000e220000001400 */
[----:B--2---:R-:W-:-:S05]  /*3550*/  @!P4 IMAD.WIDE R62, R109, 0x4, R62 ;  /* 0x000000046d3ec825 */ /* 0x004fca00078e023e */
[----:B------:R1:W-:Y:S04]  /*3560*/  @!P4 STG.E desc[UR12][R62.64], R113 ;  /* 0x000000713e00c986 */ /* 0x0003e8000c10190c */
[----:B0-----:R1:W-:Y:S01]  /*3570*/  @!P4 STG.E desc[UR12][R60.64], R110 ;  /* 0x0000006e3c00c986 */ /* 0x0013e2000c10190c */
[----:B------:R-:W-:Y:S05]  /*3580*/  BRA.U !UP0, `(.L_x_80) ;  /* 0x0000000d08507547 */ /* 0x000fea000b800000 */
[----:B------:R-:W-:Y:S01]  /*3590*/  UIADD3 UR4, UPT, UPT, UR6, -0x1, URZ ;  /* 0xffffffff06047890 */ /* 0x000fe2000fffe0ff */
[----:B-1----:R-:W-:Y:S01]  /*35a0*/  FSEL R113, R113, RZ, !P5 ;  /* 0x000000ff71717208 */ /* 0x002fe20006800000 */
[----:B------:R-:W-:Y:S02]  /*35b0*/  BSSY.RECONVERGENT B0, `(.L_x_81) ;  /* 0x0000038000007945 */ /* 0x000fe40003800200 */
[----:B------:R-:W-:-:S04]  /*35c0*/  UIMAD UR4, UR4, UR22, URZ ;  /* 0x00000016040472a4 */ /* 0x000fc8000f8e02ff */
[----:B------:R-:W-:-:S04]  /*35d0*/  USHF.R.S32.HI UR5, URZ, 0x1f, UR4 ;  /* 0x0000001fff057899 */ /* 0x000fc80008011404 */
[----:B------:R-:W-:Y:S01]  /*35e0*/  ULEA.HI UR5, UR5, UR4, URZ, 0x3 ;  /* 0x0000000405057291 */ /* 0x000fe2000f8f18ff */
[----:B------:R-:W-:-:S05]  /*35f0*/  R2UR UR4, R113 ;  /* 0x00000000710472ca */ /* 0x000fca00000e0000 */
[----:B------:R-:W-:-:S04]  /*3600*/  MOV R60, UR5 ;  /* 0x00000005003c7c02 */ /* 0x000fc80008000f00 */
[----:B------:R-:W-:Y:S01]  /*3610*/  LEA.HI.SX32 R107, R60, R107, 0x1d ;  /* 0x0000006b3c6b7211 */ /* 0x000fe200078feaff */
[----:B------:R-:W-:Y:S06]  /*3620*/  @!P0 BRA `(.L_x_82) ;  /* 0x0000000000c08947 */ /* 0x000fec0003800000 */
[----:B------:R-:W-:Y:S01]  /*3630*/  FADD.FTZ R61, R95, -UR4 ;  /* 0x800000045f3d7e21 */ /* 0x000fe20008010000 */
[----:B------:R-:W-:Y:S01]  /*3640*/  SHF.L.U32 R63, R56, 0x10, RZ ;  /* 0x00000010383f7819 */ /* 0x000fe200000006ff */
[----:B------:R-:W-:Y:S01]  /*3650*/  IMAD.U32 R109, R52, 0x10000, RZ ;  /* 0x00010000346d7824 */ /* 0x000fe200078e00ff */
[----:B------:R-:W-:Y:S01]  /*3660*/  SHF.L.U32 R62, R57, 0x10, RZ ;  /* 0x00000010393e7819 */ /* 0x000fe200000006ff */
[----:B------:R-:W-:Y:S01]  /*3670*/  FMUL.FTZ R60, R110, R61 ;  /* 0x0000003d6e3c7220 */ /* 0x000fe20000410000 */
[----:B------:R-:W-:Y:S01]  /*3680*/  FADD.FTZ R61, R81, -UR4 ;  /* 0x80000004513d7e21 */ /* 0x000fe20008010000 */
[----:B------:R-:W-:Y:S01]  /*3690*/  SHF.L.U32 R108, R53, 0x10, RZ ;  /* 0x00000010356c7819 */ /* 0x000fe200000006ff */
[----:B------:R-:W-:Y:S02]  /*36a0*/  IMAD.U32 R118, R54, 0x10000, RZ ;  /* 0x0001000036767824 */ /* 0x000fe400078e00ff */
[----:B------:R-:W-:Y:S01]  /*36b0*/  FFMA.FTZ R60, R60, R63, R109 ;  /* 0x0000003f3c3c7223 */ /* 0x000fe2000001006d */
[----:B------:R-:W-:Y:S01]  /*36c0*/  FADD.FTZ R109, R87, -UR4 ;  /* 0x80000004576d7e21 */ /* 0x000fe20008010000 */
[----:B------:R-:W-:Y:S01]  /*36d0*/  FADD.FTZ R63, R80, -UR4 ;  /* 0x80000004503f7e21 */ /* 0x000fe20008010000 */
[----:B------:R-:W-:Y:S01]  /*36e0*/  SHF.L.U32 R116, R58, 0x10, RZ ;  /* 0x000000103a747819 */ /* 0x000fe200000006ff */
[----:B------:R-:W-:Y:S01]  /*36f0*/  FMUL.FTZ R61, R110, R61 ;  /* 0x0000003d6e3d7220 */ /* 0x000fe20000410000 */
[----:B------:R-:W-:Y:S01]  /*3700*/  SHF.L.U32 R114, R4, 0x10, RZ ;  /* 0x0000001004727819 */ /* 0x000fe200000006ff */
[----:B------:R-:W-:Y:S01]  /*3710*/  FMUL.FTZ R109, R110, R109 ;  /* 0x0000006d6e6d7220 */ /* 0x000fe20000410000 */
[----:B------:R-:W-:-:S02]  /*3720*/  IMAD.U32 R112, R3, 0x10000, RZ ;  /* 0x0001000003707824 */ /* 0x000fc400078e00ff */
[----:B------:R-:W-:Y:S01]  /*3730*/  FMUL.FTZ R63, R110, R63 ;  /* 0x0000003f6e3f7220 */ /* 0x000fe20000410000 */
[----:B------:R-:W-:Y:S01]  /*3740*/  FFMA.FTZ R61, R61, R62, R108 ;  /* 0x0000003e3d3d7223 */ /* 0x000fe2000001006c */
[----:B------:R-:W-:Y:S01]  /*3750*/  FFMA.FTZ R62, R109, R116, R118 ;  /* 0x000000746d3e7223 */ /* 0x000fe20000010076 */
[----:B------:R-:W-:Y:S01]  /*3760*/  FADD.FTZ R109, R96, -UR4 ;  /* 0x80000004606d7e21 */ /* 0x000fe20008010000 */
[----:B------:R-:W-:Y:S01]  /*3770*/  FFMA.FTZ R112, R63, R112, R114 ;  /* 0x000000703f707223 */ /* 0x000fe20000010072 */
[----:B------:R-:W-:Y:S01]  /*3780*/  FADD.FTZ R63, R88, -UR4 ;  /* 0x80000004583f7e21 */ /* 0x000fe20008010000 */
[----:B------:R-:W-:Y:S01]  /*3790*/  SHF.L.U32 R108, R5, 0x10, RZ ;  /* 0x00000010056c7819 */ /* 0x000fe200000006ff */
[----:B------:R-:W-:Y:S01]  /*37a0*/  FMUL.FTZ R109, R110, R109 ;  /* 0x0000006d6e6d7220 */ /* 0x000fe20000410000 */
[----:B------:R-:W-:Y:S01]  /*37b0*/  SHF.L.U32 R114, R6, 0x10, RZ ;  /* 0x0000001006727819 */ /* 0x000fe200000006ff */
[----:B------:R-:W-:Y:S01]  /*37c0*/  FMUL.FTZ R63, R110, R63 ;  /* 0x0000003f6e3f7220 */ /* 0x000fe20000410000 */
[----:B------:R-:W-:Y:S01]  /*37d0*/  SHF.L.U32 R118, R55, 0x10, RZ ;  /* 0x0000001037767819 */ /* 0x000fe200000006ff */
[----:B------:R-:W-:Y:S01]  /*37e0*/  IMAD.U32 R116, R59, 0x10000, RZ ;  /* 0x000100003b747824 */ /* 0x000fe200078e00ff */
[----:B------:R-:W-:Y:S01]  /*37f0*/  F2FP.BF16.F32.PACK_AB R61, R112, R61 ;  /* 0x0000003d703d723e */ /* 0x000fe200000010ff */
[----:B------:R-:W-:Y:S01]  /*3800*/  FFMA.FTZ R111, R63, R108, R114 ;  /* 0x0000006c3f6f7223 */ /* 0x000fe20000010072 */
[----:B------:R-:W-:Y:S01]  /*3810*/  FADD.FTZ R63, R97, -UR4 ;  /* 0x80000004613f7e21 */ /* 0x000fe20008010000 */
[----:B------:R-:W-:Y:S01]  /*3820*/  FFMA.FTZ R118, R109, R116, R118 ;  /* 0x000000746d767223 */ /* 0x000fe20000010076 */
[----:B------:R-:W-:Y:S01]  /*3830*/  SHF.L.U32 R114, R7, 0x10, RZ ;  /* 0x0000001007727819 */ /* 0x000fe200000006ff */
[----:B------:R-:W0:Y:S01]  /*3840*/  LDC.64 R108, c[0x0][0x428] ;  /* 0x00010a00ff6c7b82 */ /* 0x000e220000000a00 */
[----:B------:R-:W-:Y:S01]  /*3850*/  FMUL.FTZ R63, R110, R63 ;  /* 0x0000003f6e3f7220 */ /* 0x000fe20000410000 */
[----:B------:R-:W-:Y:S01]  /*3860*/  IMAD.U32 R116, R8, 0x10000, RZ ;  /* 0x0001000008747824 */ /* 0x000fe200078e00ff */
[----:B------:R-:W-:-:S03]  /*3870*/  F2FP.BF16.F32.PACK_AB R62, R111, R62 ;  /* 0x0000003e6f3e723e */ /* 0x000fc600000010ff */
[----:B------:R-:W-:Y:S01]  /*3880*/  FFMA.FTZ R115, R63, R114, R116 ;  /* 0x000000723f737223 */ /* 0x000fe20000010074 */
[----:B------:R-:W-:Y:S01]  /*3890*/  FADD.FTZ R63, R82, -UR4 ;  /* 0x80000004523f7e21 */ /* 0x000fe20008010000 */
[----:B------:R-:W-:Y:S02]  /*38a0*/  SHF.L.U32 R114, R0, 0x10, RZ ;  /* 0x0000001000727819 */ /* 0x000fe400000006ff */
[----:B------:R-:W-:Y:S01]  /*38b0*/  SHF.L.U32 R116, R2, 0x10, RZ ;  /* 0x0000001002747819 */ /* 0x000fe200000006ff */
[----:B------:R-:W-:-:S04]  /*38c0*/  FMUL.FTZ R63, R110, R63 ;  /* 0x0000003f6e3f7220 */ /* 0x000fc80000410000 */
[----:B------:R-:W-:Y:S01]  /*38d0*/  FFMA.FTZ R113, R63, R114, R116 ;  /* 0x000000723f717223 */ /* 0x000fe20000010074 */
[----:B------:R-:W-:-:S04]  /*38e0*/  F2FP.BF16.F32.PACK_AB R63, R115, R118 ;  /* 0x00000076733f723e */ /* 0x000fc800000010ff */
[----:B------:R-:W-:Y:S01]  /*38f0*/  F2FP.BF16.F32.PACK_AB R60, R113, R60 ;  /* 0x0000003c713c723e */ /* 0x000fe200000010ff */
[----:B0-----:R-:W-:-:S04]  /*3900*/  IMAD.WIDE.U32 R108, R107, 0x10, R108 ;  /* 0x000000106b6c7825 */ /* 0x001fc800078e006c */
[----:B------:R-:W-:Y:S01]  /*3910*/  VIADD R107, R107, 0x100 ;  /* 0x000001006b6b7836 */ /* 0x000fe20000000000 */
[----:B------:R0:W-:Y:S06]  /*3920*/  STG.E.128 desc[UR12][R108.64], R60 ;  /* 0x0000003c6c007986 */ /* 0x0001ec000c101d0c */
.L_x_82:
[----:B------:R-:W-:Y:S05]  /*3930*/  BSYNC.RECONVERGENT B0 ;  /* 0x0000000000007941 */ /* 0x000fea0003800200 */
.L_x_81:
[----:B------:R-:W-:Y:S04]  /*3940*/  BSSY.RECONVERGENT B0, `(.L_x_83) ;  /* 0x0000032000007945 */ /* 0x000fe80003800200 */
[----:B------:R-:W-:Y:S05]  /*3950*/  @!P1 BRA `(.L_x_84) ;  /* 0x0000000000c09947 */ /* 0x000fea0003800000 */
[----:B0-----:R-:W-:Y:S01]  /*3960*/  FADD.FTZ R61, R98, -UR4 ;  /* 0x80000004623d7e21 */ /* 0x001fe20008010000 */
        /* <DEDUP_REMOVED lines=13> */
[C---:B------:R-:W-:Y:S01]  /*3a40*/  FMUL.FTZ R109, R110.reuse, R109 ;  /* 0x0000006d6e6d7220 */ /* 0x040fe20000410000 */
[----:B------:R-:W-:Y:S01]  /*3a50*/  SHF.L.U32 R112, R11, 0x10, RZ ;  /* 0x000000100b707819 */ /* 0x000fe200000006ff */
[----:B------:R-:W-:Y:S01]  /*3a60*/  FMUL.FTZ R63, R110, R63 ;  /* 0x0000003f6e3f7220 */ /* 0x000fe20000410000 */
[----:B------:R-:W-:Y:S01]  /*3a70*/  FFMA.FTZ R61, R61, R62, R108 ;  /* 0x0000003e3d3d7223 */ /* 0x000fe2000001006c */
[----:B------:R-:W-:Y:S01]  /*3a80*/  FFMA.FTZ R62, R109, R116, R118 ;  /* 0x000000746d3e7223 */ /* 0x000fe20000010076 */
[----:B------:R-:W-:Y:S01]  /*3a90*/  FADD.FTZ R109, R99, -UR4 ;  /* 0x80000004636d7e21 */ /* 0x000fe20008010000 */
[----:B------:R-:W-:Y:S01]  /*3aa0*/  FFMA.FTZ R112, R63, R112, R114 ;  /* 0x000000703f707223 */ /* 0x000fe20000010072 */
[----:B------:R-:W-:Y:S01]  /*3ab0*/  FADD.FTZ R63, R90, -UR4 ;  /* 0x800000045a3f7e21 */ /* 0x000fe20008010000 */
[----:B------:R-:W-:Y:S01]  /*3ac0*/  IMAD.U32 R108, R14, 0x10000, RZ ;  /* 0x000100000e6c7824 */ /* 0x000fe200078e00ff */
[----:B------:R-:W-:Y:S01]  /*3ad0*/  SHF.L.U32 R114, R15, 0x10, RZ ;  /* 0x000000100f727819 */ /* 0x000fe200000006ff */
[C---:B------:R-:W-:Y:S01]  /*3ae0*/  FMUL.FTZ R109, R110.reuse, R109 ;  /* 0x0000006d6e6d7220 */ /* 0x040fe20000410000 */
[----:B------:R-:W-:Y:S01]  /*3af0*/  SHF.L.U32 R116, R51, 0x10, RZ ;  /* 0x0000001033747819 */ /* 0x000fe200000006ff */
[----:B------:R-:W-:Y:S01]  /*3b00*/  FMUL.FTZ R63, R110, R63 ;  /* 0x0000003f6e3f7220 */ /* 0x000fe20000410000 */
[----:B------:R-:W-:Y:S01]  /*3b10*/  IMAD.U32 R118, R47, 0x10000, RZ ;  /* 0x000100002f767824 */ /* 0x000fe200078e00ff */
[----:B------:R-:W-:-:S02]  /*3b20*/  F2FP.BF16.F32.PACK_AB R61, R112, R61 ;  /* 0x0000003d703d723e */ /* 0x000fc400000010ff */
[----:B------:R-:W-:Y:S01]  /*3b30*/  FFMA.FTZ R111, R63, R108, R114 ;  /* 0x0000006c3f6f7223 */ /* 0x000fe20000010072 */
[----:B------:R-:W-:Y:S01]  /*3b40*/  FFMA.FTZ R118, R109, R116, R118 ;  /* 0x000000746d767223 */ /* 0x000fe20000010076 */
[----:B------:R-:W-:Y:S01]  /*3b50*/  FADD.FTZ R63, R100, -UR4 ;  /* 0x80000004643f7e21 */ /* 0x000fe20008010000 */
[----:B------:R-:W0:Y:S01]  /*3b60*/  LDC.64 R108, c[0x0][0x428] ;  /* 0x00010a00ff6c7b82 */ /* 0x000e220000000a00 */
[----:B------:R-:W-:Y:S02]  /*3b70*/  SHF.L.U32 R114, R16, 0x10, RZ ;  /* 0x0000001010727819 */ /* 0x000fe400000006ff */
[----:B------:R-:W-:Y:S01]  /*3b80*/  SHF.L.U32 R116, R17, 0x10, RZ ;  /* 0x0000001011747819 */ /* 0x000fe200000006ff */
[----:B------:R-:W-:Y:S01]  /*3b90*/  FMUL.FTZ R63, R110, R63 ;  /* 0x0000003f6e3f7220 */ /* 0x000fe20000410000 */
[----:B------:R-:W-:-:S03]  /*3ba0*/  F2FP.BF16.F32.PACK_AB R62, R111, R62 ;  /* 0x0000003e6f3e723e */ /* 0x000fc600000010ff */
[----:B------:R-:W-:Y:S01]  /*3bb0*/  FFMA.FTZ R115, R63, R114, R116 ;  /* 0x000000723f737223 */ /* 0x000fe20000010074 */
[----:B------:R-:W-:Y:S01]  /*3bc0*/  FADD.FTZ R63, R79, -UR4 ;  /* 0x800000044f3f7e21 */ /* 0x000fe20008010000 */
[----:B------:R-:W-:Y:S01]  /*3bd0*/  SHF.L.U32 R116, R10, 0x10, RZ ;  /* 0x000000100a747819 */ /* 0x000fe200000006ff */
        /* <DEDUP_REMOVED lines=8> */
.L_x_84:
[----:B------:R-:W-:Y:S05]  /*3c60*/  BSYNC.RECONVERGENT B0 ;  /* 0x0000000000007941 */ /* 0x000fea0003800200 */
.L_x_83:
[----:B------:R-:W-:Y:S04]  /*3c70*/  BSSY.RECONVERGENT B0, `(.L_x_85) ;  /* 0x0000032000007945 */ /* 0x000fe80003800200 */
[----:B------:R-:W-:Y:S05]  /*3c80*/  @!P2 BRA `(.L_x_86) ;  /* 0x0000000000c0a947 */ /* 0x000fea0003800000 */
[----:B01----:R-:W-:Y:S01]  /*3c90*/  FADD.FTZ R61, R101, -UR4 ;  /* 0x80000004653d7e21 */ /* 0x003fe20008010000 */
[----:B------:R-:W-:Y:S01]  /*3ca0*/  SHF.L.U32 R109, R36, 0x10, RZ ;  /* 0x00000010246d7819 */ /* 0x000fe200000006ff */
[----:B------:R-:W-:Y:S01]  /*3cb0*/  IMAD.U32 R63, R40, 0x10000, RZ ;  /* 0x00010000283f7824 */ /* 0x000fe200078e00ff */
[----:B------:R-:W-:Y:S01]  /*3cc0*/  SHF.L.U32 R62, R41, 0x10, RZ ;  /* 0x00000010293e7819 */ /* 0x000fe200000006ff */
[----:B------:R-:W-:Y:S01]  /*3cd0*/  FMUL.FTZ R60, R110, R61 ;  /* 0x0000003d6e3c7220 */ /* 0x000fe20000410000 */
[----:B------:R-:W-:Y:S01]  /*3ce0*/  FADD.FTZ R61, R75, -UR4 ;  /* 0x800000044b3d7e21 */ /* 0x000fe20008010000 */
[----:B------:R-:W-:Y:S01]  /*3cf0*/  IMAD.U32 R108, R37, 0x10000, RZ ;  /* 0x00010000256c7824 */ /* 0x000fe200078e00ff */
[----:B------:R-:W-:Y:S01]  /*3d00*/  SHF.L.U32 R118, R38, 0x10, RZ ;  /* 0x0000001026767819 */ /* 0x000fe200000006ff */
[----:B------:R-:W-:Y:S01]  /*3d10*/  FFMA.FTZ R60, R60, R63, R109 ;  /* 0x0000003f3c3c7223 */ /* 0x000fe2000001006d */
[----:B------:R-:W-:Y:S01]  /*3d20*/  FADD.FTZ R109, R91, -UR4 ;  /* 0x800000045b6d7e21 */ /* 0x000fe20008010000 */
[----:B------:R-:W-:Y:S01]  /*3d30*/  FADD.FTZ R63, R83, -UR4 ;  /* 0x80000004533f7e21 */ /* 0x000fe20008010000 */
[----:B------:R-:W-:Y:S01]  /*3d40*/  FMUL.FTZ R61, R110, R61 ;  /* 0x0000003d6e3d7220 */ /* 0x000fe20000410000 */
[----:B------:R-:W-:Y:S01]  /*3d50*/  SHF.L.U32 R112, R20, 0x10, RZ ;  /* 0x0000001014707819 */ /* 0x000fe200000006ff */
[----:B------:R-:W-:Y:S01]  /*3d60*/  IMAD.U32 R116, R42, 0x10000, RZ ;  /* 0x000100002a747824 */ /* 0x000fe200078e00ff */
[----:B------:R-:W-:Y:S01]  /*3d70*/  SHF.L.U32 R114, R21, 0x10, RZ ;  /* 0x0000001015727819 */ /* 0x000fe200000006ff */
[C---:B------:R-:W-:Y:S01]  /*3d80*/  FMUL.FTZ R109, R110.reuse, R109 ;  /* 0x0000006d6e6d7220 */ /* 0x040fe20000410000 */
[----:B------:R-:W-:Y:S01]  /*3d90*/  FMUL.FTZ R63, R110, R63 ;  /* 0x0000003f6e3f7220 */ /* 0x000fe20000410000 */
[----:B------:R-:W-:Y:S01]  /*3da0*/  FFMA.FTZ R61, R61, R62, R108 ;  /* 0x0000003e3d3d7223 */ /* 0x000fe2000001006c */
[----:B------:R-:W-:Y:S01]  /*3db0*/  SHF.L.U32 R108, R22, 0x10, RZ ;  /* 0x00000010166c7819 */ /* 0x000fe200000006ff */
[----:B------:R-:W-:Y:S01]  /*3dc0*/  FFMA.FTZ R62, R109, R116, R118 ;  /* 0x000000746d3e7223 */ /* 0x000fe20000010076 */
[----:B------:R-:W-:Y:S01]  /*3dd0*/  FFMA.FTZ R112, R63, R112, R114 ;  /* 0x000000703f707223 */ /* 0x000fe20000010072 */
[----:B------:R-:W-:Y:S01]  /*3de0*/  FADD.FTZ R109, R102, -UR4 ;  /* 0x80000004666d7e21 */ /* 0x000fe20008010000 */
[----:B------:R-:W-:Y:S01]  /*3df0*/  FADD.FTZ R63, R92, -UR4 ;  /* 0x800000045c3f7e21 */ /* 0x000fe20008010000 */
[----:B------:R-:W-:Y:S01]  /*3e00*/  SHF.L.U32 R116, R43, 0x10, RZ ;  /* 0x000000102b747819 */ /* 0x000fe200000006ff */
[----:B------:R-:W-:Y:S01]  /*3e10*/  IMAD.U32 R114, R23, 0x10000, RZ ;  /* 0x0001000017727824 */ /* 0x000fe200078e00ff */
[----:B------:R-:W-:Y:S01]  /*3e20*/  SHF.L.U32 R118, R39, 0x10, RZ ;  /* 0x0000001027767819 */ /* 0x000fe200000006ff */
[C---:B------:R-:W-:Y:S01]  /*3e30*/  FMUL.FTZ R109, R110.reuse, R109 ;  /* 0x0000006d6e6d7220 */ /* 0x040fe20000410000 */
[----:B------:R-:W-:Y:S01]  /*3e40*/  FMUL.FTZ R63, R110, R63 ;  /* 0x0000003f6e3f7220 */ /* 0x000fe20000410000 */
[----:B------:R-:W-:-:S02]  /*3e50*/  F2FP.BF16.F32.PACK_AB R61, R112, R61 ;  /* 0x0000003d703d723e */ /* 0x000fc400000010ff */
[----:B------:R-:W-:Y:S01]  /*3e60*/  FFMA.FTZ R118, R109, R116, R118 ;  /* 0x000000746d767223 */ /* 0x000fe20000010076 */
[----:B------:R-:W-:Y:S01]  /*3e70*/  FFMA.FTZ R111, R63, R108, R114 ;  /* 0x0000006c3f6f7223 */ /* 0x000fe20000010072 */
[----:B------:R-:W-:Y:S01]  /*3e80*/  FADD.FTZ R63, R103, -UR4 ;  /* 0x80000004673f7e21 */ /* 0x000fe20008010000 */
[----:B------:R-:W0:Y:S01]  /*3e90*/  LDC.64 R108, c[0x0][0x428] ;  /* 0x00010a00ff6c7b82 */ /* 0x000e220000000a00 */
[----:B------:R-:W-:Y:S01]  /*3ea0*/  SHF.L.U32 R116, R65, 0x10, RZ ;  /* 0x0000001041747819 */ /* 0x000fe200000006ff */
[----:B------:R-:W-:Y:S02]  /*3eb0*/  IMAD.U32 R114, R64, 0x10000, RZ ;  /* 0x0001000040727824 */ /* 0x000fe400078e00ff */
        /* <DEDUP_REMOVED lines=13> */
.L_x_86:
[----:B------:R-:W-:Y:S05]  /*3f90*/  BSYNC.RECONVERGENT B0 ;  /* 0x0000000000007941 */ /* 0x000fea0003800200 */
.L_x_85:
[----:B------:R-:W-:Y:S04]  /*3fa0*/  BSSY.RECONVERGENT B0, `(.L_x_80) ;  /* 0x0000032000007945 */ /* 0x000fe80003800200 */
[----:B------:R-:W-:Y:S05]  /*3fb0*/  @!P3 BRA `(.L_x_87) ;  /* 0x0000000000c0b947 */ /* 0x000fea0003800000 */
[----:B012---:R-:W-:Y:S01]  /*3fc0*/  FADD.FTZ R61, R104, -UR4 ;  /* 0x80000004683d7e21 */ /* 0x007fe20008010000 */
[----:B------:R-:W-:Y:S01]  /*3fd0*/  SHF.L.U32 R60, R32, 0x10, RZ ;  /* 0x00000010203c7819 */ /* 0x000fe200000006ff */
[----:B------:R-:W-:Y:S02]  /*3fe0*/  IMAD.U32 R62, R28, 0x10000, RZ ;  /* 0x000100001c3e7824 */ /* 0x000fe400078e00ff */
[----:B------:R-:W-:Y:S01]  /*3ff0*/  FADD.FTZ R109, R86, -UR4 ;  /* 0x80000004566d7e21 */ /* 0x000fe20008010000 */
[----:B------:R-:W-:Y:S01]  /*4000*/  FMUL.FTZ R61, R110, R61 ;  /* 0x0000003d6e3d7220 */ /* 0x000fe20000410000 */
[----:B------:R-:W-:Y:S01]  /*4010*/  FADD.FTZ R63, R85, -UR4 ;  /* 0x80000004553f7e21 */ /* 0x000fe20008010000 */
[----:B------:R-:W-:Y:S01]  /*4020*/  SHF.L.U32 R116, R69, 0x10, RZ ;  /* 0x0000001045747819 */ /* 0x000fe200000006ff */
[----:B------:R-:W-:Y:S01]  /*4030*/  IMAD.U32 R114, R68, 0x10000, RZ ;  /* 0x0001000044727824 */ /* 0x000fe200078e00ff */
[----:B------:R-:W-:Y:S01]  /*4040*/  SHF.L.U32 R112, R33, 0x10, RZ ;  /* 0x0000001021707819 */ /* 0x000fe200000006ff */
[C---:B------:R-:W-:Y:S01]  /*4050*/  FMUL.FTZ R109, R110.reuse, R109 ;  /* 0x0000006d6e6d7220 */ /* 0x040fe20000410000 */
[----:B------:R-:W-:Y:S01]  /*4060*/  SHF.L.U32 R108, R29, 0x10, RZ ;  /* 0x000000101d6c7819 */ /* 0x000fe200000006ff */
[----:B------:R-:W-:Y:S01]  /*4070*/  FFMA.FTZ R111, R61, R60, R62 ;  /* 0x0000003c3d6f7223 */ /* 0x000fe2000001003e */
[----:B------:R-:W-:Y:S01]  /*4080*/  FMUL.FTZ R63, R110, R63 ;  /* 0x0000003f6e3f7220 */ /* 0x000fe20000410000 */
[----:B------:R-:W-:Y:S01]  /*4090*/  FADD.FTZ R61, R93, -UR4 ;  /* 0x800000045d3d7e21 */ /* 0x000fe20008010000 */
[----:B------:R-:W-:Y:S01]  /*40a0*/  FFMA.FTZ R113, R109, R114, R116 ;  /* 0x000000726d717223 */ /* 0x000fe20000010074 */
[----:B------:R-:W-:Y:S01]  /*40b0*/  SHF.L.U32 R62, R34, 0x10, RZ ;  /* 0x00000010223e7819 */ /* 0x000fe200000006ff */
[----:B------:R-:W-:Y:S01]  /*40c0*/  FFMA.FTZ R112, R63, R112, R108 ;  /* 0x000000703f707223 */ /* 0x000fe2000001006c */
[----:B------:R-:W-:Y:S01]  /*40d0*/  IMAD.U32 R60, R30, 0x10000, RZ ;  /* 0x000100001e3c7824 */ /* 0x000fe200078e00ff */
[----:B------:R-:W-:Y:S01]  /*40e0*/  PRMT R114, R31, 0x7632, R114 ;  /* 0x000076321f727816 */ /* 0x000fe20000000072 */
[----:B------:R-:W-:Y:S01]  /*40f0*/  FMUL.FTZ R61, R110, R61 ;  /* 0x0000003d6e3d7220 */ /* 0x000fe20000410000 */
[----:B------:R-:W-:Y:S01]  /*4100*/  FADD.FTZ R63, R106, -UR4 ;  /* 0x800000046a3f7e21 */ /* 0x000fe20008010000 */
[----:B------:R-:W-:Y:S01]  /*4110*/  SHF.L.U32 R108, R72, 0x10, RZ ;  /* 0x00000010486c7819 */ /* 0x000fe200000006ff */
[----:B------:R-:W-:Y:S01]  /*4120*/  IMAD.U32 R109, R70, 0x10000, RZ ;  /* 0x00010000466d7824 */ /* 0x000fe200078e00ff */
[----:B------:R-:W-:Y:S01]  /*4130*/  SHF.L.U32 R114, R114, 0x10, RZ ;  /* 0x0000001072727819 */ /* 0x000fe200000006ff */
[----:B------:R-:W-:Y:S01]  /*4140*/  FFMA.FTZ R62, R61, R62, R60 ;  /* 0x0000003e3d3e7223 */ /* 0x000fe2000001003c */
[----:B------:R-:W-:Y:S01]  /*4150*/  FMUL.FTZ R63, R110, R63 ;  /* 0x0000003f6e3f7220 */ /* 0x000fe20000410000 */
[----:B------:R-:W-:Y:S01]  /*4160*/  FADD.FTZ R61, R94, -UR4 ;  /* 0x800000045e3d7e21 */ /* 0x000fe20008010000 */
[----:B------:R-:W-:Y:S01]  /*4170*/  SHF.L.U32 R115, R71, 0x10, RZ ;  /* 0x0000001047737819 */ /* 0x000fe200000006ff */
[----:B------:R-:W-:Y:S01]  /*4180*/  FADD.FTZ R117, R105, -UR4 ;  /* 0x8000000469757e21 */ /* 0x000fe20008010000 */
[----:B------:R-:W-:Y:S01]  /*4190*/  FFMA.FTZ R63, R63, R108, R114 ;  /* 0x0000006c3f3f7223 */ /* 0x000fe20000010072 */
[C---:B------:R-:W-:Y:S01]  /*41a0*/  FMUL.FTZ R108, R110.reuse, R61 ;  /* 0x0000003d6e6c7220 */ /* 0x040fe20000410000 */
[----:B------:R-:W-:Y:S01]  /*41b0*/  IMAD.U32 R114, R31, 0x10000, RZ ;  /* 0x000100001f727824 */ /* 0x000fe200078e00ff */
[----:B------:R-:W0:Y:S01]  /*41c0*/  LDC.64 R60, c[0x0][0x428] ;  /* 0x00010a00ff3c7b82 */ /* 0x000e220000000a00 */
[----:B------:R-:W-:Y:S01]  /*41d0*/  FMUL.FTZ R117, R110, R117 ;  /* 0x000000756e757220 */ /* 0x000fe20000410000 */
[----:B------:R-:W-:Y:S01]  /*41e0*/  FFMA.FTZ R115, R108, R109, R115 ;  /* 0x0000006d6c737223 */ /* 0x000fe20000010073 */
[----:B------:R-:W-:Y:S01]  /*41f0*/  SHF.L.U32 R108, R35, 0x10, RZ ;  /* 0x00000010236c7819 */ /* 0x000fe200000006ff */
[----:B------:R-:W-:-:S03]  /*4200*/  FADD.FTZ R109, R84, -UR4 ;  /* 0x80000004546d7e21 */ /* 0x000fc60008010000 */
[----:B------:R-:W-:Y:S01]  /*4210*/  F2FP.BF16.F32.PACK_AB R62, R115, R62 ;  /* 0x0000003e733e723e */ /* 0x000fe200000010ff */
[----:B------:R-:W-:Y:S01]  /*4220*/  FFMA.FTZ R114, R117, R108, R114 ;  /* 0x0000006c75727223 */ /* 0x000fe20000010072 */
[----:B------:R-:W-:Y:S01]  /*4230*/  FMUL.FTZ R109, R110, R109 ;  /* 0x0000006d6e6d7220 */ /* 0x000fe20000410000 */
[----:B------:R-:W-:Y:S02]  /*4240*/  SHF.L.U32 R108, R66, 0x10, RZ ;  /* 0x00000010426c7819 */ /* 0x000fe400000006ff */
[----:B------:R-:W-:Y:S02]  /*4250*/  SHF.L.U32 R110, R67, 0x10, RZ ;  /* 0x00000010436e7819 */ /* 0x000fe400000006ff */
[----:B------:R-:W-:-:S03]  /*4260*/  F2FP.BF16.F32.PACK_AB R63, R63, R114 ;  /* 0x000000723f3f723e */ /* 0x000fc600000010ff */
[----:B------:R-:W-:Y:S01]  /*4270*/  FFMA.FTZ R110, R109, R108, R110 ;  /* 0x0000006c6d6e7223 */ /* 0x000fe2000001006e */
[----:B0-----:R-:W-:Y:S01]  /*4280*/  IMAD.WIDE.U32 R108, R107, 0x10, R60 ;  /* 0x000000106b6c7825 */ /* 0x001fe200078e003c */
[----:B------:R-:W-:-:S03]  /*4290*/  F2FP.BF16.F32.PACK_AB R61, R113, R112 ;  /* 0x00000070713d723e */ /* 0x000fc600000010ff */
[----:B------:R-:W-:-:S05]  /*42a0*/  F2FP.BF16.F32.PACK_AB R60, R110, R111 ;  /* 0x0000006f6e3c723e */ /* 0x000fca00000010ff */
[----:B------:R3:W-:Y:S02]  /*42b0*/  STG.E.128 desc[UR12][R108.64], R60 ;  /* 0x0000003c6c007986 */ /* 0x0007e4000c101d0c */
.L_x_87:
[----:B------:R-:W-:Y:S05]  /*42c0*/  BSYNC.RECONVERGENT B0 ;  /* 0x0000000000007941 */ /* 0x000fea0003800200 */
.L_x_80:
[----:B------:R-:W-:Y:S02]  /*42d0*/  UIADD3 UR18, UPT, UPT, UR18, UR16, URZ ;  /* 0x0000001012127290 */ /* 0x000fe4000fffe0ff */
[----:B------:R-:W-:Y:S02]  /*42e0*/  UPLOP3.LUT UP1, UPT, UPT, UPT, UP1, 0x40, 0x4 ;  /* 0x000000000004789c */ /* 0x000fe40003f2e810 */
[----:B------:R-:W-:-:S09]  /*42f0*/  UISETP.GE.AND UP0, UPT, UR18, UR17, UPT ;  /* 0x000000111200728c */ /* 0x000fd2000bf06270 */
[----:B------:R-:W-:Y:S05]  /*4300*/  BRA.U !UP0, `(.L_x_88) ;  /* 0xffffffc508587547 */ /* 0x000fea000b83ffff */
[----:B------:R-:W-:Y:S05]  /*4310*/  EXIT ;  /* 0x000000000000794d */ /* 0x000fea0003800000 */
.L_x_89:
        /* <DEDUP_REMOVED lines=14> */
.L_x_27462:


//--------------------- .text._ZN10layer_norm13ln_fwd_kernelINS_13Kernel_traitsI13__nv_bfloat16S2_S2_S2_fjLj8192ELj1ELj1ELj8ELj16ENS_18Kernel_traits_baseILj8192ES2_S2_S2_S2_fjLj256EEEEELb0ELb0ELb1ELb1EEEvNS_9FwdParamsE --------------------------
	.section	.text._ZN10layer_norm13ln_fwd_kernelINS_13Kernel_traitsI13__nv_bfloat16S2_S2_S2_fjLj8192ELj1ELj1ELj8ELj16ENS_18Kernel_traits_baseILj8192ES2_S2_S2_S2_fjLj256EEEEELb0ELb0ELb1ELb1EEEvNS_9FwdParamsE,"ax",@progbits
	.align	128
        .global         _ZN10layer_norm13ln_fwd_kernelINS_13Kernel_traitsI13__nv_bfloat16S2_S2_S2_fjLj8192ELj1ELj1ELj8ELj16ENS_18Kernel_traits_baseILj8192ES2_S2_S2_S2_fjLj256EEEEELb0ELb0ELb1ELb1EEEvNS_9FwdParamsE
        .type           _ZN10layer_norm13ln_fwd_kernelINS_13Kernel_traitsI13__nv_bfloat16S2_S2_S2_fjLj8192ELj1ELj1ELj8ELj16ENS_18Kernel_traits_baseILj8192ES2_S2_S2_S2_fjLj256EEEEELb0ELb0ELb1ELb1EEEvNS_9FwdParamsE,@function
        .size           _ZN10layer_norm13ln_fwd_kernelINS_13Kernel_traitsI13__nv_bfloat16S2_S2_S2_fjLj8192ELj1ELj1ELj8ELj16ENS_18Kernel_traits_baseILj8192ES2_S2_S2_S2_fjLj256EEEEELb0ELb0ELb1ELb1EEEvNS_9FwdParamsE,(.L_x_27463 - _ZN10layer_norm13ln_fwd_kernelINS_13Kernel_traitsI13__nv_bfloat16S2_S2_S2_fjLj8192ELj1ELj1ELj8ELj16ENS_18Kernel_traits_baseILj8192ES2_S2_S2_S2_fjLj256EEEEELb0ELb0ELb1ELb1EEEvNS_9FwdParamsE)
        .other          _ZN10layer_norm13ln_fwd_kernelINS_13Kernel_traitsI13__nv_bfloat16S2_S2_S2_fjLj8192ELj1ELj1ELj8ELj16ENS_18Kernel_traits_baseILj8192ES2_S2_S2_S2_fjLj256EEEEELb0ELb0ELb1ELb1EEEvNS_9FwdParamsE,@"STO_CUDA_ENTRY STV_DEFAULT"
_ZN10layer_norm13ln_fwd_kernelINS_13Kernel_traitsI13__nv_bfloat16S2_S2_S2_fjLj8192ELj1ELj1ELj8ELj16ENS_18Kernel_traits_baseILj8192ES2_S2_S2_S2_fjLj256EEEEELb0ELb0ELb1ELb1EEEvNS_9FwdParamsE:
.text._ZN10layer_norm13ln_fwd_kernelINS_13Kernel_traitsI13__nv_bfloat16S2_S2_S2_fjLj8192ELj1ELj1ELj8ELj16ENS_18Kernel_traits_baseILj8192ES2_S2_S2_S2_fjLj256EEEEELb0ELb0ELb1ELb1EEEvNS_9FwdParamsE:
[----:B------:R-:W-:Y:S01]  /*0000*/  LDC R1, c[0x0][0x37c] ;  /* 0x0000df00ff017b82 */ /* 0x000fe20000000800 */
[----:B------:R-:W0:Y:S07]  /*0010*/  S2R R0, SR_TID.X ;  /* 0x0000000000007919 */ /* 0x000e2e0000002100 */
[----:B------:R-:W0:Y:S01]  /*0020*/  LDC.64 R4, c[0x0][0x3d0] ;  /* 0x0000f400ff047b82 */ /* 0x000e220000000a00 */
[----:B------:R-:W1:Y:S01]  /*0030*/  LDCU.64 UR12, c[0x0][0x358] ;  /* 0x00006b00ff0c77ac */ /* 0x000e620008000a00 */
[----:B------:R-:W2:Y:S01]  /*0040*/  LDCU.64 UR4, c[0x0][0x438] ;  /* 0x00008700ff0477ac */ /* 0x000ea20008000a00 */
[----:B0-----:R-:W-:-:S05]  /*0050*/  IMAD.WIDE.U32 R4, R0, 0x10, R4 ;  /* 0x0000001000047825 */ /* 0x001fca00078e0004 */
[----:B-1----:R-:W3:Y:S04]  /*0060*/  LDG.E.128 R8, desc[UR12][R4.64] ;  /* 0x0000000c04087981 */ /* 0x002ee8000c1e1d00 */
[----:B------:R-:W4:Y:S01]  /*0070*/  LDG.E.128 R12, desc[UR12][R4.64+0x1000] ;  /* 0x0010000c040c7981 */ /* 0x000f22000c1e1d00 */
[----:B--2---:R-:W-:Y:S01]  /*0080*/  ISETP.NE.U32.AND P0, PT, RZ, UR4, PT ;  /* 0x00000004ff007c0c */ /* 0x004fe2000bf05070 */
[----:B------:R-:W0:Y:S01]  /*0090*/  S2UR UR7, SR_CTAID.X ;  /* 0x00000000000779c3 */ /* 0x000e220000002500 */
[----:B------:R-:W0:Y:S01]  /*00a0*/  LDCU UR4, c[0x0][0x384] ;  /* 0x00007080ff0477ac */ /* 0x000e220008000800 */
[----:B------:R-:W2:Y:S01]  /*00b0*/  LDG.E.128 R16, desc[UR12][R4.64+0x2000] ;  /* 0x0020000c04107981 */ /* 0x000ea2000c1e1d00 */
[----:B------:R-:W-:-:S03]  /*00c0*/  ISETP.NE.AND.EX P0, PT, RZ, UR5, PT, P0 ;  /* 0x00000005ff007c0c */ /* 0x000fc6000bf05300 */
[----:B------:R1:W2:Y:S10]  /*00d0*/  LDG.E.128 R20, desc[UR12][R4.64+0x3000] ;  /* 0x0030000c04147981 */ /* 0x0002b4000c1e1d00 */
[----:B------:R-:W1:Y:S01]  /*00e0*/  @P0 LDC.64 R6, c[0x0][0x438] ;  /* 0x00010e00ff060b82 */ /* 0x000e620000000a00 */
[----:B0-----:R-:W-:-:S06]  /*00f0*/  UISETP.GE.AND UP0, UPT, UR7, UR4, UPT ;  /* 0x000000040700728c */ /* 0x001fcc000bf06270 */
[----:B------:R-:W-:Y:S01]  /*0100*/  PLOP3.LUT P1, PT, PT, PT, UP0, 0x80, 0x8 ;  /* 0x000000000008781c */ /* 0x000fe20003f2f008 */
[----:B-1----:R-:W-:-:S05]  /*0110*/  @P0 IMAD.WIDE.U32 R6, R0, 0x10, R6 ;  /* 0x0000001000060825 */ /* 0x002fca00078e0006 */
[----:B------:R-:W5:Y:S04]  /*0120*/  @P0 LDG.E.128 R36, desc[UR12][R6.64] ;  /* 0x0000000c06240981 */ /* 0x000f68000c1e1d00 */
[----:B------:R-:W5:Y:S04]  /*0130*/  @P0 LDG.E.128 R32, desc[UR12][R6.64+0x1000] ;  /* 0x0010000c06200981 */ /* 0x000f68000c1e1d00 */
[----:B------:R-:W5:Y:S04]  /*0140*/  @P0 LDG.E.128 R28, desc[UR12][R6.64+0x2000] ;  /* 0x0020000c061c0981 */ /* 0x000f68000c1e1d00 */
[----:B------:R4:W5:Y:S01]  /*0150*/  @P0 LDG.E.128 R24, desc[UR12][R6.64+0x3000] ;  /* 0x0030000c06180981 */ /* 0x000962000c1e1d00 */
[-C--:B---3--:R-:W-:Y:S01]  /*0160*/  @P0 MOV R2, R8.reuse ;  /* 0x0000000800020202 */ /* 0x088fe20000000f00 */
[----:B------:R-:W-:Y:S01]  /*0170*/  @P0 IMAD.MOV.U32 R4, RZ, RZ, R10 ;  /* 0x000000ffff040224 */ /* 0x000fe200078e000a */
[----:B------:R-:W-:Y:S01]  /*0180*/  @P0 MOV R3, R9 ;  /* 0x0000000900030202 */ /* 0x000fe20000000f00 */
[----:B------:R-:W-:Y:S01]  /*0190*/  @!P0 IMAD.MOV.U32 R3, RZ, RZ, R9 ;  /* 0x000000ffff038224 */ /* 0x000fe200078e0009 */
[----:B------:R-:W-:Y:S01]  /*01a0*/  @P0 MOV R5, R11 ;  /* 0x0000000b00050202 */ /* 0x000fe20000000f00 */
[----:B----4-:R-:W-:Y:S01]  /*01b0*/  @P0 IMAD.MOV.U32 R6, RZ, RZ, R12 ;  /* 0x000000ffff060224 */ /* 0x010fe200078e000c */
[----:B------:R-:W-:Y:S01]  /*01c0*/  @!P0 MOV R2, R8 ;  /* 0x0000000800028202 */ /* 0x000fe20000000f00 */
[----:B------:R-:W-:Y:S01]  /*01d0*/  @P0 IMAD.MOV.U32 R9, RZ, RZ, R15 ;  /* 0x000000ffff090224 */ /* 0x000fe200078e000f */
[----:B------:R-:W-:-:S02]  /*01e0*/  @P0 MOV R7, R13 ;  /* 0x0000000d00070202 */ /* 0x000fc40000000f00 */
[----:B------:R-:W-:Y:S02]  /*01f0*/  @!P0 MOV R4, R10 ;  /* 0x0000000a00048202 */ /* 0x000fe40000000f00 */
[----:B------:R-:W-:Y:S01]  /*0200*/  @!P0 MOV R5, R11 ;  /* 0x0000000b00058202 */ /* 0x000fe20000000f00 */
[----:B--2---:R-:W-:Y:S01]  /*0210*/  @P0 IMAD.MOV.U32 R11, RZ, RZ, R17 ;  /* 0x000000ffff0b0224 */ /* 0x004fe200078e0011 */
[----:B------:R-:W-:Y:S01]  /*0220*/  @P0 MOV R8, R14 ;  /* 0x0000000e00080202 */ /* 0x000fe20000000f00 */
[----:B------:R-:W-:Y:S01]  /*0230*/  @!P0 IMAD.MOV.U32 R8, RZ, RZ, R14 ;  /* 0x000000ffff088224 */ /* 0x000fe200078e000e */
[----:B------:R-:W-:Y:S02]  /*0240*/  @!P0 MOV R6, R12 ;  /* 0x0000000c00068202 */ /* 0x000fe40000000f00 */
[----:B------:R-:W-:Y:S02]  /*0250*/  @!P0 MOV R7, R13 ;  /* 0x0000000d00078202 */ /* 0x000fe40000000f00 */
[----:B------:R-:W-:Y:S01]  /*0260*/  @P0 MOV R10, R16 ;  /* 0x00000010000a0202 */ /* 0x000fe20000000f00 */
[----:B------:R-:W-:Y:S01]  /*0270*/  @!P0 IMAD.MOV.U32 R10, RZ, RZ, R16 ;  /* 0x000000ffff0a8224 */ /* 0x000fe200078e0010 */
[----:B------:R-:W-:-:S02]  /*0280*/  @P0 MOV R12, R18 ;  /* 0x00000012000c0202 */ /* 0x000fc40000000f00 */
[----:B------:R-:W-:Y:S01]  /*0290*/  @P0 MOV R13, R19 ;  /* 0x00000013000d0202 */ /* 0x000fe20000000f00 */
[----:B------:R-:W-:Y:S01]  /*02a0*/  @!P0 IMAD.MOV.U32 R13, RZ, RZ, R19 ;  /* 0x000000ffff0d8224 */ /* 0x000fe200078e0013 */
[----:B------:R-:W-:Y:S02]  /*02b0*/  @!P0 MOV R9, R15 ;  /* 0x0000000f00098202 */ /* 0x000fe40000000f00 */
[----:B------:R-:W-:Y:S02]  /*02c0*/  @!P0 MOV R11, R17 ;  /* 0x00000011000b8202 */ /* 0x000fe40000000f00 */
[----:B------:R-:W-:Y:S02]  /*02d0*/  @!P0 MOV R12, R18 ;  /* 0x00000012000c8202 */ /* 0x000fe40000000f00 */
[----:B------:R-:W-:Y:S01]  /*02e0*/  @P0 MOV R14, R20 ;  /* 0x00000014000e0202 */ /* 0x000fe20000000f00 */
[----:B------:R-:W-:Y:S06]  /*02f0*/  @P1 EXIT ;  /* 0x000000000000194d */ /* 0x000fec0003800000 */
[----:B------:R-:W0:Y:S01]  /*0300*/  LDCU.U8 UR4, c[0x0][0x410] ;  /* 0x00008200ff0477ac */ /* 0x000e220008000000 */
[----:B------:R-:W-:Y:S01]  /*0310*/  @P0 IMAD.MOV.U32 R15, RZ, RZ, R21 ;  /* 0x000000ffff0f0224 */ /* 0x000fe200078e0015 */
[----:B-----5:R-:W-:Y:S02]  /*0320*/  @!P0 CS2R R38, SRZ ;  /* 0x0000000000268805 */ /* 0x020fe4000001ff00 */
[----:B------:R-:W-:Y:S02]  /*0330*/  @!P0 CS2R R36, SRZ ;  /* 0x0000000000248805 */ /* 0x000fe4000001ff00 */
[----:B------:R-:W-:Y:S02]  /*0340*/  @!P0 CS2R R34, SRZ ;  /* 0x0000000000228805 */ /* 0x000fe4000001ff00 */
[----:B------:R-:W-:Y:S02]  /*0350*/  @!P0 CS2R R32, SRZ ;  /* 0x0000000000208805 */ /* 0x000fe4000001ff00 */
[----:B------:R-:W-:-:S02]  /*0360*/  @!P0 CS2R R30, SRZ ;  /* 0x00000000001e8805 */ /* 0x000fc4000001ff00 */
[----:B------:R-:W-:Y:S02]  /*0370*/  @!P0 CS2R R28, SRZ ;  /* 0x00000000001c8805 */ /* 0x000fe4000001ff00 */
[----:B------:R-:W-:Y:S02]  /*0380*/  @!P0 CS2R R26, SRZ ;  /* 0x00000000001a8805 */ /* 0x000fe4000001ff00 */
[----:B------:R-:W-:Y:S02]  /*0390*/  @!P0 CS2R R24, SRZ ;  /* 0x0000000000188805 */ /* 0x000fe4000001ff00 */
[----:B------:R-:W-:Y:S01]  /*03a0*/  @P0 MOV R16, R22 ;  /* 0x0000001600100202 */ /* 0x000fe20000000f00 */
[----:B------:R-:W-:Y:S01]  /*03b0*/  @!P0 IMAD.MOV.U32 R15, RZ, RZ, R21 ;  /* 0x000000ffff0f8224 */ /* 0x000fe200078e0015 */
[----:B------:R-:W-:Y:S01]  /*03c0*/  @P0 MOV R17, R23 ;  /* 0x0000001700110202 */ /* 0x000fe20000000f00 */
[----:B------:R-:W-:Y:S01]  /*03d0*/  UPLOP3.LUT UP1, UPT, UPT, UPT, UPT, 0x40, 0x4 ;  /* 0x000000000004789c */ /* 0x000fe20003f2e870 */
[----:B------:R-:W-:Y:S01]  /*03e0*/  @!P0 MOV R14, R20 ;  /* 0x00000014000e8202 */ /* 0x000fe20000000f00 */
[----:B------:R-:W1:Y:S01]  /*03f0*/  LDCU UR14, c[0x0][0x388] ;  /* 0x00007100ff0e77ac */ /* 0x000e620008000800 */
[----:B------:R-:W-:-:S02]  /*0400*/  @!P0 MOV R16, R22 ;  /* 0x0000001600108202 */ /* 0x000fc40000000f00 */
[----:B------:R-:W-:Y:S01]  /*0410*/  @!P0 MOV R17, R23 ;  /* 0x0000001700118202 */ /* 0x000fe20000000f00 */
[----:B------:R-:W2:Y:S01]  /*0420*/  LDCU UR15, c[0x0][0x400] ;  /* 0x00008000ff0f77ac */ /* 0x000ea20008000800 */
[----:B------:R-:W-:Y:S02]  /*0430*/  LOP3.LUT R18, R0, 0x1f, RZ, 0xc0, !PT ;  /* 0x0000001f00127812 */ /* 0x000fe400078ec0ff */
[----:B------:R-:W-:Y:S01]  /*0440*/  PRMT R19, R5, 0x7632, R19 ;  /* 0x0000763205137816 */ /* 0x000fe20000000013 */
[----:B------:R-:W3:Y:S01]  /*0450*/  LDCU.128 UR8, c[0x0][0x3f0] ;  /* 0x00007e00ff0877ac */ /* 0x000ee20008000c00 */
[----:B------:R-:W-:Y:S02]  /*0460*/  PRMT R20, R4, 0x7632, R20 ;  /* 0x0000763204147816 */ /* 0x000fe40000000014 */
[----:B------:R-:W-:Y:S01]  /*0470*/  PRMT R21, R3, 0x7632, R21 ;  /* 0x0000763203157816 */ /* 0x000fe20000000015 */
[----:B------:R-:W4:Y:S01]  /*0480*/  LDCU.64 UR16, c[0x0][0x3a0] ;  /* 0x00007400ff1077ac */ /* 0x000f220008000a00 */
[----:B------:R-:W-:-:S02]  /*0490*/  PRMT R22, R2, 0x7632, R22 ;  /* 0x0000763202167816 */ /* 0x000fc40000000016 */
[----:B------:R-:W-:Y:S01]  /*04a0*/  PRMT R23, R9, 0x7632, R23 ;  /* 0x0000763209177816 */ /* 0x000fe20000000017 */
[----:B------:R-:W0:Y:S01]  /*04b0*/  LDCU.64 UR18, c[0x0][0x380] ;  /* 0x00007000ff1277ac */ /* 0x000e220008000a00 */
        /* <DEDUP_REMOVED lines=11> */
[----:B0-----:R-:W-:Y:S02]  /*0570*/  ISETP.NE.AND P0, PT, RZ, UR4, PT ;  /* 0x00000004ff007c0c */ /* 0x001fe4000bf05270 */
        /* <DEDUP_REMOVED lines=15> */
[----:B-1234-:R-:W-:-:S07]  /*0670*/  PRMT R86, R24, 0x7632, R86 ;  /* 0x0000763218567816 */ /* 0x01efce0000000056 */
.L_x_99:
[----:B------:R-:W-:-:S06]  /*0680*/  UIMAD.WIDE UR4, UR7, 0x4, UR8 ;  /* 0x00000004070478a5 */ /* 0x000fcc000f8e0208 */
[----:B01----:R-:W-:Y:S01]  /*0690*/  IMAD.U32 R44, RZ, RZ, UR4 ;  /* 0x00000004ff2c7e24 */ /* 0x003fe2000f8e00ff */
[----:B------:R-:W-:-:S05]  /*06a0*/  MOV R45, UR5 ;  /* 0x00000005002d7c02 */ /* 0x000fca0008000f00 */
[----:B------:R-:W2:Y:S01]  /*06b0*/  LDG.E R44, desc[UR12][R44.64] ;  /* 0x0000000c2c2c7981 */ /* 0x000ea2000c1e1900 */
[----:B------:R-:W-:Y:S01]  /*06c0*/  IMAD.MOV.U32 R52, RZ, RZ, RZ ;  /* 0x000000ffff347224 */ /* 0x000fe200078e00ff */
[----:B--2---:R-:W-:-:S13]  /*06d0*/  R2UR UR20, R44 ;  /* 0x000000002c1472ca */ /* 0x004fda00000e0000 */
[----:B------:R-:W-:-:S06]  /*06e0*/  UISETP.GE.AND UP0, UPT, UR20, 0x1, UPT ;  /* 0x000000011400788c */ /* 0x000fcc000bf06270 */
[----:B------:R-:W-:-:S05]  /*06f0*/  PLOP3.LUT P1, PT, PT, PT, UP0, 0x80, 0x8 ;  /* 0x000000000008781c */ /* 0x000fca0003f2f008 */
[----:B------:R-:W-:-:S06]  /*0700*/  @UP0 UIADD3 UR4, UPT, UPT, UR20, -0x1, URZ ;  /* 0xffffffff14040890 */ /* 0x000fcc000fffe0ff */
[----:B------:R-:W-:Y:S01]  /*0710*/  MOV R48, UR4 ;  /* 0x0000000400307c02 */ /* 0x000fe20008000f00 */
[----:B------:R-:W-:Y:S01]  /*0720*/  UIMAD.WIDE UR4, UR7, 0x4, UR10 ;  /* 0x00000004070478a5 */ /* 0x000fe2000f8e020a */
[----:B------:R-:W0:Y:S03]  /*0730*/  @P1 LDC.64 R46, c[0x0][0x390] ;  /* 0x0000e400ff2e1b82 */ /* 0x000e260000000a00 */
[----:B------:R-:W-:Y:S02]  /*0740*/  @P1 IMAD R48, R48, UR14, RZ ;  /* 0x0000000e30301c24 */ /* 0x000fe4000f8e02ff */
[----:B------:R-:W-:Y:S02]  /*0750*/  MOV R44, UR4 ;  /* 0x00000004002c7c02 */ /* 0x000fe40008000f00 */
[----:B------:R-:W-:Y:S02]  /*0760*/  MOV R45, UR5 ;  /* 0x00000005002d7c02 */ /* 0x000fe40008000f00 */
[----:B------:R-:W-:-:S03]  /*0770*/  @P1 SHF.R.S32.HI R49, RZ, 0x1f, R48 ;  /* 0x0000001fff311819 */ /* 0x000fc60000011430 */
[----:B------:R-:W2:Y:S01]  /*0780*/  LDG.E R44, desc[UR12][R44.64] ;  /* 0x0000000c2c2c7981 */ /* 0x000ea2000c1e1900 */
[----:B------:R-:W-:-:S04]  /*0790*/  @P1 LEA.HI R49, R49, R48, RZ, 0x3 ;  /* 0x0000003031311211 */ /* 0x000fc800078f18ff */
[----:B------:R-:W-:-:S05]  /*07a0*/  @P1 LEA.HI.SX32 R52, R49, R0, 0x1d ;  /* 0x0000000031341211 */ /* 0x000fca00078feaff */
[----:B0-----:R-:W-:-:S05]  /*07b0*/  @P1 IMAD.WIDE.U32 R46, R52, 0x10, R46 ;  /* 0x00000010342e1825 */ /* 0x001fca00078e002e */
[----:B------:R-:W3:Y:S01]  /*07c0*/  @P1 LDG.E.128 R40, desc[UR12][R46.64] ;  /* 0x0000000c2e281981 */ /* 0x000ee2000c1e1d00 */
[----:B------:R-:W-:Y:S02]  /*07d0*/  UIMAD UR4, UR7, UR14, URZ ;  /* 0x0000000e070472a4 */ /* 0x000fe4000f8e02ff */
[----:B------:R-:W-:Y:S02]  /*07e0*/  UISETP.NE.U32.AND UP0, UPT, UR16, URZ, UPT ;  /* 0x000000ff1000728c */ /* 0x000fe4000bf05070 */
[----:B------:R-:W-:Y:S02]  /*07f0*/  USHF.R.S32.HI UR5, URZ, 0x1f, UR4 ;  /* 0x0000001fff057899 */ /* 0x000fe40008011404 */
[----:B------:R-:W-:Y:S02]  /*0800*/  UISETP.NE.AND.EX UP0, UPT, UR17, URZ, UPT, UP0 ;  /* 0x000000ff1100728c */ /* 0x000fe4000bf05300 */
[----:B------:R-:W-:-:S06]  /*0810*/  ULEA.HI UR5, UR5, UR4, URZ, 0x3 ;  /* 0x0000000405057291 */ /* 0x000fcc000f8f18ff */
[----:B------:R-:W-:-:S05]  /*0820*/  IMAD.U32 R113, RZ, RZ, UR5 ;  /* 0x00000005ff717e24 */ /* 0x000fca000f8e00ff */
[----:B------:R-:W-:Y:S02]  /*0830*/  LEA.HI.SX32 R113, R113, R0, 0x1d ;  /* 0x0000000071717211 */ /* 0x000fe400078feaff */
[----:B--2---:R-:W-:Y:S02]  /*0840*/  R2UR UR6, R44 ;  /* 0x000000002c0672ca */ /* 0x004fe400000e0000 */
[----:B---3--:R-:W-:Y:S02]  /*0850*/  PRMT R48, R43, 0x7632, R48 ;  /* 0x000076322b307816 */ /* 0x008fe40000000030 */
[----:B------:R-:W-:Y:S02]  /*0860*/  PRMT R49, R42, 0x7632, R49 ;  /* 0x000076322a317816 */ /* 0x000fe40000000031 */
[----:B------:R-:W-:Y:S02]  /*0870*/  PRMT R50, R41, 0x7632, R50 ;  /* 0x0000763229327816 */ /* 0x000fe40000000032 */
[----:B------:R-:W-:Y:S01]  /*0880*/  PRMT R51, R40, 0x7632, R51 ;  /* 0x0000763228337816 */ /* 0x000fe20000000033 */
[----:B------:R-:W-:Y:S06]  /*0890*/  BRA.U !UP0, `(.L_x_90) ;  /* 0x0000000108d47547 */ /* 0x000fec000b800000 */
[----:B------:R-:W0:Y:S02]  /*08a0*/  LDC.64 R44, c[0x0][0x3a0] ;  /* 0x0000e800ff2c7b82 */ /* 0x000e240000000a00 */
[----:B0-----:R-:W-:-:S06]  /*08b0*/  IMAD.WIDE.U32 R44, R113, 0x10, R44 ;  /* 0x00000010712c7825 */ /* 0x001fcc00078e002c */
[----:B------:R-:W2:Y:S01]  /*08c0*/  LDG.E.128 R44, desc[UR12][R44.64] ;  /* 0x0000000c2c2c7981 */ /* 0x000ea2000c1e1d00 */
[----:B------:R-:W-:-:S13]  /*08d0*/  ISETP.LT.AND P2, PT, RZ, UR20, PT ;  /* 0x00000014ff007c0c */ /* 0x000fda000bf41270 */
[----:B------:R-:W0:Y:S01]  /*08e0*/  @P2 LDC R53, c[0x0][0x40c] ;  /* 0x00010300ff352b82 */ /* 0x000e220000000800 */
[----:B------:R-:W-:Y:S01]  /*08f0*/  @P2 SHF.L.U32 R54, R51, 0x10, RZ ;  /* 0x0000001033362819 */ /* 0x000fe200000006ff */
[----:B------:R-:W-:Y:S01]  /*0900*/  @P2 IMAD.U32 R56, R41, 0x10000, RZ ;  /* 0x0001000029382824 */ /* 0x000fe200078e00ff */
[----:B------:R-:W-:-:S05]  /*0910*/  @P2 SHF.L.U32 R58, R50, 0x10, RZ ;  /* 0x00000010323a2819 */ /* 0x000fca00000006ff */
[----:B------:R-:W1:Y:S08]  /*0920*/  @P2 LDC R87, c[0x0][0x40c] ;  /* 0x00010300ff572b82 */ /* 0x000e700000000800 */
[----:B------:R-:W3:Y:S08]  /*0930*/  @P2 LDC R88, c[0x0][0x40c] ;  /* 0x00010300ff582b82 */ /* 0x000ef00000000800 */
[----:B------:R-:W4:Y:S08]  /*0940*/  @P2 LDC R90, c[0x0][0x40c] ;  /* 0x00010300ff5a2b82 */ /* 0x000f300000000800 */
[----:B------:R-:W5:Y:S08]  /*0950*/  @P2 LDC R92, c[0x0][0x40c] ;  /* 0x00010300ff5c2b82 */ /* 0x000f700000000800 */
[----:B------:R-:W5:Y:S08]  /*0960*/  @P2 LDC R94, c[0x0][0x40c] ;  /* 0x00010300ff5e2b82 */ /* 0x000f700000000800 */
[----:B------:R-:W5:Y:S08]  /*0970*/  @P2 LDC R51, c[0x0][0x40c] ;  /* 0x00010300ff332b82 */ /* 0x000f700000000800 */
[----:B------:R-:W5:Y:S01]  /*0980*/  @P2 LDC R96, c[0x0][0x40c] ;  /* 0x00010300ff602b82 */ /* 0x000f620000000800 */
[----:B--2---:R-:W-:Y:S01]  /*0990*/  PRMT R50, R44, 0x7632, R50 ;  /* 0x000076322c327816 */ /* 0x004fe20000000032 */
[----:B------:R-:W-:Y:S01]  /*09a0*/  IMAD.U32 R91, R47, 0x10000, RZ ;  /* 0x000100002f5b7824 */ /* 0x000fe200078e00ff */
[----:B------:R-:W-:-:S02]  /*09b0*/  SHF.L.U32 R57, R45, 0x10, RZ ;  /* 0x000000102d397819 */ /* 0x000fc400000006ff */
[----:B------:R-:W-:Y:S01]  /*09c0*/  PRMT R45, R45, 0x7632, R45 ;  /* 0x000076322d2d7816 */ /* 0x000fe2000000002d */
[----:B------:R-:W-:Y:S01]  /*09d0*/  IMAD.U32 R59, R50, 0x10000, RZ ;  /* 0x00010000323b7824 */ /* 0x000fe200078e00ff */
[----:B------:R-:W-:Y:S01]  /*09e0*/  SHF.L.U32 R89, R44, 0x10, RZ ;  /* 0x000000102c597819 */ /* 0x000fe200000006ff */
[----:B-1----:R-:W-:Y:S01]  /*09f0*/  @P2 FFMA.FTZ R57, R56, R87, R57 ;  /* 0x0000005738392223 */ /* 0x002fe20000010039 */
[----:B------:R-:W-:Y:S01]  /*0a00*/  PRMT R44, R46, 0x7632, R44 ;  /* 0x000076322e2c7816 */ /* 0x000fe2000000002c */
[----:B0-----:R-:W-:Y:S01]  /*0a10*/  @P2 FFMA.FTZ R59, R54, R53, R59 ;  /* 0x00000035363b2223 */ /* 0x001fe2000001003b */
[----:B------:R-:W-:Y:S02]  /*0a20*/  PRMT R47, R47, 0x7632, R47 ;  /* 0x000076322f2f7816 */ /* 0x000fe4000000002f */
[----:B------:R-:W-:Y:S02]  /*0a30*/  SHF.L.U32 R55, R45, 0x10, RZ ;  /* 0x000000102d377819 */ /* 0x000fe400000006ff */
[----:B------:R-:W-:-:S02]  /*0a40*/  @P2 SHF.L.U32 R54, R48, 0x10, RZ ;  /* 0x0000001030362819 */ /* 0x000fc400000006ff */
[----:B------:R-:W-:Y:S01]  /*0a50*/  SHF.L.U32 R95, R46, 0x10, RZ ;  /* 0x000000102e5f7819 */ /* 0x000fe200000006ff */
[----:B------:R-:W-:Y:S01]  /*0a60*/  @P2 IMAD.U32 R46, R42, 0x10000, RZ ;  /* 0x000100002a2e2824 */ /* 0x000fe200078e00ff */
[----:B------:R-:W-:Y:S01]  /*0a70*/  @P2 SHF.L.U32 R50, R49, 0x10, RZ ;  /* 0x0000001031322819 */ /* 0x000fe200000006ff */
[----:B---3--:R-:W-:Y:S01]  /*0a80*/  @P2 FFMA.FTZ R55, R58, R88, R55 ;  /* 0x000000583a372223 */ /* 0x008fe20000010037 */
[----:B------:R-:W-:Y:S01]  /*0a90*/  @P2 SHF.L.U32 R48, R43, 0x10, RZ ;  /* 0x000000102b302819 */ /* 0x000fe200000006ff */
[----:B----4-:R-:W-:Y:S01]  /*0aa0*/  @P2 FFMA.FTZ R95, R46, R90, R95 ;  /* 0x0000005a2e5f2223 */ /* 0x010fe2000001005f */
[----:B------:R-:W-:Y:S01]  /*0ab0*/  SHF.L.U32 R93, R44, 0x10, RZ ;  /* 0x000000102c5d7819 */ /* 0x000fe200000006ff */
[----:B------:R-:W-:Y:S01]  /*0ac0*/  @P2 IMAD.U32 R44, R40, 0x10000, RZ ;  /* 0x00010000282c2824 */ /* 0x000fe200078e00ff */
[----:B------:R-:W-:Y:S01]  /*0ad0*/  SHF.L.U32 R87, R47, 0x10, RZ ;  /* 0x000000102f577819 */ /* 0x000fe200000006ff */
[----:B-----5:R-:W-:Y:S01]  /*0ae0*/  @P2 FFMA.FTZ R91, R48, R94, R91 ;  /* 0x0000005e305b2223 */ /* 0x020fe2000001005b */
[----:B------:R-:W-:Y:S01]  /*0af0*/  F2FP.BF16.F32.PACK_AB R45, RZ, R57 ;  /* 0x00000039ff2d723e */ /* 0x000fe200000010ff */
[----:B------:R-:W-:Y:S01]  /*0b00*/  @P2 FFMA.FTZ R93, R50, R92, R93 ;  /* 0x0000005c325d2223 */ /* 0x000fe2000001005d */
[----:B------:R-:W-:Y:S01]  /*0b10*/  @P2 FFMA.FTZ R89, R44, R51, R89 ;  /* 0x000000332c592223 */ /* 0x000fe20000010059 */
[----:B------:R-:W-:Y:S01]  /*0b20*/  @P2 FFMA.FTZ R87, R54, R96, R87 ;  /* 0x0000006036572223 */ /* 0x000fe20000010057 */
[----:B------:R-:W-:-:S02]  /*0b30*/  F2FP.BF16.F32.PACK_AB R46, RZ, R55 ;  /* 0x00000037ff2e723e */ /* 0x000fc400000010ff */
[----:B------:R-:W-:Y:S02]  /*0b40*/  F2FP.BF16.F32.PACK_AB R48, RZ, R59 ;  /* 0x0000003bff30723e */ /* 0x000fe400000010ff */
[----:B------:R-:W-:Y:S02]  /*0b50*/  F2FP.BF16.F32.PACK_AB R49, RZ, R95 ;  /* 0x0000005fff31723e */ /* 0x000fe400000010ff */
[----:B------:R-:W-:Y:S02]  /*0b60*/  F2FP.BF16.F32.PACK_AB R50, RZ, R93 ;  /* 0x0000005dff32723e */ /* 0x000fe400000010ff */
        /* <DEDUP_REMOVED lines=8> */
.L_x_90:
[----:B------:R-:W0:Y:S01]  /*0bf0*/  @P1 LDC R44, c[0x0][0x40c] ;  /* 0x00010300ff2c1b82 */ /* 0x000e220000000800 */
[----:B------:R-:W-:Y:S01]  /*0c00*/  @P1 SHF.L.U32 R51, R51, 0x10, RZ ;  /* 0x0000001033331819 */ /* 0x000fe200000006ff */
[----:B------:R-:W-:Y:S01]  /*0c10*/  @P1 IMAD.U32 R50, R50, 0x10000, RZ ;  /* 0x0001000032321824 */ /* 0x000fe200078e00ff */
[----:B------:R-:W-:Y:S01]  /*0c20*/  @P1 SHF.L.U32 R49, R49, 0x10, RZ ;  /* 0x0000001031311819 */ /* 0x000fe200000006ff */
[----:B------:R-:W-:Y:S01]  /*0c30*/  HFMA2 R59, -RZ, RZ, 0, 0 ;  /* 0x00000000ff3b7431 */ /* 0x000fe200000001ff */
[----:B------:R-:W-:Y:S01]  /*0c40*/  MOV R93, RZ ;  /* 0x000000ff005d7202 */ /* 0x000fe20000000f00 */
[----:B------:R-:W-:Y:S02]  /*0c50*/  IMAD.MOV.U32 R55, RZ, RZ, RZ ;  /* 0x000000ffff377224 */ /* 0x000fe400078e00ff */
[----:B------:R-:W-:Y:S01]  /*0c60*/  HFMA2 R89, -RZ, RZ, 0, 0 ;  /* 0x00000000ff597431 */ /* 0x000fe200000001ff */
[----:B------:R-:W1:Y:S01]  /*0c70*/  @P1 LDC R46, c[0x0][0x40c] ;  /* 0x00010300ff2e1b82 */ /* 0x000e620000000800 */
[----:B------:R-:W-:Y:S01]  /*0c80*/  IMAD.MOV.U32 R57, RZ, RZ, RZ ;  /* 0x000000ffff397224 */ /* 0x000fe200078e00ff */
[----:B------:R-:W-:Y:S01]  /*0c90*/  MOV R95, RZ ;  /* 0x000000ff005f7202 */ /* 0x000fe20000000f00 */
[----:B------:R-:W-:-:S02]  /*0ca0*/  IMAD.MOV.U32 R87, RZ, RZ, RZ ;  /* 0x000000ffff577224 */ /* 0x000fc400078e00ff */
[----:B------:R-:W-:-:S03]  /*0cb0*/  HFMA2 R91, -RZ, RZ, 0, 0 ;  /* 0x00000000ff5b7431 */ /* 0x000fc600000001ff */
[----:B------:R-:W2:Y:S08]  /*0cc0*/  @P1 LDC R53, c[0x0][0x40c] ;  /* 0x00010300ff351b82 */ /* 0x000eb00000000800 */
[----:B------:R-:W3:Y:S01]  /*0cd0*/  @P1 LDC R45, c[0x0][0x40c] ;  /* 0x00010300ff2d1b82 */ /* 0x000ee20000000800 */
[----:B0-----:R-:W-:Y:S01]  /*0ce0*/  @P1 FMUL.FTZ R59, R51, R44 ;  /* 0x0000002c333b1220 */ /* 0x001fe20000410000 */
[----:B------:R-:W-:-:S06]  /*0cf0*/  @P1 SHF.L.U32 R44, R40, 0x10, RZ ;  /* 0x00000010282c1819 */ /* 0x000fcc00000006ff */
[----:B------:R-:W0:Y:S01]  /*0d00*/  @P1 LDC R47, c[0x0][0x40c] ;  /* 0x00010300ff2f1b82 */ /* 0x000e220000000800 */
[----:B-1----:R-:W-:Y:S01]  /*0d10*/  @P1 FMUL.FTZ R93, R49, R46 ;  /* 0x0000002e315d1220 */ /* 0x002fe20000410000 */
[----:B------:R-:W-:Y:S02]  /*0d20*/  @P1 SHF.L.U32 R46, R41, 0x10, RZ ;  /* 0x00000010292e1819 */ /* 0x000fe400000006ff */
[----:B------:R-:W-:-:S04]  /*0d30*/  @P1 SHF.L.U32 R49, R43, 0x10, RZ ;  /* 0x000000102b311819 */ /* 0x000fc800000006ff */
[----:B------:R-:W1:Y:S01]  /*0d40*/  @P1 LDC R99, c[0x0][0x40c] ;  /* 0x00010300ff631b82 */ /* 0x000e620000000800 */
[----:B--2---:R-:W-:Y:S01]  /*0d50*/  @P1 FMUL.FTZ R55, R50, R53 ;  /* 0x0000003532371220 */ /* 0x004fe20000410000 */
[----:B------:R-:W-:Y:S01]  /*0d60*/  @P1 SHF.L.U32 R50, R48, 0x10, RZ ;  /* 0x0000001030321819 */ /* 0x000fe200000006ff */
[----:B------:R-:W-:-:S05]  /*0d70*/  @P1 IMAD.U32 R48, R42, 0x10000, RZ ;  /* 0x000100002a301824 */ /* 0x000fca00078e00ff */
[----:B------:R-:W2:Y:S01]  /*0d80*/  @P1 LDC R97, c[0x0][0x40c] ;  /* 0x00010300ff611b82 */ /* 0x000ea20000000800 */
[----:B---3--:R-:W-:Y:S01]  /*0d90*/  @P1 FMUL.FTZ R89, R44, R45 ;  /* 0x0000002d2c591220 */ /* 0x008fe20000410000 */
[----:B------:R-:W-:-:S04]  /*0da0*/  F2FP.BF16.F32.PACK_AB R45, RZ, R59 ;  /* 0x0000003bff2d723e */ /* 0x000fc800000010ff */
[----:B------:R-:W-:Y:S02]  /*0db0*/  F2FP.BF16.F32.PACK_AB R44, RZ, R89 ;  /* 0x00000059ff2c723e */ /* 0x000fe400000010ff */
[----:B------:R-:W3:Y:S01]  /*0dc0*/  @P1 LDC R54, c[0x0][0x40c] ;  /* 0x00010300ff361b82 */ /* 0x000ee20000000800 */
[----:B0-----:R-:W-:Y:S01]  /*0dd0*/  @P1 FMUL.FTZ R57, R46, R47 ;  /* 0x0000002f2e391220 */ /* 0x001fe20000410000 */
[----:B------:R-:W-:Y:S02]  /*0de0*/  F2FP.BF16.F32.PACK_AB R47, RZ, R55 ;  /* 0x00000037ff2f723e */ /* 0x000fe400000010ff */
[----:B------:R-:W-:Y:S02]  /*0df0*/  PRMT R44, R44, 0x5410, R45 ;  /* 0x000054102c2c7816 */ /* 0x000fe4000000002d */
[----:B------:R-:W-:Y:S01]  /*0e00*/  F2FP.BF16.F32.PACK_AB R46, RZ, R57 ;  /* 0x00000039ff2e723e */ /* 0x000fe200000010ff */
[----:B-1----:R-:W-:-:S03]  /*0e10*/  @P1 FMUL.FTZ R87, R50, R99 ;  /* 0x0000006332571220 */ /* 0x002fc60000410000 */
[----:B------:R-:W-:Y:S02]  /*0e20*/  PRMT R45, R46, 0x5410, R47 ;  /* 0x000054102e2d7816 */ /* 0x000fe4000000002f */
[----:B------:R-:W-:Y:S01]  /*0e30*/  F2FP.BF16.F32.PACK_AB R51, RZ, R87 ;  /* 0x00000057ff33723e */ /* 0x000fe200000010ff */
[----:B--2---:R-:W-:-:S05]  /*0e40*/  @P1 FMUL.FTZ R95, R48, R97 ;  /* 0x00000061305f1220 */ /* 0x004fca0000410000 */
[----:B------:R-:W-:Y:S01]  /*0e50*/  F2FP.BF16.F32.PACK_AB R48, RZ, R95 ;  /* 0x0000005fff30723e */ /* 0x000fe200000010ff */
[----:B---3--:R-:W-:Y:S01]  /*0e60*/  @P1 FMUL.FTZ R91, R49, R54 ;  /* 0x00000036315b1220 */ /* 0x008fe20000410000 */
[----:B------:R-:W-:-:S04]  /*0e70*/  F2FP.BF16.F32.PACK_AB R49, RZ, R93 ;  /* 0x0000005dff31723e */ /* 0x000fc800000010ff */
[----:B------:R-:W-:Y:S02]  /*0e80*/  F2FP.BF16.F32.PACK_AB R50, RZ, R91 ;  /* 0x0000005bff32723e */ /* 0x000fe400000010ff */
[----:B------:R-:W-:Y:S02]  /*0e90*/  PRMT R46, R48, 0x5410, R49 ;  /* 0x00005410302e7816 */ /* 0x000fe40000000031 */
[----:B------:R-:W-:-:S07]  /*0ea0*/  PRMT R47, R50, 0x5410, R51 ;  /* 0x00005410322f7816 */ /* 0x000fce0000000033 */
.L_x_91:
[----:B------:R-:W0:Y:S01]  /*0eb0*/  LDC.64 R48, c[0x0][0x3a8] ;  /* 0x0000ea00ff307b82 */ /* 0x000e220000000a00 */
[----:B------:R-:W-:-:S07]  /*0ec0*/  @P1 VIADD R53, R52, 0x100 ;  /* 0x0000010034351836 */ /* 0x000fce0000000000 */
[----:B------:R-:W1:Y:S01]  /*0ed0*/  @P1 LDC.64 R50, c[0x0][0x390] ;  /* 0x0000e400ff321b82 */ /* 0x000e620000000a00 */
[----:B0-----:R-:W-:-:S05]  /*0ee0*/  IMAD.WIDE.U32 R96, R113, 0x10, R48 ;  /* 0x0000001071607825 */ /* 0x001fca00078e0030 */
[----:B------:R0:W-:Y:S01]  /*0ef0*/  STG.E.128 desc[UR12][R96.64], R44 ;  /* 0x0000002c60007986 */ /* 0x0001e2000c101d0c */
[----:B-1----:R-:W-:-:S05]  /*0f00*/  @P1 IMAD.WIDE.U32 R50, R53, 0x10, R50 ;  /* 0x0000001035321825 */ /* 0x002fca00078e0032 */
[----:B------:R-:W2:Y:S01]  /*0f10*/  @P1 LDG.E.128 R40, desc[UR12][R50.64] ;  /* 0x0000000c32281981 */ /* 0x000ea2000c1e1d00 */
[----:B------:R-:W-:Y:S02]  /*0f20*/  IADD3 R115, PT, PT, R113, 0x100, RZ ;  /* 0x0000010071737810 */ /* 0x000fe40007ffe0ff */
[----:B--2---:R-:W-:Y:S02]  /*0f30*/  PRMT R53, R43, 0x7632, R53 ;  /* 0x000076322b357816 */ /* 0x004fe40000000035 */
[----:B------:R-:W-:Y:S02]  /*0f40*/  PRMT R54, R42, 0x7632, R54 ;  /* 0x000076322a367816 */ /* 0x000fe40000000036 */
[----:B------:R-:W-:Y:S02]  /*0f50*/  PRMT R56, R41, 0x7632, R56 ;  /* 0x0000763229387816 */ /* 0x000fe40000000038 */
[----:B------:R-:W-:Y:S01]  /*0f60*/  PRMT R58, R40, 0x7632, R58 ;  /* 0x00007632283a7816 */ /* 0x000fe2000000003a */
[----:B0-----:R-:W-:Y:S06]  /*0f70*/  BRA.U !UP0, `(.L_x_92) ;  /* 0x0000000108d47547 */ /* 0x001fec000b800000 */
[----:B------:R-:W0:Y:S02]  /*0f80*/  LDC.64 R44, c[0x0][0x3a0] ;  /* 0x0000e800ff2c7b82 */ /* 0x000e240000000a00 */
[----:B0-----:R-:W-:-:S06]  /*0f90*/  IMAD.WIDE.U32 R44, R115, 0x10, R44 ;  /* 0x00000010732c7825 */ /* 0x001fcc00078e002c */
[----:B------:R-:W2:Y:S01]  /*0fa0*/  LDG.E.128 R44, desc[UR12][R44.64] ;  /* 0x0000000c2c2c7981 */ /* 0x000ea2000c1e1d00 */
[----:B------:R-:W-:-:S13]  /*0fb0*/  ISETP.LT.AND P2, PT, RZ, UR20, PT ;  /* 0x00000014ff007c0c */ /* 0x000fda000bf41270 */
[----:B------:R-:W0:Y:S01]  /*0fc0*/  @P2 LDC R94, c[0x0][0x40c] ;  /* 0x00010300ff5e2b82 */ /* 0x000e220000000800 */
[----:B------:R-:W-:Y:S01]  /*0fd0*/  @P2 IMAD.U32 R56, R56, 0x10000, RZ ;  /* 0x0001000038382824 */ /* 0x000fe200078e00ff */
[----:B------:R-:W-:Y:S02]  /*0fe0*/  @P2 SHF.L.U32 R90, R41, 0x10, RZ ;  /* 0x00000010295a2819 */ /* 0x000fe400000006ff */
[----:B------:R-:W-:Y:S02]  /*0ff0*/  @P2 SHF.L.U32 R58, R58, 0x10, RZ ;  /* 0x000000103a3a2819 */ /* 0x000fe400000006ff */
[----:B------:R-:W-:Y:S02]  /*1000*/  @P2 SHF.L.U32 R54, R54, 0x10, RZ ;  /* 0x0000001036362819 */ /* 0x000fe400000006ff */
[----:B------:R-:W1:Y:S08]  /*1010*/  @P2 LDC R92, c[0x0][0x40c] ;  /* 0x00010300ff5c2b82 */ /* 0x000e700000000800 */
[----:B------:R-:W3:Y:S08]  /*1020*/  @P2 LDC R88, c[0x0][0x40c] ;  /* 0x00010300ff582b82 */ /* 0x000ef00000000800 */
[----:B------:R-:W4:Y:S08]  /*1030*/  @P2 LDC R96, c[0x0][0x40c] ;  /* 0x00010300ff602b82 */ /* 0x000f300000000800 */
[----:B------:R-:W5:Y:S08]  /*1040*/  @P2 LDC R98, c[0x0][0x40c] ;  /* 0x00010300ff622b82 */ /* 0x000f700000000800 */
[----:B------:R-:W4:Y:S08]  /*1050*/  @P2 LDC R100, c[0x0][0x40c] ;  /* 0x00010300ff642b82 */ /* 0x000f300000000800 */
[----:B------:R-:W4:Y:S08]  /*1060*/  @P2 LDC R51, c[0x0][0x40c] ;  /* 0x00010300ff332b82 */ /* 0x000f300000000800 */
[----:B------:R-:W4:Y:S01]  /*1070*/  @P2 LDC R102, c[0x0][0x40c] ;  /* 0x00010300ff662b82 */ /* 0x000f220000000800 */
[C---:B--2---:R-:W-:Y:S01]  /*1080*/  SHF.L.U32 R99, R45.reuse, 0x10, RZ ;  /* 0x000000102d637819 */ /* 0x044fe200000006ff */
[----:B------:R-:W-:Y:S01]  /*1090*/  IMAD.U32 R105, R44, 0x10000, RZ ;  /* 0x000100002c697824 */ /* 0x000fe200078e00ff */
[----:B------:R-:W-:-:S02]  /*10a0*/  PRMT R45, R45, 0x7632, R45 ;  /* 0x000076322d2d7816 */ /* 0x000fc4000000002d */
[----:B------:R-:W-:Y:S01]  /*10b0*/  SHF.L.U32 R111, R46, 0x10, RZ ;  /* 0x000000102e6f7819 */ /* 0x000fe200000006ff */
[----:B-1----:R-:W-:Y:S01]  /*10c0*/  @P2 FFMA.FTZ R99, R90, R92, R99 ;  /* 0x0000005c5a632223 */ /* 0x002fe20000010063 */
[----:B------:R-:W-:Y:S01]  /*10d0*/  PRMT R46, R46, 0x7632, R46 ;  /* 0x000076322e2e7816 */ /* 0x000fe2000000002e */
[----:B------:R-:W-:Y:S01]  /*10e0*/  IMAD.U32 R101, R45, 0x10000, RZ ;  /* 0x000100002d657824 */ /* 0x000fe200078e00ff */
[----:B------:R-:W-:Y:S01]  /*10f0*/  PRMT R50, R44, 0x7632, R50 ;  /* 0x000076322c327816 */ /* 0x000fe20000000032 */
[----:B------:R-:W-:Y:S01]  /*1100*/  @P2 IMAD.U32 R44, R53, 0x10000, RZ ;  /* 0x00010000352c2824 */ /* 0x000fe200078e00ff */
[C---:B------:R-:W-:Y:S01]  /*1110*/  SHF.L.U32 R107, R47.reuse, 0x10, RZ ;  /* 0x000000102f6b7819 */ /* 0x040fe200000006ff */
[----:B0-----:R-:W-:Y:S01]  /*1120*/  @P2 FFMA.FTZ R101, R56, R94, R101 ;  /* 0x0000005e38652223 */ /* 0x001fe20000010065 */
[----:B------:R-:W-:Y:S01]  /*1130*/  PRMT R47, R47, 0x7632, R47 ;  /* 0x000076322f2f7816 */ /* 0x000fe2000000002f */
[----:B------:R-:W-:Y:S01]  /*1140*/  IMAD.U32 R109, R46, 0x10000, RZ ;  /* 0x000100002e6d7824 */ /* 0x000fe200078e00ff */
[----:B------:R-:W-:-:S02]  /*1150*/  SHF.L.U32 R97, R50, 0x10, RZ ;  /* 0x0000001032617819 */ /* 0x000fc400000006ff */
[----:B------:R-:W-:Y:S01]  /*1160*/  @P2 SHF.L.U32 R50, R42, 0x10, RZ ;  /* 0x000000102a322819 */ /* 0x000fe200000006ff */
[----:B-----5:R-:W-:Y:S01]  /*1170*/  @P2 FFMA.FTZ R109, R54, R98, R109 ;  /* 0x00000062366d2223 */ /* 0x020fe2000001006d */
[----:B------:R-:W-:Y:S01]  /*1180*/  @P2 SHF.L.U32 R56, R43, 0x10, RZ ;  /* 0x000000102b382819 */ /* 0x000fe200000006ff */
[----:B---3--:R-:W-:Y:S01]  /*1190*/  @P2 FFMA.FTZ R97, R58, R88, R97 ;  /* 0x000000583a612223 */ /* 0x008fe20000010061 */
[----:B------:R-:W-:Y:S01]  /*11a0*/  @P2 SHF.L.U32 R46, R40, 0x10, RZ ;  /* 0x00000010282e2819 */ /* 0x000fe200000006ff */
[----:B----4-:R-:W-:Y:S01]  /*11b0*/  @P2 FFMA.FTZ R111, R50, R96, R111 ;  /* 0x00000060326f2223 */ /* 0x010fe2000001006f */
[----:B------:R-:W-:Y:S01]  /*11c0*/  SHF.L.U32 R103, R47, 0x10, RZ ;  /* 0x000000102f677819 */ /* 0x000fe200000006ff */
[----:B------:R-:W-:Y:S01]  /*11d0*/  @P2 FFMA.FTZ R107, R56, R100, R107 ;  /* 0x00000064386b2223 */ /* 0x000fe2000001006b */
[----:B------:R-:W-:Y:S01]  /*11e0*/  F2FP.BF16.F32.PACK_AB R45, RZ, R99 ;  /* 0x00000063ff2d723e */ /* 0x000fe200000010ff */
[----:B------:R-:W-:Y:S01]  /*11f0*/  @P2 FFMA.FTZ R105, R46, R51, R105 ;  /* 0x000000332e692223 */ /* 0x000fe20000010069 */
[----:B------:R-:W-:Y:S01]  /*1200*/  F2FP.BF16.F32.PACK_AB R46, RZ, R101 ;  /* 0x00000065ff2e723e */ /* 0x000fe200000010ff */
[----:B------:R-:W-:Y:S01]  /*1210*/  @P2 FFMA.FTZ R103, R44, R102, R103 ;  /* 0x000000662c672223 */ /* 0x000fe20000010067 */
[----:B------:R-:W-:-:S02]  /*1220*/  F2FP.BF16.F32.PACK_AB R50, RZ, R97 ;  /* 0x00000061ff32723e */ /* 0x000fc400000010ff */
[----:B------:R-:W-:Y:S02]  /*1230*/  F2FP.BF16.F32.PACK_AB R51, RZ, R111 ;  /* 0x0000006fff33723e */ /* 0x000fe400000010ff */
[----:B------:R-:W-:Y:S02]  /*1240*/  F2FP.BF16.F32.PACK_AB R53, RZ, R109 ;  /* 0x0000006dff35723e */ /* 0x000fe400000010ff */
[----:B------:R-:W-:Y:S02]  /*1250*/  F2FP.BF16.F32.PACK_AB R54, RZ, R107 ;  /* 0x0000006bff36723e */ /* 0x000fe400000010ff */
[----:B------:R-:W-:Y:S02]  /*1260*/  F2FP.BF16.F32.PACK_AB R44, RZ, R105 ;  /* 0x00000069ff2c723e */ /* 0x000fe400000010ff */
[----:B------:R-:W-:Y:S02]  /*1270*/  F2FP.BF16.F32.PACK_AB R47, RZ, R103 ;  /* 0x00000067ff2f723e */ /* 0x000fe400000010ff */
[----:B------:R-:W-:-:S02]  /*1280*/  PRMT R45, R45, 0x5410, R46 ;  /* 0x000054102d2d7816 */ /* 0x000fc4000000002e */
[----:B------:R-:W-:Y:S02]  /*1290*/  PRMT R46, R51, 0x5410, R53 ;  /* 0x00005410332e7816 */ /* 0x000fe40000000035 */
[----:B------:R-:W-:Y:S02]  /*12a0*/  PRMT R44, R44, 0x5410, R50 ;  /* 0x000054102c2c7816 */ /* 0x000fe40000000032 */
[----:B------:R-:W-:Y:S01]  /*12b0*/  PRMT R47, R54, 0x5410, R47 ;  /* 0x00005410362f7816 */ /* 0x000fe2000000002f */
[----:B------:R-:W-:Y:S06]  /*12c0*/  BRA `(.L_x_93) ;  /* 0x0000000000b07947 */ /* 0x000fec0003800000 */
.L_x_92:
[----:B------:R-:W0:Y:S01]  /*12d0*/  @P1 LDC R47, c[0x0][0x40c] ;  /* 0x00010300ff2f1b82 */ /* 0x000e220000000800 */
[----:B------:R-:W-:Y:S01]  /*12e0*/  @P1 SHF.L.U32 R54, R54, 0x10, RZ ;  /* 0x0000001036361819 */ /* 0x000fe200000006ff */
[----:B------:R-:W-:Y:S01]  /*12f0*/  @P1 IMAD.U32 R58, R58, 0x10000, RZ ;  /* 0x000100003a3a1824 */ /* 0x000fe200078e00ff */
[----:B------:R-:W-:Y:S01]  /*1300*/  @P1 SHF.L.U32 R56, R56, 0x10, RZ ;  /* 0x0000001038381819 */ /* 0x000fe200000006ff */
[----:B------:R-:W-:Y:S02]  /*1310*/  IMAD.MOV.U32 R97, RZ, RZ, RZ ;  /* 0x000000ffff617224 */ /* 0x000fe400078e00ff */
[----:B------:R-:W-:Y:S02]  /*1320*/  HFMA2 R109, -RZ, RZ, 0, 0 ;  /* 0x00000000ff6d7431 */ /* 0x000fe400000001ff */
[----:B------:R-:W-:Y:S01]  /*1330*/  @P1 IMAD.U32 R44, R40, 0x10000, RZ ;  /* 0x00010000282c1824 */ /* 0x000fe200078e00ff */
[----:B------:R-:W-:Y:S01]  /*1340*/  @P1 SHF.L.U32 R46, R41, 0x10, RZ ;  /* 0x00000010292e1819 */ /* 0x000fe200000006ff */
[----:B------:R-:W1:Y:S01]  /*1350*/  @P1 LDC R103, c[0x0][0x40c] ;  /* 0x00010300ff671b82 */ /* 0x000e620000000800 */
[----:B------:R-:W-:Y:S01]  /*1360*/  MOV R101, RZ ;  /* 0x000000ff00657202 */ /* 0x000fe20000000f00 */
[----:B------:R-:W-:-:S02]  /*1370*/  HFMA2 R105, -RZ, RZ, 0, 0 ;  /* 0x00000000ff697431 */ /* 0x000fc400000001ff */
[----:B------:R-:W-:Y:S02]  /*1380*/  IMAD.MOV.U32 R111, RZ, RZ, RZ ;  /* 0x000000ffff6f7224 */ /* 0x000fe400078e00ff */
[----:B------:R-:W-:Y:S02]  /*1390*/  HFMA2 R107, -RZ, RZ, 0, 0 ;  /* 0x00000000ff6b7431 */ /* 0x000fe400000001ff */
[----:B------:R-:W2:Y:S08]  /*13a0*/  @P1 LDC R99, c[0x0][0x40c] ;  /* 0x00010300ff631b82 */ /* 0x000eb00000000800 */
[----:B------:R-:W3:Y:S01]  /*13b0*/  @P1 LDC R45, c[0x0][0x40c] ;  /* 0x00010300ff2d1b82 */ /* 0x000ee20000000800 */
[----:B0-----:R-:W-:Y:S01]  /*13c0*/  @P1 FMUL.FTZ R97, R58, R47 ;  /* 0x0000002f3a611220 */ /* 0x001fe20000410000 */
[----:B------:R-:W-:-:S06]  /*13d0*/  @P1 SHF.L.U32 R47, R42, 0x10, RZ ;  /* 0x000000102a2f1819 */ /* 0x000fcc00000006ff */
[----:B------:R-:W0:Y:S01]  /*13e0*/  @P1 LDC R51, c[0x0][0x40c] ;  /* 0x00010300ff331b82 */ /* 0x000e220000000800 */
[----:B-1----:R-:W-:Y:S01]  /*13f0*/  @P1 FMUL.FTZ R109, R54, R103 ;  /* 0x00000067366d1220 */ /* 0x002fe20000410000 */
[----:B------:R-:W-:Y:S01]  /*1400*/  @P1 IMAD.U32 R54, R53, 0x10000, RZ ;  /* 0x0001000035361824 */ /* 0x000fe200078e00ff */
[----:B------:R-:W-:Y:S01]  /*1410*/  MOV R103, RZ ;  /* 0x000000ff00677202 */ /* 0x000fe20000000f00 */
[----:B------:R-:W-:-:S04]  /*1420*/  @P1 IMAD.U32 R53, R43, 0x10000, RZ ;  /* 0x000100002b351824 */ /* 0x000fc800078e00ff */
[----:B------:R-:W1:Y:S01]  /*1430*/  @P1 LDC R117, c[0x0][0x40c] ;  /* 0x00010300ff751b82 */ /* 0x000e620000000800 */
[----:B--2---:R-:W-:Y:S01]  /*1440*/  @P1 FMUL.FTZ R101, R56, R99 ;  /* 0x0000006338651220 */ /* 0x004fe20000410000 */
[----:B------:R-:W-:-:S06]  /*1450*/  MOV R99, RZ ;  /* 0x000000ff00637202 */ /* 0x000fcc0000000f00 */
        /* <DEDUP_REMOVED lines=9> */
[----:B-1----:R-:W-:-:S05]  /*14f0*/  @P1 FMUL.FTZ R103, R54, R117 ;  /* 0x0000007536671220 */ /* 0x002fca0000410000 */
[----:B------:R-:W-:Y:S01]  /*1500*/  F2FP.BF16.F32.PACK_AB R54, RZ, R103 ;  /* 0x00000067ff36723e */ /* 0x000fe200000010ff */
[----:B--2---:R-:W-:Y:S01]  /*1510*/  @P1 FMUL.FTZ R111, R47, R50 ;  /* 0x000000322f6f1220 */ /* 0x004fe20000410000 */
[----:B------:R-:W-:-:S04]  /*1520*/  F2FP.BF16.F32.PACK_AB R47, RZ, R101 ;  /* 0x00000065ff2f723e */ /* 0x000fc800000010ff */
[----:B------:R-:W-:Y:S02]  /*1530*/  F2FP.BF16.F32.PACK_AB R50, RZ, R111 ;  /* 0x0000006fff32723e */ /* 0x000fe400000010ff */
[----:B------:R-:W-:Y:S01]  /*1540*/  PRMT R45, R46, 0x5410, R47 ;  /* 0x000054102e2d7816 */ /* 0x000fe2000000002f */
[----:B---3--:R-:W-:Y:S01]  /*1550*/  @P1 FMUL.FTZ R107, R53, R88 ;  /* 0x00000058356b1220 */ /* 0x008fe20000410000 */
[----:B------:R-:W-:-:S04]  /*1560*/  PRMT R46, R50, 0x5410, R51 ;  /* 0x00005410322e7816 */ /* 0x000fc80000000033 */
[----:B------:R-:W-:-:S04]  /*1570*/  F2FP.BF16.F32.PACK_AB R53, RZ, R107 ;  /* 0x0000006bff35723e */ /* 0x000fc800000010ff */
[----:B------:R-:W-:-:S07]  /*1580*/  PRMT R47, R53, 0x5410, R54 ;  /* 0x00005410352f7816 */ /* 0x000fce0000000036 */
.L_x_93:
[----:B------:R-:W0:Y:S01]  /*1590*/  @P1 LDC.64 R50, c[0x0][0x390] ;  /* 0x0000e400ff321b82 */ /* 0x000e220000000a00 */
[----:B------:R-:W-:Y:S01]  /*15a0*/  @P1 IADD3 R53, PT, PT, R52, 0x200, RZ ;  /* 0x0000020034351810 */ /* 0x000fe20007ffe0ff */
[----:B------:R-:W-:-:S05]  /*15b0*/  IMAD.WIDE.U32 R114, R115, 0x10, R48 ;  /* 0x0000001073727825 */ /* 0x000fca00078e0030 */
[----:B------:R1:W-:Y:S01]  /*15c0*/  STG.E.128 desc[UR12][R114.64], R44 ;  /* 0x0000002c72007986 */ /* 0x0003e2000c101d0c */
[----:B0-----:R-:W-:-:S05]  /*15d0*/  @P1 IMAD.WIDE.U32 R50, R53, 0x10, R50 ;  /* 0x0000001035321825 */ /* 0x001fca00078e0032 */
[----:B------:R1:W5:Y:S01]  /*15e0*/  @P1 LDG.E.128 R40, desc[UR12][R50.64] ;  /* 0x0000000c32281981 */ /* 0x000362000c1e1d00 */
[----:B------:R-:W-:Y:S05]  /*15f0*/  BRA.U !UP0, `(.L_x_94) ;  /* 0x0000000108e87547 */ /* 0x000fea000b800000 */
[----:B-1----:R-:W0:Y:S01]  /*1600*/  LDC.64 R44, c[0x0][0x3a0] ;  /* 0x0000e800ff2c7b82 */ /* 0x002e220000000a00 */
[----:B------:R-:W-:-:S05]  /*1610*/  IADD3 R47, PT, PT, R113, 0x200, RZ ;  /* 0x00000200712f7810 */ /* 0x000fca0007ffe0ff */
[----:B0-----:R-:W-:-:S06]  /*1620*/  IMAD.WIDE.U32 R44, R47, 0x10, R44 ;  /* 0x000000102f2c7825 */ /* 0x001fcc00078e002c */
[----:B------:R-:W2:Y:S01]  /*1630*/  LDG.E.128 R44, desc[UR12][R44.64] ;  /* 0x0000000c2c2c7981 */ /* 0x000ea2000c1e1d00 */
[----:B------:R-:W-:-:S13]  /*1640*/  ISETP.LT.AND P2, PT, RZ, UR20, PT ;  /* 0x00000014ff007c0c */ /* 0x000fda000bf41270 */
[----:B------:R-:W0:Y:S01]  /*1650*/  @P2 LDC R94, c[0x0][0x40c] ;  /* 0x00010300ff5e2b82 */ /* 0x000e220000000800 */
[C---:B-----5:R-:W-:Y:S01]  /*1660*/  @P2 PRMT R56, R41.reuse, 0x7632, R56 ;  /* 0x0000763229382816 */ /* 0x060fe20000000038 */
[----:B------:R-:W-:Y:S01]  /*1670*/  @P2 IMAD.U32 R96, R41, 0x10000, RZ ;  /* 0x0001000029602824 */ /* 0x000fe200078e00ff */
[----:B------:R-:W-:Y:S02]  /*1680*/  @P2 PRMT R54, R40, 0x7632, R54 ;  /* 0x0000763228362816 */ /* 0x000fe40000000036 */
[----:B------:R-:W-:Y:S02]  /*1690*/  @P2 SHF.L.U32 R92, R56, 0x10, RZ ;  /* 0x00000010385c2819 */ /* 0x000fe400000006ff */
[----:B------:R-:W-:Y:S01]  /*16a0*/  @P2 SHF.L.U32 R90, R54, 0x10, RZ ;  /* 0x00000010365a2819 */ /* 0x000fe200000006ff */
[----:B------:R-:W1:Y:S08]  /*16b0*/  @P2 LDC R100, c[0x0][0x40c] ;  /* 0x00010300ff642b82 */ /* 0x000e700000000800 */
[----:B------:R-:W3:Y:S08]  /*16c0*/  @P2 LDC R98, c[0x0][0x40c] ;  /* 0x00010300ff622b82 */ /* 0x000ef00000000800 */
[----:B------:R-:W4:Y:S08]  /*16d0*/  @P2 LDC R51, c[0x0][0x40c] ;  /* 0x00010300ff332b82 */ /* 0x000f300000000800 */
[----:B------:R-:W4:Y:S08]  /*16e0*/  @P2 LDC R50, c[0x0][0x40c] ;  /* 0x00010300ff322b82 */ /* 0x000f300000000800 */
[----:B------:R-:W4:Y:S08]  /*16f0*/  @P2 LDC R88, c[0x0][0x40c] ;  /* 0x00010300ff582b82 */ /* 0x000f300000000800 */
[----:B------:R-:W4:Y:S08]  /*1700*/  @P2 LDC R58, c[0x0][0x40c] ;  /* 0x00010300ff3a2b82 */ /* 0x000f300000000800 */
[----:B------:R-:W4:Y:S01]  /*1710*/  @P2 LDC R53, c[0x0][0x40c] ;  /* 0x00010300ff352b82 */ /* 0x000f220000000800 */
[----:B--2---:R-:W-:Y:S01]  /*1720*/  PRMT R56, R44, 0x7632, R56 ;  /* 0x000076322c387816 */ /* 0x004fe20000000038 */
[C---:B------:R-:W-:Y:S01]  /*1730*/  IMAD.U32 R117, R45.reuse, 0x10000, RZ ;  /* 0x000100002d757824 */ /* 0x040fe200078e00ff */
[----:B------:R-:W-:Y:S01]  /*1740*/  PRMT R45, R45, 0x7632, R45 ;  /* 0x000076322d2d7816 */ /* 0x000fe2000000002d */
[----:B------:R-:W-:Y:S01]  /*1750*/  IMAD.U32 R121, R46, 0x10000, RZ ;  /* 0x000100002e797824 */ /* 0x000fe200078e00ff */
[----:B------:R-:W-:Y:S01]  /*1760*/  SHF.L.U32 R119, R56, 0x10, RZ ;  /* 0x0000001038777819 */ /* 0x000fe200000006ff */
[----:B---3--:R-:W-:Y:S01]  /*1770*/  @P2 FFMA.FTZ R117, R96, R98, R117 ;  /* 0x0000006260752223 */ /* 0x008fe20000010075 */
[----:B------:R-:W-:-:S02]  /*1780*/  SHF.L.U32 R54, R44, 0x10, RZ ;  /* 0x000000102c367819 */ /* 0x000fc400000006ff */
[----:B------:R-:W-:Y:S01]  /*1790*/  SHF.L.U32 R115, R45, 0x10, RZ ;  /* 0x000000102d737819 */ /* 0x000fe200000006ff */
[----:B0-----:R-:W-:Y:S01]  /*17a0*/  @P2 FFMA.FTZ R119, R90, R94, R119 ;  /* 0x0000005e5a772223 */ /* 0x001fe20000010077 */
[C---:B------:R-:W-:Y:S02]  /*17b0*/  SHF.L.U32 R125, R47.reuse, 0x10, RZ ;  /* 0x000000102f7d7819 */ /* 0x040fe400000006ff */
[----:B------:R-:W-:Y:S01]  /*17c0*/  PRMT R46, R46, 0x7632, R46 ;  /* 0x000076322e2e7816 */ /* 0x000fe2000000002e */
[----:B-1----:R-:W-:Y:S01]  /*17d0*/  @P2 FFMA.FTZ R115, R92, R100, R115 ;  /* 0x000000645c732223 */ /* 0x002fe20000010073 */
[----:B------:R-:W-:Y:S01]  /*17e0*/  PRMT R47, R47, 0x7632, R47 ;  /* 0x000076322f2f7816 */ /* 0x000fe2000000002f */
[C---:B------:R-:W-:Y:S01]  /*17f0*/  @P2 IMAD.U32 R92, R42.reuse, 0x10000, RZ ;  /* 0x000100002a5c2824 */ /* 0x040fe200078e00ff */
[----:B------:R-:W-:Y:S02]  /*1800*/  @P2 PRMT R44, R42, 0x7632, R44 ;  /* 0x000076322a2c2816 */ /* 0x000fe4000000002c */
[----:B------:R-:W-:Y:S01]  /*1810*/  @P2 PRMT R45, R43, 0x7632, R45 ;  /* 0x000076322b2d2816 */ /* 0x000fe2000000002d */
[----:B------:R-:W-:Y:S01]  /*1820*/  IMAD.U32 R56, R47, 0x10000, RZ ;  /* 0x000100002f387824 */ /* 0x000fe200078e00ff */
[----:B------:R-:W-:Y:S01]  /*1830*/  @P2 SHF.L.U32 R94, R43, 0x10, RZ ;  /* 0x000000102b5e2819 */ /* 0x000fe200000006ff */
[----:B------:R-:W-:Y:S01]  /*1840*/  @P2 IMAD.U32 R44, R44, 0x10000, RZ ;  /* 0x000100002c2c2824 */ /* 0x000fe200078e00ff */
[----:B------:R-:W-:Y:S01]  /*1850*/  @P2 SHF.L.U32 R90, R40, 0x10, RZ ;  /* 0x00000010285a2819 */ /* 0x000fe200000006ff */
[----:B----4-:R-:W-:Y:S01]  /*1860*/  @P2 FFMA.FTZ R121, R92, R51, R121 ;  /* 0x000000335c792223 */ /* 0x010fe20000010079 */
[----:B------:R-:W-:Y:S01]  /*1870*/  SHF.L.U32 R123, R46, 0x10, RZ ;  /* 0x000000102e7b7819 */ /* 0x000fe200000006ff */
[----:B------:R-:W-:Y:S01]  /*1880*/  @P2 FFMA.FTZ R125, R94, R88, R125 ;  /* 0x000000585e7d2223 */ /* 0x000fe2000001007d */
[----:B------:R-:W-:Y:S01]  /*1890*/  @P2 SHF.L.U32 R45, R45, 0x10, RZ ;  /* 0x000000102d2d2819 */ /* 0x000fe200000006ff */
        /* <DEDUP_REMOVED lines=16> */
.L_x_94:
[----:B-1----:R-:W0:Y:S01]  /*19a0*/  @P1 LDC R47, c[0x0][0x40c] ;  /* 0x00010300ff2f1b82 */ /* 0x002e220000000800 */
[----:B-----5:R-:W-:Y:S01]  /*19b0*/  @P1 PRMT R44, R40, 0x7632, R44 ;  /* 0x00007632282c1816 */ /* 0x020fe2000000002c */
[----:B------:R-:W-:Y:S01]  /*19c0*/  HFMA2 R115, -RZ, RZ, 0, 0 ;  /* 0x00000000ff737431 */ /* 0x000fe200000001ff */
[----:B------:R-:W-:Y:S01]  /*19d0*/  @P1 PRMT R45, R41, 0x7632, R45 ;  /* 0x00007632292d1816 */ /* 0x000fe2000000002d */
[----:B------:R-:W-:Y:S01]  /*19e0*/  IMAD.MOV.U32 R123, RZ, RZ, RZ ;  /* 0x000000ffff7b7224 */ /* 0x000fe200078e00ff */
[----:B------:R-:W-:Y:S01]  /*19f0*/  @P1 PRMT R46, R42, 0x7632, R46 ;  /* 0x000076322a2e1816 */ /* 0x000fe2000000002e */
[----:B------:R-:W-:Y:S01]  /*1a00*/  HFMA2 R121, -RZ, RZ, 0, 0 ;  /* 0x00000000ff797431 */ /* 0x000fe200000001ff */
[----:B------:R-:W-:Y:S01]  /*1a10*/  @P1 SHF.L.U32 R44, R44, 0x10, RZ ;  /* 0x000000102c2c1819 */ /* 0x000fe200000006ff */
[----:B------:R-:W1:Y:S01]  /*1a20*/  @P1 LDC R54, c[0x0][0x40c] ;  /* 0x00010300ff361b82 */ /* 0x000e620000000800 */
[----:B------:R-:W-:Y:S01]  /*1a30*/  @P1 SHF.L.U32 R45, R45, 0x10, RZ ;  /* 0x000000102d2d1819 */ /* 0x000fe200000006ff */
[----:B------:R-:W-:Y:S01]  /*1a40*/  @P1 IMAD.U32 R46, R46, 0x10000, RZ ;  /* 0x000100002e2e1824 */ /* 0x000fe200078e00ff */
[----:B------:R-:W-:Y:S01]  /*1a50*/  MOV R119, RZ ;  /* 0x000000ff00777202 */ /* 0x000fe20000000f00 */
[----:B------:R-:W-:Y:S01]  /*1a60*/  IMAD.MOV.U32 R125, RZ, RZ, RZ ;  /* 0x000000ffff7d7224 */ /* 0x000fe200078e00ff */
[----:B------:R-:W-:-:S02]  /*1a70*/  MOV R117, RZ ;  /* 0x000000ff00757202 */ /* 0x000fc40000000f00 */
[----:B------:R-:W-:Y:S01]  /*1a80*/  MOV R56, RZ ;  /* 0x000000ff00387202 */ /* 0x000fe20000000f00 */
[----:B------:R-:W2:Y:S08]  /*1a90*/  @P1 LDC R53, c[0x0][0x40c] ;  /* 0x00010300ff351b82 */ /* 0x000eb00000000800 */
[----:B------:R-:W3:Y:S01]  /*1aa0*/  @P1 LDC R50, c[0x0][0x40c] ;  /* 0x00010300ff321b82 */ /* 0x000ee20000000800 */
[----:B0-----:R-:W-:Y:S01]  /*1ab0*/  @P1 FMUL.FTZ R119, R44, R47 ;  /* 0x0000002f2c771220 */ /* 0x001fe20000410000 */
[----:B------:R-:W-:-:S02]  /*1ac0*/  @P1 PRMT R44, R43, 0x7632, R44 ;  /* 0x000076322b2c1816 */ /* 0x000fc4000000002c */
[----:B------:R-:W-:-:S03]  /*1ad0*/  @P1 SHF.L.U32 R47, R42, 0x10, RZ ;  /* 0x000000102a2f1819 */ /* 0x000fc600000006ff */
[----:B------:R-:W-:Y:S01]  /*1ae0*/  @P1 IMAD.U32 R44, R44, 0x10000, RZ ;  /* 0x000100002c2c1824 */ /* 0x000fe200078e00ff */
[----:B------:R-:W0:Y:S01]  /*1af0*/  @P1 LDC R51, c[0x0][0x40c] ;  /* 0x00010300ff331b82 */ /* 0x000e220000000800 */
[----:B-1----:R-:W-:Y:S01]  /*1b00*/  @P1 FMUL.FTZ R115, R45, R54 ;  /* 0x000000362d731220 */ /* 0x002fe20000410000 */
[----:B------:R-:W-:Y:S02]  /*1b10*/  @P1 IMAD.U32 R45, R40, 0x10000, RZ ;  /* 0x00010000282d1824 */ /* 0x000fe400078e00ff */
[----:B------:R-:W-:-:S04]  /*1b20*/  HFMA2 R54, -RZ, RZ, 0, 0 ;  /* 0x00000000ff367431 */ /* 0x000fc800000001ff */
[----:B------:R-:W1:Y:S01]  /*1b30*/  @P1 LDC R90, c[0x0][0x40c] ;  /* 0x00010300ff5a1b82 */ /* 0x000e620000000800 */
[----:B--2---:R-:W-:Y:S01]  /*1b40*/  @P1 FMUL.FTZ R123, R46, R53 ;  /* 0x000000352e7b1220 */ /* 0x004fe20000410000 */
[----:B------:R-:W-:Y:S02]  /*1b50*/  @P1 SHF.L.U32 R46, R41, 0x10, RZ ;  /* 0x00000010292e1819 */ /* 0x000fe400000006ff */
[----:B------:R-:W-:-:S04]  /*1b60*/  @P1 SHF.L.U32 R53, R43, 0x10, RZ ;  /* 0x000000102b351819 */ /* 0x000fc800000006ff */
[----:B------:R-:W2:Y:S01]  /*1b70*/  @P1 LDC R58, c[0x0][0x40c] ;  /* 0x00010300ff3a1b82 */ /* 0x000ea20000000800 */
[----:B---3--:R-:W-:Y:S01]  /*1b80*/  @P1 FMUL.FTZ R54, R45, R50 ;  /* 0x000000322d361220 */ /* 0x008fe20000410000 */
[----:B------:R-:W-:-:S06]  /*1b90*/  F2FP.BF16.F32.PACK_AB R45, RZ, R119 ;  /* 0x00000077ff2d723e */ /* 0x000fcc00000010ff */
[----:B------:R-:W3:Y:S01]  /*1ba0*/  @P1 LDC R88, c[0x0][0x40c] ;  /* 0x00010300ff581b82 */ /* 0x000ee20000000800 */
[----:B0-----:R-:W-:Y:S01]  /*1bb0*/  @P1 FMUL.FTZ R117, R46, R51 ;  /* 0x000000332e751220 */ /* 0x001fe20000410000 */
[----:B------:R-:W-:-:S04]  /*1bc0*/  F2FP.BF16.F32.PACK_AB R51, RZ, R123 ;  /* 0x0000007bff33723e */ /* 0x000fc800000010ff */
[----:B------:R-:W-:Y:S01]  /*1bd0*/  F2FP.BF16.F32.PACK_AB R46, RZ, R117 ;  /* 0x00000075ff2e723e */ /* 0x000fe200000010ff */
[----:B-1----:R-:W-:Y:S01]  /*1be0*/  @P1 FMUL.FTZ R56, R44, R90 ;  /* 0x0000005a2c381220 */ /* 0x002fe20000410000 */
[----:B------:R-:W-:-:S04]  /*1bf0*/  F2FP.BF16.F32.PACK_AB R44, RZ, R54 ;  /* 0x00000036ff2c723e */ /* 0x000fc800000010ff */
[----:B------:R-:W-:Y:S01]  /*1c00*/  PRMT R44, R44, 0x5410, R45 ;  /* 0x000054102c2c7816 */ /* 0x000fe2000000002d */
[----:B--2---:R-:W-:Y:S01]  /*1c10*/  @P1 FMUL.FTZ R121, R47, R58 ;  /* 0x0000003a2f791220 */ /* 0x004fe20000410000 */
[----:B------:R-:W-:Y:S02]  /*1c20*/  F2FP.BF16.F32.PACK_AB R47, RZ, R115 ;  /* 0x00000073ff2f723e */ /* 0x000fe400000010ff */
[----:B------:R-:W-:Y:S02]  /*1c30*/  F2FP.BF16.F32.PACK_AB R58, RZ, R56 ;  /* 0x00000038ff3a723e */ /* 0x000fe400000010ff */
[----:B------:R-:W-:Y:S02]  /*1c40*/  F2FP.BF16.F32.PACK_AB R50, RZ, R121 ;  /* 0x00000079ff32723e */ /* 0x000fe400000010ff */
[----:B------:R-:W-:Y:S01]  /*1c50*/  PRMT R45, R46, 0x5410, R47 ;  /* 0x000054102e2d7816 */ /* 0x000fe2000000002f */
[----:B---3--:R-:W-:Y:S01]  /*1c60*/  @P1 FMUL.FTZ R125, R53, R88 ;  /* 0x00000058357d1220 */ /* 0x008fe20000410000 */
[----:B------:R-:W-:-:S04]  /*1c70*/  PRMT R46, R50, 0x5410, R51 ;  /* 0x00005410322e7816 */ /* 0x000fc80000000033 */
[----:B------:R-:W-:-:S04]  /*1c80*/  F2FP.BF16.F32.PACK_AB R53, RZ, R125 ;  /* 0x0000007dff35723e */ /* 0x000fc800000010ff */
[----:B------:R-:W-:-:S07]  /*1c90*/  PRMT R47, R53, 0x5410, R58 ;  /* 0x00005410352f7816 */ /* 0x000fce000000003a */
.L_x_95:
[----:B------:R-:W0:Y:S01]  /*1ca0*/  @P1 LDC.64 R50, c[0x0][0x390] ;  /* 0x0000e400ff321b82 */ /* 0x000e220000000a00 */
[----:B------:R-:W-:Y:S01]  /*1cb0*/  IADD3 R53, PT, PT, R113, 0x200, RZ ;  /* 0x0000020071357810 */ /* 0x000fe20007ffe0ff */
[----:B------:R-:W-:-:S04]  /*1cc0*/  @P1 VIADD R58, R52, 0x300 ;  /* 0x00000300343a1836 */ /* 0x000fc80000000000 */
[----:B------:R-:W-:-:S05]  /*1cd0*/  IMAD.WIDE.U32 R52, R53, 0x10, R48 ;  /* 0x0000001035347825 */ /* 0x000fca00078e0030 */
[----:B------:R1:W-:Y:S01]  /*1ce0*/  STG.E.128 desc[UR12][R52.64], R44 ;  /* 0x0000002c34007986 */ /* 0x0003e2000c101d0c */
[----:B0-----:R-:W-:-:S05]  /*1cf0*/  @P1 IMAD.WIDE.U32 R50, R58, 0x10, R50 ;  /* 0x000000103a321825 */ /* 0x001fca00078e0032 */
[----:B------:R1:W5:Y:S01]  /*1d00*/  @P1 LDG.E.128 R40, desc[UR12][R50.64] ;  /* 0x0000000c32281981 */ /* 0x000362000c1e1d00 */
[----:B------:R-:W-:Y:S01]  /*1d10*/  IADD3 R100, PT, PT, R113, 0x300, RZ ;  /* 0x0000030071647810 */ /* 0x000fe20007ffe0ff */
[----:B------:R-:W-:Y:S06]  /*1d20*/  BRA.U !UP0, `(.L_x_96) ;  /* 0x0000000108e87547 */ /* 0x000fec000b800000 */
[----:B-1----:R-:W0:Y:S02]  /*1d30*/  LDC.64 R44, c[0x0][0x3a0] ;  /* 0x0000e800ff2c7b82 */ /* 0x002e240000000a00 */
[----:B0-----:R-:W-:-:S06]  /*1d40*/  IMAD.WIDE.U32 R44, R100, 0x10, R44 ;  /* 0x00000010642c7825 */ /* 0x001fcc00078e002c */
[----:B------:R-:W2:Y:S01]  /*1d50*/  LDG.E.128 R44, desc[UR12][R44.64] ;  /* 0x0000000c2c2c7981 */ /* 0x000ea2000c1e1d00 */
[----:B------:R-:W-:-:S06]  /*1d60*/  UISETP.GT.AND UP0, UPT, UR20, URZ, UPT ;  /* 0x000000ff1400728c */ /* 0x000fcc000bf04270 */
[----:B------:R-:W-:-:S05]  /*1d70*/  PLOP3.LUT P1, PT, PT, PT, UP0, 0x80, 0x8 ;  /* 0x000000000008781c */ /* 0x000fca0003f2f008 */
[----:B------:R-:W0:Y:S01]  /*1d80*/  @UP0 LDCU UR4, c[0x0][0x40c] ;  /* 0x00008180ff0407ac */ /* 0x000e220008000800 */
[----:B------:R-:W1:Y:S01]  /*1d90*/  @UP0 LDCU UR20, c[0x0][0x40c] ;  /* 0x00008180ff1407ac */ /* 0x000e620008000800 */
[----:B------:R-:W3:Y:S06]  /*1da0*/  @UP0 LDCU UR23, c[0x0][0x40c] ;  /* 0x00008180ff1707ac */ /* 0x000eec0008000800 */
[----:B-----5:R-:W-:Y:S02]  /*1db0*/  @P1 SHF.L.U32 R53, R42, 0x10, RZ ;  /* 0x000000102a351819 */ /* 0x020fe400000006ff */
[----:B------:R-:W-:Y:S01]  /*1dc0*/  @P1 PRMT R88, R43, 0x7632, R88 ;  /* 0x000076322b581816 */ /* 0x000fe20000000058 */
[----:B------:R-:W4:Y:S01]  /*1dd0*/  @UP0 LDCU UR22, c[0x0][0x40c] ;  /* 0x00008180ff1607ac */ /* 0x000f220008000800 */
[----:B------:R-:W4:Y:S01]  /*1de0*/  @UP0 LDCU UR5, c[0x0][0x40c] ;  /* 0x00008180ff0507ac */ /* 0x000f220008000800 */
[----:B------:R-:W4:Y:S01]  /*1df0*/  @UP0 LDCU UR21, c[0x0][0x40c] ;  /* 0x00008180ff1507ac */ /* 0x000f220008000800 */
[----:B--2---:R-:W-:Y:S01]  /*1e00*/  SHF.L.U32 R92, R44, 0x10, RZ ;  /* 0x000000102c5c7819 */ /* 0x004fe200000006ff */
[C---:B------:R-:W-:Y:S01]  /*1e10*/  IMAD.U32 R94, R45.reuse, 0x10000, RZ ;  /* 0x000100002d5e7824 */ /* 0x040fe200078e00ff */
[----:B------:R-:W-:Y:S01]  /*1e20*/  PRMT R51, R45, 0x7632, R51 ;  /* 0x000076322d337816 */ /* 0x000fe20000000033 */
[----:B------:R-:W-:Y:S01]  /*1e30*/  @P1 IMAD.U32 R45, R40, 0x10000, RZ ;  /* 0x00010000282d1824 */ /* 0x000fe200078e00ff */
[----:B------:R-:W-:-:S02]  /*1e40*/  SHF.L.U32 R113, R47, 0x10, RZ ;  /* 0x000000102f717819 */ /* 0x000fc400000006ff */
[----:B------:R-:W-:Y:S01]  /*1e50*/  PRMT R58, R47, 0x7632, R58 ;  /* 0x000076322f3a7816 */ /* 0x000fe2000000003a */
[----:B------:R-:W-:Y:S02]  /*1e60*/  @P1 IMAD.U32 R47, R41, 0x10000, RZ ;  /* 0x00010000292f1824 */ /* 0x000fe400078e00ff */
[----:B0-----:R-:W-:Y:S01]  /*1e70*/  @P1 FFMA.FTZ R92, R45, UR4, R92 ;  /* 0x000000042d5c1c23 */ /* 0x001fe2000801005c */
[----:B------:R-:W-:Y:S01]  /*1e80*/  PRMT R50, R44, 0x7632, R50 ;  /* 0x000076322c327816 */ /* 0x000fe20000000032 */
[----:B------:R-:W0:Y:S01]  /*1e90*/  @UP0 LDCU UR4, c[0x0][0x40c] ;  /* 0x00008180ff0407ac */ /* 0x000e220008000800 */
[----:B-1----:R-:W-:Y:S01]  /*1ea0*/  @P1 FFMA.FTZ R94, R47, UR20, R94 ;  /* 0x000000142f5e1c23 */ /* 0x002fe2000801005e */
[----:B------:R-:W-:Y:S01]  /*1eb0*/  @P1 SHF.L.U32 R44, R43, 0x10, RZ ;  /* 0x000000102b2c1819 */ /* 0x000fe200000006ff */
[----:B------:R-:W1:Y:S01]  /*1ec0*/  @UP0 LDCU UR20, c[0x0][0x40c] ;  /* 0x00008180ff1407ac */ /* 0x000e620008000800 */
[----:B------:R-:W-:-:S03]  /*1ed0*/  SHF.L.U32 R96, R46, 0x10, RZ ;  /* 0x000000102e607819 */ /* 0x000fc600000006ff */
[----:B---3--:R-:W-:Y:S01]  /*1ee0*/  @P1 FFMA.FTZ R113, R44, UR23, R113 ;  /* 0x000000172c711c23 */ /* 0x008fe20008010071 */
[----:B------:R-:W-:Y:S02]  /*1ef0*/  PRMT R52, R46, 0x7632, R52 ;  /* 0x000076322e347816 */ /* 0x000fe40000000034 */
[----:B------:R-:W-:Y:S01]  /*1f00*/  @P1 PRMT R44, R40, 0x7632, R44 ;  /* 0x00007632282c1816 */ /* 0x000fe2000000002c */
[----:B----4-:R-:W-:Y:S01]  /*1f10*/  @P1 FFMA.FTZ R96, R53, UR22, R96 ;  /* 0x0000001635601c23 */ /* 0x010fe20008010060 */
[----:B------:R-:W-:Y:S02]  /*1f20*/  @P1 PRMT R46, R41, 0x7632, R46 ;  /* 0x00007632292e1816 */ /* 0x000fe4000000002e */
[----:B------:R-:W-:Y:S02]  /*1f30*/  @P1 PRMT R53, R42, 0x7632, R53 ;  /* 0x000076322a351816 */ /* 0x000fe40000000035 */
[----:B------:R-:W-:Y:S02]  /*1f40*/  @P1 SHF.L.U32 R45, R44, 0x10, RZ ;  /* 0x000000102c2d1819 */ /* 0x000fe400000006ff */
[----:B------:R-:W-:Y:S01]  /*1f50*/  SHF.L.U32 R98, R50, 0x10, RZ ;  /* 0x0000001032627819 */ /* 0x000fe200000006ff */
[----:B------:R-:W-:Y:S01]  /*1f60*/  @P1 IMAD.U32 R53, R53, 0x10000, RZ ;  /* 0x0001000035351824 */ /* 0x000fe200078e00ff */
[----:B------:R-:W-:-:S02]  /*1f70*/  @P1 SHF.L.U32 R47, R46, 0x10, RZ ;  /* 0x000000102e2f1819 */ /* 0x000fc400000006ff */
[----:B------:R-:W-:Y:S01]  /*1f80*/  @P1 SHF.L.U32 R44, R88, 0x10, RZ ;  /* 0x00000010582c1819 */ /* 0x000fe200000006ff */
[----:B------:R-:W-:Y:S01]  /*1f90*/  IMAD.U32 R88, R51, 0x10000, RZ ;  /* 0x0001000033587824 */ /* 0x000fe200078e00ff */
[----:B------:R-:W-:Y:S01]  /*1fa0*/  SHF.L.U32 R90, R52, 0x10, RZ ;  /* 0x00000010345a7819 */ /* 0x000fe200000006ff */
[----:B------:R-:W-:Y:S01]  /*1fb0*/  @P1 FFMA.FTZ R98, R45, UR5, R98 ;  /* 0x000000052d621c23 */ /* 0x000fe20008010062 */
[----:B------:R-:W-:Y:S01]  /*1fc0*/  SHF.L.U32 R58, R58, 0x10, RZ ;  /* 0x000000103a3a7819 */ /* 0x000fe200000006ff */
[----:B------:R-:W-:Y:S01]  /*1fd0*/  @P1 FFMA.FTZ R88, R47, UR21, R88 ;  /* 0x000000152f581c23 */ /* 0x000fe20008010058 */
[----:B------:R-:W-:Y:S01]  /*1fe0*/  F2FP.BF16.F32.PACK_AB R46, RZ, R94 ;  /* 0x0000005eff2e723e */ /* 0x000fe200000010ff */
[----:B-1----:R-:W-:Y:S01]  /*1ff0*/  @P1 FFMA.FTZ R90, R53, UR20, R90 ;  /* 0x00000014355a1c23 */ /* 0x002fe2000801005a */
[----:B------:R-:W-:Y:S01]  /*2000*/  F2FP.BF16.F32.PACK_AB R45, RZ, R98 ;  /* 0x00000062ff2d723e */ /* 0x000fe200000010ff */
[----:B0-----:R-:W-:Y:S01]  /*2010*/  @P1 FFMA.FTZ R58, R44, UR4, R58 ;  /* 0x000000042c3a1c23 */ /* 0x001fe2000801003a */
        /* <DEDUP_REMOVED lines=11> */
.L_x_96:
[----:B-1----:R-:W0:Y:S01]  /*20d0*/  @P1 LDC R53, c[0x0][0x40c] ;  /* 0x00010300ff351b82 */ /* 0x002e220000000800 */
[----:B-----5:R-:W-:Y:S01]  /*20e0*/  @P1 PRMT R44, R40, 0x7632, R44 ;  /* 0x00007632282c1816 */ /* 0x020fe2000000002c */
[----:B------:R-:W-:Y:S01]  /*20f0*/  IMAD.MOV.U32 R98, RZ, RZ, RZ ;  /* 0x000000ffff627224 */ /* 0x000fe200078e00ff */
[----:B------:R-:W-:Y:S01]  /*2100*/  @P1 PRMT R45, R41, 0x7632, R45 ;  /* 0x00007632292d1816 */ /* 0x000fe2000000002d */
[----:B------:R-:W-:Y:S01]  /*2110*/  HFMA2 R90, -RZ, RZ, 0, 0 ;  /* 0x00000000ff5a7431 */ /* 0x000fe200000001ff */
[----:B------:R-:W-:Y:S01]  /*2120*/  @P1 PRMT R46, R42, 0x7632, R46 ;  /* 0x000076322a2e1816 */ /* 0x000fe2000000002e */
[----:B------:R-:W-:Y:S01]  /*2130*/  IMAD.MOV.U32 R58, RZ, RZ, RZ ;  /* 0x000000ffff3a7224 */ /* 0x000fe200078e00ff */
[----:B------:R-:W-:Y:S01]  /*2140*/  @P1 PRMT R47, R43, 0x7632, R47 ;  /* 0x000076322b2f1816 */ /* 0x000fe2000000002f */
[----:B------:R-:W1:Y:S01]  /*2150*/  @P1 LDC R52, c[0x0][0x40c] ;  /* 0x00010300ff341b82 */ /* 0x000e620000000800 */
[----:B------:R-:W-:Y:S01]  /*2160*/  @P1 SHF.L.U32 R44, R44, 0x10, RZ ;  /* 0x000000102c2c1819 */ /* 0x000fe200000006ff */
[----:B------:R-:W-:Y:S01]  /*2170*/  @P1 IMAD.U32 R46, R46, 0x10000, RZ ;  /* 0x000100002e2e1824 */ /* 0x000fe200078e00ff */
[----:B------:R-:W-:Y:S01]  /*2180*/  @P1 SHF.L.U32 R45, R45, 0x10, RZ ;  /* 0x000000102d2d1819 */ /* 0x000fe200000006ff */
[----:B------:R-:W-:Y:S01]  /*2190*/  HFMA2 R94, -RZ, RZ, 0, 0 ;  /* 0x00000000ff5e7431 */ /* 0x000fe200000001ff */
[----:B------:R-:W-:Y:S01]  /*21a0*/  @P1 SHF.L.U32 R47, R47, 0x10, RZ ;  /* 0x000000102f2f1819 */ /* 0x000fe200000006ff */
[----:B------:R-:W-:Y:S01]  /*21b0*/  IMAD.MOV.U32 R96, RZ, RZ, RZ ;  /* 0x000000ffff607224 */ /* 0x000fe200078e00ff */
[----:B------:R-:W-:Y:S01]  /*21c0*/  MOV R88, RZ ;  /* 0x000000ff00587202 */ /* 0x000fe20000000f00 */
[----:B------:R-:W2:Y:S08]  /*21d0*/  @P1 LDC R113, c[0x0][0x40c] ;  /* 0x00010300ff711b82 */ /* 0x000eb00000000800 */
[----:B------:R-:W3:Y:S01]  /*21e0*/  @P1 LDC R92, c[0x0][0x40c] ;  /* 0x00010300ff5c1b82 */ /* 0x000ee20000000800 */
[----:B0-----:R-:W-:Y:S01]  /*21f0*/  @P1 FMUL.FTZ R98, R44, R53 ;  /* 0x000000352c621220 */ /* 0x001fe20000410000 */
[----:B------:R-:W-:-:S06]  /*2200*/  @P1 IMAD.U32 R44, R40, 0x10000, RZ ;  /* 0x00010000282c1824 */ /* 0x000fcc00078e00ff */
[----:B------:R-:W0:Y:S01]  /*2210*/  @P1 LDC R51, c[0x0][0x40c] ;  /* 0x00010300ff331b82 */ /* 0x000e220000000800 */
[----:B-1----:R-:W-:Y:S01]  /*2220*/  @P1 FMUL.FTZ R88, R45, R52 ;  /* 0x000000342d581220 */ /* 0x002fe20000410000 */
[----:B------:R-:W-:-:S06]  /*2230*/  @P1 SHF.L.U32 R45, R41, 0x10, RZ ;  /* 0x00000010292d1819 */ /* 0x000fcc00000006ff */
[----:B------:R-:W1:Y:S01]  /*2240*/  @P1 LDC R50, c[0x0][0x40c] ;  /* 0x00010300ff321b82 */ /* 0x000e620000000800 */
[----:B--2---:R-:W-:Y:S01]  /*2250*/  @P1 FMUL.FTZ R90, R46, R113 ;  /* 0x000000712e5a1220 */ /* 0x004fe20000410000 */
[----:B------:R-:W-:Y:S02]  /*2260*/  @P1 SHF.L.U32 R46, R42, 0x10, RZ ;  /* 0x000000102a2e1819 */ /* 0x000fe400000006ff */
[----:B------:R-:W-:-:S04]  /*2270*/  MOV R113, RZ ;  /* 0x000000ff00717202 */ /* 0x000fc80000000f00 */
[----:B------:R-:W2:Y:S01]  /*2280*/  @P1 LDC R102, c[0x0][0x40c] ;  /* 0x00010300ff661b82 */ /* 0x000ea20000000800 */
[----:B---3--:R-:W-:Y:S01]  /*2290*/  @P1 FMUL.FTZ R58, R47, R92 ;  /* 0x0000005c2f3a1220 */ /* 0x008fe20000410000 */
[----:B------:R-:W-:Y:S01]  /*22a0*/  @P1 IMAD.U32 R47, R43, 0x10000, RZ ;  /* 0x000100002b2f1824 */ /* 0x000fe200078e00ff */
[----:B------:R-:W-:-:S03]  /*22b0*/  MOV R92, RZ ;  /* 0x000000ff005c7202 */ /* 0x000fc60000000f00 */
[----:B------:R-:W-:Y:S02]  /*22c0*/  F2FP.BF16.F32.PACK_AB R53, RZ, R58 ;  /* 0x0000003aff35723e */ /* 0x000fe400000010ff */
        /* <DEDUP_REMOVED lines=8> */
[----:B------:R-:W-:-:S04]  /*2350*/  F2FP.BF16.F32.PACK_AB R46, RZ, R94 ;  /* 0x0000005eff2e723e */ /* 0x000fc800000010ff */
[----:B------:R-:W-:Y:S01]  /*2360*/  F2FP.BF16.F32.PACK_AB R50, RZ, R96 ;  /* 0x00000060ff32723e */ /* 0x000fe200000010ff */
[----:B---3--:R-:W-:Y:S01]  /*2370*/  @P1 FMUL.FTZ R113, R47, R104 ;  /* 0x000000682f711220 */ /* 0x008fe20000410000 */
[----:B------:R-:W-:-:S04]  /*2380*/  F2FP.BF16.F32.PACK_AB R47, RZ, R88 ;  /* 0x00000058ff2f723e */ /* 0x000fc800000010ff */
[----:B------:R-:W-:Y:S02]  /*2390*/  F2FP.BF16.F32.PACK_AB R52, RZ, R113 ;  /* 0x00000071ff34723e */ /* 0x000fe400000010ff */
[----:B------:R-:W-:Y:S02]  /*23a0*/  PRMT R45, R46, 0x5410, R47 ;  /* 0x000054102e2d7816 */ /* 0x000fe4000000002f */
[----:B------:R-:W-:Y:S02]  /*23b0*/  PRMT R46, R50, 0x5410, R51 ;  /* 0x00005410322e7816 */ /* 0x000fe40000000033 */
[----:B------:R-:W-:-:S07]  /*23c0*/  PRMT R47, R52, 0x5410, R53 ;  /* 0x00005410342f7816 */ /* 0x000fce0000000035 */
.L_x_97:
[----:B------:R-:W-:Y:S01]  /*23d0*/  FADD.FTZ R50, RZ, R89 ;  /* 0x00000059ff327221 */ /* 0x000fe20000010000 */
[----:B------:R-:W0:Y:S01]  /*23e0*/  S2UR UR5, SR_CgaCtaId ;  /* 0x00000000000579c3 */ /* 0x000e220000008800 */
[----:B------:R-:W-:Y:S01]  /*23f0*/  ISETP.NE.AND P1, PT, R18, RZ, PT ;  /* 0x000000ff1200720c */ /* 0x000fe20003f25270 */
[----:B------:R-:W-:Y:S01]  /*2400*/  UMOV UR4, 0x400 ;  /* 0x0000040000047882 */ /* 0x000fe20000000000 */
[----:B------:R-:W-:Y:S01]  /*2410*/  FADD.FTZ R50, R50, R59 ;  /* 0x0000003b32327221 */ /* 0x000fe20000010000 */
[----:B------:R-:W-:Y:S01]  /*2420*/  ISETP.GT.U32.AND P2, PT, R18, 0x7, PT ;  /* 0x000000071200780c */ /* 0x000fe20003f44070 */
[----:B------:R-:W-:Y:S02]  /*2430*/  UISETP.GE.AND UP0, UPT, UR6, 0x1, UPT ;  /* 0x000000010600788c */ /* 0x000fe4000bf06270 */
[----:B------:R-:W-:-:S04]  /*2440*/  FADD.FTZ R50, R50, R57 ;  /* 0x0000003932327221 */ /* 0x000fc80000010000 */
[----:B------:R-:W-:-:S03]  /*2450*/  FADD.FTZ R50, R50, R55 ;  /* 0x0000003732327221 */ /* 0x000fc60000010000 */
[----:B------:R-:W-:Y:S01]  /*2460*/  @!P1 SHF.R.U32.HI R108, RZ, 0x2, R0 ;  /* 0x00000002ff6c9819 */ /* 0x000fe20000011600 */
[----:B------:R-:W-:-:S03]  /*2470*/  FADD.FTZ R50, R50, R95 ;  /* 0x0000005f32327221 */ /* 0x000fc60000010000 */
[----:B------:R-:W-:Y:S01]  /*2480*/  @!P1 LOP3.LUT R108, R108, 0x38, RZ, 0xc0, !PT ;  /* 0x000000386c6c9812 */ /* 0x000fe200078ec0ff */
[----:B------:R-:W-:-:S04]  /*2490*/  FADD.FTZ R50, R50, R93 ;  /* 0x0000005d32327221 */ /* 0x000fc80000010000 */
[----:B------:R-:W-:Y:S01]  /*24a0*/  FADD.FTZ R50, R50, R91 ;  /* 0x0000005b32327221 */ /* 0x000fe20000010000 */
[----:B0-----:R-:W-:-:S03]  /*24b0*/  ULEA UR4, UR5, UR4, 0x18 ;  /* 0x0000000405047291 */ /* 0x001fc6000f8ec0ff */
[----:B------:R-:W-:Y:S01]  /*24c0*/  FADD.FTZ R50, R50, R87 ;  /* 0x0000005732327221 */ /* 0x000fe20000010000 */
[----:B------:R-:W-:-:S03]  /*24d0*/  @UP1 UIADD3 UR4, UPT, UPT, UR4, 0x40, URZ ;  /* 0x0000004004041890 */ /* 0x000fc6000fffe0ff */
        /* <DEDUP_REMOVED lines=104> */
[----:B0-----:R-:W-:Y:S01]  /*2b60*/  FADD.FTZ R102, R53, R102 ;  /* 0x0000006635667221 */ /* 0x001fe20000010000 */
[----:B------:R-:W-:Y:S01]  /*2b70*/  IMAD.WIDE.U32 R52, R100, 0x10, R48 ;  /* 0x0000001064347825 */ /* 0x000fe200078e0030 */
[----:B------:R-:W-:-:S03]  /*2b80*/  CS2R R48, SRZ ;  /* 0x0000000000307805 */ /* 0x000fc6000001ff00 */
[----:B------:R-:W0:Y:S04]  /*2b90*/  SHFL.BFLY PT, R104, R102, 0x8, 0x1f ;  /* 0x0d001f0066687f89 */ /* 0x000e2800000e0000 */
[----:B------:R1:W-:Y:S01]  /*2ba0*/  STG.E.128 desc[UR12][R52.64], R44 ;  /* 0x0000002c34007986 */ /* 0x0003e2000c101d0c */
[----:B0-----:R-:W-:Y:S01]  /*2bb0*/  FADD.FTZ R104, R102, R104 ;  /* 0x0000006866687221 */ /* 0x001fe20000010000 */
[----:B------:R-:W-:Y:S02]  /*2bc0*/  MOV R102, RZ ;  /* 0x000000ff00667202 */ /* 0x000fe40000000f00 */
[----:B------:R-:W-:Y:S02]  /*2bd0*/  @!P2 MOV R102, 0x400 ;  /* 0x000004000066a802 */ /* 0x000fe40000000f00 */
[----:B------:R-:W0:Y:S02]  /*2be0*/  SHFL.BFLY PT, R106, R104, 0x10, 0x1f ;  /* 0x0e001f00686a7f89 */ /* 0x000e2400000e0000 */
[----:B-1----:R-:W-:Y:S01]  /*2bf0*/  I2FP.F32.U32 R47, R102 ;  /* 0x00000066002f7245 */ /* 0x002fe20000201000 */
[----:B0-----:R-:W-:Y:S01]  /*2c00*/  FADD.FTZ R51, R104, R106 ;  /* 0x0000006a68337221 */ /* 0x001fe20000010000 */
[----:B------:R-:W-:Y:S01]  /*2c10*/  @!P2 LEA R104, R18, UR4, 0x3 ;  /* 0x000000041268ac11 */ /* 0x000fe2000f8e18ff */
[----:B------:R-:W0:Y:S04]  /*2c20*/  SHFL.DOWN PT, R106, R102, 0x4, 0x1f ;  /* 0x08801f00666a7f89 */ /* 0x000e2800000e0000 */
[----:B------:R1:W-:Y:S01]  /*2c30*/  @!P1 STS.64 [R108+UR4], R50 ;  /* 0x000000326c009988 */ /* 0x0003e20008000a04 */
[----:B------:R-:W-:Y:S01]  /*2c40*/  BAR.SYNC.DEFER_BLOCKING 0x0 ;  /* 0x0000000000007b1d */ /* 0x000fe20000010000 */
[----:B------:R-:W-:Y:S01]  /*2c50*/  ISETP.NE.AND P1, PT, R0, RZ, PT ;  /* 0x000000ff0000720c */ /* 0x000fe20003f25270 */
[----:B0-----:R-:W-:Y:S01]  /*2c60*/  IMAD.IADD R112, R106, 0x1, R102 ;  /* 0x000000016a707824 */ /* 0x001fe200078e0266 */
[----:B-1----:R-:W-:-:S04]  /*2c70*/  I2FP.F32.S32 R51, R106 ;  /* 0x0000006a00337245 */ /* 0x002fc80000201400 */
[----:B------:R-:W-:Y:S01]  /*2c80*/  I2FP.F32.S32 R100, R112 ;  /* 0x0000007000647245 */ /* 0x000fe20000201400 */
[----:B------:R-:W-:Y:S03]  /*2c90*/  SHFL.DOWN PT, R44, R112, 0x2, 0x1f ;  /* 0x08401f00702c7f89 */ /* 0x000fe600000e0000 */
[----:B------:R-:W0:Y:S01]  /*2ca0*/  MUFU.RCP R114, R100 ;  /* 0x0000006400727308 */ /* 0x000e220000001000 */
[----:B------:R-:W1:Y:S04]  /*2cb0*/  @!P2 LDS.64 R48, [R104] ;  /* 0x000000006830a984 */ /* 0x000e680000000a00 */
[----:B-1----:R-:W1:Y:S04]  /*2cc0*/  SHFL.DOWN PT, R110, R48, 0x4, 0x1f ;  /* 0x08801f00306e7f89 */ /* 0x002e6800000e0000 */
[----:B------:R-:W2:Y:S01]  /*2cd0*/  SHFL.DOWN PT, R46, R49, 0x4, 0x1f ;  /* 0x08801f00312e7f89 */ /* 0x000ea200000e0000 */
[C---:B-1----:R-:W-:Y:S01]  /*2ce0*/  FMUL.FTZ R50, R110.reuse, R51 ;  /* 0x000000336e327220 */ /* 0x042fe20000410000 */
[----:B------:R-:W-:-:S03]  /*2cf0*/  FADD.FTZ R110, -R110, R48 ;  /* 0x000000306e6e7221 */ /* 0x000fc60000010100 */
[----:B------:R-:W-:Y:S01]  /*2d00*/  FFMA.FTZ R45, R47, R48, R50 ;  /* 0x000000302f2d7223 */ /* 0x000fe20000010032 */
[----:B------:R-:W-:Y:S01]  /*2d10*/  FMUL.FTZ R110, R110, R110 ;  /* 0x0000006e6e6e7220 */ /* 0x000fe20000410000 */
[----:B--2---:R-:W-:Y:S01]  /*2d20*/  FADD.FTZ R49, R46, R49 ;  /* 0x000000312e317221 */ /* 0x004fe20000010000 */
[-C--:B------:R-:W-:Y:S01]  /*2d30*/  IADD3 R46, PT, PT, R112, R44.reuse, RZ ;  /* 0x0000002c702e7210 */ /* 0x080fe20007ffe0ff */
[----:B0-----:R-:W-:Y:S01]  /*2d40*/  FMUL.FTZ R45, R114, R45 ;  /* 0x0000002d722d7220 */ /* 0x001fe20000410000 */
[----:B------:R-:W-:Y:S01]  /*2d50*/  FMUL.FTZ R110, R110, R47 ;  /* 0x0000002f6e6e7220 */ /* 0x000fe20000410000 */
[----:B------:R-:W-:Y:S02]  /*2d60*/  I2FP.F32.S32 R44, R44 ;  /* 0x0000002c002c7245 */ /* 0x000fe40000201400 */
[----:B------:R-:W-:Y:S01]  /*2d70*/  I2FP.F32.S32 R47, R46 ;  /* 0x0000002e002f7245 */ /* 0x000fe20000201400 */
[----:B------:R-:W0:Y:S01]  /*2d80*/  SHFL.DOWN PT, R48, R45, 0x2, 0x1f ;  /* 0x08401f002d307f89 */ /* 0x000e2200000e0000 */
[----:B------:R-:W-:-:S02]  /*2d90*/  FMUL.FTZ R110, R110, R51 ;  /* 0x000000336e6e7220 */ /* 0x000fc40000410000 */
[----:B------:R-:W1:Y:S02]  /*2da0*/  MUFU.RCP R50, R47 ;  /* 0x0000002f00327308 */ /* 0x000e640000001000 */
[----:B------:R-:W-:Y:S02]  /*2db0*/  FFMA.FTZ R110, R114, R110, R49 ;  /* 0x0000006e726e7223 */ /* 0x000fe40000010031 */
[----:B------:R-:W2:Y:S04]  /*2dc0*/  SHFL.DOWN PT, R49, R46, 0x1, 0x1f ;  /* 0x08201f002e317f89 */ /* 0x000ea800000e0000 */
[----:B------:R-:W3:Y:S01]  /*2dd0*/  SHFL.DOWN PT, R51, R110, 0x2, 0x1f ;  /* 0x08401f006e337f89 */ /* 0x000ee200000e0000 */
[----:B0-----:R-:W-:Y:S01]  /*2de0*/  FMUL.FTZ R53, R48, R44 ;  /* 0x0000002c30357220 */ /* 0x001fe20000410000 */
[----:B------:R-:W-:-:S03]  /*2df0*/  FADD.FTZ R48, R45, -R48 ;  /* 0x800000302d307221 */ /* 0x000fc60000010000 */
[----:B------:R-:W-:Y:S01]  /*2e00*/  FFMA.FTZ R53, R100, R45, R53 ;  /* 0x0000002d64357223 */ /* 0x000fe20000010035 */
[----:B------:R-:W-:Y:S01]  /*2e10*/  FMUL.FTZ R45, R48, R48 ;  /* 0x00000030302d7220 */ /* 0x000fe20000410000 */
[----:B--2---:R-:W-:Y:S02]  /*2e20*/  IADD3 R46, PT, PT, R46, R49, RZ ;  /* 0x000000312e2e7210 */ /* 0x004fe40007ffe0ff */
[----:B-1----:R-:W-:Y:S01]  /*2e30*/  FMUL.FTZ R48, R50, R53 ;  /* 0x0000003532307220 */ /* 0x002fe20000410000 */
[----:B------:R-:W-:Y:S01]  /*2e40*/  FMUL.FTZ R45, R100, R45 ;  /* 0x0000002d642d7220 */ /* 0x000fe20000410000 */
[----:B---3--:R-:W-:Y:S01]  /*2e50*/  FADD.FTZ R51, R110, R51 ;  /* 0x000000336e337221 */ /* 0x008fe20000010000 */
[----:B------:R-:W-:Y:S02]  /*2e60*/  I2FP.F32.S32 R46, R46 ;  /* 0x0000002e002e7245 */ /* 0x000fe40000201400 */
[----:B------:R-:W0:Y:S01]  /*2e70*/  SHFL.DOWN PT, R53, R48, 0x1, 0x1f ;  /* 0x08201f0030357f89 */ /* 0x000e2200000e0000 */
[----:B------:R-:W-:-:S04]  /*2e80*/  FMUL.FTZ R45, R45, R44 ;  /* 0x0000002c2d2d7220 */ /* 0x000fc80000410000 */
[----:B------:R-:W-:Y:S01]  /*2e90*/  FFMA.FTZ R45, R50, R45, R51 ;  /* 0x0000002d322d7223 */ /* 0x000fe20000010033 */
[----:B------:R-:W1:Y:S01]  /*2ea0*/  MUFU.RCP R46, R46 ;  /* 0x0000002e002e7308 */ /* 0x000e620000001000 */
[----:B------:R-:W-:-:S03]  /*2eb0*/  I2FP.F32.S32 R51, R49 ;  /* 0x0000003100337245 */ /* 0x000fc60000201400 */
[----:B------:R-:W2:Y:S01]  /*2ec0*/  SHFL.DOWN PT, R44, R45, 0x1, 0x1f ;  /* 0x08201f002d2c7f89 */ /* 0x000ea200000e0000 */
[----:B0-----:R-:W-:Y:S01]  /*2ed0*/  FADD.FTZ R49, R48, -R53 ;  /* 0x8000003530317221 */ /* 0x001fe20000010000 */
[----:B------:R-:W-:-:S03]  /*2ee0*/  FMUL.FTZ R52, R53, R51 ;  /* 0x0000003335347220 */ /* 0x000fc60000410000 */
[----:B------:R-:W-:Y:S01]  /*2ef0*/  FMUL.FTZ R50, R49, R49 ;  /* 0x0000003131327220 */ /* 0x000fe20000410000 */
[C---:B------:R-:W-:Y:S02]  /*2f00*/  FFMA.FTZ R49, R47.reuse, R48, R52 ;  /* 0x000000302f317223 */ /* 0x040fe40000010034 */
[----:B------:R-:W0:Y:S01]  /*2f10*/  LDC R52, c[0x0][0x448] ;  /* 0x00011200ff347b82 */ /* 0x000e220000000800 */
[----:B------:R-:W-:Y:S01]  /*2f20*/  FMUL.FTZ R50, R47, R50 ;  /* 0x000000322f327220 */ /* 0x000fe20000410000 */
[----:B-1----:R-:W-:Y:S01]  /*2f30*/  FMUL.FTZ R49, R46, R49 ;  /* 0x000000312e317220 */ /* 0x002fe20000410000 */
[----:B--2---:R-:W-:Y:S02]  /*2f40*/  FADD.FTZ R47, R45, R44 ;  /* 0x0000002c2d2f7221 */ /* 0x004fe40000010000 */
[----:B------:R-:W-:Y:S02]  /*2f50*/  FMUL.FTZ R50, R50, R51 ;  /* 0x0000003332327220 */ /* 0x000fe40000410000 */
[----:B------:R-:W1:Y:S01]  /*2f60*/  SHFL.IDX PT, R53, R49, RZ, 0x1f ;  /* 0x00001fff31357589 */ /* 0x000e6200000e0000 */
[----:B------:R-:W2:Y:S01]  /*2f70*/  @!P1 LDC.64 R44, c[0x0][0x3c8] ;  /* 0x0000f200ff2c9b82 */ /* 0x000ea20000000a00 */
[----:B------:R-:W-:-:S06]  /*2f80*/  FFMA.FTZ R50, R46, R50, R47 ;  /* 0x000000322e327223 */ /* 0x000fcc000001002f */
[----:B------:R-:W0:Y:S01]  /*2f90*/  SHFL.IDX PT, R50, R50, RZ, 0x1f ;  /* 0x00001fff32327589 */ /* 0x000e2200000e0000 */
[----:B------:R-:W3:Y:S01]  /*2fa0*/  @!P1 LDC.64 R46, c[0x0][0x3c0] ;  /* 0x0000f000ff2e9b82 */ /* 0x000ee20000000a00 */
[----:B-1----:R-:W-:-:S05]  /*2fb0*/  FMUL.FTZ R48, R53, R53 ;  /* 0x0000003535307220 */ /* 0x002fca0000410000 */
[----:B------:R-:W-:Y:S01]  /*2fc0*/  FSEL R51, R48, RZ, P0 ;  /* 0x000000ff30337208 */ /* 0x000fe20000000000 */
[----:B0-----:R-:W-:Y:S01]  /*2fd0*/  FFMA.FTZ R48, R50, UR15, R52 ;  /* 0x0000000f32307c23 */ /* 0x001fe20008010034 */
[----:B------:R-:W-:-:S03]  /*2fe0*/  MOV R52, UR7 ;  /* 0x0000000700347c02 */ /* 0x000fc60008000f00 */
[----:B------:R-:W-:Y:S01]  /*2ff0*/  FADD.FTZ R48, R48, R51 ;  /* 0x0000003330307221 */ /* 0x000fe20000010000 */
[----:B------:R-:W-:Y:S02]  /*3000*/  IMAD.U32 R51, RZ, RZ, UR7 ;  /* 0x00000007ff337e24 */ /* 0x000fe4000f8e00ff */
[----:B--2---:R-:W-:Y:S01]  /*3010*/  @!P1 IMAD.WIDE R44, R52, 0x4, R44 ;  /* 0x00000004342c9825 */ /* 0x004fe200078e022c */
[----:B------:R-:W0:Y:S03]  /*3020*/  MUFU.RSQ R49, R48 ;  /* 0x0000003000317308 */ /* 0x000e260000001400 */
[----:B---3--:R-:W-:-:S05]  /*3030*/  @!P1 IMAD.WIDE R46, R51, 0x4, R46 ;  /* 0x00000004332e9825 */ /* 0x008fca00078e022e */
[----:B------:R1:W-:Y:S04]  /*3040*/  @!P1 STG.E desc[UR12][R46.64], R53 ;  /* 0x000000352e009986 */ /* 0x0003e8000c10190c */
[----:B0-----:R1:W-:Y:S01]  /*3050*/  @!P1 STG.E desc[UR12][R44.64], R49 ;  /* 0x000000312c009986 */ /* 0x0013e2000c10190c */
[----:B------:R-:W-:Y:S05]  /*3060*/  BRA.U !UP0, `(.L_x_98) ;  /* 0x0000000d08107547 */ /* 0x000fea000b800000 */
[----:B-1----:R-:W-:Y:S01]  /*3070*/  FSEL R53, R53, RZ, !P0 ;  /* 0x000000ff35357208 */ /* 0x002fe20004000000 */
[----:B------:R-:W-:Y:S01]  /*3080*/  IMAD.U32 R44, R36, 0x10000, RZ ;  /* 0x00010000242c7824 */ /* 0x000fe200078e00ff */
[----:B------:R-:W-:Y:S02]  /*3090*/  SHF.L.U32 R47, R2, 0x10, RZ ;  /* 0x00000010022f7819 */ /* 0x000fe400000006ff */
[----:B------:R-:W-:Y:S01]  /*30a0*/  R2UR UR4, R53 ;  /* 0x00000000350472ca */ /* 0x000fe200000e0000 */
[----:B------:R-:W-:Y:S01]  /*30b0*/  IMAD.U32 R53, R73, 0x10000, RZ ;  /* 0x0001000049357824 */ /* 0x000fe200078e00ff */
[----:B------:R-:W-:Y:S02]  /*30c0*/  SHF.L.U32 R46, R22, 0x10, RZ ;  /* 0x00000010162e7819 */ /* 0x000fe400000006ff */
[----:B------:R-:W-:-:S09]  /*30d0*/  SHF.L.U32 R45, R74, 0x10, RZ ;  /* 0x000000104a2d7819 */ /* 0x000fd200000006ff */
[----:B------:R-:W-:Y:S01]  /*30e0*/  FADD.FTZ R48, R89, -UR4 ;  /* 0x8000000459307e21 */ /* 0x000fe20008010000 */
[----:B------:R-:W-:Y:S01]  /*30f0*/  FADD.FTZ R50, R59, -UR4 ;  /* 0x800000043b327e21 */ /* 0x000fe20008010000 */
[----:B------:R-:W-:Y:S01]  /*3100*/  FADD.FTZ R52, R57, -UR4 ;  /* 0x8000000439347e21 */ /* 0x000fe20008010000 */
[----:B------:R-:W-:Y:S01]  /*3110*/  FADD.FTZ R100, R55, -UR4 ;  /* 0x8000000437647e21 */ /* 0x000fe20008010000 */
[----:B------:R-:W-:Y:S01]  /*3120*/  FMUL.FTZ R51, R49, R48 ;  /* 0x0000003031337220 */ /* 0x000fe20000410000 */
[----:B------:R-:W-:Y:S01]  /*3130*/  FADD.FTZ R102, R95, -UR4 ;  /* 0x800000045f667e21 */ /* 0x000fe20008010000 */
        /* <DEDUP_REMOVED lines=27> */
[----:B------:R-:W-:Y:S01]  /*32f0*/  FMUL.FTZ R50, R49, R50 ;  /* 0x0000003231327220 */ /* 0x000fe20000410000 */
[----:B------:R-:W-:Y:S01]  /*3300*/  FFMA.FTZ R44, R51, R47, R44 ;  /* 0x0000002f332c7223 */ /* 0x000fe2000001002c */
[C---:B------:R-:W-:Y:S01]  /*3310*/  FMUL.FTZ R52, R49.reuse, R52 ;  /* 0x0000003431347220 */ /* 0x040fe20000410000 */
        /* <DEDUP_REMOVED lines=28> */
[----:B------:R-:W-:Y:S01]  /*34e0*/  FMUL.FTZ R58, R49, R58 ;  /* 0x0000003a313a7220 */ /* 0x000fe20000410000 */
[----:B------:R-:W-:Y:S01]  /*34f0*/  SHF.L.U32 R51, R21, 0x10, RZ ;  /* 0x0000001015337819 */ /* 0x000fe200000006ff */
[----:B------:R-:W-:Y:S01]  /*3500*/  FFMA.FTZ R49, R50, R46, R45 ;  /* 0x0000002e32317223 */ /* 0x000fe2000001002d */
[----:B------:R-:W-:Y:S01]  /*3510*/  SHF.L.U32 R47, R37, 0x10, RZ ;  /* 0x00000010252f7819 */ /* 0x000fe200000006ff */
[----:B------:R-:W-:Y:S01]  /*3520*/  IMAD.U32 R45, R3, 0x10000, RZ ;  /* 0x00010000032d7824 */ /* 0x000fe200078e00ff */
[----:B------:R-:W-:Y:S01]  /*3530*/  SHF.L.U32 R55, R4, 0x10, RZ ;  /* 0x0000001004377819 */ /* 0x000fe200000006ff */
[----:B------:R-:W-:Y:S01]  /*3540*/  IMAD.U32 R59, R20, 0x10000, RZ ;  /* 0x00010000143b7824 */ /* 0x000fe200078e00ff */
[----:B------:R-:W-:Y:S01]  /*3550*/  SHF.L.U32 R57, R38, 0x10, RZ ;  /* 0x0000001026397819 */ /* 0x000fe200000006ff */
[----:B------:R-:W-:Y:S01]  /*3560*/  IMAD.U32 R91, R39, 0x10000, RZ ;  /* 0x00010000275b7824 */ /* 0x000fe200078e00ff */
[----:B------:R-:W-:Y:S01]  /*3570*/  SHF.L.U32 R87, R72, 0x10, RZ ;  /* 0x0000001048577819 */ /* 0x000fe200000006ff */
[----:B------:R-:W-:Y:S01]  /*3580*/  FFMA.FTZ R100, R100, R51, R53 ;  /* 0x0000003364647223 */ /* 0x000fe20000010035 */
[----:B------:R-:W-:Y:S01]  /*3590*/  SHF.L.U32 R89, R5, 0x10, RZ ;  /* 0x0000001005597819 */ /* 0x000fe200000006ff */
[----:B------:R-:W-:Y:S01]  /*35a0*/  FFMA.FTZ R45, R52, R45, R47 ;  /* 0x0000002d342d7223 */ /* 0x000fe2000001002f */
[----:B------:R-:W-:Y:S01]  /*35b0*/  FFMA.FTZ R46, R102, R55, R57 ;  /* 0x00000037662e7223 */ /* 0x000fe20000010039 */
[----:B------:R-:W-:Y:S01]  /*35c0*/  FFMA.FTZ R51, R104, R59, R87 ;  /* 0x0000003b68337223 */ /* 0x000fe20000010057 */
[----:B------:R-:W-:Y:S01]  /*35d0*/  SHF.L.U32 R53, R19, 0x10, RZ ;  /* 0x0000001013357819 */ /* 0x000fe200000006ff */
[----:B------:R-:W-:Y:S01]  /*35e0*/  FFMA.FTZ R47, R106, R89, R91 ;  /* 0x000000596a2f7223 */ /* 0x000fe2000001005b */
        /* <DEDUP_REMOVED lines=29> */
[----:B------:R-:W-:Y:S01]  /*37c0*/  UIADD3 UR4, UPT, UPT, UR6, -0x1, URZ ;  /* 0xffffffff06047890 */ /* 0x000fe2000fffe0ff */
[----:B------:R-:W-:Y:S01]  /*37d0*/  SHF.L.U32 R95, R23, 0x10, RZ ;  /* 0x00000010175f7819 */ /* 0x000fe200000006ff */
[----:B------:R-:W-:Y:S01]  /*37e0*/  FFMA.FTZ R119, R119, R54, R88 ;  /* 0x0000003677777223 */ /* 0x000fe20000010058 */
[----:B------:R-:W-:Y:S01]  /*37f0*/  SHF.L.U32 R97, R75, 0x10, RZ ;  /* 0x000000104b617819 */ /* 0x000fe200000006ff */
[----:B------:R-:W-:Y:S01]  /*3800*/  IMAD.U32 R91, R9, 0x10000, RZ ;  /* 0x00010000095b7824 */ /* 0x000fe200078e00ff */
[----:B------:R-:W-:Y:S01]  /*3810*/  SHF.L.U32 R104, R31, 0x10, RZ ;  /* 0x000000101f687819 */ /* 0x000fe200000006ff */
[----:B------:R-:W-:Y:S01]  /*3820*/  IMAD.U32 R88, R13, 0x10000, RZ ;  /* 0x000100000d587824 */ /* 0x000fe200078e00ff */
[----:B------:R-:W-:Y:S01]  /*3830*/  SHF.L.U32 R87, R63, 0x10, RZ ;  /* 0x000000103f577819 */ /* 0x000fe200000006ff */
[----:B------:R-:W-:Y:S01]  /*3840*/  UIMAD UR4, UR4, UR14, URZ ;  /* 0x0000000e040472a4 */ /* 0x000fe2000f8e02ff */
        /* <DEDUP_REMOVED lines=9> */
[----:B------:R-:W0:Y:S01]  /*38e0*/  LDC.64 R88, c[0x0][0x428] ;  /* 0x00010a00ff587b82 */ /* 0x000e220000000a00 */
[----:B------:R-:W-:Y:S01]  /*38f0*/  USHF.R.S32.HI UR5, URZ, 0x1f, UR4 ;  /* 0x0000001fff057899 */ /* 0x000fe20008011404 */
[----:B------:R-:W-:Y:S01]  /*3900*/  FFMA.FTZ R56, R92, R91, R93 ;  /* 0x0000005b5c387223 */ /* 0x000fe2000001005d */
[----:B------:R-:W-:Y:S01]  /*3910*/  SHF.L.U32 R93, R69, 0x10, RZ ;  /* 0x00000010455d7819 */ /* 0x000fe200000006ff */
[----:B------:R-:W-:Y:S01]  /*3920*/  FFMA.FTZ R87, R98, R95, R97 ;  /* 0x0000005f62577223 */ /* 0x000fe20000010061 */
[----:B------:R-:W-:Y:S01]  /*3930*/  SHF.L.U32 R95, R85, 0x10, RZ ;  /* 0x00000010555f7819 */ /* 0x000fe200000006ff */
[----:B------:R-:W-:Y:S01]  /*3940*/  ULEA.HI UR5, UR5, UR4, URZ, 0x3 ;  /* 0x0000000405057291 */ /* 0x000fe2000f8f18ff */
[----:B------:R-:W-:Y:S01]  /*3950*/  SHF.L.U32 R91, R25, 0x10, RZ ;  /* 0x00000010195b7819 */ /* 0x000fe200000006ff */
[----:B------:R-:W-:Y:S01]  /*3960*/  IMAD.U32 R97, R15, 0x10000, RZ ;  /* 0x000100000f617824 */ /* 0x000fe200078e00ff */
[----:B------:R-:W-:Y:S01]  /*3970*/  SHF.L.U32 R101, R26, 0x10, RZ ;  /* 0x000000101a657819 */ /* 0x000fe200000006ff */
[----:B------:R-:W-:Y:S01]  /*3980*/  FFMA.FTZ R98, R48, R93, R95 ;  /* 0x0000005d30627223 */ /* 0x000fe2000001005f */
[----:B------:R-:W-:-:S02]  /*3990*/  IMAD.U32 R99, R16, 0x10000, RZ ;  /* 0x0001000010637824 */ /* 0x000fc400078e00ff */
[----:B------:R-:W-:Y:S01]  /*39a0*/  FFMA.FTZ R97, R94, R97, R91 ;  /* 0x000000615e617223 */ /* 0x000fe2000001005b */
[----:B------:R-:W-:Y:S01]  /*39b0*/  IMAD.U32 R95, RZ, RZ, UR5 ;  /* 0x00000005ff5f7e24 */ /* 0x000fe2000f8e00ff */
        /* <DEDUP_REMOVED lines=8> */
[----:B------:R-:W-:-:S02]  /*3a40*/  SHF.L.U32 R118, R30, 0x10, RZ ;  /* 0x000000101e767819 */ /* 0x000fc400000006ff */
[----:B------:R-:W-:Y:S01]  /*3a50*/  SHF.L.U32 R120, R64, 0x10, RZ ;  /* 0x0000001040787819 */ /* 0x000fe200000006ff */
[----:B------:R-:W-:Y:S01]  /*3a60*/  FFMA.FTZ R102, R115, R106, R112 ;  /* 0x0000006a73667223 */ /* 0x000fe20000010070 */
[----:B------:R-:W-:Y:S01]  /*3a70*/  SHF.L.U32 R124, R80, 0x10, RZ ;  /* 0x00000010507c7819 */ /* 0x000fe200000006ff */
[----:B------:R-:W-:Y:S01]  /*3a80*/  FFMA.FTZ R54, R121, R116, R118 ;  /* 0x0000007479367223 */ /* 0x000fe20000010076 */
[----:B------:R-:W-:Y:S02]  /*3a90*/  SHF.L.U32 R48, R17, 0x10, RZ ;  /* 0x0000001011307819 */ /* 0x000fe400000006ff */
[----:B------:R-:W-:Y:S01]  /*3aa0*/  SHF.L.U32 R92, R27, 0x10, RZ ;  /* 0x000000101b5c7819 */ /* 0x000fe200000006ff */
[----:B------:R-:W-:Y:S01]  /*3ab0*/  FFMA.FTZ R123, R123, R120, R124 ;  /* 0x000000787b7b7223 */ /* 0x000fe2000001007c */
[----:B------:R-:W-:Y:S02]  /*3ac0*/  LEA.HI.SX32 R95, R95, R0, 0x1d ;  /* 0x000000005f5f7211 */ /* 0x000fe400078feaff */
[----:B------:R-:W-:Y:S01]  /*3ad0*/  SHF.L.U32 R103, R67, 0x10, RZ ;  /* 0x0000001043677819 */ /* 0x000fe200000006ff */
[----:B------:R-:W-:Y:S01]  /*3ae0*/  FFMA.FTZ R113, R113, R48, R92 ;  /* 0x0000003071717223 */ /* 0x000fe2000001005c */
[----:B------:R-:W-:-:S02]  /*3af0*/  IADD3 R93, PT, PT, R95, 0x100, RZ ;  /* 0x000001005f5d7810 */ /* 0x000fc40007ffe0ff */
[C---:B------:R-:W-:Y:S01]  /*3b00*/  IADD3 R91, PT, PT, R95.reuse, 0x200, RZ ;  /* 0x000002005f5b7810 */ /* 0x040fe20007ffe0ff */
[----:B------:R-:W-:Y:S01]  /*3b10*/  FFMA.FTZ R58, R58, R103, R105 ;  /* 0x000000673a3a7223 */ /* 0x000fe20000010069 */
[C---:B------:R-:W-:Y:S01]  /*3b20*/  IADD3 R101, PT, PT, R95.reuse, 0x300, RZ ;  /* 0x000003005f657810 */ /* 0x040fe20007ffe0ff */
[--C-:B0-----:R-:W-:Y:S01]  /*3b30*/  IMAD.WIDE.U32 R94, R95, 0x10, R88.reuse ;  /* 0x000000105f5e7825 */ /* 0x101fe200078e0058 */
[----:B------:R-:W-:Y:S02]  /*3b40*/  F2FP.BF16.F32.PACK_AB R47, R108, R47 ;  /* 0x0000002f6c2f723e */ /* 0x000fe400000010ff */
[----:B------:R-:W-:Y:S01]  /*3b50*/  F2FP.BF16.F32.PACK_AB R46, R51, R46 ;  /* 0x0000002e332e723e */ /* 0x000fe200000010ff */
[--C-:B------:R-:W-:Y:S01]  /*3b60*/  IMAD.WIDE.U32 R92, R93, 0x10, R88.reuse ;  /* 0x000000105d5c7825 */ /* 0x100fe200078e0058 */
[----:B------:R-:W-:Y:S02]  /*3b70*/  F2FP.BF16.F32.PACK_AB R45, R100, R45 ;  /* 0x0000002d642d723e */ /* 0x000fe400000010ff */
[----:B------:R-:W-:Y:S01]  /*3b80*/  F2FP.BF16.F32.PACK_AB R44, R49, R44 ;  /* 0x0000002c312c723e */ /* 0x000fe200000010ff */
[----:B------:R-:W-:Y:S01]  /*3b90*/  IMAD.WIDE.U32 R90, R91, 0x10, R88 ;  /* 0x000000105b5a7825 */ /* 0x000fe200078e0058 */
[----:B------:R-:W-:-:S02]  /*3ba0*/  F2FP.BF16.F32.PACK_AB R51, R59, R122 ;  /* 0x0000007a3b33723e */ /* 0x000fc400000010ff */
[----:B------:R-:W-:Y:S01]  /*3bb0*/  F2FP.BF16.F32.PACK_AB R50, R57, R50 ;  /* 0x000000323932723e */ /* 0x000fe200000010ff */
[----:B------:R-:W-:Y:S01]  /*3bc0*/  IMAD.WIDE.U32 R88, R101, 0x10, R88 ;  /* 0x0000001065587825 */ /* 0x000fe200078e0058 */
[----:B------:R-:W-:Y:S01]  /*3bd0*/  F2FP.BF16.F32.PACK_AB R49, R55, R114 ;  /* 0x000000723731723e */ /* 0x000fe200000010ff */
[----:B------:R0:W-:Y:S01]  /*3be0*/  STG.E.128 desc[UR12][R94.64], R44 ;  /* 0x0000002c5e007986 */ /* 0x0001e2000c101d0c */
[----:B------:R-:W-:Y:S02]  /*3bf0*/  F2FP.BF16.F32.PACK_AB R48, R53, R110 ;  /* 0x0000006e3530723e */ /* 0x000fe400000010ff */
[----:B------:R-:W-:Y:S02]  /*3c00*/  F2FP.BF16.F32.PACK_AB R55, R104, R125 ;  /* 0x0000007d6837723e */ /* 0x000fe400000010ff */
[----:B------:R-:W-:Y:S01]  /*3c10*/  F2FP.BF16.F32.PACK_AB R54, R123, R54 ;  /* 0x000000367b36723e */ /* 0x000fe200000010ff */
[----:B------:R0:W-:Y:S01]  /*3c20*/  STG.E.128 desc[UR12][R92.64], R48 ;  /* 0x000000305c007986 */ /* 0x0001e2000c101d0c */
[----:B------:R-:W-:-:S02]  /*3c30*/  F2FP.BF16.F32.PACK_AB R53, R102, R117 ;  /* 0x000000756635723e */ /* 0x000fc400000010ff */
[----:B------:R-:W-:Y:S02]  /*3c40*/  F2FP.BF16.F32.PACK_AB R52, R119, R52 ;  /* 0x000000347734723e */ /* 0x000fe400000010ff */
[----:B------:R-:W-:Y:S02]  /*3c50*/  F2FP.BF16.F32.PACK_AB R59, R58, R113 ;  /* 0x000000713a3b723e */ /* 0x000fe400000010ff */
[----:B------:R-:W-:Y:S01]  /*3c60*/  F2FP.BF16.F32.PACK_AB R58, R99, R96 ;  /* 0x00000060633a723e */ /* 0x000fe200000010ff */
[----:B------:R0:W-:Y:S01]  /*3c70*/  STG.E.128 desc[UR12][R90.64], R52 ;  /* 0x000000345a007986 */ /* 0x0001e2000c101d0c */
[----:B------:R-:W-:Y:S02]  /*3c80*/  F2FP.BF16.F32.PACK_AB R57, R98, R97 ;  /* 0x000000616239723e */ /* 0x000fe400000010ff */
[----:B------:R-:W-:-:S05]  /*3c90*/  F2FP.BF16.F32.PACK_AB R56, R87, R56 ;  /* 0x000000385738723e */ /* 0x000fca00000010ff */
[----:B------:R0:W-:Y:S02]  /*3ca0*/  STG.E.128 desc[UR12][R88.64], R56 ;  /* 0x0000003858007986 */ /* 0x0001e4000c101d0c */
.L_x_98:
[----:B------:R-:W-:Y:S02]  /*3cb0*/  UIADD3 UR7, UPT, UPT, UR7, UR18, URZ ;  /* 0x0000001207077290 */ /* 0x000fe4000fffe0ff */
[----:B------:R-:W-:Y:S02]  /*3cc0*/  UPLOP3.LUT UP1, UPT, UPT, UPT, UP1, 0x40, 0x4 ;  /* 0x000000000004789c */ /* 0x000fe40003f2e810 */
[----:B------:R-:W-:-:S09]  /*3cd0*/  UISETP.GE.AND UP0, UPT, UR7, UR19, UPT ;  /* 0x000000130700728c */ /* 0x000fd2000bf06270 */
[----:B------:R-:W-:Y:S05]  /*3ce0*/  BRA.U !UP0, `(.L_x_99) ;  /* 0xffffffc908647547 */ /* 0x000fea000b83ffff */
[----:B------:R-:W-:Y:S05]  /*3cf0*/  EXIT ;  /* 0x000000000000794d */ /* 0x000fea0003800000 */
.L_x_100:
        /* <DEDUP_REMOVED lines=16> */
.L_x_27463:


//--------------------- .text._ZN10layer_norm13ln_fwd_kernelINS_13Kernel_traitsI13__nv_bfloat16S2_S2_S2_fjLj8192ELj1ELj1ELj8ELj16ENS_18Kernel_traits_baseILj8192ES2_S2_S2_S2_fjLj256EEEEELb0ELb1ELb0ELb0EEEvNS_9FwdParamsE --------------------------
	.section	.text._ZN10layer_norm13ln_fwd_kernelINS_13Kernel_traitsI13__nv_bfloat16S2_S2_S2_fjLj8192ELj1ELj1ELj8ELj16ENS_18Kernel_traits_baseILj8192ES2_S2_S2_S2_fjLj256EEEEELb0ELb1ELb0ELb0EEEvNS_9FwdParamsE,"ax",@progbits
	.align	128
        .global         _ZN10layer_norm13ln_fwd_kernelINS_13Kernel_traitsI13__nv_bfloat16S2_S2_S2_fjLj8192ELj1ELj1ELj8ELj16ENS_18Kernel_traits_baseILj8192ES2_S2_S2_S2_fjLj256EEEEELb0ELb1ELb0ELb0EEEvNS_9FwdParamsE
        .type           _ZN10layer_norm13ln_fwd_kernelINS_13Kernel_traitsI13__nv_bfloat16S2_S2_S2_fjLj8192ELj1ELj1ELj8ELj16ENS_18Kernel_traits_baseILj8192ES2_S2_S2_S2_fjLj256EEEEELb0ELb1ELb0ELb0EEEvNS_9FwdParamsE,@function
        .size           _ZN10layer_norm13ln_fwd_kernelINS_13Kernel_traitsI13__nv_bfloat16S2_S2_S2_fjLj8192ELj1ELj1ELj8ELj16ENS_18Kernel_traits_baseILj8192ES2_S2_S2_S2_fjLj256EEEEELb0ELb1ELb0ELb0EEEvNS_9FwdParamsE,(.L_x_27464 - _ZN10layer_norm13ln_fwd_kernelINS_13Kernel_traitsI13__nv_bfloat16S2_S2_S2_fjLj8192ELj1ELj1ELj8ELj16ENS_18Kernel_traits_baseILj8192ES2_S2_S2_S2_fjLj256EEEEELb0ELb1ELb0ELb0EEEvNS_9FwdParamsE)
        .other          _ZN10layer_norm13ln_fwd_kernelINS_13Kernel_traitsI13__nv_bfloat16S2_S2_S2_fjLj8192ELj1ELj1ELj8ELj16ENS_18Kernel_traits_baseILj8192ES2_S2_S2_S2_fjLj256EEEEELb0ELb1ELb0ELb0EEEvNS_9FwdParamsE,@"STO_CUDA_ENTRY STV_DEFAULT"
_ZN10layer_norm13ln_fwd_kernelINS_13Kernel_traitsI13__nv_bfloat16S2_S2_S2_fjLj8192ELj1ELj1ELj8ELj16ENS_18Kernel_traits_baseILj8192ES2_S2_S2_S2_fjLj256EEEEELb0ELb1ELb0ELb0EEEvNS_9FwdParamsE:
.text._ZN10layer_norm13ln_fwd_kernelINS_13Kernel_traitsI13__nv_bfloat16S2_S2_S2_fjLj8192ELj1ELj1ELj8ELj16ENS_18Kernel_traits_baseILj8192ES2_S2_S2_S2_fjLj256EEEEELb0ELb1ELb0ELb0EEEvNS_9FwdParamsE:
[----:B------:R-:W-:Y:S01]  /*0000*/  LDC R1, c[0x0][0x37c] ;  /* 0x0000df00ff017b82 */ /* 0x000fe20000000800 */
[----:B------:R-:W0:Y:S07]  /*0010*/  S2R R69, SR_TID.X ;  /* 0x0000000000457919 */ /* 0x000e2e0000002100 */
[----:B------:R-:W1:Y:S01]  /*0020*/  LDC R3, c[0x0][0x388] ;  /* 0x0000e200ff037b82 */ /* 0x000e620000000800 */
[----:B------:R-:W2:Y:S01]  /*0030*/  LDCU.64 UR8, c[0x0][0x438] ;  /* 0x00008700ff0877ac */ /* 0x000ea20008000a00 */
[----:B------:R-:W-:Y:S01]  /*0040*/  BSSY.RECONVERGENT B0, `(.L_x_101) ;  /* 0x0000064000007945 */ /* 0x000fe20003800200 */
[----:B------:R-:W3:Y:S05]  /*0050*/  LDCU.64 UR6, c[0x0][0x358] ;  /* 0x00006b00ff0677ac */ /* 0x000eea0008000a00 */
[----:B------:R-:W4:Y:S01]  /*0060*/  S2UR UR4, SR_CTAID.X ;  /* 0x00000000000479c3 */ /* 0x000f220000002500 */
[----:B--2---:R-:W-:-:S04]  /*0070*/  UISETP.NE.U32.AND UP0, UPT, UR8, URZ, UPT ;  /* 0x000000ff0800728c */ /* 0x004fc8000bf05070 */
[----:B------:R-:W-:Y:S01]  /*0080*/  UISETP.NE.AND.EX UP0, UPT, UR9, URZ, UPT, UP0 ;  /* 0x000000ff0900728c */ /* 0x000fe2000bf05300 */
[----:B-1----:R-:W-:-:S04]  /*0090*/  SHF.R.S32.HI R0, RZ, 0x1f, R3 ;  /* 0x0000001fff007819 */ /* 0x002fc80000011403 */
[----:B------:R-:W-:Y:S02]  /*00a0*/  LEA.HI R0, R0, R3, RZ, 0x3 ;  /* 0x0000000300007211 */ /* 0x000fe400078f18ff */
[----:B0-----:R-:W-:Y:S02]  /*00b0*/  LOP3.LUT R3, R69, 0xff, RZ, 0x3c, !PT ;  /* 0x000000ff45037812 */ /* 0x001fe400078e3cff */
[----:B----4-:R-:W-:Y:S02]  /*00c0*/  MOV R2, UR4 ;  /* 0x0000000400027c02 */ /* 0x010fe40008000f00 */
[----:B------:R-:W-:Y:S01]  /*00d0*/  LEA.HI.SX32 R3, R0, R3, 0x1d ;  /* 0x0000000300037211 */ /* 0x000fe200078feaff */
[----:B---3--:R-:W-:Y:S06]  /*00e0*/  BRA.U !UP0, `(.L_x_102) ;  /* 0x0000000108b87547 */ /* 0x008fec000b800000 */
[C---:B------:R-:W-:Y:S02]  /*00f0*/  ISETP.GE.U32.AND P1, PT, R3.reuse, 0x200, PT ;  /* 0x000002000300780c */ /* 0x040fe40003f26070 */
[C---:B------:R-:W-:Y:S02]  /*0100*/  ISETP.GE.U32.AND P2, PT, R3.reuse, 0x300, PT ;  /* 0x000003000300780c */ /* 0x040fe40003f46070 */
[----:B------:R-:W-:Y:S02]  /*0110*/  ISETP.GE.U32.AND P0, PT, R3, 0x100, PT ;  /* 0x000001000300780c */ /* 0x000fe40003f06070 */
[----:B------:R-:W-:-:S07]  /*0120*/  MOV R59, R69 ;  /* 0x00000045003b7202 */ /* 0x000fce0000000f00 */
[----:B------:R-:W0:Y:S04]  /*0130*/  @P1 LDC.64 R10, c[0x0][0x3d0] ;  /* 0x0000f400ff0a1b82 */ /* 0x000e280000000a00 */
[----:B------:R-:W-:-:S04]  /*0140*/  @P0 LOP3.LUT R59, R69, 0x100, RZ, 0xfc, !PT ;  /* 0x00000100453b0812 */ /* 0x000fc800078efcff */
[----:B------:R-:W1:Y:S08]  /*0150*/  @P1 LDC.64 R12, c[0x0][0x438] ;  /* 0x00010e00ff0c1b82 */ /* 0x000e700000000a00 */
[----:B------:R-:W2:Y:S08]  /*0160*/  @P1 LDC.64 R14, c[0x0][0x3e8] ;  /* 0x0000fa00ff0e1b82 */ /* 0x000eb00000000a00 */
[----:B------:R-:W3:Y:S01]  /*0170*/  @P2 LDC.64 R16, c[0x0][0x3d0] ;  /* 0x0000f400ff102b82 */ /* 0x000ee20000000a00 */
[----:B0-----:R-:W-:-:S05]  /*0180*/  @P1 IMAD.WIDE.U32 R10, R59, 0x10, R10 ;  /* 0x000000103b0a1825 */ /* 0x001fca00078e000a */
[----:B------:R0:W5:Y:S02]  /*0190*/  @P1 LDG.E.128 R40, desc[UR6][R10.64] ;  /* 0x000000060a281981 */ /* 0x000164000c1e1d00 */
[----:B------:R-:W4:Y:S01]  /*01a0*/  @P2 LDC.64 R18, c[0x0][0x438] ;  /* 0x00010e00ff122b82 */ /* 0x000f220000000a00 */
[----:B-1----:R-:W-:-:S05]  /*01b0*/  @P1 IMAD.WIDE.U32 R12, R59, 0x10, R12 ;  /* 0x000000103b0c1825 */ /* 0x002fca00078e000c */
[----:B------:R0:W5:Y:S02]  /*01c0*/  @P1 LD.E.128 R36, desc[UR6][R12.64] ;  /* 0x000000060c241980 */ /* 0x000164000c101d00 */
[----:B------:R-:W1:Y:S01]  /*01d0*/  @P2 LDC.64 R56, c[0x0][0x3e8] ;  /* 0x0000fa00ff382b82 */ /* 0x000e620000000a00 */
[C---:B--2---:R-:W-:Y:S01]  /*01e0*/  @P1 IMAD.WIDE.U32 R14, R59.reuse, 0x10, R14 ;  /* 0x000000103b0e1825 */ /* 0x044fe200078e000e */
[----:B------:R-:W-:-:S04]  /*01f0*/  @P1 IADD3 R59, PT, PT, R59, 0x100, RZ ;  /* 0x000001003b3b1810 */ /* 0x000fc80007ffe0ff */
[----:B------:R0:W5:Y:S01]  /*0200*/  @P1 LDG.E.128 R32, desc[UR6][R14.64] ;  /* 0x000000060e201981 */ /* 0x000162000c1e1d00 */
[C---:B---3--:R-:W-:Y:S01]  /*0210*/  @P2 IMAD.WIDE.U32 R16, R59.reuse, 0x10, R16 ;  /* 0x000000103b102825 */ /* 0x048fe200078e0010 */
[----:B------:R-:W2:Y:S04]  /*0220*/  @P0 LDC.64 R4, c[0x0][0x3d0] ;  /* 0x0000f400ff040b82 */ /* 0x000ea80000000a00 */
[----:B------:R0:W5:Y:S01]  /*0230*/  @P2 LDG.E.128 R28, desc[UR6][R16.64] ;  /* 0x00000006101c2981 */ /* 0x000162000c1e1d00 */
[----:B----4-:R-:W-:-:S03]  /*0240*/  @P2 IMAD.WIDE.U32 R18, R59, 0x10, R18 ;  /* 0x000000103b122825 */ /* 0x010fc600078e0012 */
[----:B------:R-:W3:Y:S02]  /*0250*/  @P0 LDC.64 R6, c[0x0][0x438] ;  /* 0x00010e00ff060b82 */ /* 0x000ee40000000a00 */
[----:B------:R0:W5:Y:S01]  /*0260*/  @P2 LD.E.128 R24, desc[UR6][R18.64] ;  /* 0x0000000612182980 */ /* 0x000162000c101d00 */
[----:B-1----:R-:W-:-:S05]  /*0270*/  @P2 IMAD.WIDE.U32 R56, R59, 0x10, R56 ;  /* 0x000000103b382825 */ /* 0x002fca00078e0038 */
[----:B------:R-:W1:Y:S01]  /*0280*/  @P0 LDC.64 R8, c[0x0][0x3e8] ;  /* 0x0000fa00ff080b82 */ /* 0x000e620000000a00 */
[----:B------:R0:W5:Y:S01]  /*0290*/  @P2 LDG.E.128 R20, desc[UR6][R56.64] ;  /* 0x0000000638142981 */ /* 0x000162000c1e1d00 */
[----:B--2---:R-:W-:-:S05]  /*02a0*/  @P0 IMAD.WIDE.U32 R4, R69, 0x10, R4 ;  /* 0x0000001045040825 */ /* 0x004fca00078e0004 */
[----:B------:R0:W5:Y:S01]  /*02b0*/  @P0 LDG.E.128 R52, desc[UR6][R4.64] ;  /* 0x0000000604340981 */ /* 0x000162000c1e1d00 */
[----:B---3--:R-:W-:-:S05]  /*02c0*/  @P0 IMAD.WIDE.U32 R6, R69, 0x10, R6 ;  /* 0x0000001045060825 */ /* 0x008fca00078e0006 */
[----:B------:R0:W5:Y:S01]  /*02d0*/  @P0 LD.E.128 R48, desc[UR6][R6.64] ;  /* 0x0000000606300980 */ /* 0x000162000c101d00 */
[----:B-1----:R-:W-:-:S05]  /*02e0*/  @P0 IMAD.WIDE.U32 R8, R69, 0x10, R8 ;  /* 0x0000001045080825 */ /* 0x002fca00078e0008 */
[----:B------:R0:W5:Y:S01]  /*02f0*/  @P0 LDG.E.128 R44, desc[UR6][R8.64] ;  /* 0x00000006082c0981 */ /* 0x000162000c1e1d00 */
[----:B------:R-:W-:Y:S02]  /*0300*/  ISETP.GE.U32.AND P0, PT, R3, 0x400, PT ;  /* 0x000004000300780c */ /* 0x000fe40003f06070 */
[----:B------:R-:W-:-:S11]  /*0310*/  @P2 IADD3 R59, PT, PT, R59, 0x100, RZ ;  /* 0x000001003b3b2810 */ /* 0x000fd60007ffe0ff */
[----:B0-----:R-:W-:Y:S05]  /*0320*/  @!P0 BRA `(.L_x_103) ;  /* 0x0000000000d48947 */ /* 0x001fea0003800000 */
[----:B------:R-:W0:Y:S08]  /*0330*/  LDC.64 R16, c[0x0][0x3d0] ;  /* 0x0000f400ff107b82 */ /* 0x000e300000000a00 */
[----:B------:R-:W1:Y:S08]  /*0340*/  LDC.64 R12, c[0x0][0x438] ;  /* 0x00010e00ff0c7b82 */ /* 0x000e700000000a00 */
[----:B------:R-:W2:Y:S01]  /*0350*/  LDC.64 R8, c[0x0][0x3e8] ;  /* 0x0000fa00ff087b82 */ /* 0x000ea20000000a00 */
[----:B0-----:R-:W-:-:S06]  /*0360*/  IMAD.WIDE.U32 R16, R59, 0x10, R16 ;  /* 0x000000103b107825 */ /* 0x001fcc00078e0010 */
[----:B------:R-:W5:Y:S01]  /*0370*/  LDG.E.128 R16, desc[UR6][R16.64] ;  /* 0x0000000610107981 */ /* 0x000f62000c1e1d00 */
[----:B-1----:R-:W-:-:S06]  /*0380*/  IMAD.WIDE.U32 R12, R59, 0x10, R12 ;  /* 0x000000103b0c7825 */ /* 0x002fcc00078e000c */
[----:B------:R-:W5:Y:S01]  /*0390*/  LD.E.128 R12, desc[UR6][R12.64] ;  /* 0x000000060c0c7980 */ /* 0x000f62000c101d00 */
[----:B--2---:R-:W-:-:S06]  /*03a0*/  IMAD.WIDE.U32 R8, R59, 0x10, R8 ;  /* 0x000000103b087825 */ /* 0x004fcc00078e0008 */
[----:B------:R-:W5:Y:S01]  /*03b0*/  LDG.E.128 R8, desc[UR6][R8.64] ;  /* 0x0000000608087981 */ /* 0x000f62000c1e1d00 */
[----:B------:R-:W-:Y:S05]  /*03c0*/  BRA `(.L_x_103) ;  /* 0x0000000000ac7947 */ /* 0x000fea0003800000 */
.L_x_102:
[C---:B------:R-:W-:Y:S02]  /*03d0*/  ISETP.GE.U32.AND P1, PT, R3.reuse, 0x200, PT ;  /* 0x000002000300780c */ /* 0x040fe40003f26070 */
[C---:B------:R-:W-:Y:S02]  /*03e0*/  ISETP.GE.U32.AND P2, PT, R3.reuse, 0x300, PT ;  /* 0x000003000300780c */ /* 0x040fe40003f46070 */
[C---:B------:R-:W-:Y:S02]  /*03f0*/  ISETP.GE.U32.AND P3, PT, R3.reuse, 0x400, PT ;  /* 0x000004000300780c */ /* 0x040fe40003f66070 */
[----:B------:R-:W-:Y:S02]  /*0400*/  ISETP.GE.U32.AND P0, PT, R3, 0x100, PT ;  /* 0x000001000300780c */ /* 0x000fe40003f06070 */
[----:B------:R-:W-:-:S05]  /*0410*/  MOV R67, R69 ;  /* 0x0000004500437202 */ /* 0x000fca0000000f00 */
[----:B------:R-:W0:Y:S06]  /*0420*/  @P1 LDC.64 R4, c[0x0][0x3d0] ;  /* 0x0000f400ff041b82 */ /* 0x000e2c0000000a00 */
[----:B------:R-:W-:Y:S02]  /*0430*/  @P0 LOP3.LUT R67, R69, 0x100, RZ, 0xfc, !PT ;  /* 0x0000010045430812 */ /* 0x000fe400078efcff */
[----:B------:R-:W1:Y:S08]  /*0440*/  @P1 LDC.64 R6, c[0x0][0x3e8] ;  /* 0x0000fa00ff061b82 */ /* 0x000e700000000a00 */
[----:B------:R-:W2:Y:S08]  /*0450*/  @P2 LDC.64 R48, c[0x0][0x3d0] ;  /* 0x0000f400ff302b82 */ /* 0x000eb00000000a00 */
[----:B------:R-:W3:Y:S01]  /*0460*/  @P2 LDC.64 R56, c[0x0][0x3e8] ;  /* 0x0000fa00ff382b82 */ /* 0x000ee20000000a00 */
[----:B0-----:R-:W-:-:S05]  /*0470*/  @P1 IMAD.WIDE.U32 R4, R67, 0x10, R4 ;  /* 0x0000001043041825 */ /* 0x001fca00078e0004 */
[----:B------:R-:W5:Y:S02]  /*0480*/  @P1 LDG.E.128 R40, desc[UR6][R4.64] ;  /* 0x0000000604281981 */ /* 0x000f64000c1e1d00 */
[----:B------:R-:W0:Y:S01]  /*0490*/  @P3 LDC.64 R58, c[0x0][0x3d0] ;  /* 0x0000f400ff3a3b82 */ /* 0x000e220000000a00 */
[C---:B-1----:R-:W-:Y:S01]  /*04a0*/  @P1 IMAD.WIDE.U32 R6, R67.reuse, 0x10, R6 ;  /* 0x0000001043061825 */ /* 0x042fe200078e0006 */
[----:B------:R-:W-:-:S04]  /*04b0*/  @P1 IADD3 R67, PT, PT, R67, 0x100, RZ ;  /* 0x0000010043431810 */ /* 0x000fc80007ffe0ff */
[----:B------:R-:W5:Y:S02]  /*04c0*/  @P1 LDG.E.128 R32, desc[UR6][R6.64] ;  /* 0x0000000606201981 */ /* 0x000f64000c1e1d00 */
[----:B------:R-:W1:Y:S01]  /*04d0*/  @P3 LDC.64 R60, c[0x0][0x3e8] ;  /* 0x0000fa00ff3c3b82 */ /* 0x000e620000000a00 */
[----:B--2---:R-:W-:-:S05]  /*04e0*/  @P2 IMAD.WIDE.U32 R62, R67, 0x10, R48 ;  /* 0x00000010433e2825 */ /* 0x004fca00078e0030 */
[----:B------:R-:W5:Y:S02]  /*04f0*/  @P2 LDG.E.128 R28, desc[UR6][R62.64] ;  /* 0x000000063e1c2981 */ /* 0x000f64000c1e1d00 */
[----:B------:R-:W2:Y:S01]  /*0500*/  @P0 LDC.64 R24, c[0x0][0x3d0] ;  /* 0x0000f400ff180b82 */ /* 0x000ea20000000a00 */
[----:B---3--:R-:W-:-:S04]  /*0510*/  @P2 IMAD.WIDE.U32 R64, R67, 0x10, R56 ;  /* 0x0000001043402825 */ /* 0x008fc800078e0038 */
[----:B------:R-:W-:Y:S01]  /*0520*/  @P2 VIADD R67, R67, 0x100 ;  /* 0x0000010043432836 */ /* 0x000fe20000000000 */
[----:B------:R-:W5:Y:S02]  /*0530*/  @P2 LDG.E.128 R20, desc[UR6][R64.64] ;  /* 0x0000000640142981 */ /* 0x000f64000c1e1d00 */
[----:B------:R-:W3:Y:S01]  /*0540*/  @P0 LDC.64 R36, c[0x0][0x3e8] ;  /* 0x0000fa00ff240b82 */ /* 0x000ee20000000a00 */
[----:B0-----:R-:W-:-:S04]  /*0550*/  @P3 IMAD.WIDE.U32 R48, R67, 0x10, R58 ;  /* 0x0000001043303825 */ /* 0x001fc800078e003a */
[----:B------:R-:W-:Y:S02]  /*0560*/  HFMA2 R26, -RZ, RZ, 0, 0 ;  /* 0x00000000ff1a7431 */ /* 0x000fe400000001ff */
[----:B------:R-:W-:Y:S01]  /*0570*/  HFMA2 R50, -RZ, RZ, 0, 0 ;  /* 0x00000000ff327431 */ /* 0x000fe200000001ff */
[----:B------:R-:W-:Y:S01]  /*0580*/  MOV R38, RZ ;  /* 0x000000ff00267202 */ /* 0x000fe20000000f00 */
[----:B------:R0:W5:Y:S01]  /*0590*/  @P3 LDG.E.128 R16, desc[UR6][R48.64] ;  /* 0x0000000630103981 */ /* 0x000162000c1e1d00 */
[----:B-1----:R-:W-:-:S05]  /*05a0*/  @P3 IMAD.WIDE.U32 R56, R67, 0x10, R60 ;  /* 0x0000001043383825 */ /* 0x002fca00078e003c */
[----:B------:R1:W5:Y:S01]  /*05b0*/  @P3 LDG.E.128 R8, desc[UR6][R56.64] ;  /* 0x0000000638083981 */ /* 0x000362000c1e1d00 */
[----:B--2---:R-:W-:-:S05]  /*05c0*/  @P0 IMAD.WIDE.U32 R58, R69, 0x10, R24 ;  /* 0x00000010453a0825 */ /* 0x004fca00078e0018 */
[----:B------:R1:W5:Y:S01]  /*05d0*/  @P0 LDG.E.128 R52, desc[UR6][R58.64] ;  /* 0x000000063a340981 */ /* 0x000362000c1e1d00 */
[----:B---3--:R-:W-:-:S05]  /*05e0*/  @P0 IMAD.WIDE.U32 R60, R69, 0x10, R36 ;  /* 0x00000010453c0825 */ /* 0x008fca00078e0024 */
[----:B------:R1:W5:Y:S01]  /*05f0*/  @P0 LDG.E.128 R44, desc[UR6][R60.64] ;  /* 0x000000063c2c0981 */ /* 0x000362000c1e1d00 */
[----:B------:R-:W-:Y:S02]  /*0600*/  CS2R R24, SRZ ;  /* 0x0000000000187805 */ /* 0x000fe4000001ff00 */
[----:B------:R-:W-:Y:S02]  /*0610*/  CS2R R36, SRZ ;  /* 0x0000000000247805 */ /* 0x000fe4000001ff00 */
[----:B0-----:R-:W-:Y:S02]  /*0620*/  CS2R R48, SRZ ;  /* 0x0000000000307805 */ /* 0x001fe4000001ff00 */
[----:B------:R-:W-:Y:S02]  /*0630*/  @P3 CS2R R14, SRZ ;  /* 0x00000000000e3805 */ /* 0x000fe4000001ff00 */
[----:B------:R-:W-:Y:S02]  /*0640*/  @P3 CS2R R12, SRZ ;  /* 0x00000000000c3805 */ /* 0x000fe4000001ff00 */
[----:B------:R-:W-:-:S02]  /*0650*/  @P1 MOV R39, RZ ;  /* 0x000000ff00271202 */ /* 0x000fc40000000f00 */
[----:B------:R-:W-:Y:S02]  /*0660*/  @P2 MOV R27, RZ ;  /* 0x000000ff001b2202 */ /* 0x000fe40000000f00 */
[----:B-1----:R-:W-:-:S07]  /*0670*/  @P0 MOV R51, RZ ;  /* 0x000000ff00330202 */ /* 0x002fce0000000f00 */
.L_x_103:
[----:B------:R-:W-:Y:S05]  /*0680*/  BSYNC.RECONVERGENT B0 ;  /* 0x0000000000007941 */ /* 0x000fea0003800200 */
.L_x_101:
[----:B------:R-:W0:Y:S02]  /*0690*/  LDCU UR4, c[0x0][0x384] ;  /* 0x00007080ff0477ac */ /* 0x000e240008000800 */
[----:B0-----:R-:W-:-:S13]  /*06a0*/  ISETP.GE.AND P0, PT, R2, UR4, PT ;  /* 0x0000000402007c0c */ /* 0x001fda000bf06270 */
[----:B------:R-:W-:Y:S05]  /*06b0*/  @P0 EXIT ;  /* 0x000000000000094d */ /* 0x000fea0003800000 */
[----:B------:R-:W-:Y:S01]  /*06c0*/  SHF.R.S32.HI R0, RZ, 0x3, R0 ;  /* 0x00000003ff007819 */ /* 0x000fe20000011400 */
[----:B------:R-:W0:Y:S01]  /*06d0*/  LDC.64 R56, c[0x0][0x3e0] ;  /* 0x0000f800ff387b82 */ /* 0x000e220000000a00 */
[C---:B------:R-:W-:Y:S01]  /*06e0*/  LOP3.LUT R5, R69.reuse, 0xe0, RZ, 0xc0, !PT ;  /* 0x000000e045057812 */ /* 0x040fe200078ec0ff */
[----:B------:R-:W-:Y:S01]  /*06f0*/  IMAD.SHL.U32 R6, R69, 0x20, RZ ;  /* 0x0000002045067824 */ /* 0x000fe200078e00ff */
[C---:B------:R-:W-:Y:S01]  /*0700*/  LOP3.LUT R4, R0.reuse, 0xff, RZ, 0xc0, !PT ;  /* 0x000000ff00047812 */ /* 0x040fe200078ec0ff */
[----:B------:R-:W-:Y:S01]  /*0710*/  UPLOP3.LUT UP1, UPT, UPT, UPT, UPT, 0x40, 0x4 ;  /* 0x000000000004789c */ /* 0x000fe20003f2e870 */
[----:B------:R-:W-:Y:S01]  /*0720*/  LOP3.LUT R0, R0, 0xffffff00, RZ, 0xc0, !PT ;  /* 0xffffff0000007812 */ /* 0x000fe200078ec0ff */
[----:B------:R-:W1:Y:S01]  /*0730*/  LDCU UR12, c[0x0][0x388] ;  /* 0x00007100ff0c77ac */ /* 0x000e620008000800 */
[----:B------:R-:W-:Y:S02]  /*0740*/  VIADDMNMX R5, R4, -R5, RZ, !PT ;  /* 0x8000000504057246 */ /* 0x000fe400078001ff */
[----:B------:R-:W-:Y:S01]  /*0750*/  LOP3.LUT R7, R6, 0x3e0, RZ, 0xc0, !PT ;  /* 0x000003e006077812 */ /* 0x000fe200078ec0ff */
[----:B------:R-:W2:Y:S01]  /*0760*/  LDCU.U8 UR10, c[0x0][0x410] ;  /* 0x00008200ff0a77ac */ /* 0x000ea20008000000 */
[----:B------:R-:W-:-:S02]  /*0770*/  VIMNMX R5, PT, PT, R5, 0x20, PT ;  /* 0x0000002005057848 */ /* 0x000fc40003fe0100 */
[----:B------:R-:W-:Y:S01]  /*0780*/  VIADDMNMX R7, R4, -R7, RZ, !PT ;  /* 0x8000000704077246 */ /* 0x000fe200078001ff */
[----:B------:R-:W3:Y:S01]  /*0790*/  LDCU UR11, c[0x0][0x400] ;  /* 0x00008000ff0b77ac */ /* 0x000ee20008000800 */
[-C--:B------:R-:W-:Y:S02]  /*07a0*/  LEA R5, R5, R0.reuse, 0x3 ;  /* 0x0000000005057211 */ /* 0x080fe400078e18ff */
[----:B------:R-:W-:Y:S01]  /*07b0*/  VIMNMX R7, PT, PT, R7, 0x20, PT ;  /* 0x0000002007077848 */ /* 0x000fe20003fe0100 */
[----:B------:R-:W4:Y:S01]  /*07c0*/  LDCU.64 UR8, c[0x0][0x3a0] ;  /* 0x00007400ff0877ac */ /* 0x000f220008000a00 */
[----:B------:R-:W-:Y:S02]  /*07d0*/  I2FP.F32.U32 R5, R5 ;  /* 0x0000000500057245 */ /* 0x000fe40000201000 */
[----:B------:R-:W-:Y:S02]  /*07e0*/  LEA R60, R7, R0, 0x3 ;  /* 0x00000000073c7211 */ /* 0x000fe400078e18ff */
[----:B------:R0:W0:Y:S02]  /*07f0*/  MUFU.RCP R61, R5 ;  /* 0x00000005003d7308 */ /* 0x0000240000001000 */
[----:B0-----:R-:W-:-:S02]  /*0800*/  ISETP.NE.U32.AND P0, PT, R56, RZ, PT ;  /* 0x000000ff3800720c */ /* 0x001fc40003f05070 */
[----:B-----5:R-:W-:Y:S02]  /*0810*/  PRMT R110, R15, 0x7632, R110 ;  /* 0x000076320f6e7816 */ /* 0x020fe4000000006e */
[----:B------:R-:W-:Y:S02]  /*0820*/  ISETP.NE.AND.EX P0, PT, R57, RZ, PT, P0 ;  /* 0x000000ff3900720c */ /* 0x000fe40003f05300 */
        /* <DEDUP_REMOVED lines=46> */
[----:B-1234-:R-:W-:-:S07]  /*0b10*/  PRMT R147, R44, 0x7632, R147 ;  /* 0x000076322c937816 */ /* 0x01efce0000000093 */
.L_x_132:
[----:B------:R-:W0:Y:S02]  /*0b20*/  @P0 LDC.64 R56, c[0x0][0x3e0] ;  /* 0x0000f800ff380b82 */ /* 0x000e240000000a00 */
[----:B0-----:R-:W-:-:S06]  /*0b30*/  @P0 IMAD.WIDE R56, R2, 0x2, R56 ;  /* 0x0000000202380825 */ /* 0x001fcc00078e0238 */
[----:B------:R-:W2:Y:S01]  /*0b40*/  @P0 LDG.E.U16 R56, desc[UR6][R56.64] ;  /* 0x0000000638380981 */ /* 0x000ea2000c1e1500 */
[----:B------:R-:W-:Y:S01]  /*0b50*/  IMAD R0, R2, UR12, RZ ;  /* 0x0000000c02007c24 */ /* 0x000fe2000f8e02ff */
[----:B------:R-:W-:Y:S01]  /*0b60*/  ISETP.GE.U32.AND P1, PT, R3, 0x100, PT ;  /* 0x000001000300780c */ /* 0x000fe20003f26070 */
[----:B------:R-:W-:Y:S01]  /*0b70*/  BSSY.RECONVERGENT B0, `(.L_x_104) ;  /* 0x0000073000007945 */ /* 0x000fe20003800200 */
[----:B------:R-:W0:Y:S02]  /*0b80*/  S2R R105, SR_TID.X ;  /* 0x0000000000697919 */ /* 0x000e240000002100 */
[----:B------:R-:W-:-:S04]  /*0b90*/  SHF.R.S32.HI R59, RZ, 0x1f, R0 ;  /* 0x0000001fff3b7819 */ /* 0x000fc80000011400 */
[----:B------:R-:W-:Y:S01]  /*0ba0*/  LEA.HI R80, R59, R0, RZ, 0x3 ;  /* 0x000000003b507211 */ /* 0x000fe200078f18ff */
[----:B------:R-:W-:-:S03]  /*0bb0*/  HFMA2 R0, -RZ, RZ, 1.875, 0 ;  /* 0x3f800000ff007431 */ /* 0x000fc600000001ff */
[----:B0-----:R-:W-:-:S04]  /*0bc0*/  LEA.HI.SX32 R80, R80, R105, 0x1d ;  /* 0x0000006950507211 */ /* 0x001fc800078feaff */
        /* <DEDUP_REMOVED lines=14> */
[C---:B------:R-:W-:Y:S01]  /*0cb0*/  PRMT R84, R57.reuse, 0x7632, R84 ;  /* 0x0000763239547816 */ /* 0x040fe20000000054 */
[----:B------:R-:W-:Y:S01]  /*0cc0*/  IMAD.U32 R57, R57, 0x10000, RZ ;  /* 0x0001000039397824 */ /* 0x000fe200078e00ff */
[----:B------:R-:W-:Y:S01]  /*0cd0*/  SHF.L.U32 R81, R56, 0x10, RZ ;  /* 0x0000001038517819 */ /* 0x000fe200000006ff */
[-C--:B------:R-:W-:Y:S01]  /*0ce0*/  FMUL.FTZ R59, R59, R0.reuse ;  /* 0x000000003b3b7220 */ /* 0x080fe20000410000 */
[----:B------:R-:W-:Y:S01]  /*0cf0*/  SHF.L.U32 R83, R58, 0x10, RZ ;  /* 0x000000103a537819 */ /* 0x000fe200000006ff */
[-C--:B------:R-:W-:Y:S01]  /*0d00*/  FMUL.FTZ R57, R57, R0.reuse ;  /* 0x0000000039397220 */ /* 0x080fe20000410000 */
[----:B------:R-:W-:Y:S01]  /*0d10*/  SHF.L.U32 R150, R47, 0x10, RZ ;  /* 0x000000102f967819 */ /* 0x000fe200000006ff */
[-C--:B------:R-:W-:Y:S01]  /*0d20*/  FMUL.FTZ R81, R81, R0.reuse ;  /* 0x0000000051517220 */ /* 0x080fe20000410000 */
[----:B------:R-:W-:Y:S01]  /*0d30*/  PRMT R82, R56, 0x7632, R82 ;  /* 0x0000763238527816 */ /* 0x000fe20000000052 */
[----:B------:R-:W-:Y:S01]  /*0d40*/  FMUL.FTZ R85, R83, R0 ;  /* 0x0000000053557220 */ /* 0x000fe20000410000 */
[----:B------:R-:W-:-:S02]  /*0d50*/  SHF.L.U32 R86, R45, 0x10, RZ ;  /* 0x000000102d567819 */ /* 0x000fc400000006ff */
[----:B------:R-:W-:Y:S02]  /*0d60*/  PRMT R106, R58, 0x7632, R106 ;  /* 0x000076323a6a7816 */ /* 0x000fe4000000006a */
[----:B------:R-:W-:Y:S02]  /*0d70*/  SHF.L.U32 R56, R44, 0x10, RZ ;  /* 0x000000102c387819 */ /* 0x000fe400000006ff */
[----:B------:R-:W-:Y:S02]  /*0d80*/  SHF.L.U32 R108, R46, 0x10, RZ ;  /* 0x000000102e6c7819 */ /* 0x000fe400000006ff */
[----:B------:R-:W-:Y:S02]  /*0d90*/  SHF.L.U32 R107, R106, 0x10, RZ ;  /* 0x000000106a6b7819 */ /* 0x000fe400000006ff */
[----:B------:R-:W-:Y:S02]  /*0da0*/  SHF.L.U32 R109, R109, 0x10, RZ ;  /* 0x000000106d6d7819 */ /* 0x000fe400000006ff */
[----:B------:R-:W-:Y:S01]  /*0db0*/  SHF.L.U32 R106, R69, 0x10, RZ ;  /* 0x00000010456a7819 */ /* 0x000fe200000006ff */
[----:B------:R-:W-:-:S02]  /*0dc0*/  FMUL.FTZ R107, R107, R0 ;  /* 0x000000006b6b7220 */ /* 0x000fc40000410000 */
[----:B------:R-:W-:Y:S01]  /*0dd0*/  FMUL.FTZ R109, R109, R0 ;  /* 0x000000006d6d7220 */ /* 0x000fe20000410000 */
[----:B--2---:R-:W-:Y:S01]  /*0de0*/  SHF.L.U32 R152, R7, 0x10, RZ ;  /* 0x0000001007987819 */ /* 0x004fe200000006ff */
[----:B------:R-:W-:Y:S01]  /*0df0*/  IMAD.U32 R58, R4, 0x10000, RZ ;  /* 0x00010000043a7824 */ /* 0x000fe200078e00ff */
[----:B------:R-:W-:Y:S02]  /*0e00*/  SHF.L.U32 R88, R5, 0x10, RZ ;  /* 0x0000001005587819 */ /* 0x000fe400000006ff */
[----:B------:R-:W-:Y:S01]  /*0e10*/  SHF.L.U32 R148, R6, 0x10, RZ ;  /* 0x0000001006947819 */ /* 0x000fe200000006ff */
[----:B------:R-:W-:Y:S01]  /*0e20*/  FFMA.FTZ R87, R59, R150, R152 ;  /* 0x000000963b577223 */ /* 0x000fe20000010098 */
[----:B------:R-:W-:Y:S02]  /*0e30*/  IMAD.U32 R59, R84, 0x10000, RZ ;  /* 0x00010000543b7824 */ /* 0x000fe400078e00ff */
[----:B------:R-:W-:Y:S01]  /*0e40*/  FFMA.FTZ R83, R57, R86, R88 ;  /* 0x0000005639537223 */ /* 0x000fe20000010058 */
[----:B------:R-:W-:Y:S01]  /*0e50*/  FFMA.FTZ R81, R81, R56, R58 ;  /* 0x0000003851517223 */ /* 0x000fe2000001003a */
[----:B------:R-:W-:Y:S01]  /*0e60*/  SHF.L.U32 R57, R82, 0x10, RZ ;  /* 0x0000001052397819 */ /* 0x000fe200000006ff */
[----:B------:R-:W-:Y:S01]  /*0e70*/  FFMA.FTZ R85, R85, R108, R148 ;  /* 0x0000006c55557223 */ /* 0x000fe20000010094 */
[----:B------:R-:W-:Y:S01]  /*0e80*/  PRMT R84, R7, 0x7632, R84 ;  /* 0x0000763207547816 */ /* 0x000fe20000000054 */
[-C--:B------:R-:W-:Y:S01]  /*0e90*/  FMUL.FTZ R59, R59, R0.reuse ;  /* 0x000000003b3b7220 */ /* 0x080fe20000410000 */
[----:B------:R-:W-:Y:S01]  /*0ea0*/  PRMT R82, R6, 0x7632, R82 ;  /* 0x0000763206527816 */ /* 0x000fe20000000052 */
[----:B------:R-:W-:Y:S01]  /*0eb0*/  FMUL.FTZ R57, R57, R0 ;  /* 0x0000000039397220 */ /* 0x000fe20000410000 */
[----:B------:R-:W-:-:S02]  /*0ec0*/  PRMT R58, R5, 0x7632, R58 ;  /* 0x00007632053a7816 */ /* 0x000fc4000000003a */
[----:B------:R-:W-:Y:S02]  /*0ed0*/  PRMT R56, R4, 0x7632, R56 ;  /* 0x0000763204387816 */ /* 0x000fe40000000038 */
[----:B------:R-:W-:Y:S01]  /*0ee0*/  SHF.L.U32 R148, R84, 0x10, RZ ;  /* 0x0000001054947819 */ /* 0x000fe200000006ff */
[----:B------:R-:W-:Y:S01]  /*0ef0*/  IMAD.U32 R58, R58, 0x10000, RZ ;  /* 0x000100003a3a7824 */ /* 0x000fe200078e00ff */
[----:B------:R-:W-:Y:S02]  /*0f00*/  SHF.L.U32 R88, R147, 0x10, RZ ;  /* 0x0000001093587819 */ /* 0x000fe400000006ff */
[----:B------:R-:W-:Y:S02]  /*0f10*/  SHF.L.U32 R86, R71, 0x10, RZ ;  /* 0x0000001047567819 */ /* 0x000fe400000006ff */
[----:B------:R-:W-:Y:S02]  /*0f20*/  SHF.L.U32 R108, R70, 0x10, RZ ;  /* 0x00000010466c7819 */ /* 0x000fe400000006ff */
[----:B------:R-:W-:Y:S01]  /*0f30*/  SHF.L.U32 R84, R82, 0x10, RZ ;  /* 0x0000001052547819 */ /* 0x000fe200000006ff */
[----:B------:R-:W-:Y:S01]  /*0f40*/  FFMA.FTZ R82, R109, R106, R148 ;  /* 0x0000006a6d527223 */ /* 0x000fe20000010094 */
        /* <DEDUP_REMOVED lines=9> */
.L_x_106:
[----:B-----5:R-:W-:Y:S02]  /*0fe0*/  PRMT R84, R57, 0x7632, R84 ;  /* 0x0000763239547816 */ /* 0x020fe40000000054 */
[----:B------:R-:W-:Y:S02]  /*0ff0*/  PRMT R107, R59, 0x7632, R107 ;  /* 0x000076323b6b7816 */ /* 0x000fe4000000006b */
[----:B------:R-:W-:Y:S02]  /*1000*/  SHF.L.U32 R57, R57, 0x10, RZ ;  /* 0x0000001039397819 */ /* 0x000fe400000006ff */
[----:B------:R-:W-:Y:S02]  /*1010*/  SHF.L.U32 R59, R59, 0x10, RZ ;  /* 0x000000103b3b7819 */ /* 0x000fe400000006ff */
[----:B------:R-:W-:Y:S01]  /*1020*/  SHF.L.U32 R83, R58, 0x10, RZ ;  /* 0x000000103a537819 */ /* 0x000fe200000006ff */
[-C--:B------:R-:W-:Y:S01]  /*1030*/  FMUL.FTZ R57, R57, R0.reuse ;  /* 0x0000000039397220 */ /* 0x080fe20000410000 */
[----:B------:R-:W-:Y:S01]  /*1040*/  SHF.L.U32 R81, R56, 0x10, RZ ;  /* 0x0000001038517819 */ /* 0x000fe200000006ff */
[-C--:B------:R-:W-:Y:S01]  /*1050*/  FMUL.FTZ R59, R59, R0.reuse ;  /* 0x000000003b3b7220 */ /* 0x080fe20000410000 */
[----:B------:R-:W-:Y:S01]  /*1060*/  PRMT R106, R58, 0x7632, R106 ;  /* 0x000076323a6a7816 */ /* 0x000fe2000000006a */
[----:B------:R-:W-:Y:S01]  /*1070*/  IMAD.U32 R58, R45, 0x10000, RZ ;  /* 0x000100002d3a7824 */ /* 0x000fe200078e00ff */
[----:B------:R-:W-:Y:S01]  /*1080*/  SHF.L.U32 R88, R47, 0x10, RZ ;  /* 0x000000102f587819 */ /* 0x000fe200000006ff */
[-C--:B------:R-:W-:Y:S01]  /*1090*/  FMUL.FTZ R85, R83, R0.reuse ;  /* 0x0000000053557220 */ /* 0x080fe20000410000 */
[----:B------:R-:W-:Y:S01]  /*10a0*/  PRMT R82, R56, 0x7632, R82 ;  /* 0x0000763238527816 */ /* 0x000fe20000000052 */
[----:B------:R-:W-:Y:S01]  /*10b0*/  FMUL.FTZ R81, R81, R0 ;  /* 0x0000000051517220 */ /* 0x000fe20000410000 */
[----:B------:R-:W-:Y:S01]  /*10c0*/  SHF.L.U32 R56, R44, 0x10, RZ ;  /* 0x000000102c387819 */ /* 0x000fe200000006ff */
[----:B------:R-:W-:Y:S01]  /*10d0*/  FMUL.FTZ R83, R57, R58 ;  /* 0x0000003a39537220 */ /* 0x000fe20000410000 */
[----:B------:R-:W-:Y:S01]  /*10e0*/  SHF.L.U32 R86, R46, 0x10, RZ ;  /* 0x000000102e567819 */ /* 0x000fe200000006ff */
[----:B------:R-:W-:Y:S01]  /*10f0*/  FMUL.FTZ R87, R59, R88 ;  /* 0x000000583b577220 */ /* 0x000fe20000410000 */
[----:B------:R-:W-:Y:S01]  /*1100*/  SHF.L.U32 R109, R107, 0x10, RZ ;  /* 0x000000106b6d7819 */ /* 0x000fe200000006ff */
[----:B------:R-:W-:Y:S01]  /*1110*/  IMAD.U32 R107, R106, 0x10000, RZ ;  /* 0x000100006a6b7824 */ /* 0x000fe200078e00ff */
[----:B------:R-:W-:Y:S01]  /*1120*/  SHF.L.U32 R59, R84, 0x10, RZ ;  /* 0x00000010543b7819 */ /* 0x000fe200000006ff */
[----:B------:R-:W-:Y:S01]  /*1130*/  FMUL.FTZ R81, R81, R56 ;  /* 0x0000003851517220 */ /* 0x000fe20000410000 */
[----:B------:R-:W-:Y:S01]  /*1140*/  SHF.L.U32 R57, R82, 0x10, RZ ;  /* 0x0000001052397819 */ /* 0x000fe200000006ff */
[----:B------:R-:W-:Y:S01]  /*1150*/  FMUL.FTZ R85, R85, R86 ;  /* 0x0000005655557220 */ /* 0x000fe20000410000 */
        /* <DEDUP_REMOVED lines=8> */
[----:B------:R-:W-:Y:S01]  /*11e0*/  FMUL.FTZ R84, R107, R56 ;  /* 0x000000386b547220 */ /* 0x000fe20000410000 */
[----:B------:R-:W-:Y:S01]  /*11f0*/  FMUL.FTZ R86, R59, R86 ;  /* 0x000000563b567220 */ /* 0x000fe20000410000 */
[----:B------:R-:W-:Y:S01]  /*1200*/  FMUL.FTZ R82, R109, R82 ;  /* 0x000000526d527220 */ /* 0x000fe20000410000 */
[----:B------:R-:W-:Y:S02]  /*1210*/  FMUL.FTZ R88, R57, R88 ;  /* 0x0000005839587220 */ /* 0x000fe40000410000 */
[----:B------:R-:W-:Y:S02]  /*1220*/  F2FP.BF16.F32.PACK_AB R58, R84, R85 ;  /* 0x00000055543a723e */ /* 0x000fe400000010ff */
[----:B------:R-:W-:Y:S02]  /*1230*/  F2FP.BF16.F32.PACK_AB R59, R82, R87 ;  /* 0x00000057523b723e */ /* 0x000fe400000010ff */
[----:B------:R-:W-:Y:S02]  /*1240*/  F2FP.BF16.F32.PACK_AB R57, R86, R83 ;  /* 0x000000535639723e */ /* 0x000fe400000010ff */
[----:B------:R-:W-:-:S07]  /*1250*/  F2FP.BF16.F32.PACK_AB R56, R88, R81 ;  /* 0x000000515838723e */ /* 0x000fce00000010ff */
.L_x_107:
[----:B------:R-:W0:Y:S01]  /*1260*/  LDC.64 R108, c[0x0][0x3a8] ;  /* 0x0000ea00ff6c7b82 */ /* 0x000e220000000a00 */
[C---:B------:R-:W-:Y:S01]  /*1270*/  IADD3 R106, PT, PT, R80.reuse, 0x100, RZ ;  /* 0x00000100506a7810 */ /* 0x040fe20007ffe0ff */
[----:B0-----:R-:W-:-:S05]  /*1280*/  IMAD.WIDE.U32 R108, R80, 0x10, R108 ;  /* 0x00000010506c7825 */ /* 0x001fca00078e006c */
[----:B------:R0:W-:Y:S02]  /*1290*/  STG.E.128 desc[UR6][R108.64], R56 ;  /* 0x000000386c007986 */ /* 0x0001e4000c101d06 */
.L_x_105:
[----:B------:R-:W-:Y:S05]  /*12a0*/  BSYNC.RECONVERGENT B0 ;  /* 0x0000000000007941 */ /* 0x000fea0003800200 */
.L_x_104:
[----:B------:R-:W-:Y:S01]  /*12b0*/  ISETP.GE.U32.AND P2, PT, R3, 0x200, PT ;  /* 0x000002000300780c */ /* 0x000fe20003f46070 */
[----:B------:R-:W-:-:S12]  /*12c0*/  BSSY.RECONVERGENT B0, `(.L_x_108) ;  /* 0x000006c000007945 */ /* 0x000fd80003800200 */
[----:B------:R-:W-:Y:S05]  /*12d0*/  @!P2 BRA `(.L_x_109) ;  /* 0x0000000400a8a947 */ /* 0x000fea0003800000 */
[----:B------:R-:W-:Y:S01]  /*12e0*/  ISETP.NE.U32.AND P3, PT, RZ, UR8, PT ;  /* 0x00000008ff007c0c */ /* 0x000fe2000bf65070 */
[----:B0-----:R-:W0:Y:S03]  /*12f0*/  LDC.64 R56, c[0x0][0x390] ;  /* 0x0000e400ff387b82 */ /* 0x001e260000000a00 */
[----:B------:R-:W-:-:S13]  /*1300*/  ISETP.NE.AND.EX P3, PT, RZ, UR9, PT, P3 ;  /* 0x00000009ff007c0c */ /* 0x000fda000bf65330 */
[----:B------:R-:W1:Y:S01]  /*1310*/  @P3 LDC.64 R90, c[0x0][0x3a0] ;  /* 0x0000e800ff5a3b82 */ /* 0x000e620000000a00 */
[----:B0-----:R-:W-:-:S06]  /*1320*/  IMAD.WIDE.U32 R56, R106, 0x10, R56 ;  /* 0x000000106a387825 */ /* 0x001fcc00078e0038 */
[----:B------:R-:W5:Y:S01]  /*1330*/  LDG.E.128 R56, desc[UR6][R56.64] ;  /* 0x0000000638387981 */ /* 0x000f62000c1e1d00 */
[----:B-1----:R-:W-:-:S05]  /*1340*/  @P3 IMAD.WIDE.U32 R90, R106, 0x10, R90 ;  /* 0x000000106a5a3825 */ /* 0x002fca00078e005a */
[----:B------:R0:W5:Y:S01]  /*1350*/  @P3 LDG.E.128 R4, desc[UR6][R90.64] ;  /* 0x000000065a043981 */ /* 0x000162000c1e1d00 */
[----:B------:R-:W-:Y:S05]  /*1360*/  @!P3 BRA `(.L_x_110) ;  /* 0x0000000000d4b947 */ /* 0x000fea0003800000 */
[----:B-----5:R-:W-:Y:S01]  /*1370*/  PRMT R109, R59, 0x7632, R109 ;  /* 0x000076323b6d7816 */ /* 0x020fe2000000006d */
[----:B0-----:R-:W-:Y:S01]  /*1380*/  IMAD.U32 R91, R58, 0x10000, RZ ;  /* 0x000100003a5b7824 */ /* 0x001fe200078e00ff */
[----:B------:R-:W-:Y:S01]  /*1390*/  SHF.L.U32 R89, R56, 0x10, RZ ;  /* 0x0000001038597819 */ /* 0x000fe200000006ff */
[----:B------:R-:W-:Y:S01]  /*13a0*/  IMAD.U32 R148, R6, 0x10000, RZ ;  /* 0x0001000006947824 */ /* 0x000fe200078e00ff */
[----:B------:R-:W-:Y:S01]  /*13b0*/  PRMT R92, R57, 0x7632, R92 ;  /* 0x00007632395c7816 */ /* 0x000fe2000000005c */
[-C--:B------:R-:W-:Y:S01]  /*13c0*/  FMUL.FTZ R93, R91, R0.reuse ;  /* 0x000000005b5d7220 */ /* 0x080fe20000410000 */
[----:B------:R-:W-:Y:S01]  /*13d0*/  SHF.L.U32 R59, R59, 0x10, RZ ;  /* 0x000000103b3b7819 */ /* 0x000fe200000006ff */
[-C--:B------:R-:W-:Y:S01]  /*13e0*/  FMUL.FTZ R89, R89, R0.reuse ;  /* 0x0000000059597220 */ /* 0x080fe20000410000 */
[----:B------:R-:W-:Y:S02]  /*13f0*/  SHF.L.U32 R57, R57, 0x10, RZ ;  /* 0x0000001039397819 */ /* 0x000fe400000006ff */
[----:B------:R-:W-:Y:S01]  /*1400*/  PRMT R90, R56, 0x7632, R90 ;  /* 0x00007632385a7816 */ /* 0x000fe2000000005a */
[-C--:B------:R-:W-:Y:S01]  /*1410*/  FMUL.FTZ R59, R59, R0.reuse ;  /* 0x000000003b3b7220 */ /* 0x080fe20000410000 */
[----:B------:R-:W-:Y:S01]  /*1420*/  PRMT R107, R58, 0x7632, R107 ;  /* 0x000076323a6b7816 */ /* 0x000fe2000000006b */
[----:B------:R-:W-:Y:S01]  /*1430*/  FMUL.FTZ R57, R57, R0 ;  /* 0x0000000039397220 */ /* 0x000fe20000410000 */
[----:B------:R-:W-:-:S02]  /*1440*/  SHF.L.U32 R56, R32, 0x10, RZ ;  /* 0x0000001020387819 */ /* 0x000fc400000006ff */
[----:B------:R-:W-:Y:S02]  /*1450*/  SHF.L.U32 R58, R4, 0x10, RZ ;  /* 0x00000010043a7819 */ /* 0x000fe400000006ff */
[----:B------:R-:W-:Y:S02]  /*1460*/  SHF.L.U32 R108, R34, 0x10, RZ ;  /* 0x00000010226c7819 */ /* 0x000fe400000006ff */
[----:B------:R-:W-:Y:S01]  /*1470*/  SHF.L.U32 R150, R35, 0x10, RZ ;  /* 0x0000001023967819 */ /* 0x000fe200000006ff */
[----:B------:R-:W-:Y:S01]  /*1480*/  FFMA.FTZ R89, R89, R56, R58 ;  /* 0x0000003859597223 */ /* 0x000fe2000001003a */
[----:B------:R-:W-:Y:S01]  /*1490*/  SHF.L.U32 R152, R7, 0x10, RZ ;  /* 0x0000001007987819 */ /* 0x000fe200000006ff */
[----:B------:R-:W-:Y:S01]  /*14a0*/  FFMA.FTZ R93, R93, R108, R148 ;  /* 0x0000006c5d5d7223 */ /* 0x000fe20000010094 */
[----:B------:R-:W-:Y:S02]  /*14b0*/  SHF.L.U32 R94, R33, 0x10, RZ ;  /* 0x00000010215e7819 */ /* 0x000fe400000006ff */
[----:B------:R-:W-:Y:S01]  /*14c0*/  SHF.L.U32 R96, R5, 0x10, RZ ;  /* 0x0000001005607819 */ /* 0x000fe200000006ff */
[----:B------:R-:W-:Y:S01]  /*14d0*/  FFMA.FTZ R95, R59, R150, R152 ;  /* 0x000000963b5f7223 */ /* 0x000fe20000010098 */
[----:B------:R-:W-:-:S02]  /*14e0*/  PRMT R56, R4, 0x7632, R56 ;  /* 0x0000763204387816 */ /* 0x000fc40000000038 */
[----:B------:R-:W-:Y:S01]  /*14f0*/  PRMT R58, R5, 0x7632, R58 ;  /* 0x00007632053a7816 */ /* 0x000fe2000000003a */
[----:B------:R-:W-:Y:S01]  /*1500*/  FFMA.FTZ R91, R57, R94, R96 ;  /* 0x0000005e395b7223 */ /* 0x000fe20000010060 */
[----:B------:R-:W-:Y:S01]  /*1510*/  PRMT R108, R6, 0x7632, R108 ;  /* 0x00007632066c7816 */ /* 0x000fe2000000006c */
[----:B------:R-:W-:Y:S01]  /*1520*/  IMAD.U32 R57, R90, 0x10000, RZ ;  /* 0x000100005a397824 */ /* 0x000fe200078e00ff */
[----:B------:R-:W-:Y:S02]  /*1530*/  PRMT R149, R7, 0x7632, R149 ;  /* 0x0000763207957816 */ /* 0x000fe40000000095 */
[----:B------:R-:W-:Y:S01]  /*1540*/  SHF.L.U32 R59, R92, 0x10, RZ ;  /* 0x000000105c3b7819 */ /* 0x000fe200000006ff */
[-C--:B------:R-:W-:Y:S01]  /*1550*/  FMUL.FTZ R57, R57, R0.reuse ;  /* 0x0000000039397220 */ /* 0x080fe20000410000 */
[----:B------:R-:W-:Y:S01]  /*1560*/  SHF.L.U32 R109, R109, 0x10, RZ ;  /* 0x000000106d6d7819 */ /* 0x000fe200000006ff */
[----:B------:R-:W-:Y:S01]  /*1570*/  IMAD.U32 R90, R149, 0x10000, RZ ;  /* 0x00010000955a7824 */ /* 0x000fe200078e00ff */
[----:B------:R-:W-:Y:S01]  /*1580*/  SHF.L.U32 R107, R107, 0x10, RZ ;  /* 0x000000106b6b7819 */ /* 0x000fe200000006ff */
[-C--:B------:R-:W-:Y:S01]  /*1590*/  FMUL.FTZ R59, R59, R0.reuse ;  /* 0x000000003b3b7220 */ /* 0x080fe20000410000 */
[----:B------:R-:W-:Y:S01]  /*15a0*/  SHF.L.U32 R96, R68, 0x10, RZ ;  /* 0x0000001044607819 */ /* 0x000fe200000006ff */
[-C--:B------:R-:W-:Y:S01]  /*15b0*/  FMUL.FTZ R109, R109, R0.reuse ;  /* 0x000000006d6d7220 */ /* 0x080fe20000410000 */
[----:B------:R-:W-:Y:S01]  /*15c0*/  SHF.L.U32 R94, R67, 0x10, RZ ;  /* 0x00000010435e7819 */ /* 0x000fe200000006ff */
[----:B------:R-:W-:Y:S01]  /*15d0*/  FMUL.FTZ R107, R107, R0 ;  /* 0x000000006b6b7220 */ /* 0x000fe20000410000 */
[----:B------:R-:W-:-:S02]  /*15e0*/  SHF.L.U32 R148, R66, 0x10, RZ ;  /* 0x0000001042947819 */ /* 0x000fc400000006ff */
[----:B------:R-:W-:Y:S02]  /*15f0*/  SHF.L.U32 R150, R65, 0x10, RZ ;  /* 0x0000001041967819 */ /* 0x000fe400000006ff */
[----:B------:R-:W-:Y:S02]  /*1600*/  SHF.L.U32 R56, R56, 0x10, RZ ;  /* 0x0000001038387819 */ /* 0x000fe400000006ff */
[----:B------:R-:W-:Y:S01]  /*1610*/  SHF.L.U32 R58, R58, 0x10, RZ ;  /* 0x000000103a3a7819 */ /* 0x000fe200000006ff */
[----:B------:R-:W-:Y:S01]  /*1620*/  FFMA.FTZ R90, R109, R150, R90 ;  /* 0x000000966d5a7223 */ /* 0x000fe2000001005a */
[----:B------:R-:W-:Y:S01]  /*1630*/  SHF.L.U32 R108, R108, 0x10, RZ ;  /* 0x000000106c6c7819 */ /* 0x000fe200000006ff */
[----:B------:R-:W-:Y:S02]  /*1640*/  FFMA.FTZ R96, R57, R96, R56 ;  /* 0x0000006039607223 */ /* 0x000fe40000010038 */
[----:B------:R-:W-:Y:S01]  /*1650*/  FFMA.FTZ R94, R59, R94, R58 ;  /* 0x0000005e3b5e7223 */ /* 0x000fe2000001003a */
[----:B------:R-:W-:Y:S01]  /*1660*/  F2FP.BF16.F32.PACK_AB R59, R90, R95 ;  /* 0x0000005f5a3b723e */ /* 0x000fe200000010ff */
[----:B------:R-:W-:Y:S01]  /*1670*/  FFMA.FTZ R92, R107, R148, R108 ;  /* 0x000000946b5c7223 */ /* 0x000fe2000001006c */
[----:B------:R-:W-:-:S02]  /*1680*/  F2FP.BF16.F32.PACK_AB R56, R96, R89 ;  /* 0x000000596038723e */ /* 0x000fc400000010ff */
[----:B------:R-:W-:Y:S02]  /*1690*/  F2FP.BF16.F32.PACK_AB R57, R94, R91 ;  /* 0x0000005b5e39723e */ /* 0x000fe400000010ff */
[----:B------:R-:W-:Y:S01]  /*16a0*/  F2FP.BF16.F32.PACK_AB R58, R92, R93 ;  /* 0x0000005d5c3a723e */ /* 0x000fe200000010ff */
[----:B------:R-:W-:Y:S06]  /*16b0*/  BRA `(.L_x_111) ;  /* 0x0000000000a07947 */ /* 0x000fec0003800000 */
.L_x_110:
[C---:B-----5:R-:W-:Y:S01]  /*16c0*/  PRMT R92, R57.reuse, 0x7632, R92 ;  /* 0x00007632395c7816 */ /* 0x060fe2000000005c */
[----:B------:R-:W-:Y:S01]  /*16d0*/  IMAD.U32 R94, R34, 0x10000, RZ ;  /* 0x00010000225e7824 */ /* 0x000fe200078e00ff */
[----:B------:R-:W-:Y:S02]  /*16e0*/  SHF.L.U32 R57, R57, 0x10, RZ ;  /* 0x0000001039397819 */ /* 0x000fe400000006ff */
[C---:B------:R-:W-:Y:S02]  /*16f0*/  PRMT R108, R59.reuse, 0x7632, R108 ;  /* 0x000076323b6c7816 */ /* 0x040fe4000000006c */
[----:B------:R-:W-:Y:S01]  /*1700*/  SHF.L.U32 R59, R59, 0x10, RZ ;  /* 0x000000103b3b7819 */ /* 0x000fe200000006ff */
[-C--:B------:R-:W-:Y:S01]  /*1710*/  FMUL.FTZ R57, R57, R0.reuse ;  /* 0x0000000039397220 */ /* 0x080fe20000410000 */
[C---:B------:R-:W-:Y:S02]  /*1720*/  PRMT R107, R58.reuse, 0x7632, R107 ;  /* 0x000076323a6b7816 */ /* 0x040fe4000000006b */
[----:B0-----:R-:W-:Y:S01]  /*1730*/  SHF.L.U32 R91, R58, 0x10, RZ ;  /* 0x000000103a5b7819 */ /* 0x001fe200000006ff */
[----:B------:R-:W-:Y:S01]  /*1740*/  FMUL.FTZ R59, R59, R0 ;  /* 0x000000003b3b7220 */ /* 0x000fe20000410000 */
[----:B------:R-:W-:-:S02]  /*1750*/  SHF.L.U32 R89, R56, 0x10, RZ ;  /* 0x0000001038597819 */ /* 0x000fc400000006ff */
[----:B------:R-:W-:Y:S01]  /*1760*/  SHF.L.U32 R58, R33, 0x10, RZ ;  /* 0x00000010213a7819 */ /* 0x000fe200000006ff */
[-C--:B------:R-:W-:Y:S01]  /*1770*/  FMUL.FTZ R93, R91, R0.reuse ;  /* 0x000000005b5d7220 */ /* 0x080fe20000410000 */
[----:B------:R-:W-:Y:S01]  /*1780*/  SHF.L.U32 R96, R35, 0x10, RZ ;  /* 0x0000001023607819 */ /* 0x000fe200000006ff */
[----:B------:R-:W-:Y:S01]  /*1790*/  FMUL.FTZ R89, R89, R0 ;  /* 0x0000000059597220 */ /* 0x000fe20000410000 */
[----:B------:R-:W-:Y:S01]  /*17a0*/  PRMT R90, R56, 0x7632, R90 ;  /* 0x00007632385a7816 */ /* 0x000fe2000000005a */
        /* <DEDUP_REMOVED lines=25> */
.L_x_111:
[----:B------:R-:W0:Y:S02]  /*1940*/  LDC.64 R108, c[0x0][0x3a8] ;  /* 0x0000ea00ff6c7b82 */ /* 0x000e240000000a00 */
[C---:B0-----:R-:W-:Y:S01]  /*1950*/  IMAD.WIDE.U32 R108, R106.reuse, 0x10, R108 ;  /* 0x000000106a6c7825 */ /* 0x041fe200078e006c */
[----:B------:R-:W-:-:S04]  /*1960*/  IADD3 R106, PT, PT, R106, 0x100, RZ ;  /* 0x000001006a6a7810 */ /* 0x000fc80007ffe0ff */
[----:B------:R1:W-:Y:S03]  /*1970*/  STG.E.128 desc[UR6][R108.64], R56 ;  /* 0x000000386c007986 */ /* 0x0003e6000c101d06 */
.L_x_109:
[----:B------:R-:W-:Y:S05]  /*1980*/  BSYNC.RECONVERGENT B0 ;  /* 0x0000000000007941 */ /* 0x000fea0003800200 */
.L_x_108:
[----:B------:R-:W-:Y:S01]  /*1990*/  ISETP.GE.U32.AND P3, PT, R3, 0x300, PT ;  /* 0x000003000300780c */ /* 0x000fe20003f66070 */
[----:B------:R-:W-:-:S12]  /*19a0*/  BSSY.RECONVERGENT B0, `(.L_x_112) ;  /* 0x000006c000007945 */ /* 0x000fd80003800200 */
[----:B------:R-:W-:Y:S05]  /*19b0*/  @!P3 BRA `(.L_x_113) ;  /* 0x0000000400a8b947 */ /* 0x000fea0003800000 */
[----:B------:R-:W-:Y:S01]  /*19c0*/  ISETP.NE.U32.AND P4, PT, RZ, UR8, PT ;  /* 0x00000008ff007c0c */ /* 0x000fe2000bf85070 */
[----:B01----:R-:W0:Y:S03]  /*19d0*/  LDC.64 R56, c[0x0][0x390] ;  /* 0x0000e400ff387b82 */ /* 0x003e260000000a00 */
[----:B------:R-:W-:-:S13]  /*19e0*/  ISETP.NE.AND.EX P4, PT, RZ, UR9, PT, P4 ;  /* 0x00000009ff007c0c */ /* 0x000fda000bf85340 */
[----:B------:R-:W1:Y:S01]  /*19f0*/  @P4 LDC.64 R58, c[0x0][0x3a0] ;  /* 0x0000e800ff3a4b82 */ /* 0x000e620000000a00 */
[----:B0-----:R-:W-:-:S04]  /*1a00*/  IMAD.WIDE.U32 R56, R106, 0x10, R56 ;  /* 0x000000106a387825 */ /* 0x001fc800078e0038 */
[----:B-1----:R-:W-:Y:S02]  /*1a10*/  @P4 IMAD.WIDE.U32 R98, R106, 0x10, R58 ;  /* 0x000000106a624825 */ /* 0x002fe400078e003a */
[----:B------:R-:W5:Y:S04]  /*1a20*/  LDG.E.128 R56, desc[UR6][R56.64] ;  /* 0x0000000638387981 */ /* 0x000f68000c1e1d00 */
[----:B------:R0:W5:Y:S01]  /*1a30*/  @P4 LDG.E.128 R4, desc[UR6][R98.64] ;  /* 0x0000000662044981 */ /* 0x000162000c1e1d00 */
[----:B------:R-:W-:Y:S05]  /*1a40*/  @!P4 BRA `(.L_x_114) ;  /* 0x0000000000d4c947 */ /* 0x000fea0003800000 */
[----:B-----5:R-:W-:Y:S01]  /*1a50*/  PRMT R100, R57, 0x7632, R100 ;  /* 0x0000763239647816 */ /* 0x020fe20000000064 */
[----:B------:R-:W-:Y:S01]  /*1a60*/  IMAD.U32 R104, R23, 0x10000, RZ ;  /* 0x0001000017687824 */ /* 0x000fe200078e00ff */
[C---:B------:R-:W-:Y:S02]  /*1a70*/  SHF.L.U32 R97, R56.reuse, 0x10, RZ ;  /* 0x0000001038617819 */ /* 0x040fe400000006ff */
[----:B------:R-:W-:Y:S02]  /*1a80*/  SHF.L.U32 R57, R57, 0x10, RZ ;  /* 0x0000001039397819 */ /* 0x000fe400000006ff */
[C---:B------:R-:W-:Y:S01]  /*1a90*/  PRMT R109, R59.reuse, 0x7632, R109 ;  /* 0x000076323b6d7816 */ /* 0x040fe2000000006d */
[----:B------:R-:W-:Y:S01]  /*1aa0*/  IMAD.U32 R59, R59, 0x10000, RZ ;  /* 0x000100003b3b7824 */ /* 0x000fe200078e00ff */
[----:B0-----:R-:W-:Y:S01]  /*1ab0*/  PRMT R98, R56, 0x7632, R98 ;  /* 0x0000763238627816 */ /* 0x001fe20000000062 */
[-C--:B------:R-:W-:Y:S01]  /*1ac0*/  FMUL.FTZ R97, R97, R0.reuse ;  /* 0x0000000061617220 */ /* 0x080fe20000410000 */
[C---:B------:R-:W-:Y:S01]  /*1ad0*/  PRMT R107, R58.reuse, 0x7632, R107 ;  /* 0x000076323a6b7816 */ /* 0x040fe2000000006b */
[-C--:B------:R-:W-:Y:S01]  /*1ae0*/  FMUL.FTZ R57, R57, R0.reuse ;  /* 0x0000000039397220 */ /* 0x080fe20000410000 */
[----:B------:R-:W-:Y:S01]  /*1af0*/  SHF.L.U32 R99, R58, 0x10, RZ ;  /* 0x000000103a637819 */ /* 0x000fe200000006ff */
[----:B------:R-:W-:Y:S01]  /*1b00*/  FMUL.FTZ R59, R59, R0 ;  /* 0x000000003b3b7220 */ /* 0x000fe20000410000 */
[----:B------:R-:W-:-:S02]  /*1b10*/  SHF.L.U32 R56, R20, 0x10, RZ ;  /* 0x0000001014387819 */ /* 0x000fc400000006ff */
[----:B------:R-:W-:Y:S01]  /*1b20*/  SHF.L.U32 R108, R4, 0x10, RZ ;  /* 0x00000010046c7819 */ /* 0x000fe200000006ff */
[----:B------:R-:W-:Y:S01]  /*1b30*/  FMUL.FTZ R101, R99, R0 ;  /* 0x0000000063657220 */ /* 0x000fe20000410000 */
[----:B------:R-:W-:Y:S02]  /*1b40*/  SHF.L.U32 R58, R21, 0x10, RZ ;  /* 0x00000010153a7819 */ /* 0x000fe400000006ff */
[----:B------:R-:W-:Y:S01]  /*1b50*/  SHF.L.U32 R148, R5, 0x10, RZ ;  /* 0x0000001005947819 */ /* 0x000fe200000006ff */
[----:B------:R-:W-:Y:S01]  /*1b60*/  FFMA.FTZ R97, R97, R56, R108 ;  /* 0x0000003861617223 */ /* 0x000fe2000001006c */
[----:B------:R-:W-:Y:S02]  /*1b70*/  SHF.L.U32 R152, R7, 0x10, RZ ;  /* 0x0000001007987819 */ /* 0x000fe400000006ff */
[----:B------:R-:W-:Y:S01]  /*1b80*/  SHF.L.U32 R102, R22, 0x10, RZ ;  /* 0x0000001016667819 */ /* 0x000fe200000006ff */
[----:B------:R-:W-:Y:S01]  /*1b90*/  FFMA.FTZ R99, R57, R58, R148 ;  /* 0x0000003a39637223 */ /* 0x000fe20000010094 */
        /* <DEDUP_REMOVED lines=8> */
[----:B------:R-:W-:Y:S02]  /*1c20*/  SHF.L.U32 R57, R98, 0x10, RZ ;  /* 0x0000001062397819 */ /* 0x000fe400000006ff */
        /* <DEDUP_REMOVED lines=8> */
[----:B------:R-:W-:Y:S01]  /*1cb0*/  FMUL.FTZ R107, R107, R0 ;  /* 0x000000006b6b7220 */ /* 0x000fe20000410000 */
[----:B------:R-:W-:Y:S01]  /*1cc0*/  SHF.L.U32 R148, R62, 0x10, RZ ;  /* 0x000000103e947819 */ /* 0x000fe200000006ff */
[----:B------:R-:W-:Y:S01]  /*1cd0*/  FFMA.FTZ R104, R57, R104, R56 ;  /* 0x0000006839687223 */ /* 0x000fe20000010038 */
[----:B------:R-:W-:-:S02]  /*1ce0*/  SHF.L.U32 R150, R146, 0x10, RZ ;  /* 0x0000001092967819 */ /* 0x000fc400000006ff */
[----:B------:R-:W-:Y:S02]  /*1cf0*/  SHF.L.U32 R58, R58, 0x10, RZ ;  /* 0x000000103a3a7819 */ /* 0x000fe400000006ff */
[----:B------:R-:W-:Y:S02]  /*1d00*/  SHF.L.U32 R108, R108, 0x10, RZ ;  /* 0x000000106c6c7819 */ /* 0x000fe400000006ff */
[----:B------:R-:W-:Y:S01]  /*1d10*/  SHF.L.U32 R98, R149, 0x10, RZ ;  /* 0x0000001095627819 */ /* 0x000fe200000006ff */
[----:B------:R-:W-:Y:S01]  /*1d20*/  FFMA.FTZ R102, R59, R102, R58 ;  /* 0x000000663b667223 */ /* 0x000fe2000001003a */
[----:B------:R-:W-:Y:S01]  /*1d30*/  F2FP.BF16.F32.PACK_AB R56, R104, R97 ;  /* 0x000000616838723e */ /* 0x000fe200000010ff */
[----:B------:R-:W-:Y:S02]  /*1d40*/  FFMA.FTZ R100, R107, R148, R108 ;  /* 0x000000946b647223 */ /* 0x000fe4000001006c */
[----:B------:R-:W-:Y:S01]  /*1d50*/  FFMA.FTZ R98, R109, R150, R98 ;  /* 0x000000966d627223 */ /* 0x000fe20000010062 */
[----:B------:R-:W-:-:S02]  /*1d60*/  F2FP.BF16.F32.PACK_AB R57, R102, R99 ;  /* 0x000000636639723e */ /* 0x000fc400000010ff */
[----:B------:R-:W-:Y:S02]  /*1d70*/  F2FP.BF16.F32.PACK_AB R58, R100, R101 ;  /* 0x00000065643a723e */ /* 0x000fe400000010ff */
[----:B------:R-:W-:Y:S01]  /*1d80*/  F2FP.BF16.F32.PACK_AB R59, R98, R103 ;  /* 0x00000067623b723e */ /* 0x000fe200000010ff */
[----:B------:R-:W-:Y:S06]  /*1d90*/  BRA `(.L_x_115) ;  /* 0x0000000000a07947 */ /* 0x000fec0003800000 */
.L_x_114:
[----:B-----5:R-:W-:Y:S01]  /*1da0*/  PRMT R108, R59, 0x7632, R108 ;  /* 0x000076323b6c7816 */ /* 0x020fe2000000006c */
[----:B------:R-:W-:Y:S01]  /*1db0*/  IMAD.U32 R97, R56, 0x10000, RZ ;  /* 0x0001000038617824 */ /* 0x000fe200078e00ff */
[----:B------:R-:W-:Y:S01]  /*1dc0*/  PRMT R100, R57, 0x7632, R100 ;  /* 0x0000763239647816 */ /* 0x000fe20000000064 */
[----:B------:R-:W-:Y:S01]  /*1dd0*/  IMAD.U32 R104, R23, 0x10000, RZ ;  /* 0x0001000017687824 */ /* 0x000fe200078e00ff */
[----:B------:R-:W-:Y:S01]  /*1de0*/  SHF.L.U32 R59, R59, 0x10, RZ ;  /* 0x000000103b3b7819 */ /* 0x000fe200000006ff */
[-C--:B------:R-:W-:Y:S01]  /*1df0*/  FMUL.FTZ R97, R97, R0.reuse ;  /* 0x0000000061617220 */ /* 0x080fe20000410000 */
[----:B------:R-:W-:Y:S02]  /*1e00*/  SHF.L.U32 R57, R57, 0x10, RZ ;  /* 0x0000001039397819 */ /* 0x000fe400000006ff */
[C---:B------:R-:W-:Y:S01]  /*1e10*/  PRMT R107, R58.reuse, 0x7632, R107 ;  /* 0x000076323a6b7816 */ /* 0x040fe2000000006b */
[-C--:B------:R-:W-:Y:S01]  /*1e20*/  FMUL.FTZ R59, R59, R0.reuse ;  /* 0x000000003b3b7220 */ /* 0x080fe20000410000 */
[----:B0-----:R-:W-:Y:S01]  /*1e30*/  SHF.L.U32 R99, R58, 0x10, RZ ;  /* 0x000000103a637819 */ /* 0x001fe200000006ff */
[----:B------:R-:W-:Y:S01]  /*1e40*/  FMUL.FTZ R57, R57, R0 ;  /* 0x0000000039397220 */ /* 0x000fe20000410000 */
        /* <DEDUP_REMOVED lines=21> */
[----:B------:R-:W-:-:S02]  /*1fa0*/  FMUL.FTZ R102, R59, R102 ;  /* 0x000000663b667220 */ /* 0x000fc40000410000 */
[----:B------:R-:W-:Y:S01]  /*1fb0*/  FMUL.FTZ R100, R107, R56 ;  /* 0x000000386b647220 */ /* 0x000fe20000410000 */
[----:B------:R-:W-:Y:S01]  /*1fc0*/  FMUL.FTZ R104, R57, R104 ;  /* 0x0000006839687220 */ /* 0x000fe20000410000 */
[----:B------:R-:W-:Y:S01]  /*1fd0*/  FMUL.FTZ R98, R109, R98 ;  /* 0x000000626d627220 */ /* 0x000fe20000410000 */
[----:B------:R-:W-:Y:S02]  /*1fe0*/  F2FP.BF16.F32.PACK_AB R57, R102, R99 ;  /* 0x000000636639723e */ /* 0x000fe400000010ff */
[----:B------:R-:W-:Y:S02]  /*1ff0*/  F2FP.BF16.F32.PACK_AB R58, R100, R101 ;  /* 0x00000065643a723e */ /* 0x000fe400000010ff */
[----:B------:R-:W-:Y:S02]  /*2000*/  F2FP.BF16.F32.PACK_AB R59, R98, R103 ;  /* 0x00000067623b723e */ /* 0x000fe400000010ff */
[----:B------:R-:W-:-:S07]  /*2010*/  F2FP.BF16.F32.PACK_AB R56, R104, R97 ;  /* 0x000000616838723e */ /* 0x000fce00000010ff */
.L_x_115:
[----:B------:R-:W0:Y:S02]  /*2020*/  LDC.64 R108, c[0x0][0x3a8] ;  /* 0x0000ea00ff6c7b82 */ /* 0x000e240000000a00 */
[C---:B0-----:R-:W-:Y:S01]  /*2030*/  IMAD.WIDE.U32 R108, R106.reuse, 0x10, R108 ;  /* 0x000000106a6c7825 */ /* 0x041fe200078e006c */
[----:B------:R-:W-:-:S04]  /*2040*/  IADD3 R106, PT, PT, R106, 0x100, RZ ;  /* 0x000001006a6a7810 */ /* 0x000fc80007ffe0ff */
[----:B------:R2:W-:Y:S03]  /*2050*/  STG.E.128 desc[UR6][R108.64], R56 ;  /* 0x000000386c007986 */ /* 0x0005e6000c101d06 */
.L_x_113:
[----:B------:R-:W-:Y:S05]  /*2060*/  BSYNC.RECONVERGENT B0 ;  /* 0x0000000000007941 */ /* 0x000fea0003800200 */
.L_x_112:
[----:B------:R-:W-:Y:S01]  /*2070*/  ISETP.GE.U32.AND P4, PT, R3, 0x400, PT ;  /* 0x000004000300780c */ /* 0x000fe20003f86070 */
[----:B------:R-:W-:-:S12]  /*2080*/  BSSY.RECONVERGENT B0, `(.L_x_116) ;  /* 0x000006b000007945 */ /* 0x000fd80003800200 */
[----:B------:R-:W-:Y:S05]  /*2090*/  @!P4 BRA `(.L_x_117) ;  /* 0x0000000400a4c947 */ /* 0x000fea0003800000 */
[----:B------:R-:W-:Y:S01]  /*20a0*/  ISETP.NE.U32.AND P5, PT, RZ, UR8, PT ;  /* 0x00000008ff007c0c */ /* 0x000fe2000bfa5070 */
[----:B012---:R-:W0:Y:S03]  /*20b0*/  LDC.64 R56, c[0x0][0x390] ;  /* 0x0000e400ff387b82 */ /* 0x007e260000000a00 */
[----:B------:R-:W-:-:S13]  /*20c0*/  ISETP.NE.AND.EX P5, PT, RZ, UR9, PT, P5 ;  /* 0x00000009ff007c0c */ /* 0x000fda000bfa5350 */
[----:B------:R-:W1:Y:S01]  /*20d0*/  @P5 LDC.64 R72, c[0x0][0x3a0] ;  /* 0x0000e800ff485b82 */ /* 0x000e620000000a00 */
[----:B0-----:R-:W-:-:S06]  /*20e0*/  IMAD.WIDE.U32 R56, R106, 0x10, R56 ;  /* 0x000000106a387825 */ /* 0x001fcc00078e0038 */
[----:B------:R-:W5:Y:S01]  /*20f0*/  LDG.E.128 R56, desc[UR6][R56.64] ;  /* 0x0000000638387981 */ /* 0x000f62000c1e1d00 */
[----:B-1----:R-:W-:-:S05]  /*2100*/  @P5 IMAD.WIDE.U32 R72, R106, 0x10, R72 ;  /* 0x000000106a485825 */ /* 0x002fca00078e0048 */
[----:B------:R0:W5:Y:S01]  /*2110*/  @P5 LDG.E.128 R4, desc[UR6][R72.64] ;  /* 0x0000000648045981 */ /* 0x000162000c1e1d00 */
[----:B------:R-:W-:Y:S05]  /*2120*/  @!P5 BRA `(.L_x_118) ;  /* 0x0000000000d4d947 */ /* 0x000fea0003800000 */
[----:B-----5:R-:W-:Y:S01]  /*2130*/  SHF.L.U32 R75, R56, 0x10, RZ ;  /* 0x00000010384b7819 */ /* 0x020fe200000006ff */
[----:B0-----:R-:W-:Y:S01]  /*2140*/  IMAD.U32 R72, R8, 0x10000, RZ ;  /* 0x0001000008487824 */ /* 0x001fe200078e00ff */
[----:B------:R-:W-:Y:S01]  /*2150*/  PRMT R74, R57, 0x7632, R74 ;  /* 0x00007632394a7816 */ /* 0x000fe2000000004a */
[----:B------:R-:W-:Y:S01]  /*2160*/  IMAD.U32 R154, R7, 0x10000, RZ ;  /* 0x00010000079a7824 */ /* 0x000fe200078e00ff */
[----:B------:R-:W-:Y:S01]  /*2170*/  SHF.L.U32 R57, R57, 0x10, RZ ;  /* 0x0000001039397819 */ /* 0x000fe200000006ff */
[-C--:B------:R-:W-:Y:S01]  /*2180*/  FMUL.FTZ R75, R75, R0.reuse ;  /* 0x000000004b4b7220 */ /* 0x080fe20000410000 */
[C---:B------:R-:W-:Y:S02]  /*2190*/  PRMT R108, R59.reuse, 0x7632, R108 ;  /* 0x000076323b6c7816 */ /* 0x040fe4000000006c */
[----:B------:R-:W-:Y:S01]  /*21a0*/  SHF.L.U32 R59, R59, 0x10, RZ ;  /* 0x000000103b3b7819 */ /* 0x000fe200000006ff */
[----:B------:R-:W-:Y:S01]  /*21b0*/  FMUL.FTZ R57, R57, R0 ;  /* 0x0000000039397220 */ /* 0x000fe20000410000 */
[----:B------:R-:W-:-:S02]  /*21c0*/  PRMT R73, R56, 0x7632, R73 ;  /* 0x0000763238497816 */ /* 0x000fc40000000049 */
[----:B------:R-:W-:Y:S01]  /*21d0*/  SHF.L.U32 R148, R4, 0x10, RZ ;  /* 0x0000001004947819 */ /* 0x000fe200000006ff */
[----:B------:R-:W-:Y:S01]  /*21e0*/  FMUL.FTZ R59, R59, R0 ;  /* 0x000000003b3b7220 */ /* 0x000fe20000410000 */
[C---:B------:R-:W-:Y:S02]  /*21f0*/  SHF.L.U32 R77, R58.reuse, 0x10, RZ ;  /* 0x000000103a4d7819 */ /* 0x040fe400000006ff */
[----:B------:R-:W-:Y:S01]  /*2200*/  SHF.L.U32 R56, R9, 0x10, RZ ;  /* 0x0000001009387819 */ /* 0x000fe200000006ff */
[----:B------:R-:W-:Y:S01]  /*2210*/  FFMA.FTZ R72, R75, R72, R148 ;  /* 0x000000484b487223 */ /* 0x000fe20000010094 */
[----:B------:R-:W-:Y:S01]  /*2220*/  SHF.L.U32 R150, R5, 0x10, RZ ;  /* 0x0000001005967819 */ /* 0x000fe200000006ff */
[----:B------:R-:W-:Y:S01]  /*2230*/  FMUL.FTZ R77, R77, R0 ;  /* 0x000000004d4d7220 */ /* 0x000fe20000410000 */
[----:B------:R-:W-:Y:S02]  /*2240*/  SHF.L.U32 R78, R11, 0x10, RZ ;  /* 0x000000100b4e7819 */ /* 0x000fe400000006ff */
[----:B------:R-:W-:Y:S01]  /*2250*/  PRMT R76, R58, 0x7632, R76 ;  /* 0x000076323a4c7816 */ /* 0x000fe2000000004c */
[----:B------:R-:W-:Y:S01]  /*2260*/  FFMA.FTZ R75, R57, R56, R150 ;  /* 0x00000038394b7223 */ /* 0x000fe20000010096 */
[----:B------:R-:W-:Y:S01]  /*2270*/  SHF.L.U32 R58, R10, 0x10, RZ ;  /* 0x000000100a3a7819 */ /* 0x000fe200000006ff */
[----:B------:R-:W-:Y:S01]  /*2280*/  FFMA.FTZ R79, R59, R78, R154 ;  /* 0x0000004e3b4f7223 */ /* 0x000fe2000001009a */
[----:B------:R-:W-:Y:S01]  /*2290*/  SHF.L.U32 R152, R6, 0x10, RZ ;  /* 0x0000001006987819 */ /* 0x000fe200000006ff */
[----:B------:R-:W-:Y:S01]  /*22a0*/  IMAD.U32 R59, R74, 0x10000, RZ ;  /* 0x000100004a3b7824 */ /* 0x000fe200078e00ff */
[----:B------:R-:W-:-:S02]  /*22b0*/  PRMT R56, R4, 0x7632, R56 ;  /* 0x0000763204387816 */ /* 0x000fc40000000038 */
[----:B------:R-:W-:Y:S01]  /*22c0*/  PRMT R57, R5, 0x7632, R57 ;  /* 0x0000763205397816 */ /* 0x000fe20000000039 */
[----:B------:R-:W-:Y:S01]  /*22d0*/  FFMA.FTZ R77, R77, R58, R152 ;  /* 0x0000003a4d4d7223 */ /* 0x000fe20000010098 */
[----:B------:R-:W-:Y:S01]  /*22e0*/  PRMT R107, R6, 0x7632, R107 ;  /* 0x00007632066b7816 */ /* 0x000fe2000000006b */
[-C--:B------:R-:W-:Y:S01]  /*22f0*/  FMUL.FTZ R59, R59, R0.reuse ;  /* 0x000000003b3b7220 */ /* 0x080fe20000410000 */
        /* <DEDUP_REMOVED lines=24> */
.L_x_118:
[C---:B0----5:R-:W-:Y:S02]  /*2480*/  PRMT R73, R56.reuse, 0x7632, R73 ;  /* 0x0000763238497816 */ /* 0x061fe40000000049 */
[----:B------:R-:W-:Y:S02]  /*2490*/  SHF.L.U32 R75, R56, 0x10, RZ ;  /* 0x00000010384b7819 */ /* 0x000fe400000006ff */
        /* <DEDUP_REMOVED lines=18> */
[-C--:B------:R-:W-:Y:S01]  /*25c0*/  FMUL.FTZ R79, R79, R0.reuse ;  /* 0x000000004f4f7220 */ /* 0x080fe20000410000 */
[----:B------:R-:W-:Y:S01]  /*25d0*/  SHF.L.U32 R107, R78, 0x10, RZ ;  /* 0x000000104e6b7819 */ /* 0x000fe200000006ff */
[-C--:B------:R-:W-:Y:S01]  /*25e0*/  FMUL.FTZ R73, R73, R0.reuse ;  /* 0x0000000049497220 */ /* 0x080fe20000410000 */
[-C--:B------:R-:W-:Y:S01]  /*25f0*/  FMUL.FTZ R57, R57, R0.reuse ;  /* 0x0000000039397220 */ /* 0x080fe20000410000 */
[-C--:B------:R-:W-:Y:S01]  /*2600*/  FMUL.FTZ R59, R59, R0.reuse ;  /* 0x000000003b3b7220 */ /* 0x080fe20000410000 */
        /* <DEDUP_REMOVED lines=8> */
[----:B------:R-:W-:Y:S01]  /*2690*/  FMUL.FTZ R73, R73, R0 ;  /* 0x0000000049497220 */ /* 0x000fe20000410000 */
[----:B------:R-:W-:-:S02]  /*26a0*/  FMUL.FTZ R76, R59, R76 ;  /* 0x0000004c3b4c7220 */ /* 0x000fc40000410000 */
[----:B------:R-:W-:Y:S01]  /*26b0*/  FMUL.FTZ R78, R57, R78 ;  /* 0x0000004e394e7220 */ /* 0x000fe20000410000 */
[----:B------:R-:W-:Y:S02]  /*26c0*/  F2FP.BF16.F32.PACK_AB R59, R74, R79 ;  /* 0x0000004f4a3b723e */ /* 0x000fe400000010ff */
[----:B------:R-:W-:Y:S02]  /*26d0*/  F2FP.BF16.F32.PACK_AB R58, R76, R77 ;  /* 0x0000004d4c3a723e */ /* 0x000fe400000010ff */
[----:B------:R-:W-:Y:S02]  /*26e0*/  F2FP.BF16.F32.PACK_AB R57, R78, R75 ;  /* 0x0000004b4e39723e */ /* 0x000fe400000010ff */
[----:B------:R-:W-:-:S07]  /*26f0*/  F2FP.BF16.F32.PACK_AB R56, R73, R72 ;  /* 0x000000484938723e */ /* 0x000fce00000010ff */
.L_x_119:
[----:B------:R-:W0:Y:S02]  /*2700*/  LDC.64 R108, c[0x0][0x3a8] ;  /* 0x0000ea00ff6c7b82 */ /* 0x000e240000000a00 */
[----:B0-----:R-:W-:-:S05]  /*2710*/  IMAD.WIDE.U32 R106, R106, 0x10, R108 ;  /* 0x000000106a6a7825 */ /* 0x001fca00078e006c */
[----:B------:R3:W-:Y:S02]  /*2720*/  STG.E.128 desc[UR6][R106.64], R56 ;  /* 0x000000386a007986 */ /* 0x0007e4000c101d06 */
.L_x_117:
[----:B------:R-:W-:Y:S05]  /*2730*/  BSYNC.RECONVERGENT B0 ;  /* 0x0000000000007941 */ /* 0x000fea0003800200 */
.L_x_116:
[----:B0123--:R-:W-:Y:S01]  /*2740*/  FADD.FTZ R57, RZ, R81 ;  /* 0x00000051ff397221 */ /* 0x00ffe20000010000 */
[C---:B------:R-:W-:Y:S01]  /*2750*/  ISETP.GT.U32.AND P6, PT, R3.reuse, 0x1ff, PT ;  /* 0x000001ff0300780c */ /* 0x040fe20003fc4070 */
[----:B------:R-:W-:Y:S01]  /*2760*/  BSSY.RECONVERGENT B0, `(.L_x_120) ;  /* 0x0000088000007945 */ /* 0x000fe20003800200 */
[C---:B------:R-:W-:Y:S01]  /*2770*/  ISETP.GT.U32.AND P5, PT, R3.reuse, 0x2ff, PT ;  /* 0x000002ff0300780c */ /* 0x040fe20003fa4070 */
        /* <DEDUP_REMOVED lines=53> */
[----:B------:R-:W-:Y:S02]  /*2ad0*/  FADD.FTZ R106, R91, -R56 ;  /* 0x800000385b6a7221 */ /* 0x000fe40000010000 */
        /* <DEDUP_REMOVED lines=60> */
[----:B------:R-:W-:Y:S01]  /*2ea0*/  ISETP.GT.U32.AND P6, PT, R108, 0x7, PT ;  /* 0x000000076c00780c */ /* 0x000fe20003fc4070 */
[----:B------:R-:W-:-:S03]  /*2eb0*/  HFMA2 R108, -RZ, RZ, 0, 0 ;  /* 0x00000000ff6c7431 */ /* 0x000fc600000001ff */
        /* <DEDUP_REMOVED lines=18> */
.L_x_121:
[----:B------:R-:W-:Y:S05]  /*2fe0*/  BSYNC.RECONVERGENT B0 ;  /* 0x0000000000007941 */ /* 0x000fea0003800200 */
.L_x_120:
        /* <DEDUP_REMOVED lines=11> */
[----:B------:R0:W1:Y:S03]  /*30a0*/  LDS.64 R56, [R0+UR4] ;  /* 0x0000000400387984 */ /* 0x0000660008000a00 */
.L_x_123:
[----:B------:R-:W-:Y:S05]  /*30b0*/  BSYNC.RECONVERGENT B0 ;  /* 0x0000000000007941 */ /* 0x000fea0003800200 */
.L_x_122:
[----:B------:R-:W2:Y:S01]  /*30c0*/  SHFL.DOWN PT, R59, R108, 0x4, 0x1f ;  /* 0x08801f006c3b7f89 */ /* 0x000ea200000e0000 */
[----:B------:R-:W-:Y:S01]  /*30d0*/  ISETP.NE.AND P5, PT, R105, RZ, PT ;  /* 0x000000ff6900720c */ /* 0x000fe20003fa5270 */
[----:B------:R-:W-:Y:S01]  /*30e0*/  BSSY.RECONVERGENT B0, `(.L_x_124) ;  /* 0x0000072000007945 */ /* 0x000fe20003800200 */
[----:B------:R-:W-:Y:S01]  /*30f0*/  ISETP.NE.AND P6, PT, RZ, UR10, PT ;  /* 0x0000000aff007c0c */ /* 0x000fe2000bfc5270 */
[----:B-1----:R-:W1:Y:S04]  /*3100*/  SHFL.DOWN PT, R107, R56, 0x4, 0x1f ;  /* 0x08801f00386b7f89 */ /* 0x002e6800000e0000 */
[----:B0-----:R-:W0:Y:S01]  /*3110*/  SHFL.DOWN PT, R0, R57, 0x4, 0x1f ;  /* 0x08801f0039007f89 */ /* 0x001e2200000e0000 */
[----:B--2---:R-:W-:Y:S02]  /*3120*/  IADD3 R58, PT, PT, R59, R108, RZ ;  /* 0x0000006c3b3a7210 */ /* 0x004fe40007ffe0ff */
[----:B------:R-:W-:-:S02]  /*3130*/  I2FP.F32.S32 R148, R59 ;  /* 0x0000003b00947245 */ /* 0x000fc40000201400 */
[----:B------:R-:W-:Y:S01]  /*3140*/  I2FP.F32.S32 R106, R58 ;  /* 0x0000003a006a7245 */ /* 0x000fe20000201400 */
[----:B------:R-:W2:Y:S01]  /*3150*/  SHFL.DOWN PT, R151, R58, 0x2, 0x1f ;  /* 0x08401f003a977f89 */ /* 0x000ea200000e0000 */
[----:B------:R-:W-:Y:S01]  /*3160*/  I2FP.F32.S32 R59, R108 ;  /* 0x0000006c003b7245 */ /* 0x000fe20000201400 */
[C---:B-1----:R-:W-:Y:S01]  /*3170*/  FMUL.FTZ R150, R107.reuse, R148 ;  /* 0x000000946b967220 */ /* 0x042fe20000410000 */
[----:B------:R-:W1:Y:S01]  /*3180*/  MUFU.RCP R109, R106 ;  /* 0x0000006a006d7308 */ /* 0x000e620000001000 */
[----:B------:R-:W-:Y:S01]  /*3190*/  FADD.FTZ R107, -R107, R56 ;  /* 0x000000386b6b7221 */ /* 0x000fe20000010100 */
[----:B0-----:R-:W-:Y:S01]  /*31a0*/  FADD.FTZ R0, R0, R57 ;  /* 0x0000003900007221 */ /* 0x001fe20000010000 */
[----:B------:R-:W-:Y:S02]  /*31b0*/  FFMA.FTZ R150, R59, R56, R150 ;  /* 0x000000383b967223 */ /* 0x000fe40000010096 */
[----:B------:R-:W-:-:S04]  /*31c0*/  FMUL.FTZ R107, R107, R107 ;  /* 0x0000006b6b6b7220 */ /* 0x000fc80000410000 */
[----:B------:R-:W-:-:S04]  /*31d0*/  FMUL.FTZ R107, R107, R59 ;  /* 0x0000003b6b6b7220 */ /* 0x000fc80000410000 */
[----:B------:R-:W-:Y:S01]  /*31e0*/  FMUL.FTZ R107, R107, R148 ;  /* 0x000000946b6b7220 */ /* 0x000fe20000410000 */
[----:B-1----:R-:W-:-:S03]  /*31f0*/  FMUL.FTZ R149, R109, R150 ;  /* 0x000000966d957220 */ /* 0x002fc60000410000 */
[----:B------:R-:W-:Y:S01]  /*3200*/  FFMA.FTZ R0, R109, R107, R0 ;  /* 0x0000006b6d007223 */ /* 0x000fe20000010000 */
[-C--:B--2---:R-:W-:Y:S01]  /*3210*/  IADD3 R58, PT, PT, R58, R151.reuse, RZ ;  /* 0x000000973a3a7210 */ /* 0x084fe20007ffe0ff */
[----:B------:R-:W0:Y:S01]  /*3220*/  SHFL.DOWN PT, R56, R149, 0x2, 0x1f ;  /* 0x08401f0095387f89 */ /* 0x000e2200000e0000 */
        /* <DEDUP_REMOVED lines=28> */
[----:B------:R-:W-:-:S03]  /*33f0*/  FMUL.FTZ R0, R0, R153 ;  /* 0x0000009900007220 */ /* 0x000fc60000410000 */
[----:B------:R-:W1:Y:S01]  /*3400*/  SHFL.IDX PT, R107, R107, RZ, 0x1f ;  /* 0x00001fff6b6b7589 */ /* 0x000e6200000e0000 */
[----:B------:R-:W-:Y:S02]  /*3410*/  FFMA.FTZ R106, R58, R0, R57 ;  /* 0x000000003a6a7223 */ /* 0x000fe40000010039 */
[----:B------:R-:W2:Y:S03]  /*3420*/  @!P5 LDC.64 R56, c[0x0][0x3c0] ;  /* 0x0000f000ff38db82 */ /* 0x000ea60000000a00 */
[----:B------:R-:W0:Y:S05]  /*3430*/  SHFL.IDX PT, R109, R106, RZ, 0x1f ;  /* 0x00001fff6a6d7589 */ /* 0x000e2a00000e0000 */
[----:B------:R-:W3:Y:S01]  /*3440*/  @!P5 LDC.64 R58, c[0x0][0x3c8] ;  /* 0x0000f200ff3adb82 */ /* 0x000ee20000000a00 */
[----:B-1----:R-:W-:Y:S01]  /*3450*/  FMUL.FTZ R0, R107, R107 ;  /* 0x0000006b6b007220 */ /* 0x002fe20000410000 */
[----:B--2---:R-:W-:-:S04]  /*3460*/  @!P5 IMAD.WIDE R56, R2, 0x4, R56 ;  /* 0x000000040238d825 */ /* 0x004fc800078e0238 */
[----:B------:R-:W-:Y:S01]  /*3470*/  FSEL R105, R0, RZ, P6 ;  /* 0x000000ff00697208 */ /* 0x000fe20003000000 */
[----:B0-----:R-:W-:Y:S01]  /*3480*/  FFMA.FTZ R0, R109, UR11, R108 ;  /* 0x0000000b6d007c23 */ /* 0x001fe2000801006c */
[----:B------:R0:W-:Y:S03]  /*3490*/  @!P5 STG.E desc[UR6][R56.64], R107 ;  /* 0x0000006b3800d986 */ /* 0x0001e6000c101906 */
[----:B------:R-:W-:Y:S01]  /*34a0*/  FADD.FTZ R0, R0, R105 ;  /* 0x0000006900007221 */ /* 0x000fe20000010000 */
[----:B---3--:R-:W-:Y:S01]  /*34b0*/  @!P5 IMAD.WIDE R58, R2, 0x4, R58 ;  /* 0x00000004023ad825 */ /* 0x008fe200078e023a */
[----:B------:R-:W-:-:S04]  /*34c0*/  FSEL R105, R107, RZ, !P6 ;  /* 0x000000ff6b697208 */ /* 0x000fc80007000000 */
[----:B------:R-:W1:Y:S02]  /*34d0*/  MUFU.RSQ R0, R0 ;  /* 0x0000000000007308 */ /* 0x000e640000001400 */
[----:B-1----:R0:W-:Y:S01]  /*34e0*/  @!P5 STG.E desc[UR6][R58.64], R0 ;  /* 0x000000003a00d986 */ /* 0x0021e2000c101906 */
[----:B------:R-:W-:Y:S05]  /*34f0*/  @!P1 BRA `(.L_x_125) ;  /* 0x0000000000c09947 */ /* 0x000fea0003800000 */
[--C-:B0-----:R-:W-:Y:S01]  /*3500*/  FADD.FTZ R57, R81, -R105.reuse ;  /* 0x8000006951397221 */ /* 0x101fe20000010000 */
[----:B------:R-:W-:Y:S01]  /*3510*/  SHF.L.U32 R58, R48, 0x10, RZ ;  /* 0x00000010303a7819 */ /* 0x000fe200000006ff */
[--C-:B------:R-:W-:Y:S01]  /*3520*/  FADD.FTZ R59, R83, -R105.reuse ;  /* 0x80000069533b7221 */ /* 0x100fe20000010000 */
[----:B------:R-:W-:Y:S02]  /*3530*/  IMAD.U32 R56, R52, 0x10000, RZ ;  /* 0x0001000034387824 */ /* 0x000fe400078e00ff */
[C---:B------:R-:W-:Y:S01]  /*3540*/  FMUL.FTZ R57, R0.reuse, R57 ;  /* 0x0000003900397220 */ /* 0x040fe20000410000 */
[----:B------:R-:W-:Y:S01]  /*3550*/  SHF.L.U32 R106, R53, 0x10, RZ ;  /* 0x00000010356a7819 */ /* 0x000fe200000006ff */
[----:B------:R-:W-:Y:S01]  /*3560*/  FMUL.FTZ R59, R0, R59 ;  /* 0x0000003b003b7220 */ /* 0x000fe20000410000 */
[----:B------:R-:W-:Y:S01]  /*3570*/  SHF.L.U32 R108, R49, 0x10, RZ ;  /* 0x00000010316c7819 */ /* 0x000fe200000006ff */
[----:B------:R-:W-:Y:S01]  /*3580*/  FFMA.FTZ R56, R57, R56, R58 ;  /* 0x0000003839387223 */ /* 0x000fe2000001003a */
[--C-:B------:R-:W-:Y:S01]  /*3590*/  FADD.FTZ R57, R86, -R105.reuse ;  /* 0x8000006956397221 */ /* 0x100fe20000010000 */
[--C-:B------:R-:W-:Y:S01]  /*35a0*/  FADD.FTZ R107, R84, -R105.reuse ;  /* 0x80000069546b7221 */ /* 0x100fe20000010000 */
[----:B------:R-:W-:Y:S01]  /*35b0*/  SHF.L.U32 R58, R139, 0x10, RZ ;  /* 0x000000108b3a7819 */ /* 0x000fe200000006ff */
[----:B------:R-:W-:Y:S01]  /*35c0*/  FFMA.FTZ R148, R59, R106, R108 ;  /* 0x0000006a3b947223 */ /* 0x000fe2000001006c */
[----:B------:R-:W-:Y:S01]  /*35d0*/  SHF.L.U32 R106, R138, 0x10, RZ ;  /* 0x000000108a6a7819 */ /* 0x000fe200000006ff */
[----:B------:R-:W-:Y:S01]  /*35e0*/  FADD.FTZ R59, R85, -R105 ;  /* 0x80000069553b7221 */ /* 0x000fe20000010000 */
[----:B------:R-:W-:Y:S01]  /*35f0*/  SHF.L.U32 R152, R137, 0x10, RZ ;  /* 0x0000001089987819 */ /* 0x000fe200000006ff */
[----:B------:R-:W-:Y:S01]  /*3600*/  FMUL.FTZ R57, R0, R57 ;  /* 0x0000003900397220 */ /* 0x000fe20000410000 */
[----:B------:R-:W-:Y:S01]  /*3610*/  SHF.L.U32 R154, R136, 0x10, RZ ;  /* 0x00000010889a7819 */ /* 0x000fe200000006ff */
[----:B------:R-:W-:Y:S01]  /*3620*/  FMUL.FTZ R107, R0, R107 ;  /* 0x0000006b006b7220 */ /* 0x000fe20000410000 */
[----:B------:R-:W-:Y:S01]  /*3630*/  SHF.L.U32 R108, R54, 0x10, RZ ;  /* 0x00000010366c7819 */ /* 0x000fe200000006ff */
[----:B------:R-:W-:-:S02]  /*3640*/  IMAD.U32 R150, R50, 0x10000, RZ ;  /* 0x0001000032967824 */ /* 0x000fc400078e00ff */
[C---:B------:R-:W-:Y:S01]  /*3650*/  FMUL.FTZ R59, R0.reuse, R59 ;  /* 0x0000003b003b7220 */ /* 0x040fe20000410000 */
[----:B------:R-:W-:Y:S01]  /*3660*/  FFMA.FTZ R149, R57, R58, R106 ;  /* 0x0000003a39957223 */ /* 0x000fe2000001006a */
[--C-:B------:R-:W-:Y:S01]  /*3670*/  FADD.FTZ R57, R87, -R105.reuse ;  /* 0x8000006957397221 */ /* 0x100fe20000010000 */
[----:B------:R-:W-:Y:S01]  /*3680*/  FFMA.FTZ R151, R107, R152, R154 ;  /* 0x000000986b977223 */ /* 0x000fe2000001009a */
[----:B------:R-:W-:Y:S01]  /*3690*/  FFMA.FTZ R150, R59, R108, R150 ;  /* 0x0000006c3b967223 */ /* 0x000fe20000010096 */
[----:B------:R-:W0:Y:S01]  /*36a0*/  LDC.64 R106, c[0x0][0x428] ;  /* 0x00010a00ff6a7b82 */ /* 0x000e220000000a00 */
[----:B------:R-:W-:Y:S01]  /*36b0*/  SHF.L.U32 R58, R55, 0x10, RZ ;  /* 0x00000010373a7819 */ /* 0x000fe200000006ff */
[----:B------:R-:W-:Y:S01]  /*36c0*/  FMUL.FTZ R57, R0, R57 ;  /* 0x0000003900397220 */ /* 0x000fe20000410000 */
[----:B------:R-:W-:Y:S01]  /*36d0*/  SHF.L.U32 R108, R51, 0x10, RZ ;  /* 0x00000010336c7819 */ /* 0x000fe200000006ff */
[----:B------:R-:W-:-:S04]  /*36e0*/  FADD.FTZ R109, R82, -R105 ;  /* 0x80000069526d7221 */ /* 0x000fc80000010000 */
[----:B------:R-:W-:Y:S01]  /*36f0*/  FFMA.FTZ R59, R57, R58, R108 ;  /* 0x0000003a393b7223 */ /* 0x000fe2000001006c */
[----:B------:R-:W-:Y:S01]  /*3700*/  SHF.L.U32 R58, R135, 0x10, RZ ;  /* 0x00000010873a7819 */ /* 0x000fe200000006ff */
[----:B------:R-:W-:Y:S01]  /*3710*/  FMUL.FTZ R109, R0, R109 ;  /* 0x0000006d006d7220 */ /* 0x000fe20000410000 */
[----:B------:R-:W-:Y:S01]  /*3720*/  SHF.L.U32 R108, R134, 0x10, RZ ;  /* 0x00000010866c7819 */ /* 0x000fe200000006ff */
[----:B------:R-:W-:-:S04]  /*3730*/  FADD.FTZ R57, R88, -R105 ;  /* 0x8000006958397221 */ /* 0x000fc80000010000 */
[----:B------:R-:W-:Y:S01]  /*3740*/  FFMA.FTZ R152, R109, R58, R108 ;  /* 0x0000003a6d987223 */ /* 0x000fe2000001006c */
[----:B------:R-:W-:Y:S01]  /*3750*/  SHF.L.U32 R108, R140, 0x10, RZ ;  /* 0x000000108c6c7819 */ /* 0x000fe200000006ff */
[----:B------:R-:W-:Y:S01]  /*3760*/  FMUL.FTZ R57, R0, R57 ;  /* 0x0000003900397220 */ /* 0x000fe20000410000 */
[----:B------:R-:W-:Y:S02]  /*3770*/  IMAD.U32 R58, R141, 0x10000, RZ ;  /* 0x000100008d3a7824 */ /* 0x000fe400078e00ff */
[----:B------:R-:W-:Y:S02]  /*3780*/  F2FP.BF16.F32.PACK_AB R59, R152, R59 ;  /* 0x0000003b983b723e */ /* 0x000fe400000010ff */
[----:B------:R-:W-:Y:S01]  /*3790*/  FFMA.FTZ R109, R57, R58, R108 ;  /* 0x0000003a396d7223 */ /* 0x000fe2000001006c */
[----:B------:R-:W-:Y:S01]  /*37a0*/  F2FP.BF16.F32.PACK_AB R58, R151, R150 ;  /* 0x00000096973a723e */ /* 0x000fe200000010ff */
[----:B0-----:R-:W-:Y:S01]  /*37b0*/  IMAD.WIDE.U32 R106, R80, 0x10, R106 ;  /* 0x00000010506a7825 */ /* 0x001fe200078e006a */
[----:B------:R-:W-:-:S02]  /*37c0*/  F2FP.BF16.F32.PACK_AB R57, R149, R148 ;  /* 0x000000949539723e */ /* 0x000fc400000010ff */
[----:B------:R-:W-:Y:S02]  /*37d0*/  F2FP.BF16.F32.PACK_AB R56, R109, R56 ;  /* 0x000000386d38723e */ /* 0x000fe400000010ff */
[----:B------:R-:W-:-:S03]  /*37e0*/  IADD3 R80, PT, PT, R80, 0x100, RZ ;  /* 0x0000010050507810 */ /* 0x000fc60007ffe0ff */
[----:B------:R1:W-:Y:S04]  /*37f0*/  STG.E.128 desc[UR6][R106.64], R56 ;  /* 0x000000386a007986 */ /* 0x0003e8000c101d06 */
.L_x_125:
[----:B------:R-:W-:Y:S05]  /*3800*/  BSYNC.RECONVERGENT B0 ;  /* 0x0000000000007941 */ /* 0x000fea0003800200 */
.L_x_124:
[----:B------:R-:W-:Y:S04]  /*3810*/  BSSY.RECONVERGENT B0, `(.L_x_126) ;  /* 0x0000032000007945 */ /* 0x000fe80003800200 */
[----:B------:R-:W-:Y:S05]  /*3820*/  @!P2 BRA `(.L_x_127) ;  /* 0x0000000000c0a947 */ /* 0x000fea0003800000 */
[--C-:B01----:R-:W-:Y:S01]  /*3830*/  FADD.FTZ R57, R89, -R105.reuse ;  /* 0x8000006959397221 */ /* 0x103fe20000010000 */
[----:B------:R-:W-:Y:S01]  /*3840*/  SHF.L.U32 R56, R40, 0x10, RZ ;  /* 0x0000001028387819 */ /* 0x000fe200000006ff */
[--C-:B------:R-:W-:Y:S01]  /*3850*/  FADD.FTZ R59, R91, -R105.reuse ;  /* 0x800000695b3b7221 */ /* 0x100fe20000010000 */
[----:B------:R-:W-:Y:S01]  /*3860*/  SHF.L.U32 R58, R36, 0x10, RZ ;  /* 0x00000010243a7819 */ /* 0x000fe200000006ff */
[C---:B------:R-:W-:Y:S01]  /*3870*/  FMUL.FTZ R57, R0.reuse, R57 ;  /* 0x0000003900397220 */ /* 0x040fe20000410000 */
[----:B------:R-:W-:Y:S01]  /*3880*/  SHF.L.U32 R106, R41, 0x10, RZ ;  /* 0x00000010296a7819 */ /* 0x000fe200000006ff */
[----:B------:R-:W-:Y:S01]  /*3890*/  FMUL.FTZ R59, R0, R59 ;  /* 0x0000003b003b7220 */ /* 0x000fe20000410000 */
[----:B------:R-:W-:Y:S01]  /*38a0*/  SHF.L.U32 R108, R37, 0x10, RZ ;  /* 0x00000010256c7819 */ /* 0x000fe200000006ff */
[----:B------:R-:W-:Y:S01]  /*38b0*/  FFMA.FTZ R56, R57, R56, R58 ;  /* 0x0000003839387223 */ /* 0x000fe2000001003a */
[--C-:B------:R-:W-:Y:S01]  /*38c0*/  FADD.FTZ R57, R94, -R105.reuse ;  /* 0x800000695e397221 */ /* 0x100fe20000010000 */
[----:B------:R-:W-:Y:S01]  /*38d0*/  FADD.FTZ R107, R92, -R105 ;  /* 0x800000695c6b7221 */ /* 0x000fe20000010000 */
[----:B------:R-:W-:-:S02]  /*38e0*/  IMAD.U32 R58, R131, 0x10000, RZ ;  /* 0x00010000833a7824 */ /* 0x000fc400078e00ff */
[----:B------:R-:W-:Y:S01]  /*38f0*/  FFMA.FTZ R148, R59, R106, R108 ;  /* 0x0000006a3b947223 */ /* 0x000fe2000001006c */
[----:B------:R-:W-:Y:S01]  /*3900*/  SHF.L.U32 R106, R130, 0x10, RZ ;  /* 0x00000010826a7819 */ /* 0x000fe200000006ff */
[--C-:B------:R-:W-:Y:S01]  /*3910*/  FADD.FTZ R59, R93, -R105.reuse ;  /* 0x800000695d3b7221 */ /* 0x100fe20000010000 */
[----:B------:R-:W-:Y:S01]  /*3920*/  SHF.L.U32 R152, R129, 0x10, RZ ;  /* 0x0000001081987819 */ /* 0x000fe200000006ff */
[----:B------:R-:W-:Y:S01]  /*3930*/  FMUL.FTZ R57, R0, R57 ;  /* 0x0000003900397220 */ /* 0x000fe20000410000 */
[----:B------:R-:W-:Y:S01]  /*3940*/  SHF.L.U32 R154, R128, 0x10, RZ ;  /* 0x00000010809a7819 */ /* 0x000fe200000006ff */
[----:B------:R-:W-:Y:S01]  /*3950*/  FMUL.FTZ R107, R0, R107 ;  /* 0x0000006b006b7220 */ /* 0x000fe20000410000 */
[----:B------:R-:W-:Y:S01]  /*3960*/  SHF.L.U32 R108, R42, 0x10, RZ ;  /* 0x000000102a6c7819 */ /* 0x000fe200000006ff */
[----:B------:R-:W-:Y:S01]  /*3970*/  FMUL.FTZ R59, R0, R59 ;  /* 0x0000003b003b7220 */ /* 0x000fe20000410000 */
[----:B------:R-:W-:Y:S01]  /*3980*/  SHF.L.U32 R150, R38, 0x10, RZ ;  /* 0x0000001026967819 */ /* 0x000fe200000006ff */
[----:B------:R-:W-:Y:S01]  /*3990*/  FFMA.FTZ R149, R57, R58, R106 ;  /* 0x0000003a39957223 */ /* 0x000fe2000001006a */
[----:B------:R-:W-:Y:S01]  /*39a0*/  FADD.FTZ R57, R95, -R105 ;  /* 0x800000695f397221 */ /* 0x000fe20000010000 */
[----:B------:R-:W-:Y:S01]  /*39b0*/  FFMA.FTZ R151, R107, R152, R154 ;  /* 0x000000986b977223 */ /* 0x000fe2000001009a */
[----:B------:R-:W-:Y:S01]  /*39c0*/  SHF.L.U32 R58, R43, 0x10, RZ ;  /* 0x000000102b3a7819 */ /* 0x000fe200000006ff */
[----:B------:R-:W0:Y:S01]  /*39d0*/  LDC.64 R106, c[0x0][0x428] ;  /* 0x00010a00ff6a7b82 */ /* 0x000e220000000a00 */
[----:B------:R-:W-:Y:S01]  /*39e0*/  FFMA.FTZ R150, R59, R108, R150 ;  /* 0x0000006c3b967223 */ /* 0x000fe20000010096 */
[----:B------:R-:W-:-:S02]  /*39f0*/  IMAD.U32 R108, R39, 0x10000, RZ ;  /* 0x00010000276c7824 */ /* 0x000fc400078e00ff */
[----:B------:R-:W-:Y:S01]  /*3a00*/  FMUL.FTZ R57, R0, R57 ;  /* 0x0000003900397220 */ /* 0x000fe20000410000 */
[----:B------:R-:W-:-:S03]  /*3a10*/  FADD.FTZ R109, R90, -R105 ;  /* 0x800000695a6d7221 */ /* 0x000fc60000010000 */
        /* <DEDUP_REMOVED lines=8> */
[----:B------:R-:W-:Y:S02]  /*3aa0*/  SHF.L.U32 R108, R132, 0x10, RZ ;  /* 0x00000010846c7819 */ /* 0x000fe400000006ff */
[----:B------:R-:W-:-:S03]  /*3ab0*/  F2FP.BF16.F32.PACK_AB R59, R152, R59 ;  /* 0x0000003b983b723e */ /* 0x000fc600000010ff */
[----:B------:R-:W-:Y:S01]  /*3ac0*/  FFMA.FTZ R109, R57, R58, R108 ;  /* 0x0000003a396d7223 */ /* 0x000fe2000001006c */
[----:B------:R-:W-:Y:S01]  /*3ad0*/  F2FP.BF16.F32.PACK_AB R58, R151, R150 ;  /* 0x00000096973a723e */ /* 0x000fe200000010ff */
[C---:B0-----:R-:W-:Y:S01]  /*3ae0*/  IMAD.WIDE.U32 R106, R80.reuse, 0x10, R106 ;  /* 0x00000010506a7825 */ /* 0x041fe200078e006a */
[----:B------:R-:W-:Y:S02]  /*3af0*/  F2FP.BF16.F32.PACK_AB R57, R149, R148 ;  /* 0x000000949539723e */ /* 0x000fe400000010ff */
[----:B------:R-:W-:Y:S02]  /*3b00*/  F2FP.BF16.F32.PACK_AB R56, R109, R56 ;  /* 0x000000386d38723e */ /* 0x000fe400000010ff */
[----:B------:R-:W-:-:S03]  /*3b10*/  IADD3 R80, PT, PT, R80, 0x100, RZ ;  /* 0x0000010050507810 */ /* 0x000fc60007ffe0ff */
[----:B------:R2:W-:Y:S04]  /*3b20*/  STG.E.128 desc[UR6][R106.64], R56 ;  /* 0x000000386a007986 */ /* 0x0005e8000c101d06 */
.L_x_127:
[----:B------:R-:W-:Y:S05]  /*3b30*/  BSYNC.RECONVERGENT B0 ;  /* 0x0000000000007941 */ /* 0x000fea0003800200 */
.L_x_126:
[----:B------:R-:W-:Y:S04]  /*3b40*/  BSSY.RECONVERGENT B0, `(.L_x_128) ;  /* 0x0000032000007945 */ /* 0x000fe80003800200 */
[----:B------:R-:W-:Y:S05]  /*3b50*/  @!P3 BRA `(.L_x_129) ;  /* 0x0000000000c0b947 */ /* 0x000fea0003800000 */
[--C-:B012---:R-:W-:Y:S01]  /*3b60*/  FADD.FTZ R57, R97, -R105.reuse ;  /* 0x8000006961397221 */ /* 0x107fe20000010000 */
[----:B------:R-:W-:Y:S01]  /*3b70*/  SHF.L.U32 R56, R28, 0x10, RZ ;  /* 0x000000101c387819 */ /* 0x000fe200000006ff */
[--C-:B------:R-:W-:Y:S01]  /*3b80*/  FADD.FTZ R59, R99, -R105.reuse ;  /* 0x80000069633b7221 */ /* 0x100fe20000010000 */
[----:B------:R-:W-:Y:S01]  /*3b90*/  SHF.L.U32 R58, R24, 0x10, RZ ;  /* 0x00000010183a7819 */ /* 0x000fe200000006ff */
[C---:B------:R-:W-:Y:S01]  /*3ba0*/  FMUL.FTZ R57, R0.reuse, R57 ;  /* 0x0000003900397220 */ /* 0x040fe20000410000 */
[----:B------:R-:W-:Y:S01]  /*3bb0*/  SHF.L.U32 R108, R25, 0x10, RZ ;  /* 0x00000010196c7819 */ /* 0x000fe200000006ff */
[----:B------:R-:W-:Y:S02]  /*3bc0*/  IMAD.U32 R106, R29, 0x10000, RZ ;  /* 0x000100001d6a7824 */ /* 0x000fe400078e00ff */
[----:B------:R-:W-:Y:S01]  /*3bd0*/  FMUL.FTZ R59, R0, R59 ;  /* 0x0000003b003b7220 */ /* 0x000fe20000410000 */
[----:B------:R-:W-:Y:S01]  /*3be0*/  FFMA.FTZ R56, R57, R56, R58 ;  /* 0x0000003839387223 */ /* 0x000fe2000001003a */
[--C-:B------:R-:W-:Y:S01]  /*3bf0*/  FADD.FTZ R57, R102, -R105.reuse ;  /* 0x8000006966397221 */ /* 0x100fe20000010000 */
[--C-:B------:R-:W-:Y:S01]  /*3c00*/  FADD.FTZ R107, R100, -R105.reuse ;  /* 0x80000069646b7221 */ /* 0x100fe20000010000 */
[----:B------:R-:W-:Y:S01]  /*3c10*/  FFMA.FTZ R148, R59, R106, R108 ;  /* 0x0000006a3b947223 */ /* 0x000fe2000001006c */
[----:B------:R-:W-:Y:S01]  /*3c20*/  SHF.L.U32 R58, R123, 0x10, RZ ;  /* 0x000000107b3a7819 */ /* 0x000fe200000006ff */
[--C-:B------:R-:W-:Y:S01]  /*3c30*/  FADD.FTZ R59, R101, -R105.reuse ;  /* 0x80000069653b7221 */ /* 0x100fe20000010000 */
[----:B------:R-:W-:Y:S01]  /*3c40*/  SHF.L.U32 R106, R122, 0x10, RZ ;  /* 0x000000107a6a7819 */ /* 0x000fe200000006ff */
[C---:B------:R-:W-:Y:S01]  /*3c50*/  FMUL.FTZ R57, R0.reuse, R57 ;  /* 0x0000003900397220 */ /* 0x040fe20000410000 */
[----:B------:R-:W-:Y:S01]  /*3c60*/  SHF.L.U32 R152, R121, 0x10, RZ ;  /* 0x0000001079987819 */ /* 0x000fe200000006ff */
[----:B------:R-:W-:Y:S01]  /*3c70*/  FMUL.FTZ R107, R0, R107 ;  /* 0x0000006b006b7220 */ /* 0x000fe20000410000 */
[----:B------:R-:W-:Y:S01]  /*3c80*/  SHF.L.U32 R154, R120, 0x10, RZ ;  /* 0x00000010789a7819 */ /* 0x000fe200000006ff */
[----:B------:R-:W-:Y:S01]  /*3c90*/  FMUL.FTZ R59, R0, R59 ;  /* 0x0000003b003b7220 */ /* 0x000fe20000410000 */
[----:B------:R-:W-:Y:S01]  /*3ca0*/  SHF.L.U32 R108, R30, 0x10, RZ ;  /* 0x000000101e6c7819 */ /* 0x000fe200000006ff */
[----:B------:R-:W-:Y:S01]  /*3cb0*/  FFMA.FTZ R149, R57, R58, R106 ;  /* 0x0000003a39957223 */ /* 0x000fe2000001006a */
[----:B------:R-:W-:Y:S01]  /*3cc0*/  SHF.L.U32 R150, R26, 0x10, RZ ;  /* 0x000000101a967819 */ /* 0x000fe200000006ff */
[--C-:B------:R-:W-:Y:S01]  /*3cd0*/  FADD.FTZ R57, R103, -R105.reuse ;  /* 0x8000006967397221 */ /* 0x100fe20000010000 */
[----:B------:R-:W-:Y:S01]  /*3ce0*/  FFMA.FTZ R151, R107, R152, R154 ;  /* 0x000000986b977223 */ /* 0x000fe2000001009a */
[----:B------:R-:W-:Y:S01]  /*3cf0*/  IMAD.U32 R58, R31, 0x10000, RZ ;  /* 0x000100001f3a7824 */ /* 0x000fe200078e00ff */
[----:B------:R-:W0:Y:S01]  /*3d00*/  LDC.64 R106, c[0x0][0x428] ;  /* 0x00010a00ff6a7b82 */ /* 0x000e220000000a00 */
[----:B------:R-:W-:Y:S01]  /*3d10*/  FFMA.FTZ R150, R59, R108, R150 ;  /* 0x0000006c3b967223 */ /* 0x000fe20000010096 */
[----:B------:R-:W-:Y:S01]  /*3d20*/  SHF.L.U32 R108, R27, 0x10, RZ ;  /* 0x000000101b6c7819 */ /* 0x000fe200000006ff */
        /* <DEDUP_REMOVED lines=19> */
.L_x_129:
[----:B------:R-:W-:Y:S05]  /*3e60*/  BSYNC.RECONVERGENT B0 ;  /* 0x0000000000007941 */ /* 0x000fea0003800200 */
.L_x_128:
[----:B------:R-:W-:Y:S04]  /*3e70*/  BSSY.RECONVERGENT B0, `(.L_x_130) ;  /* 0x0000031000007945 */ /* 0x000fe80003800200 */
[----:B------:R-:W-:Y:S05]  /*3e80*/  @!P4 BRA `(.L_x_131) ;  /* 0x0000000000bcc947 */ /* 0x000fea0003800000 */
[--C-:B0123--:R-:W-:Y:S01]  /*3e90*/  FADD.FTZ R57, R72, -R105.reuse ;  /* 0x8000006948397221 */ /* 0x10ffe20000010000 */
[----:B------:R-:W-:Y:S01]  /*3ea0*/  SHF.L.U32 R56, R16, 0x10, RZ ;  /* 0x0000001010387819 */ /* 0x000fe200000006ff */
[----:B------:R-:W-:Y:S02]  /*3eb0*/  IMAD.U32 R58, R12, 0x10000, RZ ;  /* 0x000100000c3a7824 */ /* 0x000fe400078e00ff */
[--C-:B------:R-:W-:Y:S01]  /*3ec0*/  FADD.FTZ R59, R75, -R105.reuse ;  /* 0x800000694b3b7221 */ /* 0x100fe20000010000 */
[C---:B------:R-:W-:Y:S01]  /*3ed0*/  FMUL.FTZ R57, R0.reuse, R57 ;  /* 0x0000003900397220 */ /* 0x040fe20000410000 */
[--C-:B------:R-:W-:Y:S01]  /*3ee0*/  FADD.FTZ R107, R77, -R105.reuse ;  /* 0x800000694d6b7221 */ /* 0x100fe20000010000 */
[----:B------:R-:W-:Y:S01]  /*3ef0*/  SHF.L.U32 R106, R17, 0x10, RZ ;  /* 0x00000010116a7819 */ /* 0x000fe200000006ff */
[----:B------:R-:W-:Y:S01]  /*3f00*/  FMUL.FTZ R59, R0, R59 ;  /* 0x0000003b003b7220 */ /* 0x000fe20000410000 */
[----:B------:R-:W-:Y:S01]  /*3f10*/  SHF.L.U32 R148, R13, 0x10, RZ ;  /* 0x000000100d947819 */ /* 0x000fe200000006ff */
[----:B------:R-:W-:Y:S01]  /*3f20*/  FFMA.FTZ R108, R57, R56, R58 ;  /* 0x00000038396c7223 */ /* 0x000fe2000001003a */
[----:B------:R-:W-:Y:S01]  /*3f30*/  SHF.L.U32 R150, R18, 0x10, RZ ;  /* 0x0000001012967819 */ /* 0x000fe200000006ff */
[----:B------:R-:W-:Y:S01]  /*3f40*/  FMUL.FTZ R107, R0, R107 ;  /* 0x0000006b006b7220 */ /* 0x000fe20000410000 */
[----:B------:R-:W-:Y:S01]  /*3f50*/  SHF.L.U32 R152, R14, 0x10, RZ ;  /* 0x000000100e987819 */ /* 0x000fe200000006ff */
[--C-:B------:R-:W-:Y:S01]  /*3f60*/  FADD.FTZ R57, R76, -R105.reuse ;  /* 0x800000694c397221 */ /* 0x100fe20000010000 */
[----:B------:R-:W-:Y:S01]  /*3f70*/  FFMA.FTZ R148, R59, R106, R148 ;  /* 0x0000006a3b947223 */ /* 0x000fe20000010094 */
[----:B------:R-:W-:Y:S01]  /*3f80*/  SHF.L.U32 R59, R113, 0x10, RZ ;  /* 0x00000010713b7819 */ /* 0x000fe200000006ff */
[----:B------:R-:W-:Y:S01]  /*3f90*/  FADD.FTZ R109, R79, -R105 ;  /* 0x800000694f6d7221 */ /* 0x000fe20000010000 */
[----:B------:R-:W-:Y:S01]  /*3fa0*/  FFMA.FTZ R152, R107, R150, R152 ;  /* 0x000000966b987223 */ /* 0x000fe20000010098 */
[----:B------:R-:W-:Y:S01]  /*3fb0*/  SHF.L.U32 R107, R112, 0x10, RZ ;  /* 0x00000010706b7819 */ /* 0x000fe200000006ff */
[----:B------:R-:W-:Y:S01]  /*3fc0*/  FMUL.FTZ R58, R0, R57 ;  /* 0x00000039003a7220 */ /* 0x000fe20000410000 */
[----:B------:R-:W-:Y:S01]  /*3fd0*/  SHF.L.U32 R106, R19, 0x10, RZ ;  /* 0x00000010136a7819 */ /* 0x000fe200000006ff */
[----:B------:R-:W0:Y:S01]  /*3fe0*/  LDC.64 R56, c[0x0][0x428] ;  /* 0x00010a00ff387b82 */ /* 0x000e220000000a00 */
[----:B------:R-:W-:-:S02]  /*3ff0*/  IMAD.U32 R150, R15, 0x10000, RZ ;  /* 0x000100000f967824 */ /* 0x000fc400078e00ff */
[----:B------:R-:W-:Y:S01]  /*4000*/  FMUL.FTZ R109, R0, R109 ;  /* 0x0000006d006d7220 */ /* 0x000fe20000410000 */
[----:B------:R-:W-:Y:S01]  /*4010*/  FFMA.FTZ R149, R58, R59, R107 ;  /* 0x0000003b3a957223 */ /* 0x000fe2000001006b */
[--C-:B------:R-:W-:Y:S01]  /*4020*/  FADD.FTZ R107, R74, -R105.reuse ;  /* 0x800000694a6b7221 */ /* 0x100fe20000010000 */
[----:B------:R-:W-:Y:S01]  /*4030*/  SHF.L.U32 R58, R111, 0x10, RZ ;  /* 0x000000106f3a7819 */ /* 0x000fe200000006ff */
[----:B------:R-:W-:Y:S01]  /*4040*/  FFMA.FTZ R151, R109, R106, R150 ;  /* 0x0000006a6d977223 */ /* 0x000fe20000010096 */
[----:B------:R-:W-:Y:S01]  /*4050*/  SHF.L.U32 R106, R110, 0x10, RZ ;  /* 0x000000106e6a7819 */ /* 0x000fe200000006ff */
[--C-:B------:R-:W-:Y:S01]  /*4060*/  FADD.FTZ R59, R73, -R105.reuse ;  /* 0x80000069493b7221 */ /* 0x100fe20000010000 */
[----:B------:R-:W-:Y:S01]  /*4070*/  FMUL.FTZ R107, R0, R107 ;  /* 0x0000006b006b7220 */ /* 0x000fe20000410000 */
[----:B------:R-:W-:Y:S01]  /*4080*/  FADD.FTZ R105, R78, -R105 ;  /* 0x800000694e697221 */ /* 0x000fe20000010000 */
[----:B------:R-:W-:Y:S01]  /*4090*/  SHF.L.U32 R150, R114, 0x10, RZ ;  /* 0x0000001072967819 */ /* 0x000fe200000006ff */
[C---:B------:R-:W-:Y:S01]  /*40a0*/  FMUL.FTZ R59, R0.reuse, R59 ;  /* 0x0000003b003b7220 */ /* 0x040fe20000410000 */
[----:B------:R-:W-:Y:S01]  /*40b0*/  FFMA.FTZ R154, R107, R58, R106 ;  /* 0x0000003a6b9a7223 */ /* 0x000fe2000001006a */
[----:B------:R-:W-:Y:S01]  /*40c0*/  FMUL.FTZ R105, R0, R105 ;  /* 0x0000006900697220 */ /* 0x000fe20000410000 */
[----:B------:R-:W-:-:S02]  /*40d0*/  SHF.L.U32 R106, R115, 0x10, RZ ;  /* 0x00000010736a7819 */ /* 0x000fc400000006ff */
[----:B------:R-:W-:Y:S02]  /*40e0*/  SHF.L.U32 R0, R117, 0x10, RZ ;  /* 0x0000001075007819 */ /* 0x000fe400000006ff */
[----:B------:R-:W-:Y:S01]  /*40f0*/  SHF.L.U32 R58, R116, 0x10, RZ ;  /* 0x00000010743a7819 */ /* 0x000fe200000006ff */
[----:B------:R-:W-:-:S04]  /*4100*/  FFMA.FTZ R109, R105, R106, R150 ;  /* 0x0000006a696d7223 */ /* 0x000fc80000010096 */
[----:B------:R-:W-:Y:S01]  /*4110*/  FFMA.FTZ R105, R59, R0, R58 ;  /* 0x000000003b697223 */ /* 0x000fe2000001003a */
[----:B0-----:R-:W-:Y:S01]  /*4120*/  IMAD.WIDE.U32 R106, R80, 0x10, R56 ;  /* 0x00000010506a7825 */ /* 0x001fe200078e0038 */
[----:B------:R-:W-:Y:S02]  /*4130*/  F2FP.BF16.F32.PACK_AB R59, R154, R151 ;  /* 0x000000979a3b723e */ /* 0x000fe400000010ff */
[----:B------:R-:W-:Y:S02]  /*4140*/  F2FP.BF16.F32.PACK_AB R58, R149, R152 ;  /* 0x00000098953a723e */ /* 0x000fe400000010ff */
[----:B------:R-:W-:Y:S02]  /*4150*/  F2FP.BF16.F32.PACK_AB R57, R109, R148 ;  /* 0x000000946d39723e */ /* 0x000fe400000010ff */
[----:B------:R-:W-:-:S05]  /*4160*/  F2FP.BF16.F32.PACK_AB R56, R105, R108 ;  /* 0x0000006c6938723e */ /* 0x000fca00000010ff */
[----:B------:R4:W-:Y:S02]  /*4170*/  STG.E.128 desc[UR6][R106.64], R56 ;  /* 0x000000386a007986 */ /* 0x0009e4000c101d06 */
.L_x_131:
[----:B------:R-:W-:Y:S05]  /*4180*/  BSYNC.RECONVERGENT B0 ;  /* 0x0000000000007941 */ /* 0x000fea0003800200 */
.L_x_130:
[----:B01234-:R-:W0:Y:S01]  /*4190*/  LDC.64 R56, c[0x0][0x380] ;  /* 0x0000e000ff387b82 */ /* 0x01fe220000000a00 */
[----:B------:R-:W-:Y:S01]  /*41a0*/  UPLOP3.LUT UP1, UPT, UPT, UPT, UP1, 0x40, 0x4 ;  /* 0x000000000004789c */ /* 0x000fe20003f2e810 */
[----:B0-----:R-:W-:-:S04]  /*41b0*/  IADD3 R2, PT, PT, R2, R56, RZ ;  /* 0x0000003802027210 */ /* 0x001fc80007ffe0ff */
[----:B------:R-:W-:-:S13]  /*41c0*/  ISETP.GE.AND P1, PT, R2, R57, PT ;  /* 0x000000390200720c */ /* 0x000fda0003f26270 */
[----:B------:R-:W-:Y:S05]  /*41d0*/  @!P1 BRA `(.L_x_132) ;  /* 0xffffffc800509947 */ /* 0x000fea000383ffff */
[----:B------:R-:W-:Y:S05]  /*41e0*/  EXIT ;  /* 0x000000000000794d */ /* 0x000fea0003800000 */
.L_x_133:
        /* <DEDUP_REMOVED lines=9> */
.L_x_27464:


//--------------------- .text._ZN10layer_norm13ln_fwd_kernelINS_13Kernel_traitsI13__nv_bfloat16S2_S2_S2_fjLj8192ELj1ELj1ELj8ELj16ENS_18Kernel_traits_baseILj8192ES2_S2_S2_S2_fjLj256EEEEELb0ELb1ELb0ELb1EEEvNS_9FwdParamsE --------------------------
	.section	.text._ZN10layer_norm13ln_fwd_kernelINS_13Kernel_traitsI13__nv_bfloat16S2_S2_S2_fjLj8192ELj1ELj1ELj8ELj16ENS_18Kernel_traits_baseILj8192ES2_S2_S2_S2_fjLj256EEEEELb0ELb1ELb0ELb1EEEvNS_9FwdParamsE,"ax",@progbits
	.align	128
        .global         _ZN10layer_norm13ln_fwd_kernelINS_13Kernel_traitsI13__nv_bfloat16S2_S2_S2_fjLj8192ELj1ELj1ELj8ELj16ENS_18Kernel_traits_baseILj8192ES2_S2_S2_S2_fjLj256EEEEELb0ELb1ELb0ELb1EEEvNS_9FwdParamsE
        .type           _ZN10layer_norm13ln_fwd_kernelINS_13Kernel_traitsI13__nv_bfloat16S2_S2_S2_fjLj8192ELj1ELj1ELj8ELj16ENS_18Kernel_traits_baseILj8192ES2_S2_S2_S2_fjLj256EEEEELb0ELb1ELb0ELb1EEEvNS_9FwdParamsE,@function
        .size           _ZN10layer_norm13ln_fwd_kernelINS_13Kernel_traitsI13__nv_bfloat16S2_S2_S2_fjLj8192ELj1ELj1ELj8ELj16ENS_18Kernel_traits_baseILj8192ES2_S2_S2_S2_fjLj256EEEEELb0ELb1ELb0ELb1EEEvNS_9FwdParamsE,(.L_x_27465 - _ZN10layer_norm13ln_fwd_kernelINS_13Kernel_traitsI13__nv_bfloat16S2_S2_S2_fjLj8192ELj1ELj1ELj8ELj16ENS_18Kernel_traits_baseILj8192ES2_S2_S2_S2_fjLj256EEEEELb0ELb1ELb0ELb1EEEvNS_9FwdParamsE)
        .other          _ZN10layer_norm13ln_fwd_kernelINS_13Kernel_traitsI13__nv_bfloat16S2_S2_S2_fjLj8192ELj1ELj1ELj8ELj16ENS_18Kernel_traits_baseILj8192ES2_S2_S2_S2_fjLj256EEEEELb0ELb1ELb0ELb1EEEvNS_9FwdParamsE,@"STO_CUDA_ENTRY STV_DEFAULT"
_ZN10layer_norm13ln_fwd_kernelINS_13Kernel_traitsI13__nv_bfloat16S2_S2_S2_fjLj8192ELj1ELj1ELj8ELj16ENS_18Kernel_traits_baseILj8192ES2_S2_S2_S2_fjLj256EEEEELb0ELb1ELb0ELb1EEEvNS_9FwdParamsE:
.text._ZN10layer_norm13ln_fwd_kernelINS_13Kernel_traitsI13__nv_bfloat16S2_S2_S2_fjLj8192ELj1ELj1ELj8ELj16ENS_18Kernel_traits_baseILj8192ES2_S2_S2_S2_fjLj256EEEEELb0ELb1ELb0ELb1EEEvNS_9FwdParamsE:
[----:B------:R-:W-:Y:S01]  /*0000*/  LDC R1, c[0x0][0x37c] ;  /* 0x0000df00ff017b82 */ /* 0x000fe20000000800 */
[----:B------:R-:W0:Y:S01]  /*0010*/  LDCU.64 UR4, c[0x0][0x438] ;  /* 0x00008700ff0477ac */ /* 0x000e220008000a00 */
[----:B------:R-:W1:Y:S06]  /*0020*/  S2R R5, SR_TID.X ;  /* 0x0000000000057919 */ /* 0x000e6c0000002100 */
[----:B------:R-:W1:Y:S01]  /*0030*/  LDC.64 R2, c[0x0][0x3d0] ;  /* 0x0000f400ff027b82 */ /* 0x000e620000000a00 */
[----:B------:R-:W2:Y:S07]  /*0040*/  LDCU.64 UR6, c[0x0][0x358] ;  /* 0x00006b00ff0677ac */ /* 0x000eae0008000a00 */
[----:B------:R-:W3:Y:S01]  /*0050*/  LDC.64 R22, c[0x0][0x3e8] ;  /* 0x0000fa00ff167b82 */ /* 0x000ee20000000a00 */
[----:B0-----:R-:W-:-:S04]  /*0060*/  ISETP.NE.U32.AND P1, PT, RZ, UR4, PT ;  /* 0x00000004ff007c0c */ /* 0x001fc8000bf25070 */
[----:B------:R-:W-:Y:S01]  /*0070*/  ISETP.NE.AND.EX P1, PT, RZ, UR5, PT, P1 ;  /* 0x00000005ff007c0c */ /* 0x000fe2000bf25310 */
[----:B-1----:R-:W-:-:S04]  /*0080*/  IMAD.WIDE.U32 R2, R5, 0x10, R2 ;  /* 0x0000001005027825 */ /* 0x002fc800078e0002 */
[----:B---3--:R-:W-:-:S08]  /*0090*/  IMAD.WIDE.U32 R22, R5, 0x10, R22 ;  /* 0x0000001005167825 */ /* 0x008fd000078e0016 */
[----:B------:R-:W0:Y:S01]  /*00a0*/  @P1 LDC.64 R20, c[0x0][0x438] ;  /* 0x00010e00ff141b82 */ /* 0x000e220000000a00 */
[----:B--2---:R-:W2:Y:S01]  /*00b0*/  LDG.E.128 R28, desc[UR6][R2.64+0x2000] ;  /* 0x00200006021c7981 */ /* 0x004ea2000c1e1d00 */
[----:B------:R-:W1:Y:S03]  /*00c0*/  LDCU UR5, c[0x0][0x384] ;  /* 0x00007080ff0577ac */ /* 0x000e660008000800 */
[----:B------:R-:W3:Y:S04]  /*00d0*/  LDG.E.128 R24, desc[UR6][R22.64+0x1000] ;  /* 0x0010000616187981 */ /* 0x000ee8000c1e1d00 */
[----:B------:R-:W4:Y:S04]  /*00e0*/  LDG.E.128 R32, desc[UR6][R22.64+0x2000] ;  /* 0x0020000616207981 */ /* 0x000f28000c1e1d00 */
[----:B------:R0:W5:Y:S04]  /*00f0*/  LDG.E.128 R40, desc[UR6][R2.64] ;  /* 0x0000000602287981 */ /* 0x000168000c1e1d00 */
[----:B------:R0:W5:Y:S04]  /*0100*/  LDG.E.128 R44, desc[UR6][R22.64] ;  /* 0x00000006162c7981 */ /* 0x000168000c1e1d00 */
[----:B------:R0:W5:Y:S02]  /*0110*/  LDG.E.128 R48, desc[UR6][R2.64+0x1000] ;  /* 0x0010000602307981 */ /* 0x000164000c1e1d00 */
[----:B0-----:R-:W-:-:S02]  /*0120*/  @P1 IMAD.WIDE.U32 R20, R5, 0x10, R20 ;  /* 0x0000001005141825 */ /* 0x001fc400078e0014 */
[----:B------:R0:W5:Y:S04]  /*0130*/  LDG.E.128 R36, desc[UR6][R2.64+0x3000] ;  /* 0x0030000602247981 */ /* 0x000168000c1e1d00 */
[----:B------:R0:W5:Y:S04]  /*0140*/  LDG.E.128 R72, desc[UR6][R22.64+0x3000] ;  /* 0x0030000616487981 */ /* 0x000168000c1e1d00 */
[----:B------:R0:W5:Y:S04]  /*0150*/  @P1 LDG.E.128 R16, desc[UR6][R20.64] ;  /* 0x0000000614101981 */ /* 0x000168000c1e1d00 */
[----:B------:R0:W5:Y:S04]  /*0160*/  @P1 LDG.E.128 R12, desc[UR6][R20.64+0x1000] ;  /* 0x00100006140c1981 */ /* 0x000168000c1e1d00 */
[----:B------:R0:W5:Y:S04]  /*0170*/  @P1 LDG.E.128 R8, desc[UR6][R20.64+0x2000] ;  /* 0x0020000614081981 */ /* 0x000168000c1e1d00 */
[----:B------:R0:W5:Y:S01]  /*0180*/  @P1 LDG.E.128 R4, desc[UR6][R20.64+0x3000] ;  /* 0x0030000614041981 */ /* 0x000162000c1e1d00 */
[----:B------:R-:W1:Y:S02]  /*0190*/  S2UR UR4, SR_CTAID.X ;  /* 0x00000000000479c3 */ /* 0x000e640000002500 */
[----:B-1----:R-:W-:-:S04]  /*01a0*/  MOV R55, UR4 ;  /* 0x0000000400377c02 */ /* 0x002fc80008000f00 */
[----:B------:R-:W-:Y:S02]  /*01b0*/  ISETP.GE.AND P0, PT, R55, UR5, PT ;  /* 0x0000000537007c0c */ /* 0x000fe4000bf06270 */
[----:B--2---:R-:W-:Y:S02]  /*01c0*/  @P1 MOV R57, R28 ;  /* 0x0000001c00391202 */ /* 0x004fe40000000f00 */
[----:B------:R-:W-:Y:S01]  /*01d0*/  @P1 MOV R58, R29 ;  /* 0x0000001d003a1202 */ /* 0x000fe20000000f00 */
[----:B------:R-:W-:Y:S01]  /*01e0*/  @!P1 IMAD.MOV.U32 R58, RZ, RZ, R29 ;  /* 0x000000ffff3a9224 */ /* 0x000fe200078e001d */
[----:B---3--:R-:W-:Y:S02]  /*01f0*/  @P1 MOV R52, R24 ;  /* 0x0000001800341202 */ /* 0x008fe40000000f00 */
[----:B------:R-:W-:Y:S02]  /*0200*/  @P1 MOV R53, R25 ;  /* 0x0000001900351202 */ /* 0x000fe40000000f00 */
[----:B------:R-:W-:Y:S01]  /*0210*/  @P1 MOV R54, R26 ;  /* 0x0000001a00361202 */ /* 0x000fe20000000f00 */
[----:B------:R-:W-:Y:S01]  /*0220*/  @!P1 IMAD.MOV.U32 R54, RZ, RZ, R26 ;  /* 0x000000ffff369224 */ /* 0x000fe200078e001a */
[----:B------:R-:W-:-:S02]  /*0230*/  @P1 MOV R56, R27 ;  /* 0x0000001b00381202 */ /* 0x000fc40000000f00 */
[----:B------:R-:W-:Y:S02]  /*0240*/  @P1 MOV R59, R30 ;  /* 0x0000001e003b1202 */ /* 0x000fe40000000f00 */
[----:B------:R-:W-:Y:S02]  /*0250*/  @!P1 MOV R52, R24 ;  /* 0x0000001800349202 */ /* 0x000fe40000000f00 */
[----:B------:R-:W-:Y:S02]  /*0260*/  @!P1 MOV R53, R25 ;  /* 0x0000001900359202 */ /* 0x000fe40000000f00 */
[----:B------:R-:W-:Y:S02]  /*0270*/  @!P1 MOV R56, R27 ;  /* 0x0000001b00389202 */ /* 0x000fe40000000f00 */
[----:B------:R-:W-:Y:S02]  /*0280*/  @!P1 MOV R57, R28 ;  /* 0x0000001c00399202 */ /* 0x000fe40000000f00 */
[----:B------:R-:W-:-:S02]  /*0290*/  @!P1 MOV R59, R30 ;  /* 0x0000001e003b9202 */ /* 0x000fc40000000f00 */
[----:B------:R-:W-:Y:S02]  /*02a0*/  @P1 MOV R60, R31 ;  /* 0x0000001f003c1202 */ /* 0x000fe40000000f00 */
[----:B----4-:R-:W-:Y:S02]  /*02b0*/  @P1 MOV R61, R32 ;  /* 0x00000020003d1202 */ /* 0x010fe40000000f00 */
[----:B------:R-:W-:Y:S01]  /*02c0*/  @P1 MOV R62, R33 ;  /* 0x00000021003e1202 */ /* 0x000fe20000000f00 */
[----:B0-----:R-:W-:Y:S06]  /*02d0*/  @P0 EXIT ;  /* 0x000000000000094d */ /* 0x001fec0003800000 */
[----:B------:R-:W0:Y:S01]  /*02e0*/  LDC.64 R2, c[0x0][0x3e0] ;  /* 0x0000f800ff027b82 */ /* 0x000e220000000a00 */
[----:B-----5:R-:W-:Y:S02]  /*02f0*/  @P1 MOV R69, R72 ;  /* 0x0000004800451202 */ /* 0x020fe40000000f00 */
[----:B------:R-:W-:Y:S02]  /*0300*/  @!P1 CS2R R18, SRZ ;  /* 0x0000000000129805 */ /* 0x000fe4000001ff00 */
[----:B------:R-:W-:Y:S02]  /*0310*/  @P1 MOV R64, R35 ;  /* 0x0000002300401202 */ /* 0x000fe40000000f00 */
[----:B------:R-:W-:Y:S02]  /*0320*/  @!P1 CS2R R16, SRZ ;  /* 0x0000000000109805 */ /* 0x000fe4000001ff00 */
[----:B------:R-:W-:Y:S02]  /*0330*/  @P1 MOV R68, R39 ;  /* 0x0000002700441202 */ /* 0x000fe40000000f00 */
[----:B------:R-:W-:-:S02]  /*0340*/  @!P1 CS2R R14, SRZ ;  /* 0x00000000000e9805 */ /* 0x000fc4000001ff00 */
[----:B------:R-:W-:Y:S02]  /*0350*/  @!P1 MOV R69, R72 ;  /* 0x0000004800459202 */ /* 0x000fe40000000f00 */
[----:B------:R-:W-:Y:S02]  /*0360*/  @!P1 CS2R R12, SRZ ;  /* 0x00000000000c9805 */ /* 0x000fe4000001ff00 */
[----:B------:R-:W-:Y:S02]  /*0370*/  @!P1 CS2R R10, SRZ ;  /* 0x00000000000a9805 */ /* 0x000fe4000001ff00 */
[----:B------:R-:W-:Y:S02]  /*0380*/  @!P1 CS2R R8, SRZ ;  /* 0x0000000000089805 */ /* 0x000fe4000001ff00 */
[----:B------:R-:W-:Y:S02]  /*0390*/  @!P1 CS2R R6, SRZ ;  /* 0x0000000000069805 */ /* 0x000fe4000001ff00 */
[----:B------:R-:W-:-:S02]  /*03a0*/  @!P1 CS2R R4, SRZ ;  /* 0x0000000000049805 */ /* 0x000fc4000001ff00 */
[----:B------:R-:W-:Y:S01]  /*03b0*/  @P1 MOV R63, R34 ;  /* 0x00000022003f1202 */ /* 0x000fe20000000f00 */
[----:B------:R-:W-:Y:S01]  /*03c0*/  @!P1 IMAD.MOV.U32 R61, RZ, RZ, R32 ;  /* 0x000000ffff3d9224 */ /* 0x000fe200078e0020 */
[----:B------:R-:W-:Y:S01]  /*03d0*/  @P1 MOV R65, R36 ;  /* 0x0000002400411202 */ /* 0x000fe20000000f00 */
[----:B------:R-:W-:Y:S01]  /*03e0*/  @!P1 IMAD.MOV.U32 R64, RZ, RZ, R35 ;  /* 0x000000ffff409224 */ /* 0x000fe200078e0023 */
[----:B------:R-:W-:Y:S01]  /*03f0*/  @P1 MOV R66, R37 ;  /* 0x0000002500421202 */ /* 0x000fe20000000f00 */
[----:B------:R-:W-:Y:S01]  /*0400*/  @!P1 IMAD.MOV.U32 R68, RZ, RZ, R39 ;  /* 0x000000ffff449224 */ /* 0x000fe200078e0027 */
[----:B------:R-:W-:Y:S01]  /*0410*/  @P1 MOV R67, R38 ;  /* 0x0000002600431202 */ /* 0x000fe20000000f00 */
[----:B------:R-:W-:Y:S01]  /*0420*/  UPLOP3.LUT UP0, UPT, UPT, UPT, UPT, 0x40, 0x4 ;  /* 0x000000000004789c */ /* 0x000fe20003f0e870 */
[----:B------:R-:W-:Y:S01]  /*0430*/  @P1 MOV R70, R73 ;  /* 0x0000004900461202 */ /* 0x000fe20000000f00 */
[----:B------:R-:W1:Y:S01]  /*0440*/  LDCU UR10, c[0x0][0x388] ;  /* 0x00007100ff0a77ac */ /* 0x000e620008000800 */
[----:B------:R-:W-:-:S02]  /*0450*/  @P1 MOV R71, R74 ;  /* 0x0000004a00471202 */ /* 0x000fc40000000f00 */
[----:B------:R-:W-:Y:S01]  /*0460*/  @P1 MOV R72, R75 ;  /* 0x0000004b00481202 */ /* 0x000fe20000000f00 */
[----:B------:R-:W2:Y:S01]  /*0470*/  LDCU.U8 UR11, c[0x0][0x410] ;  /* 0x00008200ff0b77ac */ /* 0x000ea20008000000 */
[----:B------:R-:W-:Y:S02]  /*0480*/  @!P1 MOV R60, R31 ;  /* 0x0000001f003c9202 */ /* 0x000fe40000000f00 */
[----:B------:R-:W-:Y:S01]  /*0490*/  @!P1 MOV R62, R33 ;  /* 0x00000021003e9202 */ /* 0x000fe20000000f00 */
[----:B------:R-:W3:Y:S01]  /*04a0*/  LDCU UR12, c[0x0][0x400] ;  /* 0x00008000ff0c77ac */ /* 0x000ee20008000800 */
[----:B------:R-:W-:Y:S02]  /*04b0*/  @!P1 MOV R63, R34 ;  /* 0x00000022003f9202 */ /* 0x000fe40000000f00 */
[----:B------:R-:W-:Y:S01]  /*04c0*/  @!P1 MOV R65, R36 ;  /* 0x0000002400419202 */ /* 0x000fe20000000f00 */
[----:B------:R-:W4:Y:S01]  /*04d0*/  LDCU.64 UR8, c[0x0][0x3a0] ;  /* 0x00007400ff0877ac */ /* 0x000f220008000a00 */
[----:B------:R-:W-:-:S02]  /*04e0*/  @!P1 MOV R66, R37 ;  /* 0x0000002500429202 */ /* 0x000fc40000000f00 */
[----:B------:R-:W-:Y:S02]  /*04f0*/  @!P1 MOV R67, R38 ;  /* 0x0000002600439202 */ /* 0x000fe40000000f00 */
[----:B------:R-:W-:Y:S02]  /*0500*/  @!P1 MOV R70, R73 ;  /* 0x0000004900469202 */ /* 0x000fe40000000f00 */
[----:B0-----:R-:W-:Y:S02]  /*0510*/  ISETP.NE.U32.AND P0, PT, R2, RZ, PT ;  /* 0x000000ff0200720c */ /* 0x001fe40003f05070 */
[----:B------:R-:W-:Y:S02]  /*0520*/  @!P1 MOV R71, R74 ;  /* 0x0000004a00479202 */ /* 0x000fe40000000f00 */
[----:B------:R-:W-:Y:S02]  /*0530*/  @!P1 MOV R72, R75 ;  /* 0x0000004b00489202 */ /* 0x000fe40000000f00 */
[----:B------:R-:W-:-:S02]  /*0540*/  ISETP.NE.AND.EX P0, PT, R3, RZ, PT, P0 ;  /* 0x000000ff0300720c */ /* 0x000fc40003f05300 */
        /* <DEDUP_REMOVED lines=47> */
[----:B-1234-:R-:W-:-:S07]  /*0840*/  PRMT R147, R4, 0x7632, R147 ;  /* 0x0000763204937816 */ /* 0x01efce0000000093 */
.L_x_146:
[----:B-1----:R-:W0:Y:S01]  /*0850*/  S2R R38, SR_TID.X ;  /* 0x0000000000267919 */ /* 0x002e220000002100 */
[----:B------:R-:W1:Y:S01]  /*0860*/  @P0 LDC.64 R2, c[0x0][0x3e0] ;  /* 0x0000f800ff020b82 */ /* 0x000e620000000a00 */
[----:B------:R-:W-:-:S05]  /*0870*/  IMAD R0, R55, UR10, RZ ;  /* 0x0000000a37007c24 */ /* 0x000fca000f8e02ff */
[----:B------:R-:W-:Y:S02]  /*0880*/  SHF.R.S32.HI R25, RZ, 0x1f, R0 ;  /* 0x0000001fff197819 */ /* 0x000fe40000011400 */
[----:B------:R-:W2:Y:S02]  /*0890*/  LDC.64 R32, c[0x0][0x390] ;  /* 0x0000e400ff207b82 */ /* 0x000ea40000000a00 */
[----:B------:R-:W-:Y:S01]  /*08a0*/  LEA.HI R25, R25, R0, RZ, 0x3 ;  /* 0x0000000019197211 */ /* 0x000fe200078f18ff */
[----:B-1----:R-:W-:-:S06]  /*08b0*/  @P0 IMAD.WIDE R2, R55, 0x2, R2 ;  /* 0x0000000237020825 */ /* 0x002fcc00078e0202 */
[----:B------:R-:W3:Y:S01]  /*08c0*/  @P0 LDG.E.U16 R2, desc[UR6][R2.64] ;  /* 0x0000000602020981 */ /* 0x000ee2000c1e1500 */
[----:B0-----:R-:W-:-:S05]  /*08d0*/  LEA.HI.SX32 R39, R25, R38, 0x1d ;  /* 0x0000002619277211 */ /* 0x001fca00078feaff */
[----:B--2---:R-:W-:-:S06]  /*08e0*/  IMAD.WIDE.U32 R24, R39, 0x10, R32 ;  /* 0x0000001027187825 */ /* 0x004fcc00078e0020 */
[----:B------:R-:W5:Y:S01]  /*08f0*/  LDG.E.128 R24, desc[UR6][R24.64] ;  /* 0x0000000618187981 */ /* 0x000f62000c1e1d00 */
[----:B------:R-:W-:-:S04]  /*0900*/  ISETP.NE.U32.AND P1, PT, RZ, UR8, PT ;  /* 0x00000008ff007c0c */ /* 0x000fc8000bf25070 */
[----:B------:R-:W-:Y:S01]  /*0910*/  ISETP.NE.AND.EX P1, PT, RZ, UR9, PT, P1 ;  /* 0x00000009ff007c0c */ /* 0x000fe2000bf25310 */
[----:B------:R-:W-:Y:S01]  /*0920*/  IMAD.MOV.U32 R0, RZ, RZ, 0x3f800000 ;  /* 0x3f800000ff007424 */ /* 0x000fe200078e00ff */
[----:B---3--:R-:W-:-:S11]  /*0930*/  @P0 SHF.L.U32 R0, R2, 0x10, RZ ;  /* 0x0000001002000819 */ /* 0x008fd600000006ff */
[----:B------:R-:W-:Y:S05]  /*0940*/  @!P1 BRA `(.L_x_134) ;  /* 0x0000000000e09947 */ /* 0x000fea0003800000 */
[----:B------:R-:W0:Y:S02]  /*0950*/  LDC.64 R20, c[0x0][0x3a0] ;  /* 0x0000e800ff147b82 */ /* 0x000e240000000a00 */
[----:B0-----:R-:W-:-:S06]  /*0960*/  IMAD.WIDE.U32 R20, R39, 0x10, R20 ;  /* 0x0000001027147825 */ /* 0x001fcc00078e0014 */
[----:B------:R-:W2:Y:S01]  /*0970*/  LDG.E.128 R20, desc[UR6][R20.64] ;  /* 0x0000000614147981 */ /* 0x000ea2000c1e1d00 */
[C---:B-----5:R-:W-:Y:S01]  /*0980*/  SHF.L.U32 R3, R24.reuse, 0x10, RZ ;  /* 0x0000001018037819 */ /* 0x060fe200000006ff */
[----:B------:R-:W-:Y:S01]  /*0990*/  IMAD.U32 R30, R45, 0x10000, RZ ;  /* 0x000100002d1e7824 */ /* 0x000fe200078e00ff */
[----:B------:R-:W-:Y:S01]  /*09a0*/  PRMT R28, R25, 0x7632, R28 ;  /* 0x00007632191c7816 */ /* 0x000fe2000000001c */
[----:B------:R-:W-:Y:S01]  /*09b0*/  IMAD.U32 R80, R107, 0x10000, RZ ;  /* 0x000100006b507824 */ /* 0x000fe200078e00ff */
[----:B------:R-:W-:Y:S01]  /*09c0*/  PRMT R35, R27, 0x7632, R35 ;  /* 0x000076321b237816 */ /* 0x000fe20000000023 */
[-C--:B------:R-:W-:Y:S01]  /*09d0*/  FMUL.FTZ R3, R3, R0.reuse ;  /* 0x0000000003037220 */ /* 0x080fe20000410000 */
[----:B------:R-:W-:Y:S02]  /*09e0*/  SHF.L.U32 R25, R25, 0x10, RZ ;  /* 0x0000001019197819 */ /* 0x000fe400000006ff */
[----:B------:R-:W-:Y:S02]  /*09f0*/  SHF.L.U32 R27, R27, 0x10, RZ ;  /* 0x000000101b1b7819 */ /* 0x000fe400000006ff */
[----:B------:R-:W-:Y:S01]  /*0a00*/  PRMT R2, R24, 0x7632, R2 ;  /* 0x0000763218027816 */ /* 0x000fe20000000002 */
[-C--:B------:R-:W-:Y:S01]  /*0a10*/  FMUL.FTZ R25, R25, R0.reuse ;  /* 0x0000000019197220 */ /* 0x080fe20000410000 */
[C---:B------:R-:W-:Y:S01]  /*0a20*/  PRMT R29, R26.reuse, 0x7632, R29 ;  /* 0x000076321a1d7816 */ /* 0x040fe2000000001d */
[----:B------:R-:W-:Y:S01]  /*0a30*/  FMUL.FTZ R27, R27, R0 ;  /* 0x000000001b1b7220 */ /* 0x000fe20000410000 */
[----:B------:R-:W-:-:S02]  /*0a40*/  SHF.L.U32 R31, R26, 0x10, RZ ;  /* 0x000000101a1f7819 */ /* 0x000fc400000006ff */
[----:B------:R-:W-:Y:S02]  /*0a50*/  SHF.L.U32 R24, R44, 0x10, RZ ;  /* 0x000000102c187819 */ /* 0x000fe400000006ff */
[----:B------:R-:W-:Y:S01]  /*0a60*/  SHF.L.U32 R76, R47, 0x10, RZ ;  /* 0x000000102f4c7819 */ /* 0x000fe200000006ff */
[----:B------:R-:W-:Y:S01]  /*0a70*/  FMUL.FTZ R31, R31, R0 ;  /* 0x000000001f1f7220 */ /* 0x000fe20000410000 */
[----:B------:R-:W-:Y:S02]  /*0a80*/  SHF.L.U32 R36, R46, 0x10, RZ ;  /* 0x000000102e247819 */ /* 0x000fe400000006ff */
[----:B------:R-:W-:Y:S02]  /*0a90*/  SHF.L.U32 R29, R29, 0x10, RZ ;  /* 0x000000101d1d7819 */ /* 0x000fe400000006ff */
[----:B------:R-:W-:-:S03]  /*0aa0*/  SHF.L.U32 R35, R35, 0x10, RZ ;  /* 0x0000001023237819 */ /* 0x000fc600000006ff */
[-C--:B------:R-:W-:Y:S02]  /*0ab0*/  FMUL.FTZ R29, R29, R0.reuse ;  /* 0x000000001d1d7220 */ /* 0x080fe40000410000 */
[----:B------:R-:W-:Y:S01]  /*0ac0*/  FMUL.FTZ R35, R35, R0 ;  /* 0x0000000023237220 */ /* 0x000fe20000410000 */
[----:B--2---:R-:W-:Y:S02]  /*0ad0*/  SHF.L.U32 R26, R20, 0x10, RZ ;  /* 0x00000010141a7819 */ /* 0x004fe400000006ff */
[----:B------:R-:W-:Y:S02]  /*0ae0*/  SHF.L.U32 R34, R21, 0x10, RZ ;  /* 0x0000001015227819 */ /* 0x000fe400000006ff */
[----:B------:R-:W-:Y:S01]  /*0af0*/  SHF.L.U32 R78, R23, 0x10, RZ ;  /* 0x00000010174e7819 */ /* 0x000fe200000006ff */
[----:B------:R-:W-:Y:S01]  /*0b00*/  FFMA.FTZ R73, R3, R24, R26 ;  /* 0x0000001803497223 */ /* 0x000fe2000001001a */
[----:B------:R-:W-:Y:S01]  /*0b10*/  SHF.L.U32 R74, R22, 0x10, RZ ;  /* 0x00000010164a7819 */ /* 0x000fe200000006ff */
[----:B------:R-:W-:Y:S01]  /*0b20*/  FFMA.FTZ R75, R25, R30, R34 ;  /* 0x0000001e194b7223 */ /* 0x000fe20000010022 */
[----:B------:R-:W-:-:S02]  /*0b30*/  IMAD.U32 R3, R2, 0x10000, RZ ;  /* 0x0001000002037824 */ /* 0x000fc400078e00ff */
[----:B------:R-:W-:Y:S01]  /*0b40*/  FFMA.FTZ R79, R27, R76, R78 ;  /* 0x0000004c1b4f7223 */ /* 0x000fe2000001004e */
[----:B------:R-:W-:Y:S01]  /*0b50*/  SHF.L.U32 R25, R28, 0x10, RZ ;  /* 0x000000101c197819 */ /* 0x000fe200000006ff */
[----:B------:R-:W-:Y:S01]  /*0b60*/  FFMA.FTZ R77, R31, R36, R74 ;  /* 0x000000241f4d7223 */ /* 0x000fe2000001004a */
[----:B------:R-:W-:Y:S01]  /*0b70*/  PRMT R27, R23, 0x7632, R27 ;  /* 0x00007632171b7816 */ /* 0x000fe2000000001b */
[-C--:B------:R-:W-:Y:S01]  /*0b80*/  FMUL.FTZ R3, R3, R0.reuse ;  /* 0x0000000003037220 */ /* 0x080fe20000410000 */
[----:B------:R-:W-:Y:S01]  /*0b90*/  PRMT R26, R22, 0x7632, R26 ;  /* 0x00007632161a7816 */ /* 0x000fe2000000001a */
[----:B------:R-:W-:Y:S01]  /*0ba0*/  FMUL.FTZ R25, R25, R0 ;  /* 0x0000000019197220 */ /* 0x000fe20000410000 */
[----:B------:R-:W-:Y:S02]  /*0bb0*/  PRMT R24, R21, 0x7632, R24 ;  /* 0x0000763215187816 */ /* 0x000fe40000000018 */
[----:B------:R-:W-:Y:S02]  /*0bc0*/  PRMT R2, R20, 0x7632, R2 ;  /* 0x0000763214027816 */ /* 0x000fe40000000002 */
[----:B------:R-:W-:-:S02]  /*0bd0*/  SHF.L.U32 R78, R106, 0x10, RZ ;  /* 0x000000106a4e7819 */ /* 0x000fc400000006ff */
[----:B------:R-:W-:Y:S02]  /*0be0*/  SHF.L.U32 R76, R105, 0x10, RZ ;  /* 0x00000010694c7819 */ /* 0x000fe400000006ff */
        /* <DEDUP_REMOVED lines=14> */
.L_x_134:
[----:B-----5:R-:W-:Y:S01]  /*0cd0*/  PRMT R28, R25, 0x7632, R28 ;  /* 0x00007632191c7816 */ /* 0x020fe2000000001c */
[----:B------:R-:W-:Y:S01]  /*0ce0*/  IMAD.U32 R31, R26, 0x10000, RZ ;  /* 0x000100001a1f7824 */ /* 0x000fe200078e00ff */
[----:B------:R-:W-:Y:S01]  /*0cf0*/  PRMT R34, R27, 0x7632, R34 ;  /* 0x000076321b227816 */ /* 0x000fe20000000022 */
[----:B------:R-:W-:Y:S01]  /*0d00*/  IMAD.U32 R78, R106, 0x10000, RZ ;  /* 0x000100006a4e7824 */ /* 0x000fe200078e00ff */
[C---:B------:R-:W-:Y:S01]  /*0d10*/  SHF.L.U32 R3, R24.reuse, 0x10, RZ ;  /* 0x0000001018037819 */ /* 0x040fe200000006ff */
[-C--:B------:R-:W-:Y:S01]  /*0d20*/  FMUL.FTZ R31, R31, R0.reuse ;  /* 0x000000001f1f7220 */ /* 0x080fe20000410000 */
[----:B------:R-:W-:Y:S02]  /*0d30*/  SHF.L.U32 R25, R25, 0x10, RZ ;  /* 0x0000001019197819 */ /* 0x000fe400000006ff */
[----:B------:R-:W-:Y:S01]  /*0d40*/  SHF.L.U32 R27, R27, 0x10, RZ ;  /* 0x000000101b1b7819 */ /* 0x000fe200000006ff */
[-C--:B------:R-:W-:Y:S01]  /*0d50*/  FMUL.FTZ R3, R3, R0.reuse ;  /* 0x0000000003037220 */ /* 0x080fe20000410000 */
[----:B------:R-:W-:Y:S01]  /*0d60*/  PRMT R2, R24, 0x7632, R2 ;  /* 0x0000763218027816 */ /* 0x000fe20000000002 */
[-C--:B------:R-:W-:Y:S01]  /*0d70*/  FMUL.FTZ R25, R25, R0.reuse ;  /* 0x0000000019197220 */ /* 0x080fe20000410000 */
[----:B------:R-:W-:Y:S01]  /*0d80*/  PRMT R29, R26, 0x7632, R29 ;  /* 0x000076321a1d7816 */ /* 0x000fe2000000001d */
[----:B------:R-:W-:Y:S01]  /*0d90*/  FMUL.FTZ R27, R27, R0 ;  /* 0x000000001b1b7220 */ /* 0x000fe20000410000 */
[----:B------:R-:W-:-:S02]  /*0da0*/  SHF.L.U32 R24, R44, 0x10, RZ ;  /* 0x000000102c187819 */ /* 0x000fc400000006ff */
[----:B------:R-:W-:Y:S02]  /*0db0*/  SHF.L.U32 R26, R45, 0x10, RZ ;  /* 0x000000102d1a7819 */ /* 0x000fe400000006ff */
[----:B------:R-:W-:Y:S01]  /*0dc0*/  SHF.L.U32 R36, R47, 0x10, RZ ;  /* 0x000000102f247819 */ /* 0x000fe200000006ff */
[----:B------:R-:W-:Y:S01]  /*0dd0*/  FMUL.FTZ R73, R3, R24 ;  /* 0x0000001803497220 */ /* 0x000fe20000410000 */
        /* <DEDUP_REMOVED lines=23> */
.L_x_135:
[----:B------:R-:W0:Y:S01]  /*0f50*/  LDC.64 R2, c[0x0][0x3a8] ;  /* 0x0000ea00ff027b82 */ /* 0x000e220000000a00 */
[----:B------:R-:W-:-:S04]  /*0f60*/  VIADD R81, R39, 0x100 ;  /* 0x0000010027517836 */ /* 0x000fc80000000000 */
[----:B------:R-:W-:-:S03]  /*0f70*/  IMAD.WIDE.U32 R28, R81, 0x10, R32 ;  /* 0x00000010511c7825 */ /* 0x000fc600078e0020 */
[----:B------:R-:W1:Y:S01]  /*0f80*/  @P1 LDC.64 R36, c[0x0][0x3a0] ;  /* 0x0000e800ff241b82 */ /* 0x000e620000000a00 */
[----:B0-----:R-:W-:-:S05]  /*0f90*/  IMAD.WIDE.U32 R34, R39, 0x10, R2 ;  /* 0x0000001027227825 */ /* 0x001fca00078e0002 */
[----:B------:R0:W-:Y:S01]  /*0fa0*/  STG.E.128 desc[UR6][R34.64], R24 ;  /* 0x0000001822007986 */ /* 0x0001e2000c101d06 */
[----:B-1----:R-:W-:-:S03]  /*0fb0*/  @P1 IMAD.WIDE.U32 R36, R81, 0x10, R36 ;  /* 0x0000001051241825 */ /* 0x002fc600078e0024 */
[----:B------:R-:W5:Y:S04]  /*0fc0*/  LDG.E.128 R28, desc[UR6][R28.64] ;  /* 0x000000061c1c7981 */ /* 0x000f68000c1e1d00 */
[----:B------:R0:W5:Y:S01]  /*0fd0*/  @P1 LDG.E.128 R20, desc[UR6][R36.64] ;  /* 0x0000000624141981 */ /* 0x000162000c1e1d00 */
[----:B------:R-:W-:Y:S05]  /*0fe0*/  @!P1 BRA `(.L_x_136) ;  /* 0x0000000000d49947 */ /* 0x000fea0003800000 */
[C---:B0----5:R-:W-:Y:S02]  /*0ff0*/  SHF.L.U32 R25, R28.reuse, 0x10, RZ ;  /* 0x000000101c197819 */ /* 0x061fe400000006ff */
[----:B------:R-:W-:Y:S02]  /*1000*/  PRMT R24, R28, 0x7632, R24 ;  /* 0x000076321c187816 */ /* 0x000fe40000000018 */
[----:B------:R-:W-:Y:S01]  /*1010*/  SHF.L.U32 R27, R30, 0x10, RZ ;  /* 0x000000101e1b7819 */ /* 0x000fe200000006ff */
[-C--:B------:R-:W-:Y:S01]  /*1020*/  FMUL.FTZ R25, R25, R0.reuse ;  /* 0x0000000019197220 */ /* 0x080fe20000410000 */
[----:B------:R-:W-:Y:S02]  /*1030*/  PRMT R34, R29, 0x7632, R34 ;  /* 0x000076321d227816 */ /* 0x000fe40000000022 */
[----:B------:R-:W-:Y:S01]  /*1040*/  SHF.L.U32 R26, R52, 0x10, RZ ;  /* 0x00000010341a7819 */ /* 0x000fe200000006ff */
[----:B------:R-:W-:Y:S01]  /*1050*/  FMUL.FTZ R27, R27, R0 ;  /* 0x000000001b1b7220 */ /* 0x000fe20000410000 */
[----:B------:R-:W-:-:S02]  /*1060*/  SHF.L.U32 R28, R20, 0x10, RZ ;  /* 0x00000010141c7819 */ /* 0x000fc400000006ff */
[----:B------:R-:W-:Y:S02]  /*1070*/  SHF.L.U32 R29, R29, 0x10, RZ ;  /* 0x000000101d1d7819 */ /* 0x000fe400000006ff */
[----:B------:R-:W-:Y:S01]  /*1080*/  SHF.L.U32 R82, R54, 0x10, RZ ;  /* 0x0000001036527819 */ /* 0x000fe200000006ff */
[----:B------:R-:W-:Y:S01]  /*1090*/  FFMA.FTZ R83, R25, R26, R28 ;  /* 0x0000001a19537223 */ /* 0x000fe2000001001c */
[----:B------:R-:W-:Y:S01]  /*10a0*/  SHF.L.U32 R84, R22, 0x10, RZ ;  /* 0x0000001016547819 */ /* 0x000fe200000006ff */
[----:B------:R-:W-:Y:S01]  /*10b0*/  FMUL.FTZ R29, R29, R0 ;  /* 0x000000001d1d7220 */ /* 0x000fe20000410000 */
[----:B------:R-:W-:Y:S02]  /*10c0*/  PRMT R37, R31, 0x7632, R37 ;  /* 0x000076321f257816 */ /* 0x000fe40000000025 */
[----:B------:R-:W-:Y:S01]  /*10d0*/  PRMT R35, R30, 0x7632, R35 ;  /* 0x000076321e237816 */ /* 0x000fe20000000023 */
[----:B------:R-:W-:Y:S01]  /*10e0*/  IMAD.U32 R30, R53, 0x10000, RZ ;  /* 0x00010000351e7824 */ /* 0x000fe200078e00ff */
[----:B------:R-:W-:Y:S01]  /*10f0*/  SHF.L.U32 R31, R31, 0x10, RZ ;  /* 0x000000101f1f7819 */ /* 0x000fe200000006ff */
[----:B------:R-:W-:Y:S01]  /*1100*/  FFMA.FTZ R87, R27, R82, R84 ;  /* 0x000000521b577223 */ /* 0x000fe20000010054 */
[----:B------:R-:W-:Y:S01]  /*1110*/  SHF.L.U32 R36, R21, 0x10, RZ ;  /* 0x0000001015247819 */ /* 0x000fe200000006ff */
[----:B------:R-:W-:Y:S01]  /*1120*/  IMAD.U32 R35, R35, 0x10000, RZ ;  /* 0x0001000023237824 */ /* 0x000fe200078e00ff */
[----:B------:R-:W-:Y:S01]  /*1130*/  PRMT R25, R20, 0x7632, R25 ;  /* 0x0000763214197816 */ /* 0x000fe20000000019 */
[----:B------:R-:W-:Y:S01]  /*1140*/  FMUL.FTZ R31, R31, R0 ;  /* 0x000000001f1f7220 */ /* 0x000fe20000410000 */
[----:B------:R-:W-:Y:S01]  /*1150*/  SHF.L.U32 R86, R56, 0x10, RZ ;  /* 0x0000001038567819 */ /* 0x000fe200000006ff */
[----:B------:R-:W-:Y:S01]  /*1160*/  FFMA.FTZ R85, R29, R30, R36 ;  /* 0x0000001e1d557223 */ /* 0x000fe20000010024 */
[----:B------:R-:W-:Y:S01]  /*1170*/  SHF.L.U32 R88, R23, 0x10, RZ ;  /* 0x0000001017587819 */ /* 0x000fe200000006ff */
[----:B------:R-:W-:Y:S01]  /*1180*/  FMUL.FTZ R35, R35, R0 ;  /* 0x0000000023237220 */ /* 0x000fe20000410000 */
[----:B------:R-:W-:-:S02]  /*1190*/  SHF.L.U32 R27, R24, 0x10, RZ ;  /* 0x00000010181b7819 */ /* 0x000fc400000006ff */
[----:B------:R-:W-:Y:S01]  /*11a0*/  SHF.L.U32 R24, R25, 0x10, RZ ;  /* 0x0000001019187819 */ /* 0x000fe200000006ff */
[----:B------:R-:W-:Y:S01]  /*11b0*/  FFMA.FTZ R89, R31, R86, R88 ;  /* 0x000000561f597223 */ /* 0x000fe20000010058 */
[----:B------:R-:W-:Y:S01]  /*11c0*/  PRMT R26, R21, 0x7632, R26 ;  /* 0x00007632151a7816 */ /* 0x000fe2000000001a */
[----:B------:R-:W-:Y:S01]  /*11d0*/  IMAD.U32 R86, R114, 0x10000, RZ ;  /* 0x0001000072567824 */ /* 0x000fe200078e00ff */
        /* <DEDUP_REMOVED lines=8> */
[----:B------:R-:W-:Y:S01]  /*1260*/  FMUL.FTZ R37, R37, R0 ;  /* 0x0000000025257220 */ /* 0x000fe20000410000 */
[----:B------:R-:W-:Y:S01]  /*1270*/  SHF.L.U32 R82, R112, 0x10, RZ ;  /* 0x0000001070527819 */ /* 0x000fe200000006ff */
[----:B------:R-:W-:Y:S01]  /*1280*/  FFMA.FTZ R88, R27, R88, R24 ;  /* 0x000000581b587223 */ /* 0x000fe20000010018 */
[----:B------:R-:W-:Y:S02]  /*1290*/  SHF.L.U32 R26, R26, 0x10, RZ ;  /* 0x000000101a1a7819 */ /* 0x000fe400000006ff */
[----:B------:R-:W-:Y:S02]  /*12a0*/  SHF.L.U32 R28, R28, 0x10, RZ ;  /* 0x000000101c1c7819 */ /* 0x000fe400000006ff */
[----:B------:R-:W-:Y:S01]  /*12b0*/  SHF.L.U32 R30, R29, 0x10, RZ ;  /* 0x000000101d1e7819 */ /* 0x000fe200000006ff */
[----:B------:R-:W-:Y:S01]  /*12c0*/  FFMA.FTZ R86, R25, R86, R26 ;  /* 0x0000005619567223 */ /* 0x000fe2000001001a */
[----:B------:R-:W-:Y:S01]  /*12d0*/  F2FP.BF16.F32.PACK_AB R24, R88, R83 ;  /* 0x000000535818723e */ /* 0x000fe200000010ff */
[----:B------:R-:W-:-:S02]  /*12e0*/  FFMA.FTZ R84, R35, R84, R28 ;  /* 0x0000005423547223 */ /* 0x000fc4000001001c */
[----:B------:R-:W-:Y:S01]  /*12f0*/  FFMA.FTZ R82, R37, R82, R30 ;  /* 0x0000005225527223 */ /* 0x000fe2000001001e */
[----:B------:R-:W-:Y:S02]  /*1300*/  F2FP.BF16.F32.PACK_AB R25, R86, R85 ;  /* 0x000000555619723e */ /* 0x000fe400000010ff */
[----:B------:R-:W-:Y:S02]  /*1310*/  F2FP.BF16.F32.PACK_AB R26, R84, R87 ;  /* 0x00000057541a723e */ /* 0x000fe400000010ff */
[----:B------:R-:W-:Y:S01]  /*1320*/  F2FP.BF16.F32.PACK_AB R27, R82, R89 ;  /* 0x00000059521b723e */ /* 0x000fe200000010ff */
[----:B------:R-:W-:Y:S06]  /*1330*/  BRA `(.L_x_137) ;  /* 0x0000000000a07947 */ /* 0x000fec0003800000 */
.L_x_136:
[----:B0----5:R-:W-:Y:S01]  /*1340*/  PRMT R27, R29, 0x7632, R27 ;  /* 0x000076321d1b7816 */ /* 0x021fe2000000001b */
[----:B------:R-:W-:Y:S01]  /*1350*/  IMAD.U32 R84, R113, 0x10000, RZ ;  /* 0x0001000071547824 */ /* 0x000fe200078e00ff */
[C---:B------:R-:W-:Y:S02]  /*1360*/  SHF.L.U32 R25, R28.reuse, 0x10, RZ ;  /* 0x000000101c197819 */ /* 0x040fe400000006ff */
[----:B------:R-:W-:Y:S02]  /*1370*/  SHF.L.U32 R29, R29, 0x10, RZ ;  /* 0x000000101d1d7819 */ /* 0x000fe400000006ff */
[C---:B------:R-:W-:Y:S01]  /*1380*/  PRMT R36, R31.reuse, 0x7632, R36 ;  /* 0x000076321f247816 */ /* 0x040fe20000000024 */
[----:B------:R-:W-:Y:S01]  /*1390*/  IMAD.U32 R31, R31, 0x10000, RZ ;  /* 0x000100001f1f7824 */ /* 0x000fe200078e00ff */
[----:B------:R-:W-:Y:S01]  /*13a0*/  PRMT R24, R28, 0x7632, R24 ;  /* 0x000076321c187816 */ /* 0x000fe20000000018 */
[-C--:B------:R-:W-:Y:S01]  /*13b0*/  FMUL.FTZ R25, R25, R0.reuse ;  /* 0x0000000019197220 */ /* 0x080fe20000410000 */
[----:B------:R-:W-:Y:S01]  /*13c0*/  SHF.L.U32 R26, R52, 0x10, RZ ;  /* 0x00000010341a7819 */ /* 0x000fe200000006ff */
[-C--:B------:R-:W-:Y:S01]  /*13d0*/  FMUL.FTZ R29, R29, R0.reuse ;  /* 0x000000001d1d7220 */ /* 0x080fe20000410000 */
[----:B------:R-:W-:Y:S01]  /*13e0*/  SHF.L.U32 R28, R53, 0x10, RZ ;  /* 0x00000010351c7819 */ /* 0x000fe200000006ff */
[----:B------:R-:W-:Y:S01]  /*13f0*/  FMUL.FTZ R31, R31, R0 ;  /* 0x000000001f1f7220 */ /* 0x000fe20000410000 */
[----:B------:R-:W-:Y:S01]  /*1400*/  SHF.L.U32 R82, R56, 0x10, RZ ;  /* 0x0000001038527819 */ /* 0x000fe200000006ff */
[----:B------:R-:W-:Y:S01]  /*1410*/  FMUL.FTZ R83, R25, R26 ;  /* 0x0000001a19537220 */ /* 0x000fe20000410000 */
[C---:B------:R-:W-:Y:S01]  /*1420*/  PRMT R34, R30.reuse, 0x7632, R34 ;  /* 0x000076321e227816 */ /* 0x040fe20000000022 */
[----:B------:R-:W-:Y:S01]  /*1430*/  FMUL.FTZ R85, R29, R28 ;  /* 0x0000001c1d557220 */ /* 0x000fe20000410000 */
        /* <DEDUP_REMOVED lines=24> */
.L_x_137:
[----:B------:R-:W0:Y:S01]  /*15c0*/  @P1 LDC.64 R36, c[0x0][0x3a0] ;  /* 0x0000e800ff241b82 */ /* 0x000e220000000a00 */
[----:B------:R-:W-:Y:S01]  /*15d0*/  IADD3 R91, PT, PT, R39, 0x200, RZ ;  /* 0x00000200275b7810 */ /* 0x000fe20007ffe0ff */
[----:B------:R-:W-:-:S04]  /*15e0*/  IMAD.WIDE.U32 R34, R81, 0x10, R2 ;  /* 0x0000001051227825 */ /* 0x000fc800078e0002 */
[C---:B------:R-:W-:Y:S01]  /*15f0*/  IMAD.WIDE.U32 R28, R91.reuse, 0x10, R32 ;  /* 0x000000105b1c7825 */ /* 0x040fe200078e0020 */
[----:B------:R1:W-:Y:S05]  /*1600*/  STG.E.128 desc[UR6][R34.64], R24 ;  /* 0x0000001822007986 */ /* 0x0003ea000c101d06 */
[----:B------:R-:W5:Y:S01]  /*1610*/  LDG.E.128 R28, desc[UR6][R28.64] ;  /* 0x000000061c1c7981 */ /* 0x000f62000c1e1d00 */
[----:B0-----:R-:W-:-:S05]  /*1620*/  @P1 IMAD.WIDE.U32 R36, R91, 0x10, R36 ;  /* 0x000000105b241825 */ /* 0x001fca00078e0024 */
[----:B------:R1:W5:Y:S01]  /*1630*/  @P1 LDG.E.128 R20, desc[UR6][R36.64] ;  /* 0x0000000624141981 */ /* 0x000362000c1e1d00 */
[----:B------:R-:W-:Y:S05]  /*1640*/  @!P1 BRA `(.L_x_138) ;  /* 0x0000000000d49947 */ /* 0x000fea0003800000 */
[C---:B-1---5:R-:W-:Y:S01]  /*1650*/  IMAD.U32 R25, R28.reuse, 0x10000, RZ ;  /* 0x000100001c197824 */ /* 0x062fe200078e00ff */
[----:B------:R-:W-:Y:S01]  /*1660*/  PRMT R24, R28, 0x7632, R24 ;  /* 0x000076321c187816 */ /* 0x000fe20000000018 */
[----:B------:R-:W-:Y:S01]  /*1670*/  IMAD.U32 R94, R21, 0x10000, RZ ;  /* 0x00010000155e7824 */ /* 0x000fe200078e00ff */
[----:B------:R-:W-:Y:S01]  /*1680*/  SHF.L.U32 R27, R30, 0x10, RZ ;  /* 0x000000101e1b7819 */ /* 0x000fe200000006ff */
[-C--:B------:R-:W-:Y:S01]  /*1690*/  FMUL.FTZ R25, R25, R0.reuse ;  /* 0x0000000019197220 */ /* 0x080fe20000410000 */
[----:B------:R-:W-:Y:S02]  /*16a0*/  PRMT R28, R29, 0x7632, R28 ;  /* 0x000076321d1c7816 */ /* 0x000fe4000000001c */
[----:B------:R-:W-:Y:S01]  /*16b0*/  PRMT R35, R31, 0x7632, R35 ;  /* 0x000076321f237816 */ /* 0x000fe20000000023 */
[----:B------:R-:W-:Y:S01]  /*16c0*/  FMUL.FTZ R27, R27, R0 ;  /* 0x000000001b1b7220 */ /* 0x000fe20000410000 */
[----:B------:R-:W-:Y:S02]  /*16d0*/  SHF.L.U32 R26, R61, 0x10, RZ ;  /* 0x000000103d1a7819 */ /* 0x000fe400000006ff */
[----:B------:R-:W-:-:S02]  /*16e0*/  SHF.L.U32 R92, R20, 0x10, RZ ;  /* 0x00000010145c7819 */ /* 0x000fc400000006ff */
[----:B------:R-:W-:Y:S02]  /*16f0*/  SHF.L.U32 R29, R29, 0x10, RZ ;  /* 0x000000101d1d7819 */ /* 0x000fe400000006ff */
[----:B------:R-:W-:Y:S01]  /*1700*/  SHF.L.U32 R31, R31, 0x10, RZ ;  /* 0x000000101f1f7819 */ /* 0x000fe200000006ff */
[----:B------:R-:W-:Y:S01]  /*1710*/  FFMA.FTZ R93, R25, R26, R92 ;  /* 0x0000001a195d7223 */ /* 0x000fe2000001005c */
[----:B------:R-:W-:Y:S01]  /*1720*/  SHF.L.U32 R36, R63, 0x10, RZ ;  /* 0x000000103f247819 */ /* 0x000fe200000006ff */
[-C--:B------:R-:W-:Y:S01]  /*1730*/  FMUL.FTZ R29, R29, R0.reuse ;  /* 0x000000001d1d7220 */ /* 0x080fe20000410000 */
[----:B------:R-:W-:Y:S01]  /*1740*/  SHF.L.U32 R96, R22, 0x10, RZ ;  /* 0x0000001016607819 */ /* 0x000fe200000006ff */
[----:B------:R-:W-:Y:S01]  /*1750*/  FMUL.FTZ R31, R31, R0 ;  /* 0x000000001f1f7220 */ /* 0x000fe20000410000 */
[----:B------:R-:W-:Y:S01]  /*1760*/  PRMT R34, R30, 0x7632, R34 ;  /* 0x000076321e227816 */ /* 0x000fe20000000022 */
[----:B------:R-:W-:Y:S01]  /*1770*/  IMAD.U32 R92, R121, 0x10000, RZ ;  /* 0x00010000795c7824 */ /* 0x000fe200078e00ff */
[----:B------:R-:W-:Y:S01]  /*1780*/  SHF.L.U32 R30, R62, 0x10, RZ ;  /* 0x000000103e1e7819 */ /* 0x000fe200000006ff */
[----:B------:R-:W-:Y:S01]  /*1790*/  FFMA.FTZ R97, R27, R36, R96 ;  /* 0x000000241b617223 */ /* 0x000fe20000010060 */
[----:B------:R-:W-:-:S02]  /*17a0*/  SHF.L.U32 R90, R64, 0x10, RZ ;  /* 0x00000010405a7819 */ /* 0x000fc400000006ff */
[----:B------:R-:W-:Y:S01]  /*17b0*/  SHF.L.U32 R148, R23, 0x10, RZ ;  /* 0x0000001017947819 */ /* 0x000fe200000006ff */
[----:B------:R-:W-:Y:S01]  /*17c0*/  FFMA.FTZ R95, R29, R30, R94 ;  /* 0x0000001e1d5f7223 */ /* 0x000fe2000001005e */
[----:B------:R-:W-:Y:S02]  /*17d0*/  PRMT R25, R20, 0x7632, R25 ;  /* 0x0000763214197816 */ /* 0x000fe40000000019 */
[----:B------:R-:W-:Y:S01]  /*17e0*/  SHF.L.U32 R27, R24, 0x10, RZ ;  /* 0x00000010181b7819 */ /* 0x000fe200000006ff */
[----:B------:R-:W-:Y:S01]  /*17f0*/  FFMA.FTZ R101, R31, R90, R148 ;  /* 0x0000005a1f657223 */ /* 0x000fe20000010094 */
[----:B------:R-:W-:Y:S02]  /*1800*/  SHF.L.U32 R24, R25, 0x10, RZ ;  /* 0x0000001019187819 */ /* 0x000fe400000006ff */
[----:B------:R-:W-:Y:S01]  /*1810*/  PRMT R26, R21, 0x7632, R26 ;  /* 0x00007632151a7816 */ /* 0x000fe2000000001a */
[----:B------:R-:W-:Y:S01]  /*1820*/  FMUL.FTZ R27, R27, R0 ;  /* 0x000000001b1b7220 */ /* 0x000fe20000410000 */
[----:B------:R-:W-:-:S02]  /*1830*/  PRMT R29, R22, 0x7632, R29 ;  /* 0x00007632161d7816 */ /* 0x000fc4000000001d */
[----:B------:R-:W-:Y:S01]  /*1840*/  PRMT R30, R23, 0x7632, R30 ;  /* 0x00007632171e7816 */ /* 0x000fe2000000001e */
[----:B------:R-:W-:Y:S01]  /*1850*/  IMAD.U32 R26, R26, 0x10000, RZ ;  /* 0x000100001a1a7824 */ /* 0x000fe200078e00ff */
        /* <DEDUP_REMOVED lines=10> */
[----:B------:R-:W-:Y:S01]  /*1900*/  SHF.L.U32 R28, R29, 0x10, RZ ;  /* 0x000000101d1c7819 */ /* 0x000fe200000006ff */
[----:B------:R-:W-:Y:S01]  /*1910*/  FFMA.FTZ R94, R25, R94, R26 ;  /* 0x0000005e195e7223 */ /* 0x000fe2000001001a */
[----:B------:R-:W-:-:S02]  /*1920*/  SHF.L.U32 R30, R30, 0x10, RZ ;  /* 0x000000101e1e7819 */ /* 0x000fc400000006ff */
[----:B------:R-:W-:Y:S01]  /*1930*/  F2FP.BF16.F32.PACK_AB R24, R96, R93 ;  /* 0x0000005d6018723e */ /* 0x000fe200000010ff */
[----:B------:R-:W-:Y:S01]  /*1940*/  FFMA.FTZ R92, R31, R92, R28 ;  /* 0x0000005c1f5c7223 */ /* 0x000fe2000001001c */
[----:B------:R-:W-:Y:S01]  /*1950*/  F2FP.BF16.F32.PACK_AB R25, R94, R95 ;  /* 0x0000005f5e19723e */ /* 0x000fe200000010ff */
[----:B------:R-:W-:-:S03]  /*1960*/  FFMA.FTZ R90, R35, R90, R30 ;  /* 0x0000005a235a7223 */ /* 0x000fc6000001001e */
[----:B------:R-:W-:Y:S02]  /*1970*/  F2FP.BF16.F32.PACK_AB R26, R92, R97 ;  /* 0x000000615c1a723e */ /* 0x000fe400000010ff */
[----:B------:R-:W-:Y:S01]  /*1980*/  F2FP.BF16.F32.PACK_AB R27, R90, R101 ;  /* 0x000000655a1b723e */ /* 0x000fe200000010ff */
[----:B------:R-:W-:Y:S06]  /*1990*/  BRA `(.L_x_139) ;  /* 0x0000000000a07947 */ /* 0x000fec0003800000 */
.L_x_138:
[----:B-1---5:R-:W-:Y:S01]  /*19a0*/  PRMT R27, R29, 0x7632, R27 ;  /* 0x000076321d1b7816 */ /* 0x022fe2000000001b */
[----:B------:R-:W-:Y:S01]  /*19b0*/  IMAD.U32 R26, R61, 0x10000, RZ ;  /* 0x000100003d1a7824 */ /* 0x000fe200078e00ff */
[C---:B------:R-:W-:Y:S02]  /*19c0*/  SHF.L.U32 R25, R28.reuse, 0x10, RZ ;  /* 0x000000101c197819 */ /* 0x040fe400000006ff */
[----:B------:R-:W-:Y:S02]  /*19d0*/  SHF.L.U32 R29, R29, 0x10, RZ ;  /* 0x000000101d1d7819 */ /* 0x000fe400000006ff */
[----:B------:R-:W-:Y:S01]  /*19e0*/  PRMT R36, R31, 0x7632, R36 ;  /* 0x000076321f247816 */ /* 0x000fe20000000024 */
[-C--:B------:R-:W-:Y:S01]  /*19f0*/  FMUL.FTZ R25, R25, R0.reuse ;  /* 0x0000000019197220 */ /* 0x080fe20000410000 */
[----:B------:R-:W-:Y:S01]  /*1a00*/  SHF.L.U32 R31, R31, 0x10, RZ ;  /* 0x000000101f1f7819 */ /* 0x000fe200000006ff */
[----:B------:R-:W-:Y:S01]  /*1a10*/  FMUL.FTZ R29, R29, R0 ;  /* 0x000000001d1d7220 */ /* 0x000fe20000410000 */
[----:B------:R-:W-:Y:S01]  /*1a20*/  PRMT R24, R28, 0x7632, R24 ;  /* 0x000076321c187816 */ /* 0x000fe20000000018 */
[----:B------:R-:W-:Y:S01]  /*1a30*/  FMUL.FTZ R93, R25, R26 ;  /* 0x0000001a195d7220 */ /* 0x000fe20000410000 */
[----:B------:R-:W-:Y:S01]  /*1a40*/  SHF.L.U32 R28, R62, 0x10, RZ ;  /* 0x000000103e1c7819 */ /* 0x000fe200000006ff */
[----:B------:R-:W-:Y:S01]  /*1a50*/  FMUL.FTZ R31, R31, R0 ;  /* 0x000000001f1f7220 */ /* 0x000fe20000410000 */
[----:B------:R-:W-:-:S02]  /*1a60*/  SHF.L.U32 R90, R64, 0x10, RZ ;  /* 0x00000010405a7819 */ /* 0x000fc400000006ff */
[C---:B------:R-:W-:Y:S01]  /*1a70*/  PRMT R34, R30.reuse, 0x7632, R34 ;  /* 0x000076321e227816 */ /* 0x040fe20000000022 */
[----:B------:R-:W-:Y:S01]  /*1a80*/  FMUL.FTZ R95, R29, R28 ;  /* 0x0000001c1d5f7220 */ /* 0x000fe20000410000 */
[----:B------:R-:W-:Y:S01]  /*1a90*/  SHF.L.U32 R35, R30, 0x10, RZ ;  /* 0x000000101e237819 */ /* 0x000fe200000006ff */
[----:B------:R-:W-:Y:S01]  /*1aa0*/  FMUL.FTZ R101, R31, R90 ;  /* 0x0000005a1f657220 */ /* 0x000fe20000410000 */
        /* <DEDUP_REMOVED lines=23> */
.L_x_139:
        /* <DEDUP_REMOVED lines=9> */
[----:B-1---5:R-:W-:Y:S01]  /*1cb0*/  SHF.L.U32 R25, R28, 0x10, RZ ;  /* 0x000000101c197819 */ /* 0x022fe200000006ff */
[----:B------:R-:W-:Y:S01]  /*1cc0*/  IMAD.U32 R34, R71, 0x10000, RZ ;  /* 0x0001000047227824 */ /* 0x000fe200078e00ff */
[----:B------:R-:W-:Y:S02]  /*1cd0*/  PRMT R149, R31, 0x7632, R149 ;  /* 0x000076321f957816 */ /* 0x000fe40000000095 */
[----:B------:R-:W-:Y:S01]  /*1ce0*/  SHF.L.U32 R27, R30, 0x10, RZ ;  /* 0x000000101e1b7819 */ /* 0x000fe200000006ff */
[-C--:B------:R-:W-:Y:S01]  /*1cf0*/  FMUL.FTZ R25, R25, R0.reuse ;  /* 0x0000000019197220 */ /* 0x080fe20000410000 */
[----:B------:R-:W-:Y:S02]  /*1d00*/  SHF.L.U32 R31, R31, 0x10, RZ ;  /* 0x000000101f1f7819 */ /* 0x000fe400000006ff */
[----:B------:R-:W-:Y:S01]  /*1d10*/  PRMT R24, R28, 0x7632, R24 ;  /* 0x000076321c187816 */ /* 0x000fe20000000018 */
[-C--:B------:R-:W-:Y:S01]  /*1d20*/  FMUL.FTZ R27, R27, R0.reuse ;  /* 0x000000001b1b7220 */ /* 0x080fe20000410000 */
[----:B------:R-:W-:Y:S01]  /*1d30*/  SHF.L.U32 R26, R69, 0x10, RZ ;  /* 0x00000010451a7819 */ /* 0x000fe200000006ff */
[----:B------:R-:W-:Y:S01]  /*1d40*/  FMUL.FTZ R37, R31, R0 ;  /* 0x000000001f257220 */ /* 0x000fe20000410000 */
[----:B------:R-:W-:-:S02]  /*1d50*/  SHF.L.U32 R148, R20, 0x10, RZ ;  /* 0x0000001014947819 */ /* 0x000fc400000006ff */
[C---:B------:R-:W-:Y:S01]  /*1d60*/  PRMT R28, R29.reuse, 0x7632, R28 ;  /* 0x000076321d1c7816 */ /* 0x040fe2000000001c */
[----:B------:R-:W-:Y:S01]  /*1d70*/  IMAD.U32 R29, R29, 0x10000, RZ ;  /* 0x000100001d1d7824 */ /* 0x000fe200078e00ff */
[----:B------:R-:W-:Y:S01]  /*1d80*/  SHF.L.U32 R152, R22, 0x10, RZ ;  /* 0x0000001016987819 */ /* 0x000fe200000006ff */
[----:B------:R-:W-:Y:S01]  /*1d90*/  FFMA.FTZ R31, R25, R26, R148 ;  /* 0x0000001a191f7223 */ /* 0x000fe20000010094 */
[----:B------:R-:W-:Y:S01]  /*1da0*/  PRMT R32, R30, 0x7632, R32 ;  /* 0x000076321e207816 */ /* 0x000fe20000000020 */
[----:B------:R-:W-:Y:S01]  /*1db0*/  FMUL.FTZ R29, R29, R0 ;  /* 0x000000001d1d7220 */ /* 0x000fe20000410000 */
[----:B------:R-:W-:Y:S01]  /*1dc0*/  SHF.L.U32 R30, R70, 0x10, RZ ;  /* 0x00000010461e7819 */ /* 0x000fe200000006ff */
[----:B------:R-:W-:Y:S01]  /*1dd0*/  FFMA.FTZ R35, R27, R34, R152 ;  /* 0x000000221b237223 */ /* 0x000fe20000010098 */
[----:B------:R-:W-:Y:S02]  /*1de0*/  SHF.L.U32 R150, R21, 0x10, RZ ;  /* 0x0000001015967819 */ /* 0x000fe400000006ff */
[----:B------:R-:W-:-:S02]  /*1df0*/  PRMT R25, R20, 0x7632, R25 ;  /* 0x0000763214197816 */ /* 0x000fc40000000019 */
[----:B------:R-:W-:Y:S01]  /*1e00*/  SHF.L.U32 R36, R72, 0x10, RZ ;  /* 0x0000001048247819 */ /* 0x000fe200000006ff */
[----:B------:R-:W-:Y:S01]  /*1e10*/  FFMA.FTZ R33, R29, R30, R150 ;  /* 0x0000001e1d217223 */ /* 0x000fe20000010096 */
[----:B------:R-:W-:Y:S01]  /*1e20*/  SHF.L.U32 R154, R23, 0x10, RZ ;  /* 0x00000010179a7819 */ /* 0x000fe200000006ff */
[----:B------:R-:W-:Y:S01]  /*1e30*/  IMAD.U32 R150, R128, 0x10000, RZ ;  /* 0x0001000080967824 */ /* 0x000fe200078e00ff */
[----:B------:R-:W-:Y:S02]  /*1e40*/  SHF.L.U32 R27, R24, 0x10, RZ ;  /* 0x00000010181b7819 */ /* 0x000fe400000006ff */
[----:B------:R-:W-:Y:S01]  /*1e50*/  SHF.L.U32 R24, R25, 0x10, RZ ;  /* 0x0000001019187819 */ /* 0x000fe200000006ff */
[----:B------:R-:W-:Y:S01]  /*1e60*/  FFMA.FTZ R37, R37, R36, R154 ;  /* 0x0000002425257223 */ /* 0x000fe2000001009a */
[----:B------:R-:W-:Y:S01]  /*1e70*/  SHF.L.U32 R151, R149, 0x10, RZ ;  /* 0x0000001095977819 */ /* 0x000fe200000006ff */
[----:B------:R-:W-:Y:S01]  /*1e80*/  FMUL.FTZ R27, R27, R0 ;  /* 0x000000001b1b7220 */ /* 0x000fe20000410000 */
[----:B------:R-:W-:-:S02]  /*1e90*/  PRMT R26, R21, 0x7632, R26 ;  /* 0x00007632151a7816 */ /* 0x000fc4000000001a */
[----:B------:R-:W-:Y:S01]  /*1ea0*/  PRMT R29, R22, 0x7632, R29 ;  /* 0x00007632161d7816 */ /* 0x000fe2000000001d */
[-C--:B------:R-:W-:Y:S01]  /*1eb0*/  FMUL.FTZ R151, R151, R0.reuse ;  /* 0x0000000097977220 */ /* 0x080fe20000410000 */
[----:B------:R-:W-:Y:S02]  /*1ec0*/  PRMT R30, R23, 0x7632, R30 ;  /* 0x00007632171e7816 */ /* 0x000fe4000000001e */
[----:B------:R-:W-:Y:S02]  /*1ed0*/  SHF.L.U32 R25, R28, 0x10, RZ ;  /* 0x000000101c197819 */ /* 0x000fe400000006ff */
[----:B------:R-:W-:Y:S01]  /*1ee0*/  SHF.L.U32 R149, R32, 0x10, RZ ;  /* 0x0000001020957819 */ /* 0x000fe200000006ff */
[----:B------:R-:W-:Y:S01]  /*1ef0*/  IMAD.U32 R30, R30, 0x10000, RZ ;  /* 0x000100001e1e7824 */ /* 0x000fe200078e00ff */
        /* <DEDUP_REMOVED lines=16> */
.L_x_140:
[----:B-1---5:R-:W-:Y:S01]  /*2000*/  PRMT R27, R29, 0x7632, R27 ;  /* 0x000076321d1b7816 */ /* 0x022fe2000000001b */
[----:B------:R-:W-:Y:S01]  /*2010*/  IMAD.U32 R36, R131, 0x10000, RZ ;  /* 0x0001000083247824 */ /* 0x000fe200078e00ff */
[----:B------:R-:W-:Y:S02]  /*2020*/  SHF.L.U32 R29, R29, 0x10, RZ ;  /* 0x000000101d1d7819 */ /* 0x000fe400000006ff */
[C---:B------:R-:W-:Y:S02]  /*2030*/  SHF.L.U32 R25, R28.reuse, 0x10, RZ ;  /* 0x000000101c197819 */ /* 0x040fe400000006ff */
[----:B------:R-:W-:Y:S01]  /*2040*/  PRMT R24, R28, 0x7632, R24 ;  /* 0x000076321c187816 */ /* 0x000fe20000000018 */
        /* <DEDUP_REMOVED lines=8> */
[C---:B------:R-:W-:Y:S02]  /*20d0*/  PRMT R34, R31.reuse, 0x7632, R34 ;  /* 0x000076321f227816 */ /* 0x040fe40000000022 */
        /* <DEDUP_REMOVED lines=10> */
[-C--:B------:R-:W-:Y:S01]  /*2180*/  FMUL.FTZ R27, R27, R0.reuse ;  /* 0x000000001b1b7220 */ /* 0x080fe20000410000 */
[-C--:B------:R-:W-:Y:S01]  /*2190*/  FMUL.FTZ R29, R29, R0.reuse ;  /* 0x000000001d1d7220 */ /* 0x080fe20000410000 */
[----:B------:R-:W-:Y:S01]  /*21a0*/  SHF.L.U32 R30, R128, 0x10, RZ ;  /* 0x00000010801e7819 */ /* 0x000fe200000006ff */
[----:B------:R-:W-:Y:S01]  /*21b0*/  FMUL.FTZ R149, R149, R0 ;  /* 0x0000000095957220 */ /* 0x000fe20000410000 */
[----:B------:R-:W-:Y:S01]  /*21c0*/  SHF.L.U32 R0, R72, 0x10, RZ ;  /* 0x0000001048007819 */ /* 0x000fe200000006ff */
[----:B------:R-:W-:Y:S01]  /*21d0*/  FMUL.FTZ R36, R25, R36 ;  /* 0x0000002419247220 */ /* 0x000fe20000410000 */
[----:B------:R-:W-:Y:S01]  /*21e0*/  SHF.L.U32 R32, R129, 0x10, RZ ;  /* 0x0000001081207819 */ /* 0x000fe200000006ff */
[----:B------:R-:W-:Y:S01]  /*21f0*/  FMUL.FTZ R30, R149, R30 ;  /* 0x0000001e951e7220 */ /* 0x000fe20000410000 */
[----:B------:R-:W-:Y:S01]  /*2200*/  SHF.L.U32 R34, R130, 0x10, RZ ;  /* 0x0000001082227819 */ /* 0x000fe200000006ff */
[----:B------:R-:W-:Y:S01]  /*2210*/  FMUL.FTZ R37, R37, R0 ;  /* 0x0000000025257220 */ /* 0x000fe20000410000 */
[----:B------:R-:W-:Y:S01]  /*2220*/  F2FP.BF16.F32.PACK_AB R24, R36, R31 ;  /* 0x0000001f2418723e */ /* 0x000fe200000010ff */
[----:B------:R-:W-:-:S02]  /*2230*/  FMUL.FTZ R32, R29, R32 ;  /* 0x000000201d207220 */ /* 0x000fc40000410000 */
[----:B------:R-:W-:Y:S01]  /*2240*/  FMUL.FTZ R34, R27, R34 ;  /* 0x000000221b227220 */ /* 0x000fe20000410000 */
[----:B------:R-:W-:Y:S02]  /*2250*/  F2FP.BF16.F32.PACK_AB R27, R30, R37 ;  /* 0x000000251e1b723e */ /* 0x000fe400000010ff */
[----:B------:R-:W-:Y:S02]  /*2260*/  F2FP.BF16.F32.PACK_AB R26, R32, R35 ;  /* 0x00000023201a723e */ /* 0x000fe400000010ff */
[----:B------:R-:W-:-:S07]  /*2270*/  F2FP.BF16.F32.PACK_AB R25, R34, R33 ;  /* 0x000000212219723e */ /* 0x000fce00000010ff */
.L_x_141:
[----:B------:R-:W-:Y:S01]  /*2280*/  FADD.FTZ R29, RZ, R73 ;  /* 0x00000049ff1d7221 */ /* 0x000fe20000010000 */
[----:B------:R-:W-:Y:S01]  /*2290*/  IMAD.WIDE.U32 R2, R99, 0x10, R2 ;  /* 0x0000001063027825 */ /* 0x000fe200078e0002 */
[----:B------:R-:W-:Y:S01]  /*22a0*/  LOP3.LUT P1, RZ, R38, 0x1f, RZ, 0xc0, !PT ;  /* 0x0000001f26ff7812 */ /* 0x000fe2000782c0ff */
[----:B------:R-:W-:Y:S02]  /*22b0*/  BSSY.RECONVERGENT B0, `(.L_x_142) ;  /* 0x000007e000007945 */ /* 0x000fe40003800200 */
[----:B------:R-:W-:Y:S01]  /*22c0*/  FADD.FTZ R0, R29, R80 ;  /* 0x000000501d007221 */ /* 0x000fe20000010000 */
[----:B------:R-:W-:Y:S03]  /*22d0*/  STG.E.128 desc[UR6][R2.64], R24 ;  /* 0x0000001802007986 */ /* 0x000fe6000c101d06 */
        /* <DEDUP_REMOVED lines=123> */
.L_x_143:
[----:B------:R-:W-:Y:S05]  /*2a90*/  BSYNC.RECONVERGENT B0 ;  /* 0x0000000000007941 */ /* 0x000fea0003800200 */
.L_x_142:
[----:B0-----:R-:W-:Y:S01]  /*2aa0*/  LOP3.LUT R0, R38, 0x1f, RZ, 0xc0, !PT ;  /* 0x0000001f26007812 */ /* 0x001fe200078ec0ff */
[----:B------:R-:W-:Y:S01]  /*2ab0*/  BAR.SYNC.DEFER_BLOCKING 0x0 ;  /* 0x0000000000007b1d */ /* 0x000fe20000010000 */
[----:B------:R-:W-:Y:S02]  /*2ac0*/  CS2R R2, SRZ ;  /* 0x0000000000027805 */ /* 0x000fe4000001ff00 */
[----:B------:R-:W-:Y:S01]  /*2ad0*/  ISETP.GT.U32.AND P1, PT, R0, 0x7, PT ;  /* 0x000000070000780c */ /* 0x000fe20003f24070 */
[----:B------:R-:W-:Y:S02]  /*2ae0*/  HFMA2 R0, -RZ, RZ, 0, 0 ;  /* 0x00000000ff007431 */ /* 0x000fe400000001ff */
[----:B------:R-:W-:Y:S10]  /*2af0*/  BSSY.RECONVERGENT B0, `(.L_x_144) ;  /* 0x000000a000007945 */ /* 0x000ff40003800200 */
[----:B------:R-:W-:Y:S05]  /*2b00*/  @P1 BRA `(.L_x_145) ;  /* 0x0000000000201947 */ /* 0x000fea0003800000 */
[----:B------:R-:W0:Y:S01]  /*2b10*/  S2UR UR5, SR_CgaCtaId ;  /* 0x00000000000579c3 */ /* 0x000e220000008800 */
[----:B------:R-:W-:Y:S01]  /*2b20*/  UMOV UR4, 0x400 ;  /* 0x0000040000047882 */ /* 0x000fe20000000000 */
[----:B------:R-:W-:-:S04]  /*2b30*/  SHF.L.U32 R0, R38, 0x3, RZ ;  /* 0x0000000326007819 */ /* 0x000fc800000006ff */
[----:B------:R-:W-:Y:S02]  /*2b40*/  LOP3.LUT R2, R0, 0xf8, RZ, 0xc0, !PT ;  /* 0x000000f800027812 */ /* 0x000fe400078ec0ff */
[----:B------:R-:W-:Y:S01]  /*2b50*/  MOV R0, 0x400 ;  /* 0x0000040000007802 */ /* 0x000fe20000000f00 */
[----:B0-----:R-:W-:-:S04]  /*2b60*/  ULEA UR4, UR5, UR4, 0x18 ;  /* 0x0000000405047291 */ /* 0x001fc8000f8ec0ff */
[----:B------:R-:W-:-:S09]  /*2b70*/  @UP0 UIADD3 UR4, UPT, UPT, UR4, 0x40, URZ ;  /* 0x0000004004040890 */ /* 0x000fd2000fffe0ff */
[----:B------:R-:W0:Y:S03]  /*2b80*/  LDS.64 R2, [R2+UR4] ;  /* 0x0000000402027984 */ /* 0x000e260008000a00 */
.L_x_145:
[----:B------:R-:W-:Y:S05]  /*2b90*/  BSYNC.RECONVERGENT B0 ;  /* 0x0000000000007941 */ /* 0x000fea0003800200 */
.L_x_144:
[----:B------:R-:W1:Y:S01]  /*2ba0*/  SHFL.DOWN PT, R25, R0, 0x4, 0x1f ;  /* 0x08801f0000197f89 */ /* 0x000e6200000e0000 */
[----:B------:R-:W-:Y:S01]  /*2bb0*/  ISETP.NE.AND P1, PT, R38, RZ, PT ;  /* 0x000000ff2600720c */ /* 0x000fe20003f25270 */
[----:B------:R-:W-:Y:S01]  /*2bc0*/  UPLOP3.LUT UP0, UPT, UPT, UPT, UP0, 0x40, 0x4 ;  /* 0x000000000004789c */ /* 0x000fe20003f0e800 */
[----:B------:R-:W-:Y:S01]  /*2bd0*/  ISETP.NE.AND P2, PT, RZ, UR11, PT ;  /* 0x0000000bff007c0c */ /* 0x000fe2000bf45270 */
[----:B0-----:R-:W0:Y:S01]  /*2be0*/  SHFL.DOWN PT, R27, R2, 0x4, 0x1f ;  /* 0x08801f00021b7f89 */ /* 0x001e2200000e0000 */
[----:B------:R-:W-:Y:S02]  /*2bf0*/  SHF.L.U32 R38, R132, 0x10, RZ ;  /* 0x0000001084267819 */ /* 0x000fe400000006ff */
[----:B------:R-:W-:Y:S01]  /*2c00*/  SHF.L.U32 R152, R124, 0x10, RZ ;  /* 0x000000107c987819 */ /* 0x000fe200000006ff */
[----:B------:R-:W2:Y:S01]  /*2c10*/  SHFL.DOWN PT, R24, R3, 0x4, 0x1f ;  /* 0x08801f0003187f89 */ /* 0x000ea200000e0000 */
[----:B------:R-:W-:Y:S02]  /*2c20*/  SHF.L.U32 R154, R144, 0x10, RZ ;  /* 0x00000010909a7819 */ /* 0x000fe400000006ff */
[----:B-1----:R-:W-:-:S02]  /*2c30*/  IADD3 R26, PT, PT, R25, R0, RZ ;  /* 0x00000000191a7210 */ /* 0x002fc40007ffe0ff */
[----:B------:R-:W-:Y:S02]  /*2c40*/  I2FP.F32.S32 R148, R25 ;  /* 0x0000001900947245 */ /* 0x000fe40000201400 */
[----:B------:R-:W-:Y:S01]  /*2c50*/  I2FP.F32.S32 R28, R26 ;  /* 0x0000001a001c7245 */ /* 0x000fe20000201400 */
[----:B------:R-:W1:Y:S01]  /*2c60*/  SHFL.DOWN PT, R151, R26, 0x2, 0x1f ;  /* 0x08401f001a977f89 */ /* 0x000e6200000e0000 */
[----:B------:R-:W-:Y:S01]  /*2c70*/  I2FP.F32.U32 R25, R0 ;  /* 0x0000000000197245 */ /* 0x000fe20000201000 */
[C---:B0-----:R-:W-:Y:S01]  /*2c80*/  FMUL.FTZ R150, R27.reuse, R148 ;  /* 0x000000941b967220 */ /* 0x041fe20000410000 */
[----:B------:R-:W0:Y:S01]  /*2c90*/  MUFU.RCP R29, R28 ;  /* 0x0000001c001d7308 */ /* 0x000e220000001000 */
[----:B------:R-:W-:Y:S01]  /*2ca0*/  FADD.FTZ R27, -R27, R2 ;  /* 0x000000021b1b7221 */ /* 0x000fe20000010100 */
[----:B--2---:R-:W-:Y:S01]  /*2cb0*/  FADD.FTZ R24, R24, R3 ;  /* 0x0000000318187221 */ /* 0x004fe20000010000 */
[----:B------:R-:W-:Y:S02]  /*2cc0*/  FFMA.FTZ R150, R25, R2, R150 ;  /* 0x0000000219967223 */ /* 0x000fe40000010096 */
[----:B------:R-:W-:-:S04]  /*2cd0*/  FMUL.FTZ R27, R27, R27 ;  /* 0x0000001b1b1b7220 */ /* 0x000fc80000410000 */
[----:B------:R-:W-:-:S04]  /*2ce0*/  FMUL.FTZ R27, R27, R25 ;  /* 0x000000191b1b7220 */ /* 0x000fc80000410000 */
[----:B------:R-:W-:Y:S01]  /*2cf0*/  FMUL.FTZ R27, R27, R148 ;  /* 0x000000941b1b7220 */ /* 0x000fe20000410000 */
[----:B0-----:R-:W-:-:S03]  /*2d00*/  FMUL.FTZ R149, R29, R150 ;  /* 0x000000961d957220 */ /* 0x001fc60000410000 */
[----:B------:R-:W-:Y:S01]  /*2d10*/  FFMA.FTZ R24, R29, R27, R24 ;  /* 0x0000001b1d187223 */ /* 0x000fe20000010018 */
[----:B------:R-:W-:Y:S02]  /*2d20*/  SHF.L.U32 R150, R7, 0x10, RZ ;  /* 0x0000001007967819 */ /* 0x000fe400000006ff */
[-C--:B-1----:R-:W-:Y:S01]  /*2d30*/  IADD3 R26, PT, PT, R26, R151.reuse, RZ ;  /* 0x000000971a1a7210 */ /* 0x082fe20007ffe0ff */
        /* <DEDUP_REMOVED lines=17> */
[----:B------:R-:W-:-:S02]  /*2e50*/  I2FP.F32.S32 R26, R26 ;  /* 0x0000001a001a7245 */ /* 0x000fc40000201400 */
[----:B------:R-:W-:Y:S01]  /*2e60*/  SHF.L.U32 R148, R146, 0x10, RZ ;  /* 0x0000001092947819 */ /* 0x000fe200000006ff */
        /* <DEDUP_REMOVED lines=11> */
[----:B------:R-:W0:Y:S02]  /*2f20*/  SHFL.IDX PT, R185, R27, RZ, 0x1f ;  /* 0x00001fff1bb97589 */ /* 0x000e2400000e0000 */
[----:B------:R-:W-:Y:S02]  /*2f30*/  FFMA.FTZ R25, R26, R25, R3 ;  /* 0x000000191a197223 */ /* 0x000fe40000010003 */
[----:B------:R-:W1:Y:S04]  /*2f40*/  LDC R26, c[0x0][0x448] ;  /* 0x00011200ff1a7b82 */ /* 0x000e680000000800 */
[----:B------:R-:W1:Y:S04]  /*2f50*/  SHFL.IDX PT, R25, R25, RZ, 0x1f ;  /* 0x00001fff19197589 */ /* 0x000e6800000e0000 */
[----:B------:R-:W2:Y:S01]  /*2f60*/  @!P1 LDC.64 R2, c[0x0][0x3c0] ;  /* 0x0000f000ff029b82 */ /* 0x000ea20000000a00 */
[C---:B0-----:R-:W-:Y:S01]  /*2f70*/  FMUL.FTZ R0, R185.reuse, R185 ;  /* 0x000000b9b9007220 */ /* 0x041fe20000410000 */
[----:B------:R-:W-:-:S04]  /*2f80*/  FSEL R24, R185, RZ, !P2 ;  /* 0x000000ffb9187208 */ /* 0x000fc80005000000 */
[----:B------:R-:W-:Y:S01]  /*2f90*/  FSEL R29, R0, RZ, P2 ;  /* 0x000000ff001d7208 */ /* 0x000fe20001000000 */
[C---:B------:R-:W-:Y:S01]  /*2fa0*/  FADD.FTZ R149, -R24.reuse, R73 ;  /* 0x0000004918957221 */ /* 0x040fe20000010100 */
[C---:B------:R-:W-:Y:S01]  /*2fb0*/  FADD.FTZ R151, -R24.reuse, R80 ;  /* 0x0000005018977221 */ /* 0x040fe20000010100 */
[----:B-1----:R-:W-:Y:S01]  /*2fc0*/  FFMA.FTZ R0, R25, UR12, R26 ;  /* 0x0000000c19007c23 */ /* 0x002fe2000801001a */
[C---:B------:R-:W-:Y:S01]  /*2fd0*/  FADD.FTZ R153, -R24.reuse, R75 ;  /* 0x0000004b18997221 */ /* 0x040fe20000010100 */
[C---:B------:R-:W-:Y:S01]  /*2fe0*/  FADD.FTZ R157, -R24.reuse, R77 ;  /* 0x0000004d189d7221 */ /* 0x040fe20000010100 */
[----:B------:R-:W-:Y:S01]  /*2ff0*/  FADD.FTZ R155, -R24, R78 ;  /* 0x0000004e189b7221 */ /* 0x000fe20000010100 */
[----:B------:R-:W-:Y:S01]  /*3000*/  FADD.FTZ R0, R0, R29 ;  /* 0x0000001d00007221 */ /* 0x000fe20000010000 */
[C---:B------:R-:W-:Y:S01]  /*3010*/  FADD.FTZ R159, -R24.reuse, R76 ;  /* 0x0000004c189f7221 */ /* 0x040fe20000010100 */
[C---:B------:R-:W-:Y:S01]  /*3020*/  FADD.FTZ R161, -R24.reuse, R79 ;  /* 0x0000004f18a17221 */ /* 0x040fe20000010100 */
[C---:B------:R-:W-:Y:S01]  /*3030*/  FADD.FTZ R163, -R24.reuse, R74 ;  /* 0x0000004a18a37221 */ /* 0x040fe20000010100 */
[C---:B------:R-:W-:Y:S01]  /*3040*/  FADD.FTZ R165, -R24.reuse, R83 ;  /* 0x0000005318a57221 */ /* 0x040fe20000010100 */
[C---:B------:R-:W-:Y:S01]  /*3050*/  FADD.FTZ R167, -R24.reuse, R88 ;  /* 0x0000005818a77221 */ /* 0x040fe20000010100 */
[----:B------:R-:W0:Y:S01]  /*3060*/  MUFU.RSQ R0, R0 ;  /* 0x0000000000007308 */ /* 0x000e220000001400 */
[C---:B------:R-:W-:Y:S01]  /*3070*/  FADD.FTZ R169, -R24.reuse, R85 ;  /* 0x0000005518a97221 */ /* 0x040fe20000010100 */
        /* <DEDUP_REMOVED lines=21> */
[----:B------:R-:W-:Y:S01]  /*31d0*/  SHF.L.U32 R25, R40, 0x10, RZ ;  /* 0x0000001028197819 */ /* 0x000fe200000006ff */
[----:B--2---:R-:W-:Y:S01]  /*31e0*/  @!P1 IMAD.WIDE R2, R55, 0x4, R2 ;  /* 0x0000000437029825 */ /* 0x004fe200078e0202 */
[----:B------:R-:W-:-:S03]  /*31f0*/  SHF.L.U32 R24, R103, 0x10, RZ ;  /* 0x0000001067187819 */ /* 0x000fc600000006ff */
[----:B0-----:R-:W-:Y:S01]  /*3200*/  FMUL.FTZ R28, R0, R149 ;  /* 0x00000095001c7220 */ /* 0x001fe20000410000 */
[----:B------:R-:W-:Y:S01]  /*3210*/  SHF.L.U32 R26, R135, 0x10, RZ ;  /* 0x00000010871a7819 */ /* 0x000fe200000006ff */
[----:B------:R-:W-:Y:S02]  /*3220*/  IMAD.U32 R33, R16, 0x10000, RZ ;  /* 0x0001000010217824 */ /* 0x000fe400078e00ff */
[C---:B------:R-:W-:Y:S01]  /*3230*/  FMUL.FTZ R151, R0.reuse, R151 ;  /* 0x0000009700977220 */ /* 0x040fe20000410000 */
[----:B------:R0:W-:Y:S01]  /*3240*/  @!P1 STG.E desc[UR6][R2.64], R185 ;  /* 0x000000b902009986 */ /* 0x0001e2000c101906 */
[----:B------:R-:W-:Y:S01]  /*3250*/  FMUL.FTZ R85, R0, R159 ;  /* 0x0000009f00557220 */ /* 0x000fe20000410000 */
[----:B------:R-:W-:Y:S01]  /*3260*/  FFMA.FTZ R28, R28, R25, R33 ;  /* 0x000000191c1c7223 */ /* 0x000fe20000010021 */
[----:B------:R-:W-:Y:S01]  /*3270*/  FFMA.FTZ R33, R151, R24, R26 ;  /* 0x0000001897217223 */ /* 0x000fe2000001001a */
[----:B------:R-:W-:Y:S01]  /*3280*/  SHF.L.U32 R24, R133, 0x10, RZ ;  /* 0x0000001085187819 */ /* 0x000fe200000006ff */
[C---:B------:R-:W-:Y:S01]  /*3290*/  FMUL.FTZ R30, R0.reuse, R153 ;  /* 0x00000099001e7220 */ /* 0x040fe20000410000 */
[----:B------:R-:W-:Y:S01]  /*32a0*/  SHF.L.U32 R79, R41, 0x10, RZ ;  /* 0x00000010294f7819 */ /* 0x000fe200000006ff */
[C---:B------:R-:W-:Y:S01]  /*32b0*/  FMUL.FTZ R155, R0.reuse, R155 ;  /* 0x0000009b009b7220 */ /* 0x040fe20000410000 */
[----:B------:R-:W-:Y:S01]  /*32c0*/  SHF.L.U32 R83, R17, 0x10, RZ ;  /* 0x0000001011537819 */ /* 0x000fe200000006ff */
[----:B------:R-:W-:Y:S01]  /*32d0*/  FMUL.FTZ R165, R0, R165 ;  /* 0x000000a500a57220 */ /* 0x000fe20000410000 */
[----:B------:R-:W-:Y:S01]  /*32e0*/  SHF.L.U32 R32, R102, 0x10, RZ ;  /* 0x0000001066207819 */ /* 0x000fe200000006ff */
[----:B------:R-:W-:Y:S01]  /*32f0*/  FMUL.FTZ R161, R0, R161 ;  /* 0x000000a100a17220 */ /* 0x000fe20000410000 */
[----:B0-----:R-:W-:Y:S01]  /*3300*/  SHF.L.U32 R2, R100, 0x10, RZ ;  /* 0x0000001064027819 */ /* 0x001fe200000006ff */
[----:B------:R-:W-:Y:S01]  /*3310*/  FFMA.FTZ R30, R30, R79, R83 ;  /* 0x0000004f1e1e7223 */ /* 0x000fe20000010053 */
[----:B------:R-:W-:Y:S01]  /*3320*/  SHF.L.U32 R34, R134, 0x10, RZ ;  /* 0x0000001086227819 */ /* 0x000fe200000006ff */
[----:B------:R-:W-:Y:S01]  /*3330*/  FMUL.FTZ R163, R0, R163 ;  /* 0x000000a300a37220 */ /* 0x000fe20000410000 */
[----:B------:R-:W-:Y:S01]  /*3340*/  SHF.L.U32 R36, R98, 0x10, RZ ;  /* 0x0000001062247819 */ /* 0x000fe200000006ff */
[----:B------:R-:W-:Y:S01]  /*3350*/  FFMA.FTZ R85, R85, R2, R24 ;  /* 0x0000000255557223 */ /* 0x000fe20000010018 */
[----:B------:R-:W-:Y:S01]  /*3360*/  SHF.L.U32 R2, R48, 0x10, RZ ;  /* 0x0000001030027819 */ /* 0x000fe200000006ff */
[----:B------:R-:W-:-:S02]  /*3370*/  IMAD.U32 R24, R12, 0x10000, RZ ;  /* 0x000100000c187824 */ /* 0x000fc400078e00ff */
[----:B------:R-:W-:Y:S01]  /*3380*/  FFMA.FTZ R83, R155, R32, R34 ;  /* 0x000000209b537223 */ /* 0x000fe20000010022 */
[----:B------:R-:W-:Y:S01]  /*3390*/  SHF.L.U32 R32, R43, 0x10, RZ ;  /* 0x000000102b207819 */ /* 0x000fe200000006ff */
[----:B------:R-:W-:Y:S01]  /*33a0*/  FMUL.FTZ R87, R0, R87 ;  /* 0x0000005700577220 */ /* 0x000fe20000410000 */
        /* <DEDUP_REMOVED lines=10> */
[C---:B------:R-:W-:Y:S01]  /*3450*/  FMUL.FTZ R167, R0.reuse, R167 ;  /* 0x000000a700a77220 */ /* 0x040fe20000410000 */
        /* <DEDUP_REMOVED lines=8> */
[----:B------:R-:W-:Y:S01]  /*34e0*/  FFMA.FTZ R34, R167, R34, R36 ;  /* 0x00000022a7227223 */ /* 0x000fe20000010024 */
[----:B------:R-:W-:Y:S01]  /*34f0*/  FFMA.FTZ R38, R169, R38, R74 ;  /* 0x00000026a9267223 */ /* 0x000fe2000001004a */
[----:B------:R-:W-:Y:S01]  /*3500*/  FFMA.FTZ R171, R171, R76, R78 ;  /* 0x0000004cabab7223 */ /* 0x000fe2000001004e */
[----:B------:R-:W-:Y:S01]  /*3510*/  FFMA.FTZ R93, R93, R2, R24 ;  /* 0x000000025d5d7223 */ /* 0x000fe20000010018 */
[----:B------:R-:W-:Y:S01]  /*3520*/  SHF.L.U32 R3, R42, 0x10, RZ ;  /* 0x000000102a037819 */ /* 0x000fe200000006ff */
[----:B------:R-:W-:Y:S01]  /*3530*/  IMAD.U32 R25, R18, 0x10000, RZ ;  /* 0x0001000012197824 */ /* 0x000fe200078e00ff */
[----:B------:R-:W-:Y:S01]  /*3540*/  SHF.L.U32 R36, R109, 0x10, RZ ;  /* 0x000000106d247819 */ /* 0x000fe200000006ff */
[----:B------:R-:W-:Y:S01]  /*3550*/  IMAD.U32 R24, R10, 0x10000, RZ ;  /* 0x000100000a187824 */ /* 0x000fe200078e00ff */
[----:B------:R-:W-:Y:S01]  /*3560*/  SHF.L.U32 R74, R137, 0x10, RZ ;  /* 0x00000010894a7819 */ /* 0x000fe200000006ff */
[C---:B------:R-:W-:Y:S01]  /*3570*/  FMUL.FTZ R26, R0.reuse, R157 ;  /* 0x0000009d001a7220 */ /* 0x040fe20000410000 */
        /* <DEDUP_REMOVED lines=10> */
[----:B------:R-:W-:Y:S01]  /*3620*/  FFMA.FTZ R36, R173, R36, R74 ;  /* 0x00000024ad247223 */ /* 0x000fe2000001004a */
[----:B------:R-:W-:Y:S01]  /*3630*/  FFMA.FTZ R89, R89, R76, R78 ;  /* 0x0000004c59597223 */ /* 0x000fe2000001004e */
[----:B------:R-:W-:Y:S01]  /*3640*/  FFMA.FTZ R97, R97, R2, R24 ;  /* 0x0000000261617223 */ /* 0x000fe20000010018 */
[----:B------:R-:W-:Y:S01]  /*3650*/  FFMA.FTZ R82, R175, R80, R82 ;  /* 0x00000050af527223 */ /* 0x000fe20000010052 */
[----:B------:R-:W-:Y:S01]  /*3660*/  SHF.L.U32 R74, R119, 0x10, RZ ;  /* 0x00000010774a7819 */ /* 0x000fe200000006ff */
[----:B------:R-:W0:Y:S01]  /*3670*/  LDC.64 R24, c[0x0][0x428] ;  /* 0x00010a00ff187b82 */ /* 0x000e220000000a00 */
[----:B------:R-:W-:Y:S01]  /*3680*/  SHF.L.U32 R76, R143, 0x10, RZ ;  /* 0x000000108f4c7819 */ /* 0x000fe200000006ff */
[----:B------:R-:W-:Y:S01]  /*3690*/  FMUL.FTZ R177, R0, R177 ;  /* 0x000000b100b17220 */ /* 0x000fe20000410000 */
[----:B------:R-:W-:Y:S01]  /*36a0*/  SHF.L.U32 R78, R58, 0x10, RZ ;  /* 0x000000103a4e7819 */ /* 0x000fe200000006ff */
[----:B------:R-:W-:Y:S01]  /*36b0*/  FMUL.FTZ R95, R0, R95 ;  /* 0x0000005f005f7220 */ /* 0x000fe20000410000 */
[----:B------:R-:W-:Y:S01]  /*36c0*/  SHF.L.U32 R80, R9, 0x10, RZ ;  /* 0x0000001009507819 */ /* 0x000fe200000006ff */
[----:B------:R-:W-:Y:S01]  /*36d0*/  FFMA.FTZ R84, R177, R74, R76 ;  /* 0x0000004ab1547223 */ /* 0x000fe2000001004c */
[----:B------:R-:W-:Y:S01]  /*36e0*/  SHF.L.U32 R86, R118, 0x10, RZ ;  /* 0x0000001076567819 */ /* 0x000fe200000006ff */
[----:B------:R-:W-:Y:S01]  /*36f0*/  FMUL.FTZ R179, R0, R179 ;  /* 0x000000b300b37220 */ /* 0x000fe20000410000 */
[----:B------:R-:W-:Y:S01]  /*3700*/  SHF.L.U32 R88, R142, 0x10, RZ ;  /* 0x000000108e587819 */ /* 0x000fe200000006ff */
[----:B------:R-:W-:Y:S01]  /*3710*/  FFMA.FTZ R95, R95, R78, R80 ;  /* 0x0000004e5f5f7223 */ /* 0x000fe20000010050 */
[----:B------:R-:W-:Y:S01]  /*3720*/  SHF.L.U32 R74, R117, 0x10, RZ ;  /* 0x00000010754a7819 */ /* 0x000fe200000006ff */
[C---:B------:R-:W-:Y:S01]  /*3730*/  FMUL.FTZ R181, R0.reuse, R181 ;  /* 0x000000b500b57220 */ /* 0x040fe20000410000 */
[----:B------:R-:W-:Y:S01]  /*3740*/  SHF.L.U32 R76, R141, 0x10, RZ ;  /* 0x000000108d4c7819 */ /* 0x000fe200000006ff */
[----:B------:R-:W-:Y:S01]  /*3750*/  FMUL.FTZ R101, R0, R101 ;  /* 0x0000006500657220 */ /* 0x000fe20000410000 */
[----:B------:R-:W-:Y:S01]  /*3760*/  SHF.L.U32 R78, R60, 0x10, RZ ;  /* 0x000000103c4e7819 */ /* 0x000fe200000006ff */
[----:B------:R-:W-:Y:S01]  /*3770*/  FFMA.FTZ R86, R179, R86, R88 ;  /* 0x00000056b3567223 */ /* 0x000fe20000010058 */
[----:B------:R-:W-:Y:S01]  /*3780*/  SHF.L.U32 R80, R11, 0x10, RZ ;  /* 0x000000100b507819 */ /* 0x000fe200000006ff */
[----:B------:R-:W-:Y:S01]  /*3790*/  FFMA.FTZ R88, R181, R74, R76 ;  /* 0x0000004ab5587223 */ /* 0x000fe2000001004c */
[----:B------:R-:W-:Y:S01]  /*37a0*/  SHF.L.U32 R2, R65, 0x10, RZ ;  /* 0x0000001041027819 */ /* 0x000fe200000006ff */
[----:B------:R-:W-:Y:S01]  /*37b0*/  FMUL.FTZ R3, R0, R73 ;  /* 0x0000004900037220 */ /* 0x000fe20000410000 */
[----:B------:R-:W-:Y:S01]  /*37c0*/  SHF.L.U32 R96, R126, 0x10, RZ ;  /* 0x000000107e607819 */ /* 0x000fe200000006ff */
[----:B------:R-:W-:Y:S01]  /*37d0*/  FFMA.FTZ R101, R101, R78, R80 ;  /* 0x0000004e65657223 */ /* 0x000fe20000010050 */
[----:B------:R-:W-:Y:S01]  /*37e0*/  SHF.L.U32 R90, R116, 0x10, RZ ;  /* 0x00000010745a7819 */ /* 0x000fe200000006ff */
[----:B------:R-:W-:Y:S01]  /*37f0*/  IMAD.U32 R74, R4, 0x10000, RZ ;  /* 0x00010000044a7824 */ /* 0x000fe200078e00ff */
[----:B------:R-:W-:Y:S01]  /*3800*/  SHF.L.U32 R92, R140, 0x10, RZ ;  /* 0x000000108c5c7819 */ /* 0x000fe200000006ff */
[C---:B------:R-:W-:Y:S01]  /*3810*/  FMUL.FTZ R31, R0.reuse, R31 ;  /* 0x0000001f001f7220 */ /* 0x040fe20000410000 */
[C---:B------:R-:W-:Y:S01]  /*3820*/  FMUL.FTZ R183, R0.reuse, R183 ;  /* 0x000000b700b77220 */ /* 0x040fe20000410000 */
        /* <DEDUP_REMOVED lines=8> */
[----:B------:R-:W-:Y:S01]  /*38b0*/  FFMA.FTZ R90, R183, R90, R92 ;  /* 0x0000005ab75a7223 */ /* 0x000fe2000001005c */
[----:B------:R-:W1:Y:S01]  /*38c0*/  @!P1 LDC.64 R2, c[0x0][0x3c8] ;  /* 0x0000f200ff029b82 */ /* 0x000e620000000a00 */
[----:B------:R-:W-:Y:S01]  /*38d0*/  FFMA.FTZ R92, R77, R76, R78 ;  /* 0x0000004c4d5c7223 */ /* 0x000fe2000001004e */
[----:B------:R-:W-:Y:S01]  /*38e0*/  FFMA.FTZ R94, R75, R80, R94 ;  /* 0x000000504b5e7223 */ /* 0x000fe2000001005e */
[----:B------:R-:W-:Y:S01]  /*38f0*/  SHF.L.U32 R74, R67, 0x10, RZ ;  /* 0x00000010434a7819 */ /* 0x000fe200000006ff */
[----:B------:R-:W-:Y:S01]  /*3900*/  IMAD.U32 R76, R6, 0x10000, RZ ;  /* 0x00010000064c7824 */ /* 0x000fe200078e00ff */
[----:B------:R-:W-:Y:S01]  /*3910*/  SHF.L.U32 R78, R125, 0x10, RZ ;  /* 0x000000107d4e7819 */ /* 0x000fe200000006ff */
[C---:B------:R-:W-:Y:S01]  /*3920*/  FMUL.FTZ R35, R0.reuse, R35 ;  /* 0x0000002300237220 */ /* 0x040fe20000410000 */
[----:B------:R-:W-:Y:S01]  /*3930*/  SHF.L.U32 R80, R145, 0x10, RZ ;  /* 0x0000001091507819 */ /* 0x000fe200000006ff */
[----:B------:R-:W-:Y:S01]  /*3940*/  FMUL.FTZ R27, R0, R27 ;  /* 0x0000001b001b7220 */ /* 0x000fe20000410000 */
[----:B------:R-:W-:Y:S01]  /*3950*/  SHF.L.U32 R148, R68, 0x10, RZ ;  /* 0x0000001044947819 */ /* 0x000fe200000006ff */
[----:B------:R-:W-:Y:S01]  /*3960*/  FMUL.FTZ R31, R0, R37 ;  /* 0x00000025001f7220 */ /* 0x000fe20000410000 */
[----:B------:R-:W-:Y:S01]  /*3970*/  FFMA.FTZ R37, R35, R74, R76 ;  /* 0x0000004a23257223 */ /* 0x000fe2000001004c */
[----:B------:R-:W-:Y:S01]  /*3980*/  FFMA.FTZ R96, R27, R78, R80 ;  /* 0x0000004e1b607223 */ /* 0x000fe20000010050 */
[----:B0-----:R-:W-:-:S04]  /*3990*/  IMAD.WIDE.U32 R76, R81, 0x10, R24 ;  /* 0x00000010514c7825 */ /* 0x001fc800078e0018 */
[----:B------:R-:W-:Y:S01]  /*39a0*/  FFMA.FTZ R148, R31, R148, R150 ;  /* 0x000000941f947223 */ /* 0x000fe20000010096 */
[----:B------:R-:W-:Y:S01]  /*39b0*/  F2FP.BF16.F32.PACK_AB R31, R82, R89 ;  /* 0x00000059521f723e */ /* 0x000fe200000010ff */
[----:B------:R-:W-:Y:S01]  /*39c0*/  FMUL.FTZ R29, R0, R29 ;  /* 0x0000001d001d7220 */ /* 0x000fe20000410000 */
[----:B------:R-:W-:Y:S01]  /*39d0*/  IMAD.WIDE.U32 R74, R39, 0x10, R24 ;  /* 0x00000010274a7825 */ /* 0x000fe200078e0018 */
[----:B------:R-:W-:-:S03]  /*39e0*/  F2FP.BF16.F32.PACK_AB R27, R163, R32 ;  /* 0x00000020a31b723e */ /* 0x000fc600000010ff */
[----:B------:R-:W-:Y:S01]  /*39f0*/  FFMA.FTZ R151, R29, R152, R154 ;  /* 0x000000981d977223 */ /* 0x000fe2000001009a */
[--C-:B------:R-:W-:Y:S01]  /*3a00*/  IMAD.WIDE.U32 R78, R91, 0x10, R24.reuse ;  /* 0x000000105b4e7825 */ /* 0x100fe200078e0018 */
[----:B------:R-:W-:Y:S02]  /*3a10*/  F2FP.BF16.F32.PACK_AB R26, R85, R26 ;  /* 0x0000001a551a723e */ /* 0x000fe400000010ff */
[----:B------:R-:W-:Y:S01]  /*3a20*/  F2FP.BF16.F32.PACK_AB R29, R171, R38 ;  /* 0x00000026ab1d723e */ /* 0x000fe200000010ff */
[----:B------:R-:W-:Y:S01]  /*3a30*/  IMAD.WIDE.U32 R80, R99, 0x10, R24 ;  /* 0x0000001063507825 */ /* 0x000fe200078e0018 */
[----:B------:R-:W-:Y:S02]  /*3a40*/  F2FP.BF16.F32.PACK_AB R25, R83, R30 ;  /* 0x0000001e5319723e */ /* 0x000fe400000010ff */
[----:B------:R-:W0:Y:S01]  /*3a50*/  LDC.64 R82, c[0x0][0x380] ;  /* 0x0000e000ff527b82 */ /* 0x000e220000000a00 */
[----:B-1----:R-:W-:Y:S01]  /*3a60*/  @!P1 IMAD.WIDE R2, R55, 0x4, R2 ;  /* 0x0000000437029825 */ /* 0x002fe200078e0202 */
        /* <DEDUP_REMOVED lines=10> */
[----:B------:R-:W-:-:S02]  /*3b10*/  F2FP.BF16.F32.PACK_AB R38, R96, R37 ;  /* 0x000000256026723e */ /* 0x000fc400000010ff */
[----:B------:R-:W-:Y:S01]  /*3b20*/  F2FP.BF16.F32.PACK_AB R39, R151, R148 ;  /* 0x000000949727723e */ /* 0x000fe200000010ff */
[----:B------:R1:W-:Y:S01]  /*3b30*/  STG.E.128 desc[UR6][R78.64], R32 ;  /* 0x000000204e007986 */ /* 0x0003e2000c101d06 */
[----:B------:R-:W-:Y:S02]  /*3b40*/  F2FP.BF16.F32.PACK_AB R37, R149, R94 ;  /* 0x0000005e9525723e */ /* 0x000fe400000010ff */
[----:B------:R-:W-:Y:S02]  /*3b50*/  F2FP.BF16.F32.PACK_AB R36, R92, R73 ;  /* 0x000000495c24723e */ /* 0x000fe400000010ff */
[----:B0-----:R-:W-:-:S03]  /*3b60*/  IADD3 R55, PT, PT, R55, R82, RZ ;  /* 0x0000005237377210 */ /* 0x001fc60007ffe0ff */
[----:B------:R1:W-:Y:S01]  /*3b70*/  STG.E.128 desc[UR6][R80.64], R36 ;  /* 0x0000002450007986 */ /* 0x0003e2000c101d06 */
[----:B------:R-:W-:-:S13]  /*3b80*/  ISETP.GE.AND P1, PT, R55, R83, PT ;  /* 0x000000533700720c */ /* 0x000fda0003f26270 */
[----:B------:R-:W-:Y:S05]  /*3b90*/  @!P1 BRA `(.L_x_146) ;  /* 0xffffffcc002c9947 */ /* 0x000fea000383ffff */
[----:B------:R-:W-:Y:S05]  /*3ba0*/  EXIT ;  /* 0x000000000000794d */ /* 0x000fea0003800000 */
.L_x_147:
        /* <DEDUP_REMOVED lines=13> */
.L_x_27465:


//--------------------- .text._ZN10layer_norm13ln_fwd_kernelINS_13Kernel_traitsI13__nv_bfloat16S2_S2_S2_fjLj8192ELj1ELj1ELj8ELj16ENS_18Kernel_traits_baseILj8192ES2_S2_S2_S2_fjLj256EEEEELb0ELb1ELb1ELb0EEEvNS_9FwdParamsE --------------------------
	.section	.text._ZN10layer_norm13ln_fwd_kernelINS_13Kernel_traitsI13__nv_bfloat16S2_S2_S2_fjLj8192ELj1ELj1ELj8ELj16ENS_18Kernel_traits_baseILj8192ES2_S2_S2_S2_fjLj256EEEEELb0ELb1ELb1ELb0EEEvNS_9FwdParamsE,"ax",@progbits
	.align	128
        .global         _ZN10layer_norm13ln_fwd_kernelINS_13Kernel_traitsI13__nv_bfloat16S2_S2_S2_fjLj8192ELj1ELj1ELj8ELj16ENS_18Kernel_traits_baseILj8192ES2_S2_S2_S2_fjLj256EEEEELb0ELb1ELb1ELb0EEEvNS_9FwdParamsE
        .type           _ZN10layer_norm13ln_fwd_kernelINS_13Kernel_traitsI13__nv_bfloat16S2_S2_S2_fjLj8192ELj1ELj1ELj8ELj16ENS_18Kernel_traits_baseILj8192ES2_S2_S2_S2_fjLj256EEEEELb0ELb1ELb1ELb0EEEvNS_9FwdParamsE,@function
        .size           _ZN10layer_norm13ln_fwd_kernelINS_13Kernel_traitsI13__nv_bfloat16S2_S2_S2_fjLj8192ELj1ELj1ELj8ELj16ENS_18Kernel_traits_baseILj8192ES2_S2_S2_S2_fjLj256EEEEELb0ELb1ELb1ELb0EEEvNS_9FwdParamsE,(.L_x_27466 - _ZN10layer_norm13ln_fwd_kernelINS_13Kernel_traitsI13__nv_bfloat16S2_S2_S2_fjLj8192ELj1ELj1ELj8ELj16ENS_18Kernel_traits_baseILj8192ES2_S2_S2_S2_fjLj256EEEEELb0ELb1ELb1ELb0EEEvNS_9FwdParamsE)
        .other          _ZN10layer_norm13ln_fwd_kernelINS_13Kernel_traitsI13__nv_bfloat16S2_S2_S2_fjLj8192ELj1ELj1ELj8ELj16ENS_18Kernel_traits_baseILj8192ES2_S2_S2_S2_fjLj256EEEEELb0ELb1ELb1ELb0EEEvNS_9FwdParamsE,@"STO_CUDA_ENTRY STV_DEFAULT"
_ZN10layer_norm13ln_fwd_kernelINS_13Kernel_traitsI13__nv_bfloat16S2_S2_S2_fjLj8192ELj1ELj1ELj8ELj16ENS_18Kernel_traits_baseILj8192ES2_S2_S2_S2_fjLj256EEEEELb0ELb1ELb1ELb0EEEvNS_9FwdParamsE:
.text._ZN10layer_norm13ln_fwd_kernelINS_13Kernel_traitsI13__nv_bfloat16S2_S2_S2_fjLj8192ELj1ELj1ELj8ELj16ENS_18Kernel_traits_baseILj8192ES2_S2_S2_S2_fjLj256EEEEELb0ELb1ELb1ELb0EEEvNS_9FwdParamsE:
        /* <DEDUP_REMOVED lines=11> */
[C---:B0-----:R-:W-:Y:S02]  /*00b0*/  LOP3.LUT R3, R68.reuse, 0xff, RZ, 0x3c, !PT ;  /* 0x000000ff44037812 */ /* 0x041fe400078e3cff */
[----:B------:R-:W-:Y:S02]  /*00c0*/  LOP3.LUT R0, R68, 0xe0, RZ, 0xc0, !PT ;  /* 0x000000e044007812 */ /* 0x000fe400078ec0ff */
[----:B------:R-:W-:Y:S02]  /*00d0*/  MOV R67, R68 ;  /* 0x0000004400437202 */ /* 0x000fe40000000f00 */
[----:B----4-:R-:W-:Y:S02]  /*00e0*/  MOV R2, UR4 ;  /* 0x0000000400027c02 */ /* 0x010fe40008000f00 */
[----:B------:R-:W-:Y:S01]  /*00f0*/  LEA.HI.SX32 R3, R66, R3, 0x1d ;  /* 0x0000000342037211 */ /* 0x000fe200078feaff */
[----:B---3--:R-:W-:Y:S06]  /*0100*/  BRA.U !UP0, `(.L_x_149) ;  /* 0x0000000108b47547 */ /* 0x008fec000b800000 */
        /* <DEDUP_REMOVED lines=14> */
[----:B------:R-:W-:-:S04]  /*01f0*/  @P0 LOP3.LUT R67, R67, 0x100, RZ, 0xfc, !PT ;  /* 0x0000010043430812 */ /* 0x000fc800078efcff */
[----:B------:R0:W5:Y:S02]  /*0200*/  @P0 LDG.E.128 R48, desc[UR6][R8.64] ;  /* 0x0000000608300981 */ /* 0x000164000c1e1d00 */
[----:B------:R-:W2:Y:S01]  /*0210*/  @P2 LDC.64 R16, c[0x0][0x3d0] ;  /* 0x0000f400ff102b82 */ /* 0x000ea20000000a00 */
[----:B---3--:R-:W-:-:S05]  /*0220*/  @P1 IMAD.WIDE.U32 R10, R67, 0x10, R10 ;  /* 0x00000010430a1825 */ /* 0x008fca00078e000a */
[----:B------:R0:W5:Y:S02]  /*0230*/  @P1 LDG.E.128 R44, desc[UR6][R10.64] ;  /* 0x000000060a2c1981 */ /* 0x000164000c1e1d00 */
[----:B------:R-:W3:Y:S01]  /*0240*/  @P2 LDC.64 R18, c[0x0][0x438] ;  /* 0x00010e00ff122b82 */ /* 0x000ee20000000a00 */
[----:B----4-:R-:W-:-:S05]  /*0250*/  @P1 IMAD.WIDE.U32 R12, R67, 0x10, R12 ;  /* 0x00000010430c1825 */ /* 0x010fca00078e000c */
[----:B------:R0:W5:Y:S02]  /*0260*/  @P1 LD.E.128 R40, desc[UR6][R12.64] ;  /* 0x000000060c281980 */ /* 0x000164000c101d00 */
[----:B------:R-:W4:Y:S01]  /*0270*/  @P2 LDC.64 R20, c[0x0][0x3e8] ;  /* 0x0000fa00ff142b82 */ /* 0x000f220000000a00 */
[----:B-1----:R-:W-:-:S04]  /*0280*/  @P1 IMAD.WIDE.U32 R14, R67, 0x10, R14 ;  /* 0x00000010430e1825 */ /* 0x002fc800078e000e */
[----:B------:R-:W-:Y:S01]  /*0290*/  @P1 VIADD R67, R67, 0x100 ;  /* 0x0000010043431836 */ /* 0x000fe20000000000 */
[----:B------:R0:W5:Y:S03]  /*02a0*/  @P1 LDG.E.128 R36, desc[UR6][R14.64] ;  /* 0x000000060e241981 */ /* 0x000166000c1e1d00 */
[----:B--2---:R-:W-:-:S05]  /*02b0*/  @P2 IMAD.WIDE.U32 R16, R67, 0x10, R16 ;  /* 0x0000001043102825 */ /* 0x004fca00078e0010 */
[----:B------:R0:W5:Y:S01]  /*02c0*/  @P2 LDG.E.128 R32, desc[UR6][R16.64] ;  /* 0x0000000610202981 */ /* 0x000162000c1e1d00 */
[----:B---3--:R-:W-:-:S05]  /*02d0*/  @P2 IMAD.WIDE.U32 R18, R67, 0x10, R18 ;  /* 0x0000001043122825 */ /* 0x008fca00078e0012 */
[----:B------:R0:W5:Y:S01]  /*02e0*/  @P2 LD.E.128 R28, desc[UR6][R18.64] ;  /* 0x00000006121c2980 */ /* 0x000162000c101d00 */
[----:B----4-:R-:W-:-:S05]  /*02f0*/  @P2 IMAD.WIDE.U32 R20, R67, 0x10, R20 ;  /* 0x0000001043142825 */ /* 0x010fca00078e0014 */
        /* <DEDUP_REMOVED lines=14> */
.L_x_149:
        /* <DEDUP_REMOVED lines=8> */
[----:B0-----:R-:W-:-:S05]  /*0460*/  @P0 IMAD.WIDE.U32 R8, R67, 0x10, R4 ;  /* 0x0000001043080825 */ /* 0x001fca00078e0004 */
[----:B------:R-:W5:Y:S02]  /*0470*/  @P0 LDG.E.128 R124, desc[UR6][R8.64] ;  /* 0x00000006087c0981 */ /* 0x000f64000c1e1d00 */
[----:B------:R-:W0:Y:S01]  /*0480*/  @P2 LDC.64 R58, c[0x0][0x3d0] ;  /* 0x0000f400ff3a2b82 */ /* 0x000e220000000a00 */
[C---:B-1----:R-:W-:Y:S01]  /*0490*/  @P0 IMAD.WIDE.U32 R10, R67.reuse, 0x10, R6 ;  /* 0x00000010430a0825 */ /* 0x042fe200078e0006 */
[----:B------:R-:W-:-:S04]  /*04a0*/  @P0 LOP3.LUT R67, R67, 0x100, RZ, 0xfc, !PT ;  /* 0x0000010043430812 */ /* 0x000fc800078efcff */
[----:B------:R-:W5:Y:S02]  /*04b0*/  @P0 LDG.E.128 R48, desc[UR6][R10.64] ;  /* 0x000000060a300981 */ /* 0x000f64000c1e1d00 */
[----:B------:R-:W1:Y:S01]  /*04c0*/  @P2 LDC.64 R60, c[0x0][0x3e8] ;  /* 0x0000fa00ff3c2b82 */ /* 0x000e620000000a00 */
[----:B--2---:R-:W-:-:S07]  /*04d0*/  @P1 IMAD.WIDE.U32 R52, R67, 0x10, R28 ;  /* 0x0000001043341825 */ /* 0x004fce00078e001c */
[----:B------:R-:W2:Y:S01]  /*04e0*/  @P3 LDC.64 R62, c[0x0][0x3d0] ;  /* 0x0000f400ff3e3b82 */ /* 0x000ea20000000a00 */
[C---:B---3--:R-:W-:Y:S01]  /*04f0*/  @P1 IMAD.WIDE.U32 R56, R67.reuse, 0x10, R40 ;  /* 0x0000001043381825 */ /* 0x048fe200078e0028 */
[----:B------:R-:W-:-:S03]  /*0500*/  @P1 IADD3 R67, PT, PT, R67, 0x100, RZ ;  /* 0x0000010043431810 */ /* 0x000fc60007ffe0ff */
[----:B------:R-:W-:Y:S01]  /*0510*/  HFMA2 R30, -RZ, RZ, 0, 0 ;  /* 0x00000000ff1e7431 */ /* 0x000fe200000001ff */
[----:B------:R3:W5:Y:S02]  /*0520*/  @P1 LDG.E.128 R44, desc[UR6][R52.64] ;  /* 0x00000006342c1981 */ /* 0x000764000c1e1d00 */
[----:B------:R-:W4:Y:S01]  /*0530*/  @P3 LDC.64 R64, c[0x0][0x3e8] ;  /* 0x0000fa00ff403b82 */ /* 0x000f220000000a00 */
[C---:B0-----:R-:W-:Y:S01]  /*0540*/  @P2 IMAD.WIDE.U32 R58, R67.reuse, 0x10, R58 ;  /* 0x00000010433a2825 */ /* 0x041fe200078e003a */
[----:B------:R0:W5:Y:S04]  /*0550*/  @P1 LDG.E.128 R36, desc[UR6][R56.64] ;  /* 0x0000000638241981 */ /* 0x000168000c1e1d00 */
[----:B------:R0:W5:Y:S01]  /*0560*/  @P2 LDG.E.128 R32, desc[UR6][R58.64] ;  /* 0x000000063a202981 */ /* 0x000162000c1e1d00 */
[----:B-1----:R-:W-:-:S04]  /*0570*/  @P2 IMAD.WIDE.U32 R60, R67, 0x10, R60 ;  /* 0x00000010433c2825 */ /* 0x002fc800078e003c */
[----:B------:R-:W-:Y:S01]  /*0580*/  @P2 VIADD R67, R67, 0x100 ;  /* 0x0000010043432836 */ /* 0x000fe20000000000 */
[----:B------:R0:W5:Y:S03]  /*0590*/  @P2 LDG.E.128 R24, desc[UR6][R60.64] ;  /* 0x000000063c182981 */ /* 0x000166000c1e1d00 */
[----:B--2---:R-:W-:-:S05]  /*05a0*/  @P3 IMAD.WIDE.U32 R4, R67, 0x10, R62 ;  /* 0x0000001043043825 */ /* 0x004fca00078e003e */
[----:B------:R0:W5:Y:S01]  /*05b0*/  @P3 LDG.E.128 R20, desc[UR6][R4.64] ;  /* 0x0000000604143981 */ /* 0x000162000c1e1d00 */
[----:B----4-:R-:W-:-:S05]  /*05c0*/  @P3 IMAD.WIDE.U32 R6, R67, 0x10, R64 ;  /* 0x0000001043063825 */ /* 0x010fca00078e0040 */
[----:B------:R0:W5:Y:S01]  /*05d0*/  @P3 LDG.E.128 R12, desc[UR6][R6.64] ;  /* 0x00000006060c3981 */ /* 0x000162000c1e1d00 */
[----:B------:R-:W-:Y:S02]  /*05e0*/  CS2R R28, SRZ ;  /* 0x00000000001c7805 */ /* 0x000fe4000001ff00 */
[----:B------:R-:W-:Y:S02]  /*05f0*/  MOV R42, RZ ;  /* 0x000000ff002a7202 */ /* 0x000fe40000000f00 */
[----:B------:R-:W-:Y:S01]  /*0600*/  CS2R R40, SRZ ;  /* 0x0000000000287805 */ /* 0x000fe2000001ff00 */
[----:B------:R-:W-:Y:S01]  /*0610*/  IMAD.MOV.U32 R54, RZ, RZ, RZ ;  /* 0x000000ffff367224 */ /* 0x000fe200078e00ff */
[----:B---3--:R-:W-:Y:S02]  /*0620*/  CS2R R52, SRZ ;  /* 0x0000000000347805 */ /* 0x008fe4000001ff00 */
[----:B------:R-:W-:Y:S02]  /*0630*/  @P3 CS2R R18, SRZ ;  /* 0x0000000000123805 */ /* 0x000fe4000001ff00 */
[----:B------:R-:W-:-:S02]  /*0640*/  @P3 CS2R R16, SRZ ;  /* 0x0000000000103805 */ /* 0x000fc4000001ff00 */
[----:B------:R-:W-:Y:S01]  /*0650*/  @P0 MOV R55, RZ ;  /* 0x000000ff00370202 */ /* 0x000fe20000000f00 */
[----:B------:R-:W-:Y:S01]  /*0660*/  @P2 IMAD.MOV.U32 R31, RZ, RZ, RZ ;  /* 0x000000ffff1f2224 */ /* 0x000fe200078e00ff */
[----:B0-----:R-:W-:-:S07]  /*0670*/  @P1 MOV R43, RZ ;  /* 0x000000ff002b1202 */ /* 0x001fce0000000f00 */
.L_x_150:
[----:B------:R-:W-:Y:S05]  /*0680*/  BSYNC.RECONVERGENT B0 ;  /* 0x0000000000007941 */ /* 0x000fea0003800200 */
.L_x_148:
[----:B------:R-:W0:Y:S02]  /*0690*/  LDCU UR4, c[0x0][0x384] ;  /* 0x00007080ff0477ac */ /* 0x000e240008000800 */
[----:B0-----:R-:W-:-:S13]  /*06a0*/  ISETP.GE.AND P0, PT, R2, UR4, PT ;  /* 0x0000000402007c0c */ /* 0x001fda000bf06270 */
[----:B------:R-:W-:Y:S05]  /*06b0*/  @P0 EXIT ;  /* 0x000000000000094d */ /* 0x000fea0003800000 */
[----:B------:R-:W-:Y:S01]  /*06c0*/  SHF.R.S32.HI R66, RZ, 0x3, R66 ;  /* 0x00000003ff427819 */ /* 0x000fe20000011442 */
[----:B------:R-:W-:Y:S01]  /*06d0*/  UPLOP3.LUT UP1, UPT, UPT, UPT, UPT, 0x40, 0x4 ;  /* 0x000000000004789c */ /* 0x000fe20003f2e870 */
[----:B------:R-:W-:Y:S01]  /*06e0*/  SHF.L.U32 R4, R68, 0x5, RZ ;  /* 0x0000000544047819 */ /* 0x000fe200000006ff */
[----:B------:R-:W0:Y:S01]  /*06f0*/  LDCU.U8 UR10, c[0x0][0x410] ;  /* 0x00008200ff0a77ac */ /* 0x000e220008000000 */
[----:B------:R-:W-:Y:S02]  /*0700*/  LOP3.LUT R5, R66, 0xff, RZ, 0xc0, !PT ;  /* 0x000000ff42057812 */ /* 0x000fe400078ec0ff */
[----:B------:R-:W-:Y:S01]  /*0710*/  LOP3.LUT R4, R4, 0x3e0, RZ, 0xc0, !PT ;  /* 0x000003e004047812 */ /* 0x000fe200078ec0ff */
[----:B------:R-:W1:Y:S01]  /*0720*/  LDCU UR11, c[0x0][0x400] ;  /* 0x00008000ff0b77ac */ /* 0x000e620008000800 */
[C---:B------:R-:W-:Y:S02]  /*0730*/  VIADDMNMX R0, R5.reuse, -R0, RZ, !PT ;  /* 0x8000000005007246 */ /* 0x040fe400078001ff */
[----:B------:R-:W-:Y:S01]  /*0740*/  VIADDMNMX R4, R5, -R4, RZ, !PT ;  /* 0x8000000405047246 */ /* 0x000fe200078001ff */
[----:B------:R-:W2:Y:S01]  /*0750*/  LDCU.64 UR8, c[0x0][0x3a0] ;  /* 0x00007400ff0877ac */ /* 0x000ea20008000a00 */
[----:B------:R-:W-:-:S02]  /*0760*/  LOP3.LUT R60, R66, 0xffffff00, RZ, 0xc0, !PT ;  /* 0xffffff00423c7812 */ /* 0x000fc400078ec0ff */
[----:B------:R-:W-:Y:S02]  /*0770*/  VIMNMX R5, PT, PT, R0, 0x20, PT ;  /* 0x0000002000057848 */ /* 0x000fe40003fe0100 */
[----:B------:R-:W-:Y:S02]  /*0780*/  VIMNMX R7, PT, PT, R4, 0x20, PT ;  /* 0x0000002004077848 */ /* 0x000fe40003fe0100 */
[----:B------:R-:W-:Y:S02]  /*0790*/  LEA R5, R5, R60, 0x3 ;  /* 0x0000003c05057211 */ /* 0x000fe400078e18ff */
[----:B-----5:R-:W-:Y:S01]  /*07a0*/  PRMT R80, R19, 0x7632, R80 ;  /* 0x0000763213507816 */ /* 0x020fe20000000050 */
[----:B------:R-:W-:Y:S01]  /*07b0*/  IMAD R60, R7, 0x8, R60 ;  /* 0x00000008073c7824 */ /* 0x000fe200078e023c */
[----:B------:R-:W-:Y:S02]  /*07c0*/  I2FP.F32.U32 R5, R5 ;  /* 0x0000000500057245 */ /* 0x000fe40000201000 */
[----:B------:R-:W-:-:S02]  /*07d0*/  PRMT R82, R23, 0x7632, R82 ;  /* 0x0000763217527816 */ /* 0x000fc40000000052 */
[----:B------:R3:W4:Y:S01]  /*07e0*/  MUFU.RCP R61, R5 ;  /* 0x00000005003d7308 */ /* 0x0007220000001000 */
        /* <DEDUP_REMOVED lines=45> */
[----:B01234-:R-:W-:-:S07]  /*0ac0*/  PRMT R153, R48, 0x7632, R153 ;  /* 0x0000763230997816 */ /* 0x01ffce0000000099 */
.L_x_180:
[----:B------:R-:W0:Y:S08]  /*0ad0*/  LDC.64 R56, c[0x0][0x3f0] ;  /* 0x0000fc00ff387b82 */ /* 0x000e300000000a00 */
[----:B------:R-:W1:Y:S08]  /*0ae0*/  LDC.64 R58, c[0x0][0x3f8] ;  /* 0x0000fe00ff3a7b82 */ /* 0x000e700000000a00 */
[----:B------:R-:W2:Y:S01]  /*0af0*/  LDC R141, c[0x0][0x388] ;  /* 0x0000e200ff8d7b82 */ /* 0x000ea20000000800 */
[----:B0-----:R-:W-:-:S05]  /*0b00*/  IMAD.WIDE R56, R2, 0x4, R56 ;  /* 0x0000000402387825 */ /* 0x001fca00078e0238 */
[----:B------:R-:W3:Y:S01]  /*0b10*/  LDG.E R0, desc[UR6][R56.64] ;  /* 0x0000000638007981 */ /* 0x000ee2000c1e1900 */
[----:B-1----:R-:W-:-:S05]  /*0b20*/  IMAD.WIDE R58, R2, 0x4, R58 ;  /* 0x00000004023a7825 */ /* 0x002fca00078e023a */
[----:B------:R0:W5:Y:S01]  /*0b30*/  LDG.E R74, desc[UR6][R58.64] ;  /* 0x000000063a4a7981 */ /* 0x000162000c1e1900 */
[----:B------:R-:W-:Y:S01]  /*0b40*/  ISETP.GE.U32.AND P2, PT, R3, 0x100, PT ;  /* 0x000001000300780c */ /* 0x000fe20003f46070 */
[----:B------:R-:W-:Y:S01]  /*0b50*/  BSSY.RECONVERGENT B0, `(.L_x_151) ;  /* 0x00000af000007945 */ /* 0x000fe20003800200 */
[----:B------:R-:W1:Y:S01]  /*0b60*/  S2R R72, SR_TID.X ;  /* 0x0000000000487919 */ /* 0x000e620000002100 */
[----:B---3--:R-:W-:-:S13]  /*0b70*/  ISETP.GE.AND P1, PT, R0, 0x1, PT ;  /* 0x000000010000780c */ /* 0x008fda0003f26270 */
[----:B------:R-:W-:-:S05]  /*0b80*/  @P1 IADD3 R76, PT, PT, R0, -0x1, RZ ;  /* 0xffffffff004c1810 */ /* 0x000fca0007ffe0ff */
[-C--:B--2---:R-:W-:Y:S02]  /*0b90*/  @P1 IMAD R78, R76, R141.reuse, RZ ;  /* 0x0000008d4c4e1224 */ /* 0x084fe400078e02ff */
[----:B------:R-:W-:-:S03]  /*0ba0*/  IMAD R76, R2, R141, RZ ;  /* 0x0000008d024c7224 */ /* 0x000fc600078e02ff */
[----:B------:R-:W-:Y:S02]  /*0bb0*/  @P1 SHF.R.S32.HI R143, RZ, 0x1f, R78 ;  /* 0x0000001fff8f1819 */ /* 0x000fe4000001144e */
[----:B------:R-:W-:Y:S02]  /*0bc0*/  SHF.R.S32.HI R57, RZ, 0x1f, R76 ;  /* 0x0000001fff397819 */ /* 0x000fe4000001144c */
[----:B------:R-:W-:Y:S01]  /*0bd0*/  @P1 LEA.HI R143, R143, R78, RZ, 0x3 ;  /* 0x0000004e8f8f1211 */ /* 0x000fe200078f18ff */
[----:B------:R-:W-:Y:S01]  /*0be0*/  HFMA2 R78, -RZ, RZ, 0, 0 ;  /* 0x00000000ff4e7431 */ /* 0x000fe200000001ff */
[----:B------:R-:W-:Y:S02]  /*0bf0*/  LEA.HI R57, R57, R76, RZ, 0x3 ;  /* 0x0000004c39397211 */ /* 0x000fe400078f18ff */
[-C--:B-1----:R-:W-:Y:S02]  /*0c00*/  @P1 LEA.HI.SX32 R78, R143, R72.reuse, 0x1d ;  /* 0x000000488f4e1211 */ /* 0x082fe400078feaff */
[----:B------:R-:W-:Y:S01]  /*0c10*/  LEA.HI.SX32 R76, R57, R72, 0x1d ;  /* 0x00000048394c7211 */ /* 0x000fe200078feaff */
[----:B0-----:R-:W-:Y:S06]  /*0c20*/  @!P2 BRA `(.L_x_152) ;  /* 0x000000080084a947 */ /* 0x001fec0003800000 */
[----:B------:R-:W-:-:S04]  /*0c30*/  UISETP.NE.U32.AND UP0, UPT, UR8, URZ, UPT ;  /* 0x000000ff0800728c */ /* 0x000fc8000bf05070 */
[----:B------:R-:W-:Y:S01]  /*0c40*/  UISETP.NE.AND.EX UP0, UPT, UR9, URZ, UPT, UP0 ;  /* 0x000000ff0900728c */ /* 0x000fe2000bf05300 */
[----:B------:R-:W-:Y:S10]  /*0c50*/  @!P1 BRA `(.L_x_153) ;  /* 0x00000000000c9947 */ /* 0x000ff40003800000 */
[----:B------:R-:W0:Y:S02]  /*0c60*/  LDC.64 R8, c[0x0][0x390] ;  /* 0x0000e400ff087b82 */ /* 0x000e240000000a00 */
[----:B0-----:R-:W-:-:S06]  /*0c70*/  IMAD.WIDE.U32 R8, R78, 0x10, R8 ;  /* 0x000000104e087825 */ /* 0x001fcc00078e0008 */
[----:B------:R-:W5:Y:S02]  /*0c80*/  LDG.E.128 R8, desc[UR6][R8.64] ;  /* 0x0000000608087981 */ /* 0x000f64000c1e1d00 */
.L_x_153:
[----:B------:R-:W-:Y:S05]  /*0c90*/  BRA.U !UP0, `(.L_x_154) ;  /* 0x0000000508547547 */ /* 0x000fea000b800000 */
[----:B------:R-:W0:Y:S02]  /*0ca0*/  LDC.64 R4, c[0x0][0x3a0] ;  /* 0x0000e800ff047b82 */ /* 0x000e240000000a00 */
[----:B0-----:R-:W-:-:S06]  /*0cb0*/  IMAD.WIDE.U32 R4, R76, 0x10, R4 ;  /* 0x000000104c047825 */ /* 0x001fcc00078e0004 */
[----:B------:R-:W2:Y:S01]  /*0cc0*/  LDG.E.128 R4, desc[UR6][R4.64] ;  /* 0x0000000604047981 */ /* 0x000ea2000c1e1d00 */
[----:B------:R-:W-:-:S13]  /*0cd0*/  ISETP.GT.AND P0, PT, R0, RZ, PT ;  /* 0x000000ff0000720c */ /* 0x000fda0003f04270 */
[----:B------:R-:W0:Y:S01]  /*0ce0*/  @P0 LDC R57, c[0x0][0x40c] ;  /* 0x00010300ff390b82 */ /* 0x000e220000000800 */
[C---:B-----5:R-:W-:Y:S01]  /*0cf0*/  @P0 IMAD.U32 R56, R8.reuse, 0x10000, RZ ;  /* 0x0001000008380824 */ /* 0x060fe200078e00ff */
[----:B------:R-:W-:Y:S02]  /*0d00*/  @P0 PRMT R58, R8, 0x7632, R58 ;  /* 0x00007632083a0816 */ /* 0x000fe4000000003a */
[----:B------:R-:W-:Y:S02]  /*0d10*/  @P0 PRMT R77, R9, 0x7632, R77 ;  /* 0x00007632094d0816 */ /* 0x000fe4000000004d */
[----:B------:R-:W-:Y:S02]  /*0d20*/  @P0 SHF.L.U32 R58, R58, 0x10, RZ ;  /* 0x000000103a3a0819 */ /* 0x000fe400000006ff */
[----:B------:R-:W1:Y:S01]  /*0d30*/  @P0 LDC R75, c[0x0][0x40c] ;  /* 0x00010300ff4b0b82 */ /* 0x000e620000000800 */
[----:B------:R-:W-:-:S07]  /*0d40*/  @P0 IMAD.U32 R77, R77, 0x10000, RZ ;  /* 0x000100004d4d0824 */ /* 0x000fce00078e00ff */
[----:B------:R-:W3:Y:S08]  /*0d50*/  @P0 LDC R79, c[0x0][0x40c] ;  /* 0x00010300ff4f0b82 */ /* 0x000ef00000000800 */
[----:B------:R-:W4:Y:S01]  /*0d60*/  @P0 LDC R140, c[0x0][0x40c] ;  /* 0x00010300ff8c0b82 */ /* 0x000f220000000800 */
[----:B0-----:R-:W-:Y:S01]  /*0d70*/  @P0 FMUL.FTZ R56, R56, R57 ;  /* 0x0000003938380220 */ /* 0x001fe20000410000 */
[----:B------:R-:W-:-:S06]  /*0d80*/  @P0 SHF.L.U32 R57, R48, 0x10, RZ ;  /* 0x0000001030390819 */ /* 0x000fcc00000006ff */
[----:B------:R-:W0:Y:S01]  /*0d90*/  @P0 LDC R85, c[0x0][0x40c] ;  /* 0x00010300ff550b82 */ /* 0x000e220000000800 */
[----:B-1----:R-:W-:-:S07]  /*0da0*/  @P0 FMUL.FTZ R58, R58, R75 ;  /* 0x0000004b3a3a0220 */ /* 0x002fce0000410000 */
[----:B------:R-:W1:Y:S08]  /*0db0*/  @P0 LDC R87, c[0x0][0x40c] ;  /* 0x00010300ff570b82 */ /* 0x000e700000000800 */
[----:B------:R-:W1:Y:S08]  /*0dc0*/  @P0 LDC R143, c[0x0][0x40c] ;  /* 0x00010300ff8f0b82 */ /* 0x000e700000000800 */
[----:B------:R-:W1:Y:S01]  /*0dd0*/  @P0 LDC R155, c[0x0][0x40c] ;  /* 0x00010300ff9b0b82 */ /* 0x000e620000000800 */
[C---:B--2---:R-:W-:Y:S01]  /*0de0*/  @P0 IMAD.U32 R59, R4.reuse, 0x10000, RZ ;  /* 0x00010000043b0824 */ /* 0x044fe200078e00ff */
[C---:B------:R-:W-:Y:S01]  /*0df0*/  @!P0 SHF.L.U32 R73, R4.reuse, 0x10, RZ ;  /* 0x0000001004498819 */ /* 0x040fe200000006ff */
[----:B------:R-:W-:Y:S01]  /*0e00*/  @P0 IMAD.U32 R83, R5, 0x10000, RZ ;  /* 0x0001000005530824 */ /* 0x000fe200078e00ff */
[----:B------:R-:W-:Y:S01]  /*0e10*/  @!P0 PRMT R75, R4, 0x7632, R75 ;  /* 0x00007632044b8816 */ /* 0x000fe2000000004b */
[----:B------:R-:W-:Y:S01]  /*0e20*/  @P0 FFMA.FTZ R73, R56, R57, R59 ;  /* 0x0000003938490223 */ /* 0x000fe2000001003b */
[----:B------:R-:W-:-:S02]  /*0e30*/  @P0 PRMT R56, R4, 0x7632, R56 ;  /* 0x0000763204380816 */ /* 0x000fc40000000038 */
[----:B------:R-:W-:Y:S01]  /*0e40*/  @P0 SHF.L.U32 R57, R153, 0x10, RZ ;  /* 0x0000001099390819 */ /* 0x000fe200000006ff */
[----:B------:R-:W-:Y:S01]  /*0e50*/  @!P0 IMAD.U32 R75, R75, 0x10000, RZ ;  /* 0x000100004b4b8824 */ /* 0x000fe200078e00ff */
[----:B------:R-:W-:Y:S02]  /*0e60*/  @P0 SHF.L.U32 R59, R56, 0x10, RZ ;  /* 0x00000010383b0819 */ /* 0x000fe400000006ff */
[----:B------:R-:W-:-:S03]  /*0e70*/  @P0 SHF.L.U32 R56, R9, 0x10, RZ ;  /* 0x0000001009380819 */ /* 0x000fc600000006ff */
[--C-:B------:R-:W-:Y:S01]  /*0e80*/  @P0 FFMA.FTZ R75, R58, R57, R59.reuse ;  /* 0x000000393a4b0223 */ /* 0x100fe2000001003b */
[----:B------:R-:W-:Y:S01]  /*0e90*/  @P0 SHF.L.U32 R57, R49, 0x10, RZ ;  /* 0x0000001031390819 */ /* 0x000fe200000006ff */
[----:B---3--:R-:W-:Y:S01]  /*0ea0*/  @P0 FMUL.FTZ R56, R56, R79 ;  /* 0x0000004f38380220 */ /* 0x008fe20000410000 */
[----:B------:R-:W-:Y:S01]  /*0eb0*/  @P0 PRMT R59, R5, 0x7632, R59 ;  /* 0x00007632053b0816 */ /* 0x000fe2000000003b */
[----:B----4-:R-:W-:Y:S01]  /*0ec0*/  @P0 FMUL.FTZ R58, R77, R140 ;  /* 0x0000008c4d3a0220 */ /* 0x010fe20000410000 */
[C---:B------:R-:W-:Y:S02]  /*0ed0*/  @!P0 PRMT R79, R5.reuse, 0x7632, R79 ;  /* 0x00007632054f8816 */ /* 0x040fe4000000004f */
[----:B------:R-:W-:Y:S01]  /*0ee0*/  @!P0 SHF.L.U32 R77, R5, 0x10, RZ ;  /* 0x00000010054d8819 */ /* 0x000fe200000006ff */
[----:B------:R-:W-:Y:S01]  /*0ef0*/  @P0 FFMA.FTZ R77, R56, R57, R83 ;  /* 0x00000039384d0223 */ /* 0x000fe20000010053 */
[----:B------:R-:W-:Y:S01]  /*0f00*/  @P0 SHF.L.U32 R81, R59, 0x10, RZ ;  /* 0x000000103b510819 */ /* 0x000fe200000006ff */
[----:B------:R-:W-:Y:S01]  /*0f10*/  @P0 IMAD.U32 R59, R71, 0x10000, RZ ;  /* 0x00010000473b0824 */ /* 0x000fe200078e00ff */
[----:B------:R-:W-:-:S02]  /*0f20*/  @P0 SHF.L.U32 R56, R10, 0x10, RZ ;  /* 0x000000100a380819 */ /* 0x000fc400000006ff */
[----:B------:R-:W-:Y:S01]  /*0f30*/  @!P0 SHF.L.U32 R79, R79, 0x10, RZ ;  /* 0x000000104f4f8819 */ /* 0x000fe200000006ff */
[----:B------:R-:W-:Y:S01]  /*0f40*/  @P0 FFMA.FTZ R79, R58, R59, R81 ;  /* 0x0000003b3a4f0223 */ /* 0x000fe20000010051 */
[----:B------:R-:W-:Y:S01]  /*0f50*/  @P0 SHF.L.U32 R57, R50, 0x10, RZ ;  /* 0x0000001032390819 */ /* 0x000fe200000006ff */
[----:B0-----:R-:W-:Y:S01]  /*0f60*/  @P0 FMUL.FTZ R56, R56, R85 ;  /* 0x0000005538380220 */ /* 0x001fe20000410000 */
[C---:B------:R-:W-:Y:S01]  /*0f70*/  @P0 SHF.L.U32 R59, R6.reuse, 0x10, RZ ;  /* 0x00000010063b0819 */ /* 0x040fe200000006ff */
[----:B------:R-:W-:Y:S01]  /*0f80*/  @!P0 IMAD.U32 R81, R6, 0x10000, RZ ;  /* 0x0001000006518824 */ /* 0x000fe200078e00ff */
[----:B------:R-:W-:Y:S02]  /*0f90*/  @P0 PRMT R58, R10, 0x7632, R58 ;  /* 0x000076320a3a0816 */ /* 0x000fe4000000003a */
[----:B------:R-:W-:Y:S01]  /*0fa0*/  @!P0 PRMT R83, R6, 0x7632, R83 ;  /* 0x0000763206538816 */ /* 0x000fe20000000053 */
[----:B------:R-:W-:Y:S01]  /*0fb0*/  @P0 FFMA.FTZ R81, R56, R57, R59 ;  /* 0x0000003938510223 */ /* 0x000fe2000001003b */
[----:B------:R-:W-:Y:S01]  /*0fc0*/  @P0 SHF.L.U32 R58, R58, 0x10, RZ ;  /* 0x000000103a3a0819 */ /* 0x000fe200000006ff */
[----:B------:R-:W-:Y:S01]  /*0fd0*/  @P0 IMAD.U32 R57, R70, 0x10000, RZ ;  /* 0x0001000046390824 */ /* 0x000fe200078e00ff */
[----:B------:R-:W-:-:S02]  /*0fe0*/  @P0 PRMT R56, R6, 0x7632, R56 ;  /* 0x0000763206380816 */ /* 0x000fc40000000038 */
[----:B------:R-:W-:Y:S01]  /*0ff0*/  @!P0 SHF.L.U32 R83, R83, 0x10, RZ ;  /* 0x0000001053538819 */ /* 0x000fe200000006ff */
[----:B-1----:R-:W-:Y:S01]  /*1000*/  @P0 FMUL.FTZ R58, R58, R87 ;  /* 0x000000573a3a0220 */ /* 0x002fe20000410000 */
[----:B------:R-:W-:Y:S01]  /*1010*/  @P0 SHF.L.U32 R59, R56, 0x10, RZ ;  /* 0x00000010383b0819 */ /* 0x000fe200000006ff */
[----:B------:R-:W-:Y:S01]  /*1020*/  @P0 IMAD.U32 R56, R11, 0x10000, RZ ;  /* 0x000100000b380824 */ /* 0x000fe200078e00ff */
[C---:B------:R-:W-:Y:S02]  /*1030*/  @!P0 SHF.L.U32 R85, R7.reuse, 0x10, RZ ;  /* 0x0000001007558819 */ /* 0x040fe400000006ff */
[----:B------:R-:W-:Y:S01]  /*1040*/  @!P0 PRMT R87, R7, 0x7632, R87 ;  /* 0x0000763207578816 */ /* 0x000fe20000000057 */
[----:B------:R-:W-:Y:S01]  /*1050*/  @P0 FFMA.FTZ R83, R58, R57, R59 ;  /* 0x000000393a530223 */ /* 0x000fe2000001003b */
[----:B------:R-:W-:Y:S01]  /*1060*/  @P0 SHF.L.U32 R57, R51, 0x10, RZ ;  /* 0x0000001033390819 */ /* 0x000fe200000006ff */
[----:B------:R-:W-:Y:S02]  /*1070*/  @P0 IMAD.U32 R59, R7, 0x10000, RZ ;  /* 0x00010000073b0824 */ /* 0x000fe400078e00ff */
[----:B------:R-:W-:Y:S01]  /*1080*/  @P0 FMUL.FTZ R56, R56, R143 ;  /* 0x0000008f38380220 */ /* 0x000fe20000410000 */
[----:B------:R-:W-:-:S02]  /*1090*/  @!P0 SHF.L.U32 R87, R87, 0x10, RZ ;  /* 0x0000001057578819 */ /* 0x000fc400000006ff */
[----:B------:R-:W-:Y:S01]  /*10a0*/  F2FP.BF16.F32.PACK_AB R58, RZ, R77 ;  /* 0x0000004dff3a723e */ /* 0x000fe200000010ff */
[----:B------:R-:W-:Y:S01]  /*10b0*/  @P0 FFMA.FTZ R85, R56, R57, R59 ;  /* 0x0000003938550223 */ /* 0x000fe2000001003b */
[----:B------:R-:W-:Y:S02]  /*10c0*/  @P0 PRMT R56, R11, 0x7632, R56 ;  /* 0x000076320b380816 */ /* 0x000fe40000000038 */
[----:B------:R-:W-:Y:S02]  /*10d0*/  @P0 PRMT R57, R7, 0x7632, R57 ;  /* 0x0000763207390816 */ /* 0x000fe40000000039 */
[----:B------:R-:W-:Y:S02]  /*10e0*/  @P0 SHF.L.U32 R56, R56, 0x10, RZ ;  /* 0x0000001038380819 */ /* 0x000fe400000006ff */
[----:B------:R-:W-:Y:S01]  /*10f0*/  F2FP.BF16.F32.PACK_AB R140, RZ, R79 ;  /* 0x0000004fff8c723e */ /* 0x000fe200000010ff */
[----:B------:R-:W-:Y:S01]  /*1100*/  @P0 IMAD.U32 R59, R57, 0x10000, RZ ;  /* 0x00010000393b0824 */ /* 0x000fe200078e00ff */
[----:B------:R-:W-:Y:S01]  /*1110*/  @P0 SHF.L.U32 R57, R69, 0x10, RZ ;  /* 0x0000001045390819 */ /* 0x000fe200000006ff */
[----:B------:R-:W-:Y:S01]  /*1120*/  @P0 FMUL.FTZ R56, R56, R155 ;  /* 0x0000009b38380220 */ /* 0x000fe20000410000 */
[----:B------:R-:W-:-:S02]  /*1130*/  F2FP.BF16.F32.PACK_AB R142, RZ, R81 ;  /* 0x00000051ff8e723e */ /* 0x000fc400000010ff */
[----:B------:R-:W-:Y:S01]  /*1140*/  F2FP.BF16.F32.PACK_AB R143, RZ, R83 ;  /* 0x00000053ff8f723e */ /* 0x000fe200000010ff */
[----:B------:R-:W-:Y:S01]  /*1150*/  @P0 FFMA.FTZ R87, R56, R57, R59 ;  /* 0x0000003938570223 */ /* 0x000fe2000001003b */
        /* <DEDUP_REMOVED lines=9> */
.L_x_154:
[----:B------:R-:W0:Y:S01]  /*11f0*/  @P1 LDC R58, c[0x0][0x40c] ;  /* 0x00010300ff3a1b82 */ /* 0x000e220000000800 */
[C---:B-----5:R-:W-:Y:S01]  /*1200*/  @P1 SHF.L.U32 R57, R8.reuse, 0x10, RZ ;  /* 0x0000001008391819 */ /* 0x060fe200000006ff */
[----:B------:R-:W-:Y:S01]  /*1210*/  IMAD.MOV.U32 R73, RZ, RZ, RZ ;  /* 0x000000ffff497224 */ /* 0x000fe200078e00ff */
[----:B------:R-:W-:Y:S01]  /*1220*/  @P1 PRMT R56, R8, 0x7632, R56 ;  /* 0x0000763208381816 */ /* 0x000fe20000000038 */
[----:B------:R-:W-:Y:S01]  /*1230*/  IMAD.MOV.U32 R77, RZ, RZ, RZ ;  /* 0x000000ffff4d7224 */ /* 0x000fe200078e00ff */
[----:B------:R-:W-:Y:S01]  /*1240*/  @P1 SHF.L.U32 R140, R48, 0x10, RZ ;  /* 0x00000010308c1819 */ /* 0x000fe200000006ff */
[----:B------:R-:W-:Y:S01]  /*1250*/  IMAD.MOV.U32 R87, RZ, RZ, RZ ;  /* 0x000000ffff577224 */ /* 0x000fe200078e00ff */
[----:B------:R-:W-:Y:S01]  /*1260*/  @P1 SHF.L.U32 R56, R56, 0x10, RZ ;  /* 0x0000001038381819 */ /* 0x000fe200000006ff */
[----:B------:R-:W1:Y:S01]  /*1270*/  @P1 LDC R59, c[0x0][0x40c] ;  /* 0x00010300ff3b1b82 */ /* 0x000e620000000800 */
[----:B------:R-:W-:-:S07]  /*1280*/  @P1 SHF.L.U32 R79, R49, 0x10, RZ ;  /* 0x00000010314f1819 */ /* 0x000fce00000006ff */
[----:B------:R-:W2:Y:S08]  /*1290*/  @P1 LDC R75, c[0x0][0x40c] ;  /* 0x00010300ff4b1b82 */ /* 0x000eb00000000800 */
[----:B------:R-:W3:Y:S01]  /*12a0*/  @P1 LDC R142, c[0x0][0x40c] ;  /* 0x00010300ff8e1b82 */ /* 0x000ee20000000800 */
[----:B0-----:R-:W-:Y:S01]  /*12b0*/  @P1 FMUL.FTZ R57, R57, R58 ;  /* 0x0000003a39391220 */ /* 0x001fe20000410000 */
[----:B------:R-:W-:-:S03]  /*12c0*/  @P1 IMAD.U32 R58, R9, 0x10000, RZ ;  /* 0x00010000093a1824 */ /* 0x000fc600078e00ff */
[----:B------:R-:W-:Y:S01]  /*12d0*/  @P1 FMUL.FTZ R73, R57, R140 ;  /* 0x0000008c39491220 */ /* 0x000fe20000410000 */
[----:B------:R-:W-:Y:S02]  /*12e0*/  @P1 PRMT R57, R9, 0x7632, R57 ;  /* 0x0000763209391816 */ /* 0x000fe40000000039 */
[----:B------:R-:W0:Y:S01]  /*12f0*/  @P1 LDC R81, c[0x0][0x40c] ;  /* 0x00010300ff511b82 */ /* 0x000e220000000800 */
[----:B-1----:R-:W-:Y:S01]  /*1300*/  @P1 FMUL.FTZ R56, R56, R59 ;  /* 0x0000003b38381220 */ /* 0x002fe20000410000 */
[----:B------:R-:W-:Y:S02]  /*1310*/  @P1 SHF.L.U32 R59, R153, 0x10, RZ ;  /* 0x00000010993b1819 */ /* 0x000fe400000006ff */
[----:B------:R-:W-:-:S04]  /*1320*/  @P1 SHF.L.U32 R57, R57, 0x10, RZ ;  /* 0x0000001039391819 */ /* 0x000fc800000006ff */
[----:B------:R-:W1:Y:S01]  /*1330*/  @P1 LDC R83, c[0x0][0x40c] ;  /* 0x00010300ff531b82 */ /* 0x000e620000000800 */
[----:B--2---:R-:W-:Y:S01]  /*1340*/  @P1 FMUL.FTZ R58, R58, R75 ;  /* 0x0000004b3a3a1220 */ /* 0x004fe20000410000 */
[----:B------:R-:W-:Y:S01]  /*1350*/  MOV R75, RZ ;  /* 0x000000ff004b7202 */ /* 0x000fe20000000f00 */
[----:B------:R-:W-:Y:S01]  /*1360*/  @P1 FMUL.FTZ R75, R56, R59 ;  /* 0x0000003b384b1220 */ /* 0x000fe20000410000 */
[----:B------:R-:W-:Y:S01]  /*1370*/  @P1 SHF.L.U32 R56, R71, 0x10, RZ ;  /* 0x0000001047381819 */ /* 0x000fe200000006ff */
[----:B------:R-:W-:Y:S01]  /*1380*/  @P1 FMUL.FTZ R77, R58, R79 ;  /* 0x0000004f3a4d1220 */ /* 0x000fe20000410000 */
[----:B------:R-:W-:Y:S01]  /*1390*/  @P1 SHF.L.U32 R58, R10, 0x10, RZ ;  /* 0x000000100a3a1819 */ /* 0x000fe200000006ff */
[----:B------:R-:W-:Y:S01]  /*13a0*/  IMAD.MOV.U32 R79, RZ, RZ, RZ ;  /* 0x000000ffff4f7224 */ /* 0x000fe200078e00ff */
[----:B------:R-:W2:Y:S01]  /*13b0*/  @P1 LDC R85, c[0x0][0x40c] ;  /* 0x00010300ff551b82 */ /* 0x000ea20000000800 */
[----:B---3--:R-:W-:Y:S01]  /*13c0*/  @P1 FMUL.FTZ R57, R57, R142 ;  /* 0x0000008e39391220 */ /* 0x008fe20000410000 */
[----:B------:R-:W-:-:S03]  /*13d0*/  @P1 SHF.L.U32 R59, R70, 0x10, RZ ;  /* 0x00000010463b1819 */ /* 0x000fc600000006ff */
[----:B------:R-:W-:Y:S01]  /*13e0*/  @P1 FMUL.FTZ R79, R57, R56 ;  /* 0x00000038394f1220 */ /* 0x000fe20000410000 */
[----:B------:R-:W-:Y:S02]  /*13f0*/  @P1 PRMT R56, R10, 0x7632, R56 ;  /* 0x000076320a381816 */ /* 0x000fe40000000038 */
[----:B------:R-:W3:Y:S01]  /*1400*/  @P1 LDC R140, c[0x0][0x40c] ;  /* 0x00010300ff8c1b82 */ /* 0x000ee20000000800 */
[----:B------:R-:W-:Y:S01]  /*1410*/  @P1 SHF.L.U32 R57, R50, 0x10, RZ ;  /* 0x0000001032391819 */ /* 0x000fe200000006ff */
[----:B0-----:R-:W-:Y:S01]  /*1420*/  @P1 FMUL.FTZ R58, R58, R81 ;  /* 0x000000513a3a1220 */ /* 0x001fe20000410000 */
[----:B------:R-:W-:Y:S01]  /*1430*/  IMAD.MOV.U32 R81, RZ, RZ, RZ ;  /* 0x000000ffff517224 */ /* 0x000fe200078e00ff */
[----:B------:R-:W-:Y:S02]  /*1440*/  @P1 SHF.L.U32 R56, R56, 0x10, RZ ;  /* 0x0000001038381819 */ /* 0x000fe400000006ff */
[----:B------:R-:W-:Y:S01]  /*1450*/  @P1 FMUL.FTZ R81, R58, R57 ;  /* 0x000000393a511220 */ /* 0x000fe20000410000 */
[----:B------:R-:W-:-:S02]  /*1460*/  @P1 PRMT R57, R11, 0x7632, R57 ;  /* 0x000076320b391816 */ /* 0x000fc40000000039 */
[----:B-1----:R-:W-:Y:S01]  /*1470*/  @P1 FMUL.FTZ R56, R56, R83 ;  /* 0x0000005338381220 */ /* 0x002fe20000410000 */
[----:B------:R-:W-:Y:S01]  /*1480*/  @P1 SHF.L.U32 R58, R11, 0x10, RZ ;  /* 0x000000100b3a1819 */ /* 0x000fe200000006ff */
[----:B------:R-:W-:Y:S02]  /*1490*/  IMAD.MOV.U32 R83, RZ, RZ, RZ ;  /* 0x000000ffff537224 */ /* 0x000fe400078e00ff */
[----:B------:R-:W-:Y:S02]  /*14a0*/  @P1 IMAD.U32 R57, R57, 0x10000, RZ ;  /* 0x0001000039391824 */ /* 0x000fe400078e00ff */
[----:B------:R-:W-:Y:S01]  /*14b0*/  @P1 FMUL.FTZ R83, R56, R59 ;  /* 0x0000003b38531220 */ /* 0x000fe20000410000 */
[----:B------:R-:W-:Y:S01]  /*14c0*/  @P1 SHF.L.U32 R59, R51, 0x10, RZ ;  /* 0x00000010333b1819 */ /* 0x000fe200000006ff */
[----:B--2---:R-:W-:Y:S01]  /*14d0*/  @P1 FMUL.FTZ R58, R58, R85 ;  /* 0x000000553a3a1220 */ /* 0x004fe20000410000 */
[----:B------:R-:W-:Y:S01]  /*14e0*/  @P1 SHF.L.U32 R56, R69, 0x10, RZ ;  /* 0x0000001045381819 */ /* 0x000fe200000006ff */
[----:B------:R-:W-:Y:S01]  /*14f0*/  HFMA2 R85, -RZ, RZ, 0, 0 ;  /* 0x00000000ff557431 */ /* 0x000fe200000001ff */
[----:B------:R-:W-:Y:S01]  /*1500*/  F2FP.BF16.F32.PACK_AB R142, RZ, R83 ;  /* 0x00000053ff8e723e */ /* 0x000fe200000010ff */
[----:B------:R-:W-:Y:S01]  /*1510*/  @P1 FMUL.FTZ R85, R58, R59 ;  /* 0x0000003b3a551220 */ /* 0x000fe20000410000 */
[----:B------:R-:W-:-:S02]  /*1520*/  F2FP.BF16.F32.PACK_AB R58, RZ, R77 ;  /* 0x0000004dff3a723e */ /* 0x000fc400000010ff */
[----:B------:R-:W-:Y:S01]  /*1530*/  F2FP.BF16.F32.PACK_AB R59, RZ, R79 ;  /* 0x0000004fff3b723e */ /* 0x000fe200000010ff */
[----:B---3--:R-:W-:Y:S01]  /*1540*/  @P1 FMUL.FTZ R57, R57, R140 ;  /* 0x0000008c39391220 */ /* 0x008fe20000410000 */
[----:B------:R-:W-:Y:S02]  /*1550*/  F2FP.BF16.F32.PACK_AB R140, RZ, R81 ;  /* 0x00000051ff8c723e */ /* 0x000fe400000010ff */
[----:B------:R-:W-:Y:S01]  /*1560*/  F2FP.BF16.F32.PACK_AB R143, RZ, R85 ;  /* 0x00000055ff8f723e */ /* 0x000fe200000010ff */
[----:B------:R-:W-:Y:S01]  /*1570*/  @P1 FMUL.FTZ R87, R57, R56 ;  /* 0x0000003839571220 */ /* 0x000fe20000410000 */
[----:B------:R-:W-:Y:S02]  /*1580*/  F2FP.BF16.F32.PACK_AB R56, RZ, R73 ;  /* 0x00000049ff38723e */ /* 0x000fe400000010ff */
[----:B------:R-:W-:Y:S02]  /*1590*/  F2FP.BF16.F32.PACK_AB R57, RZ, R75 ;  /* 0x0000004bff39723e */ /* 0x000fe400000010ff */
[----:B------:R-:W-:-:S02]  /*15a0*/  F2FP.BF16.F32.PACK_AB R154, RZ, R87 ;  /* 0x00000057ff9a723e */ /* 0x000fc400000010ff */
[----:B------:R-:W-:Y:S02]  /*15b0*/  PRMT R56, R56, 0x5410, R57 ;  /* 0x0000541038387816 */ /* 0x000fe40000000039 */
[----:B------:R-:W-:Y:S02]  /*15c0*/  PRMT R57, R58, 0x5410, R59 ;  /* 0x000054103a397816 */ /* 0x000fe4000000003b */
[----:B------:R-:W-:Y:S02]  /*15d0*/  PRMT R58, R140, 0x5410, R142 ;  /* 0x000054108c3a7816 */ /* 0x000fe4000000008e */
[----:B------:R-:W-:-:S07]  /*15e0*/  PRMT R59, R143, 0x5410, R154 ;  /* 0x000054108f3b7816 */ /* 0x000fce000000009a */
.L_x_155:
[----:B------:R-:W0:Y:S01]  /*15f0*/  LDC.64 R142, c[0x0][0x3a8] ;  /* 0x0000ea00ff8e7b82 */ /* 0x000e220000000a00 */
[----:B------:R-:W-:Y:S01]  /*1600*/  IADD3 R78, PT, PT, R78, 0x100, RZ ;  /* 0x000001004e4e7810 */ /* 0x000fe20007ffe0ff */
[----:B0-----:R-:W-:-:S04]  /*1610*/  IMAD.WIDE.U32 R142, R76, 0x10, R142 ;  /* 0x000000104c8e7825 */ /* 0x001fc800078e008e */
[----:B------:R-:W-:Y:S01]  /*1620*/  VIADD R76, R76, 0x100 ;  /* 0x000001004c4c7836 */ /* 0x000fe20000000000 */
[----:B------:R0:W-:Y:S06]  /*1630*/  STG.E.128 desc[UR6][R142.64], R56 ;  /* 0x000000388e007986 */ /* 0x0001ec000c101d06 */
.L_x_152:
[----:B------:R-:W-:Y:S05]  /*1640*/  BSYNC.RECONVERGENT B0 ;  /* 0x0000000000007941 */ /* 0x000fea0003800200 */
.L_x_151:
[----:B------:R-:W-:Y:S01]  /*1650*/  ISETP.GE.U32.AND P3, PT, R3, 0x200, PT ;  /* 0x000002000300780c */ /* 0x000fe20003f66070 */
[----:B------:R-:W-:-:S12]  /*1660*/  BSSY.RECONVERGENT B0, `(.L_x_156) ;  /* 0x0000096000007945 */ /* 0x000fd80003800200 */
[----:B------:R-:W-:Y:S05]  /*1670*/  @!P3 BRA `(.L_x_157) ;  /* 0x000000080050b947 */ /* 0x000fea0003800000 */
[----:B------:R-:W-:Y:S01]  /*1680*/  ISETP.NE.U32.AND P0, PT, RZ, UR8, PT ;  /* 0x00000008ff007c0c */ /* 0x000fe2000bf05070 */
[----:B0-----:R-:W0:Y:S03]  /*1690*/  @P1 LDC.64 R56, c[0x0][0x390] ;  /* 0x0000e400ff381b82 */ /* 0x001e260000000a00 */
[----:B------:R-:W-:-:S13]  /*16a0*/  ISETP.NE.AND.EX P0, PT, RZ, UR9, PT, P0 ;  /* 0x00000009ff007c0c */ /* 0x000fda000bf05300 */
[----:B------:R-:W1:Y:S01]  /*16b0*/  @P0 LDC.64 R58, c[0x0][0x3a0] ;  /* 0x0000e800ff3a0b82 */ /* 0x000e620000000a00 */
[----:B0-----:R-:W-:-:S05]  /*16c0*/  @P1 IMAD.WIDE.U32 R56, R78, 0x10, R56 ;  /* 0x000000104e381825 */ /* 0x001fca00078e0038 */
[----:B------:R0:W5:Y:S01]  /*16d0*/  @P1 LDG.E.128 R8, desc[UR6][R56.64] ;  /* 0x0000000638081981 */ /* 0x000162000c1e1d00 */
[----:B-1----:R-:W-:-:S05]  /*16e0*/  @P0 IMAD.WIDE.U32 R58, R76, 0x10, R58 ;  /* 0x000000104c3a0825 */ /* 0x002fca00078e003a */
[----:B------:R0:W5:Y:S01]  /*16f0*/  @P0 LDG.E.128 R4, desc[UR6][R58.64] ;  /* 0x000000063a040981 */ /* 0x000162000c1e1d00 */
[----:B------:R-:W-:Y:S05]  /*1700*/  @!P0 BRA `(.L_x_158) ;  /* 0x0000000400188947 */ /* 0x000fea0003800000 */
[----:B------:R-:W-:Y:S01]  /*1710*/  ISETP.GT.AND P0, PT, R0, RZ, PT ;  /* 0x000000ff0000720c */ /* 0x000fe20003f04270 */
[----:B-----5:R-:W-:Y:S01]  /*1720*/  IMAD.U32 R89, R4, 0x10000, RZ ;  /* 0x0001000004597824 */ /* 0x020fe200078e00ff */
[----:B------:R-:W-:Y:S02]  /*1730*/  SHF.L.U32 R93, R5, 0x10, RZ ;  /* 0x00000010055d7819 */ /* 0x000fe400000006ff */
[----:B------:R-:W-:-:S09]  /*1740*/  SHF.L.U32 R101, R7, 0x10, RZ ;  /* 0x0000001007657819 */ /* 0x000fd200000006ff */
[----:B0-----:R-:W0:Y:S01]  /*1750*/  @P0 LDC R59, c[0x0][0x40c] ;  /* 0x00010300ff3b0b82 */ /* 0x001e220000000800 */
[C---:B------:R-:W-:Y:S02]  /*1760*/  @P0 PRMT R56, R8.reuse, 0x7632, R56 ;  /* 0x0000763208380816 */ /* 0x040fe40000000038 */
[----:B------:R-:W-:Y:S02]  /*1770*/  @P0 SHF.L.U32 R58, R8, 0x10, RZ ;  /* 0x00000010083a0819 */ /* 0x000fe400000006ff */
[----:B------:R-:W-:Y:S02]  /*1780*/  @P0 SHF.L.U32 R57, R56, 0x10, RZ ;  /* 0x0000001038390819 */ /* 0x000fe400000006ff */
[----:B------:R-:W-:Y:S01]  /*1790*/  PRMT R56, R4, 0x7632, R56 ;  /* 0x0000763204387816 */ /* 0x000fe20000000038 */
[----:B------:R-:W1:Y:S03]  /*17a0*/  @P0 LDC R142, c[0x0][0x40c] ;  /* 0x00010300ff8e0b82 */ /* 0x000e660000000800 */
[----:B------:R-:W-:-:S02]  /*17b0*/  SHF.L.U32 R91, R56, 0x10, RZ ;  /* 0x00000010385b7819 */ /* 0x000fc400000006ff */
[----:B------:R-:W-:-:S03]  /*17c0*/  @P0 SHF.L.U32 R56, R36, 0x10, RZ ;  /* 0x0000001024380819 */ /* 0x000fc600000006ff */
[----:B------:R-:W2:Y:S08]  /*17d0*/  @P0 LDC R154, c[0x0][0x40c] ;  /* 0x00010300ff9a0b82 */ /* 0x000eb00000000800 */
[----:B------:R-:W3:Y:S01]  /*17e0*/  @P0 LDC R97, c[0x0][0x40c] ;  /* 0x00010300ff610b82 */ /* 0x000ee20000000800 */
[----:B0-----:R-:W-:Y:S01]  /*17f0*/  @P0 FMUL.FTZ R140, R58, R59 ;  /* 0x0000003b3a8c0220 */ /* 0x001fe20000410000 */
[----:B------:R-:W-:-:S03]  /*1800*/  @P0 SHF.L.U32 R59, R9, 0x10, RZ ;  /* 0x00000010093b0819 */ /* 0x000fc600000006ff */
[----:B------:R-:W-:Y:S01]  /*1810*/  @P0 FFMA.FTZ R89, R140, R56, R89 ;  /* 0x000000388c590223 */ /* 0x000fe20000010059 */
[----:B------:R-:W-:Y:S02]  /*1820*/  @P0 IMAD.U32 R56, R37, 0x10000, RZ ;  /* 0x0001000025380824 */ /* 0x000fe400078e00ff */
[----:B-1----:R-:W-:Y:S01]  /*1830*/  @P0 FMUL.FTZ R58, R57, R142 ;  /* 0x0000008e393a0220 */ /* 0x002fe20000410000 */
[----:B------:R-:W-:Y:S01]  /*1840*/  @P0 IMAD.U32 R57, R68, 0x10000, RZ ;  /* 0x0001000044390824 */ /* 0x000fe200078e00ff */
[----:B------:R-:W0:Y:S03]  /*1850*/  @P0 LDC R142, c[0x0][0x40c] ;  /* 0x00010300ff8e0b82 */ /* 0x000e260000000800 */
[----:B------:R-:W-:Y:S01]  /*1860*/  @P0 FFMA.FTZ R91, R58, R57, R91 ;  /* 0x000000393a5b0223 */ /* 0x000fe2000001005b */
[----:B------:R-:W-:Y:S01]  /*1870*/  @P0 PRMT R58, R9, 0x7632, R58 ;  /* 0x00007632093a0816 */ /* 0x000fe2000000003a */
[----:B--2---:R-:W-:Y:S01]  /*1880*/  @P0 FMUL.FTZ R154, R59, R154 ;  /* 0x0000009a3b9a0220 */ /* 0x004fe20000410000 */
[----:B------:R-:W-:-:S02]  /*1890*/  PRMT R57, R5, 0x7632, R57 ;  /* 0x0000763205397816 */ /* 0x000fc40000000039 */
[----:B------:R-:W1:Y:S01]  /*18a0*/  @P0 LDC R59, c[0x0][0x40c] ;  /* 0x00010300ff3b0b82 */ /* 0x000e620000000800 */
[----:B------:R-:W-:Y:S01]  /*18b0*/  @P0 SHF.L.U32 R58, R58, 0x10, RZ ;  /* 0x000000103a3a0819 */ /* 0x000fe200000006ff */
[----:B------:R-:W-:Y:S01]  /*18c0*/  @P0 FFMA.FTZ R93, R154, R56, R93 ;  /* 0x000000389a5d0223 */ /* 0x000fe2000001005d */
[----:B------:R-:W-:Y:S01]  /*18d0*/  SHF.L.U32 R95, R57, 0x10, RZ ;  /* 0x00000010395f7819 */ /* 0x000fe200000006ff */
[----:B------:R-:W-:Y:S01]  /*18e0*/  @P0 IMAD.U32 R56, R67, 0x10000, RZ ;  /* 0x0001000043380824 */ /* 0x000fe200078e00ff */
[----:B------:R-:W-:Y:S01]  /*18f0*/  @P0 SHF.L.U32 R57, R10, 0x10, RZ ;  /* 0x000000100a390819 */ /* 0x000fe200000006ff */
[----:B---3--:R-:W-:Y:S01]  /*1900*/  @P0 FMUL.FTZ R58, R58, R97 ;  /* 0x000000613a3a0220 */ /* 0x008fe20000410000 */
[----:B------:R-:W-:Y:S01]  /*1910*/  SHF.L.U32 R97, R6, 0x10, RZ ;  /* 0x0000001006617819 */ /* 0x000fe200000006ff */
[----:B------:R-:W2:Y:S02]  /*1920*/  @P0 LDC R140, c[0x0][0x40c] ;  /* 0x00010300ff8c0b82 */ /* 0x000ea40000000800 */
[----:B------:R-:W-:Y:S01]  /*1930*/  @P0 FFMA.FTZ R95, R58, R56, R95 ;  /* 0x000000383a5f0223 */ /* 0x000fe2000001005f */
[----:B------:R-:W-:Y:S01]  /*1940*/  @P0 IMAD.U32 R56, R38, 0x10000, RZ ;  /* 0x0001000026380824 */ /* 0x000fe200078e00ff */
[----:B------:R-:W-:Y:S01]  /*1950*/  @P0 PRMT R58, R10, 0x7632, R58 ;  /* 0x000076320a3a0816 */ /* 0x000fe2000000003a */
[----:B0-----:R-:W-:Y:S01]  /*1960*/  @P0 FMUL.FTZ R142, R57, R142 ;  /* 0x0000008e398e0220 */ /* 0x001fe20000410000 */
[----:B------:R-:W-:-:S02]  /*1970*/  PRMT R57, R6, 0x7632, R57 ;  /* 0x0000763206397816 */ /* 0x000fc40000000039 */
[----:B------:R-:W-:Y:S01]  /*1980*/  @P0 SHF.L.U32 R58, R58, 0x10, RZ ;  /* 0x000000103a3a0819 */ /* 0x000fe200000006ff */
[----:B------:R-:W-:Y:S01]  /*1990*/  @P0 FFMA.FTZ R97, R142, R56, R97 ;  /* 0x000000388e610223 */ /* 0x000fe20000010061 */
[----:B------:R-:W-:Y:S01]  /*19a0*/  SHF.L.U32 R99, R57, 0x10, RZ ;  /* 0x0000001039637819 */ /* 0x000fe200000006ff */
[----:B------:R-:W0:Y:S01]  /*19b0*/  @P0 LDC R142, c[0x0][0x40c] ;  /* 0x00010300ff8e0b82 */ /* 0x000e220000000800 */
[----:B------:R-:W-:Y:S02]  /*19c0*/  @P0 IMAD.U32 R56, R66, 0x10000, RZ ;  /* 0x0001000042380824 */ /* 0x000fe400078e00ff */
[----:B-1----:R-:W-:Y:S01]  /*19d0*/  @P0 FMUL.FTZ R58, R58, R59 ;  /* 0x0000003b3a3a0220 */ /* 0x002fe20000410000 */
[----:B------:R-:W-:-:S03]  /*19e0*/  @P0 SHF.L.U32 R57, R11, 0x10, RZ ;  /* 0x000000100b390819 */ /* 0x000fc600000006ff */
[----:B------:R-:W-:Y:S01]  /*19f0*/  @P0 FFMA.FTZ R99, R58, R56, R99 ;  /* 0x000000383a630223 */ /* 0x000fe20000010063 */
[----:B------:R-:W-:Y:S02]  /*1a00*/  @P0 IMAD.U32 R56, R39, 0x10000, RZ ;  /* 0x0001000027380824 */ /* 0x000fe400078e00ff */
[----:B------:R-:W-:Y:S02]  /*1a10*/  @P0 IMAD.U32 R58, R65, 0x10000, RZ ;  /* 0x00010000413a0824 */ /* 0x000fe400078e00ff */
[----:B--2---:R-:W-:Y:S01]  /*1a20*/  @P0 FMUL.FTZ R140, R57, R140 ;  /* 0x0000008c398c0220 */ /* 0x004fe20000410000 */
[----:B------:R-:W-:Y:S02]  /*1a30*/  @P0 PRMT R57, R11, 0x7632, R57 ;  /* 0x000076320b390816 */ /* 0x000fe40000000039 */
[----:B------:R-:W-:Y:S01]  /*1a40*/  F2FP.BF16.F32.PACK_AB R143, RZ, R99 ;  /* 0x00000063ff8f723e */ /* 0x000fe200000010ff */
[----:B------:R-:W-:Y:S01]  /*1a50*/  @P0 FFMA.FTZ R101, R140, R56, R101 ;  /* 0x000000388c650223 */ /* 0x000fe20000010065 */
[----:B------:R-:W-:-:S02]  /*1a60*/  PRMT R56, R7, 0x7632, R56 ;  /* 0x0000763207387816 */ /* 0x000fc40000000038 */
[----:B------:R-:W-:Y:S02]  /*1a70*/  @P0 SHF.L.U32 R57, R57, 0x10, RZ ;  /* 0x0000001039390819 */ /* 0x000fe400000006ff */
[----:B------:R-:W-:Y:S02]  /*1a80*/  SHF.L.U32 R103, R56, 0x10, RZ ;  /* 0x0000001038677819 */ /* 0x000fe400000006ff */
[----:B------:R-:W-:Y:S02]  /*1a90*/  F2FP.BF16.F32.PACK_AB R140, RZ, R95 ;  /* 0x0000005fff8c723e */ /* 0x000fe400000010ff */
[----:B------:R-:W-:Y:S01]  /*1aa0*/  F2FP.BF16.F32.PACK_AB R154, RZ, R101 ;  /* 0x00000065ff9a723e */ /* 0x000fe200000010ff */
[----:B0-----:R-:W-:Y:S01]  /*1ab0*/  @P0 FMUL.FTZ R56, R57, R142 ;  /* 0x0000008e39380220 */ /* 0x001fe20000410000 */
[----:B------:R-:W-:Y:S02]  /*1ac0*/  F2FP.BF16.F32.PACK_AB R57, RZ, R91 ;  /* 0x0000005bff39723e */ /* 0x000fe400000010ff */
[----:B------:R-:W-:Y:S01]  /*1ad0*/  F2FP.BF16.F32.PACK_AB R142, RZ, R97 ;  /* 0x00000061ff8e723e */ /* 0x000fe200000010ff */
[----:B------:R-:W-:Y:S01]  /*1ae0*/  @P0 FFMA.FTZ R103, R56, R58, R103 ;  /* 0x0000003a38670223 */ /* 0x000fe20000010067 */
[----:B------:R-:W-:-:S02]  /*1af0*/  F2FP.BF16.F32.PACK_AB R56, RZ, R89 ;  /* 0x00000059ff38723e */ /* 0x000fc400000010ff */
[----:B------:R-:W-:Y:S02]  /*1b00*/  F2FP.BF16.F32.PACK_AB R58, RZ, R93 ;  /* 0x0000005dff3a723e */ /* 0x000fe400000010ff */
[----:B------:R-:W-:Y:S02]  /*1b10*/  F2FP.BF16.F32.PACK_AB R59, RZ, R103 ;  /* 0x00000067ff3b723e */ /* 0x000fe400000010ff */
[----:B------:R-:W-:Y:S02]  /*1b20*/  PRMT R56, R56, 0x5410, R57 ;  /* 0x0000541038387816 */ /* 0x000fe40000000039 */
[----:B------:R-:W-:Y:S02]  /*1b30*/  PRMT R57, R58, 0x5410, R140 ;  /* 0x000054103a397816 */ /* 0x000fe4000000008c */
[----:B------:R-:W-:Y:S02]  /*1b40*/  PRMT R58, R142, 0x5410, R143 ;  /* 0x000054108e3a7816 */ /* 0x000fe4000000008f */
[----:B------:R-:W-:Y:S01]  /*1b50*/  PRMT R59, R154, 0x5410, R59 ;  /* 0x000054109a3b7816 */ /* 0x000fe2000000003b */
[----:B------:R-:W-:Y:S06]  /*1b60*/  BRA `(.L_x_159) ;  /* 0x0000000400007947 */ /* 0x000fec0003800000 */
.L_x_158:
[----:B0-----:R-:W0:Y:S01]  /*1b70*/  @P1 LDC R58, c[0x0][0x40c] ;  /* 0x00010300ff3a1b82 */ /* 0x001e220000000800 */
[----:B-----5:R-:W-:Y:S01]  /*1b80*/  @P1 SHF.L.U32 R57, R8, 0x10, RZ ;  /* 0x0000001008391819 */ /* 0x020fe200000006ff */
[----:B------:R-:W-:Y:S01]  /*1b90*/  @P1 IMAD.U32 R140, R36, 0x10000, RZ ;  /* 0x00010000248c1824 */ /* 0x000fe200078e00ff */
[----:B------:R-:W-:Y:S01]  /*1ba0*/  @P1 PRMT R56, R8, 0x7632, R56 ;  /* 0x0000763208381816 */ /* 0x000fe20000000038 */
[----:B------:R-:W-:Y:S01]  /*1bb0*/  @P1 IMAD.U32 R95, R37, 0x10000, RZ ;  /* 0x00010000255f1824 */ /* 0x000fe200078e00ff */
[----:B------:R-:W-:Y:S01]  /*1bc0*/  MOV R89, RZ ;  /* 0x000000ff00597202 */ /* 0x000fe20000000f00 */
[----:B------:R-:W-:Y:S01]  /*1bd0*/  HFMA2 R93, -RZ, RZ, 0, 0 ;  /* 0x00000000ff5d7431 */ /* 0x000fe200000001ff */
[----:B------:R-:W-:Y:S01]  /*1be0*/  @P1 SHF.L.U32 R56, R56, 0x10, RZ ;  /* 0x0000001038381819 */ /* 0x000fe200000006ff */
[----:B------:R-:W1:Y:S01]  /*1bf0*/  @P1 LDC R59, c[0x0][0x40c] ;  /* 0x00010300ff3b1b82 */ /* 0x000e620000000800 */
[----:B------:R-:W-:-:S07]  /*1c00*/  HFMA2 R103, -RZ, RZ, 0, 0 ;  /* 0x00000000ff677431 */ /* 0x000fce00000001ff */
[----:B------:R-:W2:Y:S08]  /*1c10*/  @P1 LDC R91, c[0x0][0x40c] ;  /* 0x00010300ff5b1b82 */ /* 0x000eb00000000800 */
[----:B------:R-:W3:Y:S01]  /*1c20*/  @P1 LDC R142, c[0x0][0x40c] ;  /* 0x00010300ff8e1b82 */ /* 0x000ee20000000800 */
[----:B0-----:R-:W-:Y:S01]  /*1c30*/  @P1 FMUL.FTZ R57, R57, R58 ;  /* 0x0000003a39391220 */ /* 0x001fe20000410000 */
[----:B------:R-:W-:-:S03]  /*1c40*/  @P1 SHF.L.U32 R58, R9, 0x10, RZ ;  /* 0x00000010093a1819 */ /* 0x000fc600000006ff */
        /* <DEDUP_REMOVED lines=8> */
[----:B------:R-:W-:Y:S02]  /*1cd0*/  IMAD.MOV.U32 R91, RZ, RZ, RZ ;  /* 0x000000ffff5b7224 */ /* 0x000fe400078e00ff */
[----:B------:R-:W-:Y:S01]  /*1ce0*/  @P1 FMUL.FTZ R91, R59, R56 ;  /* 0x000000383b5b1220 */ /* 0x000fe20000410000 */
[----:B------:R-:W-:Y:S02]  /*1cf0*/  @P1 IMAD.U32 R56, R67, 0x10000, RZ ;  /* 0x0001000043381824 */ /* 0x000fe400078e00ff */
[----:B------:R-:W-:Y:S01]  /*1d00*/  @P1 FMUL.FTZ R93, R58, R95 ;  /* 0x0000005f3a5d1220 */ /* 0x000fe20000410000 */
[----:B------:R-:W-:Y:S01]  /*1d10*/  @P1 SHF.L.U32 R58, R10, 0x10, RZ ;  /* 0x000000100a3a1819 */ /* 0x000fe200000006ff */
[----:B------:R-:W-:Y:S01]  /*1d20*/  @P1 IMAD.U32 R59, R66, 0x10000, RZ ;  /* 0x00010000423b1824 */ /* 0x000fe200078e00ff */
[----:B------:R-:W2:Y:S01]  /*1d30*/  @P1 LDC R101, c[0x0][0x40c] ;  /* 0x00010300ff651b82 */ /* 0x000ea20000000800 */
[----:B---3--:R-:W-:Y:S01]  /*1d40*/  @P1 FMUL.FTZ R57, R57, R142 ;  /* 0x0000008e39391220 */ /* 0x008fe20000410000 */
[----:B------:R-:W-:-:S03]  /*1d50*/  MOV R95, RZ ;  /* 0x000000ff005f7202 */ /* 0x000fc60000000f00 */
[----:B------:R-:W-:Y:S01]  /*1d60*/  @P1 FMUL.FTZ R95, R56, R57 ;  /* 0x00000039385f1220 */ /* 0x000fe20000410000 */
[----:B------:R-:W-:Y:S01]  /*1d70*/  @P1 PRMT R56, R10, 0x7632, R56 ;  /* 0x000076320a381816 */ /* 0x000fe20000000038 */
[----:B------:R-:W-:Y:S01]  /*1d80*/  @P1 IMAD.U32 R57, R38, 0x10000, RZ ;  /* 0x0001000026391824 */ /* 0x000fe200078e00ff */
[----:B------:R-:W3:Y:S01]  /*1d90*/  @P1 LDC R140, c[0x0][0x40c] ;  /* 0x00010300ff8c1b82 */ /* 0x000ee20000000800 */
[----:B0-----:R-:W-:Y:S01]  /*1da0*/  @P1 FMUL.FTZ R58, R58, R97 ;  /* 0x000000613a3a1220 */ /* 0x001fe20000410000 */
[----:B------:R-:W-:Y:S01]  /*1db0*/  HFMA2 R97, -RZ, RZ, 0, 0 ;  /* 0x00000000ff617431 */ /* 0x000fe200000001ff */
[----:B------:R-:W-:Y:S02]  /*1dc0*/  @P1 SHF.L.U32 R56, R56, 0x10, RZ ;  /* 0x0000001038381819 */ /* 0x000fe400000006ff */
[----:B------:R-:W-:Y:S01]  /*1dd0*/  @P1 FMUL.FTZ R97, R58, R57 ;  /* 0x000000393a611220 */ /* 0x000fe20000410000 */
[C---:B------:R-:W-:Y:S02]  /*1de0*/  @P1 PRMT R57, R11.reuse, 0x7632, R57 ;  /* 0x000076320b391816 */ /* 0x040fe40000000039 */
[----:B-1----:R-:W-:Y:S01]  /*1df0*/  @P1 FMUL.FTZ R56, R56, R99 ;  /* 0x0000006338381220 */ /* 0x002fe20000410000 */
[----:B------:R-:W-:-:S02]  /*1e00*/  @P1 SHF.L.U32 R58, R11, 0x10, RZ ;  /* 0x000000100b3a1819 */ /* 0x000fc400000006ff */
[----:B------:R-:W-:Y:S02]  /*1e10*/  @P1 SHF.L.U32 R57, R57, 0x10, RZ ;  /* 0x0000001039391819 */ /* 0x000fe400000006ff */
[----:B------:R-:W-:Y:S01]  /*1e20*/  MOV R99, RZ ;  /* 0x000000ff00637202 */ /* 0x000fe20000000f00 */
[----:B------:R-:W-:Y:S01]  /*1e30*/  @P1 FMUL.FTZ R99, R59, R56 ;  /* 0x000000383b631220 */ /* 0x000fe20000410000 */
[----:B------:R-:W-:Y:S01]  /*1e40*/  @P1 SHF.L.U32 R59, R39, 0x10, RZ ;  /* 0x00000010273b1819 */ /* 0x000fe200000006ff */
[----:B--2---:R-:W-:Y:S01]  /*1e50*/  @P1 FMUL.FTZ R58, R58, R101 ;  /* 0x000000653a3a1220 */ /* 0x004fe20000410000 */
[----:B------:R-:W-:Y:S02]  /*1e60*/  @P1 IMAD.U32 R56, R65, 0x10000, RZ ;  /* 0x0001000041381824 */ /* 0x000fe400078e00ff */
[----:B------:R-:W-:Y:S02]  /*1e70*/  IMAD.MOV.U32 R101, RZ, RZ, RZ ;  /* 0x000000ffff657224 */ /* 0x000fe400078e00ff */
        /* <DEDUP_REMOVED lines=10> */
[----:B------:R-:W-:Y:S02]  /*1f20*/  F2FP.BF16.F32.PACK_AB R154, RZ, R103 ;  /* 0x00000067ff9a723e */ /* 0x000fe400000010ff */
[----:B------:R-:W-:Y:S02]  /*1f30*/  PRMT R56, R56, 0x5410, R57 ;  /* 0x0000541038387816 */ /* 0x000fe40000000039 */
[----:B------:R-:W-:Y:S02]  /*1f40*/  PRMT R57, R58, 0x5410, R59 ;  /* 0x000054103a397816 */ /* 0x000fe4000000003b */
[----:B------:R-:W-:Y:S02]  /*1f50*/  PRMT R58, R140, 0x5410, R142 ;  /* 0x000054108c3a7816 */ /* 0x000fe4000000008e */
[----:B------:R-:W-:-:S07]  /*1f60*/  PRMT R59, R143, 0x5410, R154 ;  /* 0x000054108f3b7816 */ /* 0x000fce000000009a */
.L_x_159:
[----:B------:R-:W0:Y:S01]  /*1f70*/  LDC.64 R142, c[0x0][0x3a8] ;  /* 0x0000ea00ff8e7b82 */ /* 0x000e220000000a00 */
[----:B------:R-:W-:Y:S01]  /*1f80*/  IADD3 R78, PT, PT, R78, 0x100, RZ ;  /* 0x000001004e4e7810 */ /* 0x000fe20007ffe0ff */
[C---:B0-----:R-:W-:Y:S01]  /*1f90*/  IMAD.WIDE.U32 R142, R76.reuse, 0x10, R142 ;  /* 0x000000104c8e7825 */ /* 0x041fe200078e008e */
[----:B------:R-:W-:-:S04]  /*1fa0*/  IADD3 R76, PT, PT, R76, 0x100, RZ ;  /* 0x000001004c4c7810 */ /* 0x000fc80007ffe0ff */
[----:B------:R1:W-:Y:S03]  /*1fb0*/  STG.E.128 desc[UR6][R142.64], R56 ;  /* 0x000000388e007986 */ /* 0x0003e6000c101d06 */
.L_x_157:
[----:B------:R-:W-:Y:S05]  /*1fc0*/  BSYNC.RECONVERGENT B0 ;  /* 0x0000000000007941 */ /* 0x000fea0003800200 */
.L_x_156:
[----:B------:R-:W-:Y:S01]  /*1fd0*/  ISETP.GE.U32.AND P4, PT, R3, 0x300, PT ;  /* 0x000003000300780c */ /* 0x000fe20003f86070 */
[----:B------:R-:W-:-:S12]  /*1fe0*/  BSSY.RECONVERGENT B0, `(.L_x_160) ;  /* 0x0000096000007945 */ /* 0x000fd80003800200 */
[----:B------:R-:W-:Y:S05]  /*1ff0*/  @!P4 BRA `(.L_x_161) ;  /* 0x000000080050c947 */ /* 0x000fea0003800000 */
[----:B------:R-:W-:Y:S01]  /*2000*/  ISETP.NE.U32.AND P0, PT, RZ, UR8, PT ;  /* 0x00000008ff007c0c */ /* 0x000fe2000bf05070 */
[----:B01----:R-:W0:Y:S03]  /*2010*/  @P1 LDC.64 R56, c[0x0][0x390] ;  /* 0x0000e400ff381b82 */ /* 0x003e260000000a00 */
        /* <DEDUP_REMOVED lines=12> */
[C---:B------:R-:W-:Y:S01]  /*20e0*/  @P0 PRMT R56, R8.reuse, 0x7632, R56 ;  /* 0x0000763208380816 */ /* 0x040fe20000000038 */
[----:B------:R-:W-:-:S03]  /*20f0*/  @P0 IMAD.U32 R58, R8, 0x10000, RZ ;  /* 0x00010000083a0824 */ /* 0x000fc600078e00ff */
[----:B------:R-:W-:Y:S02]  /*2100*/  @P0 SHF.L.U32 R57, R56, 0x10, RZ ;  /* 0x0000001038390819 */ /* 0x000fe400000006ff */
[----:B------:R-:W-:Y:S01]  /*2110*/  PRMT R56, R4, 0x7632, R56 ;  /* 0x0000763204387816 */ /* 0x000fe20000000038 */
[----:B------:R-:W1:Y:S04]  /*2120*/  @P0 LDC R142, c[0x0][0x40c] ;  /* 0x00010300ff8e0b82 */ /* 0x000e680000000800 */
[----:B------:R-:W-:Y:S01]  /*2130*/  IMAD.U32 R107, R56, 0x10000, RZ ;  /* 0x00010000386b7824 */ /* 0x000fe200078e00ff */
[----:B------:R-:W-:-:S03]  /*2140*/  @P0 SHF.L.U32 R56, R24, 0x10, RZ ;  /* 0x0000001018380819 */ /* 0x000fc600000006ff */
[----:B------:R-:W2:Y:S08]  /*2150*/  @P0 LDC R154, c[0x0][0x40c] ;  /* 0x00010300ff9a0b82 */ /* 0x000eb00000000800 */
[----:B------:R-:W3:Y:S01]  /*2160*/  @P0 LDC R113, c[0x0][0x40c] ;  /* 0x00010300ff710b82 */ /* 0x000ee20000000800 */
[----:B0-----:R-:W-:Y:S01]  /*2170*/  @P0 FMUL.FTZ R140, R58, R59 ;  /* 0x0000003b3a8c0220 */ /* 0x001fe20000410000 */
[----:B------:R-:W-:-:S03]  /*2180*/  @P0 IMAD.U32 R59, R9, 0x10000, RZ ;  /* 0x00010000093b0824 */ /* 0x000fc600078e00ff */
[----:B------:R-:W-:Y:S01]  /*2190*/  @P0 FFMA.FTZ R105, R140, R56, R105 ;  /* 0x000000388c690223 */ /* 0x000fe20000010069 */
[----:B------:R-:W-:Y:S01]  /*21a0*/  @P0 SHF.L.U32 R56, R25, 0x10, RZ ;  /* 0x0000001019380819 */ /* 0x000fe200000006ff */
[----:B-1----:R-:W-:Y:S01]  /*21b0*/  @P0 FMUL.FTZ R58, R57, R142 ;  /* 0x0000008e393a0220 */ /* 0x002fe20000410000 */
[----:B------:R-:W-:Y:S01]  /*21c0*/  @P0 SHF.L.U32 R57, R64, 0x10, RZ ;  /* 0x0000001040390819 */ /* 0x000fe200000006ff */
[----:B------:R-:W0:Y:S04]  /*21d0*/  @P0 LDC R142, c[0x0][0x40c] ;  /* 0x00010300ff8e0b82 */ /* 0x000e280000000800 */
[----:B------:R-:W-:Y:S01]  /*21e0*/  @P0 FFMA.FTZ R107, R58, R57, R107 ;  /* 0x000000393a6b0223 */ /* 0x000fe2000001006b */
[----:B------:R-:W-:Y:S01]  /*21f0*/  @P0 PRMT R58, R9, 0x7632, R58 ;  /* 0x00007632093a0816 */ /* 0x000fe2000000003a */
[----:B--2---:R-:W-:Y:S01]  /*2200*/  @P0 FMUL.FTZ R154, R59, R154 ;  /* 0x0000009a3b9a0220 */ /* 0x004fe20000410000 */
[----:B------:R-:W-:Y:S01]  /*2210*/  PRMT R57, R5, 0x7632, R57 ;  /* 0x0000763205397816 */ /* 0x000fe20000000039 */
[----:B------:R-:W1:Y:S01]  /*2220*/  @P0 LDC R59, c[0x0][0x40c] ;  /* 0x00010300ff3b0b82 */ /* 0x000e620000000800 */
[----:B------:R-:W-:Y:S01]  /*2230*/  @P0 SHF.L.U32 R58, R58, 0x10, RZ ;  /* 0x000000103a3a0819 */ /* 0x000fe200000006ff */
[----:B------:R-:W-:Y:S01]  /*2240*/  @P0 FFMA.FTZ R109, R154, R56, R109 ;  /* 0x000000389a6d0223 */ /* 0x000fe2000001006d */
[----:B------:R-:W-:Y:S01]  /*2250*/  @P0 SHF.L.U32 R56, R63, 0x10, RZ ;  /* 0x000000103f380819 */ /* 0x000fe200000006ff */
[----:B------:R-:W-:-:S02]  /*2260*/  IMAD.U32 R111, R57, 0x10000, RZ ;  /* 0x00010000396f7824 */ /* 0x000fc400078e00ff */
[----:B---3--:R-:W-:Y:S01]  /*2270*/  @P0 FMUL.FTZ R58, R58, R113 ;  /* 0x000000713a3a0220 */ /* 0x008fe20000410000 */
[----:B------:R-:W-:Y:S01]  /*2280*/  @P0 IMAD.U32 R57, R10, 0x10000, RZ ;  /* 0x000100000a390824 */ /* 0x000fe200078e00ff */
[----:B------:R-:W2:Y:S01]  /*2290*/  @P0 LDC R140, c[0x0][0x40c] ;  /* 0x00010300ff8c0b82 */ /* 0x000ea20000000800 */
[----:B------:R-:W-:Y:S01]  /*22a0*/  SHF.L.U32 R113, R6, 0x10, RZ ;  /* 0x0000001006717819 */ /* 0x000fe200000006ff */
[----:B------:R-:W-:Y:S01]  /*22b0*/  @P0 FFMA.FTZ R111, R58, R56, R111 ;  /* 0x000000383a6f0223 */ /* 0x000fe2000001006f */
[----:B------:R-:W-:Y:S02]  /*22c0*/  @P0 SHF.L.U32 R56, R26, 0x10, RZ ;  /* 0x000000101a380819 */ /* 0x000fe400000006ff */
[----:B------:R-:W-:Y:S01]  /*22d0*/  @P0 PRMT R58, R10, 0x7632, R58 ;  /* 0x000076320a3a0816 */ /* 0x000fe2000000003a */
[----:B0-----:R-:W-:Y:S01]  /*22e0*/  @P0 FMUL.FTZ R142, R57, R142 ;  /* 0x0000008e398e0220 */ /* 0x001fe20000410000 */
[----:B------:R-:W-:Y:S02]  /*22f0*/  PRMT R57, R6, 0x7632, R57 ;  /* 0x0000763206397816 */ /* 0x000fe40000000039 */
[----:B------:R-:W-:Y:S01]  /*2300*/  @P0 SHF.L.U32 R58, R58, 0x10, RZ ;  /* 0x000000103a3a0819 */ /* 0x000fe200000006ff */
[----:B------:R-:W-:Y:S01]  /*2310*/  @P0 FFMA.FTZ R113, R142, R56, R113 ;  /* 0x000000388e710223 */ /* 0x000fe20000010071 */
[----:B------:R-:W-:Y:S01]  /*2320*/  @P0 SHF.L.U32 R56, R62, 0x10, RZ ;  /* 0x000000103e380819 */ /* 0x000fe200000006ff */
[----:B------:R-:W0:Y:S01]  /*2330*/  @P0 LDC R142, c[0x0][0x40c] ;  /* 0x00010300ff8e0b82 */ /* 0x000e220000000800 */
[----:B------:R-:W-:-:S02]  /*2340*/  IMAD.U32 R115, R57, 0x10000, RZ ;  /* 0x0001000039737824 */ /* 0x000fc400078e00ff */
[----:B-1----:R-:W-:Y:S01]  /*2350*/  @P0 FMUL.FTZ R58, R58, R59 ;  /* 0x0000003b3a3a0220 */ /* 0x002fe20000410000 */
[----:B------:R-:W-:-:S03]  /*2360*/  @P0 SHF.L.U32 R57, R11, 0x10, RZ ;  /* 0x000000100b390819 */ /* 0x000fc600000006ff */
[----:B------:R-:W-:Y:S01]  /*2370*/  @P0 FFMA.FTZ R115, R58, R56, R115 ;  /* 0x000000383a730223 */ /* 0x000fe20000010073 */
[----:B------:R-:W-:Y:S02]  /*2380*/  @P0 SHF.L.U32 R56, R27, 0x10, RZ ;  /* 0x000000101b380819 */ /* 0x000fe400000006ff */
[----:B------:R-:W-:Y:S01]  /*2390*/  @P0 SHF.L.U32 R58, R152, 0x10, RZ ;  /* 0x00000010983a0819 */ /* 0x000fe200000006ff */
[----:B--2---:R-:W-:Y:S01]  /*23a0*/  @P0 FMUL.FTZ R140, R57, R140 ;  /* 0x0000008c398c0220 */ /* 0x004fe20000410000 */
[----:B------:R-:W-:Y:S02]  /*23b0*/  @P0 PRMT R57, R11, 0x7632, R57 ;  /* 0x000076320b390816 */ /* 0x000fe40000000039 */
[----:B------:R-:W-:Y:S01]  /*23c0*/  F2FP.BF16.F32.PACK_AB R143, RZ, R115 ;  /* 0x00000073ff8f723e */ /* 0x000fe200000010ff */
[----:B------:R-:W-:Y:S01]  /*23d0*/  @P0 FFMA.FTZ R117, R140, R56, R117 ;  /* 0x000000388c750223 */ /* 0x000fe20000010075 */
[----:B------:R-:W-:Y:S02]  /*23e0*/  PRMT R56, R7, 0x7632, R56 ;  /* 0x0000763207387816 */ /* 0x000fe40000000038 */
[----:B------:R-:W-:-:S02]  /*23f0*/  @P0 SHF.L.U32 R57, R57, 0x10, RZ ;  /* 0x0000001039390819 */ /* 0x000fc400000006ff */
[----:B------:R-:W-:Y:S01]  /*2400*/  F2FP.BF16.F32.PACK_AB R140, RZ, R111 ;  /* 0x0000006fff8c723e */ /* 0x000fe200000010ff */
[----:B------:R-:W-:Y:S01]  /*2410*/  IMAD.U32 R119, R56, 0x10000, RZ ;  /* 0x0001000038777824 */ /* 0x000fe200078e00ff */
[----:B------:R-:W-:Y:S01]  /*2420*/  F2FP.BF16.F32.PACK_AB R154, RZ, R117 ;  /* 0x00000075ff9a723e */ /* 0x000fe200000010ff */
[----:B0-----:R-:W-:Y:S01]  /*2430*/  @P0 FMUL.FTZ R56, R57, R142 ;  /* 0x0000008e39380220 */ /* 0x001fe20000410000 */
[----:B------:R-:W-:Y:S02]  /*2440*/  F2FP.BF16.F32.PACK_AB R57, RZ, R107 ;  /* 0x0000006bff39723e */ /* 0x000fe400000010ff */
[----:B------:R-:W-:Y:S01]  /*2450*/  F2FP.BF16.F32.PACK_AB R142, RZ, R113 ;  /* 0x00000071ff8e723e */ /* 0x000fe200000010ff */
[----:B------:R-:W-:Y:S01]  /*2460*/  @P0 FFMA.FTZ R119, R56, R58, R119 ;  /* 0x0000003a38770223 */ /* 0x000fe20000010077 */
        /* <DEDUP_REMOVED lines=8> */
.L_x_162:
[----:B0-----:R-:W0:Y:S01]  /*24f0*/  @P1 LDC R58, c[0x0][0x40c] ;  /* 0x00010300ff3a1b82 */ /* 0x001e220000000800 */
[C---:B-----5:R-:W-:Y:S01]  /*2500*/  @P1 IMAD.U32 R57, R8.reuse, 0x10000, RZ ;  /* 0x0001000008391824 */ /* 0x060fe200078e00ff */
[----:B------:R-:W-:Y:S01]  /*2510*/  @P1 PRMT R56, R8, 0x7632, R56 ;  /* 0x0000763208381816 */ /* 0x000fe20000000038 */
[----:B------:R-:W-:Y:S01]  /*2520*/  HFMA2 R119, -RZ, RZ, 0, 0 ;  /* 0x00000000ff777431 */ /* 0x000fe200000001ff */
[----:B------:R-:W-:Y:S02]  /*2530*/  @P1 SHF.L.U32 R140, R24, 0x10, RZ ;  /* 0x00000010188c1819 */ /* 0x000fe400000006ff */
[----:B------:R-:W-:Y:S01]  /*2540*/  MOV R105, RZ ;  /* 0x000000ff00697202 */ /* 0x000fe20000000f00 */
[----:B------:R-:W-:Y:S01]  /*2550*/  @P1 IMAD.U32 R56, R56, 0x10000, RZ ;  /* 0x0001000038381824 */ /* 0x000fe200078e00ff */
[----:B------:R-:W1:Y:S01]  /*2560*/  @P1 LDC R59, c[0x0][0x40c] ;  /* 0x00010300ff3b1b82 */ /* 0x000e620000000800 */
[----:B------:R-:W-:Y:S02]  /*2570*/  @P1 SHF.L.U32 R111, R25, 0x10, RZ ;  /* 0x00000010196f1819 */ /* 0x000fe400000006ff */
[----:B------:R-:W-:-:S05]  /*2580*/  MOV R109, RZ ;  /* 0x000000ff006d7202 */ /* 0x000fca0000000f00 */
        /* <DEDUP_REMOVED lines=8> */
[----:B------:R-:W-:Y:S02]  /*2610*/  @P1 IMAD.U32 R59, R64, 0x10000, RZ ;  /* 0x00010000403b1824 */ /* 0x000fe400078e00ff */
[----:B------:R-:W-:-:S04]  /*2620*/  @P1 IMAD.U32 R57, R57, 0x10000, RZ ;  /* 0x0001000039391824 */ /* 0x000fc800078e00ff */
[----:B------:R-:W1:Y:S01]  /*2630*/  @P1 LDC R115, c[0x0][0x40c] ;  /* 0x00010300ff731b82 */ /* 0x000e620000000800 */
[----:B--2---:R-:W-:Y:S01]  /*2640*/  @P1 FMUL.FTZ R58, R58, R107 ;  /* 0x0000006b3a3a1220 */ /* 0x004fe20000410000 */
[----:B------:R-:W-:Y:S02]  /*2650*/  HFMA2 R107, -RZ, RZ, 0, 0 ;  /* 0x00000000ff6b7431 */ /* 0x000fe400000001ff */
[----:B------:R-:W-:Y:S01]  /*2660*/  @P1 FMUL.FTZ R107, R59, R56 ;  /* 0x000000383b6b1220 */ /* 0x000fe20000410000 */
[----:B------:R-:W-:Y:S01]  /*2670*/  @P1 SHF.L.U32 R56, R63, 0x10, RZ ;  /* 0x000000103f381819 */ /* 0x000fe200000006ff */
[----:B------:R-:W-:Y:S01]  /*2680*/  @P1 FMUL.FTZ R109, R58, R111 ;  /* 0x0000006f3a6d1220 */ /* 0x000fe20000410000 */
[----:B------:R-:W-:Y:S02]  /*2690*/  @P1 IMAD.U32 R58, R10, 0x10000, RZ ;  /* 0x000100000a3a1824 */ /* 0x000fe400078e00ff */
[----:B------:R-:W-:Y:S01]  /*26a0*/  HFMA2 R111, -RZ, RZ, 0, 0 ;  /* 0x00000000ff6f7431 */ /* 0x000fe200000001ff */
        /* <DEDUP_REMOVED lines=8> */
[----:B------:R-:W-:Y:S01]  /*2730*/  MOV R113, RZ ;  /* 0x000000ff00717202 */ /* 0x000fe20000000f00 */
[----:B------:R-:W-:Y:S02]  /*2740*/  @P1 IMAD.U32 R56, R56, 0x10000, RZ ;  /* 0x0001000038381824 */ /* 0x000fe400078e00ff */
[----:B------:R-:W-:Y:S01]  /*2750*/  @P1 FMUL.FTZ R113, R58, R57 ;  /* 0x000000393a711220 */ /* 0x000fe20000410000 */
[C---:B------:R-:W-:Y:S01]  /*2760*/  @P1 PRMT R57, R11.reuse, 0x7632, R57 ;  /* 0x000076320b391816 */ /* 0x040fe20000000039 */
[----:B-1----:R-:W-:Y:S01]  /*2770*/  @P1 FMUL.FTZ R56, R56, R115 ;  /* 0x0000007338381220 */ /* 0x002fe20000410000 */
[----:B------:R-:W-:-:S02]  /*2780*/  @P1 IMAD.U32 R58, R11, 0x10000, RZ ;  /* 0x000100000b3a1824 */ /* 0x000fc400078e00ff */
[----:B------:R-:W-:Y:S01]  /*2790*/  HFMA2 R115, -RZ, RZ, 0, 0 ;  /* 0x00000000ff737431 */ /* 0x000fe200000001ff */
[----:B------:R-:W-:Y:S01]  /*27a0*/  @P1 SHF.L.U32 R57, R57, 0x10, RZ ;  /* 0x0000001039391819 */ /* 0x000fe200000006ff */
[----:B------:R-:W-:Y:S01]  /*27b0*/  @P1 FMUL.FTZ R115, R59, R56 ;  /* 0x000000383b731220 */ /* 0x000fe20000410000 */
[----:B------:R-:W-:Y:S01]  /*27c0*/  @P1 SHF.L.U32 R56, R152, 0x10, RZ ;  /* 0x0000001098381819 */ /* 0x000fe200000006ff */
[----:B------:R-:W-:Y:S02]  /*27d0*/  @P1 IMAD.U32 R59, R27, 0x10000, RZ ;  /* 0x000100001b3b1824 */ /* 0x000fe400078e00ff */
[----:B--2---:R-:W-:Y:S01]  /*27e0*/  @P1 FMUL.FTZ R58, R58, R117 ;  /* 0x000000753a3a1220 */ /* 0x004fe20000410000 */
[----:B------:R-:W-:Y:S02]  /*27f0*/  MOV R117, RZ ;  /* 0x000000ff00757202 */ /* 0x000fe40000000f00 */
        /* <DEDUP_REMOVED lines=15> */
.L_x_163:
[----:B------:R-:W0:Y:S01]  /*28f0*/  LDC.64 R142, c[0x0][0x3a8] ;  /* 0x0000ea00ff8e7b82 */ /* 0x000e220000000a00 */
[----:B------:R-:W-:Y:S02]  /*2900*/  VIADD R78, R78, 0x100 ;  /* 0x000001004e4e7836 */ /* 0x000fe40000000000 */
[C---:B0-----:R-:W-:Y:S01]  /*2910*/  IMAD.WIDE.U32 R142, R76.reuse, 0x10, R142 ;  /* 0x000000104c8e7825 */ /* 0x041fe200078e008e */
[----:B------:R-:W-:-:S04]  /*2920*/  IADD3 R76, PT, PT, R76, 0x100, RZ ;  /* 0x000001004c4c7810 */ /* 0x000fc80007ffe0ff */
[----:B------:R2:W-:Y:S03]  /*2930*/  STG.E.128 desc[UR6][R142.64], R56 ;  /* 0x000000388e007986 */ /* 0x0005e6000c101d06 */
.L_x_161:
[----:B------:R-:W-:Y:S05]  /*2940*/  BSYNC.RECONVERGENT B0 ;  /* 0x0000000000007941 */ /* 0x000fea0003800200 */
.L_x_160:
[----:B------:R-:W-:Y:S01]  /*2950*/  ISETP.GE.U32.AND P5, PT, R3, 0x400, PT ;  /* 0x000004000300780c */ /* 0x000fe20003fa6070 */
[----:B------:R-:W-:-:S12]  /*2960*/  BSSY.RECONVERGENT B0, `(.L_x_164) ;  /* 0x0000094000007945 */ /* 0x000fd80003800200 */
[----:B------:R-:W-:Y:S05]  /*2970*/  @!P5 BRA `(.L_x_165) ;  /* 0x000000080048d947 */ /* 0x000fea0003800000 */
[----:B------:R-:W-:Y:S01]  /*2980*/  ISETP.NE.U32.AND P0, PT, RZ, UR8, PT ;  /* 0x00000008ff007c0c */ /* 0x000fe2000bf05070 */
[----:B012---:R-:W0:Y:S03]  /*2990*/  @P1 LDC.64 R56, c[0x0][0x390] ;  /* 0x0000e400ff381b82 */ /* 0x007e260000000a00 */
        /* <DEDUP_REMOVED lines=9> */
[----:B------:R-:W-:Y:S01]  /*2a30*/  SHF.L.U32 R133, R6, 0x10, RZ ;  /* 0x0000001006857819 */ /* 0x000fe200000006ff */
[----:B------:R-:W-:Y:S01]  /*2a40*/  IMAD.U32 R129, R5, 0x10000, RZ ;  /* 0x0001000005817824 */ /* 0x000fe200078e00ff */
[----:B------:R-:W-:-:S09]  /*2a50*/  SHF.L.U32 R137, R7, 0x10, RZ ;  /* 0x0000001007897819 */ /* 0x000fd200000006ff */
[----:B0-----:R-:W0:Y:S01]  /*2a60*/  @P0 LDC R57, c[0x0][0x40c] ;  /* 0x00010300ff390b82 */ /* 0x001e220000000800 */
[C---:B------:R-:W-:Y:S02]  /*2a70*/  @P0 SHF.L.U32 R0, R8.reuse, 0x10, RZ ;  /* 0x0000001008000819 */ /* 0x040fe400000006ff */
[----:B------:R-:W-:-:S04]  /*2a80*/  @P0 PRMT R56, R8, 0x7632, R56 ;  /* 0x0000763208380816 */ /* 0x000fc80000000038 */
[----:B------:R-:W-:Y:S01]  /*2a90*/  @P0 SHF.L.U32 R56, R56, 0x10, RZ ;  /* 0x0000001038380819 */ /* 0x000fe200000006ff */
[----:B------:R-:W1:Y:S08]  /*2aa0*/  @P0 LDC R59, c[0x0][0x40c] ;  /* 0x00010300ff3b0b82 */ /* 0x000e700000000800 */
[----:B------:R-:W2:Y:S08]  /*2ab0*/  @P0 LDC R78, c[0x0][0x40c] ;  /* 0x00010300ff4e0b82 */ /* 0x000eb00000000800 */
[----:B------:R-:W3:Y:S01]  /*2ac0*/  @P0 LDC R140, c[0x0][0x40c] ;  /* 0x00010300ff8c0b82 */ /* 0x000ee20000000800 */
[----:B0-----:R-:W-:Y:S01]  /*2ad0*/  @P0 FMUL.FTZ R58, R0, R57 ;  /* 0x00000039003a0220 */ /* 0x001fe20000410000 */
[----:B------:R-:W-:-:S02]  /*2ae0*/  PRMT R0, R4, 0x7632, R0 ;  /* 0x0000763204007816 */ /* 0x000fc40000000000 */
[----:B------:R-:W-:Y:S02]  /*2af0*/  @P0 SHF.L.U32 R57, R151, 0x10, RZ ;  /* 0x0000001097390819 */ /* 0x000fe400000006ff */
[----:B------:R-:W-:Y:S01]  /*2b00*/  SHF.L.U32 R123, R0, 0x10, RZ ;  /* 0x00000010007b7819 */ /* 0x000fe200000006ff */
[----:B------:R-:W-:Y:S01]  /*2b10*/  @P0 IMAD.U32 R0, R12, 0x10000, RZ ;  /* 0x000100000c000824 */ /* 0x000fe200078e00ff */
[----:B------:R-:W0:Y:S01]  /*2b20*/  @P0 LDC R135, c[0x0][0x40c] ;  /* 0x00010300ff870b82 */ /* 0x000e220000000800 */
[----:B-1----:R-:W-:Y:S01]  /*2b30*/  @P0 FMUL.FTZ R56, R56, R59 ;  /* 0x0000003b38380220 */ /* 0x002fe20000410000 */
[----:B------:R-:W-:Y:S01]  /*2b40*/  @P0 SHF.L.U32 R59, R9, 0x10, RZ ;  /* 0x00000010093b0819 */ /* 0x000fe200000006ff */
[----:B------:R-:W-:Y:S01]  /*2b50*/  @P0 FFMA.FTZ R121, R58, R0, R121 ;  /* 0x000000003a790223 */ /* 0x000fe20000010079 */
[----:B------:R-:W-:Y:S01]  /*2b60*/  @P0 SHF.L.U32 R0, R13, 0x10, RZ ;  /* 0x000000100d000819 */ /* 0x000fe200000006ff */
[----:B------:R-:W-:Y:S01]  /*2b70*/  @P0 FFMA.FTZ R123, R56, R57, R123 ;  /* 0x00000039387b0223 */ /* 0x000fe2000001007b */
[----:B------:R-:W-:Y:S01]  /*2b80*/  @P0 PRMT R57, R9, 0x7632, R57 ;  /* 0x0000763209390816 */ /* 0x000fe20000000039 */
[----:B------:R-:W-:Y:S01]  /*2b90*/  @P0 IMAD.U32 R58, R10, 0x10000, RZ ;  /* 0x000100000a3a0824 */ /* 0x000fe200078e00ff */
[----:B------:R-:W1:Y:S01]  /*2ba0*/  @P0 LDC R142, c[0x0][0x40c] ;  /* 0x00010300ff8e0b82 */ /* 0x000e620000000800 */
[----:B--2---:R-:W-:Y:S01]  /*2bb0*/  @P0 FMUL.FTZ R78, R59, R78 ;  /* 0x0000004e3b4e0220 */ /* 0x004fe20000410000 */
[----:B------:R-:W-:Y:S01]  /*2bc0*/  PRMT R56, R5, 0x7632, R56 ;  /* 0x0000763205387816 */ /* 0x000fe20000000038 */
[----:B------:R-:W-:-:S02]  /*2bd0*/  @P0 IMAD.U32 R57, R57, 0x10000, RZ ;  /* 0x0001000039390824 */ /* 0x000fc400078e00ff */
[----:B------:R-:W-:Y:S01]  /*2be0*/  @P0 FFMA.FTZ R129, R78, R0, R129 ;  /* 0x000000004e810223 */ /* 0x000fe20000010081 */
[----:B------:R-:W-:Y:S02]  /*2bf0*/  SHF.L.U32 R131, R56, 0x10, RZ ;  /* 0x0000001038837819 */ /* 0x000fe400000006ff */
[----:B------:R-:W2:Y:S01]  /*2c00*/  @P0 LDC R78, c[0x0][0x40c] ;  /* 0x00010300ff4e0b82 */ /* 0x000ea20000000800 */
[----:B------:R-:W-:Y:S01]  /*2c10*/  @P0 SHF.L.U32 R56, R150, 0x10, RZ ;  /* 0x0000001096380819 */ /* 0x000fe200000006ff */
[----:B---3--:R-:W-:Y:S01]  /*2c20*/  @P0 FMUL.FTZ R0, R57, R140 ;  /* 0x0000008c39000220 */ /* 0x008fe20000410000 */
[----:B------:R-:W-:-:S03]  /*2c30*/  @P0 PRMT R57, R10, 0x7632, R57 ;  /* 0x000076320a390816 */ /* 0x000fc60000000039 */
[----:B------:R-:W-:Y:S01]  /*2c40*/  @P0 FFMA.FTZ R131, R0, R56, R131 ;  /* 0x0000003800830223 */ /* 0x000fe20000010083 */
[----:B------:R-:W-:Y:S01]  /*2c50*/  PRMT R56, R6, 0x7632, R56 ;  /* 0x0000763206387816 */ /* 0x000fe20000000038 */
[----:B------:R-:W3:Y:S01]  /*2c60*/  @P0 LDC R59, c[0x0][0x40c] ;  /* 0x00010300ff3b0b82 */ /* 0x000ee20000000800 */
[----:B------:R-:W-:Y:S01]  /*2c70*/  @P0 SHF.L.U32 R0, R14, 0x10, RZ ;  /* 0x000000100e000819 */ /* 0x000fe200000006ff */
[----:B0-----:R-:W-:Y:S01]  /*2c80*/  @P0 FMUL.FTZ R58, R58, R135 ;  /* 0x000000873a3a0220 */ /* 0x001fe20000410000 */
[----:B------:R-:W-:Y:S01]  /*2c90*/  @P0 IMAD.U32 R57, R57, 0x10000, RZ ;  /* 0x0001000039390824 */ /* 0x000fe200078e00ff */
[----:B------:R-:W-:Y:S02]  /*2ca0*/  SHF.L.U32 R135, R56, 0x10, RZ ;  /* 0x0000001038877819 */ /* 0x000fe400000006ff */
[----:B------:R-:W-:Y:S01]  /*2cb0*/  @P0 FFMA.FTZ R133, R58, R0, R133 ;  /* 0x000000003a850223 */ /* 0x000fe20000010085 */
[----:B------:R-:W-:Y:S01]  /*2cc0*/  @P0 SHF.L.U32 R56, R149, 0x10, RZ ;  /* 0x0000001095380819 */ /* 0x000fe200000006ff */
[----:B-1----:R-:W-:Y:S01]  /*2cd0*/  @P0 FMUL.FTZ R0, R57, R142 ;  /* 0x0000008e39000220 */ /* 0x002fe20000410000 */
[----:B------:R-:W-:-:S02]  /*2ce0*/  @P0 PRMT R58, R11, 0x7632, R58 ;  /* 0x000076320b3a0816 */ /* 0x000fc4000000003a */
[----:B------:R-:W-:Y:S01]  /*2cf0*/  @P0 SHF.L.U32 R57, R11, 0x10, RZ ;  /* 0x000000100b390819 */ /* 0x000fe200000006ff */
[----:B------:R-:W-:Y:S01]  /*2d00*/  @P0 FFMA.FTZ R135, R0, R56, R135 ;  /* 0x0000003800870223 */ /* 0x000fe20000010087 */
[----:B------:R-:W-:Y:S01]  /*2d10*/  PRMT R0, R7, 0x7632, R0 ;  /* 0x0000763207007816 */ /* 0x000fe20000000000 */
[----:B------:R-:W-:Y:S01]  /*2d20*/  @P0 IMAD.U32 R58, R58, 0x10000, RZ ;  /* 0x000100003a3a0824 */ /* 0x000fe200078e00ff */
[----:B------:R-:W-:Y:S01]  /*2d30*/  @P0 SHF.L.U32 R56, R148, 0x10, RZ ;  /* 0x0000001094380819 */ /* 0x000fe200000006ff */
[----:B--2---:R-:W-:Y:S01]  /*2d40*/  @P0 FMUL.FTZ R78, R57, R78 ;  /* 0x0000004e394e0220 */ /* 0x004fe20000410000 */
[----:B------:R-:W-:Y:S01]  /*2d50*/  SHF.L.U32 R139, R0, 0x10, RZ ;  /* 0x00000010008b7819 */ /* 0x000fe200000006ff */
[----:B------:R-:W-:Y:S01]  /*2d60*/  @P0 IMAD.U32 R0, R15, 0x10000, RZ ;  /* 0x000100000f000824 */ /* 0x000fe200078e00ff */
[----:B------:R-:W-:Y:S02]  /*2d70*/  F2FP.BF16.F32.PACK_AB R57, RZ, R129 ;  /* 0x00000081ff39723e */ /* 0x000fe400000010ff */
[----:B------:R-:W-:Y:S01]  /*2d80*/  F2FP.BF16.F32.PACK_AB R140, RZ, R135 ;  /* 0x00000087ff8c723e */ /* 0x000fe200000010ff */
[----:B------:R-:W-:Y:S01]  /*2d90*/  @P0 FFMA.FTZ R137, R78, R0, R137 ;  /* 0x000000004e890223 */ /* 0x000fe20000010089 */
[----:B------:R-:W-:Y:S01]  /*2da0*/  F2FP.BF16.F32.PACK_AB R0, RZ, R123 ;  /* 0x0000007bff00723e */ /* 0x000fe200000010ff */
[----:B---3--:R-:W-:Y:S01]  /*2db0*/  @P0 FMUL.FTZ R58, R58, R59 ;  /* 0x0000003b3a3a0220 */ /* 0x008fe20000410000 */
[----:B------:R-:W-:-:S02]  /*2dc0*/  F2FP.BF16.F32.PACK_AB R78, RZ, R133 ;  /* 0x00000085ff4e723e */ /* 0x000fc400000010ff */
[----:B------:R-:W-:Y:S01]  /*2dd0*/  F2FP.BF16.F32.PACK_AB R142, RZ, R137 ;  /* 0x00000089ff8e723e */ /* 0x000fe200000010ff */
[----:B------:R-:W-:Y:S01]  /*2de0*/  @P0 FFMA.FTZ R139, R58, R56, R139 ;  /* 0x000000383a8b0223 */ /* 0x000fe2000001008b */
[----:B------:R-:W-:Y:S02]  /*2df0*/  F2FP.BF16.F32.PACK_AB R58, RZ, R131 ;  /* 0x00000083ff3a723e */ /* 0x000fe400000010ff */
[----:B------:R-:W-:Y:S02]  /*2e00*/  F2FP.BF16.F32.PACK_AB R56, RZ, R121 ;  /* 0x00000079ff38723e */ /* 0x000fe400000010ff */
[----:B------:R-:W-:Y:S02]  /*2e10*/  F2FP.BF16.F32.PACK_AB R59, RZ, R139 ;  /* 0x0000008bff3b723e */ /* 0x000fe400000010ff */
[----:B------:R-:W-:Y:S02]  /*2e20*/  PRMT R57, R57, 0x5410, R58 ;  /* 0x0000541039397816 */ /* 0x000fe4000000003a */
[----:B------:R-:W-:-:S02]  /*2e30*/  PRMT R56, R56, 0x5410, R0 ;  /* 0x0000541038387816 */ /* 0x000fc40000000000 */
[----:B------:R-:W-:Y:S02]  /*2e40*/  PRMT R58, R78, 0x5410, R140 ;  /* 0x000054104e3a7816 */ /* 0x000fe4000000008c */
[----:B------:R-:W-:Y:S01]  /*2e50*/  PRMT R59, R142, 0x5410, R59 ;  /* 0x000054108e3b7816 */ /* 0x000fe2000000003b */
[----:B------:R-:W-:Y:S06]  /*2e60*/  BRA `(.L_x_167) ;  /* 0x0000000400007947 */ /* 0x000fec0003800000 */
.L_x_166:
[----:B0-----:R-:W0:Y:S01]  /*2e70*/  @P1 LDC R59, c[0x0][0x40c] ;  /* 0x00010300ff3b1b82 */ /* 0x001e220000000800 */
[C---:B-----5:R-:W-:Y:S01]  /*2e80*/  @P1 PRMT R0, R8.reuse, 0x7632, R0 ;  /* 0x0000763208001816 */ /* 0x060fe20000000000 */
[----:B------:R-:W-:Y:S01]  /*2e90*/  IMAD.MOV.U32 R123, RZ, RZ, RZ ;  /* 0x000000ffff7b7224 */ /* 0x000fe200078e00ff */
[----:B------:R-:W-:Y:S01]  /*2ea0*/  @P1 SHF.L.U32 R56, R8, 0x10, RZ ;  /* 0x0000001008381819 */ /* 0x000fe200000006ff */
[----:B------:R-:W-:Y:S01]  /*2eb0*/  IMAD.MOV.U32 R121, RZ, RZ, RZ ;  /* 0x000000ffff797224 */ /* 0x000fe200078e00ff */
[----:B------:R-:W-:Y:S01]  /*2ec0*/  @P1 SHF.L.U32 R0, R0, 0x10, RZ ;  /* 0x0000001000001819 */ /* 0x000fe200000006ff */
[----:B------:R-:W-:Y:S01]  /*2ed0*/  @P1 IMAD.U32 R143, R148, 0x10000, RZ ;  /* 0x00010000948f1824 */ /* 0x000fe200078e00ff */
[----:B------:R-:W-:Y:S01]  /*2ee0*/  @P1 SHF.L.U32 R129, R151, 0x10, RZ ;  /* 0x0000001097811819 */ /* 0x000fe200000006ff */
[----:B------:R-:W1:Y:S01]  /*2ef0*/  @P1 LDC R57, c[0x0][0x40c] ;  /* 0x00010300ff391b82 */ /* 0x000e620000000800 */
[----:B------:R-:W-:-:S07]  /*2f00*/  @P1 SHF.L.U32 R58, R12, 0x10, RZ ;  /* 0x000000100c3a1819 */ /* 0x000fce00000006ff */
[----:B------:R-:W2:Y:S08]  /*2f10*/  @P1 LDC R131, c[0x0][0x40c] ;  /* 0x00010300ff831b82 */ /* 0x000eb00000000800 */
[----:B------:R-:W3:Y:S01]  /*2f20*/  @P1 LDC R133, c[0x0][0x40c] ;  /* 0x00010300ff851b82 */ /* 0x000ee20000000800 */
[----:B0-----:R-:W-:Y:S01]  /*2f30*/  @P1 FMUL.FTZ R0, R0, R59 ;  /* 0x0000003b00001220 */ /* 0x001fe20000410000 */
[----:B------:R-:W-:-:S03]  /*2f40*/  @P1 SHF.L.U32 R59, R150, 0x10, RZ ;  /* 0x00000010963b1819 */ /* 0x000fc600000006ff */
[----:B------:R-:W-:Y:S01]  /*2f50*/  @P1 FMUL.FTZ R123, R129, R0 ;  /* 0x00000000817b1220 */ /* 0x000fe20000410000 */
[C---:B------:R-:W-:Y:S02]  /*2f60*/  @P1 SHF.L.U32 R0, R9.reuse, 0x10, RZ ;  /* 0x0000001009001819 */ /* 0x040fe400000006ff */
[----:B------:R-:W0:Y:S01]  /*2f70*/  @P1 LDC R135, c[0x0][0x40c] ;  /* 0x00010300ff871b82 */ /* 0x000e220000000800 */
[----:B-1----:R-:W-:Y:S01]  /*2f80*/  @P1 FMUL.FTZ R57, R56, R57 ;  /* 0x0000003938391220 */ /* 0x002fe20000410000 */
[----:B------:R-:W-:Y:S02]  /*2f90*/  @P1 PRMT R56, R9, 0x7632, R56 ;  /* 0x0000763209381816 */ /* 0x000fe40000000038 */
[----:B------:R-:W-:Y:S01]  /*2fa0*/  MOV R129, RZ ;  /* 0x000000ff00817202 */ /* 0x000fe20000000f00 */
[----:B------:R-:W-:Y:S01]  /*2fb0*/  @P1 FMUL.FTZ R121, R57, R58 ;  /* 0x0000003a39791220 */ /* 0x000fe20000410000 */
[----:B------:R-:W-:Y:S01]  /*2fc0*/  @P1 SHF.L.U32 R57, R13, 0x10, RZ ;  /* 0x000000100d391819 */ /* 0x000fe200000006ff */
[----:B------:R-:W-:Y:S01]  /*2fd0*/  @P1 IMAD.U32 R56, R56, 0x10000, RZ ;  /* 0x0001000038381824 */ /* 0x000fe200078e00ff */
[----:B------:R-:W1:Y:S01]  /*2fe0*/  @P1 LDC R137, c[0x0][0x40c] ;  /* 0x00010300ff891b82 */ /* 0x000e620000000800 */
[----:B--2---:R-:W-:Y:S01]  /*2ff0*/  @P1 FMUL.FTZ R0, R0, R131 ;  /* 0x0000008300001220 */ /* 0x004fe20000410000 */
[----:B------:R-:W-:Y:S01]  /*3000*/  IMAD.MOV.U32 R131, RZ, RZ, RZ ;  /* 0x000000ffff837224 */ /* 0x000fe200078e00ff */
[----:B------:R-:W-:-:S02]  /*3010*/  @P1 SHF.L.U32 R58, R10, 0x10, RZ ;  /* 0x000000100a3a1819 */ /* 0x000fc400000006ff */
[----:B------:R-:W-:Y:S01]  /*3020*/  @P1 FMUL.FTZ R129, R0, R57 ;  /* 0x0000003900811220 */ /* 0x000fe20000410000 */
[----:B------:R-:W-:Y:S02]  /*3030*/  @P1 PRMT R0, R10, 0x7632, R0 ;  /* 0x000076320a001816 */ /* 0x000fe40000000000 */
[----:B------:R-:W2:Y:S01]  /*3040*/  @P1 LDC R78, c[0x0][0x40c] ;  /* 0x00010300ff4e1b82 */ /* 0x000ea20000000800 */
[----:B---3--:R-:W-:Y:S01]  /*3050*/  @P1 FMUL.FTZ R56, R56, R133 ;  /* 0x0000008538381220 */ /* 0x008fe20000410000 */
[----:B------:R-:W-:Y:S01]  /*3060*/  @P1 SHF.L.U32 R57, R14, 0x10, RZ ;  /* 0x000000100e391819 */ /* 0x000fe200000006ff */
[----:B------:R-:W-:Y:S01]  /*3070*/  IMAD.MOV.U32 R133, RZ, RZ, RZ ;  /* 0x000000ffff857224 */ /* 0x000fe200078e00ff */
[----:B------:R-:W-:Y:S01]  /*3080*/  @P1 SHF.L.U32 R0, R0, 0x10, RZ ;  /* 0x0000001000001819 */ /* 0x000fe200000006ff */
[----:B------:R-:W-:Y:S01]  /*3090*/  @P1 FMUL.FTZ R131, R59, R56 ;  /* 0x000000383b831220 */ /* 0x000fe20000410000 */
[C---:B------:R-:W-:Y:S01]  /*30a0*/  @P1 PRMT R56, R11.reuse, 0x7632, R56 ;  /* 0x000076320b381816 */ /* 0x040fe20000000038 */
[----:B------:R-:W-:Y:S01]  /*30b0*/  @P1 IMAD.U32 R59, R11, 0x10000, RZ ;  /* 0x000100000b3b1824 */ /* 0x000fe200078e00ff */
[----:B------:R-:W3:Y:S01]  /*30c0*/  @P1 LDC R139, c[0x0][0x40c] ;  /* 0x00010300ff8b1b82 */ /* 0x000ee20000000800 */
[----:B0-----:R-:W-:Y:S01]  /*30d0*/  @P1 FMUL.FTZ R58, R58, R135 ;  /* 0x000000873a3a1220 */ /* 0x001fe20000410000 */
[----:B------:R-:W-:Y:S01]  /*30e0*/  @P1 SHF.L.U32 R56, R56, 0x10, RZ ;  /* 0x0000001038381819 */ /* 0x000fe200000006ff */
[----:B------:R-:W-:-:S02]  /*30f0*/  HFMA2 R135, -RZ, RZ, 0, 0 ;  /* 0x00000000ff877431 */ /* 0x000fc400000001ff */
[----:B------:R-:W-:Y:S01]  /*3100*/  @P1 FMUL.FTZ R133, R58, R57 ;  /* 0x000000393a851220 */ /* 0x000fe20000410000 */
[----:B------:R-:W-:Y:S01]  /*3110*/  @P1 IMAD.U32 R57, R149, 0x10000, RZ ;  /* 0x0001000095391824 */ /* 0x000fe200078e00ff */
[----:B------:R-:W-:Y:S01]  /*3120*/  @P1 SHF.L.U32 R58, R15, 0x10, RZ ;  /* 0x000000100f3a1819 */ /* 0x000fe200000006ff */
[----:B-1----:R-:W-:Y:S01]  /*3130*/  @P1 FMUL.FTZ R0, R0, R137 ;  /* 0x0000008900001220 */ /* 0x002fe20000410000 */
[----:B------:R-:W-:-:S03]  /*3140*/  MOV R137, RZ ;  /* 0x000000ff00897202 */ /* 0x000fc60000000f00 */
[----:B------:R-:W-:Y:S01]  /*3150*/  @P1 FMUL.FTZ R135, R57, R0 ;  /* 0x0000000039871220 */ /* 0x000fe20000410000 */
[----:B------:R-:W-:Y:S02]  /*3160*/  F2FP.BF16.F32.PACK_AB R57, RZ, R129 ;  /* 0x00000081ff39723e */ /* 0x000fe400000010ff */
[----:B------:R-:W-:Y:S01]  /*3170*/  F2FP.BF16.F32.PACK_AB R0, RZ, R123 ;  /* 0x0000007bff00723e */ /* 0x000fe200000010ff */
[----:B--2---:R-:W-:Y:S01]  /*3180*/  @P1 FMUL.FTZ R59, R59, R78 ;  /* 0x0000004e3b3b1220 */ /* 0x004fe20000410000 */
[----:B------:R-:W-:-:S03]  /*3190*/  F2FP.BF16.F32.PACK_AB R78, RZ, R135 ;  /* 0x00000087ff4e723e */ /* 0x000fc600000010ff */
[----:B------:R-:W-:Y:S01]  /*31a0*/  @P1 FMUL.FTZ R137, R59, R58 ;  /* 0x0000003a3b891220 */ /* 0x000fe20000410000 */
[----:B------:R-:W-:Y:S02]  /*31b0*/  F2FP.BF16.F32.PACK_AB R58, RZ, R131 ;  /* 0x00000083ff3a723e */ /* 0x000fe400000010ff */
[----:B------:R-:W-:Y:S01]  /*31c0*/  F2FP.BF16.F32.PACK_AB R59, RZ, R133 ;  /* 0x00000085ff3b723e */ /* 0x000fe200000010ff */
[----:B---3--:R-:W-:Y:S01]  /*31d0*/  @P1 FMUL.FTZ R56, R56, R139 ;  /* 0x0000008b38381220 */ /* 0x008fe20000410000 */
[----:B------:R-:W-:Y:S01]  /*31e0*/  HFMA2 R139, -RZ, RZ, 0, 0 ;  /* 0x00000000ff8b7431 */ /* 0x000fe200000001ff */
[----:B------:R-:W-:Y:S02]  /*31f0*/  F2FP.BF16.F32.PACK_AB R140, RZ, R137 ;  /* 0x00000089ff8c723e */ /* 0x000fe400000010ff */
[----:B------:R-:W-:Y:S01]  /*3200*/  @P1 FMUL.FTZ R139, R143, R56 ;  /* 0x000000388f8b1220 */ /* 0x000fe20000410000 */
[----:B------:R-:W-:Y:S02]  /*3210*/  F2FP.BF16.F32.PACK_AB R56, RZ, R121 ;  /* 0x00000079ff38723e */ /* 0x000fe400000010ff */
[----:B------:R-:W-:-:S02]  /*3220*/  PRMT R57, R57, 0x5410, R58 ;  /* 0x0000541039397816 */ /* 0x000fc4000000003a */
[----:B------:R-:W-:Y:S02]  /*3230*/  F2FP.BF16.F32.PACK_AB R142, RZ, R139 ;  /* 0x0000008bff8e723e */ /* 0x000fe400000010ff */
[----:B------:R-:W-:Y:S02]  /*3240*/  PRMT R58, R59, 0x5410, R78 ;  /* 0x000054103b3a7816 */ /* 0x000fe4000000004e */
[----:B------:R-:W-:Y:S02]  /*3250*/  PRMT R56, R56, 0x5410, R0 ;  /* 0x0000541038387816 */ /* 0x000fe40000000000 */
[----:B------:R-:W-:-:S07]  /*3260*/  PRMT R59, R140, 0x5410, R142 ;  /* 0x000054108c3b7816 */ /* 0x000fce000000008e */
.L_x_167:
[----:B------:R-:W0:Y:S02]  /*3270*/  LDC.64 R142, c[0x0][0x3a8] ;  /* 0x0000ea00ff8e7b82 */ /* 0x000e240000000a00 */
[----:B0-----:R-:W-:-:S05]  /*3280*/  IMAD.WIDE.U32 R142, R76, 0x10, R142 ;  /* 0x000000104c8e7825 */ /* 0x001fca00078e008e */
[----:B------:R3:W-:Y:S02]  /*3290*/  STG.E.128 desc[UR6][R142.64], R56 ;  /* 0x000000388e007986 */ /* 0x0007e4000c101d06 */
.L_x_165:
[----:B------:R-:W-:Y:S05]  /*32a0*/  BSYNC.RECONVERGENT B0 ;  /* 0x0000000000007941 */ /* 0x000fea0003800200 */
.L_x_164:
[----:B------:R-:W-:Y:S01]  /*32b0*/  FADD.FTZ R0, RZ, R73 ;  /* 0x00000049ff007221 */ /* 0x000fe20000010000 */
[C---:B------:R-:W-:Y:S01]  /*32c0*/  ISETP.GT.U32.AND P6, PT, R3.reuse, 0x1ff, PT ;  /* 0x000001ff0300780c */ /* 0x040fe20003fc4070 */
[----:B------:R-:W-:Y:S01]  /*32d0*/  BSSY.RECONVERGENT B0, `(.L_x_168) ;  /* 0x0000085000007945 */ /* 0x000fe20003800200 */
[----:B------:R-:W-:Y:S01]  /*32e0*/  ISETP.GT.U32.AND P1, PT, R3, 0x2ff, PT ;  /* 0x000002ff0300780c */ /* 0x000fe20003f24070 */
[----:B------:R-:W-:Y:S01]  /*32f0*/  FADD.FTZ R0, R75, R0 ;  /* 0x000000004b007221 */ /* 0x000fe20000010000 */
[----:B------:R-:W-:Y:S02]  /*3300*/  ISETP.GT.U32.AND P0, PT, R3, 0x3ff, PT ;  /* 0x000003ff0300780c */ /* 0x000fe40003f04070 */
[----:B------:R-:W-:Y:S01]  /*3310*/  LOP3.LUT R78, R72, 0x1f, RZ, 0xc0, !PT ;  /* 0x0000001f484e7812 */ /* 0x000fe200078ec0ff */
[----:B------:R-:W-:-:S04]  /*3320*/  FADD.FTZ R0, R77, R0 ;  /* 0x000000004d007221 */ /* 0x000fc80000010000 */
[----:B------:R-:W-:-:S04]  /*3330*/  FADD.FTZ R0, R79, R0 ;  /* 0x000000004f007221 */ /* 0x000fc80000010000 */
[----:B------:R-:W-:-:S04]  /*3340*/  FADD.FTZ R0, R81, R0 ;  /* 0x0000000051007221 */ /* 0x000fc80000010000 */
[----:B------:R-:W-:-:S04]  /*3350*/  FADD.FTZ R0, R83, R0 ;  /* 0x0000000053007221 */ /* 0x000fc80000010000 */
[----:B------:R-:W-:-:S04]  /*3360*/  FADD.FTZ R0, R85, R0 ;  /* 0x0000000055007221 */ /* 0x000fc80000010000 */
[----:B------:R-:W-:-:S05]  /*3370*/  FADD.FTZ R0, R87, R0 ;  /* 0x0000000057007221 */ /* 0x000fca0000010000 */
[----:B------:R-:W-:-:S05]  /*3380*/  FSEL R0, R0, RZ, P2 ;  /* 0x000000ff00007208 */ /* 0x000fca0001000000 */
[----:B0123--:R-:W-:-:S04]  /*3390*/  FADD.FTZ R56, R89, R0 ;  /* 0x0000000059387221 */ /* 0x00ffc80000010000 */
        /* <DEDUP_REMOVED lines=86> */
[----:B------:R-:W-:Y:S02]  /*3900*/  ISETP.GT.U32.AND P1, PT, R78, 0x7, PT ;  /* 0x000000074e00780c */ /* 0x000fe40003f24070 */
[----:B------:R-:W-:Y:S01]  /*3910*/  FFMA.FTZ R57, R57, R57, R0 ;  /* 0x0000003939397223 */ /* 0x000fe20000010000 */
[----:B------:R-:W-:-:S03]  /*3920*/  MOV R78, RZ ;  /* 0x000000ff004e7202 */ /* 0x000fc60000000f00 */
        /* <DEDUP_REMOVED lines=12> */
[----:B------:R-:W-:-:S04]  /*39f0*/  LOP3.LUT P0, RZ, R72, 0x1f, RZ, 0xc0, !PT ;  /* 0x0000001f48ff7812 */ /* 0x000fc8000780c0ff */
        /* <DEDUP_REMOVED lines=18> */
.L_x_169:
[----:B------:R-:W-:Y:S05]  /*3b20*/  BSYNC.RECONVERGENT B0 ;  /* 0x0000000000007941 */ /* 0x000fea0003800200 */
.L_x_168:
        /* <DEDUP_REMOVED lines=12> */
.L_x_171:
[----:B------:R-:W-:Y:S05]  /*3bf0*/  BSYNC.RECONVERGENT B0 ;  /* 0x0000000000007941 */ /* 0x000fea0003800200 */
.L_x_170:
[----:B------:R-:W2:Y:S01]  /*3c00*/  SHFL.DOWN PT, R59, R78, 0x4, 0x1f ;  /* 0x08801f004e3b7f89 */ /* 0x000ea200000e0000 */
[----:B------:R-:W-:Y:S02]  /*3c10*/  I2FP.F32.S32 R140, R78 ;  /* 0x0000004e008c7245 */ /* 0x000fe40000201400 */
[----:B------:R-:W-:Y:S01]  /*3c20*/  ISETP.NE.AND P0, PT, R72, RZ, PT ;  /* 0x000000ff4800720c */ /* 0x000fe20003f05270 */
[----:B-1----:R-:W1:Y:S01]  /*3c30*/  SHFL.DOWN PT, R143, R56, 0x4, 0x1f ;  /* 0x08801f00388f7f89 */ /* 0x002e6200000e0000 */
[----:B------:R-:W-:-:S03]  /*3c40*/  ISETP.NE.AND P1, PT, RZ, UR10, PT ;  /* 0x0000000aff007c0c */ /* 0x000fc6000bf25270 */
[----:B0-----:R-:W0:Y:S01]  /*3c50*/  SHFL.DOWN PT, R0, R57, 0x4, 0x1f ;  /* 0x08801f0039007f89 */ /* 0x001e2200000e0000 */
[----:B--2---:R-:W-:Y:S01]  /*3c60*/  I2FP.F32.S32 R142, R59 ;  /* 0x0000003b008e7245 */ /* 0x004fe20000201400 */
[----:B------:R-:W-:-:S04]  /*3c70*/  IMAD.IADD R59, R59, 0x1, R78 ;  /* 0x000000013b3b7824 */ /* 0x000fc800078e024e */
[C---:B-1----:R-:W-:Y:S01]  /*3c80*/  FMUL.FTZ R155, R143.reuse, R142 ;  /* 0x0000008e8f9b7220 */ /* 0x042fe20000410000 */
[----:B------:R-:W-:Y:S01]  /*3c90*/  I2FP.F32.S32 R58, R59 ;  /* 0x0000003b003a7245 */ /* 0x000fe20000201400 */
[----:B------:R-:W1:Y:S01]  /*3ca0*/  SHFL.DOWN PT, R78, R59, 0x2, 0x1f ;  /* 0x08401f003b4e7f89 */ /* 0x000e6200000e0000 */
[----:B------:R-:W-:Y:S01]  /*3cb0*/  FADD.FTZ R143, -R143, R56 ;  /* 0x000000388f8f7221 */ /* 0x000fe20000010100 */
[----:B------:R-:W-:Y:S01]  /*3cc0*/  FFMA.FTZ R155, R140, R56, R155 ;  /* 0x000000388c9b7223 */ /* 0x000fe2000001009b */
[----:B------:R-:W2:Y:S02]  /*3cd0*/  MUFU.RCP R76, R58 ;  /* 0x0000003a004c7308 */ /* 0x000ea40000001000 */
[----:B------:R-:W-:-:S04]  /*3ce0*/  FMUL.FTZ R143, R143, R143 ;  /* 0x0000008f8f8f7220 */ /* 0x000fc80000410000 */
[----:B------:R-:W-:-:S04]  /*3cf0*/  FMUL.FTZ R143, R143, R140 ;  /* 0x0000008c8f8f7220 */ /* 0x000fc80000410000 */
[----:B------:R-:W-:Y:S01]  /*3d00*/  FMUL.FTZ R142, R143, R142 ;  /* 0x0000008e8f8e7220 */ /* 0x000fe20000410000 */
[----:B0-----:R-:W-:Y:S01]  /*3d10*/  FADD.FTZ R143, R0, R57 ;  /* 0x00000039008f7221 */ /* 0x001fe20000010000 */
[----:B--2---:R-:W-:-:S03]  /*3d20*/  FMUL.FTZ R155, R76, R155 ;  /* 0x0000009b4c9b7220 */ /* 0x004fc60000410000 */
[----:B------:R-:W-:Y:S01]  /*3d30*/  FFMA.FTZ R142, R76, R142, R143 ;  /* 0x0000008e4c8e7223 */ /* 0x000fe2000001008f */
        /* <DEDUP_REMOVED lines=13> */
[----:B------:R-:W-:-:S04]  /*3e10*/  FMUL.FTZ R143, R58, R143 ;  /* 0x0000008f3a8f7220 */ /* 0x000fc80000410000 */
[----:B------:R-:W0:Y:S01]  /*3e20*/  SHFL.DOWN PT, R58, R155, 0x1, 0x1f ;  /* 0x08201f009b3a7f89 */ /* 0x000e2200000e0000 */
[----:B------:R-:W-:-:S04]  /*3e30*/  FMUL.FTZ R143, R143, R78 ;  /* 0x0000004e8f8f7220 */ /* 0x000fc80000410000 */
[----:B------:R-:W-:Y:S01]  /*3e40*/  FFMA.FTZ R56, R59, R143, R56 ;  /* 0x0000008f3b387223 */ /* 0x000fe20000010038 */
[-C--:B---3--:R-:W-:Y:S02]  /*3e50*/  IADD3 R59, PT, PT, R0, R157.reuse, RZ ;  /* 0x0000009d003b7210 */ /* 0x088fe40007ffe0ff */
[----:B------:R-:W-:Y:S02]  /*3e60*/  I2FP.F32.S32 R157, R157 ;  /* 0x0000009d009d7245 */ /* 0x000fe40000201400 */
[----:B------:R-:W-:Y:S01]  /*3e70*/  I2FP.F32.S32 R59, R59 ;  /* 0x0000003b003b7245 */ /* 0x000fe20000201400 */
[----:B------:R-:W1:Y:S05]  /*3e80*/  SHFL.DOWN PT, R57, R56, 0x1, 0x1f ;  /* 0x08201f0038397f89 */ /* 0x000e6a00000e0000 */
[----:B------:R-:W2:Y:S01]  /*3e90*/  MUFU.RCP R59, R59 ;  /* 0x0000003b003b7308 */ /* 0x000ea20000001000 */
[----:B0-----:R-:W-:Y:S01]  /*3ea0*/  FADD.FTZ R0, R155, -R58 ;  /* 0x8000003a9b007221 */ /* 0x001fe20000010000 */
[----:B------:R-:W-:-:S03]  /*3eb0*/  FMUL.FTZ R159, R58, R157 ;  /* 0x0000009d3a9f7220 */ /* 0x000fc60000410000 */
[----:B------:R-:W-:-:S04]  /*3ec0*/  FMUL.FTZ R143, R0, R0 ;  /* 0x00000000008f7220 */ /* 0x000fc80000410000 */
[C---:B------:R-:W-:Y:S01]  /*3ed0*/  FMUL.FTZ R143, R76.reuse, R143 ;  /* 0x0000008f4c8f7220 */ /* 0x040fe20000410000 */
[----:B------:R-:W-:Y:S01]  /*3ee0*/  FFMA.FTZ R76, R76, R155, R159 ;  /* 0x0000009b4c4c7223 */ /* 0x000fe2000001009f */
[----:B-1----:R-:W-:Y:S02]  /*3ef0*/  FADD.FTZ R0, R56, R57 ;  /* 0x0000003938007221 */ /* 0x002fe40000010000 */
[----:B------:R-:W-:Y:S01]  /*3f00*/  FMUL.FTZ R143, R143, R157 ;  /* 0x0000009d8f8f7220 */ /* 0x000fe20000410000 */
[C---:B--2---:R-:W-:Y:S01]  /*3f10*/  FMUL.FTZ R76, R59.reuse, R76 ;  /* 0x0000004c3b4c7220 */ /* 0x044fe20000410000 */
[----:B------:R-:W0:Y:S02]  /*3f20*/  @!P0 LDC.64 R56, c[0x0][0x3c0] ;  /* 0x0000f000ff388b82 */ /* 0x000e240000000a00 */
[----:B------:R-:W-:Y:S02]  /*3f30*/  FFMA.FTZ R143, R59, R143, R0 ;  /* 0x0000008f3b8f7223 */ /* 0x000fe40000010000 */
[----:B------:R-:W1:Y:S04]  /*3f40*/  SHFL.IDX PT, R157, R76, RZ, 0x1f ;  /* 0x00001fff4c9d7589 */ /* 0x000e6800000e0000 */
[----:B------:R-:W2:Y:S01]  /*3f50*/  LDC R0, c[0x0][0x448] ;  /* 0x00011200ff007b82 */ /* 0x000ea20000000800 */
[----:B------:R-:W2:Y:S07]  /*3f60*/  SHFL.IDX PT, R143, R143, RZ, 0x1f ;  /* 0x00001fff8f8f7589 */ /* 0x000eae00000e0000 */
[----:B------:R-:W3:Y:S01]  /*3f70*/  @!P0 LDC.64 R58, c[0x0][0x3c8] ;  /* 0x0000f200ff3a8b82 */ /* 0x000ee20000000a00 */
[----:B0-----:R-:W-:-:S04]  /*3f80*/  @!P0 IMAD.WIDE R56, R2, 0x4, R56 ;  /* 0x0000000402388825 */ /* 0x001fc800078e0238 */
[----:B-1----:R-:W-:Y:S01]  /*3f90*/  FMUL.FTZ R78, R157, R157 ;  /* 0x0000009d9d4e7220 */ /* 0x002fe20000410000 */
[----:B------:R0:W-:Y:S04]  /*3fa0*/  @!P0 STG.E desc[UR6][R56.64], R157 ;  /* 0x0000009d38008986 */ /* 0x0001e8000c101906 */
[----:B------:R-:W-:Y:S01]  /*3fb0*/  FSEL R155, R78, RZ, P1 ;  /* 0x000000ff4e9b7208 */ /* 0x000fe20000800000 */
[----:B--2---:R-:W-:-:S04]  /*3fc0*/  FFMA.FTZ R0, R143, UR11, R0 ;  /* 0x0000000b8f007c23 */ /* 0x004fc80008010000 */
[----:B------:R-:W-:Y:S01]  /*3fd0*/  FADD.FTZ R0, R0, R155 ;  /* 0x0000009b00007221 */ /* 0x000fe20000010000 */
[----:B---3--:R-:W-:-:S05]  /*3fe0*/  @!P0 IMAD.WIDE R58, R2, 0x4, R58 ;  /* 0x00000004023a8825 */ /* 0x008fca00078e023a */
[----:B------:R-:W1:Y:S02]  /*3ff0*/  MUFU.RSQ R0, R0 ;  /* 0x0000000000007308 */ /* 0x000e640000001400 */
[----:B-1----:R0:W-:Y:S01]  /*4000*/  @!P0 STG.E desc[UR6][R58.64], R0 ;  /* 0x000000003a008986 */ /* 0x0021e2000c101906 */
[----:B-----5:R-:W-:-:S13]  /*4010*/  ISETP.GE.AND P0, PT, R74, 0x1, PT ;  /* 0x000000014a00780c */ /* 0x020fda0003f06270 */
[----:B0-----:R-:W-:Y:S05]  /*4020*/  @!P0 BRA `(.L_x_172) ;  /* 0x0000000c00448947 */ /* 0x001fea0003800000 */
[----:B------:R-:W-:Y:S01]  /*4030*/  IADD3 R74, PT, PT, R74, -0x1, RZ ;  /* 0xffffffff4a4a7810 */ /* 0x000fe20007ffe0ff */
[----:B------:R-:W-:Y:S04]  /*4040*/  BSSY.RECONVERGENT B0, `(.L_x_173) ;  /* 0x0000037000007945 */ /* 0x000fe80003800200 */
[----:B------:R-:W-:-:S05]  /*4050*/  IMAD R74, R74, R141, RZ ;  /* 0x0000008d4a4a7224 */ /* 0x000fca00078e02ff */
[----:B------:R-:W-:-:S04]  /*4060*/  SHF.R.S32.HI R57, RZ, 0x1f, R74 ;  /* 0x0000001fff397819 */ /* 0x000fc8000001144a */
[----:B------:R-:W-:Y:S02]  /*4070*/  LEA.HI R57, R57, R74, RZ, 0x3 ;  /* 0x0000004a39397211 */ /* 0x000fe400078f18ff */
[----:B------:R-:W-:Y:S02]  /*4080*/  FSEL R74, R157, RZ, !P1 ;  /* 0x000000ff9d4a7208 */ /* 0x000fe40004800000 */
[----:B------:R-:W-:Y:S01]  /*4090*/  LEA.HI.SX32 R143, R57, R72, 0x1d ;  /* 0x00000048398f7211 */ /* 0x000fe200078feaff */
[----:B------:R-:W-:Y:S06]  /*40a0*/  @!P2 BRA `(.L_x_174) ;  /* 0x0000000000c0a947 */ /* 0x000fec0003800000 */
[--C-:B------:R-:W-:Y:S01]  /*40b0*/  FADD.FTZ R57, R73, -R74.reuse ;  /* 0x8000004a49397221 */ /* 0x100fe20000010000 */
[----:B------:R-:W-:Y:S01]  /*40c0*/  SHF.L.U32 R58, R52, 0x10, RZ ;  /* 0x00000010343a7819 */ /* 0x000fe200000006ff */
[----:B------:R-:W-:Y:S02]  /*40d0*/  IMAD.U32 R56, R124, 0x10000, RZ ;  /* 0x000100007c387824 */ /* 0x000fe400078e00ff */
[----:B------:R-:W-:Y:S01]  /*40e0*/  FADD.FTZ R59, R77, -R74 ;  /* 0x8000004a4d3b7221 */ /* 0x000fe20000010000 */
[C---:B------:R-:W-:Y:S01]  /*40f0*/  FMUL.FTZ R57, R0.reuse, R57 ;  /* 0x0000003900397220 */ /* 0x040fe20000410000 */
[----:B------:R-:W-:Y:S01]  /*4100*/  SHF.L.U32 R72, R125, 0x10, RZ ;  /* 0x000000107d487819 */ /* 0x000fe200000006ff */
[----:B------:R-:W-:Y:S02]  /*4110*/  IMAD.U32 R78, R145, 0x10000, RZ ;  /* 0x00010000914e7824 */ /* 0x000fe400078e00ff */
[----:B------:R-:W-:Y:S01]  /*4120*/  FMUL.FTZ R59, R0, R59 ;  /* 0x0000003b003b7220 */ /* 0x000fe20000410000 */
[----:B------:R-:W-:Y:S01]  /*4130*/  FFMA.FTZ R56, R57, R56, R58 ;  /* 0x0000003839387223 */ /* 0x000fe2000001003a */
[----:B------:R-:W-:Y:S01]  /*4140*/  SHF.L.U32 R58, R53, 0x10, RZ ;  /* 0x00000010353a7819 */ /* 0x000fe200000006ff */
[----:B------:R-:W-:Y:S01]  /*4150*/  FADD.FTZ R57, R79, -R74 ;  /* 0x8000004a4f397221 */ /* 0x000fe20000010000 */
[----:B------:R-:W-:-:S03]  /*4160*/  SHF.L.U32 R140, R144, 0x10, RZ ;  /* 0x00000010908c7819 */ /* 0x000fc600000006ff */
[----:B------:R-:W-:Y:S01]  /*4170*/  FFMA.FTZ R76, R59, R72, R58 ;  /* 0x000000483b4c7223 */ /* 0x000fe2000001003a */
[----:B------:R-:W-:Y:S01]  /*4180*/  FADD.FTZ R59, R81, -R74 ;  /* 0x8000004a513b7221 */ /* 0x000fe20000010000 */
[----:B------:R-:W-:Y:S01]  /*4190*/  FMUL.FTZ R57, R0, R57 ;  /* 0x0000003900397220 */ /* 0x000fe20000410000 */
[----:B------:R-:W-:Y:S02]  /*41a0*/  SHF.L.U32 R58, R126, 0x10, RZ ;  /* 0x000000107e3a7819 */ /* 0x000fe400000006ff */
[----:B------:R-:W-:Y:S01]  /*41b0*/  SHF.L.U32 R72, R54, 0x10, RZ ;  /* 0x0000001036487819 */ /* 0x000fe200000006ff */
[----:B------:R-:W-:Y:S01]  /*41c0*/  FMUL.FTZ R59, R0, R59 ;  /* 0x0000003b003b7220 */ /* 0x000fe20000410000 */
[----:B------:R-:W-:Y:S01]  /*41d0*/  FFMA.FTZ R157, R57, R78, R140 ;  /* 0x0000004e399d7223 */ /* 0x000fe2000001008c */
[----:B------:R-:W-:Y:S01]  /*41e0*/  FADD.FTZ R57, R83, -R74 ;  /* 0x8000004a53397221 */ /* 0x000fe20000010000 */
[----:B------:R-:W0:Y:S01]  /*41f0*/  LDC.64 R140, c[0x0][0x428] ;  /* 0x00010a00ff8c7b82 */ /* 0x000e220000000a00 */
[----:B------:R-:W-:Y:S01]  /*4200*/  FFMA.FTZ R78, R59, R58, R72 ;  /* 0x0000003a3b4e7223 */ /* 0x000fe20000010048 */
[----:B------:R-:W-:Y:S01]  /*4210*/  SHF.L.U32 R72, R136, 0x10, RZ ;  /* 0x0000001088487819 */ /* 0x000fe200000006ff */
        /* <DEDUP_REMOVED lines=11> */
[----:B------:R-:W-:-:S04]  /*42d0*/  IMAD.U32 R58, R134, 0x10000, RZ ;  /* 0x00010000863a7824 */ /* 0x000fc800078e00ff */
[----:B------:R-:W-:Y:S01]  /*42e0*/  FFMA.FTZ R142, R57, R58, R72 ;  /* 0x0000003a398e7223 */ /* 0x000fe20000010048 */
[----:B------:R-:W-:Y:S01]  /*42f0*/  FADD.FTZ R57, R75, -R74 ;  /* 0x8000004a4b397221 */ /* 0x000fe20000010000 */
[----:B------:R-:W-:Y:S01]  /*4300*/  SHF.L.U32 R58, R147, 0x10, RZ ;  /* 0x00000010933a7819 */ /* 0x000fe200000006ff */
[----:B0-----:R-:W-:Y:S01]  /*4310*/  IMAD.WIDE.U32 R140, R143, 0x10, R140 ;  /* 0x000000108f8c7825 */ /* 0x001fe200078e008c */
[----:B------:R-:W-:-:S03]  /*4320*/  SHF.L.U32 R72, R146, 0x10, RZ ;  /* 0x0000001092487819 */ /* 0x000fc600000006ff */
[----:B------:R-:W-:Y:S01]  /*4330*/  FMUL.FTZ R57, R0, R57 ;  /* 0x0000003900397220 */ /* 0x000fe20000410000 */
[----:B------:R-:W-:Y:S01]  /*4340*/  F2FP.BF16.F32.PACK_AB R59, R142, R59 ;  /* 0x0000003b8e3b723e */ /* 0x000fe200000010ff */
[----:B------:R-:W-:Y:S02]  /*4350*/  VIADD R143, R143, 0x100 ;  /* 0x000001008f8f7836 */ /* 0x000fe40000000000 */
[----:B------:R-:W-:Y:S01]  /*4360*/  FFMA.FTZ R155, R57, R58, R72 ;  /* 0x0000003a399b7223 */ /* 0x000fe20000010048 */
[----:B------:R-:W-:Y:S02]  /*4370*/  F2FP.BF16.F32.PACK_AB R58, R159, R78 ;  /* 0x0000004e9f3a723e */ /* 0x000fe400000010ff */
[----:B------:R-:W-:Y:S02]  /*4380*/  F2FP.BF16.F32.PACK_AB R57, R157, R76 ;  /* 0x0000004c9d39723e */ /* 0x000fe400000010ff */
[----:B------:R-:W-:-:S05]  /*4390*/  F2FP.BF16.F32.PACK_AB R56, R155, R56 ;  /* 0x000000389b38723e */ /* 0x000fca00000010ff */
[----:B------:R0:W-:Y:S02]  /*43a0*/  STG.E.128 desc[UR6][R140.64], R56 ;  /* 0x000000388c007986 */ /* 0x0001e4000c101d06 */
.L_x_174:
[----:B------:R-:W-:Y:S05]  /*43b0*/  BSYNC.RECONVERGENT B0 ;  /* 0x0000000000007941 */ /* 0x000fea0003800200 */
.L_x_173:
[----:B------:R-:W-:Y:S04]  /*43c0*/  BSSY.RECONVERGENT B0, `(.L_x_175) ;  /* 0x0000032000007945 */ /* 0x000fe80003800200 */
[----:B------:R-:W-:Y:S05]  /*43d0*/  @!P3 BRA `(.L_x_176) ;  /* 0x0000000000c0b947 */ /* 0x000fea0003800000 */
[--C-:B0-----:R-:W-:Y:S01]  /*43e0*/  FADD.FTZ R57, R89, -R74.reuse ;  /* 0x8000004a59397221 */ /* 0x101fe20000010000 */
[----:B------:R-:W-:Y:S01]  /*43f0*/  SHF.L.U32 R56, R44, 0x10, RZ ;  /* 0x000000102c387819 */ /* 0x000fe200000006ff */
[----:B------:R-:W-:Y:S01]  /*4400*/  FADD.FTZ R59, R93, -R74 ;  /* 0x8000004a5d3b7221 */ /* 0x000fe20000010000 */
[----:B------:R-:W-:Y:S01]  /*4410*/  SHF.L.U32 R58, R40, 0x10, RZ ;  /* 0x00000010283a7819 */ /* 0x000fe200000006ff */
[C---:B------:R-:W-:Y:S01]  /*4420*/  FMUL.FTZ R57, R0.reuse, R57 ;  /* 0x0000003900397220 */ /* 0x040fe20000410000 */
[----:B------:R-:W-:Y:S01]  /*4430*/  SHF.L.U32 R72, R45, 0x10, RZ ;  /* 0x000000102d487819 */ /* 0x000fe200000006ff */
[----:B------:R-:W-:Y:S01]  /*4440*/  FMUL.FTZ R59, R0, R59 ;  /* 0x0000003b003b7220 */ /* 0x000fe20000410000 */
[----:B------:R-:W-:Y:S01]  /*4450*/  SHF.L.U32 R78, R122, 0x10, RZ ;  /* 0x000000107a4e7819 */ /* 0x000fe200000006ff */
[----:B------:R-:W-:Y:S01]  /*4460*/  FFMA.FTZ R56, R57, R56, R58 ;  /* 0x0000003839387223 */ /* 0x000fe2000001003a */
[----:B------:R-:W-:Y:S02]  /*4470*/  IMAD.U32 R58, R41, 0x10000, RZ ;  /* 0x00010000293a7824 */ /* 0x000fe400078e00ff */
[----:B------:R-:W-:Y:S01]  /*4480*/  FADD.FTZ R57, R95, -R74 ;  /* 0x8000004a5f397221 */ /* 0x000fe20000010000 */
[----:B------:R-:W-:Y:S01]  /*4490*/  SHF.L.U32 R140, R120, 0x10, RZ ;  /* 0x00000010788c7819 */ /* 0x000fe200000006ff */
[----:B------:R-:W-:Y:S01]  /*44a0*/  FFMA.FTZ R76, R59, R72, R58 ;  /* 0x000000483b4c7223 */ /* 0x000fe2000001003a */
[----:B------:R-:W-:Y:S01]  /*44b0*/  FADD.FTZ R59, R97, -R74 ;  /* 0x8000004a613b7221 */ /* 0x000fe20000010000 */
[----:B------:R-:W-:Y:S01]  /*44c0*/  FMUL.FTZ R57, R0, R57 ;  /* 0x0000003900397220 */ /* 0x000fe20000410000 */
[----:B------:R-:W-:Y:S01]  /*44d0*/  SHF.L.U32 R58, R46, 0x10, RZ ;  /* 0x000000102e3a7819 */ /* 0x000fe200000006ff */
[----:B------:R-:W-:-:S02]  /*44e0*/  IMAD.U32 R72, R42, 0x10000, RZ ;  /* 0x000100002a487824 */ /* 0x000fc400078e00ff */
[----:B------:R-:W-:Y:S01]  /*44f0*/  FMUL.FTZ R59, R0, R59 ;  /* 0x0000003b003b7220 */ /* 0x000fe20000410000 */
[----:B------:R-:W-:Y:S01]  /*4500*/  FFMA.FTZ R157, R57, R78, R140 ;  /* 0x0000004e399d7223 */ /* 0x000fe2000001008c */
[----:B------:R-:W-:Y:S01]  /*4510*/  FADD.FTZ R57, R99, -R74 ;  /* 0x8000004a63397221 */ /* 0x000fe20000010000 */
[----:B------:R-:W0:Y:S01]  /*4520*/  LDC.64 R140, c[0x0][0x428] ;  /* 0x00010a00ff8c7b82 */ /* 0x000e220000000a00 */
        /* <DEDUP_REMOVED lines=9> */
[----:B------:R-:W-:Y:S02]  /*45c0*/  FADD.FTZ R57, R103, -R74 ;  /* 0x8000004a67397221 */ /* 0x000fe40000010000 */
[----:B------:R-:W-:Y:S01]  /*45d0*/  FFMA.FTZ R59, R59, R58, R72 ;  /* 0x0000003a3b3b7223 */ /* 0x000fe20000010048 */
[----:B------:R-:W-:Y:S01]  /*45e0*/  SHF.L.U32 R58, R114, 0x10, RZ ;  /* 0x00000010723a7819 */ /* 0x000fe200000006ff */
[----:B------:R-:W-:Y:S01]  /*45f0*/  FMUL.FTZ R57, R0, R57 ;  /* 0x0000003900397220 */ /* 0x000fe20000410000 */
[----:B------:R-:W-:-:S05]  /*4600*/  SHF.L.U32 R72, R112, 0x10, RZ ;  /* 0x0000001070487819 */ /* 0x000fca00000006ff */
[----:B------:R-:W-:Y:S01]  /*4610*/  FFMA.FTZ R142, R57, R58, R72 ;  /* 0x0000003a398e7223 */ /* 0x000fe20000010048 */
[----:B------:R-:W-:Y:S01]  /*4620*/  FADD.FTZ R57, R91, -R74 ;  /* 0x8000004a5b397221 */ /* 0x000fe20000010000 */
[----:B------:R-:W-:Y:S01]  /*4630*/  SHF.L.U32 R58, R130, 0x10, RZ ;  /* 0x00000010823a7819 */ /* 0x000fe200000006ff */
[----:B------:R-:W-:Y:S02]  /*4640*/  IMAD.U32 R72, R128, 0x10000, RZ ;  /* 0x0001000080487824 */ /* 0x000fe400078e00ff */
[----:B------:R-:W-:Y:S01]  /*4650*/  FMUL.FTZ R57, R0, R57 ;  /* 0x0000003900397220 */ /* 0x000fe20000410000 */
[----:B------:R-:W-:Y:S01]  /*4660*/  F2FP.BF16.F32.PACK_AB R59, R142, R59 ;  /* 0x0000003b8e3b723e */ /* 0x000fe200000010ff */
[C---:B0-----:R-:W-:Y:S01]  /*4670*/  IMAD.WIDE.U32 R140, R143.reuse, 0x10, R140 ;  /* 0x000000108f8c7825 */ /* 0x041fe200078e008c */
[----:B------:R-:W-:-:S03]  /*4680*/  IADD3 R143, PT, PT, R143, 0x100, RZ ;  /* 0x000001008f8f7810 */ /* 0x000fc60007ffe0ff */
[----:B------:R-:W-:Y:S01]  /*4690*/  FFMA.FTZ R155, R57, R58, R72 ;  /* 0x0000003a399b7223 */ /* 0x000fe20000010048 */
[----:B------:R-:W-:Y:S02]  /*46a0*/  F2FP.BF16.F32.PACK_AB R58, R159, R78 ;  /* 0x0000004e9f3a723e */ /* 0x000fe400000010ff */
[----:B------:R-:W-:Y:S02]  /*46b0*/  F2FP.BF16.F32.PACK_AB R57, R157, R76 ;  /* 0x0000004c9d39723e */ /* 0x000fe400000010ff */
[----:B------:R-:W-:-:S05]  /*46c0*/  F2FP.BF16.F32.PACK_AB R56, R155, R56 ;  /* 0x000000389b38723e */ /* 0x000fca00000010ff */
[----:B------:R1:W-:Y:S02]  /*46d0*/  STG.E.128 desc[UR6][R140.64], R56 ;  /* 0x000000388c007986 */ /* 0x0003e4000c101d06 */
.L_x_176:
[----:B------:R-:W-:Y:S05]  /*46e0*/  BSYNC.RECONVERGENT B0 ;  /* 0x0000000000007941 */ /* 0x000fea0003800200 */
.L_x_175:
[----:B------:R-:W-:Y:S04]  /*46f0*/  BSSY.RECONVERGENT B0, `(.L_x_177) ;  /* 0x0000032000007945 */ /* 0x000fe80003800200 */
[----:B------:R-:W-:Y:S05]  /*4700*/  @!P4 BRA `(.L_x_178) ;  /* 0x0000000000c0c947 */ /* 0x000fea0003800000 */
[--C-:B01----:R-:W-:Y:S01]  /*4710*/  FADD.FTZ R57, R105, -R74.reuse ;  /* 0x8000004a69397221 */ /* 0x103fe20000010000 */
[----:B------:R-:W-:Y:S01]  /*4720*/  SHF.L.U32 R56, R32, 0x10, RZ ;  /* 0x0000001020387819 */ /* 0x000fe200000006ff */
[----:B------:R-:W-:Y:S01]  /*4730*/  FADD.FTZ R59, R109, -R74 ;  /* 0x8000004a6d3b7221 */ /* 0x000fe20000010000 */
[----:B------:R-:W-:Y:S01]  /*4740*/  SHF.L.U32 R58, R28, 0x10, RZ ;  /* 0x000000101c3a7819 */ /* 0x000fe200000006ff */
[C---:B------:R-:W-:Y:S01]  /*4750*/  FMUL.FTZ R57, R0.reuse, R57 ;  /* 0x0000003900397220 */ /* 0x040fe20000410000 */
[----:B------:R-:W-:Y:S02]  /*4760*/  IMAD.U32 R72, R33, 0x10000, RZ ;  /* 0x0001000021487824 */ /* 0x000fe400078e00ff */
[----:B------:R-:W-:Y:S01]  /*4770*/  FMUL.FTZ R59, R0, R59 ;  /* 0x0000003b003b7220 */ /* 0x000fe20000410000 */
[----:B------:R-:W-:Y:S01]  /*4780*/  SHF.L.U32 R78, R106, 0x10, RZ ;  /* 0x000000106a4e7819 */ /* 0x000fe200000006ff */
[----:B------:R-:W-:Y:S01]  /*4790*/  FFMA.FTZ R56, R57, R56, R58 ;  /* 0x0000003839387223 */ /* 0x000fe2000001003a */
[----:B------:R-:W-:Y:S01]  /*47a0*/  SHF.L.U32 R58, R29, 0x10, RZ ;  /* 0x000000101d3a7819 */ /* 0x000fe200000006ff */
[----:B------:R-:W-:Y:S01]  /*47b0*/  FADD.FTZ R57, R111, -R74 ;  /* 0x8000004a6f397221 */ /* 0x000fe20000010000 */
[----:B------:R-:W-:-:S03]  /*47c0*/  SHF.L.U32 R140, R104, 0x10, RZ ;  /* 0x00000010688c7819 */ /* 0x000fc600000006ff */
[----:B------:R-:W-:Y:S01]  /*47d0*/  FFMA.FTZ R76, R59, R72, R58 ;  /* 0x000000483b4c7223 */ /* 0x000fe2000001003a */
[----:B------:R-:W-:Y:S01]  /*47e0*/  FADD.FTZ R59, R113, -R74 ;  /* 0x8000004a713b7221 */ /* 0x000fe20000010000 */
[----:B------:R-:W-:Y:S01]  /*47f0*/  FMUL.FTZ R57, R0, R57 ;  /* 0x0000003900397220 */ /* 0x000fe20000410000 */
[----:B------:R-:W-:Y:S01]  /*4800*/  SHF.L.U32 R72, R30, 0x10, RZ ;  /* 0x000000101e487819 */ /* 0x000fe200000006ff */
[----:B------:R-:W-:Y:S02]  /*4810*/  IMAD.U32 R58, R34, 0x10000, RZ ;  /* 0x00010000223a7824 */ /* 0x000fe400078e00ff */
        /* <DEDUP_REMOVED lines=31> */
.L_x_178:
[----:B------:R-:W-:Y:S05]  /*4a10*/  BSYNC.RECONVERGENT B0 ;  /* 0x0000000000007941 */ /* 0x000fea0003800200 */
.L_x_177:
[----:B------:R-:W-:Y:S04]  /*4a20*/  BSSY.RECONVERGENT B0, `(.L_x_172) ;  /* 0x0000031000007945 */ /* 0x000fe80003800200 */
[----:B------:R-:W-:Y:S05]  /*4a30*/  @!P5 BRA `(.L_x_179) ;  /* 0x0000000000bcd947 */ /* 0x000fea0003800000 */
[--C-:B012---:R-:W-:Y:S01]  /*4a40*/  FADD.FTZ R57, R121, -R74.reuse ;  /* 0x8000004a79397221 */ /* 0x107fe20000010000 */
[----:B------:R-:W-:Y:S01]  /*4a50*/  SHF.L.U32 R56, R20, 0x10, RZ ;  /* 0x0000001014387819 */ /* 0x000fe200000006ff */
[----:B------:R-:W-:Y:S02]  /*4a60*/  IMAD.U32 R58, R16, 0x10000, RZ ;  /* 0x00010000103a7824 */ /* 0x000fe400078e00ff */
[----:B------:R-:W-:Y:S01]  /*4a70*/  FADD.FTZ R59, R129, -R74 ;  /* 0x8000004a813b7221 */ /* 0x000fe20000010000 */
[----:B------:R-:W-:Y:S01]  /*4a80*/  FMUL.FTZ R57, R0, R57 ;  /* 0x0000003900397220 */ /* 0x000fe20000410000 */
[----:B------:R-:W-:Y:S01]  /*4a90*/  SHF.L.U32 R76, R21, 0x10, RZ ;  /* 0x00000010154c7819 */ /* 0x000fe200000006ff */
[----:B------:R-:W-:Y:S02]  /*4aa0*/  IMAD.U32 R78, R88, 0x10000, RZ ;  /* 0x00010000584e7824 */ /* 0x000fe400078e00ff */
[----:B------:R-:W-:Y:S01]  /*4ab0*/  FMUL.FTZ R59, R0, R59 ;  /* 0x0000003b003b7220 */ /* 0x000fe20000410000 */
[----:B------:R-:W-:Y:S01]  /*4ac0*/  FFMA.FTZ R72, R57, R56, R58 ;  /* 0x0000003839487223 */ /* 0x000fe2000001003a */
[----:B------:R-:W-:Y:S01]  /*4ad0*/  SHF.L.U32 R56, R17, 0x10, RZ ;  /* 0x0000001011387819 */ /* 0x000fe200000006ff */
[----:B------:R-:W-:Y:S01]  /*4ae0*/  FADD.FTZ R57, R131, -R74 ;  /* 0x8000004a83397221 */ /* 0x000fe20000010000 */
[----:B------:R-:W-:Y:S01]  /*4af0*/  SHF.L.U32 R58, R90, 0x10, RZ ;  /* 0x000000105a3a7819 */ /* 0x000fe200000006ff */
[----:B------:R-:W-:-:S02]  /*4b00*/  IMAD.U32 R141, R80, 0x10000, RZ ;  /* 0x00010000508d7824 */ /* 0x000fc400078e00ff */
[----:B------:R-:W-:Y:S01]  /*4b10*/  FMUL.FTZ R57, R0, R57 ;  /* 0x0000003900397220 */ /* 0x000fe20000410000 */
[----:B------:R-:W-:Y:S01]  /*4b20*/  FFMA.FTZ R76, R59, R76, R56 ;  /* 0x0000004c3b4c7223 */ /* 0x000fe20000010038 */
[----:B------:R-:W-:Y:S01]  /*4b30*/  FADD.FTZ R59, R133, -R74 ;  /* 0x8000004a853b7221 */ /* 0x000fe20000010000 */
[----:B------:R-:W-:Y:S01]  /*4b40*/  SHF.L.U32 R56, R22, 0x10, RZ ;  /* 0x0000001016387819 */ /* 0x000fe200000006ff */
[----:B------:R-:W-:Y:S01]  /*4b50*/  FFMA.FTZ R157, R57, R58, R78 ;  /* 0x0000003a399d7223 */ /* 0x000fe2000001004e */
[----:B------:R-:W-:Y:S01]  /*4b60*/  SHF.L.U32 R58, R18, 0x10, RZ ;  /* 0x00000010123a7819 */ /* 0x000fe200000006ff */
[----:B------:R-:W-:Y:S01]  /*4b70*/  FMUL.FTZ R59, R0, R59 ;  /* 0x0000003b003b7220 */ /* 0x000fe20000410000 */
[----:B------:R-:W-:-:S03]  /*4b80*/  FADD.FTZ R57, R135, -R74 ;  /* 0x8000004a87397221 */ /* 0x000fc60000010000 */
[----:B------:R-:W-:Y:S01]  /*4b90*/  FFMA.FTZ R78, R59, R56, R58 ;  /* 0x000000383b4e7223 */ /* 0x000fe2000001003a */
[----:B------:R-:W-:Y:S01]  /*4ba0*/  SHF.L.U32 R56, R86, 0x10, RZ ;  /* 0x0000001056387819 */ /* 0x000fe200000006ff */
[----:B------:R-:W-:Y:S02]  /*4bb0*/  IMAD.U32 R58, R84, 0x10000, RZ ;  /* 0x00010000543a7824 */ /* 0x000fe400078e00ff */
        /* <DEDUP_REMOVED lines=8> */
[----:B------:R-:W-:Y:S01]  /*4c40*/  FMUL.FTZ R58, R0, R57 ;  /* 0x00000039003a7220 */ /* 0x000fe20000410000 */
[----:B------:R-:W-:Y:S01]  /*4c50*/  SHF.L.U32 R59, R82, 0x10, RZ ;  /* 0x00000010523b7819 */ /* 0x000fe200000006ff */
[----:B------:R-:W0:Y:S04]  /*4c60*/  LDC.64 R56, c[0x0][0x428] ;  /* 0x00010a00ff387b82 */ /* 0x000e280000000a00 */
[----:B------:R-:W-:Y:S01]  /*4c70*/  FFMA.FTZ R141, R58, R59, R141 ;  /* 0x0000003b3a8d7223 */ /* 0x000fe2000001008d */
[----:B------:R-:W-:Y:S01]  /*4c80*/  FADD.FTZ R59, R123, -R74 ;  /* 0x8000004a7b3b7221 */ /* 0x000fe20000010000 */
[----:B------:R-:W-:-:S03]  /*4c90*/  SHF.L.U32 R58, R92, 0x10, RZ ;  /* 0x000000105c3a7819 */ /* 0x000fc600000006ff */
[----:B------:R-:W-:Y:S01]  /*4ca0*/  FMUL.FTZ R59, R0, R59 ;  /* 0x0000003b003b7220 */ /* 0x000fe20000410000 */
[----:B------:R-:W-:-:S05]  /*4cb0*/  SHF.L.U32 R0, R94, 0x10, RZ ;  /* 0x000000105e007819 */ /* 0x000fca00000006ff */
[----:B------:R-:W-:Y:S01]  /*4cc0*/  FFMA.FTZ R155, R59, R0, R58 ;  /* 0x000000003b9b7223 */ /* 0x000fe2000001003a */
[----:B------:R-:W-:Y:S02]  /*4cd0*/  F2FP.BF16.F32.PACK_AB R59, R141, R140 ;  /* 0x0000008c8d3b723e */ /* 0x000fe400000010ff */
[----:B------:R-:W-:Y:S01]  /*4ce0*/  F2FP.BF16.F32.PACK_AB R58, R159, R78 ;  /* 0x0000004e9f3a723e */ /* 0x000fe200000010ff */
[----:B0-----:R-:W-:Y:S01]  /*4cf0*/  IMAD.WIDE.U32 R140, R143, 0x10, R56 ;  /* 0x000000108f8c7825 */ /* 0x001fe200078e0038 */
[----:B------:R-:W-:Y:S02]  /*4d00*/  F2FP.BF16.F32.PACK_AB R57, R157, R76 ;  /* 0x0000004c9d39723e */ /* 0x000fe400000010ff */
[----:B------:R-:W-:-:S05]  /*4d10*/  F2FP.BF16.F32.PACK_AB R56, R155, R72 ;  /* 0x000000489b38723e */ /* 0x000fca00000010ff */
[----:B------:R3:W-:Y:S02]  /*4d20*/  STG.E.128 desc[UR6][R140.64], R56 ;  /* 0x000000388c007986 */ /* 0x0007e4000c101d06 */
.L_x_179:
[----:B------:R-:W-:Y:S05]  /*4d30*/  BSYNC.RECONVERGENT B0 ;  /* 0x0000000000007941 */ /* 0x000fea0003800200 */
.L_x_172:
[----:B0123--:R-:W0:Y:S01]  /*4d40*/  LDC.64 R56, c[0x0][0x380] ;  /* 0x0000e000ff387b82 */ /* 0x00fe220000000a00 */
[----:B------:R-:W-:Y:S01]  /*4d50*/  UPLOP3.LUT UP1, UPT, UPT, UPT, UP1, 0x40, 0x4 ;  /* 0x000000000004789c */ /* 0x000fe20003f2e810 */
[----:B0-----:R-:W-:-:S04]  /*4d60*/  IADD3 R2, PT, PT, R2, R56, RZ ;  /* 0x0000003802027210 */ /* 0x001fc80007ffe0ff */
[----:B------:R-:W-:-:S13]  /*4d70*/  ISETP.GE.AND P0, PT, R2, R57, PT ;  /* 0x000000390200720c */ /* 0x000fda0003f06270 */
[----:B------:R-:W-:Y:S05]  /*4d80*/  @!P0 BRA `(.L_x_180) ;  /* 0xffffffbc00508947 */ /* 0x000fea000383ffff */
[----:B------:R-:W-:Y:S05]  /*4d90*/  EXIT ;  /* 0x000000000000794d */ /* 0x000fea0003800000 */
.L_x_181:
        /* <DEDUP_REMOVED lines=14> */
.L_x_27466:


//--------------------- .text._ZN10layer_norm13ln_fwd_kernelINS_13Kernel_traitsI13__nv_bfloat16S2_S2_S2_fjLj8192ELj1ELj1ELj8ELj16ENS_18Kernel_traits_baseILj8192ES2_S2_S2_S2_fjLj256EEEEELb0ELb1ELb1ELb1EEEvNS_9FwdParamsE --------------------------
	.section	.text._ZN10layer_norm13ln_fwd_kernelINS_13Kernel_traitsI13__nv_bfloat16S2_S2_S2_fjLj8192ELj1ELj1ELj8ELj16ENS_18Kernel_traits_baseILj8192ES2_S2_S2_S2_fjLj256EEEEELb0ELb1ELb1ELb1EEEvNS_9FwdParamsE,"ax",@progbits
	.align	128
        .global         _ZN10layer_norm13ln_fwd_kernelINS_13Kernel_traitsI13__nv_bfloat16S2_S2_S2_fjLj8192ELj1ELj1ELj8ELj16ENS_18Kernel_traits_baseILj8192ES2_S2_S2_S2_fjLj256EEEEELb0ELb1ELb1ELb1EEEvNS_9FwdParamsE
        .type           _ZN10layer_norm13ln_fwd_kernelINS_13Kernel_traitsI13__nv_bfloat16S2_S2_S2_fjLj8192ELj1ELj1ELj8ELj16ENS_18Kernel_traits_baseILj8192ES2_S2_S2_S2_fjLj256EEEEELb0ELb1ELb1ELb1EEEvNS_9FwdParamsE,@function
        .size           _ZN10layer_norm13ln_fwd_kernelINS_13Kernel_traitsI13__nv_bfloat16S2_S2_S2_fjLj8192ELj1ELj1ELj8ELj16ENS_18Kernel_traits_baseILj8192ES2_S2_S2_S2_fjLj256EEEEELb0ELb1ELb1ELb1EEEvNS_9FwdParamsE,(.L_x_27467 - _ZN10layer_norm13ln_fwd_kernelINS_13Kernel_traitsI13__nv_bfloat16S2_S2_S2_fjLj8192ELj1ELj1ELj8ELj16ENS_18Kernel_traits_baseILj8192ES2_S2_S2_S2_fjLj256EEEEELb0ELb1ELb1ELb1EEEvNS_9FwdParamsE)
        .other          _ZN10layer_norm13ln_fwd_kernelINS_13Kernel_traitsI13__nv_bfloat16S2_S2_S2_fjLj8192ELj1ELj1ELj8ELj16ENS_18Kernel_traits_baseILj8192ES2_S2_S2_S2_fjLj256EEEEELb0ELb1ELb1ELb1EEEvNS_9FwdParamsE,@"STO_CUDA_ENTRY STV_DEFAULT"
_ZN10layer_norm13ln_fwd_kernelINS_13Kernel_traitsI13__nv_bfloat16S2_S2_S2_fjLj8192ELj1ELj1ELj8ELj16ENS_18Kernel_traits_baseILj8192ES2_S2_S2_S2_fjLj256EEEEELb0ELb1ELb1ELb1EEEvNS_9FwdParamsE:
.text._ZN10layer_norm13ln_fwd_kernelINS_13Kernel_traitsI13__nv_bfloat16S2_S2_S2_fjLj8192ELj1ELj1ELj8ELj16ENS_18Kernel_traits_baseILj8192ES2_S2_S2_S2_fjLj256EEEEELb0ELb1ELb1ELb1EEEvNS_9FwdParamsE:
[----:B------:R-:W-:Y:S01]  /*0000*/  LDC R1, c[0x0][0x37c] ;  /* 0x0000df00ff017b82 */ /* 0x000fe20000000800 */
[----:B------:R-:W0:Y:S01]  /*0010*/  LDCU.64 UR4, c[0x0][0x438] ;  /* 0x00008700ff0477ac */ /* 0x000e220008000a00 */
[----:B------:R-:W1:Y:S06]  /*0020*/  S2R R78, SR_TID.X ;  /* 0x00000000004e7919 */ /* 0x000e6c0000002100 */
[----:B------:R-:W1:Y:S01]  /*0030*/  LDC.64 R6, c[0x0][0x3d0] ;  /* 0x0000f400ff067b82 */ /* 0x000e620000000a00 */
[----:B------:R-:W2:Y:S07]  /*0040*/  LDCU.64 UR6, c[0x0][0x358] ;  /* 0x00006b00ff0677ac */ /* 0x000eae0008000a00 */
[----:B------:R-:W3:Y:S01]  /*0050*/  LDC.64 R8, c[0x0][0x3e8] ;  /* 0x0000fa00ff087b82 */ /* 0x000ee20000000a00 */
[----:B0-----:R-:W-:-:S04]  /*0060*/  ISETP.NE.U32.AND P0, PT, RZ, UR4, PT ;  /* 0x00000004ff007c0c */ /* 0x001fc8000bf05070 */
[----:B------:R-:W-:-:S03]  /*0070*/  ISETP.NE.AND.EX P0, PT, RZ, UR5, PT, P0 ;  /* 0x00000005ff007c0c */ /* 0x000fc6000bf05300 */
[----:B------:R-:W0:Y:S01]  /*0080*/  S2UR UR4, SR_CTAID.X ;  /* 0x00000000000479c3 */ /* 0x000e220000002500 */
[----:B------:R-:W4:Y:S09]  /*0090*/  LDCU UR5, c[0x0][0x384] ;  /* 0x00007080ff0577ac */ /* 0x000f320008000800 */
[----:B-1----:R-:W-:-:S04]  /*00a0*/  @P0 IMAD.WIDE.U32 R2, R78, 0x10, R6 ;  /* 0x000000104e020825 */ /* 0x002fc800078e0006 */
[C---:B---3--:R-:W-:Y:S01]  /*00b0*/  @P0 IMAD.WIDE.U32 R4, R78.reuse, 0x10, R8 ;  /* 0x000000104e040825 */ /* 0x048fe200078e0008 */
[----:B--2---:R-:W5:Y:S04]  /*00c0*/  @P0 LDG.E.128 R56, desc[UR6][R2.64] ;  /* 0x0000000602380981 */ /* 0x004f68000c1e1d00 */
[----:B------:R-:W5:Y:S04]  /*00d0*/  @P0 LDG.E.128 R52, desc[UR6][R2.64+0x1000] ;  /* 0x0010000602340981 */ /* 0x000f68000c1e1d00 */
[----:B------:R-:W5:Y:S04]  /*00e0*/  @P0 LDG.E.128 R48, desc[UR6][R2.64+0x2000] ;  /* 0x0020000602300981 */ /* 0x000f68000c1e1d00 */
[----:B------:R1:W5:Y:S04]  /*00f0*/  @P0 LDG.E.128 R44, desc[UR6][R2.64+0x3000] ;  /* 0x00300006022c0981 */ /* 0x000368000c1e1d00 */
[----:B------:R2:W5:Y:S04]  /*0100*/  @P0 LDG.E.128 R40, desc[UR6][R4.64] ;  /* 0x0000000604280981 */ /* 0x000568000c1e1d00 */
[----:B------:R2:W5:Y:S04]  /*0110*/  @P0 LDG.E.128 R36, desc[UR6][R4.64+0x1000] ;  /* 0x0010000604240981 */ /* 0x000568000c1e1d00 */
[----:B------:R2:W5:Y:S04]  /*0120*/  @P0 LDG.E.128 R32, desc[UR6][R4.64+0x2000] ;  /* 0x0020000604200981 */ /* 0x000568000c1e1d00 */
[----:B------:R2:W5:Y:S01]  /*0130*/  @P0 LDG.E.128 R28, desc[UR6][R4.64+0x3000] ;  /* 0x00300006041c0981 */ /* 0x000562000c1e1d00 */
[----:B------:R-:W-:-:S02]  /*0140*/  @!P0 IMAD.WIDE.U32 R10, R78, 0x10, R6 ;  /* 0x000000104e0a8825 */ /* 0x000fc400078e0006 */
[----:B------:R-:W1:Y:S02]  /*0150*/  @P0 LDC.64 R6, c[0x0][0x438] ;  /* 0x00010e00ff060b82 */ /* 0x000e640000000a00 */
[----:B------:R-:W-:-:S04]  /*0160*/  @!P0 IMAD.WIDE.U32 R8, R78, 0x10, R8 ;  /* 0x000000104e088825 */ /* 0x000fc800078e0008 */
[----:B-1----:R-:W-:-:S05]  /*0170*/  @P0 IMAD.WIDE.U32 R2, R78, 0x10, R6 ;  /* 0x000000104e020825 */ /* 0x002fca00078e0006 */
[----:B------:R2:W5:Y:S04]  /*0180*/  @P0 LDG.E.128 R24, desc[UR6][R2.64] ;  /* 0x0000000602180981 */ /* 0x000568000c1e1d00 */
[----:B------:R2:W5:Y:S04]  /*0190*/  @P0 LDG.E.128 R20, desc[UR6][R2.64+0x1000] ;  /* 0x0010000602140981 */ /* 0x000568000c1e1d00 */
[----:B------:R2:W5:Y:S04]  /*01a0*/  @P0 LDG.E.128 R16, desc[UR6][R2.64+0x2000] ;  /* 0x0020000602100981 */ /* 0x000568000c1e1d00 */
[----:B------:R2:W5:Y:S04]  /*01b0*/  @P0 LDG.E.128 R12, desc[UR6][R2.64+0x3000] ;  /* 0x00300006020c0981 */ /* 0x000568000c1e1d00 */
[----:B------:R2:W5:Y:S04]  /*01c0*/  @!P0 LDG.E.128 R56, desc[UR6][R10.64] ;  /* 0x000000060a388981 */ /* 0x000568000c1e1d00 */
[----:B------:R2:W5:Y:S04]  /*01d0*/  @!P0 LDG.E.128 R52, desc[UR6][R10.64+0x1000] ;  /* 0x001000060a348981 */ /* 0x000568000c1e1d00 */
[----:B------:R2:W5:Y:S04]  /*01e0*/  @!P0 LDG.E.128 R48, desc[UR6][R10.64+0x2000] ;  /* 0x002000060a308981 */ /* 0x000568000c1e1d00 */
[----:B------:R2:W5:Y:S04]  /*01f0*/  @!P0 LDG.E.128 R44, desc[UR6][R10.64+0x3000] ;  /* 0x003000060a2c8981 */ /* 0x000568000c1e1d00 */
[----:B------:R2:W5:Y:S04]  /*0200*/  @!P0 LDG.E.128 R40, desc[UR6][R8.64] ;  /* 0x0000000608288981 */ /* 0x000568000c1e1d00 */
[----:B------:R2:W5:Y:S04]  /*0210*/  @!P0 LDG.E.128 R36, desc[UR6][R8.64+0x1000] ;  /* 0x0010000608248981 */ /* 0x000568000c1e1d00 */
[----:B------:R2:W5:Y:S04]  /*0220*/  @!P0 LDG.E.128 R32, desc[UR6][R8.64+0x2000] ;  /* 0x0020000608208981 */ /* 0x000568000c1e1d00 */
[----:B------:R2:W5:Y:S01]  /*0230*/  @!P0 LDG.E.128 R28, desc[UR6][R8.64+0x3000] ;  /* 0x00300006081c8981 */ /* 0x000562000c1e1d00 */
[----:B0-----:R-:W-:-:S04]  /*0240*/  MOV R76, UR4 ;  /* 0x00000004004c7c02 */ /* 0x001fc80008000f00 */
[----:B----4-:R-:W-:-:S13]  /*0250*/  ISETP.GE.AND P1, PT, R76, UR5, PT ;  /* 0x000000054c007c0c */ /* 0x010fda000bf26270 */
[----:B--2---:R-:W-:Y:S05]  /*0260*/  @P1 EXIT ;  /* 0x000000000000194d */ /* 0x004fea0003800000 */
[----:B-----5:R-:W-:Y:S02]  /*0270*/  @!P0 CS2R R26, SRZ ;  /* 0x00000000001a8805 */ /* 0x020fe4000001ff00 */
[----:B------:R-:W-:Y:S02]  /*0280*/  @!P0 CS2R R24, SRZ ;  /* 0x0000000000188805 */ /* 0x000fe4000001ff00 */
[----:B------:R-:W-:Y:S02]  /*0290*/  @!P0 CS2R R22, SRZ ;  /* 0x0000000000168805 */ /* 0x000fe4000001ff00 */
[----:B------:R-:W-:Y:S02]  /*02a0*/  @!P0 CS2R R20, SRZ ;  /* 0x0000000000148805 */ /* 0x000fe4000001ff00 */
[----:B------:R-:W-:Y:S02]  /*02b0*/  @!P0 CS2R R18, SRZ ;  /* 0x0000000000128805 */ /* 0x000fe4000001ff00 */
[----:B------:R-:W-:-:S02]  /*02c0*/  @!P0 CS2R R16, SRZ ;  /* 0x0000000000108805 */ /* 0x000fc4000001ff00 */
[----:B------:R-:W-:Y:S02]  /*02d0*/  @!P0 CS2R R14, SRZ ;  /* 0x00000000000e8805 */ /* 0x000fe4000001ff00 */
[----:B------:R-:W-:Y:S02]  /*02e0*/  @!P0 CS2R R12, SRZ ;  /* 0x00000000000c8805 */ /* 0x000fe4000001ff00 */
[----:B------:R-:W-:Y:S01]  /*02f0*/  PRMT R90, R59, 0x7632, R90 ;  /* 0x000076323b5a7816 */ /* 0x000fe2000000005a */
[----:B------:R-:W-:Y:S01]  /*0300*/  UPLOP3.LUT UP0, UPT, UPT, UPT, UPT, 0x40, 0x4 ;  /* 0x000000000004789c */ /* 0x000fe20003f0e870 */
[----:B------:R-:W-:Y:S01]  /*0310*/  PRMT R92, R58, 0x7632, R92 ;  /* 0x000076323a5c7816 */ /* 0x000fe2000000005c */
[----:B------:R-:W0:Y:S01]  /*0320*/  LDCU.U8 UR10, c[0x0][0x410] ;  /* 0x00008200ff0a77ac */ /* 0x000e220008000000 */
[----:B------:R-:W-:Y:S02]  /*0330*/  PRMT R94, R57, 0x7632, R94 ;  /* 0x00007632395e7816 */ /* 0x000fe4000000005e */
[----:B------:R-:W-:Y:S01]  /*0340*/  PRMT R96, R56, 0x7632, R96 ;  /* 0x0000763238607816 */ /* 0x000fe20000000060 */
[----:B------:R-:W1:Y:S01]  /*0350*/  LDCU UR11, c[0x0][0x400] ;  /* 0x00008000ff0b77ac */ /* 0x000e620008000800 */
[----:B------:R-:W-:-:S02]  /*0360*/  PRMT R98, R55, 0x7632, R98 ;  /* 0x0000763237627816 */ /* 0x000fc40000000062 */
[----:B------:R-:W-:Y:S01]  /*0370*/  PRMT R106, R54, 0x7632, R106 ;  /* 0x00007632366a7816 */ /* 0x000fe2000000006a */
[----:B------:R-:W2:Y:S01]  /*0380*/  LDCU.64 UR8, c[0x0][0x3a0] ;  /* 0x00007400ff0877ac */ /* 0x000ea20008000a00 */
        /* <DEDUP_REMOVED lines=41> */
[----:B012---:R-:W-:-:S07]  /*0620*/  PRMT R164, R12, 0x7632, R164 ;  /* 0x000076320ca47816 */ /* 0x007fce00000000a4 */
.L_x_195:
[----:B------:R-:W0:Y:S08]  /*0630*/  LDC.64 R2, c[0x0][0x3f0] ;  /* 0x0000fc00ff027b82 */ /* 0x000e300000000a00 */
[----:B------:R-:W1:Y:S08]  /*0640*/  LDC R65, c[0x0][0x388] ;  /* 0x0000e200ff417b82 */ /* 0x000e700000000800 */
[----:B------:R-:W2:Y:S01]  /*0650*/  LDC.64 R60, c[0x0][0x3f8] ;  /* 0x0000fe00ff3c7b82 */ /* 0x000ea20000000a00 */
[----:B0-----:R-:W-:-:S05]  /*0660*/  IMAD.WIDE R2, R76, 0x4, R2 ;  /* 0x000000044c027825 */ /* 0x001fca00078e0202 */
[----:B------:R2:W3:Y:S01]  /*0670*/  LDG.E R0, desc[UR6][R2.64] ;  /* 0x0000000602007981 */ /* 0x0004e2000c1e1900 */
[----:B------:R-:W-:Y:S02]  /*0680*/  IMAD.MOV.U32 R66, RZ, RZ, RZ ;  /* 0x000000ffff427224 */ /* 0x000fe400078e00ff */
[----:B--2---:R-:W-:Y:S01]  /*0690*/  IMAD.WIDE R2, R76, 0x4, R60 ;  /* 0x000000044c027825 */ /* 0x004fe200078e023c */
[----:B---3--:R-:W-:-:S13]  /*06a0*/  ISETP.GE.AND P1, PT, R0, 0x1, PT ;  /* 0x000000010000780c */ /* 0x008fda0003f26270 */
[----:B------:R-:W0:Y:S01]  /*06b0*/  @P1 S2R R68, SR_TID.X ;  /* 0x0000000000441919 */ /* 0x000e220000002100 */
[----:B------:R-:W2:Y:S01]  /*06c0*/  @P1 LDC.64 R62, c[0x0][0x390] ;  /* 0x0000e400ff3e1b82 */ /* 0x000ea20000000a00 */
[----:B------:R-:W-:-:S05]  /*06d0*/  @P1 IADD3 R64, PT, PT, R0, -0x1, RZ ;  /* 0xffffffff00401810 */ /* 0x000fca0007ffe0ff */
[----:B-1----:R-:W-:-:S05]  /*06e0*/  @P1 IMAD R64, R64, R65, RZ ;  /* 0x0000004140401224 */ /* 0x002fca00078e02ff */
[----:B------:R-:W-:-:S04]  /*06f0*/  @P1 SHF.R.S32.HI R67, RZ, 0x1f, R64 ;  /* 0x0000001fff431819 */ /* 0x000fc80000011440 */
[----:B------:R-:W-:Y:S02]  /*0700*/  @P1 LEA.HI R67, R67, R64, RZ, 0x3 ;  /* 0x0000004043431211 */ /* 0x000fe400078f18ff */
[----:B------:R1:W5:Y:S02]  /*0710*/  LDG.E R64, desc[UR6][R2.64] ;  /* 0x0000000602407981 */ /* 0x000364000c1e1900 */
[----:B0-----:R-:W-:-:S05]  /*0720*/  @P1 LEA.HI.SX32 R66, R67, R68, 0x1d ;  /* 0x0000004443421211 */ /* 0x001fca00078feaff */
[----:B--2---:R-:W-:-:S05]  /*0730*/  @P1 IMAD.WIDE.U32 R60, R66, 0x10, R62 ;  /* 0x00000010423c1825 */ /* 0x004fca00078e003e */
[----:B------:R1:W5:Y:S01]  /*0740*/  @P1 LDG.E.128 R8, desc[UR6][R60.64] ;  /* 0x000000063c081981 */ /* 0x000362000c1e1d00 */
[----:B------:R-:W-:Y:S01]  /*0750*/  ISETP.NE.U32.AND P0, PT, RZ, UR8, PT ;  /* 0x00000008ff007c0c */ /* 0x000fe2000bf05070 */
[----:B------:R-:W-:-:S03]  /*0760*/  IMAD R62, R76, R65, RZ ;  /* 0x000000414c3e7224 */ /* 0x000fc600078e02ff */
[----:B------:R-:W-:Y:S02]  /*0770*/  ISETP.NE.AND.EX P0, PT, RZ, UR9, PT, P0 ;  /* 0x00000009ff007c0c */ /* 0x000fe4000bf05300 */
[----:B------:R-:W-:-:S04]  /*0780*/  SHF.R.S32.HI R63, RZ, 0x1f, R62 ;  /* 0x0000001fff3f7819 */ /* 0x000fc8000001143e */
[----:B------:R-:W-:-:S04]  /*0790*/  LEA.HI R63, R63, R62, RZ, 0x3 ;  /* 0x0000003e3f3f7211 */ /* 0x000fc800078f18ff */
[----:B------:R-:W-:-:S03]  /*07a0*/  LEA.HI.SX32 R75, R63, R78, 0x1d ;  /* 0x0000004e3f4b7211 */ /* 0x000fc600078feaff */
[----:B-1----:R-:W-:Y:S05]  /*07b0*/  @!P0 BRA `(.L_x_182) ;  /* 0x0000000400548947 */ /* 0x002fea0003800000 */
[----:B------:R-:W0:Y:S02]  /*07c0*/  LDC.64 R4, c[0x0][0x3a0] ;  /* 0x0000e800ff047b82 */ /* 0x000e240000000a00 */
[----:B0-----:R-:W-:-:S06]  /*07d0*/  IMAD.WIDE.U32 R4, R75, 0x10, R4 ;  /* 0x000000104b047825 */ /* 0x001fcc00078e0004 */
[----:B------:R-:W2:Y:S01]  /*07e0*/  LDG.E.128 R4, desc[UR6][R4.64] ;  /* 0x0000000604047981 */ /* 0x000ea2000c1e1d00 */
[----:B------:R-:W-:-:S13]  /*07f0*/  ISETP.GT.AND P2, PT, R0, RZ, PT ;  /* 0x000000ff0000720c */ /* 0x000fda0003f44270 */
[----:B------:R-:W0:Y:S01]  /*0800*/  @P2 LDC R60, c[0x0][0x40c] ;  /* 0x00010300ff3c2b82 */ /* 0x000e220000000800 */
[C---:B-----5:R-:W-:Y:S02]  /*0810*/  @P2 PRMT R3, R8.reuse, 0x7632, R3 ;  /* 0x0000763208032816 */ /* 0x060fe40000000003 */
[----:B------:R-:W-:Y:S02]  /*0820*/  @P2 SHF.L.U32 R2, R8, 0x10, RZ ;  /* 0x0000001008022819 */ /* 0x000fe400000006ff */
[----:B------:R-:W-:Y:S02]  /*0830*/  @P2 SHF.L.U32 R3, R3, 0x10, RZ ;  /* 0x0000001003032819 */ /* 0x000fe400000006ff */
[C---:B------:R-:W-:Y:S01]  /*0840*/  @P2 PRMT R70, R9.reuse, 0x7632, R70 ;  /* 0x0000763209462816 */ /* 0x040fe20000000046 */
[----:B------:R-:W1:Y:S01]  /*0850*/  @P2 LDC R61, c[0x0][0x40c] ;  /* 0x00010300ff3d2b82 */ /* 0x000e620000000800 */
[----:B------:R-:W-:Y:S02]  /*0860*/  @P2 SHF.L.U32 R68, R9, 0x10, RZ ;  /* 0x0000001009442819 */ /* 0x000fe400000006ff */
[----:B------:R-:W-:-:S02]  /*0870*/  @P2 SHF.L.U32 R70, R70, 0x10, RZ ;  /* 0x0000001046462819 */ /* 0x000fc400000006ff */
[----:B------:R-:W-:Y:S02]  /*0880*/  @P2 SHF.L.U32 R85, R43, 0x10, RZ ;  /* 0x000000102b552819 */ /* 0x000fe400000006ff */
[----:B------:R-:W-:Y:S01]  /*0890*/  @P2 SHF.L.U32 R87, R133, 0x10, RZ ;  /* 0x0000001085572819 */ /* 0x000fe200000006ff */
[----:B------:R-:W3:Y:S08]  /*08a0*/  @P2 LDC R77, c[0x0][0x40c] ;  /* 0x00010300ff4d2b82 */ /* 0x000ef00000000800 */
[----:B------:R-:W4:Y:S01]  /*08b0*/  @P2 LDC R73, c[0x0][0x40c] ;  /* 0x00010300ff492b82 */ /* 0x000f220000000800 */
[----:B0-----:R-:W-:Y:S01]  /*08c0*/  @P2 FMUL.FTZ R60, R3, R60 ;  /* 0x0000003c033c2220 */ /* 0x001fe20000410000 */
[----:B------:R-:W-:-:S06]  /*08d0*/  @P2 IMAD.U32 R3, R40, 0x10000, RZ ;  /* 0x0001000028032824 */ /* 0x000fcc00078e00ff */
[----:B------:R-:W0:Y:S01]  /*08e0*/  @P2 LDC R83, c[0x0][0x40c] ;  /* 0x00010300ff532b82 */ /* 0x000e220000000800 */
[----:B-1----:R-:W-:Y:S01]  /*08f0*/  @P2 FMUL.FTZ R2, R2, R61 ;  /* 0x0000003d02022220 */ /* 0x002fe20000410000 */
[----:B------:R-:W-:-:S06]  /*0900*/  @P2 SHF.L.U32 R61, R136, 0x10, RZ ;  /* 0x00000010883d2819 */ /* 0x000fcc00000006ff */
[----:B------:R-:W1:Y:S01]  /*0910*/  @P2 LDC R81, c[0x0][0x40c] ;  /* 0x00010300ff512b82 */ /* 0x000e620000000800 */
[----:B---3--:R-:W-:-:S07]  /*0920*/  @P2 FMUL.FTZ R70, R70, R77 ;  /* 0x0000004d46462220 */ /* 0x008fce0000410000 */
[----:B------:R-:W3:Y:S01]  /*0930*/  @P2 LDC R79, c[0x0][0x40c] ;  /* 0x00010300ff4f2b82 */ /* 0x000ee20000000800 */
[----:B----4-:R-:W-:-:S07]  /*0940*/  @P2 FMUL.FTZ R68, R68, R73 ;  /* 0x0000004944442220 */ /* 0x010fce0000410000 */
[----:B------:R-:W4:Y:S01]  /*0950*/  @P2 LDC R95, c[0x0][0x40c] ;  /* 0x00010300ff5f2b82 */ /* 0x000f220000000800 */
[C---:B--2---:R-:W-:Y:S01]  /*0960*/  @P2 PRMT R62, R4.reuse, 0x7632, R62 ;  /* 0x00007632043e2816 */ /* 0x044fe2000000003e */
[C---:B------:R-:W-:Y:S01]  /*0970*/  @!P2 IMAD.U32 R67, R4.reuse, 0x10000, RZ ;  /* 0x000100000443a824 */ /* 0x040fe200078e00ff */
[C---:B------:R-:W-:Y:S01]  /*0980*/  @P2 SHF.L.U32 R71, R4.reuse, 0x10, RZ ;  /* 0x0000001004472819 */ /* 0x040fe200000006ff */
[C---:B------:R-:W-:Y:S01]  /*0990*/  @P2 IMAD.U32 R77, R5.reuse, 0x10000, RZ ;  /* 0x00010000054d2824 */ /* 0x040fe200078e00ff */
[----:B------:R-:W-:Y:S01]  /*09a0*/  @!P2 PRMT R69, R4, 0x7632, R69 ;  /* 0x000076320445a816 */ /* 0x000fe20000000045 */
[----:B------:R-:W-:Y:S01]  /*09b0*/  @P2 IMAD.U32 R63, R62, 0x10000, RZ ;  /* 0x000100003e3f2824 */ /* 0x000fe200078e00ff */
[C---:B------:R-:W-:Y:S01]  /*09c0*/  @!P2 PRMT R73, R5.reuse, 0x7632, R73 ;  /* 0x000076320549a816 */ /* 0x040fe20000000049 */
[----:B------:R-:W-:Y:S01]  /*09d0*/  @P2 FFMA.FTZ R67, R2, R3, R71 ;  /* 0x0000000302432223 */ /* 0x000fe20000010047 */
[----:B------:R-:W-:Y:S02]  /*09e0*/  @P2 PRMT R2, R5, 0x7632, R2 ;  /* 0x0000763205022816 */ /* 0x000fe40000000002 */
[----:B------:R-:W-:Y:S01]  /*09f0*/  @!P2 SHF.L.U32 R69, R69, 0x10, RZ ;  /* 0x000000104545a819 */ /* 0x000fe200000006ff */
[----:B------:R-:W-:Y:S01]  /*0a00*/  @P2 FFMA.FTZ R69, R60, R61, R63 ;  /* 0x0000003d3c452223 */ /* 0x000fe2000001003f */
[----:B------:R-:W-:Y:S01]  /*0a10*/  @P2 SHF.L.U32 R3, R41, 0x10, RZ ;  /* 0x0000001029032819 */ /* 0x000fe200000006ff */
[----:B------:R-:W-:Y:S01]  /*0a20*/  @P2 IMAD.U32 R61, R135, 0x10000, RZ ;  /* 0x00010000873d2824 */ /* 0x000fe200078e00ff */
[----:B------:R-:W-:Y:S01]  /*0a30*/  @P2 SHF.L.U32 R63, R2, 0x10, RZ ;  /* 0x00000010023f2819 */ /* 0x000fe200000006ff */
[----:B------:R-:W-:Y:S01]  /*0a40*/  @P2 IMAD.U32 R2, R11, 0x10000, RZ ;  /* 0x000100000b022824 */ /* 0x000fe200078e00ff */
[----:B------:R-:W-:Y:S01]  /*0a50*/  @!P2 SHF.L.U32 R71, R5, 0x10, RZ ;  /* 0x000000100547a819 */ /* 0x000fe200000006ff */
[----:B------:R-:W-:Y:S01]  /*0a60*/  @P2 FFMA.FTZ R71, R68, R3, R77 ;  /* 0x0000000344472223 */ /* 0x000fe2000001004d */
[----:B------:R-:W-:Y:S01]  /*0a70*/  @P2 PRMT R62, R10, 0x7632, R62 ;  /* 0x000076320a3e2816 */ /* 0x000fe2000000003e */
[----:B0-----:R-:W-:Y:S01]  /*0a80*/  @P2 FMUL.FTZ R68, R2, R83 ;  /* 0x0000005302442220 */ /* 0x001fe20000410000 */
[----:B------:R-:W-:-:S02]  /*0a90*/  @P2 PRMT R2, R11, 0x7632, R2 ;  /* 0x000076320b022816 */ /* 0x000fc40000000002 */
[----:B------:R-:W-:Y:S01]  /*0aa0*/  @!P2 SHF.L.U32 R73, R73, 0x10, RZ ;  /* 0x000000104949a819 */ /* 0x000fe200000006ff */
[----:B------:R-:W-:Y:S01]  /*0ab0*/  @P2 FFMA.FTZ R73, R70, R61, R63 ;  /* 0x0000003d46492223 */ /* 0x000fe2000001003f */
[----:B------:R-:W-:Y:S01]  /*0ac0*/  @P2 SHF.L.U32 R62, R62, 0x10, RZ ;  /* 0x000000103e3e2819 */ /* 0x000fe200000006ff */
[----:B------:R-:W-:Y:S01]  /*0ad0*/  @P2 IMAD.U32 R70, R2, 0x10000, RZ ;  /* 0x0001000002462824 */ /* 0x000fe200078e00ff */
[----:B------:R-:W-:Y:S01]  /*0ae0*/  @P2 SHF.L.U32 R60, R10, 0x10, RZ ;  /* 0x000000100a3c2819 */ /* 0x000fe200000006ff */
[----:B------:R-:W-:Y:S01]  /*0af0*/  @P2 IMAD.U32 R61, R134, 0x10000, RZ ;  /* 0x00010000863d2824 */ /* 0x000fe200078e00ff */
[----:B------:R-:W-:Y:S01]  /*0b00*/  @P2 PRMT R2, R6, 0x7632, R2 ;  /* 0x0000763206022816 */ /* 0x000fe20000000002 */
[----:B-1----:R-:W-:Y:S01]  /*0b10*/  @P2 FMUL.FTZ R62, R62, R81 ;  /* 0x000000513e3e2220 */ /* 0x002fe20000410000 */
[C---:B------:R-:W-:Y:S01]  /*0b20*/  @P2 PRMT R72, R7.reuse, 0x7632, R72 ;  /* 0x0000763207482816 */ /* 0x040fe20000000048 */
[----:B---3--:R-:W-:Y:S01]  /*0b30*/  @P2 FMUL.FTZ R60, R60, R79 ;  /* 0x0000004f3c3c2220 */ /* 0x008fe20000410000 */
[----:B------:R-:W-:Y:S01]  /*0b40*/  @P2 SHF.L.U32 R3, R42, 0x10, RZ ;  /* 0x000000102a032819 */ /* 0x000fe200000006ff */
[----:B------:R-:W-:Y:S01]  /*0b50*/  @P2 IMAD.U32 R63, R2, 0x10000, RZ ;  /* 0x00010000023f2824 */ /* 0x000fe200078e00ff */
[----:B------:R-:W-:Y:S01]  /*0b60*/  @P2 SHF.L.U32 R91, R6, 0x10, RZ ;  /* 0x00000010065b2819 */ /* 0x000fe200000006ff */
[----:B----4-:R-:W-:Y:S01]  /*0b70*/  @P2 FMUL.FTZ R70, R70, R95 ;  /* 0x0000005f46462220 */ /* 0x010fe20000410000 */
[----:B------:R-:W-:Y:S01]  /*0b80*/  @!P2 PRMT R81, R6, 0x7632, R81 ;  /* 0x000076320651a816 */ /* 0x000fe20000000051 */
[C---:B------:R-:W-:Y:S01]  /*0b90*/  @!P2 IMAD.U32 R79, R7.reuse, 0x10000, RZ ;  /* 0x00010000074fa824 */ /* 0x040fe200078e00ff */
[----:B------:R-:W-:-:S02]  /*0ba0*/  @P2 SHF.L.U32 R93, R7, 0x10, RZ ;  /* 0x00000010075d2819 */ /* 0x000fc400000006ff */
[----:B------:R-:W-:Y:S02]  /*0bb0*/  @!P2 PRMT R83, R7, 0x7632, R83 ;  /* 0x000076320753a816 */ /* 0x000fe40000000053 */
[----:B------:R-:W-:Y:S01]  /*0bc0*/  @P2 SHF.L.U32 R89, R72, 0x10, RZ ;  /* 0x0000001048592819 */ /* 0x000fe200000006ff */
[----:B------:R-:W-:Y:S01]  /*0bd0*/  @P2 FFMA.FTZ R79, R68, R85, R93 ;  /* 0x00000055444f2223 */ /* 0x000fe2000001005d */
[----:B------:R-:W-:Y:S01]  /*0be0*/  @!P2 SHF.L.U32 R77, R6, 0x10, RZ ;  /* 0x00000010064da819 */ /* 0x000fe200000006ff */
[----:B------:R-:W-:Y:S01]  /*0bf0*/  @P2 FFMA.FTZ R77, R60, R3, R91 ;  /* 0x000000033c4d2223 */ /* 0x000fe2000001005b */
[----:B------:R-:W-:Y:S01]  /*0c00*/  @!P2 SHF.L.U32 R81, R81, 0x10, RZ ;  /* 0x000000105151a819 */ /* 0x000fe200000006ff */
[----:B------:R-:W-:Y:S01]  /*0c10*/  @P2 FFMA.FTZ R81, R62, R61, R63 ;  /* 0x0000003d3e512223 */ /* 0x000fe2000001003f */
[----:B------:R-:W-:Y:S01]  /*0c20*/  @!P2 SHF.L.U32 R83, R83, 0x10, RZ ;  /* 0x000000105353a819 */ /* 0x000fe200000006ff */
        /* <DEDUP_REMOVED lines=14> */
.L_x_182:
[----:B------:R-:W0:Y:S01]  /*0d10*/  @P1 LDC R60, c[0x0][0x40c] ;  /* 0x00010300ff3c1b82 */ /* 0x000e220000000800 */
[C---:B-----5:R-:W-:Y:S01]  /*0d20*/  @P1 PRMT R2, R8.reuse, 0x7632, R2 ;  /* 0x0000763208021816 */ /* 0x060fe20000000002 */
[----:B------:R-:W-:Y:S02]  /*0d30*/  @P1 IMAD.U32 R3, R8, 0x10000, RZ ;  /* 0x0001000008031824 */ /* 0x000fe400078e00ff */
[----:B------:R-:W-:Y:S01]  /*0d40*/  HFMA2 R67, -RZ, RZ, 0, 0 ;  /* 0x00000000ff437431 */ /* 0x000fe200000001ff */
[----:B------:R-:W-:Y:S01]  /*0d50*/  @P1 SHF.L.U32 R63, R136, 0x10, RZ ;  /* 0x00000010883f1819 */ /* 0x000fe200000006ff */
[----:B------:R-:W-:Y:S01]  /*0d60*/  @P1 IMAD.U32 R62, R9, 0x10000, RZ ;  /* 0x00010000093e1824 */ /* 0x000fe200078e00ff */
[----:B------:R-:W-:Y:S01]  /*0d70*/  @P1 SHF.L.U32 R2, R2, 0x10, RZ ;  /* 0x0000001002021819 */ /* 0x000fe200000006ff */
[----:B------:R-:W-:Y:S01]  /*0d80*/  @P1 IMAD.U32 R85, R43, 0x10000, RZ ;  /* 0x000100002b551824 */ /* 0x000fe200078e00ff */
[----:B------:R-:W1:Y:S01]  /*0d90*/  @P1 LDC R61, c[0x0][0x40c] ;  /* 0x00010300ff3d1b82 */ /* 0x000e620000000800 */
[----:B------:R-:W-:Y:S01]  /*0da0*/  MOV R69, RZ ;  /* 0x000000ff00457202 */ /* 0x000fe20000000f00 */
[----:B------:R-:W-:Y:S01]  /*0db0*/  HFMA2 R81, -RZ, RZ, 0, 0 ;  /* 0x00000000ff517431 */ /* 0x000fe200000001ff */
[----:B------:R-:W-:Y:S01]  /*0dc0*/  MOV R73, RZ ;  /* 0x000000ff00497202 */ /* 0x000fe20000000f00 */
[----:B------:R-:W-:-:S04]  /*0dd0*/  HFMA2 R83, -RZ, RZ, 0, 0 ;  /* 0x00000000ff537431 */ /* 0x000fc800000001ff */
[----:B------:R-:W2:Y:S08]  /*0de0*/  @P1 LDC R68, c[0x0][0x40c] ;  /* 0x00010300ff441b82 */ /* 0x000eb00000000800 */
[----:B------:R-:W3:Y:S01]  /*0df0*/  @P1 LDC R71, c[0x0][0x40c] ;  /* 0x00010300ff471b82 */ /* 0x000ee20000000800 */
[----:B0-----:R-:W-:Y:S01]  /*0e00*/  @P1 FMUL.FTZ R60, R3, R60 ;  /* 0x0000003c033c1220 */ /* 0x001fe20000410000 */
[----:B------:R-:W-:-:S04]  /*0e10*/  @P1 PRMT R3, R9, 0x7632, R3 ;  /* 0x0000763209031816 */ /* 0x000fc80000000003 */
[----:B------:R-:W-:Y:S02]  /*0e20*/  @P1 SHF.L.U32 R3, R3, 0x10, RZ ;  /* 0x0000001003031819 */ /* 0x000fe400000006ff */
[----:B------:R-:W0:Y:S01]  /*0e30*/  @P1 LDC R70, c[0x0][0x40c] ;  /* 0x00010300ff461b82 */ /* 0x000e220000000800 */
[----:B-1----:R-:W-:Y:S01]  /*0e40*/  @P1 FMUL.FTZ R2, R2, R61 ;  /* 0x0000003d02021220 */ /* 0x002fe20000410000 */
[----:B------:R-:W-:-:S03]  /*0e50*/  @P1 IMAD.U32 R61, R40, 0x10000, RZ ;  /* 0x00010000283d1824 */ /* 0x000fc600078e00ff */
[----:B------:R-:W-:Y:S01]  /*0e60*/  @P1 FMUL.FTZ R69, R2, R63 ;  /* 0x0000003f02451220 */ /* 0x000fe20000410000 */
[----:B------:R-:W-:Y:S01]  /*0e70*/  @P1 FMUL.FTZ R67, R60, R61 ;  /* 0x0000003d3c431220 */ /* 0x000fe20000410000 */
[----:B------:R-:W-:Y:S01]  /*0e80*/  @P1 SHF.L.U32 R60, R135, 0x10, RZ ;  /* 0x00000010873c1819 */ /* 0x000fe200000006ff */
[----:B------:R-:W1:Y:S01]  /*0e90*/  @P1 LDC R77, c[0x0][0x40c] ;  /* 0x00010300ff4d1b82 */ /* 0x000e620000000800 */
[----:B--2---:R-:W-:Y:S01]  /*0ea0*/  @P1 FMUL.FTZ R3, R3, R68 ;  /* 0x0000004403031220 */ /* 0x004fe20000410000 */
[C---:B------:R-:W-:Y:S01]  /*0eb0*/  @P1 PRMT R2, R10.reuse, 0x7632, R2 ;  /* 0x000076320a021816 */ /* 0x040fe20000000002 */
[----:B------:R-:W-:Y:S01]  /*0ec0*/  @P1 IMAD.U32 R61, R41, 0x10000, RZ ;  /* 0x00010000293d1824 */ /* 0x000fe200078e00ff */
[----:B------:R-:W-:Y:S01]  /*0ed0*/  @P1 SHF.L.U32 R68, R11, 0x10, RZ ;  /* 0x000000100b441819 */ /* 0x000fe200000006ff */
[----:B------:R-:W-:Y:S01]  /*0ee0*/  @P1 FMUL.FTZ R73, R3, R60 ;  /* 0x0000003c03491220 */ /* 0x000fe20000410000 */
[----:B------:R-:W-:Y:S01]  /*0ef0*/  @P1 PRMT R3, R11, 0x7632, R3 ;  /* 0x000076320b031816 */ /* 0x000fe20000000003 */
[----:B------:R-:W-:Y:S01]  /*0f00*/  @P1 IMAD.U32 R63, R10, 0x10000, RZ ;  /* 0x000100000a3f1824 */ /* 0x000fe200078e00ff */
[----:B------:R-:W2:Y:S01]  /*0f10*/  @P1 LDC R79, c[0x0][0x40c] ;  /* 0x00010300ff4f1b82 */ /* 0x000ea20000000800 */
[----:B---3--:R-:W-:Y:S01]  /*0f20*/  @P1 FMUL.FTZ R62, R62, R71 ;  /* 0x000000473e3e1220 */ /* 0x008fe20000410000 */
[----:B------:R-:W-:Y:S01]  /*0f30*/  @P1 SHF.L.U32 R2, R2, 0x10, RZ ;  /* 0x0000001002021819 */ /* 0x000fe200000006ff */
[----:B------:R-:W-:Y:S01]  /*0f40*/  HFMA2 R71, -RZ, RZ, 0, 0 ;  /* 0x00000000ff477431 */ /* 0x000fe200000001ff */
[----:B------:R-:W-:Y:S01]  /*0f50*/  @P1 SHF.L.U32 R3, R3, 0x10, RZ ;  /* 0x0000001003031819 */ /* 0x000fe200000006ff */
[----:B------:R-:W-:Y:S01]  /*0f60*/  @P1 FMUL.FTZ R71, R62, R61 ;  /* 0x0000003d3e471220 */ /* 0x000fe20000410000 */
[----:B------:R-:W-:Y:S01]  /*0f70*/  @P1 SHF.L.U32 R60, R42, 0x10, RZ ;  /* 0x000000102a3c1819 */ /* 0x000fe200000006ff */
[----:B------:R-:W-:Y:S01]  /*0f80*/  @P1 IMAD.U32 R61, R134, 0x10000, RZ ;  /* 0x00010000863d1824 */ /* 0x000fe200078e00ff */
[----:B------:R-:W3:Y:S01]  /*0f90*/  @P1 LDC R72, c[0x0][0x40c] ;  /* 0x00010300ff481b82 */ /* 0x000ee20000000800 */
[----:B0-----:R-:W-:Y:S01]  /*0fa0*/  @P1 FMUL.FTZ R63, R63, R70 ;  /* 0x000000463f3f1220 */ /* 0x001fe20000410000 */
[----:B------:R-:W-:Y:S01]  /*0fb0*/  @P1 SHF.L.U32 R62, R133, 0x10, RZ ;  /* 0x00000010853e1819 */ /* 0x000fe200000006ff */
[----:B-1----:R-:W-:Y:S01]  /*0fc0*/  @P1 FMUL.FTZ R2, R2, R77 ;  /* 0x0000004d02021220 */ /* 0x002fe20000410000 */
[----:B------:R-:W-:-:S02]  /*0fd0*/  IMAD.MOV.U32 R77, RZ, RZ, RZ ;  /* 0x000000ffff4d7224 */ /* 0x000fc400078e00ff */
[----:B------:R-:W-:Y:S01]  /*0fe0*/  @P1 FMUL.FTZ R77, R63, R60 ;  /* 0x0000003c3f4d1220 */ /* 0x000fe20000410000 */
[----:B------:R-:W-:Y:S01]  /*0ff0*/  F2FP.BF16.F32.PACK_AB R60, RZ, R67 ;  /* 0x00000043ff3c723e */ /* 0x000fe200000010ff */
[----:B------:R-:W-:Y:S01]  /*1000*/  @P1 FMUL.FTZ R81, R2, R61 ;  /* 0x0000003d02511220 */ /* 0x000fe20000410000 */
[----:B------:R-:W-:Y:S02]  /*1010*/  F2FP.BF16.F32.PACK_AB R2, RZ, R69 ;  /* 0x00000045ff02723e */ /* 0x000fe400000010ff */
[----:B------:R-:W-:Y:S01]  /*1020*/  F2FP.BF16.F32.PACK_AB R61, RZ, R71 ;  /* 0x00000047ff3d723e */ /* 0x000fe200000010ff */
[----:B--2---:R-:W-:Y:S01]  /*1030*/  @P1 FMUL.FTZ R68, R68, R79 ;  /* 0x0000004f44441220 */ /* 0x004fe20000410000 */
[----:B------:R-:W-:Y:S02]  /*1040*/  MOV R79, RZ ;  /* 0x000000ff004f7202 */ /* 0x000fe40000000f00 */
[----:B------:R-:W-:Y:S01]  /*1050*/  F2FP.BF16.F32.PACK_AB R63, RZ, R81 ;  /* 0x00000051ff3f723e */ /* 0x000fe200000010ff */
[----:B------:R-:W-:Y:S01]  /*1060*/  @P1 FMUL.FTZ R79, R68, R85 ;  /* 0x00000055444f1220 */ /* 0x000fe20000410000 */
[----:B------:R-:W-:Y:S01]  /*1070*/  PRMT R60, R60, 0x5410, R2 ;  /* 0x000054103c3c7816 */ /* 0x000fe20000000002 */
[----:B---3--:R-:W-:-:S03]  /*1080*/  @P1 FMUL.FTZ R3, R3, R72 ;  /* 0x0000004803031220 */ /* 0x008fc60000410000 */
[----:B------:R-:W-:Y:S01]  /*1090*/  F2FP.BF16.F32.PACK_AB R68, RZ, R79 ;  /* 0x0000004fff44723e */ /* 0x000fe200000010ff */
[----:B------:R-:W-:Y:S01]  /*10a0*/  @P1 FMUL.FTZ R83, R3, R62 ;  /* 0x0000003e03531220 */ /* 0x000fe20000410000 */
[----:B------:R-:W-:Y:S02]  /*10b0*/  F2FP.BF16.F32.PACK_AB R62, RZ, R77 ;  /* 0x0000004dff3e723e */ /* 0x000fe400000010ff */
[----:B------:R-:W-:Y:S02]  /*10c0*/  F2FP.BF16.F32.PACK_AB R3, RZ, R73 ;  /* 0x00000049ff03723e */ /* 0x000fe400000010ff */
[----:B------:R-:W-:Y:S02]  /*10d0*/  F2FP.BF16.F32.PACK_AB R70, RZ, R83 ;  /* 0x00000053ff46723e */ /* 0x000fe400000010ff */
[----:B------:R-:W-:Y:S02]  /*10e0*/  PRMT R62, R62, 0x5410, R63 ;  /* 0x000054103e3e7816 */ /* 0x000fe4000000003f */
[----:B------:R-:W-:-:S02]  /*10f0*/  PRMT R61, R61, 0x5410, R3 ;  /* 0x000054103d3d7816 */ /* 0x000fc40000000003 */
[----:B------:R-:W-:-:S07]  /*1100*/  PRMT R63, R68, 0x5410, R70 ;  /* 0x00005410443f7816 */ /* 0x000fce0000000046 */
.L_x_183:
[----:B------:R-:W0:Y:S01]  /*1110*/  LDC.64 R2, c[0x0][0x3a8] ;  /* 0x0000ea00ff027b82 */ /* 0x000e220000000a00 */
[----:B------:R-:W-:Y:S01]  /*1120*/  @P0 IADD3 R93, PT, PT, R75, 0x100, RZ ;  /* 0x000001004b5d0810 */ /* 0x000fe20007ffe0ff */
[----:B------:R-:W-:-:S06]  /*1130*/  @P1 VIADD R91, R66, 0x100 ;  /* 0x00000100425b1836 */ /* 0x000fcc0000000000 */
[----:B------:R-:W1:Y:S08]  /*1140*/  @P1 LDC.64 R86, c[0x0][0x390] ;  /* 0x0000e400ff561b82 */ /* 0x000e700000000a00 */
[----:B------:R-:W2:Y:S01]  /*1150*/  @P0 LDC.64 R88, c[0x0][0x3a0] ;  /* 0x0000e800ff580b82 */ /* 0x000ea20000000a00 */
[----:B0-----:R-:W-:-:S05]  /*1160*/  IMAD.WIDE.U32 R84, R75, 0x10, R2 ;  /* 0x000000104b547825 */ /* 0x001fca00078e0002 */
[----:B------:R0:W-:Y:S01]  /*1170*/  STG.E.128 desc[UR6][R84.64], R60 ;  /* 0x0000003c54007986 */ /* 0x0001e2000c101d06 */
[----:B-1----:R-:W-:-:S05]  /*1180*/  @P1 IMAD.WIDE.U32 R86, R91, 0x10, R86 ;  /* 0x000000105b561825 */ /* 0x002fca00078e0056 */
[----:B------:R0:W5:Y:S01]  /*1190*/  @P1 LDG.E.128 R8, desc[UR6][R86.64] ;  /* 0x0000000656081981 */ /* 0x000162000c1e1d00 */
[----:B--2---:R-:W-:-:S05]  /*11a0*/  @P0 IMAD.WIDE.U32 R88, R93, 0x10, R88 ;  /* 0x000000105d580825 */ /* 0x004fca00078e0058 */
[----:B------:R0:W5:Y:S01]  /*11b0*/  @P0 LDG.E.128 R4, desc[UR6][R88.64] ;  /* 0x0000000658040981 */ /* 0x000162000c1e1d00 */
[----:B------:R-:W-:Y:S05]  /*11c0*/  @!P0 BRA `(.L_x_184) ;  /* 0x0000000400188947 */ /* 0x000fea0003800000 */
[----:B------:R-:W-:Y:S01]  /*11d0*/  ISETP.GT.AND P2, PT, R0, RZ, PT ;  /* 0x000000ff0000720c */ /* 0x000fe20003f44270 */
[C---:B0----5:R-:W-:Y:S01]  /*11e0*/  IMAD.U32 R85, R4.reuse, 0x10000, RZ ;  /* 0x0001000004557824 */ /* 0x061fe200078e00ff */
[----:B------:R-:W-:Y:S02]  /*11f0*/  PRMT R60, R4, 0x7632, R60 ;  /* 0x00007632043c7816 */ /* 0x000fe4000000003c */
[----:B------:R-:W-:Y:S02]  /*1200*/  SHF.L.U32 R89, R5, 0x10, RZ ;  /* 0x0000001005597819 */ /* 0x000fe400000006ff */
[----:B------:R-:W-:-:S07]  /*1210*/  SHF.L.U32 R87, R60, 0x10, RZ ;  /* 0x000000103c577819 */ /* 0x000fce00000006ff */
[----:B------:R-:W0:Y:S01]  /*1220*/  @P2 LDC R62, c[0x0][0x40c] ;  /* 0x00010300ff3e2b82 */ /* 0x000e220000000800 */
[----:B------:R-:W-:Y:S01]  /*1230*/  @P2 SHF.L.U32 R61, R8, 0x10, RZ ;  /* 0x00000010083d2819 */ /* 0x000fe200000006ff */
[----:B------:R-:W-:Y:S01]  /*1240*/  @P2 IMAD.U32 R63, R140, 0x10000, RZ ;  /* 0x000100008c3f2824 */ /* 0x000fe200078e00ff */
[----:B------:R-:W-:Y:S02]  /*1250*/  @P2 SHF.L.U32 R60, R36, 0x10, RZ ;  /* 0x00000010243c2819 */ /* 0x000fe400000006ff */
[----:B------:R-:W-:-:S03]  /*1260*/  @P2 PRMT R68, R9, 0x7632, R68 ;  /* 0x0000763209442816 */ /* 0x000fc60000000044 */
[----:B------:R-:W1:Y:S02]  /*1270*/  @P2 LDC R72, c[0x0][0x40c] ;  /* 0x00010300ff482b82 */ /* 0x000e640000000800 */
[----:B------:R-:W-:-:S06]  /*1280*/  @P2 IMAD.U32 R68, R68, 0x10000, RZ ;  /* 0x0001000044442824 */ /* 0x000fcc00078e00ff */
[----:B------:R-:W2:Y:S08]  /*1290*/  @P2 LDC R74, c[0x0][0x40c] ;  /* 0x00010300ff4a2b82 */ /* 0x000eb00000000800 */
[----:B------:R-:W3:Y:S01]  /*12a0*/  @P2 LDC R91, c[0x0][0x40c] ;  /* 0x00010300ff5b2b82 */ /* 0x000ee20000000800 */
[----:B0-----:R-:W-:Y:S01]  /*12b0*/  @P2 FMUL.FTZ R70, R61, R62 ;  /* 0x0000003e3d462220 */ /* 0x001fe20000410000 */
[----:B------:R-:W-:-:S03]  /*12c0*/  @P2 PRMT R61, R8, 0x7632, R61 ;  /* 0x00007632083d2816 */ /* 0x000fc6000000003d */
[----:B------:R-:W-:Y:S01]  /*12d0*/  @P2 FFMA.FTZ R85, R70, R60, R85 ;  /* 0x0000003c46552223 */ /* 0x000fe20000010055 */
[----:B------:R-:W-:Y:S02]  /*12e0*/  @P2 SHF.L.U32 R61, R61, 0x10, RZ ;  /* 0x000000103d3d2819 */ /* 0x000fe400000006ff */
[----:B------:R-:W0:Y:S01]  /*12f0*/  @P2 LDC R78, c[0x0][0x40c] ;  /* 0x00010300ff4e2b82 */ /* 0x000e220000000800 */
[----:B------:R-:W-:Y:S02]  /*1300*/  PRMT R60, R5, 0x7632, R60 ;  /* 0x00007632053c7816 */ /* 0x000fe4000000003c */
[----:B-1----:R-:W-:Y:S01]  /*1310*/  @P2 FMUL.FTZ R62, R61, R72 ;  /* 0x000000483d3e2220 */ /* 0x002fe20000410000 */
[----:B------:R-:W-:Y:S02]  /*1320*/  @P2 SHF.L.U32 R61, R9, 0x10, RZ ;  /* 0x00000010093d2819 */ /* 0x000fe400000006ff */
[----:B------:R-:W-:Y:S01]  /*1330*/  @P2 SHF.L.U32 R70, R11, 0x10, RZ ;  /* 0x000000100b462819 */ /* 0x000fe200000006ff */
[----:B------:R-:W-:Y:S01]  /*1340*/  @P2 FFMA.FTZ R87, R62, R63, R87 ;  /* 0x0000003f3e572223 */ /* 0x000fe20000010057 */
[----:B------:R-:W1:Y:S01]  /*1350*/  @P2 LDC R93, c[0x0][0x40c] ;  /* 0x00010300ff5d2b82 */ /* 0x000e620000000800 */
[----:B------:R-:W-:Y:S01]  /*1360*/  @P2 SHF.L.U32 R63, R10, 0x10, RZ ;  /* 0x000000100a3f2819 */ /* 0x000fe200000006ff */
[----:B--2---:R-:W-:Y:S01]  /*1370*/  @P2 FMUL.FTZ R74, R61, R74 ;  /* 0x0000004a3d4a2220 */ /* 0x004fe20000410000 */
[----:B------:R-:W-:-:S02]  /*1380*/  @P2 SHF.L.U32 R61, R139, 0x10, RZ ;  /* 0x000000108b3d2819 */ /* 0x000fc400000006ff */
[----:B------:R-:W-:-:S03]  /*1390*/  @P2 PRMT R62, R10, 0x7632, R62 ;  /* 0x000076320a3e2816 */ /* 0x000fc6000000003e */
[----:B------:R-:W2:Y:S01]  /*13a0*/  @P2 LDC R95, c[0x0][0x40c] ;  /* 0x00010300ff5f2b82 */ /* 0x000ea20000000800 */
[----:B---3--:R-:W-:Y:S01]  /*13b0*/  @P2 FMUL.FTZ R68, R68, R91 ;  /* 0x0000005b44442220 */ /* 0x008fe20000410000 */
[----:B------:R-:W-:Y:S01]  /*13c0*/  SHF.L.U32 R91, R60, 0x10, RZ ;  /* 0x000000103c5b7819 */ /* 0x000fe200000006ff */
[----:B------:R-:W-:Y:S02]  /*13d0*/  @P2 IMAD.U32 R60, R37, 0x10000, RZ ;  /* 0x00010000253c2824 */ /* 0x000fe400078e00ff */
[----:B------:R-:W-:Y:S02]  /*13e0*/  @P2 IMAD.U32 R62, R62, 0x10000, RZ ;  /* 0x000100003e3e2824 */ /* 0x000fe400078e00ff */
[----:B------:R-:W-:Y:S01]  /*13f0*/  @P2 FFMA.FTZ R91, R68, R61, R91 ;  /* 0x0000003d445b2223 */ /* 0x000fe2000001005b */
[----:B------:R-:W3:Y:S01]  /*1400*/  @P2 LDC R101, c[0x0][0x40c] ;  /* 0x00010300ff652b82 */ /* 0x000ee20000000800 */
[----:B0-----:R-:W-:Y:S01]  /*1410*/  @P2 FMUL.FTZ R78, R63, R78 ;  /* 0x0000004e3f4e2220 */ /* 0x001fe20000410000 */
[----:B------:R-:W-:Y:S01]  /*1420*/  @P2 PRMT R63, R11, 0x7632, R63 ;  /* 0x000076320b3f2816 */ /* 0x000fe2000000003f */
[----:B------:R-:W-:Y:S01]  /*1430*/  @P2 FFMA.FTZ R89, R74, R60, R89 ;  /* 0x0000003c4a592223 */ /* 0x000fe20000010059 */
[----:B------:R-:W-:-:S02]  /*1440*/  PRMT R61, R7, 0x7632, R61 ;  /* 0x00007632073d7816 */ /* 0x000fc4000000003d */
[----:B------:R-:W-:Y:S02]  /*1450*/  PRMT R60, R6, 0x7632, R60 ;  /* 0x00007632063c7816 */ /* 0x000fe4000000003c */
[----:B------:R-:W-:Y:S01]  /*1460*/  @P2 SHF.L.U32 R68, R63, 0x10, RZ ;  /* 0x000000103f442819 */ /* 0x000fe200000006ff */
[----:B-1----:R-:W-:Y:S01]  /*1470*/  @P2 FMUL.FTZ R62, R62, R93 ;  /* 0x0000005d3e3e2220 */ /* 0x002fe20000410000 */
[----:B------:R-:W-:Y:S01]  /*1480*/  SHF.L.U32 R99, R61, 0x10, RZ ;  /* 0x000000103d637819 */ /* 0x000fe200000006ff */
[----:B------:R-:W-:Y:S01]  /*1490*/  @P2 IMAD.U32 R63, R39, 0x10000, RZ ;  /* 0x00010000273f2824 */ /* 0x000fe200078e00ff */
[----:B------:R-:W-:Y:S02]  /*14a0*/  SHF.L.U32 R93, R6, 0x10, RZ ;  /* 0x00000010065d7819 */ /* 0x000fe400000006ff */
[----:B------:R-:W-:Y:S01]  /*14b0*/  SHF.L.U32 R97, R60, 0x10, RZ ;  /* 0x000000103c617819 */ /* 0x000fe200000006ff */
[----:B------:R-:W-:Y:S02]  /*14c0*/  @P2 IMAD.U32 R60, R38, 0x10000, RZ ;  /* 0x00010000263c2824 */ /* 0x000fe400078e00ff */
[----:B--2---:R-:W-:Y:S01]  /*14d0*/  @P2 FMUL.FTZ R72, R70, R95 ;  /* 0x0000005f46482220 */ /* 0x004fe20000410000 */
[----:B------:R-:W-:Y:S01]  /*14e0*/  @P2 SHF.L.U32 R61, R138, 0x10, RZ ;  /* 0x000000108a3d2819 */ /* 0x000fe200000006ff */
[----:B------:R-:W-:Y:S01]  /*14f0*/  IMAD.U32 R95, R7, 0x10000, RZ ;  /* 0x00010000075f7824 */ /* 0x000fe200078e00ff */
[----:B------:R-:W-:Y:S01]  /*1500*/  @P2 SHF.L.U32 R70, R137, 0x10, RZ ;  /* 0x0000001089462819 */ /* 0x000fe200000006ff */
[----:B------:R-:W-:Y:S01]  /*1510*/  @P2 FFMA.FTZ R93, R78, R60, R93 ;  /* 0x0000003c4e5d2223 */ /* 0x000fe2000001005d */
[----:B------:R-:W-:Y:S01]  /*1520*/  F2FP.BF16.F32.PACK_AB R60, RZ, R85 ;  /* 0x00000055ff3c723e */ /* 0x000fe200000010ff */
[----:B------:R-:W-:Y:S01]  /*1530*/  @P2 FFMA.FTZ R97, R62, R61, R97 ;  /* 0x0000003d3e612223 */ /* 0x000fe20000010061 */
[----:B------:R-:W-:Y:S01]  /*1540*/  @P2 FFMA.FTZ R95, R72, R63, R95 ;  /* 0x0000003f485f2223 */ /* 0x000fe2000001005f */
[----:B---3--:R-:W-:Y:S01]  /*1550*/  @P2 FMUL.FTZ R68, R68, R101 ;  /* 0x0000006544442220 */ /* 0x008fe20000410000 */
[----:B------:R-:W-:-:S02]  /*1560*/  F2FP.BF16.F32.PACK_AB R61, RZ, R87 ;  /* 0x00000057ff3d723e */ /* 0x000fc400000010ff */
[----:B------:R-:W-:Y:S01]  /*1570*/  F2FP.BF16.F32.PACK_AB R62, RZ, R89 ;  /* 0x00000059ff3e723e */ /* 0x000fe200000010ff */
[----:B------:R-:W-:Y:S01]  /*1580*/  @P2 FFMA.FTZ R99, R68, R70, R99 ;  /* 0x0000004644632223 */ /* 0x000fe20000010063 */
        /* <DEDUP_REMOVED lines=10> */
.L_x_184:
[----:B0-----:R-:W0:Y:S01]  /*1630*/  @P1 LDC R62, c[0x0][0x40c] ;  /* 0x00010300ff3e1b82 */ /* 0x001e220000000800 */
[----:B-----5:R-:W-:Y:S01]  /*1640*/  @P1 PRMT R60, R8, 0x7632, R60 ;  /* 0x00007632083c1816 */ /* 0x020fe2000000003c */
[----:B------:R-:W-:Y:S01]  /*1650*/  @P1 IMAD.U32 R89, R140, 0x10000, RZ ;  /* 0x000100008c591824 */ /* 0x000fe200078e00ff */
[----:B------:R-:W-:Y:S01]  /*1660*/  @P1 SHF.L.U32 R61, R8, 0x10, RZ ;  /* 0x00000010083d1819 */ /* 0x000fe200000006ff */
[----:B------:R-:W-:Y:S01]  /*1670*/  HFMA2 R87, -RZ, RZ, 0, 0 ;  /* 0x00000000ff577431 */ /* 0x000fe200000001ff */
[----:B------:R-:W-:Y:S01]  /*1680*/  MOV R85, RZ ;  /* 0x000000ff00557202 */ /* 0x000fe20000000f00 */
[----:B------:R-:W-:Y:S01]  /*1690*/  @P1 IMAD.U32 R60, R60, 0x10000, RZ ;  /* 0x000100003c3c1824 */ /* 0x000fe200078e00ff */
[----:B------:R-:W-:Y:S01]  /*16a0*/  @P1 SHF.L.U32 R68, R9, 0x10, RZ ;  /* 0x0000001009441819 */ /* 0x000fe200000006ff */
[----:B------:R-:W1:Y:S01]  /*16b0*/  @P1 LDC R63, c[0x0][0x40c] ;  /* 0x00010300ff3f1b82 */ /* 0x000e620000000800 */
[----:B------:R-:W-:Y:S01]  /*16c0*/  @P1 SHF.L.U32 R72, R11, 0x10, RZ ;  /* 0x000000100b481819 */ /* 0x000fe200000006ff */
[----:B------:R-:W-:Y:S01]  /*16d0*/  @P1 IMAD.U32 R103, R39, 0x10000, RZ ;  /* 0x0001000027671824 */ /* 0x000fe200078e00ff */
[----:B------:R-:W-:-:S02]  /*16e0*/  @P1 SHF.L.U32 R101, R138, 0x10, RZ ;  /* 0x000000108a651819 */ /* 0x000fc400000006ff */
[----:B------:R-:W-:-:S03]  /*16f0*/  MOV R99, RZ ;  /* 0x000000ff00637202 */ /* 0x000fc60000000f00 */
[----:B------:R-:W2:Y:S08]  /*1700*/  @P1 LDC R70, c[0x0][0x40c] ;  /* 0x00010300ff461b82 */ /* 0x000eb00000000800 */
[----:B------:R-:W3:Y:S01]  /*1710*/  @P1 LDC R91, c[0x0][0x40c] ;  /* 0x00010300ff5b1b82 */ /* 0x000ee20000000800 */
[----:B0-----:R-:W-:Y:S01]  /*1720*/  @P1 FMUL.FTZ R62, R61, R62 ;  /* 0x0000003e3d3e1220 */ /* 0x001fe20000410000 */
[----:B------:R-:W-:-:S04]  /*1730*/  @P1 PRMT R61, R9, 0x7632, R61 ;  /* 0x00007632093d1816 */ /* 0x000fc8000000003d */
[----:B------:R-:W-:Y:S02]  /*1740*/  @P1 SHF.L.U32 R61, R61, 0x10, RZ ;  /* 0x000000103d3d1819 */ /* 0x000fe400000006ff */
[----:B------:R-:W0:Y:S01]  /*1750*/  @P1 LDC R93, c[0x0][0x40c] ;  /* 0x00010300ff5d1b82 */ /* 0x000e220000000800 */
[----:B-1----:R-:W-:Y:S01]  /*1760*/  @P1 FMUL.FTZ R60, R60, R63 ;  /* 0x0000003f3c3c1220 */ /* 0x002fe20000410000 */
[----:B------:R-:W-:-:S03]  /*1770*/  @P1 SHF.L.U32 R63, R36, 0x10, RZ ;  /* 0x00000010243f1819 */ /* 0x000fc600000006ff */
[----:B------:R-:W-:Y:S01]  /*1780*/  @P1 FMUL.FTZ R87, R89, R60 ;  /* 0x0000003c59571220 */ /* 0x000fe20000410000 */
[----:B------:R-:W-:Y:S01]  /*1790*/  @P1 PRMT R60, R10, 0x7632, R60 ;  /* 0x000076320a3c1816 */ /* 0x000fe2000000003c */
[----:B------:R-:W-:Y:S01]  /*17a0*/  @P1 FMUL.FTZ R85, R62, R63 ;  /* 0x0000003f3e551220 */ /* 0x000fe20000410000 */
[----:B------:R-:W1:Y:S01]  /*17b0*/  @P1 LDC R95, c[0x0][0x40c] ;  /* 0x00010300ff5f1b82 */ /* 0x000e620000000800 */
[----:B------:R-:W-:Y:S01]  /*17c0*/  @P1 SHF.L.U32 R62, R139, 0x10, RZ ;  /* 0x000000108b3e1819 */ /* 0x000fe200000006ff */
[----:B--2---:R-:W-:Y:S01]  /*17d0*/  @P1 FMUL.FTZ R61, R61, R70 ;  /* 0x000000463d3d1220 */ /* 0x004fe20000410000 */
[----:B------:R-:W-:Y:S01]  /*17e0*/  @P1 IMAD.U32 R63, R37, 0x10000, RZ ;  /* 0x00010000253f1824 */ /* 0x000fe200078e00ff */
[----:B------:R-:W-:Y:S01]  /*17f0*/  @P1 SHF.L.U32 R70, R10, 0x10, RZ ;  /* 0x000000100a461819 */ /* 0x000fe200000006ff */
[----:B------:R-:W-:Y:S01]  /*1800*/  @P1 IMAD.U32 R60, R60, 0x10000, RZ ;  /* 0x000100003c3c1824 */ /* 0x000fe200078e00ff */
[----:B------:R-:W-:Y:S02]  /*1810*/  MOV R89, RZ ;  /* 0x000000ff00597202 */ /* 0x000fe40000000f00 */
[----:B------:R-:W2:Y:S01]  /*1820*/  @P1 LDC R97, c[0x0][0x40c] ;  /* 0x00010300ff611b82 */ /* 0x000ea20000000800 */
[----:B---3--:R-:W-:Y:S01]  /*1830*/  @P1 FMUL.FTZ R68, R68, R91 ;  /* 0x0000005b44441220 */ /* 0x008fe20000410000 */
[----:B------:R-:W-:-:S02]  /*1840*/  HFMA2 R91, -RZ, RZ, 0, 0 ;  /* 0x00000000ff5b7431 */ /* 0x000fc400000001ff */
[----:B------:R-:W-:Y:S01]  /*1850*/  @P1 FMUL.FTZ R91, R62, R61 ;  /* 0x0000003d3e5b1220 */ /* 0x000fe20000410000 */
[----:B------:R-:W-:Y:S01]  /*1860*/  @P1 PRMT R61, R11, 0x7632, R61 ;  /* 0x000076320b3d1816 */ /* 0x000fe2000000003d */
[----:B------:R-:W-:Y:S01]  /*1870*/  @P1 FMUL.FTZ R89, R68, R63 ;  /* 0x0000003f44591220 */ /* 0x000fe20000410000 */
[----:B------:R-:W-:Y:S01]  /*1880*/  @P1 SHF.L.U32 R63, R38, 0x10, RZ ;  /* 0x00000010263f1819 */ /* 0x000fe200000006ff */
[----:B------:R-:W3:Y:S01]  /*1890*/  @P1 LDC R74, c[0x0][0x40c] ;  /* 0x00010300ff4a1b82 */ /* 0x000ee20000000800 */
[----:B------:R-:W-:Y:S01]  /*18a0*/  @P1 SHF.L.U32 R61, R61, 0x10, RZ ;  /* 0x000000103d3d1819 */ /* 0x000fe200000006ff */
[----:B0-----:R-:W-:Y:S01]  /*18b0*/  @P1 FMUL.FTZ R70, R70, R93 ;  /* 0x0000005d46461220 */ /* 0x001fe20000410000 */
[----:B------:R-:W-:Y:S02]  /*18c0*/  @P1 SHF.L.U32 R62, R137, 0x10, RZ ;  /* 0x00000010893e1819 */ /* 0x000fe400000006ff */
[----:B------:R-:W-:Y:S01]  /*18d0*/  MOV R93, RZ ;  /* 0x000000ff005d7202 */ /* 0x000fe20000000f00 */
[----:B------:R-:W-:Y:S01]  /*18e0*/  @P1 FMUL.FTZ R93, R70, R63 ;  /* 0x0000003f465d1220 */ /* 0x000fe20000410000 */
[----:B------:R-:W-:Y:S01]  /*18f0*/  F2FP.BF16.F32.PACK_AB R63, RZ, R91 ;  /* 0x0000005bff3f723e */ /* 0x000fe200000010ff */
[----:B-1----:R-:W-:Y:S01]  /*1900*/  @P1 FMUL.FTZ R60, R60, R95 ;  /* 0x0000005f3c3c1220 */ /* 0x002fe20000410000 */
[----:B------:R-:W-:-:S02]  /*1910*/  HFMA2 R95, -RZ, RZ, 0, 0 ;  /* 0x00000000ff5f7431 */ /* 0x000fc400000001ff */
[----:B------:R-:W-:Y:S01]  /*1920*/  F2FP.BF16.F32.PACK_AB R68, RZ, R93 ;  /* 0x0000005dff44723e */ /* 0x000fe200000010ff */
[----:B--2---:R-:W-:Y:S01]  /*1930*/  @P1 FMUL.FTZ R72, R72, R97 ;  /* 0x0000006148481220 */ /* 0x004fe20000410000 */
[----:B------:R-:W-:Y:S02]  /*1940*/  IMAD.MOV.U32 R97, RZ, RZ, RZ ;  /* 0x000000ffff617224 */ /* 0x000fe400078e00ff */
[----:B------:R-:W-:Y:S01]  /*1950*/  @P1 FMUL.FTZ R97, R101, R60 ;  /* 0x0000003c65611220 */ /* 0x000fe20000410000 */
[----:B------:R-:W-:Y:S01]  /*1960*/  F2FP.BF16.F32.PACK_AB R60, RZ, R85 ;  /* 0x00000055ff3c723e */ /* 0x000fe200000010ff */
[----:B------:R-:W-:-:S03]  /*1970*/  @P1 FMUL.FTZ R95, R72, R103 ;  /* 0x00000067485f1220 */ /* 0x000fc60000410000 */
[----:B------:R-:W-:Y:S01]  /*1980*/  F2FP.BF16.F32.PACK_AB R70, RZ, R97 ;  /* 0x00000061ff46723e */ /* 0x000fe200000010ff */
[----:B---3--:R-:W-:Y:S01]  /*1990*/  @P1 FMUL.FTZ R61, R61, R74 ;  /* 0x0000004a3d3d1220 */ /* 0x008fe20000410000 */
[----:B------:R-:W-:-:S03]  /*19a0*/  F2FP.BF16.F32.PACK_AB R72, RZ, R95 ;  /* 0x0000005fff48723e */ /* 0x000fc600000010ff */
[----:B------:R-:W-:Y:S01]  /*19b0*/  @P1 FMUL.FTZ R99, R62, R61 ;  /* 0x0000003d3e631220 */ /* 0x000fe20000410000 */
[----:B------:R-:W-:Y:S02]  /*19c0*/  F2FP.BF16.F32.PACK_AB R61, RZ, R87 ;  /* 0x00000057ff3d723e */ /* 0x000fe400000010ff */
[----:B------:R-:W-:Y:S02]  /*19d0*/  F2FP.BF16.F32.PACK_AB R62, RZ, R89 ;  /* 0x00000059ff3e723e */ /* 0x000fe400000010ff */
[----:B------:R-:W-:Y:S02]  /*19e0*/  F2FP.BF16.F32.PACK_AB R74, RZ, R99 ;  /* 0x00000063ff4a723e */ /* 0x000fe400000010ff */
[----:B------:R-:W-:Y:S02]  /*19f0*/  PRMT R60, R60, 0x5410, R61 ;  /* 0x000054103c3c7816 */ /* 0x000fe4000000003d */
[----:B------:R-:W-:Y:S02]  /*1a00*/  PRMT R61, R62, 0x5410, R63 ;  /* 0x000054103e3d7816 */ /* 0x000fe4000000003f */
[----:B------:R-:W-:-:S02]  /*1a10*/  PRMT R62, R68, 0x5410, R70 ;  /* 0x00005410443e7816 */ /* 0x000fc40000000046 */
[----:B------:R-:W-:-:S07]  /*1a20*/  PRMT R63, R72, 0x5410, R74 ;  /* 0x00005410483f7816 */ /* 0x000fce000000004a */
.L_x_185:
[----:B------:R-:W0:Y:S01]  /*1a30*/  @P1 LDC.64 R102, c[0x0][0x390] ;  /* 0x0000e400ff661b82 */ /* 0x000e220000000a00 */
[C---:B------:R-:W-:Y:S01]  /*1a40*/  IADD3 R101, PT, PT, R75.reuse, 0x100, RZ ;  /* 0x000001004b657810 */ /* 0x040fe20007ffe0ff */
[----:B------:R-:W-:Y:S01]  /*1a50*/  @P1 VIADD R107, R66, 0x200 ;  /* 0x00000200426b1836 */ /* 0x000fe20000000000 */
[----:B------:R-:W-:-:S03]  /*1a60*/  @P0 IADD3 R109, PT, PT, R75, 0x200, RZ ;  /* 0x000002004b6d0810 */ /* 0x000fc60007ffe0ff */
[----:B------:R-:W-:Y:S02]  /*1a70*/  IMAD.WIDE.U32 R100, R101, 0x10, R2 ;  /* 0x0000001065647825 */ /* 0x000fe400078e0002 */
[----:B------:R-:W1:Y:S03]  /*1a80*/  @P0 LDC.64 R104, c[0x0][0x3a0] ;  /* 0x0000e800ff680b82 */ /* 0x000e660000000a00 */
[----:B------:R2:W-:Y:S01]  /*1a90*/  STG.E.128 desc[UR6][R100.64], R60 ;  /* 0x0000003c64007986 */ /* 0x0005e2000c101d06 */
[----:B0-----:R-:W-:-:S05]  /*1aa0*/  @P1 IMAD.WIDE.U32 R102, R107, 0x10, R102 ;  /* 0x000000106b661825 */ /* 0x001fca00078e0066 */
[----:B------:R2:W5:Y:S01]  /*1ab0*/  @P1 LDG.E.128 R8, desc[UR6][R102.64] ;  /* 0x0000000666081981 */ /* 0x000562000c1e1d00 */
[----:B-1----:R-:W-:-:S05]  /*1ac0*/  @P0 IMAD.WIDE.U32 R104, R109, 0x10, R104 ;  /* 0x000000106d680825 */ /* 0x002fca00078e0068 */
[----:B------:R2:W5:Y:S01]  /*1ad0*/  @P0 LDG.E.128 R4, desc[UR6][R104.64] ;  /* 0x0000000668040981 */ /* 0x000562000c1e1d00 */
[----:B------:R-:W-:Y:S05]  /*1ae0*/  @!P0 BRA `(.L_x_186) ;  /* 0x0000000400188947 */ /* 0x000fea0003800000 */
[----:B------:R-:W-:Y:S02]  /*1af0*/  ISETP.GT.AND P2, PT, R0, RZ, PT ;  /* 0x000000ff0000720c */ /* 0x000fe40003f44270 */
[C---:B--2--5:R-:W-:Y:S02]  /*1b00*/  PRMT R60, R4.reuse, 0x7632, R60 ;  /* 0x00007632043c7816 */ /* 0x064fe4000000003c */
[----:B------:R-:W-:Y:S02]  /*1b10*/  SHF.L.U32 R101, R4, 0x10, RZ ;  /* 0x0000001004657819 */ /* 0x000fe400000006ff */
[----:B------:R-:W-:Y:S01]  /*1b20*/  SHF.L.U32 R105, R5, 0x10, RZ ;  /* 0x0000001005697819 */ /* 0x000fe200000006ff */
[----:B------:R-:W-:-:S06]  /*1b30*/  IMAD.U32 R103, R60, 0x10000, RZ ;  /* 0x000100003c677824 */ /* 0x000fcc00078e00ff */
[----:B------:R-:W0:Y:S01]  /*1b40*/  @P2 LDC R62, c[0x0][0x40c] ;  /* 0x00010300ff3e2b82 */ /* 0x000e220000000800 */
[----:B------:R-:W-:Y:S02]  /*1b50*/  @P2 SHF.L.U32 R61, R8, 0x10, RZ ;  /* 0x00000010083d2819 */ /* 0x000fe400000006ff */
[----:B------:R-:W-:Y:S02]  /*1b60*/  @P2 SHF.L.U32 R60, R32, 0x10, RZ ;  /* 0x00000010203c2819 */ /* 0x000fe400000006ff */
[----:B------:R-:W-:Y:S02]  /*1b70*/  @P2 PRMT R68, R9, 0x7632, R68 ;  /* 0x0000763209442816 */ /* 0x000fe40000000044 */
[----:B------:R-:W-:Y:S01]  /*1b80*/  @P2 SHF.L.U32 R63, R144, 0x10, RZ ;  /* 0x00000010903f2819 */ /* 0x000fe200000006ff */
[----:B------:R-:W1:Y:S01]  /*1b90*/  @P2 LDC R72, c[0x0][0x40c] ;  /* 0x00010300ff482b82 */ /* 0x000e620000000800 */
[----:B------:R-:W-:-:S07]  /*1ba0*/  @P2 SHF.L.U32 R68, R68, 0x10, RZ ;  /* 0x0000001044442819 */ /* 0x000fce00000006ff */
[----:B------:R-:W2:Y:S08]  /*1bb0*/  @P2 LDC R74, c[0x0][0x40c] ;  /* 0x00010300ff4a2b82 */ /* 0x000eb00000000800 */
[----:B------:R-:W3:Y:S01]  /*1bc0*/  @P2 LDC R107, c[0x0][0x40c] ;  /* 0x00010300ff6b2b82 */ /* 0x000ee20000000800 */
[----:B0-----:R-:W-:Y:S01]  /*1bd0*/  @P2 FMUL.FTZ R70, R61, R62 ;  /* 0x0000003e3d462220 */ /* 0x001fe20000410000 */
[----:B------:R-:W-:-:S03]  /*1be0*/  @P2 PRMT R61, R8, 0x7632, R61 ;  /* 0x00007632083d2816 */ /* 0x000fc6000000003d */
[----:B------:R-:W-:Y:S01]  /*1bf0*/  @P2 FFMA.FTZ R101, R70, R60, R101 ;  /* 0x0000003c46652223 */ /* 0x000fe20000010065 */
[----:B------:R-:W-:Y:S01]  /*1c00*/  @P2 SHF.L.U32 R61, R61, 0x10, RZ ;  /* 0x000000103d3d2819 */ /* 0x000fe200000006ff */
[----:B------:R-:W-:Y:S01]  /*1c10*/  @P2 IMAD.U32 R70, R11, 0x10000, RZ ;  /* 0x000100000b462824 */ /* 0x000fe200078e00ff */
[----:B------:R-:W0:Y:S01]  /*1c20*/  @P2 LDC R78, c[0x0][0x40c] ;  /* 0x00010300ff4e2b82 */ /* 0x000e220000000800 */
[----:B------:R-:W-:Y:S02]  /*1c30*/  PRMT R60, R5, 0x7632, R60 ;  /* 0x00007632053c7816 */ /* 0x000fe4000000003c */
[----:B-1----:R-:W-:Y:S01]  /*1c40*/  @P2 FMUL.FTZ R62, R61, R72 ;  /* 0x000000483d3e2220 */ /* 0x002fe20000410000 */
[----:B------:R-:W-:-:S03]  /*1c50*/  @P2 IMAD.U32 R61, R9, 0x10000, RZ ;  /* 0x00010000093d2824 */ /* 0x000fc600078e00ff */
[----:B------:R-:W-:Y:S01]  /*1c60*/  @P2 FFMA.FTZ R103, R62, R63, R103 ;  /* 0x0000003f3e672223 */ /* 0x000fe20000010067 */
[----:B------:R-:W1:Y:S01]  /*1c70*/  @P2 LDC R109, c[0x0][0x40c] ;  /* 0x00010300ff6d2b82 */ /* 0x000e620000000800 */
[C---:B------:R-:W-:Y:S01]  /*1c80*/  @P2 SHF.L.U32 R63, R10.reuse, 0x10, RZ ;  /* 0x000000100a3f2819 */ /* 0x040fe200000006ff */
[----:B--2---:R-:W-:Y:S01]  /*1c90*/  @P2 FMUL.FTZ R74, R61, R74 ;  /* 0x0000004a3d4a2220 */ /* 0x004fe20000410000 */
[----:B------:R-:W-:Y:S02]  /*1ca0*/  @P2 SHF.L.U32 R61, R143, 0x10, RZ ;  /* 0x000000108f3d2819 */ /* 0x000fe400000006ff */
[----:B------:R-:W-:-:S03]  /*1cb0*/  @P2 PRMT R62, R10, 0x7632, R62 ;  /* 0x000076320a3e2816 */ /* 0x000fc6000000003e */
[----:B------:R-:W2:Y:S01]  /*1cc0*/  @P2 LDC R111, c[0x0][0x40c] ;  /* 0x00010300ff6f2b82 */ /* 0x000ea20000000800 */
[----:B---3--:R-:W-:Y:S01]  /*1cd0*/  @P2 FMUL.FTZ R68, R68, R107 ;  /* 0x0000006b44442220 */ /* 0x008fe20000410000 */
[----:B------:R-:W-:Y:S01]  /*1ce0*/  SHF.L.U32 R107, R60, 0x10, RZ ;  /* 0x000000103c6b7819 */ /* 0x000fe200000006ff */
[----:B------:R-:W-:Y:S01]  /*1cf0*/  @P2 IMAD.U32 R60, R33, 0x10000, RZ ;  /* 0x00010000213c2824 */ /* 0x000fe200078e00ff */
[----:B------:R-:W-:-:S03]  /*1d00*/  @P2 SHF.L.U32 R62, R62, 0x10, RZ ;  /* 0x000000103e3e2819 */ /* 0x000fc600000006ff */
[----:B------:R-:W-:Y:S01]  /*1d10*/  @P2 FFMA.FTZ R107, R68, R61, R107 ;  /* 0x0000003d446b2223 */ /* 0x000fe2000001006b */
[----:B------:R-:W3:Y:S01]  /*1d20*/  @P2 LDC R117, c[0x0][0x40c] ;  /* 0x00010300ff752b82 */ /* 0x000ee20000000800 */
[----:B0-----:R-:W-:Y:S01]  /*1d30*/  @P2 FMUL.FTZ R78, R63, R78 ;  /* 0x0000004e3f4e2220 */ /* 0x001fe20000410000 */
[----:B------:R-:W-:Y:S01]  /*1d40*/  @P2 PRMT R63, R11, 0x7632, R63 ;  /* 0x000076320b3f2816 */ /* 0x000fe2000000003f */
[----:B------:R-:W-:Y:S01]  /*1d50*/  @P2 FFMA.FTZ R105, R74, R60, R105 ;  /* 0x0000003c4a692223 */ /* 0x000fe20000010069 */
[----:B------:R-:W-:Y:S02]  /*1d60*/  PRMT R61, R7, 0x7632, R61 ;  /* 0x00007632073d7816 */ /* 0x000fe4000000003d */
[----:B------:R-:W-:Y:S02]  /*1d70*/  PRMT R60, R6, 0x7632, R60 ;  /* 0x00007632063c7816 */ /* 0x000fe4000000003c */
[----:B------:R-:W-:Y:S01]  /*1d80*/  @P2 SHF.L.U32 R68, R63, 0x10, RZ ;  /* 0x000000103f442819 */ /* 0x000fe200000006ff */
[----:B-1----:R-:W-:Y:S01]  /*1d90*/  @P2 FMUL.FTZ R62, R62, R109 ;  /* 0x0000006d3e3e2220 */ /* 0x002fe20000410000 */
[----:B------:R-:W-:Y:S01]  /*1da0*/  SHF.L.U32 R113, R60, 0x10, RZ ;  /* 0x000000103c717819 */ /* 0x000fe200000006ff */
[----:B------:R-:W-:Y:S01]  /*1db0*/  IMAD.U32 R115, R61, 0x10000, RZ ;  /* 0x000100003d737824 */ /* 0x000fe200078e00ff */
[----:B------:R-:W-:Y:S01]  /*1dc0*/  SHF.L.U32 R109, R6, 0x10, RZ ;  /* 0x00000010066d7819 */ /* 0x000fe200000006ff */
[----:B------:R-:W-:Y:S01]  /*1dd0*/  @P2 IMAD.U32 R63, R35, 0x10000, RZ ;  /* 0x00010000233f2824 */ /* 0x000fe200078e00ff */
[----:B------:R-:W-:Y:S01]  /*1de0*/  @P2 SHF.L.U32 R60, R34, 0x10, RZ ;  /* 0x00000010223c2819 */ /* 0x000fe200000006ff */
[----:B--2---:R-:W-:Y:S01]  /*1df0*/  @P2 FMUL.FTZ R72, R70, R111 ;  /* 0x0000006f46482220 */ /* 0x004fe20000410000 */
[----:B------:R-:W-:-:S02]  /*1e00*/  SHF.L.U32 R111, R7, 0x10, RZ ;  /* 0x00000010076f7819 */ /* 0x000fc400000006ff */
[----:B------:R-:W-:Y:S01]  /*1e10*/  @P2 SHF.L.U32 R61, R142, 0x10, RZ ;  /* 0x000000108e3d2819 */ /* 0x000fe200000006ff */
[----:B------:R-:W-:Y:S01]  /*1e20*/  @P2 FFMA.FTZ R109, R78, R60, R109 ;  /* 0x0000003c4e6d2223 */ /* 0x000fe2000001006d */
[----:B------:R-:W-:Y:S01]  /*1e30*/  @P2 SHF.L.U32 R70, R141, 0x10, RZ ;  /* 0x000000108d462819 */ /* 0x000fe200000006ff */
[----:B------:R-:W-:Y:S01]  /*1e40*/  @P2 FFMA.FTZ R111, R72, R63, R111 ;  /* 0x0000003f486f2223 */ /* 0x000fe2000001006f */
[----:B------:R-:W-:Y:S01]  /*1e50*/  F2FP.BF16.F32.PACK_AB R60, RZ, R101 ;  /* 0x00000065ff3c723e */ /* 0x000fe200000010ff */
[----:B---3--:R-:W-:Y:S01]  /*1e60*/  @P2 FMUL.FTZ R68, R68, R117 ;  /* 0x0000007544442220 */ /* 0x008fe20000410000 */
[----:B------:R-:W-:Y:S01]  /*1e70*/  @P2 FFMA.FTZ R113, R62, R61, R113 ;  /* 0x0000003d3e712223 */ /* 0x000fe20000010071 */
[----:B------:R-:W-:Y:S02]  /*1e80*/  F2FP.BF16.F32.PACK_AB R61, RZ, R103 ;  /* 0x00000067ff3d723e */ /* 0x000fe400000010ff */
        /* <DEDUP_REMOVED lines=12> */
.L_x_186:
[----:B--2---:R-:W0:Y:S01]  /*1f50*/  @P1 LDC R62, c[0x0][0x40c] ;  /* 0x00010300ff3e1b82 */ /* 0x004e220000000800 */
[C---:B-----5:R-:W-:Y:S01]  /*1f60*/  @P1 PRMT R60, R8.reuse, 0x7632, R60 ;  /* 0x00007632083c1816 */ /* 0x060fe2000000003c */
[----:B------:R-:W-:Y:S01]  /*1f70*/  IMAD.MOV.U32 R101, RZ, RZ, RZ ;  /* 0x000000ffff657224 */ /* 0x000fe200078e00ff */
[----:B------:R-:W-:Y:S01]  /*1f80*/  @P1 SHF.L.U32 R61, R8, 0x10, RZ ;  /* 0x00000010083d1819 */ /* 0x000fe200000006ff */
[----:B------:R-:W-:Y:S01]  /*1f90*/  @P1 IMAD.U32 R68, R9, 0x10000, RZ ;  /* 0x0001000009441824 */ /* 0x000fe200078e00ff */
[----:B------:R-:W-:Y:S01]  /*1fa0*/  @P1 SHF.L.U32 R60, R60, 0x10, RZ ;  /* 0x000000103c3c1819 */ /* 0x000fe200000006ff */
[----:B------:R-:W-:Y:S01]  /*1fb0*/  HFMA2 R103, -RZ, RZ, 0, 0 ;  /* 0x00000000ff677431 */ /* 0x000fe200000001ff */
[----:B------:R-:W-:Y:S01]  /*1fc0*/  @P1 SHF.L.U32 R105, R144, 0x10, RZ ;  /* 0x0000001090691819 */ /* 0x000fe200000006ff */
[----:B------:R-:W1:Y:S01]  /*1fd0*/  @P1 LDC R63, c[0x0][0x40c] ;  /* 0x00010300ff3f1b82 */ /* 0x000e620000000800 */
[----:B------:R-:W-:Y:S01]  /*1fe0*/  @P1 IMAD.U32 R72, R11, 0x10000, RZ ;  /* 0x000100000b481824 */ /* 0x000fe200078e00ff */
[----:B------:R-:W-:Y:S01]  /*1ff0*/  @P1 SHF.L.U32 R119, R35, 0x10, RZ ;  /* 0x0000001023771819 */ /* 0x000fe200000006ff */
[----:B------:R-:W-:-:S02]  /*2000*/  @P1 IMAD.U32 R117, R142, 0x10000, RZ ;  /* 0x000100008e751824 */ /* 0x000fc400078e00ff */
[----:B------:R-:W-:-:S03]  /*2010*/  IMAD.MOV.U32 R115, RZ, RZ, RZ ;  /* 0x000000ffff737224 */ /* 0x000fc600078e00ff */
        /* <DEDUP_REMOVED lines=14> */
[----:B------:R-:W-:Y:S02]  /*2100*/  @P1 SHF.L.U32 R63, R33, 0x10, RZ ;  /* 0x00000010213f1819 */ /* 0x000fe400000006ff */
[----:B------:R-:W-:Y:S02]  /*2110*/  @P1 SHF.L.U32 R70, R10, 0x10, RZ ;  /* 0x000000100a461819 */ /* 0x000fe400000006ff */
[----:B------:R-:W-:Y:S01]  /*2120*/  @P1 SHF.L.U32 R60, R60, 0x10, RZ ;  /* 0x000000103c3c1819 */ /* 0x000fe200000006ff */
[----:B------:R-:W2:Y:S01]  /*2130*/  @P1 LDC R113, c[0x0][0x40c] ;  /* 0x00010300ff711b82 */ /* 0x000ea20000000800 */
[----:B---3--:R-:W-:Y:S01]  /*2140*/  @P1 FMUL.FTZ R68, R68, R107 ;  /* 0x0000006b44441220 */ /* 0x008fe20000410000 */
[----:B------:R-:W-:-:S02]  /*2150*/  IMAD.MOV.U32 R107, RZ, RZ, RZ ;  /* 0x000000ffff6b7224 */ /* 0x000fc400078e00ff */
[----:B------:R-:W-:Y:S01]  /*2160*/  @P1 FMUL.FTZ R107, R62, R61 ;  /* 0x0000003d3e6b1220 */ /* 0x000fe20000410000 */
[----:B------:R-:W-:Y:S02]  /*2170*/  @P1 PRMT R61, R11, 0x7632, R61 ;  /* 0x000076320b3d1816 */ /* 0x000fe4000000003d */
[----:B------:R-:W-:Y:S01]  /*2180*/  MOV R105, RZ ;  /* 0x000000ff00697202 */ /* 0x000fe20000000f00 */
[----:B------:R-:W-:Y:S01]  /*2190*/  @P1 FMUL.FTZ R105, R68, R63 ;  /* 0x0000003f44691220 */ /* 0x000fe20000410000 */
[----:B------:R-:W3:Y:S01]  /*21a0*/  @P1 LDC R74, c[0x0][0x40c] ;  /* 0x00010300ff4a1b82 */ /* 0x000ee20000000800 */
[----:B------:R-:W-:Y:S01]  /*21b0*/  @P1 SHF.L.U32 R61, R61, 0x10, RZ ;  /* 0x000000103d3d1819 */ /* 0x000fe200000006ff */
[----:B0-----:R-:W-:Y:S01]  /*21c0*/  @P1 FMUL.FTZ R70, R70, R109 ;  /* 0x0000006d46461220 */ /* 0x001fe20000410000 */
[----:B------:R-:W-:Y:S01]  /*21d0*/  @P1 SHF.L.U32 R63, R34, 0x10, RZ ;  /* 0x00000010223f1819 */ /* 0x000fe200000006ff */
[----:B------:R-:W-:Y:S01]  /*21e0*/  HFMA2 R109, -RZ, RZ, 0, 0 ;  /* 0x00000000ff6d7431 */ /* 0x000fe200000001ff */
[----:B------:R-:W-:Y:S01]  /*21f0*/  @P1 SHF.L.U32 R62, R141, 0x10, RZ ;  /* 0x000000108d3e1819 */ /* 0x000fe200000006ff */
[----:B-1----:R-:W-:Y:S01]  /*2200*/  @P1 FMUL.FTZ R60, R60, R111 ;  /* 0x0000006f3c3c1220 */ /* 0x002fe20000410000 */
[----:B------:R-:W-:-:S02]  /*2210*/  HFMA2 R111, -RZ, RZ, 0, 0 ;  /* 0x00000000ff6f7431 */ /* 0x000fc400000001ff */
[----:B------:R-:W-:Y:S01]  /*2220*/  @P1 FMUL.FTZ R109, R70, R63 ;  /* 0x0000003f466d1220 */ /* 0x000fe20000410000 */
[----:B------:R-:W-:-:S04]  /*2230*/  F2FP.BF16.F32.PACK_AB R63, RZ, R107 ;  /* 0x0000006bff3f723e */ /* 0x000fc800000010ff */
[----:B------:R-:W-:Y:S01]  /*2240*/  F2FP.BF16.F32.PACK_AB R68, RZ, R109 ;  /* 0x0000006dff44723e */ /* 0x000fe200000010ff */
[----:B--2---:R-:W-:Y:S01]  /*2250*/  @P1 FMUL.FTZ R72, R72, R113 ;  /* 0x0000007148481220 */ /* 0x004fe20000410000 */
[----:B------:R-:W-:Y:S01]  /*2260*/  MOV R113, RZ ;  /* 0x000000ff00717202 */ /* 0x000fe20000000f00 */
        /* <DEDUP_REMOVED lines=14> */
.L_x_187:
[----:B------:R-:W0:Y:S01]  /*2350*/  @P1 LDC.64 R118, c[0x0][0x390] ;  /* 0x0000e400ff761b82 */ /* 0x000e220000000a00 */
[C---:B------:R-:W-:Y:S01]  /*2360*/  IADD3 R117, PT, PT, R75.reuse, 0x200, RZ ;  /* 0x000002004b757810 */ /* 0x040fe20007ffe0ff */
[----:B------:R-:W-:Y:S01]  /*2370*/  VIADD R75, R75, 0x300 ;  /* 0x000003004b4b7836 */ /* 0x000fe20000000000 */
        /* <DEDUP_REMOVED lines=9> */
[----:B------:R-:W-:Y:S01]  /*2410*/  ISETP.GT.AND P0, PT, R0, RZ, PT ;  /* 0x000000ff0000720c */ /* 0x000fe20003f04270 */
[----:B--2--5:R-:W-:Y:S01]  /*2420*/  IMAD.U32 R121, R5, 0x10000, RZ ;  /* 0x0001000005797824 */ /* 0x024fe200078e00ff */
[----:B------:R-:W-:Y:S01]  /*2430*/  SHF.L.U32 R117, R4, 0x10, RZ ;  /* 0x0000001004757819 */ /* 0x000fe200000006ff */
[----:B------:R-:W-:-:S10]  /*2440*/  IMAD.U32 R129, R7, 0x10000, RZ ;  /* 0x0001000007817824 */ /* 0x000fd400078e00ff */
[----:B------:R-:W0:Y:S01]  /*2450*/  @P0 LDC R63, c[0x0][0x40c] ;  /* 0x00010300ff3f0b82 */ /* 0x000e220000000800 */
[C---:B------:R-:W-:Y:S02]  /*2460*/  @P0 PRMT R0, R8.reuse, 0x7632, R0 ;  /* 0x0000763208000816 */ /* 0x040fe40000000000 */
[----:B------:R-:W-:Y:S02]  /*2470*/  @P0 SHF.L.U32 R61, R8, 0x10, RZ ;  /* 0x00000010083d0819 */ /* 0x000fe400000006ff */
        /* <DEDUP_REMOVED lines=8> */
[----:B------:R-:W-:Y:S01]  /*2500*/  @P0 SHF.L.U32 R63, R9, 0x10, RZ ;  /* 0x00000010093f0819 */ /* 0x000fe200000006ff */
[----:B-1----:R-:W-:Y:S01]  /*2510*/  @P0 FMUL.FTZ R62, R61, R62 ;  /* 0x0000003e3d3e0220 */ /* 0x002fe20000410000 */
[----:B------:R-:W-:-:S04]  /*2520*/  @P0 SHF.L.U32 R61, R148, 0x10, RZ ;  /* 0x00000010943d0819 */ /* 0x000fc800000006ff */
[----:B------:R-:W0:Y:S01]  /*2530*/  @P0 LDC R68, c[0x0][0x40c] ;  /* 0x00010300ff440b82 */ /* 0x000e220000000800 */
[----:B------:R-:W-:Y:S01]  /*2540*/  @P0 FFMA.FTZ R117, R62, R0, R117 ;  /* 0x000000003e750223 */ /* 0x000fe20000010075 */
[----:B------:R-:W-:Y:S01]  /*2550*/  PRMT R0, R5, 0x7632, R0 ;  /* 0x0000763205007816 */ /* 0x000fe20000000000 */
[----:B------:R-:W-:Y:S01]  /*2560*/  @P0 FFMA.FTZ R119, R60, R61, R119 ;  /* 0x0000003d3c770223 */ /* 0x000fe20000010077 */
[----:B------:R-:W-:Y:S01]  /*2570*/  @P0 PRMT R60, R9, 0x7632, R60 ;  /* 0x00007632093c0816 */ /* 0x000fe2000000003c */
[----:B--2---:R-:W-:Y:S01]  /*2580*/  @P0 FMUL.FTZ R66, R63, R66 ;  /* 0x000000423f420220 */ /* 0x004fe20000410000 */
[----:B------:R-:W-:Y:S02]  /*2590*/  SHF.L.U32 R123, R0, 0x10, RZ ;  /* 0x00000010007b7819 */ /* 0x000fe400000006ff */
[----:B------:R-:W1:Y:S01]  /*25a0*/  @P0 LDC R63, c[0x0][0x40c] ;  /* 0x00010300ff3f0b82 */ /* 0x000e620000000800 */
[----:B------:R-:W-:Y:S01]  /*25b0*/  @P0 SHF.L.U32 R60, R60, 0x10, RZ ;  /* 0x000000103c3c0819 */ /* 0x000fe200000006ff */
[----:B------:R-:W-:Y:S01]  /*25c0*/  @P0 IMAD.U32 R61, R147, 0x10000, RZ ;  /* 0x00010000933d0824 */ /* 0x000fe200078e00ff */
[----:B------:R-:W-:-:S02]  /*25d0*/  @P0 SHF.L.U32 R0, R29, 0x10, RZ ;  /* 0x000000101d000819 */ /* 0x000fc400000006ff */
[----:B------:R-:W-:Y:S01]  /*25e0*/  @P0 SHF.L.U32 R62, R11, 0x10, RZ ;  /* 0x000000100b3e0819 */ /* 0x000fe200000006ff */
[----:B---3--:R-:W-:Y:S01]  /*25f0*/  @P0 FMUL.FTZ R60, R60, R125 ;  /* 0x0000007d3c3c0220 */ /* 0x008fe20000410000 */
[----:B------:R-:W-:Y:S01]  /*2600*/  SHF.L.U32 R125, R6, 0x10, RZ ;  /* 0x00000010067d7819 */ /* 0x000fe200000006ff */
[----:B------:R-:W2:Y:S01]  /*2610*/  @P0 LDC R131, c[0x0][0x40c] ;  /* 0x00010300ff830b82 */ /* 0x000ea20000000800 */
[----:B------:R-:W-:Y:S01]  /*2620*/  @P0 FFMA.FTZ R121, R66, R0, R121 ;  /* 0x0000000042790223 */ /* 0x000fe20000010079 */
[----:B------:R-:W-:Y:S01]  /*2630*/  @P0 FFMA.FTZ R123, R60, R61, R123 ;  /* 0x0000003d3c7b0223 */ /* 0x000fe2000001007b */
[C---:B------:R-:W-:Y:S02]  /*2640*/  @P0 PRMT R60, R10.reuse, 0x7632, R60 ;  /* 0x000076320a3c0816 */ /* 0x040fe4000000003c */
[----:B------:R-:W-:Y:S02]  /*2650*/  @P0 SHF.L.U32 R61, R10, 0x10, RZ ;  /* 0x000000100a3d0819 */ /* 0x000fe400000006ff */
[----:B------:R-:W-:Y:S01]  /*2660*/  PRMT R0, R6, 0x7632, R0 ;  /* 0x0000763206007816 */ /* 0x000fe20000000000 */
[----:B------:R-:W3:Y:S01]  /*2670*/  @P0 LDC R165, c[0x0][0x40c] ;  /* 0x00010300ffa50b82 */ /* 0x000ee20000000800 */
[----:B------:R-:W-:-:S02]  /*2680*/  @P0 IMAD.U32 R60, R60, 0x10000, RZ ;  /* 0x000100003c3c0824 */ /* 0x000fc400078e00ff */
[----:B0-----:R-:W-:Y:S01]  /*2690*/  @P0 FMUL.FTZ R68, R61, R68 ;  /* 0x000000443d440220 */ /* 0x001fe20000410000 */
[----:B------:R-:W-:Y:S02]  /*26a0*/  SHF.L.U32 R127, R0, 0x10, RZ ;  /* 0x00000010007f7819 */ /* 0x000fe400000006ff */
[----:B------:R-:W-:Y:S02]  /*26b0*/  @P0 SHF.L.U32 R61, R146, 0x10, RZ ;  /* 0x00000010923d0819 */ /* 0x000fe400000006ff */
[----:B------:R-:W-:Y:S01]  /*26c0*/  @P0 SHF.L.U32 R0, R30, 0x10, RZ ;  /* 0x000000101e000819 */ /* 0x000fe200000006ff */
[----:B-1----:R-:W-:-:S04]  /*26d0*/  @P0 FMUL.FTZ R60, R60, R63 ;  /* 0x0000003f3c3c0220 */ /* 0x002fc80000410000 */
[----:B------:R-:W-:Y:S01]  /*26e0*/  @P0 FFMA.FTZ R127, R60, R61, R127 ;  /* 0x0000003d3c7f0223 */ /* 0x000fe2000001007f */
[----:B------:R-:W-:Y:S01]  /*26f0*/  @P0 PRMT R60, R11, 0x7632, R60 ;  /* 0x000076320b3c0816 */ /* 0x000fe2000000003c */
[----:B------:R-:W-:Y:S01]  /*2700*/  @P0 FFMA.FTZ R125, R68, R0, R125 ;  /* 0x00000000447d0223 */ /* 0x000fe2000001007d */
[----:B------:R-:W-:Y:S01]  /*2710*/  PRMT R0, R7, 0x7632, R0 ;  /* 0x0000763207007816 */ /* 0x000fe20000000000 */
[----:B--2---:R-:W-:Y:S01]  /*2720*/  @P0 FMUL.FTZ R62, R62, R131 ;  /* 0x000000833e3e0220 */ /* 0x004fe20000410000 */
[----:B------:R-:W-:Y:S01]  /*2730*/  @P0 SHF.L.U32 R60, R60, 0x10, RZ ;  /* 0x000000103c3c0819 */ /* 0x000fe200000006ff */
[----:B------:R-:W-:Y:S01]  /*2740*/  @P0 IMAD.U32 R61, R145, 0x10000, RZ ;  /* 0x00010000913d0824 */ /* 0x000fe200078e00ff */
[----:B------:R-:W-:Y:S02]  /*2750*/  SHF.L.U32 R131, R0, 0x10, RZ ;  /* 0x0000001000837819 */ /* 0x000fe400000006ff */
[----:B------:R-:W-:Y:S02]  /*2760*/  @P0 SHF.L.U32 R0, R31, 0x10, RZ ;  /* 0x000000101f000819 */ /* 0x000fe400000006ff */
[----:B------:R-:W-:Y:S01]  /*2770*/  F2FP.BF16.F32.PACK_AB R66, RZ, R125 ;  /* 0x0000007dff42723e */ /* 0x000fe200000010ff */
[----:B---3--:R-:W-:Y:S01]  /*2780*/  @P0 FMUL.FTZ R60, R60, R165 ;  /* 0x000000a53c3c0220 */ /* 0x008fe20000410000 */
        /* <DEDUP_REMOVED lines=14> */
.L_x_188:
[----:B--2---:R-:W0:Y:S01]  /*2870*/  @P1 LDC R61, c[0x0][0x40c] ;  /* 0x00010300ff3d1b82 */ /* 0x004e220000000800 */
[----:B-----5:R-:W-:Y:S01]  /*2880*/  @P1 PRMT R0, R8, 0x7632, R0 ;  /* 0x0000763208001816 */ /* 0x020fe20000000000 */
[----:B------:R-:W-:Y:S01]  /*2890*/  @P1 IMAD.U32 R62, R28, 0x10000, RZ ;  /* 0x000100001c3e1824 */ /* 0x000fe200078e00ff */
[----:B------:R-:W-:Y:S01]  /*28a0*/  @P1 SHF.L.U32 R60, R8, 0x10, RZ ;  /* 0x00000010083c1819 */ /* 0x000fe200000006ff */
[----:B------:R-:W-:Y:S01]  /*28b0*/  HFMA2 R119, -RZ, RZ, 0, 0 ;  /* 0x00000000ff777431 */ /* 0x000fe200000001ff */
[----:B------:R-:W-:Y:S01]  /*28c0*/  @P1 SHF.L.U32 R0, R0, 0x10, RZ ;  /* 0x0000001000001819 */ /* 0x000fe200000006ff */
[----:B------:R-:W-:Y:S01]  /*28d0*/  HFMA2 R125, -RZ, RZ, 0, 0 ;  /* 0x00000000ff7d7431 */ /* 0x000fe200000001ff */
[----:B------:R-:W-:Y:S01]  /*28e0*/  MOV R117, RZ ;  /* 0x000000ff00757202 */ /* 0x000fe20000000f00 */
        /* <DEDUP_REMOVED lines=8> */
[----:B------:R-:W-:-:S03]  /*2970*/  @P1 PRMT R60, R9, 0x7632, R60 ;  /* 0x00007632093c1816 */ /* 0x000fc6000000003c */
[----:B------:R-:W-:Y:S01]  /*2980*/  @P1 FMUL.FTZ R117, R61, R62 ;  /* 0x0000003e3d751220 */ /* 0x000fe20000410000 */
[----:B------:R-:W-:Y:S01]  /*2990*/  @P1 SHF.L.U32 R61, R10, 0x10, RZ ;  /* 0x000000100a3d1819 */ /* 0x000fe200000006ff */
[----:B------:R-:W-:Y:S01]  /*29a0*/  @P1 IMAD.U32 R60, R60, 0x10000, RZ ;  /* 0x000100003c3c1824 */ /* 0x000fe200078e00ff */
[----:B------:R-:W0:Y:S01]  /*29b0*/  @P1 LDC R121, c[0x0][0x40c] ;  /* 0x00010300ff791b82 */ /* 0x000e220000000800 */
[----:B-1----:R-:W-:Y:S01]  /*29c0*/  @P1 FMUL.FTZ R0, R0, R63 ;  /* 0x0000003f00001220 */ /* 0x002fe20000410000 */
[----:B------:R-:W-:-:S05]  /*29d0*/  @P1 SHF.L.U32 R63, R148, 0x10, RZ ;  /* 0x00000010943f1819 */ /* 0x000fca00000006ff */
[----:B------:R-:W-:Y:S01]  /*29e0*/  @P1 FMUL.FTZ R119, R63, R0 ;  /* 0x000000003f771220 */ /* 0x000fe20000410000 */
[----:B------:R-:W1:Y:S01]  /*29f0*/  @P1 LDC R70, c[0x0][0x40c] ;  /* 0x00010300ff461b82 */ /* 0x000e620000000800 */
[----:B--2---:R-:W-:Y:S01]  /*2a00*/  @P1 FMUL.FTZ R68, R61, R68 ;  /* 0x000000443d441220 */ /* 0x004fe20000410000 */
[----:B------:R-:W-:Y:S02]  /*2a10*/  @P1 SHF.L.U32 R63, R147, 0x10, RZ ;  /* 0x00000010933f1819 */ /* 0x000fe400000006ff */
[----:B------:R-:W-:Y:S01]  /*2a20*/  @P1 SHF.L.U32 R61, R29, 0x10, RZ ;  /* 0x000000101d3d1819 */ /* 0x000fe200000006ff */
[----:B------:R-:W-:Y:S01]  /*2a30*/  @P1 FMUL.FTZ R125, R68, R127 ;  /* 0x0000007f447d1220 */ /* 0x000fe20000410000 */
[----:B------:R-:W-:Y:S02]  /*2a40*/  @P1 PRMT R0, R10, 0x7632, R0 ;  /* 0x000076320a001816 */ /* 0x000fe40000000000 */
[----:B------:R-:W2:Y:S01]  /*2a50*/  @P1 LDC R129, c[0x0][0x40c] ;  /* 0x00010300ff811b82 */ /* 0x000ea20000000800 */
[----:B---3--:R-:W-:Y:S01]  /*2a60*/  @P1 FMUL.FTZ R60, R60, R123 ;  /* 0x0000007b3c3c1220 */ /* 0x008fe20000410000 */
[----:B------:R-:W-:Y:S01]  /*2a70*/  IMAD.MOV.U32 R123, RZ, RZ, RZ ;  /* 0x000000ffff7b7224 */ /* 0x000fe200078e00ff */
[----:B------:R-:W-:Y:S01]  /*2a80*/  MOV R127, RZ ;  /* 0x000000ff007f7202 */ /* 0x000fe20000000f00 */
[----:B------:R-:W-:-:S02]  /*2a90*/  @P1 IMAD.U32 R0, R0, 0x10000, RZ ;  /* 0x0001000000001824 */ /* 0x000fc400078e00ff */
[----:B------:R-:W-:Y:S01]  /*2aa0*/  @P1 FMUL.FTZ R123, R63, R60 ;  /* 0x0000003c3f7b1220 */ /* 0x000fe20000410000 */
[----:B------:R-:W-:Y:S01]  /*2ab0*/  @P1 PRMT R60, R11, 0x7632, R60 ;  /* 0x000076320b3c1816 */ /* 0x000fe2000000003c */
[----:B------:R-:W3:Y:S01]  /*2ac0*/  @P1 LDC R165, c[0x0][0x40c] ;  /* 0x00010300ffa51b82 */ /* 0x000ee20000000800 */
[----:B0-----:R-:W-:Y:S01]  /*2ad0*/  @P1 FMUL.FTZ R66, R66, R121 ;  /* 0x0000007942421220 */ /* 0x001fe20000410000 */
[----:B------:R-:W-:Y:S02]  /*2ae0*/  MOV R121, RZ ;  /* 0x000000ff00797202 */ /* 0x000fe40000000f00 */
[----:B------:R-:W-:Y:S01]  /*2af0*/  @P1 IMAD.U32 R60, R60, 0x10000, RZ ;  /* 0x000100003c3c1824 */ /* 0x000fe200078e00ff */
[----:B------:R-:W-:Y:S01]  /*2b00*/  @P1 SHF.L.U32 R63, R31, 0x10, RZ ;  /* 0x000000101f3f1819 */ /* 0x000fe200000006ff */
[----:B------:R-:W-:Y:S01]  /*2b10*/  @P1 FMUL.FTZ R121, R66, R61 ;  /* 0x0000003d42791220 */ /* 0x000fe20000410000 */
[----:B------:R-:W-:Y:S02]  /*2b20*/  @P1 SHF.L.U32 R61, R11, 0x10, RZ ;  /* 0x000000100b3d1819 */ /* 0x000fe400000006ff */
[----:B------:R-:W-:-:S03]  /*2b30*/  F2FP.BF16.F32.PACK_AB R62, RZ, R123 ;  /* 0x0000007bff3e723e */ /* 0x000fc600000010ff */
[----:B-1----:R-:W-:Y:S01]  /*2b40*/  @P1 FMUL.FTZ R70, R61, R70 ;  /* 0x000000463d461220 */ /* 0x002fe20000410000 */
[----:B------:R-:W-:Y:S01]  /*2b50*/  @P1 SHF.L.U32 R61, R146, 0x10, RZ ;  /* 0x00000010923d1819 */ /* 0x000fe200000006ff */
[----:B--2---:R-:W-:Y:S01]  /*2b60*/  @P1 FMUL.FTZ R0, R0, R129 ;  /* 0x0000008100001220 */ /* 0x004fe20000410000 */
[----:B------:R-:W-:Y:S02]  /*2b70*/  HFMA2 R129, -RZ, RZ, 0, 0 ;  /* 0x00000000ff817431 */ /* 0x000fe400000001ff */
[----:B------:R-:W-:Y:S01]  /*2b80*/  @P1 FMUL.FTZ R129, R70, R63 ;  /* 0x0000003f46811220 */ /* 0x000fe20000410000 */
[----:B------:R-:W-:Y:S01]  /*2b90*/  F2FP.BF16.F32.PACK_AB R63, RZ, R125 ;  /* 0x0000007dff3f723e */ /* 0x000fe200000010ff */
[----:B------:R-:W-:Y:S01]  /*2ba0*/  @P1 FMUL.FTZ R127, R61, R0 ;  /* 0x000000003d7f1220 */ /* 0x000fe20000410000 */
[----:B------:R-:W-:Y:S02]  /*2bb0*/  F2FP.BF16.F32.PACK_AB R61, RZ, R121 ;  /* 0x00000079ff3d723e */ /* 0x000fe400000010ff */
[----:B------:R-:W-:Y:S01]  /*2bc0*/  F2FP.BF16.F32.PACK_AB R0, RZ, R119 ;  /* 0x00000077ff00723e */ /* 0x000fe200000010ff */
[----:B---3--:R-:W-:Y:S01]  /*2bd0*/  @P1 FMUL.FTZ R60, R60, R165 ;  /* 0x000000a53c3c1220 */ /* 0x008fe20000410000 */
[----:B------:R-:W-:-:S02]  /*2be0*/  F2FP.BF16.F32.PACK_AB R66, RZ, R127 ;  /* 0x0000007fff42723e */ /* 0x000fc400000010ff */
[----:B------:R-:W-:Y:S01]  /*2bf0*/  F2FP.BF16.F32.PACK_AB R68, RZ, R129 ;  /* 0x00000081ff44723e */ /* 0x000fe200000010ff */
[----:B------:R-:W-:Y:S01]  /*2c00*/  @P1 FMUL.FTZ R131, R167, R60 ;  /* 0x0000003ca7831220 */ /* 0x000fe20000410000 */
[----:B------:R-:W-:Y:S02]  /*2c10*/  F2FP.BF16.F32.PACK_AB R60, RZ, R117 ;  /* 0x00000075ff3c723e */ /* 0x000fe400000010ff */
[----:B------:R-:W-:Y:S02]  /*2c20*/  PRMT R61, R61, 0x5410, R62 ;  /* 0x000054103d3d7816 */ /* 0x000fe4000000003e */
[----:B------:R-:W-:Y:S02]  /*2c30*/  F2FP.BF16.F32.PACK_AB R70, RZ, R131 ;  /* 0x00000083ff46723e */ /* 0x000fe400000010ff */
[----:B------:R-:W-:Y:S02]  /*2c40*/  PRMT R62, R63, 0x5410, R66 ;  /* 0x000054103f3e7816 */ /* 0x000fe40000000042 */
[----:B------:R-:W-:-:S02]  /*2c50*/  PRMT R60, R60, 0x5410, R0 ;  /* 0x000054103c3c7816 */ /* 0x000fc40000000000 */
[----:B------:R-:W-:-:S07]  /*2c60*/  PRMT R63, R68, 0x5410, R70 ;  /* 0x00005410443f7816 */ /* 0x000fce0000000046 */
.L_x_189:
[----:B------:R-:W-:Y:S01]  /*2c70*/  FADD.FTZ R0, RZ, R67 ;  /* 0x00000043ff007221 */ /* 0x000fe20000010000 */
[----:B------:R-:W0:Y:S01]  /*2c80*/  S2R R78, SR_TID.X ;  /* 0x00000000004e7919 */ /* 0x000e220000002100 */
[----:B------:R-:W-:Y:S01]  /*2c90*/  IMAD.WIDE.U32 R2, R75, 0x10, R2 ;  /* 0x000000104b027825 */ /* 0x000fe200078e0002 */
[----:B------:R-:W-:Y:S03]  /*2ca0*/  BSSY.RECONVERGENT B0, `(.L_x_190) ;  /* 0x0000081000007945 */ /* 0x000fe60003800200 */
        /* <DEDUP_REMOVED lines=8> */
[----:B------:R-:W-:Y:S01]  /*2d30*/  FADD.FTZ R0, R0, R85 ;  /* 0x0000005500007221 */ /* 0x000fe20000010000 */
[----:B0-----:R-:W-:-:S03]  /*2d40*/  LOP3.LUT P0, RZ, R78, 0x1f, RZ, 0xc0, !PT ;  /* 0x0000001f4eff7812 */ /* 0x001fc6000780c0ff */
        /* <DEDUP_REMOVED lines=36> */
[----:B------:R-:W-:Y:S02]  /*2f90*/  FADD.FTZ R165, -R74, R71 ;  /* 0x000000474aa57221 */ /* 0x000fe40000010100 */
[----:B------:R-:W-:-:S04]  /*2fa0*/  FFMA.FTZ R0, R0, R0, RZ ;  /* 0x0000000000007223 */ /* 0x000fc800000100ff */
[----:B------:R-:W-:-:S04]  /*2fb0*/  FFMA.FTZ R0, R169, R169, R0 ;  /* 0x000000a9a9007223 */ /* 0x000fc80000010000 */
[----:B------:R-:W-:Y:S01]  /*2fc0*/  FFMA.FTZ R0, R165, R165, R0 ;  /* 0x000000a5a5007223 */ /* 0x000fe20000010000 */
[----:B------:R-:W-:-:S04]  /*2fd0*/  FADD.FTZ R165, -R74, R73 ;  /* 0x000000494aa57221 */ /* 0x000fc80000010100 */
        /* <DEDUP_REMOVED lines=56> */
[----:B------:R-:W-:-:S05]  /*3360*/  FFMA.FTZ R0, R165, R165, R0 ;  /* 0x000000a5a5007223 */ /* 0x000fca0000010000 */
[----:B------:R-:W0:Y:S02]  /*3370*/  SHFL.BFLY PT, R165, R0, 0x1, 0x1f ;  /* 0x0c201f0000a57f89 */ /* 0x000e2400000e0000 */
[----:B0-----:R-:W-:Y:S01]  /*3380*/  FADD.FTZ R165, R0, R165 ;  /* 0x000000a500a57221 */ /* 0x001fe20000010000 */
[----:B------:R-:W-:-:S04]  /*3390*/  LOP3.LUT R0, R78, 0x1f, RZ, 0xc0, !PT ;  /* 0x0000001f4e007812 */ /* 0x000fc800078ec0ff */
[----:B------:R-:W0:Y:S01]  /*33a0*/  SHFL.BFLY PT, R66, R165, 0x2, 0x1f ;  /* 0x0c401f00a5427f89 */ /* 0x000e2200000e0000 */
[----:B------:R-:W-:Y:S01]  /*33b0*/  ISETP.GT.U32.AND P1, PT, R0, 0x7, PT ;  /* 0x000000070000780c */ /* 0x000fe20003f24070 */
        /* <DEDUP_REMOVED lines=15> */
.L_x_191:
[----:B------:R-:W-:Y:S05]  /*34b0*/  BSYNC.RECONVERGENT B0 ;  /* 0x0000000000007941 */ /* 0x000fea0003800200 */
.L_x_190:
[----:B------:R-:W-:Y:S01]  /*34c0*/  BAR.SYNC.DEFER_BLOCKING 0x0 ;  /* 0x0000000000007b1d */ /* 0x000fe20000010000 */
[----:B0-----:R-:W-:Y:S01]  /*34d0*/  HFMA2 R0, -RZ, RZ, 0, 0 ;  /* 0x00000000ff007431 */ /* 0x001fe200000001ff */
[----:B------:R-:W-:-:S04]  /*34e0*/  CS2R R2, SRZ ;  /* 0x0000000000027805 */ /* 0x000fc8000001ff00 */
[----:B------:R-:W-:Y:S04]  /*34f0*/  BSSY.RECONVERGENT B0, `(.L_x_192) ;  /* 0x000000a000007945 */ /* 0x000fe80003800200 */
        /* <DEDUP_REMOVED lines=9> */
.L_x_193:
[----:B------:R-:W-:Y:S05]  /*3590*/  BSYNC.RECONVERGENT B0 ;  /* 0x0000000000007941 */ /* 0x000fea0003800200 */
.L_x_192:
[----:B------:R-:W1:Y:S01]  /*35a0*/  SHFL.DOWN PT, R61, R0, 0x4, 0x1f ;  /* 0x08801f00003d7f89 */ /* 0x000e6200000e0000 */
[----:B------:R-:W-:Y:S02]  /*35b0*/  ISETP.NE.AND P0, PT, R78, RZ, PT ;  /* 0x000000ff4e00720c */ /* 0x000fe40003f05270 */
[----:B------:R-:W-:Y:S01]  /*35c0*/  ISETP.NE.AND P1, PT, RZ, UR10, PT ;  /* 0x0000000aff007c0c */ /* 0x000fe2000bf25270 */
[----:B0-----:R-:W0:Y:S04]  /*35d0*/  SHFL.DOWN PT, R63, R2, 0x4, 0x1f ;  /* 0x08801f00023f7f89 */ /* 0x001e2800000e0000 */
[----:B------:R-:W2:Y:S01]  /*35e0*/  SHFL.DOWN PT, R60, R3, 0x4, 0x1f ;  /* 0x08801f00033c7f89 */ /* 0x000ea200000e0000 */
[----:B-1----:R-:W-:Y:S01]  /*35f0*/  IMAD.IADD R62, R61, 0x1, R0 ;  /* 0x000000013d3e7824 */ /* 0x002fe200078e0200 */
[----:B------:R-:W-:-:S02]  /*3600*/  I2FP.F32.S32 R70, R61 ;  /* 0x0000003d00467245 */ /* 0x000fc40000201400 */
[----:B------:R-:W-:Y:S02]  /*3610*/  I2FP.F32.U32 R61, R0 ;  /* 0x00000000003d7245 */ /* 0x000fe40000201000 */
[----:B------:R-:W-:Y:S01]  /*3620*/  I2FP.F32.S32 R66, R62 ;  /* 0x0000003e00427245 */ /* 0x000fe20000201400 */
[----:B------:R-:W1:Y:S01]  /*3630*/  SHFL.DOWN PT, R165, R62, 0x2, 0x1f ;  /* 0x08401f003ea57f89 */ /* 0x000e6200000e0000 */
[C---:B0-----:R-:W-:Y:S01]  /*3640*/  FMUL.FTZ R72, R63.reuse, R70 ;  /* 0x000000463f487220 */ /* 0x041fe20000410000 */
[----:B------:R-:W-:Y:S01]  /*3650*/  FADD.FTZ R63, -R63, R2 ;  /* 0x000000023f3f7221 */ /* 0x000fe20000010100 */
[----:B------:R-:W0:Y:S01]  /*3660*/  MUFU.RCP R68, R66 ;  /* 0x0000004200447308 */ /* 0x000e220000001000 */
[----:B--2---:R-:W-:Y:S01]  /*3670*/  FADD.FTZ R3, R60, R3 ;  /* 0x000000033c037221 */ /* 0x004fe20000010000 */
[----:B------:R-:W-:Y:S01]  /*3680*/  FFMA.FTZ R75, R61, R2, R72 ;  /* 0x000000023d4b7223 */ /* 0x000fe20000010048 */
[----:B------:R-:W-:-:S04]  /*3690*/  FMUL.FTZ R63, R63, R63 ;  /* 0x0000003f3f3f7220 */ /* 0x000fc80000410000 */
[----:B------:R-:W-:-:S04]  /*36a0*/  FMUL.FTZ R63, R63, R61 ;  /* 0x0000003d3f3f7220 */ /* 0x000fc80000410000 */
[----:B------:R-:W-:Y:S01]  /*36b0*/  FMUL.FTZ R63, R63, R70 ;  /* 0x000000463f3f7220 */ /* 0x000fe20000410000 */
[----:B0-----:R-:W-:-:S03]  /*36c0*/  FMUL.FTZ R75, R68, R75 ;  /* 0x0000004b444b7220 */ /* 0x001fc60000410000 */
        /* <DEDUP_REMOVED lines=15> */
[-C--:B---3--:R-:W-:Y:S01]  /*37c0*/  IADD3 R62, PT, PT, R62, R167.reuse, RZ ;  /* 0x000000a73e3e7210 */ /* 0x088fe20007ffe0ff */
[----:B------:R-:W0:Y:S01]  /*37d0*/  LDC R66, c[0x0][0x448] ;  /* 0x00011200ff427b82 */ /* 0x000e220000000800 */
[----:B------:R-:W-:Y:S01]  /*37e0*/  I2FP.F32.S32 R167, R167 ;  /* 0x000000a700a77245 */ /* 0x000fe20000201400 */
[----:B------:R-:W1:Y:S01]  /*37f0*/  SHFL.DOWN PT, R0, R75, 0x1, 0x1f ;  /* 0x08201f004b007f89 */ /* 0x000e6200000e0000 */
[----:B------:R-:W-:Y:S01]  /*3800*/  FMUL.FTZ R63, R63, R165 ;  /* 0x000000a53f3f7220 */ /* 0x000fe20000410000 */
[----:B------:R-:W-:-:S03]  /*3810*/  I2FP.F32.S32 R62, R62 ;  /* 0x0000003e003e7245 */ /* 0x000fc60000201400 */
[----:B------:R-:W-:-:S03]  /*3820*/  FFMA.FTZ R2, R61, R63, R2 ;  /* 0x0000003f3d027223 */ /* 0x000fc60000010002 */
[----:B------:R-:W2:Y:S02]  /*3830*/  MUFU.RCP R62, R62 ;  /* 0x0000003e003e7308 */ /* 0x000ea40000001000 */
[----:B------:R-:W3:Y:S01]  /*3840*/  SHFL.DOWN PT, R3, R2, 0x1, 0x1f ;  /* 0x08201f0002037f89 */ /* 0x000ee200000e0000 */
[----:B-1----:R-:W-:Y:S01]  /*3850*/  FADD.FTZ R61, R75, -R0 ;  /* 0x800000004b3d7221 */ /* 0x002fe20000010000 */
[----:B------:R-:W-:-:S03]  /*3860*/  FMUL.FTZ R63, R0, R167 ;  /* 0x000000a7003f7220 */ /* 0x000fc60000410000 */
[----:B------:R-:W-:Y:S01]  /*3870*/  FMUL.FTZ R61, R61, R61 ;  /* 0x0000003d3d3d7220 */ /* 0x000fe20000410000 */
[----:B------:R-:W-:-:S03]  /*3880*/  FFMA.FTZ R63, R60, R75, R63 ;  /* 0x0000004b3c3f7223 */ /* 0x000fc6000001003f */
[----:B------:R-:W-:Y:S01]  /*3890*/  FMUL.FTZ R61, R60, R61 ;  /* 0x0000003d3c3d7220 */ /* 0x000fe20000410000 */
[----:B--2---:R-:W-:Y:S01]  /*38a0*/  FMUL.FTZ R63, R62, R63 ;  /* 0x0000003f3e3f7220 */ /* 0x004fe20000410000 */
[----:B---3--:R-:W-:Y:S02]  /*38b0*/  FADD.FTZ R3, R2, R3 ;  /* 0x0000000302037221 */ /* 0x008fe40000010000 */
        /* <DEDUP_REMOVED lines=12> */
[----:B---3--:R-:W-:-:S03]  /*3980*/  @!P0 IMAD.WIDE R60, R76, 0x4, R60 ;  /* 0x000000044c3c8825 */ /* 0x008fc600078e023c */
[----:B------:R-:W1:Y:S02]  /*3990*/  MUFU.RSQ R66, R0 ;  /* 0x0000000000427308 */ /* 0x000e640000001400 */
[----:B-1----:R0:W-:Y:S01]  /*39a0*/  @!P0 STG.E desc[UR6][R60.64], R66 ;  /* 0x000000423c008986 */ /* 0x0021e2000c101906 */
[----:B------:R-:W-:-:S13]  /*39b0*/  ISETP.GE.AND P0, PT, R64, 0x1, PT ;  /* 0x000000014000780c */ /* 0x000fda0003f06270 */
[----:B0-----:R-:W-:Y:S05]  /*39c0*/  @!P0 BRA `(.L_x_194) ;  /* 0x0000000c00088947 */ /* 0x001fea0003800000 */
[----:B------:R-:W-:Y:S01]  /*39d0*/  FSEL R0, R63, RZ, !P1 ;  /* 0x000000ff3f007208 */ /* 0x000fe20004800000 */
[----:B------:R-:W-:Y:S01]  /*39e0*/  IMAD.U32 R74, R58, 0x10000, RZ ;  /* 0x000100003a4a7824 */ /* 0x000fe200078e00ff */
[----:B------:R-:W-:Y:S01]  /*39f0*/  IADD3 R64, PT, PT, R64, -0x1, RZ ;  /* 0xffffffff40407810 */ /* 0x000fe20007ffe0ff */
        /* <DEDUP_REMOVED lines=34> */
[----:B------:R-:W-:-:S02]  /*3c20*/  IMAD R65, R64, R65, RZ ;  /* 0x0000004140417224 */ /* 0x000fc400078e02ff */
        /* <DEDUP_REMOVED lines=32> */
[----:B------:R-:W-:Y:S01]  /*3e30*/  IMAD.U32 R0, R56, 0x10000, RZ ;  /* 0x0001000038007824 */ /* 0x000fe200078e00ff */
[----:B------:R-:W-:Y:S01]  /*3e40*/  SHF.L.U32 R62, R96, 0x10, RZ ;  /* 0x00000010603e7819 */ /* 0x000fe200000006ff */
[----:B------:R-:W-:Y:S01]  /*3e50*/  IMAD.U32 R66, R57, 0x10000, RZ ;  /* 0x0001000039427824 */ /* 0x000fe200078e00ff */
        /* <DEDUP_REMOVED lines=41> */
[----:B------:R-:W-:Y:S02]  /*40f0*/  SHF.L.U32 R88, R23, 0x10, RZ ;  /* 0x0000001017587819 */ /* 0x000fe400000006ff */
[----:B------:R-:W-:Y:S01]  /*4100*/  SHF.L.U32 R80, R16, 0x10, RZ ;  /* 0x0000001010507819 */ /* 0x000fe200000006ff */
[----:B------:R-:W-:Y:S01]  /*4110*/  FFMA.FTZ R99, R99, R0, R2 ;  /* 0x0000000063637223 */ /* 0x000fe20000010002 */
        /* <DEDUP_REMOVED lines=19> */
[----:B------:R-:W0:Y:S01]  /*4250*/  LDC.64 R2, c[0x0][0x428] ;  /* 0x00010a00ff027b82 */ /* 0x000e220000000a00 */
        /* <DEDUP_REMOVED lines=14> */
[----:B------:R-:W-:Y:S01]  /*4340*/  SHF.R.S32.HI R0, RZ, 0x1f, R65 ;  /* 0x0000001fff007819 */ /* 0x000fe20000011441 */
[----:B------:R-:W-:Y:S01]  /*4350*/  IMAD.U32 R80, R46, 0x10000, RZ ;  /* 0x000100002e507824 */ /* 0x000fe200078e00ff */
[----:B------:R-:W-:Y:S01]  /*4360*/  SHF.L.U32 R82, R14, 0x10, RZ ;  /* 0x000000100e527819 */ /* 0x000fe200000006ff */
[----:B------:R-:W-:Y:S01]  /*4370*/  FFMA.FTZ R116, R123, R116, R118 ;  /* 0x000000747b747223 */ /* 0x000fe20000010076 */
[----:B------:R-:W-:-:S02]  /*4380*/  SHF.L.U32 R84, R128, 0x10, RZ ;  /* 0x0000001080547819 */ /* 0x000fc400000006ff */
[----:B------:R-:W-:Y:S01]  /*4390*/  SHF.L.U32 R118, R162, 0x10, RZ ;  /* 0x00000010a2767819 */ /* 0x000fe200000006ff */
[----:B------:R-:W-:Y:S01]  /*43a0*/  FFMA.FTZ R125, R125, R80, R82 ;  /* 0x000000507d7d7223 */ /* 0x000fe20000010052 */
[----:B------:R-:W-:Y:S01]  /*43b0*/  LEA.HI R65, R0, R65, RZ, 0x3 ;  /* 0x0000004100417211 */ /* 0x000fe200078f18ff */
[----:B------:R-:W-:Y:S01]  /*43c0*/  IMAD.U32 R0, R47, 0x10000, RZ ;  /* 0x000100002f007824 */ /* 0x000fe200078e00ff */
[----:B------:R-:W-:Y:S01]  /*43d0*/  SHF.L.U32 R80, R15, 0x10, RZ ;  /* 0x000000100f507819 */ /* 0x000fe200000006ff */
[----:B------:R-:W-:Y:S01]  /*43e0*/  FFMA.FTZ R118, R127, R84, R118 ;  /* 0x000000547f767223 */ /* 0x000fe20000010076 */
[----:B------:R-:W-:Y:S02]  /*43f0*/  LEA.HI.SX32 R65, R65, R78, 0x1d ;  /* 0x0000004e41417211 */ /* 0x000fe400078feaff */
[----:B------:R-:W-:Y:S01]  /*4400*/  SHF.L.U32 R82, R126, 0x10, RZ ;  /* 0x000000107e527819 */ /* 0x000fe200000006ff */
[----:B------:R-:W-:Y:S01]  /*4410*/  FFMA.FTZ R0, R129, R0, R80 ;  /* 0x0000000081007223 */ /* 0x000fe20000010050 */
[----:B------:R-:W-:Y:S01]  /*4420*/  SHF.L.U32 R84, R161, 0x10, RZ ;  /* 0x00000010a1547819 */ /* 0x000fe200000006ff */
[C---:B------:R-:W-:Y:S01]  /*4430*/  VIADD R83, R65.reuse, 0x100 ;  /* 0x0000010041537836 */ /* 0x040fe20000000000 */
[C---:B------:R-:W-:Y:S01]  /*4440*/  IADD3 R85, PT, PT, R65.reuse, 0x200, RZ ;  /* 0x0000020041557810 */ /* 0x040fe20007ffe0ff */
[C---:B0-----:R-:W-:Y:S01]  /*4450*/  IMAD.WIDE.U32 R80, R65.reuse, 0x10, R2 ;  /* 0x0000001041507825 */ /* 0x041fe200078e0002 */
[----:B------:R-:W-:-:S03]  /*4460*/  IADD3 R73, PT, PT, R65, 0x300, RZ ;  /* 0x0000030041497810 */ /* 0x000fc60007ffe0ff */
[----:B------:R-:W-:Y:S01]  /*4470*/  FFMA.FTZ R75, R75, R82, R84 ;  /* 0x000000524b4b7223 */ /* 0x000fe20000010054 */
[----:B------:R-:W-:Y:S01]  /*4480*/  F2FP.BF16.F32.PACK_AB R63, R68, R63 ;  /* 0x0000003f443f723e */ /* 0x000fe200000010ff */
[--C-:B------:R-:W-:Y:S01]  /*4490*/  IMAD.WIDE.U32 R82, R83, 0x10, R2.reuse ;  /* 0x0000001053527825 */ /* 0x100fe200078e0002 */
[----:B------:R-:W-:Y:S02]  /*44a0*/  F2FP.BF16.F32.PACK_AB R62, R67, R62 ;  /* 0x0000003e433e723e */ /* 0x000fe400000010ff */
[----:B------:R-:W-:Y:S01]  /*44b0*/  F2FP.BF16.F32.PACK_AB R61, R70, R61 ;  /* 0x0000003d463d723e */ /* 0x000fe200000010ff */
[--C-:B------:R-:W-:Y:S01]  /*44c0*/  IMAD.WIDE.U32 R84, R85, 0x10, R2.reuse ;  /* 0x0000001055547825 */ /* 0x100fe200078e0002 */
[----:B------:R-:W-:Y:S02]  /*44d0*/  F2FP.BF16.F32.PACK_AB R60, R69, R60 ;  /* 0x0000003c453c723e */ /* 0x000fe400000010ff */
[----:B------:R-:W-:Y:S01]  /*44e0*/  F2FP.BF16.F32.PACK_AB R67, R99, R86 ;  /* 0x000000566343723e */ /* 0x000fe200000010ff */
[----:B------:R-:W-:Y:S01]  /*44f0*/  IMAD.WIDE.U32 R2, R73, 0x10, R2 ;  /* 0x0000001049027825 */ /* 0x000fe200078e0002 */
        /* <DEDUP_REMOVED lines=8> */
[----:B------:R-:W-:Y:S02]  /*4580*/  F2FP.BF16.F32.PACK_AB R68, R103, R74 ;  /* 0x0000004a6744723e */ /* 0x000fe400000010ff */
[----:B------:R-:W-:-:S02]  /*4590*/  F2FP.BF16.F32.PACK_AB R75, R75, R0 ;  /* 0x000000004b4b723e */ /* 0x000fc400000010ff */
[----:B------:R-:W-:Y:S01]  /*45a0*/  F2FP.BF16.F32.PACK_AB R74, R118, R125 ;  /* 0x0000007d764a723e */ /* 0x000fe200000010ff */
[----:B------:R0:W-:Y:S01]  /*45b0*/  STG.E.128 desc[UR6][R84.64], R68 ;  /* 0x0000004454007986 */ /* 0x0001e2000c101d06 */
[----:B------:R-:W-:Y:S02]  /*45c0*/  F2FP.BF16.F32.PACK_AB R73, R116, R121 ;  /* 0x000000797449723e */ /* 0x000fe400000010ff */
[----:B------:R-:W-:-:S05]  /*45d0*/  F2FP.BF16.F32.PACK_AB R72, R102, R117 ;  /* 0x000000756648723e */ /* 0x000fca00000010ff */
[----:B------:R0:W-:Y:S02]  /*45e0*/  STG.E.128 desc[UR6][R2.64], R72 ;  /* 0x0000004802007986 */ /* 0x0001e4000c101d06 */
.L_x_194:
[----:B0-----:R-:W0:Y:S01]  /*45f0*/  LDC.64 R2, c[0x0][0x380] ;  /* 0x0000e000ff027b82 */ /* 0x001e220000000a00 */
[----:B------:R-:W-:Y:S01]  /*4600*/  UPLOP3.LUT UP0, UPT, UPT, UPT, UP0, 0x40, 0x4 ;  /* 0x000000000004789c */ /* 0x000fe20003f0e800 */
[----:B0-----:R-:W-:-:S04]  /*4610*/  IADD3 R76, PT, PT, R76, R2, RZ ;  /* 0x000000024c4c7210 */ /* 0x001fc80007ffe0ff */
[----:B------:R-:W-:-:S13]  /*4620*/  ISETP.GE.AND P0, PT, R76, R3, PT ;  /* 0x000000034c00720c */ /* 0x000fda0003f06270 */
[----:B------:R-:W-:Y:S05]  /*4630*/  @!P0 BRA `(.L_x_195) ;  /* 0xffffffbc00fc8947 */ /* 0x000fea000383ffff */
[----:B------:R-:W-:Y:S05]  /*4640*/  EXIT ;  /* 0x000000000000794d */ /* 0x000fea0003800000 */
.L_x_196:
        /* <DEDUP_REMOVED lines=11> */
.L_x_27467:


//--------------------- .text._ZN10layer_norm13ln_fwd_kernelINS_13Kernel_traitsI13__nv_bfloat16S2_S2_S2_fjLj8192ELj1ELj1ELj8ELj16ENS_18Kernel_traits_baseILj8192ES2_S2_S2_S2_fjLj256EEEEELb1ELb0ELb0ELb0EEEvNS_9FwdParamsE --------------------------
	.section	.text._ZN10layer_norm13ln_fwd_kernelINS_13Kernel_traitsI13__nv_bfloat16S2_S2_S2_fjLj8192ELj1ELj1ELj8ELj16ENS_18Kernel_traits_baseILj8192ES2_S2_S2_S2_fjLj256EEEEELb1ELb0ELb0ELb0EEEvNS_9FwdParamsE,"ax",@progbits
	.align	128
        .global         _ZN10layer_norm13ln_fwd_kernelINS_13Kernel_traitsI13__nv_bfloat16S2_S2_S2_fjLj8192ELj1ELj1ELj8ELj16ENS_18Kernel_traits_baseILj8192ES2_S2_S2_S2_fjLj256EEEEELb1ELb0ELb0ELb0EEEvNS_9FwdParamsE
        .type           _ZN10layer_norm13ln_fwd_kernelINS_13Kernel_traitsI13__nv_bfloat16S2_S2_S2_fjLj8192ELj1ELj1ELj8ELj16ENS_18Kernel_traits_baseILj8192ES2_S2_S2_S2_fjLj256EEEEELb1ELb0ELb0ELb0EEEvNS_9FwdParamsE,@function
        .size           _ZN10layer_norm13ln_fwd_kernelINS_13Kernel_traitsI13__nv_bfloat16S2_S2_S2_fjLj8192ELj1ELj1ELj8ELj16ENS_18Kernel_traits_baseILj8192ES2_S2_S2_S2_fjLj256EEEEELb1ELb0ELb0ELb0EEEvNS_9FwdParamsE,(.L_x_27468 - _ZN10layer_norm13ln_fwd_kernelINS_13Kernel_traitsI13__nv_bfloat16S2_S2_S2_fjLj8192ELj1ELj1ELj8ELj16ENS_18Kernel_traits_baseILj8192ES2_S2_S2_S2_fjLj256EEEEELb1ELb0ELb0ELb0EEEvNS_9FwdParamsE)
        .other          _ZN10layer_norm13ln_fwd_kernelINS_13Kernel_traitsI13__nv_bfloat16S2_S2_S2_fjLj8192ELj1ELj1ELj8ELj16ENS_18Kernel_traits_baseILj8192ES2_S2_S2_S2_fjLj256EEEEELb1ELb0ELb0ELb0EEEvNS_9FwdParamsE,@"STO_CUDA_ENTRY STV_DEFAULT"
_ZN10layer_norm13ln_fwd_kernelINS_13Kernel_traitsI13__nv_bfloat16S2_S2_S2_fjLj8192ELj1ELj1ELj8ELj16ENS_18Kernel_traits_baseILj8192ES2_S2_S2_S2_fjLj256EEEEELb1ELb0ELb0ELb0EEEvNS_9FwdParamsE:
.text._ZN10layer_norm13ln_fwd_kernelINS_13Kernel_traitsI13__nv_bfloat16S2_S2_S2_fjLj8192ELj1ELj1ELj8ELj16ENS_18Kernel_traits_baseILj8192ES2_S2_S2_S2_fjLj256EEEEELb1ELb0ELb0ELb0EEEvNS_9FwdParamsE:
[----:B------:R-:W-:Y:S01]  /*0000*/  LDC R1, c[0x0][0x37c] ;  /* 0x0000df00ff017b82 */ /* 0x000fe20000000800 */
[----:B------:R-:W0:Y:S07]  /*0010*/  LDCU.U8 UR4, c[0x0][0x464] ;  /* 0x00008c80ff0477ac */ /* 0x000e2e0008000000 */
[----:B------:R-:W1:Y:S01]  /*0020*/  LDC R18, c[0x0][0x458] ;  /* 0x00011600ff127b82 */ /* 0x000e620000000800 */
[----:B------:R-:W2:Y:S01]  /*0030*/  LDCU.64 UR8, c[0x0][0x450] ;  /* 0x00008a00ff0877ac */ /* 0x000ea20008000a00 */
[----:B------:R-:W3:Y:S06]  /*0040*/  LDCU.64 UR6, c[0x0][0x358] ;  /* 0x00006b00ff0677ac */ /* 0x000eec0008000a00 */
[----:B------:R-:W1:Y:S01]  /*0050*/  LDC R19, c[0x0][0x45c] ;  /* 0x00011700ff137b82 */ /* 0x000e620000000800 */
[----:B------:R-:W4:Y:S01]  /*0060*/  LDCU.64 UR10, c[0x0][0x438] ;  /* 0x00008700ff0a77ac */ /* 0x000f220008000a00 */
[----:B------:R-:W5:Y:S01]  /*0070*/  LDCU UR5, c[0x0][0x388] ;  /* 0x00007100ff0577ac */ /* 0x000f620008000800 */
[----:B0-----:R-:W-:Y:S01]  /*0080*/  ISETP.NE.AND P0, PT, RZ, UR4, PT ;  /* 0x00000004ff007c0c */ /* 0x001fe2000bf05270 */
[----:B--2---:R-:W-:-:S02]  /*0090*/  IMAD.U32 R2, RZ, RZ, UR8 ;  /* 0x00000008ff027e24 */ /* 0x004fc4000f8e00ff */
[----:B------:R-:W-:-:S10]  /*00a0*/  IMAD.U32 R3, RZ, RZ, UR9 ;  /* 0x00000009ff037e24 */ /* 0x000fd4000f8e00ff */
[----:B---3--:R-:W2:Y:S01]  /*00b0*/  @P0 LDG.E.64 R2, desc[UR6][R2.64] ;  /* 0x0000000602020981 */ /* 0x008ea2000c1e1b00 */
[----:B------:R-:W0:Y:S03]  /*00c0*/  @P0 LDC R7, c[0x0][0x460] ;  /* 0x00011800ff070b82 */ /* 0x000e260000000800 */
[----:B-1----:R-:W0:Y:S01]  /*00d0*/  @P0 LDG.E.64 R4, desc[UR6][R18.64] ;  /* 0x0000000612040981 */ /* 0x002e22000c1e1b00 */
[----:B----4-:R-:W-:Y:S01]  /*00e0*/  UISETP.NE.U32.AND UP0, UPT, UR10, URZ, UPT ;  /* 0x000000ff0a00728c */ /* 0x010fe2000bf05070 */
[----:B------:R-:W-:Y:S01]  /*00f0*/  BSSY.RECONVERGENT B0, `(.L_x_197) ;  /* 0x0000061000007945 */ /* 0x000fe20003800200 */
[----:B-----5:R-:W-:Y:S01]  /*0100*/  USHF.R.S32.HI UR4, URZ, 0x1f, UR5 ;  /* 0x0000001fff047899 */ /* 0x020fe20008011405 */
[----:B------:R-:W1:Y:S01]  /*0110*/  S2R R0, SR_TID.X ;  /* 0x0000000000007919 */ /* 0x000e620000002100 */
[----:B------:R-:W3:Y:S01]  /*0120*/  S2UR UR15, SR_CTAID.X ;  /* 0x00000000000f79c3 */ /* 0x000ee20000002500 */
[----:B------:R-:W-:-:S02]  /*0130*/  UISETP.NE.AND.EX UP0, UPT, UR11, URZ, UPT, UP0 ;  /* 0x000000ff0b00728c */ /* 0x000fc4000bf05300 */
[----:B------:R-:W-:-:S04]  /*0140*/  ULEA.HI UR4, UR4, UR5, URZ, 0x3 ;  /* 0x0000000504047291 */ /* 0x000fc8000f8f18ff */
[----:B------:R-:W-:Y:S01]  /*0150*/  USHF.R.S32.HI UR4, URZ, 0x3, UR4 ;  /* 0x00000003ff047899 */ /* 0x000fe20008011404 */
[----:B--2---:R-:W-:Y:S02]  /*0160*/  @P0 R2UR UR8, R2 ;  /* 0x00000000020802ca */ /* 0x004fe400000e0000 */
[----:B------:R-:W-:Y:S02]  /*0170*/  @P0 R2UR UR9, R3 ;  /* 0x00000000030902ca */ /* 0x000fe400000e0000 */
[----:B0-----:R-:W-:Y:S02]  /*0180*/  @P0 IADD3 R18, P1, PT, R4, R7, RZ ;  /* 0x0000000704120210 */ /* 0x001fe40007f3e0ff */
[----:B-1----:R-:W-:Y:S02]  /*0190*/  MOV R3, R0 ;  /* 0x0000000000037202 */ /* 0x002fe40000000f00 */
[----:B------:R-:W-:Y:S01]  /*01a0*/  LOP3.LUT R2, R0, 0xe0, RZ, 0xc0, !PT ;  /* 0x000000e000027812 */ /* 0x000fe200078ec0ff */
[----:B------:R-:W-:Y:S01]  /*01b0*/  @P0 IMAD.X R19, RZ, RZ, R5, P1 ;  /* 0x000000ffff130224 */ /* 0x000fe200008e0605 */
[----:B------:R-:W-:-:S03]  /*01c0*/  LOP3.LUT R64, R3, 0xff, RZ, 0x3c, !PT ;  /* 0x000000ff03407812 */ /* 0x000fc600078e3cff */
[----:B------:R-:W-:Y:S01]  /*01d0*/  UIADD3 UR20, UPT, UPT, UR8, -0x61c88647, URZ ;  /* 0x9e3779b908147890 */ /* 0x000fe2000fffe0ff */
[--C-:B------:R-:W-:Y:S01]  /*01e0*/  SHF.R.U64 R23, R18, 0x2, R19.reuse ;  /* 0x0000000212177819 */ /* 0x100fe20000001213 */
[----:B------:R-:W-:Y:S01]  /*01f0*/  VIADD R64, R64, UR4 ;  /* 0x0000000440407c36 */ /* 0x000fe20008000000 */
[----:B------:R-:W-:Y:S01]  /*0200*/  SHF.R.U32.HI R22, RZ, 0x2, R19 ;  /* 0x00000002ff167819 */ /* 0x000fe20000011613 */
[----:B------:R-:W-:Y:S02]  /*0210*/  UIADD3 UR21, UPT, UPT, UR9, -0x4498517b, URZ ;  /* 0xbb67ae8509157890 */ /* 0x000fe4000fffe0ff */
[----:B------:R-:W-:Y:S02]  /*0220*/  UIADD3 UR22, UPT, UPT, UR8, 0x3c6ef372, URZ ;  /* 0x3c6ef37208167890 */ /* 0x000fe4000fffe0ff */
[----:B------:R-:W-:Y:S02]  /*0230*/  UIADD3 UR14, UPT, UPT, UR8, -0x255992d5, URZ ;  /* 0xdaa66d2b080e7890 */ /* 0x000fe4000fffe0ff */
[----:B------:R-:W-:-:S02]  /*0240*/  UIADD3 UR12, UPT, UPT, UR9, 0x32370b8f, URZ ;  /* 0x32370b8f090c7890 */ /* 0x000fc4000fffe0ff */
[----:B------:R-:W-:Y:S02]  /*0250*/  UIADD3 UR13, UPT, UPT, UR8, 0x78dde6e4, URZ ;  /* 0x78dde6e4080d7890 */ /* 0x000fe4000fffe0ff */
[----:B------:R-:W-:Y:S02]  /*0260*/  UIADD3 UR16, UPT, UPT, UR9, -0x126145ec, URZ ;  /* 0xed9eba1409107890 */ /* 0x000fe4000fffe0ff */
[----:B------:R-:W-:Y:S02]  /*0270*/  UIADD3 UR17, UPT, UPT, UR9, -0x56f99767, URZ ;  /* 0xa906689909117890 */ /* 0x000fe4000fffe0ff */
[----:B------:R-:W-:Y:S02]  /*0280*/  UIADD3 UR18, UPT, UPT, UR8, -0x4ab325aa, URZ ;  /* 0xb54cda5608127890 */ /* 0x000fe4000fffe0ff */
[----:B------:R-:W-:Y:S02]  /*0290*/  UIADD3 UR23, UPT, UPT, UR9, 0x646e171e, URZ ;  /* 0x646e171e09177890 */ /* 0x000fe4000fffe0ff */
[----:B------:R-:W-:-:S02]  /*02a0*/  UIADD3 UR19, UPT, UPT, UR8, 0x5384540f, URZ ;  /* 0x5384540f08137890 */ /* 0x000fc4000fffe0ff */
[----:B------:R-:W-:Y:S02]  /*02b0*/  UIADD3 UR24, UPT, UPT, UR9, 0x1fd5c5a3, URZ ;  /* 0x1fd5c5a309187890 */ /* 0x000fe4000fffe0ff */
[----:B------:R-:W-:Y:S02]  /*02c0*/  UIADD3 UR25, UPT, UPT, UR8, -0xe443238, URZ ;  /* 0xf1bbcdc808197890 */ /* 0x000fe4000fffe0ff */
[----:B------:R-:W-:Y:S02]  /*02d0*/  UIADD3 UR26, UPT, UPT, UR9, -0x24c28bd8, URZ ;  /* 0xdb3d7428091a7890 */ /* 0x000fe4000fffe0ff */
[----:B------:R-:W-:Y:S02]  /*02e0*/  UIADD3 UR27, UPT, UPT, UR8, -0x700cb87f, URZ ;  /* 0x8ff34781081b7890 */ /* 0x000fe4000fffe0ff */
[----:B------:R-:W-:Y:S01]  /*02f0*/  UIADD3 UR28, UPT, UPT, UR9, -0x695add53, URZ ;  /* 0x96a522ad091c7890 */ /* 0x000fe2000fffe0ff */
[----:B---3--:R-:W-:Y:S11]  /*0300*/  BRA.U !UP0, `(.L_x_198) ;  /* 0x0000000108847547 */ /* 0x008ff6000b800000 */
        /* <DEDUP_REMOVED lines=33> */
.L_x_198:
        /* <DEDUP_REMOVED lines=11> */
[----:B-1----:R-:W-:-:S04]  /*05d0*/  @P1 IMAD.WIDE.U32 R8, R3, 0x10, R8 ;  /* 0x0000001003081825 */ /* 0x002fc800078e0008 */
[----:B------:R-:W-:Y:S01]  /*05e0*/  @P1 VIADD R3, R3, 0x100 ;  /* 0x0000010003031836 */ /* 0x000fe20000000000 */
[----:B------:R0:W5:Y:S03]  /*05f0*/  @P1 LDG.E.128 R44, desc[UR6][R8.64] ;  /* 0x00000006082c1981 */ /* 0x000166000c1e1d00 */
[C---:B--2---:R-:W-:Y:S01]  /*0600*/  @P2 IMAD.WIDE.U32 R10, R3.reuse, 0x10, R10 ;  /* 0x00000010030a2825 */ /* 0x044fe200078e000a */
[----:B------:R-:W-:-:S04]  /*0610*/  @P2 IADD3 R3, PT, PT, R3, 0x100, RZ ;  /* 0x0000010003032810 */ /* 0x000fc80007ffe0ff */
[----:B------:R0:W5:Y:S01]  /*0620*/  @P2 LDG.E.128 R36, desc[UR6][R10.64] ;  /* 0x000000060a242981 */ /* 0x000162000c1e1d00 */
[----:B---3--:R-:W-:-:S05]  /*0630*/  @P3 IMAD.WIDE.U32 R4, R3, 0x10, R12 ;  /* 0x0000001003043825 */ /* 0x008fca00078e000c */
[----:B------:R0:W5:Y:S01]  /*0640*/  @P3 LDG.E.128 R28, desc[UR6][R4.64] ;  /* 0x00000006041c3981 */ /* 0x000162000c1e1d00 */
[----:B------:R-:W-:Y:S02]  /*0650*/  HFMA2 R50, -RZ, RZ, 0, 0 ;  /* 0x00000000ff327431 */ /* 0x000fe400000001ff */
[----:B------:R-:W-:Y:S01]  /*0660*/  IMAD.MOV.U32 R34, RZ, RZ, RZ ;  /* 0x000000ffff227224 */ /* 0x000fe200078e00ff */
[----:B------:R-:W-:Y:S01]  /*0670*/  CS2R R32, SRZ ;  /* 0x0000000000207805 */ /* 0x000fe2000001ff00 */
[----:B------:R-:W-:Y:S01]  /*0680*/  IMAD.MOV.U32 R42, RZ, RZ, RZ ;  /* 0x000000ffff2a7224 */ /* 0x000fe200078e00ff */
[----:B------:R-:W-:Y:S02]  /*0690*/  CS2R R40, SRZ ;  /* 0x0000000000287805 */ /* 0x000fe4000001ff00 */
[----:B------:R-:W-:Y:S02]  /*06a0*/  CS2R R48, SRZ ;  /* 0x0000000000307805 */ /* 0x000fe4000001ff00 */
[----:B------:R-:W-:-:S02]  /*06b0*/  @P3 CS2R R26, SRZ ;  /* 0x00000000001a3805 */ /* 0x000fc4000001ff00 */
[----:B------:R-:W-:Y:S01]  /*06c0*/  @P3 CS2R R24, SRZ ;  /* 0x0000000000183805 */ /* 0x000fe2000001ff00 */
[----:B------:R-:W-:Y:S01]  /*06d0*/  @P0 IMAD.MOV.U32 R51, RZ, RZ, RZ ;  /* 0x000000ffff330224 */ /* 0x000fe200078e00ff */
[----:B------:R-:W-:Y:S01]  /*06e0*/  @P2 MOV R35, RZ ;  /* 0x000000ff00232202 */ /* 0x000fe20000000f00 */
[----:B0-----:R-:W-:-:S07]  /*06f0*/  @P1 IMAD.MOV.U32 R43, RZ, RZ, RZ ;  /* 0x000000ffff2b1224 */ /* 0x001fce00078e00ff */
.L_x_199:
[----:B------:R-:W-:Y:S05]  /*0700*/  BSYNC.RECONVERGENT B0 ;  /* 0x0000000000007941 */ /* 0x000fea0003800200 */
.L_x_197:
[----:B------:R-:W0:Y:S02]  /*0710*/  LDCU UR5, c[0x0][0x384] ;  /* 0x00007080ff0577ac */ /* 0x000e240008000800 */
[----:B0-----:R-:W-:-:S06]  /*0720*/  UISETP.GE.AND UP0, UPT, UR15, UR5, UPT ;  /* 0x000000050f00728c */ /* 0x001fcc000bf06270 */
[----:B------:R-:W-:-:S13]  /*0730*/  PLOP3.LUT P0, PT, PT, PT, UP0, 0x80, 0x8 ;  /* 0x000000000008781c */ /* 0x000fda0003f0f008 */
[----:B------:R-:W-:Y:S05]  /*0740*/  @P0 EXIT ;  /* 0x000000000000094d */ /* 0x000fea0003800000 */
[----:B------:R-:W0:Y:S01]  /*0750*/  LDC R21, c[0x0][0x360] ;  /* 0x0000d800ff157b82 */ /* 0x000e220000000800 */
[C---:B------:R-:W-:Y:S01]  /*0760*/  IMAD.HI.U32 R4, R23.reuse, -0x2daee0ad, RZ ;  /* 0xd2511f5317047827 */ /* 0x040fe200078e00ff */
[----:B------:R-:W-:Y:S01]  /*0770*/  UIADD3 UR5, UPT, UPT, UR9, 0x76cf5d0a, URZ ;  /* 0x76cf5d0a09057890 */ /* 0x000fe2000fffe0ff */
[----:B------:R-:W-:Y:S01]  /*0780*/  LOP3.LUT R18, R18, 0x3, RZ, 0xc0, !PT ;  /* 0x0000000312127812 */ /* 0x000fe200078ec0ff */
[----:B------:R-:W1:Y:S01]  /*0790*/  LDCU.64 UR10, c[0x0][0x3e0] ;  /* 0x00007c00ff0a77ac */ /* 0x000e620008000a00 */
[----:B------:R-:W-:Y:S01]  /*07a0*/  IMAD R8, R23, -0x2daee0ad, RZ ;  /* 0xd2511f5317087824 */ /* 0x000fe200078e02ff */
[----:B------:R-:W-:Y:S02]  /*07b0*/  LOP3.LUT R4, R4, UR9, RZ, 0x3c, !PT ;  /* 0x0000000904047c12 */ /* 0x000fe4000f8e3cff */
[----:B-----5:R-:W-:Y:S01]  /*07c0*/  PRMT R17, R35, 0x7632, R17 ;  /* 0x0000763223117816 */ /* 0x020fe20000000011 */
[----:B------:R-:W-:Y:S01]  /*07d0*/  UPLOP3.LUT UP2, UPT, UPT, UPT, UPT, 0x40, 0x4 ;  /* 0x000000000004789c */ /* 0x000fe20003f4e870 */
[----:B------:R-:W-:Y:S01]  /*07e0*/  PRMT R16, R39, 0x7632, R16 ;  /* 0x0000763227107816 */ /* 0x000fe20000000010 */
[----:B------:R-:W-:Y:S01]  /*07f0*/  IMAD.HI.U32 R5, R4, -0x326172a9, RZ ;  /* 0xcd9e8d5704057827 */ /* 0x000fe200078e00ff */
[----:B------:R-:W-:-:S02]  /*0800*/  PRMT R15, R43, 0x7632, R15 ;  /* 0x000076322b0f7816 */ /* 0x000fc4000000000f */
[----:B------:R-:W-:Y:S01]  /*0810*/  PRMT R14, R47, 0x7632, R14 ;  /* 0x000076322f0e7816 */ /* 0x000fe2000000000e */
[----:B------:R-:W-:Y:S01]  /*0820*/  IMAD R4, R4, -0x326172a9, RZ ;  /* 0xcd9e8d5704047824 */ /* 0x000fe200078e02ff */
[----:B------:R-:W-:Y:S02]  /*0830*/  PRMT R13, R44, 0x7632, R13 ;  /* 0x000076322c0d7816 */ /* 0x000fe4000000000d */
[----:B------:R-:W-:Y:S02]  /*0840*/  PRMT R12, R51, 0x7632, R12 ;  /* 0x00007632330c7816 */ /* 0x000fe4000000000c */
[----:B------:R-:W-:Y:S01]  /*0850*/  PRMT R11, R55, 0x7632, R11 ;  /* 0x00007632370b7816 */ /* 0x000fe2000000000b */
[----:B-1----:R-:W-:Y:S01]  /*0860*/  UISETP.NE.U32.AND UP0, UPT, UR10, URZ, UPT ;  /* 0x000000ff0a00728c */ /* 0x002fe2000bf05070 */
[----:B------:R-:W-:Y:S01]  /*0870*/  PRMT R10, R50, 0x7632, R10 ;  /* 0x00007632320a7816 */ /* 0x000fe2000000000a */
[----:B0-----:R-:W-:Y:S02]  /*0880*/  IMAD R21, R21, UR15, R0 ;  /* 0x0000000f15157c24 */ /* 0x001fe4000f8e0200 */
[----:B------:R-:W-:-:S02]  /*0890*/  UISETP.NE.AND.EX UP0, UPT, UR11, URZ, UPT, UP0 ;  /* 0x000000ff0b00728c */ /* 0x000fc4000bf05300 */
[C---:B------:R-:W-:Y:S01]  /*08a0*/  IMAD.HI.U32 R3, R21.reuse, -0x326172a9, RZ ;  /* 0xcd9e8d5715037827 */ /* 0x040fe200078e00ff */
[----:B------:R-:W0:Y:S03]  /*08b0*/  LDCU.64 UR10, c[0x0][0x3a0] ;  /* 0x00007400ff0a77ac */ /* 0x000e260008000a00 */
[----:B------:R-:W-:Y:S01]  /*08c0*/  IMAD R6, R21, -0x326172a9, RZ ;  /* 0xcd9e8d5715067824 */ /* 0x000fe200078e02ff */
[----:B------:R-:W-:-:S04]  /*08d0*/  LOP3.LUT R3, R22, UR8, R3, 0x96, !PT ;  /* 0x0000000816037c12 */ /* 0x000fc8000f8e9603 */
[----:B------:R-:W-:Y:S01]  /*08e0*/  LOP3.LUT R5, R6, UR20, R5, 0x96, !PT ;  /* 0x0000001406057c12 */ /* 0x000fe2000f8e9605 */
[----:B------:R-:W-:-:S04]  /*08f0*/  IMAD.HI.U32 R7, R3, -0x2daee0ad, RZ ;  /* 0xd2511f5303077827 */ /* 0x000fc800078e00ff */
[----:B------:R-:W-:Y:S01]  /*0900*/  IMAD R9, R3, -0x2daee0ad, RZ ;  /* 0xd2511f5303097824 */ /* 0x000fe200078e02ff */
[----:B------:R-:W-:Y:S01]  /*0910*/  LOP3.LUT R7, R8, UR21, R7, 0x96, !PT ;  /* 0x0000001508077c12 */ /* 0x000fe2000f8e9607 */
[----:B------:R-:W-:-:S04]  /*0920*/  IMAD.HI.U32 R6, R5, -0x2daee0ad, RZ ;  /* 0xd2511f5305067827 */ /* 0x000fc800078e00ff */
[----:B------:R-:W-:Y:S01]  /*0930*/  IMAD.HI.U32 R3, R7, -0x326172a9, RZ ;  /* 0xcd9e8d5707037827 */ /* 0x000fe200078e00ff */
[----:B------:R-:W-:Y:S01]  /*0940*/  LOP3.LUT R6, R9, UR5, R6, 0x96, !PT ;  /* 0x0000000509067c12 */ /* 0x000fe2000f8e9606 */
[----:B------:R-:W-:Y:S02]  /*0950*/  UIADD3 UR5, UPT, UPT, UR8, 0x1715609d, URZ ;  /* 0x1715609d08057890 */ /* 0x000fe4000fffe0ff */
[----:B------:R-:W-:Y:S01]  /*0960*/  IMAD R8, R5, -0x2daee0ad, RZ ;  /* 0xd2511f5305087824 */ /* 0x000fe200078e02ff */
[----:B------:R-:W-:Y:S01]  /*0970*/  LOP3.LUT R3, R4, UR22, R3, 0x96, !PT ;  /* 0x0000001604037c12 */ /* 0x000fe2000f8e9603 */
[----:B------:R-:W-:Y:S02]  /*0980*/  IMAD R7, R7, -0x326172a9, RZ ;  /* 0xcd9e8d5707077824 */ /* 0x000fe400078e02ff */
[----:B------:R-:W-:-:S04]  /*0990*/  IMAD.HI.U32 R4, R6, -0x326172a9, RZ ;  /* 0xcd9e8d5706047827 */ /* 0x000fc800078e00ff */
[----:B------:R-:W-:Y:S01]  /*09a0*/  IMAD.HI.U32 R5, R3, -0x2daee0ad, RZ ;  /* 0xd2511f5303057827 */ /* 0x000fe200078e00ff */
[----:B------:R-:W-:-:S03]  /*09b0*/  LOP3.LUT R4, R7, UR14, R4, 0x96, !PT ;  /* 0x0000000e07047c12 */ /* 0x000fc6000f8e9604 */
[----:B------:R-:W-:Y:S01]  /*09c0*/  IMAD R6, R6, -0x326172a9, RZ ;  /* 0xcd9e8d5706067824 */ /* 0x000fe200078e02ff */
[----:B------:R-:W-:Y:S01]  /*09d0*/  LOP3.LUT R5, R8, UR12, R5, 0x96, !PT ;  /* 0x0000000c08057c12 */ /* 0x000fe2000f8e9605 */
[----:B------:R-:W-:Y:S02]  /*09e0*/  IMAD R8, R3, -0x2daee0ad, RZ ;  /* 0xd2511f5303087824 */ /* 0x000fe400078e02ff */
[----:B------:R-:W-:-:S04]  /*09f0*/  IMAD.HI.U32 R7, R4, -0x2daee0ad, RZ ;  /* 0xd2511f5304077827 */ /* 0x000fc800078e00ff */
[C---:B------:R-:W-:Y:S01]  /*0a00*/  IMAD.HI.U32 R3, R5.reuse, -0x326172a9, RZ ;  /* 0xcd9e8d5705037827 */ /* 0x040fe200078e00ff */
[----:B------:R-:W-:Y:S01]  /*0a10*/  LOP3.LUT R7, R8, UR16, R7, 0x96, !PT ;  /* 0x0000001008077c12 */ /* 0x000fe2000f8e9607 */
[----:B------:R-:W1:Y:S02]  /*0a20*/  LDCU UR16, c[0x0][0x388] ;  /* 0x00007100ff1077ac */ /* 0x000e640008000800 */
[----:B------:R-:W-:Y:S01]  /*0a30*/  IMAD R9, R4, -0x2daee0ad, RZ ;  /* 0xd2511f5304097824 */ /* 0x000fe200078e02ff */
[----:B------:R-:W-:Y:S01]  /*0a40*/  LOP3.LUT R3, R6, UR13, R3, 0x96, !PT ;  /* 0x0000000d06037c12 */ /* 0x000fe2000f8e9603 */
[----:B------:R-:W-:Y:S01]  /*0a50*/  IMAD R6, R5, -0x326172a9, RZ ;  /* 0xcd9e8d5705067824 */ /* 0x000fe200078e02ff */
[----:B------:R-:W2:Y:S01]  /*0a60*/  LDCU.64 UR12, c[0x0][0x380] ;  /* 0x00007000ff0c77ac */ /* 0x000ea20008000a00 */
[----:B------:R-:W-:-:S04]  /*0a70*/  IMAD.HI.U32 R5, R7, -0x326172a9, RZ ;  /* 0xcd9e8d5707057827 */ /* 0x000fc800078e00ff */
[----:B------:R-:W-:Y:S01]  /*0a80*/  IMAD.HI.U32 R4, R3, -0x2daee0ad, RZ ;  /* 0xd2511f5303047827 */ /* 0x000fe200078e00ff */
[----:B------:R-:W-:Y:S01]  /*0a90*/  LOP3.LUT R5, R6, UR5, R5, 0x96, !PT ;  /* 0x0000000506057c12 */ /* 0x000fe2000f8e9605 */
[----:B------:R-:W-:Y:S02]  /*0aa0*/  ULOP3.LUT UR5, UR4, 0xffffff00, URZ, 0xc0, !UPT ;  /* 0xffffff0004057892 */ /* 0x000fe4000f8ec0ff */
[----:B------:R-:W-:Y:S01]  /*0ab0*/  IMAD R6, R7, -0x326172a9, RZ ;  /* 0xcd9e8d5707067824 */ /* 0x000fe200078e02ff */
[----:B------:R-:W-:Y:S01]  /*0ac0*/  LOP3.LUT R4, R9, UR17, R4, 0x96, !PT ;  /* 0x0000001109047c12 */ /* 0x000fe2000f8e9604 */
[----:B------:R-:W-:Y:S01]  /*0ad0*/  IMAD R9, R3, -0x2daee0ad, RZ ;  /* 0xd2511f5303097824 */ /* 0x000fe200078e02ff */
[----:B------:R-:W3:Y:S01]  /*0ae0*/  LDCU.U8 UR17, c[0x0][0x410] ;  /* 0x00008200ff1177ac */ /* 0x000ee20008000000 */
[----:B------:R-:W-:-:S04]  /*0af0*/  IMAD.HI.U32 R8, R5, -0x2daee0ad, RZ ;  /* 0xd2511f5305087827 */ /* 0x000fc800078e00ff */
[----:B------:R-:W-:Y:S01]  /*0b00*/  IMAD.HI.U32 R3, R4, -0x326172a9, RZ ;  /* 0xcd9e8d5704037827 */ /* 0x000fe200078e00ff */
[----:B------:R-:W-:-:S03]  /*0b10*/  LOP3.LUT R8, R9, UR23, R8, 0x96, !PT ;  /* 0x0000001709087c12 */ /* 0x000fc6000f8e9608 */
[----:B------:R-:W-:Y:S01]  /*0b20*/  IMAD R7, R4, -0x326172a9, RZ ;  /* 0xcd9e8d5704077824 */ /* 0x000fe200078e02ff */
[----:B------:R-:W-:Y:S01]  /*0b30*/  LOP3.LUT R3, R6, UR18, R3, 0x96, !PT ;  /* 0x0000001206037c12 */ /* 0x000fe2000f8e9603 */
[----:B------:R-:W-:Y:S01]  /*0b40*/  IMAD R6, R5, -0x2daee0ad, RZ ;  /* 0xd2511f5305067824 */ /* 0x000fe200078e02ff */
[----:B------:R-:W4:Y:S01]  /*0b50*/  LDCU UR18, c[0x0][0x400] ;  /* 0x00008000ff1277ac */ /* 0x000f220008000800 */
[----:B------:R-:W-:-:S04]  /*0b60*/  IMAD.HI.U32 R4, R8, -0x326172a9, RZ ;  /* 0xcd9e8d5708047827 */ /* 0x000fc800078e00ff */
[----:B------:R-:W-:Y:S01]  /*0b70*/  IMAD.HI.U32 R5, R3, -0x2daee0ad, RZ ;  /* 0xd2511f5303057827 */ /* 0x000fe200078e00ff */
[----:B------:R-:W-:Y:S01]  /*0b80*/  LOP3.LUT R4, R7, UR19, R4, 0x96, !PT ;  /* 0x0000001307047c12 */ /* 0x000fe2000f8e9604 */
[----:B------:R-:W-:Y:S02]  /*0b90*/  ULOP3.LUT UR19, UR4, 0xff, URZ, 0xc0, !UPT ;  /* 0x000000ff04137892 */ /* 0x000fe4000f8ec0ff */
[----:B------:R-:W-:Y:S01]  /*0ba0*/  IMAD R7, R3, -0x2daee0ad, RZ ;  /* 0xd2511f5303077824 */ /* 0x000fe200078e02ff */
[----:B------:R-:W-:Y:S01]  /*0bb0*/  LOP3.LUT R5, R6, UR24, R5, 0x96, !PT ;  /* 0x0000001806057c12 */ /* 0x000fe2000f8e9605 */
[----:B------:R-:W-:Y:S02]  /*0bc0*/  IMAD R8, R8, -0x326172a9, RZ ;  /* 0xcd9e8d5708087824 */ /* 0x000fe400078e02ff */
[----:B------:R-:W-:-:S04]  /*0bd0*/  IMAD.HI.U32 R6, R4, -0x2daee0ad, RZ ;  /* 0xd2511f5304067827 */ /* 0x000fc800078e00ff */
[----:B------:R-:W-:Y:S01]  /*0be0*/  IMAD.HI.U32 R3, R5, -0x326172a9, RZ ;  /* 0xcd9e8d5705037827 */ /* 0x000fe200078e00ff */
[----:B------:R-:W-:Y:S02]  /*0bf0*/  LOP3.LUT R56, R7, UR26, R6, 0x96, !PT ;  /* 0x0000001a07387c12 */ /* 0x000fe4000f8e9606 */
[----:B------:R-:W-:Y:S01]  /*0c00*/  PRMT R7, R49, 0x7632, R7 ;  /* 0x0000763231077816 */ /* 0x000fe20000000007 */
[----:B------:R-:W-:Y:S01]  /*0c10*/  IMAD R5, R5, -0x326172a9, RZ ;  /* 0xcd9e8d5705057824 */ /* 0x000fe200078e02ff */
[----:B------:R-:W-:Y:S01]  /*0c20*/  LOP3.LUT R99, R8, UR25, R3, 0x96, !PT ;  /* 0x0000001908637c12 */ /* 0x000fe2000f8e9603 */
[----:B------:R-:W-:Y:S01]  /*0c30*/  IMAD.MOV R3, RZ, RZ, -R2 ;  /* 0x000000ffff037224 */ /* 0x000fe200078e0a02 */
[----:B------:R-:W-:Y:S01]  /*0c40*/  PRMT R8, R54, 0x7632, R8 ;  /* 0x0000763236087816 */ /* 0x000fe20000000008 */
[----:B------:R-:W-:Y:S01]  /*0c50*/  IMAD.SHL.U32 R2, R0, 0x20, RZ ;  /* 0x0000002000027824 */ /* 0x000fe200078e00ff */
[----:B------:R-:W-:Y:S01]  /*0c60*/  PRMT R6, R53, 0x7632, R6 ;  /* 0x0000763235067816 */ /* 0x000fe20000000006 */
[----:B------:R-:W-:Y:S01]  /*0c70*/  IMAD.HI.U32 R20, R56, -0x326172a9, RZ ;  /* 0xcd9e8d5738147827 */ /* 0x000fe200078e00ff */
[----:B------:R-:W-:-:S02]  /*0c80*/  VIADDMNMX R0, R3, UR19, RZ, !PT ;  /* 0x0000001303007c46 */ /* 0x000fc4000f8001ff */
[----:B------:R-:W-:Y:S01]  /*0c90*/  LOP3.LUT R2, R2, 0x3e0, RZ, 0xc0, !PT ;  /* 0x000003e002027812 */ /* 0x000fe200078ec0ff */
[----:B------:R-:W-:Y:S01]  /*0ca0*/  IMAD R4, R4, -0x2daee0ad, RZ ;  /* 0xd2511f5304047824 */ /* 0x000fe200078e02ff */
[----:B------:R-:W-:Y:S01]  /*0cb0*/  VIMNMX R0, PT, PT, R0, 0x20, PT ;  /* 0x0000002000007848 */ /* 0x000fe20003fe0100 */
[----:B------:R-:W-:Y:S01]  /*0cc0*/  IMAD.HI.U32 R19, R99, -0x2daee0ad, RZ ;  /* 0xd2511f5363137827 */ /* 0x000fe200078e00ff */
[----:B------:R-:W-:Y:S02]  /*0cd0*/  IADD3 R2, PT, PT, RZ, -R2, RZ ;  /* 0x80000002ff027210 */ /* 0x000fe40007ffe0ff */
[----:B------:R-:W-:Y:S01]  /*0ce0*/  LEA R0, R0, UR5, 0x3 ;  /* 0x0000000500007c11 */ /* 0x000fe2000f8e18ff */
[----:B------:R-:W-:Y:S01]  /*0cf0*/  IMAD.MOV.U32 R3, RZ, RZ, RZ ;  /* 0x000000ffff037224 */ /* 0x000fe200078e00ff */
[----:B------:R-:W-:Y:S01]  /*0d00*/  LOP3.LUT R20, R5, UR27, R20, 0x96, !PT ;  /* 0x0000001b05147c12 */ /* 0x000fe2000f8e9614 */
[----:B------:R-:W-:Y:S01]  /*0d10*/  IMAD R99, R99, -0x2daee0ad, RZ ;  /* 0xd2511f5363637824 */ /* 0x000fe200078e02ff */
[----:B------:R-:W-:Y:S01]  /*0d20*/  I2FP.F32.U32 R9, R0 ;  /* 0x0000000000097245 */ /* 0x000fe20000201000 */
[----:B------:R-:W-:Y:S01]  /*0d30*/  IMAD.MOV.U32 R0, RZ, RZ, R2 ;  /* 0x000000ffff007224 */ /* 0x000fe200078e0002 */
[----:B------:R-:W-:-:S02]  /*0d40*/  LOP3.LUT R19, R4, UR28, R19, 0x96, !PT ;  /* 0x0000001c04137c12 */ /* 0x000fc4000f8e9613 */
[----:B------:R-:W-:Y:S02]  /*0d50*/  PRMT R5, R48, 0x7632, R5 ;  /* 0x0000763230057816 */ /* 0x000fe40000000005 */
[----:B------:R-:W0:Y:S01]  /*0d60*/  MUFU.RCP R9, R9 ;  /* 0x0000000900097308 */ /* 0x000e220000001000 */
[----:B------:R-:W-:Y:S02]  /*0d70*/  VIADDMNMX R0, R0, UR19, RZ, !PT ;  /* 0x0000001300007c46 */ /* 0x000fe4000f8001ff */
[----:B------:R-:W-:Y:S02]  /*0d80*/  PRMT R4, R52, 0x7632, R4 ;  /* 0x0000763234047816 */ /* 0x000fe40000000004 */
[----:B------:R-:W-:-:S04]  /*0d90*/  VIMNMX R0, PT, PT, R0, 0x20, PT ;  /* 0x0000002000007848 */ /* 0x000fc80003fe0100 */
[----:B------:R-:W-:Y:S01]  /*0da0*/  LEA R2, R0, UR5, 0x3 ;  /* 0x0000000500027c11 */ /* 0x000fe2000f8e18ff */
[----:B-1234-:R-:W-:-:S07]  /*0db0*/  IMAD R0, R56, -0x326172a9, RZ ;  /* 0xcd9e8d5738007824 */ /* 0x01efce00078e02ff */
.L_x_547:
[----:B-1----:R-:W1:Y:S01]  /*0dc0*/  @UP0 LDCU.64 UR4, c[0x0][0x3e0] ;  /* 0x00007c00ff0407ac */ /* 0x002e620008000a00 */
[----:B------:R-:W-:Y:S01]  /*0dd0*/  PLOP3.LUT P0, PT, PT, PT, UP0, 0x80, 0x8 ;  /* 0x000000000008781c */ /* 0x000fe20003f0f008 */
[----:B-1----:R-:W-:-:S06]  /*0de0*/  @UP0 UIMAD.WIDE UR4, UR15, 0x2, UR4 ;  /* 0x000000020f0408a5 */ /* 0x002fcc000f8e0204 */
[----:B0-234-:R-:W-:Y:S01]  /*0df0*/  MOV R56, UR4 ;  /* 0x0000000400387c02 */ /* 0x01dfe20008000f00 */
[----:B------:R-:W-:-:S05]  /*0e00*/  IMAD.U32 R57, RZ, RZ, UR5 ;  /* 0x00000005ff397e24 */ /* 0x000fca000f8e00ff */
[----:B------:R-:W2:Y:S01]  /*0e10*/  @P0 LDG.E.U16 R56, desc[UR6][R56.64] ;  /* 0x0000000638380981 */ /* 0x000ea2000c1e1500 */
[----:B------:R-:W-:Y:S01]  /*0e20*/  PLOP3.LUT P0, PT, PT, PT, UP0, 0x80, 0x8 ;  /* 0x000000000008781c */ /* 0x000fe20003f0f008 */
[----:B------:R-:W-:Y:S01]  /*0e30*/  UIMAD UR4, UR15, UR16, URZ ;  /* 0x000000100f0472a4 */ /* 0x000fe2000f8e02ff */
[----:B------:R-:W-:Y:S01]  /*0e40*/  ISETP.GE.U32.AND P1, PT, R64, 0x100, PT ;  /* 0x000001004000780c */ /* 0x000fe20003f26070 */
[----:B------:R-:W1:Y:S01]  /*0e50*/  S2R R98, SR_TID.X ;  /* 0x0000000000627919 */ /* 0x000e620000002100 */
[----:B------:R-:W-:Y:S01]  /*0e60*/  BSSY.RECONVERGENT B0, `(.L_x_200) ;  /* 0x0000665000007945 */ /* 0x000fe20003800200 */
[----:B------:R-:W-:Y:S01]  /*0e70*/  USHF.R.S32.HI UR5, URZ, 0x1f, UR4 ;  /* 0x0000001fff057899 */ /* 0x000fe20008011404 */
[----:B------:R-:W-:-:S03]  /*0e80*/  P2R R100, PR, RZ, 0x2 ;  /* 0x00000002ff647803 */ /* 0x000fc60000000000 */
[----:B------:R-:W-:-:S03]  /*0e90*/  ULEA.HI UR5, UR5, UR4, URZ, 0x3 ;  /* 0x0000000405057291 */ /* 0x000fc6000f8f18ff */
[----:B------:R-:W-:-:S03]  /*0ea0*/  UMOV UR4, 0x3f800000 ;  /* 0x3f80000000047882 */ /* 0x000fc60000000000 */
[----:B------:R-:W-:-:S05]  /*0eb0*/  IMAD.U32 R81, RZ, RZ, UR5 ;  /* 0x00000005ff517e24 */ /* 0x000fca000f8e00ff */
[----:B-1----:R-:W-:-:S04]  /*0ec0*/  LEA.HI.SX32 R81, R81, R98, 0x1d ;  /* 0x0000006251517211 */ /* 0x002fc800078feaff */
[----:B------:R-:W-:Y:S02]  /*0ed0*/  MOV R102, R81 ;  /* 0x0000005100667202 */ /* 0x000fe40000000f00 */
[----:B--2---:R-:W-:-:S13]  /*0ee0*/  @P0 R2UR UR19, R56 ;  /* 0x00000000381302ca */ /* 0x004fda00000e0000 */
[----:B------:R-:W-:Y:S01]  /*0ef0*/  @UP0 USHF.L.U32 UR4, UR19, 0x10, URZ ;  /* 0x0000001013040899 */ /* 0x000fe200080006ff */
[----:B------:R-:W-:Y:S11]  /*0f00*/  @!P1 BRA `(.L_x_201) ;  /* 0x0000006400689947 */ /* 0x000ff60003800000 */
[----:B------:R-:W1:Y:S02]  /*0f10*/  LDC.64 R56, c[0x0][0x390] ;  /* 0x0000e400ff387b82 */ /* 0x000e640000000a00 */
[----:B-1----:R-:W-:-:S06]  /*0f20*/  IMAD.WIDE.U32 R56, R81, 0x10, R56 ;  /* 0x0000001051387825 */ /* 0x002fcc00078e0038 */
[----:B------:R-:W5:Y:S01]  /*0f30*/  LDG.E.128 R56, desc[UR6][R56.64] ;  /* 0x0000000638387981 */ /* 0x000f62000c1e1d00 */
[----:B0-----:R-:W-:-:S04]  /*0f40*/  UISETP.NE.U32.AND UP1, UPT, UR10, URZ, UPT ;  /* 0x000000ff0a00728c */ /* 0x001fc8000bf25070 */
[----:B------:R-:W-:-:S09]  /*0f50*/  UISETP.NE.AND.EX UP1, UPT, UR11, URZ, UPT, UP1 ;  /* 0x000000ff0b00728c */ /* 0x000fd2000bf25310 */
[----:B------:R-:W-:Y:S05]  /*0f60*/  BRA.U !UP1, `(.L_x_202) ;  /* 0x0000003109b47547 */ /* 0x000fea000b800000 */
[----:B------:R-:W0:Y:S02]  /*0f70*/  LDC.64 R60, c[0x0][0x3a0] ;  /* 0x0000e800ff3c7b82 */ /* 0x000e240000000a00 */
[----:B0-----:R-:W-:-:S06]  /*0f80*/  IMAD.WIDE.U32 R60, R81, 0x10, R60 ;  /* 0x00000010513c7825 */ /* 0x001fcc00078e003c */
[----:B------:R-:W5:Y:S01]  /*0f90*/  LDG.E.128 R60, desc[UR6][R60.64] ;  /* 0x000000063c3c7981 */ /* 0x000f62000c1e1d00 */
[----:B------:R-:W-:Y:S01]  /*0fa0*/  ISETP.NE.AND P0, PT, R18, 0x1, PT ;  /* 0x000000011200780c */ /* 0x000fe20003f05270 */
[----:B------:R-:W-:Y:S01]  /*0fb0*/  BSSY.RECONVERGENT B1, `(.L_x_203) ;  /* 0x000005c000017945 */ /* 0x000fe20003800200 */
[----:B------:R-:W-:Y:S01]  /*0fc0*/  IMAD.MOV.U32 R70, RZ, RZ, 0x2 ;  /* 0x00000002ff467424 */ /* 0x000fe200078e00ff */
[----:B------:R-:W-:Y:S01]  /*0fd0*/  MOV R102, R99 ;  /* 0x0000006300667202 */ /* 0x000fe20000000f00 */
[----:B------:R-:W-:-:S09]  /*0fe0*/  IMAD.MOV.U32 R71, RZ, RZ, R0 ;  /* 0x000000ffff477224 */ /* 0x000fd200078e0000 */
[----:B------:R-:W-:Y:S05]  /*0ff0*/  @!P0 BRA `(.L_x_204) ;  /* 0x00000004005c8947 */ /* 0x000fea0003800000 */
[----:B------:R-:W-:-:S05]  /*1000*/  IMAD.MOV.U32 R71, RZ, RZ, 0x2 ;  /* 0x00000002ff477424 */ /* 0x000fca00078e00ff */
[----:B------:R-:W-:-:S05]  /*1010*/  VIADDMNMX.U32 R70, R18, 0xfffffffe, R71, PT ;  /* 0xfffffffe12467846 */ /* 0x000fca0003800047 */
[----:B------:R-:W-:-:S04]  /*1020*/  IMAD.SHL.U32 R73, R70, 0x4, RZ ;  /* 0x0000000446497824 */ /* 0x000fc800078e00ff */
[----:B------:R-:W0:Y:S02]  /*1030*/  LDC R70, c[0x2][R73] ;  /* 0x0080000049467b82 */ /* 0x000e240000000800 */
[----:B0-----:R-:W-:-:S04]  /*1040*/  SHF.R.S32.HI R71, RZ, 0x1f, R70 ;  /* 0x0000001fff477819 */ /* 0x001fc80000011446 */
.L_x_27300:
[----:B------:R-:W-:Y:S05]  /*1050*/  BRX R70 -0x1060                                        (*"BRANCH_TARGETS .L_x_27301,.L_x_27302,.L_x_27303"*) ;  /* 0xffffffec46e87949 */ /* 0x000fea000383ffff */
.L_x_27303:
[----:B------:R-:W-:Y:S01]  /*1060*/  IADD3 R70, PT, PT, R18, 0x1, RZ ;  /* 0x0000000112467810 */ /* 0x000fe20007ffe0ff */
[----:B------:R-:W-:Y:S02]  /*1070*/  IMAD.MOV.U32 R102, RZ, RZ, R99 ;  /* 0x000000ffff667224 */ /* 0x000fe400078e0063 */
[----:B------:R-:W-:Y:S01]  /*1080*/  IMAD.MOV.U32 R71, RZ, RZ, R20 ;  /* 0x000000ffff477224 */ /* 0x000fe200078e0014 */
[----:B------:R-:W-:Y:S06]  /*1090*/  BRA `(.L_x_204) ;  /* 0x0000000400347947 */ /* 0x000fec0003800000 */
.L_x_27301:
[----:B------:R-:W-:Y:S01]  /*10a0*/  MOV R102, R99 ;  /* 0x0000006300667202 */ /* 0x000fe20000000f00 */
[----:B------:R-:W-:Y:S02]  /*10b0*/  IMAD.MOV.U32 R70, RZ, RZ, 0x3 ;  /* 0x00000003ff467424 */ /* 0x000fe400078e00ff */
[----:B------:R-:W-:Y:S01]  /*10c0*/  IMAD.MOV.U32 R71, RZ, RZ, R19 ;  /* 0x000000ffff477224 */ /* 0x000fe200078e0013 */
[----:B------:R-:W-:Y:S06]  /*10d0*/  BRA `(.L_x_204) ;  /* 0x0000000400247947 */ /* 0x000fec0003800000 */
.L_x_27302:
[----:B------:R-:W-:Y:S01]  /*10e0*/  IADD3 R23, PT, PT, R23, 0x1, RZ ;  /* 0x0000000117177810 */ /* 0x000fe20007ffe0ff */
[----:B------:R-:W-:Y:S03]  /*10f0*/  BSSY.RECONVERGENT B2, `(.L_x_205) ;  /* 0x000000c000027945 */ /* 0x000fe60003800200 */
[C---:B------:R-:W-:Y:S01]  /*1100*/  ISETP.NE.AND P0, PT, R23.reuse, RZ, PT ;  /* 0x000000ff1700720c */ /* 0x040fe20003f05270 */
[----:B------:R-:W-:-:S12]  /*1110*/  IMAD.WIDE.U32 R82, R23, -0x2daee0ad, RZ ;  /* 0xd2511f5317527825 */ /* 0x000fd800078e00ff */
[----:B------:R-:W-:Y:S05]  /*1120*/  @P0 BRA `(.L_x_206) ;  /* 0x0000000000200947 */ /* 0x000fea0003800000 */
[----:B------:R-:W-:-:S05]  /*1130*/  VIADD R22, R22, 0x1 ;  /* 0x0000000116167836 */ /* 0x000fca0000000000 */
[----:B------:R-:W-:-:S13]  /*1140*/  ISETP.NE.AND P0, PT, R22, RZ, PT ;  /* 0x000000ff1600720c */ /* 0x000fda0003f05270 */
[----:B------:R-:W-:Y:S01]  /*1150*/  @!P0 VIADD R21, R21, 0x1 ;  /* 0x0000000115158836 */ /* 0x000fe20000000000 */
[----:B------:R-:W-:Y:S01]  /*1160*/  @!P0 IADD3 R0, PT, PT, R3, 0x1, RZ ;  /* 0x0000000103008810 */ /* 0x000fe20007ffe0ff */
[----:B------:R-:W-:-:S03]  /*1170*/  @!P0 IMAD.MOV.U32 R22, RZ, RZ, RZ ;  /* 0x000000ffff168224 */ /* 0x000fc600078e00ff */
[----:B------:R-:W-:-:S13]  /*1180*/  ISETP.NE.AND P1, PT, R21, RZ, !P0 ;  /* 0x000000ff1500720c */ /* 0x000fda0004725270 */
[----:B------:R-:W-:-:S05]  /*1190*/  @P1 IMAD.MOV R0, RZ, RZ, R3 ;  /* 0x000000ffff001224 */ /* 0x000fca00078e0203 */
[----:B------:R-:W-:-:S07]  /*11a0*/  @!P0 MOV R3, R0 ;  /* 0x0000000000038202 */ /* 0x000fce0000000f00 */
.L_x_206:
[----:B------:R-:W-:Y:S05]  /*11b0*/  BSYNC.RECONVERGENT B2 ;  /* 0x0000000000027941 */ /* 0x000fea0003800200 */
.L_x_205:
[----:B------:R-:W-:Y:S01]  /*11c0*/  IMAD.WIDE.U32 R18, R21, -0x326172a9, RZ ;  /* 0xcd9e8d5715127825 */ /* 0x000fe200078e00ff */
[----:B------:R-:W-:Y:S01]  /*11d0*/  LOP3.LUT R70, R3, UR9, R83, 0x96, !PT ;  /* 0x0000000903467c12 */ /* 0x000fe2000f8e9653 */
[----:B------:R-:W-:Y:S02]  /*11e0*/  UIADD3 UR5, UPT, UPT, UR8, -0x61c88647, URZ ;  /* 0x9e3779b908057890 */ /* 0x000fe4000fffe0ff */
[----:B------:R-:W-:Y:S01]  /*11f0*/  UIADD3 UR19, UPT, UPT, UR9, -0x4498517b, URZ ;  /* 0xbb67ae8509137890 */ /* 0x000fe2000fffe0ff */
[----:B------:R-:W-:Y:S01]  /*1200*/  LOP3.LUT R90, R22, UR8, R19, 0x96, !PT ;  /* 0x00000008165a7c12 */ /* 0x000fe2000f8e9613 */
[----:B------:R-:W-:-:S04]  /*1210*/  IMAD.WIDE.U32 R70, R70, -0x326172a9, RZ ;  /* 0xcd9e8d5746467825 */ /* 0x000fc800078e00ff */
[----:B------:R-:W-:Y:S01]  /*1220*/  IMAD.WIDE.U32 R90, R90, -0x2daee0ad, RZ ;  /* 0xd2511f535a5a7825 */ /* 0x000fe200078e00ff */
[----:B------:R-:W-:Y:S01]  /*1230*/  LOP3.LUT R83, R18, UR5, R71, 0x96, !PT ;  /* 0x0000000512537c12 */ /* 0x000fe2000f8e9647 */
[----:B------:R-:W-:-:S03]  /*1240*/  UIADD3 UR5, UPT, UPT, UR8, 0x3c6ef372, URZ ;  /* 0x3c6ef37208057890 */ /* 0x000fc6000fffe0ff */
[----:B------:R-:W-:Y:S01]  /*1250*/  LOP3.LUT R18, R82, UR19, R91, 0x96, !PT ;  /* 0x0000001352127c12 */ /* 0x000fe2000f8e965b */
[----:B------:R-:W-:Y:S01]  /*1260*/  UIADD3 UR19, UPT, UPT, UR9, 0x76cf5d0a, URZ ;  /* 0x76cf5d0a09137890 */ /* 0x000fe2000fffe0ff */
[----:B------:R-:W-:-:S04]  /*1270*/  IMAD.WIDE.U32 R82, R83, -0x2daee0ad, RZ ;  /* 0xd2511f5353527825 */ /* 0x000fc800078e00ff */
[----:B------:R-:W-:Y:S01]  /*1280*/  IMAD.WIDE.U32 R18, R18, -0x326172a9, RZ ;  /* 0xcd9e8d5712127825 */ /* 0x000fe200078e00ff */
[----:B------:R-:W-:Y:S01]  /*1290*/  LOP3.LUT R71, R90, UR19, R83, 0x96, !PT ;  /* 0x000000135a477c12 */ /* 0x000fe2000f8e9653 */
[----:B------:R-:W-:-:S03]  /*12a0*/  UIADD3 UR19, UPT, UPT, UR9, -0x126145ec, URZ ;  /* 0xed9eba1409137890 */ /* 0x000fc6000fffe0ff */
[----:B------:R-:W-:Y:S01]  /*12b0*/  LOP3.LUT R90, R70, UR5, R19, 0x96, !PT ;  /* 0x00000005465a7c12 */ /* 0x000fe2000f8e9613 */
[----:B------:R-:W-:Y:S01]  /*12c0*/  IMAD.WIDE.U32 R70, R71, -0x326172a9, RZ ;  /* 0xcd9e8d5747467825 */ /* 0x000fe200078e00ff */
[----:B------:R-:W-:-:S03]  /*12d0*/  UIADD3 UR5, UPT, UPT, UR9, 0x32370b8f, URZ ;  /* 0x32370b8f09057890 */ /* 0x000fc6000fffe0ff */
[----:B------:R-:W-:Y:S01]  /*12e0*/  IMAD.WIDE.U32 R90, R90, -0x2daee0ad, RZ ;  /* 0xd2511f535a5a7825 */ /* 0x000fe200078e00ff */
[----:B------:R-:W-:-:S04]  /*12f0*/  LOP3.LUT R83, R18, UR14, R71, 0x96, !PT ;  /* 0x0000000e12537c12 */ /* 0x000fc8000f8e9647 */
[----:B------:R-:W-:Y:S01]  /*1300*/  LOP3.LUT R18, R82, UR5, R91, 0x96, !PT ;  /* 0x0000000552127c12 */ /* 0x000fe2000f8e965b */
[----:B------:R-:W-:Y:S01]  /*1310*/  IMAD.WIDE.U32 R82, R83, -0x2daee0ad, RZ ;  /* 0xd2511f5353527825 */ /* 0x000fe200078e00ff */
[----:B------:R-:W-:-:S03]  /*1320*/  UIADD3 UR5, UPT, UPT, UR8, 0x78dde6e4, URZ ;  /* 0x78dde6e408057890 */ /* 0x000fc6000fffe0ff */
[----:B------:R-:W-:Y:S01]  /*1330*/  IMAD.WIDE.U32 R18, R18, -0x326172a9, RZ ;  /* 0xcd9e8d5712127825 */ /* 0x000fe200078e00ff */
[----:B------:R-:W-:Y:S01]  /*1340*/  LOP3.LUT R71, R90, UR19, R83, 0x96, !PT ;  /* 0x000000135a477c12 */ /* 0x000fe2000f8e9653 */
[----:B------:R-:W-:-:S03]  /*1350*/  UIADD3 UR19, UPT, UPT, UR9, -0x56f99767, URZ ;  /* 0xa906689909137890 */ /* 0x000fc6000fffe0ff */
[----:B------:R-:W-:Y:S01]  /*1360*/  LOP3.LUT R90, R70, UR5, R19, 0x96, !PT ;  /* 0x00000005465a7c12 */ /* 0x000fe2000f8e9613 */
[----:B------:R-:W-:Y:S01]  /*1370*/  UIADD3 UR5, UPT, UPT, UR8, 0x1715609d, URZ ;  /* 0x1715609d08057890 */ /* 0x000fe2000fffe0ff */
[----:B------:R-:W-:-:S04]  /*1380*/  IMAD.WIDE.U32 R70, R71, -0x326172a9, RZ ;  /* 0xcd9e8d5747467825 */ /* 0x000fc800078e00ff */
        /* <DEDUP_REMOVED lines=16> */
[----:B------:R-:W-:Y:S01]  /*1490*/  UIADD3 UR19, UPT, UPT, UR9, -0x24c28bd8, URZ ;  /* 0xdb3d742809137890 */ /* 0x000fe2000fffe0ff */
        /* <DEDUP_REMOVED lines=8> */
[----:B------:R-:W-:-:S03]  /*1520*/  LOP3.LUT R20, R82, UR5, R71, 0x96, !PT ;  /* 0x0000000552147c12 */ /* 0x000fc6000f8e9647 */
[----:B------:R-:W-:Y:S02]  /*1530*/  IMAD.MOV.U32 R0, RZ, RZ, R70 ;  /* 0x000000ffff007224 */ /* 0x000fe400078e0046 */
[----:B------:R-:W-:Y:S01]  /*1540*/  HFMA2 R70, -RZ, RZ, 0, 0 ;  /* 0x00000000ff467431 */ /* 0x000fe200000001ff */
[----:B------:R-:W-:Y:S01]  /*1550*/  LOP3.LUT R19, R18, UR19, R103, 0x96, !PT ;  /* 0x0000001312137c12 */ /* 0x000fe2000f8e9667 */
[----:B------:R-:W-:-:S07]  /*1560*/  IMAD.MOV.U32 R71, RZ, RZ, R99 ;  /* 0x000000ffff477224 */ /* 0x000fce00078e0063 */
.L_x_204:
[----:B------:R-:W-:Y:S05]  /*1570*/  BSYNC.RECONVERGENT B1 ;  /* 0x0000000000017941 */ /* 0x000fea0003800200 */
.L_x_203:
[----:B------:R-:W0:Y:S01]  /*1580*/  LDC R103, c[0x0][0x408] ;  /* 0x00010200ff677b82 */ /* 0x000e220000000800 */
[----:B------:R-:W-:Y:S01]  /*1590*/  I2FP.F32.U32 R18, R71 ;  /* 0x0000004700127245 */ /* 0x000fe20000201000 */
[----:B------:R-:W-:Y:S01]  /*15a0*/  IMAD.MOV.U32 R91, RZ, RZ, 0x2f800000 ;  /* 0x2f800000ff5b7424 */ /* 0x000fe200078e00ff */
[----:B------:R-:W-:Y:S01]  /*15b0*/  ISETP.NE.AND P1, PT, R70, 0x1, PT ;  /* 0x000000014600780c */ /* 0x000fe20003f25270 */
[----:B-----5:R-:W-:Y:S01]  /*15c0*/  IMAD.U32 R71, R56, 0x10000, RZ ;  /* 0x0001000038477824 */ /* 0x020fe200078e00ff */
[----:B------:R-:W-:Y:S01]  /*15d0*/  BSSY.RECONVERGENT B1, `(.L_x_207) ;  /* 0x0000062000017945 */ /* 0x000fe20003800200 */
[----:B------:R-:W-:Y:S01]  /*15e0*/  FFMA.FTZ R18, R18, R91, 1.1641532182693481445e-10 ;  /* 0x2f00000012127423 */ /* 0x000fe2000001005b */
[----:B------:R-:W-:Y:S01]  /*15f0*/  PRMT R56, R56, 0x7632, R56 ;  /* 0x0000763238387816 */ /* 0x000fe20000000038 */
[----:B------:R-:W1:Y:S01]  /*1600*/  LDC R101, c[0x0][0x404] ;  /* 0x00010100ff657b82 */ /* 0x000e620000000800 */
[----:B------:R-:W-:Y:S01]  /*1610*/  FMUL.FTZ R74, R71, UR4 ;  /* 0x00000004474a7c20 */ /* 0x000fe20008410000 */
[----:B------:R-:W-:-:S03]  /*1620*/  IMAD.MOV.U32 R73, RZ, RZ, R0 ;  /* 0x000000ffff497224 */ /* 0x000fc600078e0000 */
[----:B0-----:R-:W-:Y:S01]  /*1630*/  FMUL.FTZ R74, R74, R103 ;  /* 0x000000674a4a7220 */ /* 0x001fe20000410000 */
[----:B-1----:R-:W-:Y:S02]  /*1640*/  FSETP.GTU.FTZ.AND P0, PT, R18, R101, PT ;  /* 0x000000651200720b */ /* 0x002fe40003f1c000 */
[----:B------:R-:W-:Y:S02]  /*1650*/  SHF.L.U32 R18, R60, 0x10, RZ ;  /* 0x000000103c127819 */ /* 0x000fe400000006ff */
[----:B------:R-:W-:Y:S01]  /*1660*/  FSEL R71, R74, RZ, !P0 ;  /* 0x000000ff4a477208 */ /* 0x000fe20004000000 */
[----:B------:R-:W-:Y:S01]  /*1670*/  IMAD.MOV.U32 R74, RZ, RZ, 0x2 ;  /* 0x00000002ff4a7424 */ /* 0x000fe200078e00ff */
[----:B------:R-:W-:Y:S02]  /*1680*/  PLOP3.LUT P0, PT, P0, PT, PT, 0x8, 0x80 ;  /* 0x000000000080781c */ /* 0x000fe4000070e170 */
[----:B------:R-:W-:Y:S01]  /*1690*/  PRMT R60, R60, 0x7632, R60 ;  /* 0x000076323c3c7816 */ /* 0x000fe2000000003c */
[----:B------:R-:W-:Y:S01]  /*16a0*/  FADD.FTZ R71, R71, R18 ;  /* 0x0000001247477221 */ /* 0x000fe20000010000 */
[----:B------:R-:W-:Y:S01]  /*16b0*/  P2R R99, PR, RZ, 0x1 ;  /* 0x00000001ff637803 */ /* 0x000fe20000000000 */
[----:B------:R-:W-:Y:S08]  /*16c0*/  @!P1 BRA `(.L_x_208) ;  /* 0x0000000400489947 */ /* 0x000ff00003800000 */
[----:B------:R-:W-:-:S13]  /*16d0*/  ISETP.NE.AND P0, PT, R70, 0x3, PT ;  /* 0x000000034600780c */ /* 0x000fda0003f05270 */
[----:B------:R-:W-:Y:S05]  /*16e0*/  @!P0 BRA `(.L_x_209) ;  /* 0x0000000000188947 */ /* 0x000fea0003800000 */
[----:B------:R-:W-:-:S13]  /*16f0*/  ISETP.NE.AND P0, PT, R70, 0x2, PT ;  /* 0x000000024600780c */ /* 0x000fda0003f05270 */
[----:B------:R-:W-:Y:S01]  /*1700*/  @!P0 MOV R74, 0x3 ;  /* 0x00000003004a8802 */ /* 0x000fe20000000f00 */
[----:B------:R-:W-:Y:S01]  /*1710*/  @!P0 IMAD.MOV.U32 R73, RZ, RZ, R19 ;  /* 0x000000ffff498224 */ /* 0x000fe200078e0013 */
[----:B------:R-:W-:Y:S01]  /*1720*/  @P0 MOV R73, R20 ;  /* 0x0000001400490202 */ /* 0x000fe20000000f00 */
[----:B------:R-:W-:Y:S01]  /*1730*/  @P0 VIADD R74, R70, 0x1 ;  /* 0x00000001464a0836 */ /* 0x000fe20000000000 */
[----:B------:R-:W-:Y:S06]  /*1740*/  BRA `(.L_x_208) ;  /* 0x0000000400287947 */ /* 0x000fec0003800000 */
.L_x_209:
[----:B------:R-:W-:Y:S01]  /*1750*/  VIADD R23, R23, 0x1 ;  /* 0x0000000117177836 */ /* 0x000fe20000000000 */
[----:B------:R-:W-:Y:S03]  /*1760*/  BSSY.RECONVERGENT B2, `(.L_x_210) ;  /* 0x000000c000027945 */ /* 0x000fe60003800200 */
[C---:B------:R-:W-:Y:S01]  /*1770*/  IMAD.WIDE.U32 R106, R23.reuse, -0x2daee0ad, RZ ;  /* 0xd2511f53176a7825 */ /* 0x040fe200078e00ff */
[----:B------:R-:W-:-:S13]  /*1780*/  ISETP.NE.AND P0, PT, R23, RZ, PT ;  /* 0x000000ff1700720c */ /* 0x000fda0003f05270 */
[----:B------:R-:W-:Y:S05]  /*1790*/  @P0 BRA `(.L_x_211) ;  /* 0x0000000000200947 */ /* 0x000fea0003800000 */
[----:B------:R-:W-:-:S05]  /*17a0*/  VIADD R22, R22, 0x1 ;  /* 0x0000000116167836 */ /* 0x000fca0000000000 */
[----:B------:R-:W-:-:S13]  /*17b0*/  ISETP.NE.AND P0, PT, R22, RZ, PT ;  /* 0x000000ff1600720c */ /* 0x000fda0003f05270 */
[----:B------:R-:W-:Y:S01]  /*17c0*/  @!P0 IADD3 R21, PT, PT, R21, 0x1, RZ ;  /* 0x0000000115158810 */ /* 0x000fe20007ffe0ff */
[----:B------:R-:W-:Y:S01]  /*17d0*/  @!P0 VIADD R0, R3, 0x1 ;  /* 0x0000000103008836 */ /* 0x000fe20000000000 */
[----:B------:R-:W-:Y:S02]  /*17e0*/  @!P0 MOV R22, RZ ;  /* 0x000000ff00168202 */ /* 0x000fe40000000f00 */
[----:B------:R-:W-:-:S13]  /*17f0*/  ISETP.NE.AND P1, PT, R21, RZ, !P0 ;  /* 0x000000ff1500720c */ /* 0x000fda0004725270 */
[----:B------:R-:W-:-:S04]  /*1800*/  @P1 IMAD.MOV R0, RZ, RZ, R3 ;  /* 0x000000ffff001224 */ /* 0x000fc800078e0203 */
[----:B------:R-:W-:-:S07]  /*1810*/  @!P0 IMAD.MOV.U32 R3, RZ, RZ, R0 ;  /* 0x000000ffff038224 */ /* 0x000fce00078e0000 */
.L_x_211:
[----:B------:R-:W-:Y:S05]  /*1820*/  BSYNC.RECONVERGENT B2 ;  /* 0x0000000000027941 */ /* 0x000fea0003800200 */
.L_x_210:
[----:B------:R-:W-:Y:S01]  /*1830*/  IMAD.WIDE.U32 R82, R21, -0x326172a9, RZ ;  /* 0xcd9e8d5715527825 */ /* 0x000fe200078e00ff */
[----:B------:R-:W-:Y:S01]  /*1840*/  LOP3.LUT R18, R3, UR9, R107, 0x96, !PT ;  /* 0x0000000903127c12 */ /* 0x000fe2000f8e966b */
[----:B------:R-:W-:Y:S01]  /*1850*/  UIADD3 UR5, UPT, UPT, UR8, -0x61c88647, URZ ;  /* 0x9e3779b908057890 */ /* 0x000fe2000fffe0ff */
[----:B------:R-:W-:Y:S01]  /*1860*/  MOV R73, R102 ;  /* 0x0000006600497202 */ /* 0x000fe20000000f00 */
[----:B------:R-:W-:Y:S01]  /*1870*/  UIADD3 UR19, UPT, UPT, UR9, -0x4498517b, URZ ;  /* 0xbb67ae8509137890 */ /* 0x000fe2000fffe0ff */
[----:B------:R-:W-:Y:S01]  /*1880*/  LOP3.LUT R104, R22, UR8, R83, 0x96, !PT ;  /* 0x0000000816687c12 */ /* 0x000fe2000f8e9653 */
[----:B------:R-:W-:-:S04]  /*1890*/  IMAD.WIDE.U32 R18, R18, -0x326172a9, RZ ;  /* 0xcd9e8d5712127825 */ /* 0x000fc800078e00ff */
[----:B------:R-:W-:Y:S01]  /*18a0*/  IMAD.WIDE.U32 R104, R104, -0x2daee0ad, RZ ;  /* 0xd2511f5368687825 */ /* 0x000fe200078e00ff */
[----:B------:R-:W-:Y:S01]  /*18b0*/  LOP3.LUT R107, R82, UR5, R19, 0x96, !PT ;  /* 0x00000005526b7c12 */ /* 0x000fe2000f8e9613 */
[----:B------:R-:W-:Y:S02]  /*18c0*/  UIADD3 UR5, UPT, UPT, UR8, 0x3c6ef372, URZ ;  /* 0x3c6ef37208057890 */ /* 0x000fe4000fffe0ff */
[----:B------:R-:W-:Y:S01]  /*18d0*/  IMAD.MOV.U32 R74, RZ, RZ, RZ ;  /* 0x000000ffff4a7224 */ /* 0x000fe200078e00ff */
        /* <DEDUP_REMOVED lines=46> */
[----:B------:R-:W-:Y:S01]  /*1bc0*/  IMAD.MOV.U32 R0, RZ, RZ, R104 ;  /* 0x000000ffff007224 */ /* 0x000fe200078e0068 */
[----:B------:R-:W-:Y:S01]  /*1bd0*/  LOP3.LUT R19, R82, UR19, R19, 0x96, !PT ;  /* 0x0000001352137c12 */ /* 0x000fe2000f8e9613 */
[----:B------:R-:W-:-:S07]  /*1be0*/  IMAD.MOV.U32 R102, RZ, RZ, R18 ;  /* 0x000000ffff667224 */ /* 0x000fce00078e0012 */
.L_x_208:
[----:B------:R-:W-:Y:S05]  /*1bf0*/  BSYNC.RECONVERGENT B1 ;  /* 0x0000000000017941 */ /* 0x000fea0003800200 */
.L_x_207:
[----:B------:R-:W-:Y:S01]  /*1c00*/  I2FP.F32.U32 R18, R73 ;  /* 0x0000004900127245 */ /* 0x000fe20000201000 */
[----:B------:R-:W-:Y:S01]  /*1c10*/  IMAD.U32 R73, R60, 0x10000, RZ ;  /* 0x000100003c497824 */ /* 0x000fe200078e00ff */
[----:B------:R-:W-:Y:S01]  /*1c20*/  SHF.L.U32 R56, R56, 0x10, RZ ;  /* 0x0000001038387819 */ /* 0x000fe200000006ff */
[----:B------:R-:W-:Y:S01]  /*1c30*/  BSSY.RECONVERGENT B1, `(.L_x_212) ;  /* 0x000005e000017945 */ /* 0x000fe20003800200 */
[----:B------:R-:W-:Y:S01]  /*1c40*/  ISETP.NE.AND P1, PT, R74, 0x1, PT ;  /* 0x000000014a00780c */ /* 0x000fe20003f25270 */
[----:B------:R-:W-:Y:S01]  /*1c50*/  FFMA.FTZ R18, R18, R91, 1.1641532182693481445e-10 ;  /* 0x2f00000012127423 */ /* 0x000fe2000001005b */
[----:B------:R-:W-:Y:S02]  /*1c60*/  IMAD.MOV.U32 R60, RZ, RZ, 0x2 ;  /* 0x00000002ff3c7424 */ /* 0x000fe400078e00ff */
[----:B------:R-:W-:Y:S02]  /*1c70*/  FMUL.FTZ R56, R56, UR4 ;  /* 0x0000000438387c20 */ /* 0x000fe40008410000 */
[----:B------:R-:W-:-:S02]  /*1c80*/  FSETP.GTU.FTZ.AND P0, PT, R18, R101, PT ;  /* 0x000000651200720b */ /* 0x000fc40003f1c000 */
[----:B------:R-:W-:-:S05]  /*1c90*/  FMUL.FTZ R56, R56, R103 ;  /* 0x0000006738387220 */ /* 0x000fca0000410000 */
[----:B------:R-:W-:Y:S02]  /*1ca0*/  FSEL R56, R56, RZ, !P0 ;  /* 0x000000ff38387208 */ /* 0x000fe40004000000 */
[----:B------:R-:W-:-:S03]  /*1cb0*/  PLOP3.LUT P0, PT, P0, PT, PT, 0x8, 0x80 ;  /* 0x000000000080781c */ /* 0x000fc6000070e170 */
[----:B------:R-:W-:Y:S01]  /*1cc0*/  FADD.FTZ R70, R56, R73 ;  /* 0x0000004938467221 */ /* 0x000fe20000010000 */
[----:B------:R-:W-:Y:S01]  /*1cd0*/  MOV R56, R0 ;  /* 0x0000000000387202 */ /* 0x000fe20000000f00 */
[----:B------:R-:W-:Y:S08]  /*1ce0*/  @!P1 BRA `(.L_x_213) ;  /* 0x0000000400489947 */ /* 0x000ff00003800000 */
[----:B------:R-:W-:-:S13]  /*1cf0*/  ISETP.NE.AND P1, PT, R74, 0x3, PT ;  /* 0x000000034a00780c */ /* 0x000fda0003f25270 */
[----:B------:R-:W-:Y:S05]  /*1d00*/  @!P1 BRA `(.L_x_214) ;  /* 0x0000000000189947 */ /* 0x000fea0003800000 */
[----:B------:R-:W-:-:S13]  /*1d10*/  ISETP.NE.AND P1, PT, R74, 0x2, PT ;  /* 0x000000024a00780c */ /* 0x000fda0003f25270 */
[----:B------:R-:W-:Y:S01]  /*1d20*/  @!P1 IMAD.MOV.U32 R60, RZ, RZ, 0x3 ;  /* 0x00000003ff3c9424 */ /* 0x000fe200078e00ff */
[----:B------:R-:W-:Y:S01]  /*1d30*/  @P1 IADD3 R60, PT, PT, R74, 0x1, RZ ;  /* 0x000000014a3c1810 */ /* 0x000fe20007ffe0ff */
[----:B------:R-:W-:Y:S02]  /*1d40*/  @!P1 IMAD.MOV.U32 R56, RZ, RZ, R19 ;  /* 0x000000ffff389224 */ /* 0x000fe400078e0013 */
[----:B------:R-:W-:Y:S01]  /*1d50*/  @P1 IMAD.MOV.U32 R56, RZ, RZ, R20 ;  /* 0x000000ffff381224 */ /* 0x000fe200078e0014 */
[----:B------:R-:W-:Y:S06]  /*1d60*/  BRA `(.L_x_213) ;  /* 0x0000000400287947 */ /* 0x000fec0003800000 */
.L_x_214:
[----:B------:R-:W-:Y:S01]  /*1d70*/  VIADD R23, R23, 0x1 ;  /* 0x0000000117177836 */ /* 0x000fe20000000000 */
[----:B------:R-:W-:Y:S03]  /*1d80*/  BSSY.RECONVERGENT B2, `(.L_x_215) ;  /* 0x000000c000027945 */ /* 0x000fe60003800200 */
[C---:B------:R-:W-:Y:S01]  /*1d90*/  IMAD.WIDE.U32 R106, R23.reuse, -0x2daee0ad, RZ ;  /* 0xd2511f53176a7825 */ /* 0x040fe200078e00ff */
[----:B------:R-:W-:-:S13]  /*1da0*/  ISETP.NE.AND P1, PT, R23, RZ, PT ;  /* 0x000000ff1700720c */ /* 0x000fda0003f25270 */
[----:B------:R-:W-:Y:S05]  /*1db0*/  @P1 BRA `(.L_x_216) ;  /* 0x0000000000201947 */ /* 0x000fea0003800000 */
[----:B------:R-:W-:-:S04]  /*1dc0*/  IADD3 R22, PT, PT, R22, 0x1, RZ ;  /* 0x0000000116167810 */ /* 0x000fc80007ffe0ff */
[----:B------:R-:W-:-:S13]  /*1dd0*/  ISETP.NE.AND P1, PT, R22, RZ, PT ;  /* 0x000000ff1600720c */ /* 0x000fda0003f25270 */
[----:B------:R-:W-:Y:S02]  /*1de0*/  @!P1 VIADD R21, R21, 0x1 ;  /* 0x0000000115159836 */ /* 0x000fe40000000000 */
[----:B------:R-:W-:Y:S02]  /*1df0*/  @!P1 VIADD R0, R3, 0x1 ;  /* 0x0000000103009836 */ /* 0x000fe40000000000 */
[----:B------:R-:W-:Y:S01]  /*1e00*/  @!P1 IMAD.MOV.U32 R22, RZ, RZ, RZ ;  /* 0x000000ffff169224 */ /* 0x000fe200078e00ff */
[----:B------:R-:W-:-:S13]  /*1e10*/  ISETP.NE.AND P2, PT, R21, RZ, !P1 ;  /* 0x000000ff1500720c */ /* 0x000fda0004f45270 */
[----:B------:R-:W-:-:S05]  /*1e20*/  @P2 IADD3 R0, PT, PT, R3, RZ, RZ ;  /* 0x000000ff03002210 */ /* 0x000fca0007ffe0ff */
[----:B------:R-:W-:-:S07]  /*1e30*/  @!P1 IMAD.MOV.U32 R3, RZ, RZ, R0 ;  /* 0x000000ffff039224 */ /* 0x000fce00078e0000 */
.L_x_216:
[----:B------:R-:W-:Y:S05]  /*1e40*/  BSYNC.RECONVERGENT B2 ;  /* 0x0000000000027941 */ /* 0x000fea0003800200 */
.L_x_215:
[----:B------:R-:W-:Y:S01]  /*1e50*/  IMAD.WIDE.U32 R82, R21, -0x326172a9, RZ ;  /* 0xcd9e8d5715527825 */ /* 0x000fe200078e00ff */
[----:B------:R-:W-:Y:S01]  /*1e60*/  LOP3.LUT R18, R3, UR9, R107, 0x96, !PT ;  /* 0x0000000903127c12 */ /* 0x000fe2000f8e966b */
[----:B------:R-:W-:Y:S02]  /*1e70*/  UIADD3 UR5, UPT, UPT, UR8, -0x61c88647, URZ ;  /* 0x9e3779b908057890 */ /* 0x000fe4000fffe0ff */
[----:B------:R-:W-:Y:S01]  /*1e80*/  HFMA2 R60, -RZ, RZ, 0, 0 ;  /* 0x00000000ff3c7431 */ /* 0x000fe200000001ff */
[----:B------:R-:W-:Y:S01]  /*1e90*/  UIADD3 UR19, UPT, UPT, UR9, -0x4498517b, URZ ;  /* 0xbb67ae8509137890 */ /* 0x000fe2000fffe0ff */
[----:B------:R-:W-:Y:S01]  /*1ea0*/  LOP3.LUT R104, R22, UR8, R83, 0x96, !PT ;  /* 0x0000000816687c12 */ /* 0x000fe2000f8e9653 */
[----:B------:R-:W-:-:S04]  /*1eb0*/  IMAD.WIDE.U32 R18, R18, -0x326172a9, RZ ;  /* 0xcd9e8d5712127825 */ /* 0x000fc800078e00ff */
[----:B------:R-:W-:Y:S01]  /*1ec0*/  IMAD.WIDE.U32 R104, R104, -0x2daee0ad, RZ ;  /* 0xd2511f5368687825 */ /* 0x000fe200078e00ff */
[----:B------:R-:W-:Y:S01]  /*1ed0*/  LOP3.LUT R107, R82, UR5, R19, 0x96, !PT ;  /* 0x00000005526b7c12 */ /* 0x000fe2000f8e9613 */
[----:B------:R-:W-:Y:S02]  /*1ee0*/  UIADD3 UR5, UPT, UPT, UR8, 0x3c6ef372, URZ ;  /* 0x3c6ef37208057890 */ /* 0x000fe4000fffe0ff */
[----:B------:R-:W-:Y:S01]  /*1ef0*/  IMAD.MOV.U32 R56, RZ, RZ, R102 ;  /* 0x000000ffff387224 */ /* 0x000fe200078e0066 */
        /* <DEDUP_REMOVED lines=45> */
[----:B------:R-:W-:Y:S02]  /*21d0*/  LOP3.LUT R20, R106, UR5, R105, 0x96, !PT ;  /* 0x000000056a147c12 */ /* 0x000fe4000f8e9669 */
[----:B------:R-:W-:Y:S01]  /*21e0*/  MOV R0, R104 ;  /* 0x0000006800007202 */ /* 0x000fe20000000f00 */
[----:B------:R-:W-:Y:S01]  /*21f0*/  IMAD.MOV.U32 R102, RZ, RZ, R18 ;  /* 0x000000ffff667224 */ /* 0x000fe200078e0012 */
[----:B------:R-:W-:-:S07]  /*2200*/  LOP3.LUT R19, R82, UR19, R19, 0x96, !PT ;  /* 0x0000001352137c12 */ /* 0x000fce000f8e9613 */
.L_x_213:
[----:B------:R-:W-:Y:S05]  /*2210*/  BSYNC.RECONVERGENT B1 ;  /* 0x0000000000017941 */ /* 0x000fea0003800200 */
.L_x_212:
[----:B------:R-:W-:Y:S01]  /*2220*/  I2FP.F32.U32 R18, R56 ;  /* 0x0000003800127245 */ /* 0x000fe20000201000 */
[----:B------:R-:W-:Y:S01]  /*2230*/  IMAD.U32 R56, R57, 0x10000, RZ ;  /* 0x0001000039387824 */ /* 0x000fe200078e00ff */
[----:B------:R-:W-:Y:S01]  /*2240*/  ISETP.NE.AND P2, PT, R60, 0x1, PT ;  /* 0x000000013c00780c */ /* 0x000fe20003f45270 */
[C---:B------:R-:W-:Y:S01]  /*2250*/  IMAD.U32 R73, R61.reuse, 0x10000, RZ ;  /* 0x000100003d497824 */ /* 0x040fe200078e00ff */
[----:B------:R-:W-:Y:S01]  /*2260*/  PRMT R90, R61, 0x7632, R90 ;  /* 0x000076323d5a7816 */ /* 0x000fe2000000005a */
[----:B------:R-:W-:Y:S01]  /*2270*/  FFMA.FTZ R18, R18, R91, 1.1641532182693481445e-10 ;  /* 0x2f00000012127423 */ /* 0x000fe2000001005b */
[----:B------:R-:W-:Y:S01]  /*2280*/  FMUL.FTZ R56, R56, UR4 ;  /* 0x0000000438387c20 */ /* 0x000fe20008410000 */
[----:B------:R-:W-:Y:S01]  /*2290*/  BSSY.RECONVERGENT B1, `(.L_x_217) ;  /* 0x000005c000017945 */ /* 0x000fe20003800200 */
[----:B------:R-:W-:Y:S01]  /*22a0*/  HFMA2 R61, -RZ, RZ, 0, 1.1920928955078125e-07 ;  /* 0x00000002ff3d7431 */ /* 0x000fe200000001ff */
[----:B------:R-:W-:Y:S01]  /*22b0*/  PRMT R74, R57, 0x7632, R74 ;  /* 0x00007632394a7816 */ /* 0x000fe2000000004a */
[----:B------:R-:W-:Y:S01]  /*22c0*/  FMUL.FTZ R56, R56, R103 ;  /* 0x0000006738387220 */ /* 0x000fe20000410000 */
[----:B------:R-:W-:-:S04]  /*22d0*/  FSETP.GTU.FTZ.AND P1, PT, R18, R101, PT ;  /* 0x000000651200720b */ /* 0x000fc80003f3c000 */
[----:B------:R-:W-:Y:S02]  /*22e0*/  FSEL R56, R56, RZ, !P1 ;  /* 0x000000ff38387208 */ /* 0x000fe40004800000 */
[----:B------:R-:W-:-:S03]  /*22f0*/  PLOP3.LUT P1, PT, P1, PT, PT, 0x8, 0x80 ;  /* 0x000000000080781c */ /* 0x000fc60000f2e170 */
[----:B------:R-:W-:Y:S01]  /*2300*/  FADD.FTZ R73, R56, R73 ;  /* 0x0000004938497221 */ /* 0x000fe20000010000 */
[----:B------:R-:W-:Y:S01]  /*2310*/  IMAD.MOV.U32 R56, RZ, RZ, R0 ;  /* 0x000000ffff387224 */ /* 0x000fe200078e0000 */
[----:B------:R-:W-:Y:S08]  /*2320*/  @!P2 BRA `(.L_x_218) ;  /* 0x000000040048a947 */ /* 0x000ff00003800000 */
[----:B------:R-:W-:-:S13]  /*2330*/  ISETP.NE.AND P2, PT, R60, 0x3, PT ;  /* 0x000000033c00780c */ /* 0x000fda0003f45270 */
[----:B------:R-:W-:Y:S05]  /*2340*/  @!P2 BRA `(.L_x_219) ;  /* 0x000000000018a947 */ /* 0x000fea0003800000 */
[----:B------:R-:W-:-:S13]  /*2350*/  ISETP.NE.AND P2, PT, R60, 0x2, PT ;  /* 0x000000023c00780c */ /* 0x000fda0003f45270 */
[----:B------:R-:W-:Y:S01]  /*2360*/  @!P2 IMAD.MOV.U32 R61, RZ, RZ, 0x3 ;  /* 0x00000003ff3da424 */ /* 0x000fe200078e00ff */
[----:B------:R-:W-:Y:S01]  /*2370*/  @!P2 MOV R56, R19 ;  /* 0x000000130038a202 */ /* 0x000fe20000000f00 */
[----:B------:R-:W-:Y:S02]  /*2380*/  @P2 VIADD R61, R60, 0x1 ;  /* 0x000000013c3d2836 */ /* 0x000fe40000000000 */
[----:B------:R-:W-:Y:S01]  /*2390*/  @P2 IMAD.MOV.U32 R56, RZ, RZ, R20 ;  /* 0x000000ffff382224 */ /* 0x000fe200078e0014 */
[----:B------:R-:W-:Y:S06]  /*23a0*/  BRA `(.L_x_218) ;  /* 0x0000000400287947 */ /* 0x000fec0003800000 */
.L_x_219:
        /* <DEDUP_REMOVED lines=13> */
.L_x_221:
[----:B------:R-:W-:Y:S05]  /*2480*/  BSYNC.RECONVERGENT B2 ;  /* 0x0000000000027941 */ /* 0x000fea0003800200 */
.L_x_220:
        /* <DEDUP_REMOVED lines=57> */
[----:B------:R-:W-:Y:S01]  /*2820*/  IMAD.MOV.U32 R56, RZ, RZ, R102 ;  /* 0x000000ffff387224 */ /* 0x000fe200078e0066 */
[----:B------:R-:W-:Y:S01]  /*2830*/  MOV R102, R18 ;  /* 0x0000001200667202 */ /* 0x000fe20000000f00 */
[----:B------:R-:W-:-:S07]  /*2840*/  IMAD.MOV.U32 R61, RZ, RZ, RZ ;  /* 0x000000ffff3d7224 */ /* 0x000fce00078e00ff */
.L_x_218:
[----:B------:R-:W-:Y:S05]  /*2850*/  BSYNC.RECONVERGENT B1 ;  /* 0x0000000000017941 */ /* 0x000fea0003800200 */
.L_x_217:
[----:B------:R-:W-:Y:S01]  /*2860*/  I2FP.F32.U32 R18, R56 ;  /* 0x0000003800127245 */ /* 0x000fe20000201000 */
[----:B------:R-:W-:Y:S01]  /*2870*/  IMAD.U32 R74, R74, 0x10000, RZ ;  /* 0x000100004a4a7824 */ /* 0x000fe200078e00ff */
[----:B------:R-:W-:Y:S01]  /*2880*/  ISETP.NE.AND P3, PT, R61, 0x1, PT ;  /* 0x000000013d00780c */ /* 0x000fe20003f65270 */
[----:B------:R-:W-:Y:S01]  /*2890*/  BSSY.RECONVERGENT B1, `(.L_x_222) ;  /* 0x000005e000017945 */ /* 0x000fe20003800200 */
[----:B------:R-:W-:Y:S01]  /*28a0*/  SHF.L.U32 R57, R90, 0x10, RZ ;  /* 0x000000105a397819 */ /* 0x000fe200000006ff */
[----:B------:R-:W-:Y:S01]  /*28b0*/  FFMA.FTZ R18, R18, R91, 1.1641532182693481445e-10 ;  /* 0x2f00000012127423 */ /* 0x000fe2000001005b */
[----:B------:R-:W-:Y:S01]  /*28c0*/  FMUL.FTZ R74, R74, UR4 ;  /* 0x000000044a4a7c20 */ /* 0x000fe20008410000 */
[----:B------:R-:W-:Y:S02]  /*28d0*/  IMAD.MOV.U32 R60, RZ, RZ, 0x2 ;  /* 0x00000002ff3c7424 */ /* 0x000fe400078e00ff */
[----:B------:R-:W-:Y:S02]  /*28e0*/  IMAD.MOV.U32 R56, RZ, RZ, R0 ;  /* 0x000000ffff387224 */ /* 0x000fe400078e0000 */
[----:B------:R-:W-:Y:S01]  /*28f0*/  FMUL.FTZ R74, R74, R103 ;  /* 0x000000674a4a7220 */ /* 0x000fe20000410000 */
[----:B------:R-:W-:-:S04]  /*2900*/  FSETP.GTU.FTZ.AND P2, PT, R18, R101, PT ;  /* 0x000000651200720b */ /* 0x000fc80003f5c000 */
[----:B------:R-:W-:Y:S02]  /*2910*/  FSEL R74, R74, RZ, !P2 ;  /* 0x000000ff4a4a7208 */ /* 0x000fe40005000000 */
[----:B------:R-:W-:-:S03]  /*2920*/  PLOP3.LUT P2, PT, P2, PT, PT, 0x8, 0x80 ;  /* 0x000000000080781c */ /* 0x000fc6000174e170 */
[----:B------:R-:W-:Y:S01]  /*2930*/  FADD.FTZ R74, R74, R57 ;  /* 0x000000394a4a7221 */ /* 0x000fe20000010000 */
[----:B------:R-:W-:Y:S09]  /*2940*/  @!P3 BRA `(.L_x_223) ;  /* 0x000000040048b947 */ /* 0x000ff20003800000 */
        /* <DEDUP_REMOVED lines=8> */
.L_x_224:
        /* <DEDUP_REMOVED lines=13> */
.L_x_226:
[----:B------:R-:W-:Y:S05]  /*2aa0*/  BSYNC.RECONVERGENT B2 ;  /* 0x0000000000027941 */ /* 0x000fea0003800200 */
.L_x_225:
        /* <DEDUP_REMOVED lines=57> */
[----:B------:R-:W-:Y:S01]  /*2e40*/  IMAD.MOV.U32 R60, RZ, RZ, RZ ;  /* 0x000000ffff3c7224 */ /* 0x000fe200078e00ff */
[----:B------:R-:W-:Y:S01]  /*2e50*/  MOV R56, R102 ;  /* 0x0000006600387202 */ /* 0x000fe20000000f00 */
[----:B------:R-:W-:-:S07]  /*2e60*/  IMAD.MOV.U32 R102, RZ, RZ, R18 ;  /* 0x000000ffff667224 */ /* 0x000fce00078e0012 */
.L_x_223:
[----:B------:R-:W-:Y:S05]  /*2e70*/  BSYNC.RECONVERGENT B1 ;  /* 0x0000000000017941 */ /* 0x000fea0003800200 */
.L_x_222:
[----:B------:R-:W-:Y:S01]  /*2e80*/  I2FP.F32.U32 R18, R56 ;  /* 0x0000003800127245 */ /* 0x000fe20000201000 */
[----:B------:R-:W-:Y:S01]  /*2e90*/  IMAD.U32 R57, R62, 0x10000, RZ ;  /* 0x000100003e397824 */ /* 0x000fe200078e00ff */
[----:B------:R-:W-:Y:S01]  /*2ea0*/  SHF.L.U32 R56, R58, 0x10, RZ ;  /* 0x000000103a387819 */ /* 0x000fe200000006ff */
[----:B------:R-:W-:Y:S01]  /*2eb0*/  BSSY.RECONVERGENT B1, `(.L_x_227) ;  /* 0x0000060000017945 */ /* 0x000fe20003800200 */
[----:B------:R-:W-:Y:S01]  /*2ec0*/  ISETP.NE.AND P4, PT, R60, 0x1, PT ;  /* 0x000000013c00780c */ /* 0x000fe20003f85270 */
[----:B------:R-:W-:Y:S01]  /*2ed0*/  FFMA.FTZ R18, R18, R91, 1.1641532182693481445e-10 ;  /* 0x2f00000012127423 */ /* 0x000fe2000001005b */
[----:B------:R-:W-:Y:S01]  /*2ee0*/  PRMT R58, R58, 0x7632, R58 ;  /* 0x000076323a3a7816 */ /* 0x000fe2000000003a */
[----:B------:R-:W-:Y:S01]  /*2ef0*/  FMUL.FTZ R56, R56, UR4 ;  /* 0x0000000438387c20 */ /* 0x000fe20008410000 */
[----:B------:R-:W-:Y:S02]  /*2f00*/  PRMT R62, R62, 0x7632, R62 ;  /* 0x000076323e3e7816 */ /* 0x000fe4000000003e */
[----:B------:R-:W-:Y:S01]  /*2f10*/  FSETP.GTU.FTZ.AND P3, PT, R18, R101, PT ;  /* 0x000000651200720b */ /* 0x000fe20003f7c000 */
[----:B------:R-:W-:-:S05]  /*2f20*/  FMUL.FTZ R56, R56, R103 ;  /* 0x0000006738387220 */ /* 0x000fca0000410000 */
[----:B------:R-:W-:Y:S02]  /*2f30*/  FSEL R56, R56, RZ, !P3 ;  /* 0x000000ff38387208 */ /* 0x000fe40005800000 */
[----:B------:R-:W-:-:S03]  /*2f40*/  PLOP3.LUT P3, PT, P3, PT, PT, 0x8, 0x80 ;  /* 0x000000000080781c */ /* 0x000fc60001f6e170 */
[----:B------:R-:W-:Y:S01]  /*2f50*/  FADD.FTZ R82, R56, R57 ;  /* 0x0000003938527221 */ /* 0x000fe20000010000 */
[----:B------:R-:W-:Y:S01]  /*2f60*/  IMAD.MOV.U32 R57, RZ, RZ, 0x2 ;  /* 0x00000002ff397424 */ /* 0x000fe200078e00ff */
[----:B------:R-:W-:Y:S01]  /*2f70*/  MOV R56, R0 ;  /* 0x0000000000387202 */ /* 0x000fe20000000f00 */
[----:B------:R-:W-:Y:S07]  /*2f80*/  @!P4 BRA `(.L_x_228) ;  /* 0x000000040048c947 */ /* 0x000fee0003800000 */
        /* <DEDUP_REMOVED lines=8> */
.L_x_229:
        /* <DEDUP_REMOVED lines=13> */
.L_x_231:
[----:B------:R-:W-:Y:S05]  /*30e0*/  BSYNC.RECONVERGENT B2 ;  /* 0x0000000000027941 */ /* 0x000fea0003800200 */
.L_x_230:
        /* <DEDUP_REMOVED lines=49> */
[----:B------:R-:W-:Y:S02]  /*3400*/  UIADD3 UR19, UPT, UPT, UR9, -0x695add53, URZ ;  /* 0x96a522ad09137890 */ /* 0x000fe4000fffe0ff */
[----:B------:R-:W-:Y:S01]  /*3410*/  HFMA2 R57, -RZ, RZ, 0, 0 ;  /* 0x00000000ff397431 */ /* 0x000fe200000001ff */
[----:B------:R-:W-:Y:S01]  /*3420*/  LOP3.LUT R18, R18, UR5, R105, 0x96, !PT ;  /* 0x0000000512127c12 */ /* 0x000fe2000f8e9669 */
[----:B------:R-:W-:Y:S01]  /*3430*/  UIADD3 UR5, UPT, UPT, UR8, -0x700cb87f, URZ ;  /* 0x8ff3478108057890 */ /* 0x000fe2000fffe0ff */
[----:B------:R-:W-:-:S04]  /*3440*/  IMAD.WIDE.U32 R60, R60, -0x326172a9, RZ ;  /* 0xcd9e8d573c3c7825 */ /* 0x000fc800078e00ff */
[----:B------:R-:W-:Y:S01]  /*3450*/  IMAD.WIDE.U32 R18, R18, -0x2daee0ad, RZ ;  /* 0xd2511f5312127825 */ /* 0x000fe200078e00ff */
[----:B------:R-:W-:Y:S02]  /*3460*/  LOP3.LUT R20, R104, UR5, R61, 0x96, !PT ;  /* 0x0000000568147c12 */ /* 0x000fe4000f8e963d */
[----:B------:R-:W-:Y:S02]  /*3470*/  MOV R0, R60 ;  /* 0x0000003c00007202 */ /* 0x000fe40000000f00 */
[----:B------:R-:W-:Y:S01]  /*3480*/  LOP3.LUT R19, R56, UR19, R19, 0x96, !PT ;  /* 0x0000001338137c12 */ /* 0x000fe2000f8e9613 */
[----:B------:R-:W-:Y:S02]  /*3490*/  IMAD.MOV.U32 R56, RZ, RZ, R102 ;  /* 0x000000ffff387224 */ /* 0x000fe400078e0066 */
[----:B------:R-:W-:-:S07]  /*34a0*/  IMAD.MOV.U32 R102, RZ, RZ, R18 ;  /* 0x000000ffff667224 */ /* 0x000fce00078e0012 */
.L_x_228:
[----:B------:R-:W-:Y:S05]  /*34b0*/  BSYNC.RECONVERGENT B1 ;  /* 0x0000000000017941 */ /* 0x000fea0003800200 */
.L_x_227:
[----:B------:R-:W-:Y:S01]  /*34c0*/  I2FP.F32.U32 R18, R56 ;  /* 0x0000003800127245 */ /* 0x000fe20000201000 */
[----:B------:R-:W-:Y:S01]  /*34d0*/  IMAD.U32 R58, R58, 0x10000, RZ ;  /* 0x000100003a3a7824 */ /* 0x000fe200078e00ff */
[----:B------:R-:W-:Y:S01]  /*34e0*/  ISETP.NE.AND P5, PT, R57, 0x1, PT ;  /* 0x000000013900780c */ /* 0x000fe20003fa5270 */
[----:B------:R-:W-:Y:S01]  /*34f0*/  IMAD.U32 R83, R62, 0x10000, RZ ;  /* 0x000100003e537824 */ /* 0x000fe200078e00ff */
[----:B------:R-:W-:Y:S01]  /*3500*/  BSSY.RECONVERGENT B1, `(.L_x_232) ;  /* 0x000005d000017945 */ /* 0x000fe20003800200 */
[----:B------:R-:W-:Y:S01]  /*3510*/  FFMA.FTZ R18, R18, R91, 1.1641532182693481445e-10 ;  /* 0x2f00000012127423 */ /* 0x000fe2000001005b */
[----:B------:R-:W-:Y:S01]  /*3520*/  FMUL.FTZ R58, R58, UR4 ;  /* 0x000000043a3a7c20 */ /* 0x000fe20008410000 */
[----:B------:R-:W-:-:S03]  /*3530*/  IMAD.MOV.U32 R56, RZ, RZ, R0 ;  /* 0x000000ffff387224 */ /* 0x000fc600078e0000 */
[----:B------:R-:W-:Y:S01]  /*3540*/  FMUL.FTZ R58, R58, R103 ;  /* 0x000000673a3a7220 */ /* 0x000fe20000410000 */
[----:B------:R-:W-:-:S04]  /*3550*/  FSETP.GTU.FTZ.AND P4, PT, R18, R101, PT ;  /* 0x000000651200720b */ /* 0x000fc80003f9c000 */
[----:B------:R-:W-:Y:S02]  /*3560*/  FSEL R58, R58, RZ, !P4 ;  /* 0x000000ff3a3a7208 */ /* 0x000fe40006000000 */
[----:B------:R-:W-:-:S03]  /*3570*/  PLOP3.LUT P4, PT, P4, PT, PT, 0x8, 0x80 ;  /* 0x000000000080781c */ /* 0x000fc6000278e170 */
[----:B------:R-:W-:Y:S01]  /*3580*/  FADD.FTZ R83, R58, R83 ;  /* 0x000000533a537221 */ /* 0x000fe20000010000 */
[----:B------:R-:W-:Y:S01]  /*3590*/  MOV R58, 0x2 ;  /* 0x00000002003a7802 */ /* 0x000fe20000000f00 */
        /* <DEDUP_REMOVED lines=9> */
.L_x_234:
        /* <DEDUP_REMOVED lines=13> */
.L_x_236:
[----:B------:R-:W-:Y:S05]  /*3700*/  BSYNC.RECONVERGENT B2 ;  /* 0x0000000000027941 */ /* 0x000fea0003800200 */
.L_x_235:
        /* <DEDUP_REMOVED lines=59> */
[----:B------:R-:W-:-:S07]  /*3ac0*/  MOV R102, R18 ;  /* 0x0000001200667202 */ /* 0x000fce0000000f00 */
.L_x_233:
[----:B------:R-:W-:Y:S05]  /*3ad0*/  BSYNC.RECONVERGENT B1 ;  /* 0x0000000000017941 */ /* 0x000fea0003800200 */
.L_x_232:
[----:B------:R-:W-:Y:S01]  /*3ae0*/  I2FP.F32.U32 R18, R56 ;  /* 0x0000003800127245 */ /* 0x000fe20000201000 */
[----:B------:R-:W-:Y:S01]  /*3af0*/  IMAD.U32 R56, R59, 0x10000, RZ ;  /* 0x000100003b387824 */ /* 0x000fe200078e00ff */
[----:B------:R-:W-:Y:S01]  /*3b00*/  ISETP.NE.AND P6, PT, R58, 0x1, PT ;  /* 0x000000013a00780c */ /* 0x000fe20003fc5270 */
[----:B------:R-:W-:Y:S01]  /*3b10*/  BSSY.RECONVERGENT B1, `(.L_x_237) ;  /* 0x0000063000017945 */ /* 0x000fe20003800200 */
[----:B------:R-:W-:Y:S01]  /*3b20*/  SHF.L.U32 R57, R63, 0x10, RZ ;  /* 0x000000103f397819 */ /* 0x000fe200000006ff */
[----:B------:R-:W-:Y:S01]  /*3b30*/  FFMA.FTZ R18, R18, R91, 1.1641532182693481445e-10 ;  /* 0x2f00000012127423 */ /* 0x000fe2000001005b */
[----:B------:R-:W-:Y:S01]  /*3b40*/  FMUL.FTZ R56, R56, UR4 ;  /* 0x0000000438387c20 */ /* 0x000fe20008410000 */
[----:B------:R-:W-:-:S03]  /*3b50*/  PRMT R63, R59, 0x7632, R63 ;  /* 0x000076323b3f7816 */ /* 0x000fc6000000003f */
[----:B------:R-:W-:Y:S01]  /*3b60*/  FMUL.FTZ R56, R56, R103 ;  /* 0x0000006738387220 */ /* 0x000fe20000410000 */
[----:B------:R-:W-:Y:S01]  /*3b70*/  FSETP.GTU.FTZ.AND P5, PT, R18, R101, PT ;  /* 0x000000651200720b */ /* 0x000fe20003fbc000 */
[----:B------:R-:W-:Y:S01]  /*3b80*/  IMAD.MOV.U32 R18, RZ, RZ, 0x2 ;  /* 0x00000002ff127424 */ /* 0x000fe200078e00ff */
[----:B------:R-:W-:Y:S02]  /*3b90*/  PRMT R104, R63, 0x7632, R104 ;  /* 0x000076323f687816 */ /* 0x000fe40000000068 */
[----:B------:R-:W-:Y:S02]  /*3ba0*/  FSEL R56, R56, RZ, !P5 ;  /* 0x000000ff38387208 */ /* 0x000fe40006800000 */
[----:B------:R-:W-:-:S03]  /*3bb0*/  PLOP3.LUT P5, PT, P5, PT, PT, 0x8, 0x80 ;  /* 0x000000000080781c */ /* 0x000fc60002fae170 */
[----:B------:R-:W-:Y:S01]  /*3bc0*/  FADD.FTZ R62, R56, R57 ;  /* 0x00000039383e7221 */ /* 0x000fe20000010000 */
[----:B------:R-:W-:-:S04]  /*3bd0*/  IMAD.MOV.U32 R56, RZ, RZ, R0 ;  /* 0x000000ffff387224 */ /* 0x000fc800078e0000 */
[----:B------:R-:W-:Y:S01]  /*3be0*/  MOV R90, R62 ;  /* 0x0000003e005a7202 */ /* 0x000fe20000000f00 */
[----:B------:R-:W-:Y:S06]  /*3bf0*/  @!P6 BRA `(.L_x_238) ;  /* 0x000000040050e947 */ /* 0x000fec0003800000 */
        /* <DEDUP_REMOVED lines=8> */
.L_x_239:
[----:B------:R-:W-:Y:S01]  /*3c80*/  VIADD R23, R23, 0x1 ;  /* 0x0000000117177836 */ /* 0x000fe20000000000 */
[----:B------:R-:W-:Y:S03]  /*3c90*/  BSSY.RECONVERGENT B2, `(.L_x_240) ;  /* 0x000000e000027945 */ /* 0x000fe60003800200 */
[C---:B------:R-:W-:Y:S01]  /*3ca0*/  IMAD.WIDE.U32 R60, R23.reuse, -0x2daee0ad, RZ ;  /* 0xd2511f53173c7825 */ /* 0x040fe200078e00ff */
[----:B------:R-:W-:-:S13]  /*3cb0*/  ISETP.NE.AND P6, PT, R23, RZ, PT ;  /* 0x000000ff1700720c */ /* 0x000fda0003fc5270 */
[----:B------:R-:W-:Y:S05]  /*3cc0*/  @P6 BRA `(.L_x_241) ;  /* 0x0000000000286947 */ /* 0x000fea0003800000 */
[----:B------:R-:W-:Y:S02]  /*3cd0*/  IADD3 R22, PT, PT, R22, 0x1, RZ ;  /* 0x0000000116167810 */ /* 0x000fe40007ffe0ff */
[----:B------:R-:W-:Y:S02]  /*3ce0*/  P2R R0, PR, RZ, 0x1 ;  /* 0x00000001ff007803 */ /* 0x000fe40000000000 */
[----:B------:R-:W-:-:S13]  /*3cf0*/  ISETP.NE.AND P6, PT, R22, RZ, PT ;  /* 0x000000ff1600720c */ /* 0x000fda0003fc5270 */
[----:B------:R-:W-:Y:S02]  /*3d00*/  @!P6 VIADD R21, R21, 0x1 ;  /* 0x000000011515e836 */ /* 0x000fe40000000000 */
[----:B------:R-:W-:Y:S02]  /*3d10*/  @!P6 VIADD R18, R3, 0x1 ;  /* 0x000000010312e836 */ /* 0x000fe40000000000 */
[----:B------:R-:W-:Y:S01]  /*3d20*/  @!P6 IMAD.MOV.U32 R22, RZ, RZ, RZ ;  /* 0x000000ffff16e224 */ /* 0x000fe200078e00ff */
[----:B------:R-:W-:-:S13]  /*3d30*/  ISETP.NE.AND P0, PT, R21, RZ, !P6 ;  /* 0x000000ff1500720c */ /* 0x000fda0007705270 */
[----:B------:R-:W-:Y:S02]  /*3d40*/  @P0 IADD3 R18, PT, PT, R3, RZ, RZ ;  /* 0x000000ff03120210 */ /* 0x000fe40007ffe0ff */
[----:B------:R-:W-:-:S03]  /*3d50*/  ISETP.NE.AND P0, PT, R0, RZ, PT ;  /* 0x000000ff0000720c */ /* 0x000fc60003f05270 */
[----:B------:R-:W-:-:S10]  /*3d60*/  @!P6 IMAD.MOV.U32 R3, RZ, RZ, R18 ;  /* 0x000000ffff03e224 */ /* 0x000fd400078e0012 */
.L_x_241:
[----:B------:R-:W-:Y:S05]  /*3d70*/  BSYNC.RECONVERGENT B2 ;  /* 0x0000000000027941 */ /* 0x000fea0003800200 */
.L_x_240:
        /* <DEDUP_REMOVED lines=58> */
[----:B------:R-:W-:Y:S02]  /*4120*/  IMAD.MOV.U32 R102, RZ, RZ, R18 ;  /* 0x000000ffff667224 */ /* 0x000fe400078e0012 */
[----:B------:R-:W-:-:S07]  /*4130*/  HFMA2 R18, -RZ, RZ, 0, 0 ;  /* 0x00000000ff127431 */ /* 0x000fce00000001ff */
.L_x_238:
[----:B------:R-:W-:Y:S05]  /*4140*/  BSYNC.RECONVERGENT B1 ;  /* 0x0000000000017941 */ /* 0x000fea0003800200 */
.L_x_237:
[----:B------:R-:W-:Y:S01]  /*4150*/  I2FP.F32.U32 R56, R56 ;  /* 0x0000003800387245 */ /* 0x000fe20000201000 */
[----:B------:R-:W-:Y:S01]  /*4160*/  IMAD.U32 R63, R63, 0x10000, RZ ;  /* 0x000100003f3f7824 */ /* 0x000fe200078e00ff */
[----:B------:R-:W-:-:S03]  /*4170*/  F2FP.BF16.F32.PACK_AB R57, R74, R73 ;  /* 0x000000494a39723e */ /* 0x000fc600000010ff */
[----:B------:R-:W-:Y:S01]  /*4180*/  FFMA.FTZ R56, R56, R91, 1.1641532182693481445e-10 ;  /* 0x2f00000038387423 */ /* 0x000fe2000001005b */
[----:B------:R-:W-:Y:S01]  /*4190*/  FMUL.FTZ R58, R63, UR4 ;  /* 0x000000043f3a7c20 */ /* 0x000fe20008410000 */
[----:B------:R-:W-:-:S03]  /*41a0*/  IMAD.U32 R91, R104, 0x10000, RZ ;  /* 0x00010000685b7824 */ /* 0x000fc600078e00ff */
[----:B------:R-:W-:Y:S01]  /*41b0*/  FMUL.FTZ R58, R58, R103 ;  /* 0x000000673a3a7220 */ /* 0x000fe20000410000 */
[----:B------:R-:W-:Y:S02]  /*41c0*/  FSETP.GTU.FTZ.AND P6, PT, R56, R101, PT ;  /* 0x000000653800720b */ /* 0x000fe40003fdc000 */
[----:B------:R-:W-:Y:S02]  /*41d0*/  F2FP.BF16.F32.PACK_AB R56, R70, R71 ;  /* 0x000000474638723e */ /* 0x000fe400000010ff */
[----:B------:R-:W-:Y:S02]  /*41e0*/  FSEL R58, R58, RZ, !P6 ;  /* 0x000000ff3a3a7208 */ /* 0x000fe40007000000 */
[----:B------:R-:W-:-:S03]  /*41f0*/  PLOP3.LUT P6, PT, P6, PT, PT, 0x8, 0x80 ;  /* 0x000000000080781c */ /* 0x000fc600037ce170 */
[----:B------:R-:W-:Y:S01]  /*4200*/  FADD.FTZ R91, R58, R91 ;  /* 0x0000005b3a5b7221 */ /* 0x000fe20000010000 */
[----:B------:R-:W-:-:S04]  /*4210*/  F2FP.BF16.F32.PACK_AB R58, R83, R82 ;  /* 0x00000052533a723e */ /* 0x000fc800000010ff */
[----:B------:R-:W-:Y:S01]  /*4220*/  F2FP.BF16.F32.PACK_AB R59, R91, R62 ;  /* 0x0000003e5b3b723e */ /* 0x000fe200000010ff */
[----:B------:R-:W-:Y:S06]  /*4230*/  BRA `(.L_x_242) ;  /* 0x0000003000487947 */ /* 0x000fec0003800000 */
.L_x_202:
[----:B------:R-:W-:Y:S01]  /*4240*/  ISETP.NE.AND P0, PT, R18, 0x1, PT ;  /* 0x000000011200780c */ /* 0x000fe20003f05270 */
[----:B------:R-:W-:Y:S01]  /*4250*/  BSSY.RECONVERGENT B1, `(.L_x_243) ;  /* 0x0000058000017945 */ /* 0x000fe20003800200 */
[----:B------:R-:W-:Y:S02]  /*4260*/  HFMA2 R61, -RZ, RZ, 0, 1.1920928955078125e-07 ;  /* 0x00000002ff3d7431 */ /* 0x000fe400000001ff */
[----:B------:R-:W-:Y:S02]  /*4270*/  IMAD.MOV.U32 R60, RZ, RZ, R0 ;  /* 0x000000ffff3c7224 */ /* 0x000fe400078e0000 */
[----:B------:R-:W-:-:S07]  /*4280*/  IMAD.MOV.U32 R102, RZ, RZ, R99 ;  /* 0x000000ffff667224 */ /* 0x000fce00078e0063 */
[----:B------:R-:W-:Y:S05]  /*4290*/  @!P0 BRA `(.L_x_244) ;  /* 0x00000004004c8947 */ /* 0x000fea0003800000 */
[----:B------:R-:W-:-:S13]  /*42a0*/  ISETP.NE.AND P0, PT, R18, 0x3, PT ;  /* 0x000000031200780c */ /* 0x000fda0003f05270 */
[----:B------:R-:W-:Y:S05]  /*42b0*/  @!P0 BRA `(.L_x_245) ;  /* 0x0000000000208947 */ /* 0x000fea0003800000 */
[----:B------:R-:W-:-:S13]  /*42c0*/  ISETP.NE.AND P0, PT, R18, 0x2, PT ;  /* 0x000000021200780c */ /* 0x000fda0003f05270 */
[----:B------:R-:W-:Y:S01]  /*42d0*/  @!P0 MOV R61, 0x3 ;  /* 0x00000003003d8802 */ /* 0x000fe20000000f00 */
[----:B------:R-:W-:Y:S01]  /*42e0*/  @!P0 IMAD.MOV.U32 R102, RZ, RZ, R99 ;  /* 0x000000ffff668224 */ /* 0x000fe200078e0063 */
[----:B------:R-:W-:Y:S01]  /*42f0*/  @P0 IADD3 R61, PT, PT, R18, 0x1, RZ ;  /* 0x00000001123d0810 */ /* 0x000fe20007ffe0ff */
[----:B------:R-:W-:Y:S02]  /*4300*/  @!P0 IMAD.MOV.U32 R60, RZ, RZ, R19 ;  /* 0x000000ffff3c8224 */ /* 0x000fe400078e0013 */
[----:B------:R-:W-:Y:S02]  /*4310*/  @P0 IMAD.MOV.U32 R102, RZ, RZ, R99 ;  /* 0x000000ffff660224 */ /* 0x000fe400078e0063 */
[----:B------:R-:W-:Y:S01]  /*4320*/  @P0 IMAD.MOV.U32 R60, RZ, RZ, R20 ;  /* 0x000000ffff3c0224 */ /* 0x000fe200078e0014 */
[----:B------:R-:W-:Y:S06]  /*4330*/  BRA `(.L_x_244) ;  /* 0x0000000400247947 */ /* 0x000fec0003800000 */
.L_x_245:
        /* <DEDUP_REMOVED lines=13> */
.L_x_247:
[----:B------:R-:W-:Y:S05]  /*4410*/  BSYNC.RECONVERGENT B2 ;  /* 0x0000000000027941 */ /* 0x000fea0003800200 */
.L_x_246:
        /* <DEDUP_REMOVED lines=55> */
[----:B------:R-:W-:Y:S02]  /*4790*/  HFMA2 R61, -RZ, RZ, 0, 0 ;  /* 0x00000000ff3d7431 */ /* 0x000fe400000001ff */
[----:B------:R-:W-:Y:S01]  /*47a0*/  IMAD.MOV.U32 R0, RZ, RZ, R60 ;  /* 0x000000ffff007224 */ /* 0x000fe200078e003c */
[----:B------:R-:W-:Y:S01]  /*47b0*/  LOP3.LUT R19, R18, UR19, R103, 0x96, !PT ;  /* 0x0000001312137c12 */ /* 0x000fe2000f8e9667 */
[----:B------:R-:W-:-:S07]  /*47c0*/  IMAD.MOV.U32 R60, RZ, RZ, R99 ;  /* 0x000000ffff3c7224 */ /* 0x000fce00078e0063 */
.L_x_244:
[----:B------:R-:W-:Y:S05]  /*47d0*/  BSYNC.RECONVERGENT B1 ;  /* 0x0000000000017941 */ /* 0x000fea0003800200 */
.L_x_243:
[----:B------:R-:W0:Y:S01]  /*47e0*/  LDC R101, c[0x0][0x408] ;  /* 0x00010200ff657b82 */ /* 0x000e220000000800 */
[----:B------:R-:W-:Y:S01]  /*47f0*/  I2FP.F32.U32 R18, R60 ;  /* 0x0000003c00127245 */ /* 0x000fe20000201000 */
[----:B------:R-:W-:Y:S01]  /*4800*/  IMAD.MOV.U32 R91, RZ, RZ, 0x2f800000 ;  /* 0x2f800000ff5b7424 */ /* 0x000fe200078e00ff */
[----:B------:R-:W-:Y:S01]  /*4810*/  ISETP.NE.AND P1, PT, R61, 0x1, PT ;  /* 0x000000013d00780c */ /* 0x000fe20003f25270 */
[----:B-----5:R-:W-:Y:S01]  /*4820*/  IMAD.U32 R60, R56, 0x10000, RZ ;  /* 0x00010000383c7824 */ /* 0x020fe200078e00ff */
[----:B------:R-:W-:Y:S01]  /*4830*/  BSSY.RECONVERGENT B1, `(.L_x_248) ;  /* 0x0000060000017945 */ /* 0x000fe20003800200 */
[----:B------:R-:W-:Y:S01]  /*4840*/  FFMA.FTZ R18, R18, R91, 1.1641532182693481445e-10 ;  /* 0x2f00000012127423 */ /* 0x000fe2000001005b */
[----:B------:R-:W-:Y:S01]  /*4850*/  HFMA2 R73, -RZ, RZ, 0, 1.1920928955078125e-07 ;  /* 0x00000002ff497431 */ /* 0x000fe200000001ff */
[----:B------:R-:W1:Y:S01]  /*4860*/  LDC R103, c[0x0][0x404] ;  /* 0x00010100ff677b82 */ /* 0x000e620000000800 */
[----:B------:R-:W-:Y:S01]  /*4870*/  FMUL.FTZ R60, R60, UR4 ;  /* 0x000000043c3c7c20 */ /* 0x000fe20008410000 */
[----:B------:R-:W-:-:S03]  /*4880*/  PRMT R56, R56, 0x7632, R56 ;  /* 0x0000763238387816 */ /* 0x000fc60000000038 */
[----:B0-----:R-:W-:Y:S01]  /*4890*/  FMUL.FTZ R60, R60, R101 ;  /* 0x000000653c3c7220 */ /* 0x001fe20000410000 */
[----:B-1----:R-:W-:-:S04]  /*48a0*/  FSETP.GTU.FTZ.AND P0, PT, R18, R103, PT ;  /* 0x000000671200720b */ /* 0x002fc80003f1c000 */
[----:B------:R-:W-:Y:S01]  /*48b0*/  FSEL R62, R60, RZ, !P0 ;  /* 0x000000ff3c3e7208 */ /* 0x000fe20004000000 */
[----:B------:R-:W-:Y:S01]  /*48c0*/  IMAD.MOV.U32 R60, RZ, RZ, R0 ;  /* 0x000000ffff3c7224 */ /* 0x000fe200078e0000 */
[----:B------:R-:W-:-:S03]  /*48d0*/  PLOP3.LUT P2, PT, P0, PT, PT, 0x8, 0x80 ;  /* 0x000000000080781c */ /* 0x000fc6000074e170 */
[----:B------:R-:W-:Y:S01]  /*48e0*/  IMAD.MOV.U32 R71, RZ, RZ, R62 ;  /* 0x000000ffff477224 */ /* 0x000fe200078e003e */
        /* <DEDUP_REMOVED lines=10> */
.L_x_250:
        /* <DEDUP_REMOVED lines=13> */
.L_x_252:
[----:B------:R-:W-:Y:S05]  /*4a60*/  BSYNC.RECONVERGENT B2 ;  /* 0x0000000000027941 */ /* 0x000fea0003800200 */
.L_x_251:
        /* <DEDUP_REMOVED lines=57> */
[----:B------:R-:W-:Y:S02]  /*4e00*/  LOP3.LUT R19, R60, UR19, R19, 0x96, !PT ;  /* 0x000000133c137c12 */ /* 0x000fe4000f8e9613 */
[----:B------:R-:W-:Y:S01]  /*4e10*/  MOV R60, R102 ;  /* 0x00000066003c7202 */ /* 0x000fe20000000f00 */
[----:B------:R-:W-:-:S07]  /*4e20*/  IMAD.MOV.U32 R102, RZ, RZ, R18 ;  /* 0x000000ffff667224 */ /* 0x000fce00078e0012 */
.L_x_249:
[----:B------:R-:W-:Y:S05]  /*4e30*/  BSYNC.RECONVERGENT B1 ;  /* 0x0000000000017941 */ /* 0x000fea0003800200 */
.L_x_248:
[----:B------:R-:W-:Y:S01]  /*4e40*/  I2FP.F32.U32 R18, R60 ;  /* 0x0000003c00127245 */ /* 0x000fe20000201000 */
[----:B------:R-:W-:Y:S01]  /*4e50*/  BSSY.RECONVERGENT B1, `(.L_x_253) ;  /* 0x000005f000017945 */ /* 0x000fe20003800200 */
[----:B------:R-:W-:Y:S01]  /*4e60*/  SHF.L.U32 R56, R56, 0x10, RZ ;  /* 0x0000001038387819 */ /* 0x000fe200000006ff */
[----:B------:R-:W-:Y:S01]  /*4e70*/  IMAD.MOV.U32 R60, RZ, RZ, 0x2 ;  /* 0x00000002ff3c7424 */ /* 0x000fe200078e00ff */
[----:B------:R-:W-:Y:S01]  /*4e80*/  ISETP.NE.AND P2, PT, R73, 0x1, PT ;  /* 0x000000014900780c */ /* 0x000fe20003f45270 */
[----:B------:R-:W-:Y:S02]  /*4e90*/  FFMA.FTZ R18, R18, R91, 1.1641532182693481445e-10 ;  /* 0x2f00000012127423 */ /* 0x000fe4000001005b */
[----:B------:R-:W-:-:S03]  /*4ea0*/  FMUL.FTZ R56, R56, UR4 ;  /* 0x0000000438387c20 */ /* 0x000fc60008410000 */
[----:B------:R-:W-:Y:S01]  /*4eb0*/  FSETP.GTU.FTZ.AND P1, PT, R18, R103, PT ;  /* 0x000000671200720b */ /* 0x000fe20003f3c000 */
[----:B------:R-:W-:-:S03]  /*4ec0*/  FMUL.FTZ R56, R56, R101 ;  /* 0x0000006538387220 */ /* 0x000fc60000410000 */
[----:B------:R-:W-:Y:S02]  /*4ed0*/  PLOP3.LUT P0, PT, P1, PT, PT, 0x8, 0x80 ;  /* 0x000000000080781c */ /* 0x000fe40000f0e170 */
[----:B------:R-:W-:Y:S01]  /*4ee0*/  FSEL R63, R56, RZ, !P1 ;  /* 0x000000ff383f7208 */ /* 0x000fe20004800000 */
[----:B------:R-:W-:-:S03]  /*4ef0*/  IMAD.MOV.U32 R56, RZ, RZ, R0 ;  /* 0x000000ffff387224 */ /* 0x000fc600078e0000 */
        /* <DEDUP_REMOVED lines=10> */
.L_x_255:
        /* <DEDUP_REMOVED lines=13> */
.L_x_257:
[----:B------:R-:W-:Y:S05]  /*5070*/  BSYNC.RECONVERGENT B2 ;  /* 0x0000000000027941 */ /* 0x000fea0003800200 */
.L_x_256:
        /* <DEDUP_REMOVED lines=58> */
[----:B------:R-:W-:Y:S01]  /*5420*/  LOP3.LUT R19, R60, UR19, R19, 0x96, !PT ;  /* 0x000000133c137c12 */ /* 0x000fe2000f8e9613 */
[----:B------:R-:W-:-:S07]  /*5430*/  HFMA2 R60, -RZ, RZ, 0, 0 ;  /* 0x00000000ff3c7431 */ /* 0x000fce00000001ff */
.L_x_254:
[----:B------:R-:W-:Y:S05]  /*5440*/  BSYNC.RECONVERGENT B1 ;  /* 0x0000000000017941 */ /* 0x000fea0003800200 */
.L_x_253:
[----:B------:R-:W-:Y:S01]  /*5450*/  I2FP.F32.U32 R18, R56 ;  /* 0x0000003800127245 */ /* 0x000fe20000201000 */
[C---:B------:R-:W-:Y:S01]  /*5460*/  IMAD.U32 R56, R57.reuse, 0x10000, RZ ;  /* 0x0001000039387824 */ /* 0x040fe200078e00ff */
[----:B------:R-:W-:Y:S01]  /*5470*/  ISETP.NE.AND P3, PT, R60, 0x1, PT ;  /* 0x000000013c00780c */ /* 0x000fe20003f65270 */
[----:B------:R-:W-:Y:S01]  /*5480*/  BSSY.RECONVERGENT B1, `(.L_x_258) ;  /* 0x000005d000017945 */ /* 0x000fe20003800200 */
[----:B------:R-:W-:Y:S01]  /*5490*/  PRMT R74, R57, 0x7632, R74 ;  /* 0x00007632394a7816 */ /* 0x000fe2000000004a */
[----:B------:R-:W-:Y:S01]  /*54a0*/  FFMA.FTZ R18, R18, R91, 1.1641532182693481445e-10 ;  /* 0x2f00000012127423 */ /* 0x000fe2000001005b */
[----:B------:R-:W-:Y:S01]  /*54b0*/  FMUL.FTZ R56, R56, UR4 ;  /* 0x0000000438387c20 */ /* 0x000fe20008410000 */
[----:B------:R-:W-:-:S03]  /*54c0*/  IMAD.MOV.U32 R57, RZ, RZ, 0x2 ;  /* 0x00000002ff397424 */ /* 0x000fc600078e00ff */
[----:B------:R-:W-:Y:S01]  /*54d0*/  FMUL.FTZ R56, R56, R101 ;  /* 0x0000006538387220 */ /* 0x000fe20000410000 */
[----:B------:R-:W-:-:S04]  /*54e0*/  FSETP.GTU.FTZ.AND P2, PT, R18, R103, PT ;  /* 0x000000671200720b */ /* 0x000fc80003f5c000 */
[----:B------:R-:W-:Y:S02]  /*54f0*/  FSEL R73, R56, RZ, !P2 ;  /* 0x000000ff38497208 */ /* 0x000fe40005000000 */
[----:B------:R-:W-:Y:S02]  /*5500*/  PLOP3.LUT P1, PT, P2, PT, PT, 0x8, 0x80 ;  /* 0x000000000080781c */ /* 0x000fe4000172e170 */
[----:B------:R-:W-:Y:S01]  /*5510*/  MOV R56, R0 ;  /* 0x0000000000387202 */ /* 0x000fe20000000f00 */
[----:B------:R-:W-:Y:S10]  /*5520*/  @!P3 BRA `(.L_x_259) ;  /* 0x000000040048b947 */ /* 0x000ff40003800000 */
        /* <DEDUP_REMOVED lines=8> */
.L_x_260:
        /* <DEDUP_REMOVED lines=13> */
.L_x_262:
[----:B------:R-:W-:Y:S05]  /*5680*/  BSYNC.RECONVERGENT B2 ;  /* 0x0000000000027941 */ /* 0x000fea0003800200 */
.L_x_261:
        /* <DEDUP_REMOVED lines=60> */
.L_x_259:
[----:B------:R-:W-:Y:S05]  /*5a50*/  BSYNC.RECONVERGENT B1 ;  /* 0x0000000000017941 */ /* 0x000fea0003800200 */
.L_x_258:
[----:B------:R-:W-:Y:S01]  /*5a60*/  ISETP.NE.AND P4, PT, R57, 0x1, PT ;  /* 0x000000013900780c */ /* 0x000fe20003f85270 */
[----:B------:R-:W-:Y:S01]  /*5a70*/  IMAD.U32 R74, R74, 0x10000, RZ ;  /* 0x000100004a4a7824 */ /* 0x000fe200078e00ff */
[----:B------:R-:W-:Y:S01]  /*5a80*/  I2FP.F32.U32 R18, R56 ;  /* 0x0000003800127245 */ /* 0x000fe20000201000 */
[----:B------:R-:W-:Y:S01]  /*5a90*/  BSSY.RECONVERGENT B1, `(.L_x_263) ;  /* 0x000005c000017945 */ /* 0x000fe20003800200 */
[----:B------:R-:W-:Y:S02]  /*5aa0*/  IMAD.MOV.U32 R60, RZ, RZ, 0x2 ;  /* 0x00000002ff3c7424 */ /* 0x000fe400078e00ff */
[----:B------:R-:W-:Y:S01]  /*5ab0*/  FMUL.FTZ R74, R74, UR4 ;  /* 0x000000044a4a7c20 */ /* 0x000fe20008410000 */
[----:B------:R-:W-:Y:S01]  /*5ac0*/  MOV R56, R0 ;  /* 0x0000000000387202 */ /* 0x000fe20000000f00 */
[----:B------:R-:W-:Y:S02]  /*5ad0*/  FFMA.FTZ R18, R18, R91, 1.1641532182693481445e-10 ;  /* 0x2f00000012127423 */ /* 0x000fe4000001005b */
[----:B------:R-:W-:-:S03]  /*5ae0*/  FMUL.FTZ R74, R74, R101 ;  /* 0x000000654a4a7220 */ /* 0x000fc60000410000 */
[----:B------:R-:W-:-:S04]  /*5af0*/  FSETP.GTU.FTZ.AND P3, PT, R18, R103, PT ;  /* 0x000000671200720b */ /* 0x000fc80003f7c000 */
[----:B------:R-:W-:Y:S02]  /*5b00*/  PLOP3.LUT P2, PT, P3, PT, PT, 0x8, 0x80 ;  /* 0x000000000080781c */ /* 0x000fe40001f4e170 */
[----:B------:R-:W-:Y:S01]  /*5b10*/  FSEL R74, R74, RZ, !P3 ;  /* 0x000000ff4a4a7208 */ /* 0x000fe20005800000 */
        /* <DEDUP_REMOVED lines=9> */
.L_x_265:
        /* <DEDUP_REMOVED lines=13> */
.L_x_267:
[----:B------:R-:W-:Y:S05]  /*5c80*/  BSYNC.RECONVERGENT B2 ;  /* 0x0000000000027941 */ /* 0x000fea0003800200 */
.L_x_266:
        /* <DEDUP_REMOVED lines=51> */
[----:B------:R-:W-:Y:S01]  /*5fc0*/  IMAD.WIDE.U32 R60, R60, -0x326172a9, RZ ;  /* 0xcd9e8d573c3c7825 */ /* 0x000fe200078e00ff */
[----:B------:R-:W-:-:S03]  /*5fd0*/  UIADD3 UR5, UPT, UPT, UR8, -0x700cb87f, URZ ;  /* 0x8ff3478108057890 */ /* 0x000fc6000fffe0ff */
[----:B------:R-:W-:Y:S01]  /*5fe0*/  IMAD.WIDE.U32 R18, R18, -0x2daee0ad, RZ ;  /* 0xd2511f5312127825 */ /* 0x000fe200078e00ff */
[----:B------:R-:W-:-:S03]  /*5ff0*/  MOV R0, R60 ;  /* 0x0000003c00007202 */ /* 0x000fc60000000f00 */
[----:B------:R-:W-:Y:S01]  /*6000*/  HFMA2 R60, -RZ, RZ, 0, 0 ;  /* 0x00000000ff3c7431 */ /* 0x000fe200000001ff */
[----:B------:R-:W-:Y:S02]  /*6010*/  LOP3.LUT R20, R82, UR5, R61, 0x96, !PT ;  /* 0x0000000552147c12 */ /* 0x000fe4000f8e963d */
[----:B------:R-:W-:Y:S01]  /*6020*/  LOP3.LUT R19, R56, UR19, R19, 0x96, !PT ;  /* 0x0000001338137c12 */ /* 0x000fe2000f8e9613 */
[----:B------:R-:W-:Y:S02]  /*6030*/  IMAD.MOV.U32 R56, RZ, RZ, R102 ;  /* 0x000000ffff387224 */ /* 0x000fe400078e0066 */
[----:B------:R-:W-:-:S07]  /*6040*/  IMAD.MOV.U32 R102, RZ, RZ, R18 ;  /* 0x000000ffff667224 */ /* 0x000fce00078e0012 */
.L_x_264:
[----:B------:R-:W-:Y:S05]  /*6050*/  BSYNC.RECONVERGENT B1 ;  /* 0x0000000000017941 */ /* 0x000fea0003800200 */
.L_x_263:
[----:B------:R-:W-:Y:S01]  /*6060*/  I2FP.F32.U32 R18, R56 ;  /* 0x0000003800127245 */ /* 0x000fe20000201000 */
[----:B------:R-:W-:Y:S01]  /*6070*/  IMAD.U32 R56, R58, 0x10000, RZ ;  /* 0x000100003a387824 */ /* 0x000fe200078e00ff */
        /* <DEDUP_REMOVED lines=20> */
.L_x_270:
        /* <DEDUP_REMOVED lines=13> */
.L_x_272:
[----:B------:R-:W-:Y:S05]  /*6290*/  BSYNC.RECONVERGENT B2 ;  /* 0x0000000000027941 */ /* 0x000fea0003800200 */
.L_x_271:
        /* <DEDUP_REMOVED lines=60> */
.L_x_269:
[----:B------:R-:W-:Y:S05]  /*6660*/  BSYNC.RECONVERGENT B1 ;  /* 0x0000000000017941 */ /* 0x000fea0003800200 */
.L_x_268:
[----:B------:R-:W-:Y:S01]  /*6670*/  I2FP.F32.U32 R18, R56 ;  /* 0x0000003800127245 */ /* 0x000fe20000201000 */
[----:B------:R-:W-:Y:S01]  /*6680*/  IMAD.U32 R58, R58, 0x10000, RZ ;  /* 0x000100003a3a7824 */ /* 0x000fe200078e00ff */
[----:B------:R-:W-:Y:S01]  /*6690*/  ISETP.NE.AND P5, PT, R57, 0x1, PT ;  /* 0x000000013900780c */ /* 0x000fe20003fa5270 */
[----:B------:R-:W-:Y:S01]  /*66a0*/  BSSY.RECONVERGENT B1, `(.L_x_273) ;  /* 0x000005c000017945 */ /* 0x000fe20003800200 */
[----:B------:R-:W-:Y:S01]  /*66b0*/  MOV R56, R0 ;  /* 0x0000000000387202 */ /* 0x000fe20000000f00 */
[----:B------:R-:W-:Y:S01]  /*66c0*/  FFMA.FTZ R18, R18, R91, 1.1641532182693481445e-10 ;  /* 0x2f00000012127423 */ /* 0x000fe2000001005b */
[----:B------:R-:W-:-:S04]  /*66d0*/  FMUL.FTZ R58, R58, UR4 ;  /* 0x000000043a3a7c20 */ /* 0x000fc80008410000 */
[----:B------:R-:W-:Y:S01]  /*66e0*/  FMUL.FTZ R58, R58, R101 ;  /* 0x000000653a3a7220 */ /* 0x000fe20000410000 */
[----:B------:R-:W-:-:S04]  /*66f0*/  FSETP.GTU.FTZ.AND P4, PT, R18, R103, PT ;  /* 0x000000671200720b */ /* 0x000fc80003f9c000 */
[----:B------:R-:W-:Y:S01]  /*6700*/  FSEL R83, R58, RZ, !P4 ;  /* 0x000000ff3a537208 */ /* 0x000fe20006000000 */
[----:B------:R-:W-:Y:S01]  /*6710*/  IMAD.MOV.U32 R58, RZ, RZ, 0x2 ;  /* 0x00000002ff3a7424 */ /* 0x000fe200078e00ff */
[----:B------:R-:W-:Y:S01]  /*6720*/  PLOP3.LUT P4, PT, P4, PT, PT, 0x8, 0x80 ;  /* 0x000000000080781c */ /* 0x000fe2000278e170 */
[----:B------:R-:W-:-:S12]  /*6730*/  @!P5 BRA `(.L_x_274) ;  /* 0x000000040048d947 */ /* 0x000fd80003800000 */
        /* <DEDUP_REMOVED lines=8> */
.L_x_275:
        /* <DEDUP_REMOVED lines=13> */
.L_x_277:
[----:B------:R-:W-:Y:S05]  /*6890*/  BSYNC.RECONVERGENT B2 ;  /* 0x0000000000027941 */ /* 0x000fea0003800200 */
.L_x_276:
        /* <DEDUP_REMOVED lines=60> */
.L_x_274:
[----:B------:R-:W-:Y:S05]  /*6c60*/  BSYNC.RECONVERGENT B1 ;  /* 0x0000000000017941 */ /* 0x000fea0003800200 */
.L_x_273:
[----:B------:R-:W-:Y:S01]  /*6c70*/  I2FP.F32.U32 R18, R56 ;  /* 0x0000003800127245 */ /* 0x000fe20000201000 */
[C---:B------:R-:W-:Y:S01]  /*6c80*/  IMAD.U32 R56, R59.reuse, 0x10000, RZ ;  /* 0x000100003b387824 */ /* 0x040fe200078e00ff */
[----:B------:R-:W-:Y:S01]  /*6c90*/  ISETP.NE.AND P6, PT, R58, 0x1, PT ;  /* 0x000000013a00780c */ /* 0x000fe20003fc5270 */
[----:B------:R-:W-:Y:S01]  /*6ca0*/  BSSY.RECONVERGENT B1, `(.L_x_278) ;  /* 0x000005f000017945 */ /* 0x000fe20003800200 */
[----:B------:R-:W-:Y:S01]  /*6cb0*/  PRMT R104, R59, 0x7632, R104 ;  /* 0x000076323b687816 */ /* 0x000fe20000000068 */
[----:B------:R-:W-:Y:S01]  /*6cc0*/  FFMA.FTZ R18, R18, R91, 1.1641532182693481445e-10 ;  /* 0x2f00000012127423 */ /* 0x000fe2000001005b */
[----:B------:R-:W-:-:S04]  /*6cd0*/  FMUL.FTZ R56, R56, UR4 ;  /* 0x0000000438387c20 */ /* 0x000fc80008410000 */
[----:B------:R-:W-:Y:S01]  /*6ce0*/  FMUL.FTZ R56, R56, R101 ;  /* 0x0000006538387220 */ /* 0x000fe20000410000 */
[----:B------:R-:W-:Y:S01]  /*6cf0*/  FSETP.GTU.FTZ.AND P5, PT, R18, R103, PT ;  /* 0x000000671200720b */ /* 0x000fe20003fbc000 */
[----:B------:R-:W-:-:S03]  /*6d00*/  IMAD.MOV.U32 R18, RZ, RZ, 0x2 ;  /* 0x00000002ff127424 */ /* 0x000fc600078e00ff */
[----:B------:R-:W-:Y:S02]  /*6d10*/  FSEL R90, R56, RZ, !P5 ;  /* 0x000000ff385a7208 */ /* 0x000fe40006800000 */
[----:B------:R-:W-:Y:S02]  /*6d20*/  MOV R56, R0 ;  /* 0x0000000000387202 */ /* 0x000fe40000000f00 */
        /* <DEDUP_REMOVED lines=10> */
.L_x_280:
        /* <DEDUP_REMOVED lines=15> */
.L_x_282:
[----:B------:R-:W-:Y:S05]  /*6ec0*/  BSYNC.RECONVERGENT B2 ;  /* 0x0000000000027941 */ /* 0x000fea0003800200 */
.L_x_281:
        /* <DEDUP_REMOVED lines=60> */
.L_x_279:
[----:B------:R-:W-:Y:S05]  /*7290*/  BSYNC.RECONVERGENT B1 ;  /* 0x0000000000017941 */ /* 0x000fea0003800200 */
.L_x_278:
[----:B------:R-:W-:Y:S01]  /*72a0*/  I2FP.F32.U32 R56, R56 ;  /* 0x0000003800387245 */ /* 0x000fe20000201000 */
[----:B------:R-:W-:Y:S01]  /*72b0*/  IMAD.U32 R104, R104, 0x10000, RZ ;  /* 0x0001000068687824 */ /* 0x000fe200078e00ff */
[----:B------:R-:W-:Y:S02]  /*72c0*/  F2FP.BF16.F32.PACK_AB R58, R83, R82 ;  /* 0x00000052533a723e */ /* 0x000fe400000010ff */
[----:B------:R-:W-:Y:S01]  /*72d0*/  F2FP.BF16.F32.PACK_AB R57, R74, R73 ;  /* 0x000000494a39723e */ /* 0x000fe200000010ff */
[----:B------:R-:W-:Y:S01]  /*72e0*/  FFMA.FTZ R56, R56, R91, 1.1641532182693481445e-10 ;  /* 0x2f00000038387423 */ /* 0x000fe2000001005b */
[----:B------:R-:W-:-:S04]  /*72f0*/  FMUL.FTZ R104, R104, UR4 ;  /* 0x0000000468687c20 */ /* 0x000fc80008410000 */
[----:B------:R-:W-:Y:S01]  /*7300*/  FMUL.FTZ R104, R104, R101 ;  /* 0x0000006568687220 */ /* 0x000fe20000410000 */
[----:B------:R-:W-:Y:S02]  /*7310*/  FSETP.GTU.FTZ.AND P6, PT, R56, R103, PT ;  /* 0x000000673800720b */ /* 0x000fe40003fdc000 */
[----:B------:R-:W-:Y:S02]  /*7320*/  F2FP.BF16.F32.PACK_AB R56, R63, R62 ;  /* 0x0000003e3f38723e */ /* 0x000fe400000010ff */
[----:B------:R-:W-:Y:S02]  /*7330*/  FSEL R91, R104, RZ, !P6 ;  /* 0x000000ff685b7208 */ /* 0x000fe40007000000 */
[----:B------:R-:W-:Y:S02]  /*7340*/  PLOP3.LUT P6, PT, P6, PT, PT, 0x8, 0x80 ;  /* 0x000000000080781c */ /* 0x000fe400037ce170 */
[----:B------:R-:W-:-:S11]  /*7350*/  F2FP.BF16.F32.PACK_AB R59, R91, R90 ;  /* 0x0000005a5b3b723e */ /* 0x000fd600000010ff */
.L_x_242:
[----:B------:R-:W0:Y:S01]  /*7360*/  LDC.64 R62, c[0x0][0x3a8] ;  /* 0x0000ea00ff3e7b82 */ /* 0x000e220000000a00 */
[----:B------:R-:W-:Y:S02]  /*7370*/  SEL R105, RZ, 0x1000000, !P6 ;  /* 0x01000000ff697807 */ /* 0x000fe40007000000 */
[----:B------:R-:W-:Y:S02]  /*7380*/  ISETP.NE.AND P6, PT, R99, RZ, PT ;  /* 0x000000ff6300720c */ /* 0x000fe40003fc5270 */
[----:B------:R-:W-:Y:S02]  /*7390*/  SEL R103, RZ, 0x10000, !P5 ;  /* 0x00010000ff677807 */ /* 0x000fe40006800000 */
[----:B------:R-:W-:Y:S01]  /*73a0*/  SEL R106, RZ, 0x100, !P4 ;  /* 0x00000100ff6a7807 */ /* 0x000fe20006000000 */
[----:B------:R-:W1:Y:S01]  /*73b0*/  LDC.64 R60, c[0x0][0x3b0] ;  /* 0x0000ec00ff3c7b82 */ /* 0x000e620000000a00 */
[----:B------:R-:W-:Y:S02]  /*73c0*/  SEL R101, RZ, 0x1000000, !P2 ;  /* 0x01000000ff657807 */ /* 0x000fe40005000000 */
[----:B------:R-:W-:-:S02]  /*73d0*/  SEL R104, RZ, 0x10000, !P1 ;  /* 0x00010000ff687807 */ /* 0x000fc40004800000 */
[----:B------:R-:W-:Y:S02]  /*73e0*/  SEL R99, RZ, 0x100, !P0 ;  /* 0x00000100ff637807 */ /* 0x000fe40004000000 */
[----:B------:R-:W-:Y:S02]  /*73f0*/  LOP3.LUT R106, R106, R105, R103, 0xfe, !PT ;  /* 0x000000696a6a7212 */ /* 0x000fe400078efe67 */
[----:B------:R-:W-:Y:S02]  /*7400*/  LOP3.LUT R99, R99, R101, R104, 0xfe, !PT ;  /* 0x0000006563637212 */ /* 0x000fe400078efe68 */
[----:B------:R-:W-:Y:S02]  /*7410*/  SEL R105, RZ, 0x1, !P3 ;  /* 0x00000001ff697807 */ /* 0x000fe40005800000 */
[----:B------:R-:W-:Y:S02]  /*7420*/  SEL R104, RZ, 0x1, !P6 ;  /* 0x00000001ff687807 */ /* 0x000fe40007000000 */
[----:B------:R-:W-:Y:S01]  /*7430*/  LOP3.LUT R105, R106, R105, RZ, 0xfc, !PT ;  /* 0x000000696a697212 */ /* 0x000fe200078efcff */
[----:B0-----:R-:W-:Y:S01]  /*7440*/  IMAD.WIDE.U32 R62, R81, 0x10, R62 ;  /* 0x00000010513e7825 */ /* 0x001fe200078e003e */
[----:B------:R-:W-:-:S03]  /*7450*/  LOP3.LUT R104, R99, R104, RZ, 0xfc, !PT ;  /* 0x0000006863687212 */ /* 0x000fc600078efcff */
[----:B------:R-:W-:Y:S01]  /*7460*/  IMAD.MOV.U32 R99, RZ, RZ, R102 ;  /* 0x000000ffff637224 */ /* 0x000fe200078e0066 */
[----:B------:R2:W-:Y:S01]  /*7470*/  STG.E.128 desc[UR6][R62.64], R56 ;  /* 0x000000383e007986 */ /* 0x0005e2000c101d06 */
[C---:B------:R-:W-:Y:S01]  /*7480*/  IADD3 R102, PT, PT, R81.reuse, 0x100, RZ ;  /* 0x0000010051667810 */ /* 0x040fe20007ffe0ff */
[----:B-1----:R-:W-:-:S05]  /*7490*/  IMAD.WIDE.U32 R60, R81, 0x8, R60 ;  /* 0x00000008513c7825 */ /* 0x002fca00078e003c */
[----:B------:R2:W-:Y:S02]  /*74a0*/  STG.E.64 desc[UR6][R60.64], R104 ;  /* 0x000000683c007986 */ /* 0x0005e4000c101b06 */
.L_x_201:
[----:B0-----:R-:W-:Y:S05]  /*74b0*/  BSYNC.RECONVERGENT B0 ;  /* 0x0000000000007941 */ /* 0x001fea0003800200 */
.L_x_200:
[----:B------:R-:W-:Y:S01]  /*74c0*/  ISETP.GE.U32.AND P0, PT, R64, 0x200, PT ;  /* 0x000002004000780c */ /* 0x000fe20003f06070 */
[----:B------:R-:W-:Y:S03]  /*74d0*/  BSSY.RECONVERGENT B0, `(.L_x_283) ;  /* 0x000065b000007945 */ /* 0x000fe60003800200 */
[----:B------:R-:W-:-:S09]  /*74e0*/  P2R R101, PR, RZ, 0x1 ;  /* 0x00000001ff657803 */ /* 0x000fd20000000000 */
[----:B------:R-:W-:Y:S05]  /*74f0*/  @!P0 BRA `(.L_x_284) ;  /* 0x0000006400608947 */ /* 0x000fea0003800000 */
[----:B--2---:R-:W0:Y:S02]  /*7500*/  LDC.64 R56, c[0x0][0x390] ;  /* 0x0000e400ff387b82 */ /* 0x004e240000000a00 */
[----:B0-----:R-:W-:-:S06]  /*7510*/  IMAD.WIDE.U32 R56, R102, 0x10, R56 ;  /* 0x0000001066387825 */ /* 0x001fcc00078e0038 */
[----:B------:R-:W5:Y:S01]  /*7520*/  LDG.E.128 R56, desc[UR6][R56.64] ;  /* 0x0000000638387981 */ /* 0x000f62000c1e1d00 */
[----:B------:R-:W-:-:S04]  /*7530*/  UISETP.NE.U32.AND UP1, UPT, UR10, URZ, UPT ;  /* 0x000000ff0a00728c */ /* 0x000fc8000bf25070 */
        /* <DEDUP_REMOVED lines=11> */
[----:B------:R-:W-:-:S13]  /*75f0*/  ISETP.NE.AND P0, PT, R18, 0x3, PT ;  /* 0x000000031200780c */ /* 0x000fda0003f05270 */
[----:B------:R-:W-:Y:S05]  /*7600*/  @!P0 BRA `(.L_x_288) ;  /* 0x0000000000208947 */ /* 0x000fea0003800000 */
[----:B------:R-:W-:-:S13]  /*7610*/  ISETP.NE.AND P0, PT, R18, 0x2, PT ;  /* 0x000000021200780c */ /* 0x000fda0003f05270 */
[----:B------:R-:W-:Y:S01]  /*7620*/  @!P0 IMAD.MOV.U32 R68, RZ, RZ, 0x3 ;  /* 0x00000003ff448424 */ /* 0x000fe200078e00ff */
[----:B------:R-:W-:Y:S01]  /*7630*/  @!P0 MOV R69, R19 ;  /* 0x0000001300458202 */ /* 0x000fe20000000f00 */
[--C-:B------:R-:W-:Y:S01]  /*7640*/  @!P0 IMAD.MOV.U32 R103, RZ, RZ, R99.reuse ;  /* 0x000000ffff678224 */ /* 0x100fe200078e0063 */
[----:B------:R-:W-:Y:S01]  /*7650*/  @P0 MOV R69, R20 ;  /* 0x0000001400450202 */ /* 0x000fe20000000f00 */
[----:B------:R-:W-:Y:S02]  /*7660*/  @P0 VIADD R68, R18, 0x1 ;  /* 0x0000000112440836 */ /* 0x000fe40000000000 */
[----:B------:R-:W-:Y:S01]  /*7670*/  @P0 IMAD.MOV.U32 R103, RZ, RZ, R99 ;  /* 0x000000ffff670224 */ /* 0x000fe200078e0063 */
[----:B------:R-:W-:Y:S06]  /*7680*/  BRA `(.L_x_287) ;  /* 0x0000000400287947 */ /* 0x000fec0003800000 */
.L_x_288:
        /* <DEDUP_REMOVED lines=13> */
.L_x_290:
[----:B------:R-:W-:Y:S05]  /*7760*/  BSYNC.RECONVERGENT B2 ;  /* 0x0000000000027941 */ /* 0x000fea0003800200 */
.L_x_289:
        /* <DEDUP_REMOVED lines=50> */
[----:B------:R-:W-:Y:S01]  /*7a90*/  IMAD.MOV.U32 R69, RZ, RZ, R99 ;  /* 0x000000ffff457224 */ /* 0x000fe200078e0063 */
        /* <DEDUP_REMOVED lines=8> */
[----:B------:R-:W-:-:S07]  /*7b20*/  MOV R103, R18 ;  /* 0x0000001200677202 */ /* 0x000fce0000000f00 */
.L_x_287:
[----:B------:R-:W-:Y:S05]  /*7b30*/  BSYNC.RECONVERGENT B1 ;  /* 0x0000000000017941 */ /* 0x000fea0003800200 */
.L_x_286:
[----:B------:R-:W0:Y:S01]  /*7b40*/  LDC R105, c[0x0][0x408] ;  /* 0x00010200ff697b82 */ /* 0x000e220000000800 */
[----:B------:R-:W-:Y:S01]  /*7b50*/  I2FP.F32.U32 R18, R69 ;  /* 0x0000004500127245 */ /* 0x000fe20000201000 */
[----:B------:R-:W-:Y:S02]  /*7b60*/  HFMA2 R93, -RZ, RZ, 0.1171875, 0 ;  /* 0x2f800000ff5d7431 */ /* 0x000fe400000001ff */
[----:B-----5:R-:W-:Y:S01]  /*7b70*/  IMAD.U32 R75, R56, 0x10000, RZ ;  /* 0x00010000384b7824 */ /* 0x020fe200078e00ff */
[----:B------:R-:W-:Y:S01]  /*7b80*/  ISETP.NE.AND P1, PT, R68, 0x1, PT ;  /* 0x000000014400780c */ /* 0x000fe20003f25270 */
[----:B------:R-:W-:Y:S01]  /*7b90*/  BSSY.RECONVERGENT B1, `(.L_x_291) ;  /* 0x0000062000017945 */ /* 0x000fe20003800200 */
[----:B------:R-:W-:Y:S02]  /*7ba0*/  HFMA2 R76, -RZ, RZ, 0, 1.1920928955078125e-07 ;  /* 0x00000002ff4c7431 */ /* 0x000fe400000001ff */
[----:B------:R-:W-:Y:S01]  /*7bb0*/  FFMA.FTZ R69, R18, R93, 1.1641532182693481445e-10 ;  /* 0x2f00000012457423 */ /* 0x000fe2000001005d */
[----:B------:R-:W1:Y:S01]  /*7bc0*/  LDC R104, c[0x0][0x404] ;  /* 0x00010100ff687b82 */ /* 0x000e620000000800 */
[----:B------:R-:W-:Y:S01]  /*7bd0*/  FMUL.FTZ R18, R75, UR4 ;  /* 0x000000044b127c20 */ /* 0x000fe20008410000 */
[----:B------:R-:W-:Y:S01]  /*7be0*/  PRMT R56, R56, 0x7632, R56 ;  /* 0x0000763238387816 */ /* 0x000fe20000000038 */
[----:B------:R-:W-:-:S02]  /*7bf0*/  IMAD.MOV.U32 R75, RZ, RZ, R0 ;  /* 0x000000ffff4b7224 */ /* 0x000fc400078e0000 */
[----:B0-----:R-:W-:Y:S01]  /*7c00*/  FMUL.FTZ R18, R18, R105 ;  /* 0x0000006912127220 */ /* 0x001fe20000410000 */
[----:B-1----:R-:W-:Y:S01]  /*7c10*/  FSETP.GTU.FTZ.AND P0, PT, R69, R104, PT ;  /* 0x000000684500720b */ /* 0x002fe20003f1c000 */
[C---:B------:R-:W-:Y:S01]  /*7c20*/  IMAD.U32 R69, R60.reuse, 0x10000, RZ ;  /* 0x000100003c457824 */ /* 0x040fe200078e00ff */
[----:B------:R-:W-:Y:S02]  /*7c30*/  PRMT R60, R60, 0x7632, R60 ;  /* 0x000076323c3c7816 */ /* 0x000fe4000000003c */
[----:B------:R-:W-:Y:S02]  /*7c40*/  FSEL R18, R18, RZ, !P0 ;  /* 0x000000ff12127208 */ /* 0x000fe40004000000 */
[----:B------:R-:W-:-:S03]  /*7c50*/  PLOP3.LUT P0, PT, P0, PT, PT, 0x8, 0x80 ;  /* 0x000000000080781c */ /* 0x000fc6000070e170 */
[----:B------:R-:W-:Y:S01]  /*7c60*/  FADD.FTZ R69, R18, R69 ;  /* 0x0000004512457221 */ /* 0x000fe20000010000 */
[----:B------:R-:W-:Y:S01]  /*7c70*/  P2R R99, PR, RZ, 0x1 ;  /* 0x00000001ff637803 */ /* 0x000fe20000000000 */
        /* <DEDUP_REMOVED lines=9> */
.L_x_293:
        /* <DEDUP_REMOVED lines=13> */
.L_x_295:
[----:B------:R-:W-:Y:S05]  /*7de0*/  BSYNC.RECONVERGENT B2 ;  /* 0x0000000000027941 */ /* 0x000fea0003800200 */
.L_x_294:
        /* <DEDUP_REMOVED lines=15> */
[----:B------:R-:W-:Y:S02]  /*7ee0*/  UIADD3 UR19, UPT, UPT, UR9, -0x126145ec, URZ ;  /* 0xed9eba1409137890 */ /* 0x000fe4000fffe0ff */
[----:B------:R-:W-:Y:S01]  /*7ef0*/  IMAD.MOV.U32 R76, RZ, RZ, RZ ;  /* 0x000000ffff4c7224 */ /* 0x000fe200078e00ff */
        /* <DEDUP_REMOVED lines=42> */
[----:B------:R-:W-:-:S07]  /*81a0*/  MOV R103, R18 ;  /* 0x0000001200677202 */ /* 0x000fce0000000f00 */
.L_x_292:
[----:B------:R-:W-:Y:S05]  /*81b0*/  BSYNC.RECONVERGENT B1 ;  /* 0x0000000000017941 */ /* 0x000fea0003800200 */
.L_x_291:
[----:B------:R-:W-:Y:S01]  /*81c0*/  I2FP.F32.U32 R18, R75 ;  /* 0x0000004b00127245 */ /* 0x000fe20000201000 */
[----:B------:R-:W-:Y:S01]  /*81d0*/  IMAD.U32 R56, R56, 0x10000, RZ ;  /* 0x0001000038387824 */ /* 0x000fe200078e00ff */
[----:B------:R-:W-:Y:S01]  /*81e0*/  ISETP.NE.AND P1, PT, R76, 0x1, PT ;  /* 0x000000014c00780c */ /* 0x000fe20003f25270 */
[----:B------:R-:W-:Y:S02]  /*81f0*/  BSSY.RECONVERGENT B1, `(.L_x_296) ;  /* 0x000005e000017945 */ /* 0x000fe40003800200 */
[----:B------:R-:W-:Y:S01]  /*8200*/  FFMA.FTZ R75, R18, R93, 1.1641532182693481445e-10 ;  /* 0x2f000000124b7423 */ /* 0x000fe2000001005d */
[----:B------:R-:W-:-:S04]  /*8210*/  FMUL.FTZ R56, R56, UR4 ;  /* 0x0000000438387c20 */ /* 0x000fc80008410000 */
[----:B------:R-:W-:Y:S01]  /*8220*/  FMUL.FTZ R56, R56, R105 ;  /* 0x0000006938387220 */ /* 0x000fe20000410000 */
[----:B------:R-:W-:Y:S02]  /*8230*/  FSETP.GTU.FTZ.AND P0, PT, R75, R104, PT ;  /* 0x000000684b00720b */ /* 0x000fe40003f1c000 */
[----:B------:R-:W-:Y:S01]  /*8240*/  SHF.L.U32 R75, R60, 0x10, RZ ;  /* 0x000000103c4b7819 */ /* 0x000fe200000006ff */
[----:B------:R-:W-:Y:S01]  /*8250*/  IMAD.MOV.U32 R60, RZ, RZ, 0x2 ;  /* 0x00000002ff3c7424 */ /* 0x000fe200078e00ff */
        /* <DEDUP_REMOVED lines=13> */
.L_x_298:
        /* <DEDUP_REMOVED lines=13> */
.L_x_300:
[----:B------:R-:W-:Y:S05]  /*8400*/  BSYNC.RECONVERGENT B2 ;  /* 0x0000000000027941 */ /* 0x000fea0003800200 */
.L_x_299:
        /* <DEDUP_REMOVED lines=60> */
.L_x_297:
[----:B------:R-:W-:Y:S05]  /*87d0*/  BSYNC.RECONVERGENT B1 ;  /* 0x0000000000017941 */ /* 0x000fea0003800200 */
.L_x_296:
[----:B------:R-:W-:Y:S01]  /*87e0*/  I2FP.F32.U32 R18, R56 ;  /* 0x0000003800127245 */ /* 0x000fe20000201000 */
[----:B------:R-:W-:Y:S01]  /*87f0*/  BSSY.RECONVERGENT B1, `(.L_x_301) ;  /* 0x0000062000017945 */ /* 0x000fe20003800200 */
[----:B------:R-:W-:Y:S02]  /*8800*/  SHF.L.U32 R56, R57, 0x10, RZ ;  /* 0x0000001039387819 */ /* 0x000fe400000006ff */
[----:B------:R-:W-:Y:S01]  /*8810*/  ISETP.NE.AND P2, PT, R60, 0x1, PT ;  /* 0x000000013c00780c */ /* 0x000fe20003f45270 */
[----:B------:R-:W-:Y:S01]  /*8820*/  FFMA.FTZ R75, R18, R93, 1.1641532182693481445e-10 ;  /* 0x2f000000124b7423 */ /* 0x000fe2000001005d */
[----:B------:R-:W-:Y:S01]  /*8830*/  PRMT R92, R61, 0x7632, R92 ;  /* 0x000076323d5c7816 */ /* 0x000fe2000000005c */
[----:B------:R-:W-:Y:S01]  /*8840*/  FMUL.FTZ R56, R56, UR4 ;  /* 0x0000000438387c20 */ /* 0x000fe20008410000 */
[----:B------:R-:W-:Y:S02]  /*8850*/  PRMT R76, R57, 0x7632, R76 ;  /* 0x00007632394c7816 */ /* 0x000fe4000000004c */
[----:B------:R-:W-:Y:S01]  /*8860*/  FSETP.GTU.FTZ.AND P1, PT, R75, R104, PT ;  /* 0x000000684b00720b */ /* 0x000fe20003f3c000 */
[----:B------:R-:W-:Y:S01]  /*8870*/  FMUL.FTZ R56, R56, R105 ;  /* 0x0000006938387220 */ /* 0x000fe20000410000 */
[----:B------:R-:W-:-:S02]  /*8880*/  IMAD.U32 R75, R61, 0x10000, RZ ;  /* 0x000100003d4b7824 */ /* 0x000fc400078e00ff */
[----:B------:R-:W-:Y:S02]  /*8890*/  IMAD.MOV.U32 R61, RZ, RZ, 0x2 ;  /* 0x00000002ff3d7424 */ /* 0x000fe400078e00ff */
        /* <DEDUP_REMOVED lines=13> */
.L_x_303:
        /* <DEDUP_REMOVED lines=13> */
.L_x_305:
[----:B------:R-:W-:Y:S05]  /*8a40*/  BSYNC.RECONVERGENT B2 ;  /* 0x0000000000027941 */ /* 0x000fea0003800200 */
.L_x_304:
        /* <DEDUP_REMOVED lines=55> */
[----:B------:R-:W-:Y:S01]  /*8dc0*/  HFMA2 R61, -RZ, RZ, 0, 0 ;  /* 0x00000000ff3d7431 */ /* 0x000fe200000001ff */
[----:B------:R-:W-:Y:S02]  /*8dd0*/  MOV R0, R60 ;  /* 0x0000003c00007202 */ /* 0x000fe40000000f00 */
[----:B------:R-:W-:Y:S01]  /*8de0*/  LOP3.LUT R19, R56, UR19, R19, 0x96, !PT ;  /* 0x0000001338137c12 */ /* 0x000fe2000f8e9613 */
[----:B------:R-:W-:Y:S02]  /*8df0*/  IMAD.MOV.U32 R56, RZ, RZ, R103 ;  /* 0x000000ffff387224 */ /* 0x000fe400078e0067 */
[----:B------:R-:W-:-:S07]  /*8e00*/  IMAD.MOV.U32 R103, RZ, RZ, R18 ;  /* 0x000000ffff677224 */ /* 0x000fce00078e0012 */
.L_x_302:
[----:B------:R-:W-:Y:S05]  /*8e10*/  BSYNC.RECONVERGENT B1 ;  /* 0x0000000000017941 */ /* 0x000fea0003800200 */
.L_x_301:
[----:B------:R-:W-:Y:S01]  /*8e20*/  I2FP.F32.U32 R18, R56 ;  /* 0x0000003800127245 */ /* 0x000fe20000201000 */
[----:B------:R-:W-:Y:S01]  /*8e30*/  IMAD.U32 R76, R76, 0x10000, RZ ;  /* 0x000100004c4c7824 */ /* 0x000fe200078e00ff */
[----:B------:R-:W-:Y:S01]  /*8e40*/  ISETP.NE.AND P3, PT, R61, 0x1, PT ;  /* 0x000000013d00780c */ /* 0x000fe20003f65270 */
[----:B------:R-:W-:Y:S01]  /*8e50*/  BSSY.RECONVERGENT B1, `(.L_x_306) ;  /* 0x000005e000017945 */ /* 0x000fe20003800200 */
[----:B------:R-:W-:Y:S02]  /*8e60*/  HFMA2 R60, -RZ, RZ, 0, 1.1920928955078125e-07 ;  /* 0x00000002ff3c7431 */ /* 0x000fe400000001ff */
[----:B------:R-:W-:Y:S01]  /*8e70*/  FFMA.FTZ R57, R18, R93, 1.1641532182693481445e-10 ;  /* 0x2f00000012397423 */ /* 0x000fe2000001005d */
[----:B------:R-:W-:Y:S01]  /*8e80*/  FMUL.FTZ R76, R76, UR4 ;  /* 0x000000044c4c7c20 */ /* 0x000fe20008410000 */
[----:B------:R-:W-:-:S03]  /*8e90*/  IMAD.MOV.U32 R56, RZ, RZ, R0 ;  /* 0x000000ffff387224 */ /* 0x000fc600078e0000 */
[----:B------:R-:W-:Y:S01]  /*8ea0*/  FMUL.FTZ R76, R76, R105 ;  /* 0x000000694c4c7220 */ /* 0x000fe20000410000 */
[----:B------:R-:W-:Y:S01]  /*8eb0*/  FSETP.GTU.FTZ.AND P2, PT, R57, R104, PT ;  /* 0x000000683900720b */ /* 0x000fe20003f5c000 */
[----:B------:R-:W-:-:S03]  /*8ec0*/  IMAD.U32 R57, R92, 0x10000, RZ ;  /* 0x000100005c397824 */ /* 0x000fc600078e00ff */
[----:B------:R-:W-:Y:S02]  /*8ed0*/  FSEL R76, R76, RZ, !P2 ;  /* 0x000000ff4c4c7208 */ /* 0x000fe40005000000 */
[----:B------:R-:W-:-:S03]  /*8ee0*/  PLOP3.LUT P2, PT, P2, PT, PT, 0x8, 0x80 ;  /* 0x000000000080781c */ /* 0x000fc6000174e170 */
[----:B------:R-:W-:Y:S01]  /*8ef0*/  FADD.FTZ R76, R76, R57 ;  /* 0x000000394c4c7221 */ /* 0x000fe20000010000 */
[----:B------:R-:W-:Y:S09]  /*8f00*/  @!P3 BRA `(.L_x_307) ;  /* 0x000000040048b947 */ /* 0x000ff20003800000 */
        /* <DEDUP_REMOVED lines=8> */
.L_x_308:
        /* <DEDUP_REMOVED lines=8> */
[----:B------:R-:W-:Y:S02]  /*9010*/  @!P3 IADD3 R0, PT, PT, R3, 0x1, RZ ;  /* 0x000000010300b810 */ /* 0x000fe40007ffe0ff */
[----:B------:R-:W-:Y:S02]  /*9020*/  @!P3 MOV R22, RZ ;  /* 0x000000ff0016b202 */ /* 0x000fe40000000f00 */
[----:B------:R-:W-:-:S13]  /*9030*/  ISETP.NE.AND P4, PT, R21, RZ, !P3 ;  /* 0x000000ff1500720c */ /* 0x000fda0005f85270 */
[----:B------:R-:W-:-:S04]  /*9040*/  @P4 IMAD.MOV R0, RZ, RZ, R3 ;  /* 0x000000ffff004224 */ /* 0x000fc800078e0203 */
[----:B------:R-:W-:-:S07]  /*9050*/  @!P3 IMAD.MOV.U32 R3, RZ, RZ, R0 ;  /* 0x000000ffff03b224 */ /* 0x000fce00078e0000 */
.L_x_310:
[----:B------:R-:W-:Y:S05]  /*9060*/  BSYNC.RECONVERGENT B2 ;  /* 0x0000000000027941 */ /* 0x000fea0003800200 */
.L_x_309:
        /* <DEDUP_REMOVED lines=60> */
.L_x_307:
[----:B------:R-:W-:Y:S05]  /*9430*/  BSYNC.RECONVERGENT B1 ;  /* 0x0000000000017941 */ /* 0x000fea0003800200 */
.L_x_306:
        /* <DEDUP_REMOVED lines=9> */
[----:B------:R-:W-:Y:S02]  /*94d0*/  FSETP.GTU.FTZ.AND P3, PT, R57, R104, PT ;  /* 0x000000683900720b */ /* 0x000fe40003f7c000 */
[----:B------:R-:W-:Y:S02]  /*94e0*/  SHF.L.U32 R57, R62, 0x10, RZ ;  /* 0x000000103e397819 */ /* 0x000fe400000006ff */
[----:B------:R-:W-:Y:S02]  /*94f0*/  FSEL R56, R56, RZ, !P3 ;  /* 0x000000ff38387208 */ /* 0x000fe40005800000 */
[----:B------:R-:W-:Y:S02]  /*9500*/  PRMT R62, R62, 0x7632, R62 ;  /* 0x000076323e3e7816 */ /* 0x000fe4000000003e */
[----:B------:R-:W-:Y:S01]  /*9510*/  PLOP3.LUT P3, PT, P3, PT, PT, 0x8, 0x80 ;  /* 0x000000000080781c */ /* 0x000fe20001f6e170 */
[----:B------:R-:W-:Y:S01]  /*9520*/  FADD.FTZ R84, R56, R57 ;  /* 0x0000003938547221 */ /* 0x000fe20000010000 */
[----:B------:R-:W-:Y:S01]  /*9530*/  IMAD.MOV.U32 R56, RZ, RZ, R0 ;  /* 0x000000ffff387224 */ /* 0x000fe200078e0000 */
[----:B------:R-:W-:Y:S10]  /*9540*/  @!P4 BRA `(.L_x_312) ;  /* 0x000000040048c947 */ /* 0x000ff40003800000 */
        /* <DEDUP_REMOVED lines=8> */
.L_x_313:
        /* <DEDUP_REMOVED lines=13> */
.L_x_315:
[----:B------:R-:W-:Y:S05]  /*96a0*/  BSYNC.RECONVERGENT B2 ;  /* 0x0000000000027941 */ /* 0x000fea0003800200 */
.L_x_314:
        /* <DEDUP_REMOVED lines=60> */
.L_x_312:
[----:B------:R-:W-:Y:S05]  /*9a70*/  BSYNC.RECONVERGENT B1 ;  /* 0x0000000000017941 */ /* 0x000fea0003800200 */
.L_x_311:
[----:B------:R-:W-:Y:S01]  /*9a80*/  I2FP.F32.U32 R18, R56 ;  /* 0x0000003800127245 */ /* 0x000fe20000201000 */
[----:B------:R-:W-:Y:S01]  /*9a90*/  IMAD.U32 R85, R62, 0x10000, RZ ;  /* 0x000100003e557824 */ /* 0x000fe200078e00ff */
[----:B------:R-:W-:Y:S01]  /*9aa0*/  SHF.L.U32 R58, R58, 0x10, RZ ;  /* 0x000000103a3a7819 */ /* 0x000fe200000006ff */
[----:B------:R-:W-:Y:S01]  /*9ab0*/  BSSY.RECONVERGENT B1, `(.L_x_316) ;  /* 0x000005e000017945 */ /* 0x000fe20003800200 */
[----:B------:R-:W-:Y:S01]  /*9ac0*/  ISETP.NE.AND P5, PT, R61, 0x1, PT ;  /* 0x000000013d00780c */ /* 0x000fe20003fa5270 */
[----:B------:R-:W-:Y:S01]  /*9ad0*/  FFMA.FTZ R57, R18, R93, 1.1641532182693481445e-10 ;  /* 0x2f00000012397423 */ /* 0x000fe2000001005d */
[----:B------:R-:W-:Y:S01]  /*9ae0*/  MOV R56, R0 ;  /* 0x0000000000387202 */ /* 0x000fe20000000f00 */
[----:B------:R-:W-:-:S03]  /*9af0*/  FMUL.FTZ R58, R58, UR4 ;  /* 0x000000043a3a7c20 */ /* 0x000fc60008410000 */
[----:B------:R-:W-:Y:S01]  /*9b00*/  FSETP.GTU.FTZ.AND P4, PT, R57, R104, PT ;  /* 0x000000683900720b */ /* 0x000fe20003f9c000 */
[----:B------:R-:W-:-:S05]  /*9b10*/  FMUL.FTZ R58, R58, R105 ;  /* 0x000000693a3a7220 */ /* 0x000fca0000410000 */
[----:B------:R-:W-:Y:S02]  /*9b20*/  FSEL R58, R58, RZ, !P4 ;  /* 0x000000ff3a3a7208 */ /* 0x000fe40006000000 */
[----:B------:R-:W-:-:S03]  /*9b30*/  PLOP3.LUT P4, PT, P4, PT, PT, 0x8, 0x80 ;  /* 0x000000000080781c */ /* 0x000fc6000278e170 */
[----:B------:R-:W-:Y:S01]  /*9b40*/  FADD.FTZ R85, R58, R85 ;  /* 0x000000553a557221 */ /* 0x000fe20000010000 */
[----:B------:R-:W-:Y:S01]  /*9b50*/  IMAD.MOV.U32 R58, RZ, RZ, 0x2 ;  /* 0x00000002ff3a7424 */ /* 0x000fe200078e00ff */
        /* <DEDUP_REMOVED lines=9> */
.L_x_318:
        /* <DEDUP_REMOVED lines=13> */
.L_x_320:
[----:B------:R-:W-:Y:S05]  /*9cc0*/  BSYNC.RECONVERGENT B2 ;  /* 0x0000000000027941 */ /* 0x000fea0003800200 */
.L_x_319:
        /* <DEDUP_REMOVED lines=60> */
.L_x_317:
[----:B------:R-:W-:Y:S05]  /*a090*/  BSYNC.RECONVERGENT B1 ;  /* 0x0000000000017941 */ /* 0x000fea0003800200 */
.L_x_316:
[----:B------:R-:W-:Y:S01]  /*a0a0*/  I2FP.F32.U32 R18, R56 ;  /* 0x0000003800127245 */ /* 0x000fe20000201000 */
[----:B------:R-:W-:Y:S01]  /*a0b0*/  IMAD.U32 R56, R59, 0x10000, RZ ;  /* 0x000100003b387824 */ /* 0x000fe200078e00ff */
[----:B------:R-:W-:Y:S01]  /*a0c0*/  ISETP.NE.AND P6, PT, R58, 0x1, PT ;  /* 0x000000013a00780c */ /* 0x000fe20003fc5270 */
[----:B------:R-:W-:Y:S01]  /*a0d0*/  IMAD.U32 R61, R63, 0x10000, RZ ;  /* 0x000100003f3d7824 */ /* 0x000fe200078e00ff */
[----:B------:R-:W-:Y:S01]  /*a0e0*/  PRMT R63, R59, 0x7632, R63 ;  /* 0x000076323b3f7816 */ /* 0x000fe2000000003f */
[----:B------:R-:W-:Y:S01]  /*a0f0*/  FFMA.FTZ R57, R18, R93, 1.1641532182693481445e-10 ;  /* 0x2f00000012397423 */ /* 0x000fe2000001005d */
[----:B------:R-:W-:Y:S01]  /*a100*/  FMUL.FTZ R56, R56, UR4 ;  /* 0x0000000438387c20 */ /* 0x000fe20008410000 */
[----:B------:R-:W-:Y:S01]  /*a110*/  BSSY.RECONVERGENT B1, `(.L_x_321) ;  /* 0x000005f000017945 */ /* 0x000fe20003800200 */
[----:B------:R-:W-:Y:S02]  /*a120*/  PRMT R106, R63, 0x7632, R106 ;  /* 0x000076323f6a7816 */ /* 0x000fe4000000006a */
[----:B------:R-:W-:Y:S01]  /*a130*/  FMUL.FTZ R56, R56, R105 ;  /* 0x0000006938387220 */ /* 0x000fe20000410000 */
[----:B------:R-:W-:-:S02]  /*a140*/  FSETP.GTU.FTZ.AND P5, PT, R57, R104, PT ;  /* 0x000000683900720b */ /* 0x000fc40003fbc000 */
[----:B------:R-:W-:Y:S02]  /*a150*/  MOV R18, 0x2 ;  /* 0x0000000200127802 */ /* 0x000fe40000000f00 */
[----:B------:R-:W-:Y:S02]  /*a160*/  FSEL R56, R56, RZ, !P5 ;  /* 0x000000ff38387208 */ /* 0x000fe40006800000 */
[----:B------:R-:W-:-:S03]  /*a170*/  PLOP3.LUT P5, PT, P5, PT, PT, 0x8, 0x80 ;  /* 0x000000000080781c */ /* 0x000fc60002fae170 */
[----:B------:R-:W-:Y:S01]  /*a180*/  FADD.FTZ R62, R56, R61 ;  /* 0x0000003d383e7221 */ /* 0x000fe20000010000 */
[----:B------:R-:W-:-:S03]  /*a190*/  IMAD.MOV.U32 R56, RZ, RZ, R0 ;  /* 0x000000ffff387224 */ /* 0x000fc600078e0000 */
[----:B------:R-:W-:Y:S01]  /*a1a0*/  IMAD.MOV.U32 R92, RZ, RZ, R62 ;  /* 0x000000ffff5c7224 */ /* 0x000fe200078e003e */
[----:B------:R-:W-:Y:S06]  /*a1b0*/  @!P6 BRA `(.L_x_322) ;  /* 0x000000040050e947 */ /* 0x000fec0003800000 */
        /* <DEDUP_REMOVED lines=8> */
.L_x_323:
[----:B------:R-:W-:Y:S01]  /*a240*/  VIADD R23, R23, 0x1 ;  /* 0x0000000117177836 */ /* 0x000fe20000000000 */
[----:B------:R-:W-:Y:S03]  /*a250*/  BSSY.RECONVERGENT B2, `(.L_x_324) ;  /* 0x000000e000027945 */ /* 0x000fe60003800200 */
[C---:B------:R-:W-:Y:S01]  /*a260*/  IMAD.WIDE.U32 R60, R23.reuse, -0x2daee0ad, RZ ;  /* 0xd2511f53173c7825 */ /* 0x040fe200078e00ff */
[----:B------:R-:W-:-:S13]  /*a270*/  ISETP.NE.AND P6, PT, R23, RZ, PT ;  /* 0x000000ff1700720c */ /* 0x000fda0003fc5270 */
[----:B------:R-:W-:Y:S05]  /*a280*/  @P6 BRA `(.L_x_325) ;  /* 0x0000000000286947 */ /* 0x000fea0003800000 */
[----:B------:R-:W-:Y:S01]  /*a290*/  VIADD R22, R22, 0x1 ;  /* 0x0000000116167836 */ /* 0x000fe20000000000 */
[----:B------:R-:W-:-:S04]  /*a2a0*/  P2R R0, PR, RZ, 0x1 ;  /* 0x00000001ff007803 */ /* 0x000fc80000000000 */
[----:B------:R-:W-:-:S13]  /*a2b0*/  ISETP.NE.AND P6, PT, R22, RZ, PT ;  /* 0x000000ff1600720c */ /* 0x000fda0003fc5270 */
[----:B------:R-:W-:Y:S01]  /*a2c0*/  @!P6 IADD3 R21, PT, PT, R21, 0x1, RZ ;  /* 0x000000011515e810 */ /* 0x000fe20007ffe0ff */
[----:B------:R-:W-:Y:S01]  /*a2d0*/  @!P6 VIADD R18, R3, 0x1 ;  /* 0x000000010312e836 */ /* 0x000fe20000000000 */
[----:B------:R-:W-:Y:S02]  /*a2e0*/  @!P6 MOV R22, RZ ;  /* 0x000000ff0016e202 */ /* 0x000fe40000000f00 */
[----:B------:R-:W-:-:S13]  /*a2f0*/  ISETP.NE.AND P0, PT, R21, RZ, !P6 ;  /* 0x000000ff1500720c */ /* 0x000fda0007705270 */
[----:B------:R-:W-:Y:S01]  /*a300*/  @P0 IMAD.MOV R18, RZ, RZ, R3 ;  /* 0x000000ffff120224 */ /* 0x000fe200078e0203 */
[----:B------:R-:W-:-:S03]  /*a310*/  ISETP.NE.AND P0, PT, R0, RZ, PT ;  /* 0x000000ff0000720c */ /* 0x000fc60003f05270 */
[----:B------:R-:W-:-:S10]  /*a320*/  @!P6 IMAD.MOV.U32 R3, RZ, RZ, R18 ;  /* 0x000000ffff03e224 */ /* 0x000fd400078e0012 */
.L_x_325:
[----:B------:R-:W-:Y:S05]  /*a330*/  BSYNC.RECONVERGENT B2 ;  /* 0x0000000000027941 */ /* 0x000fea0003800200 */
.L_x_324:
        /* <DEDUP_REMOVED lines=58> */
[----:B------:R-:W-:Y:S02]  /*a6e0*/  IMAD.MOV.U32 R103, RZ, RZ, R18 ;  /* 0x000000ffff677224 */ /* 0x000fe400078e0012 */
[----:B------:R-:W-:-:S07]  /*a6f0*/  IMAD.MOV.U32 R18, RZ, RZ, RZ ;  /* 0x000000ffff127224 */ /* 0x000fce00078e00ff */
.L_x_322:
[----:B------:R-:W-:Y:S05]  /*a700*/  BSYNC.RECONVERGENT B1 ;  /* 0x0000000000017941 */ /* 0x000fea0003800200 */
.L_x_321:
[----:B------:R-:W-:Y:S01]  /*a710*/  I2FP.F32.U32 R56, R56 ;  /* 0x0000003800387245 */ /* 0x000fe20000201000 */
[----:B------:R-:W-:Y:S01]  /*a720*/  IMAD.U32 R57, R106, 0x10000, RZ ;  /* 0x000100006a397824 */ /* 0x000fe200078e00ff */
[----:B------:R-:W-:Y:S02]  /*a730*/  SHF.L.U32 R63, R63, 0x10, RZ ;  /* 0x000000103f3f7819 */ /* 0x000fe400000006ff */
[----:B------:R-:W-:Y:S01]  /*a740*/  F2FP.BF16.F32.PACK_AB R58, R85, R84 ;  /* 0x00000054553a723e */ /* 0x000fe200000010ff */
[----:B------:R-:W-:Y:S02]  /*a750*/  FFMA.FTZ R93, R56, R93, 1.1641532182693481445e-10 ;  /* 0x2f000000385d7423 */ /* 0x000fe4000001005d */
[----:B------:R-:W-:-:S03]  /*a760*/  FMUL.FTZ R56, R63, UR4 ;  /* 0x000000043f387c20 */ /* 0x000fc60008410000 */
[----:B------:R-:W-:Y:S01]  /*a770*/  FSETP.GTU.FTZ.AND P6, PT, R93, R104, PT ;  /* 0x000000685d00720b */ /* 0x000fe20003fdc000 */
[----:B------:R-:W-:-:S05]  /*a780*/  FMUL.FTZ R56, R56, R105 ;  /* 0x0000006938387220 */ /* 0x000fca0000410000 */
[----:B------:R-:W-:Y:S02]  /*a790*/  FSEL R56, R56, RZ, !P6 ;  /* 0x000000ff38387208 */ /* 0x000fe40007000000 */
[----:B------:R-:W-:-:S03]  /*a7a0*/  PLOP3.LUT P6, PT, P6, PT, PT, 0x8, 0x80 ;  /* 0x000000000080781c */ /* 0x000fc600037ce170 */
[----:B------:R-:W-:Y:S01]  /*a7b0*/  FADD.FTZ R93, R56, R57 ;  /* 0x00000039385d7221 */ /* 0x000fe20000010000 */
[----:B------:R-:W-:Y:S02]  /*a7c0*/  F2FP.BF16.F32.PACK_AB R57, R76, R75 ;  /* 0x0000004b4c39723e */ /* 0x000fe400000010ff */
[----:B------:R-:W-:Y:S02]  /*a7d0*/  F2FP.BF16.F32.PACK_AB R56, R68, R69 ;  /* 0x000000454438723e */ /* 0x000fe400000010ff */
[----:B------:R-:W-:Y:S01]  /*a7e0*/  F2FP.BF16.F32.PACK_AB R59, R93, R62 ;  /* 0x0000003e5d3b723e */ /* 0x000fe200000010ff */
[----:B------:R-:W-:Y:S06]  /*a7f0*/  BRA `(.L_x_326) ;  /* 0x00000030004c7947 */ /* 0x000fec0003800000 */
.L_x_285:
        /* <DEDUP_REMOVED lines=10> */
[-C--:B------:R-:W-:Y:S01]  /*a8a0*/  @!P0 MOV R103, R99.reuse ;  /* 0x0000006300678202 */ /* 0x080fe20000000f00 */
[----:B------:R-:W-:Y:S01]  /*a8b0*/  @!P0 IMAD.MOV.U32 R60, RZ, RZ, R19 ;  /* 0x000000ffff3c8224 */ /* 0x000fe200078e0013 */
[----:B------:R-:W-:Y:S01]  /*a8c0*/  @P0 MOV R103, R99 ;  /* 0x0000006300670202 */ /* 0x000fe20000000f00 */
[----:B------:R-:W-:Y:S02]  /*a8d0*/  @P0 VIADD R63, R18, 0x1 ;  /* 0x00000001123f0836 */ /* 0x000fe40000000000 */
[----:B------:R-:W-:Y:S01]  /*a8e0*/  @P0 IMAD.MOV.U32 R60, RZ, RZ, R20 ;  /* 0x000000ffff3c0224 */ /* 0x000fe200078e0014 */
[----:B------:R-:W-:Y:S06]  /*a8f0*/  BRA `(.L_x_328) ;  /* 0x0000000400287947 */ /* 0x000fec0003800000 */
.L_x_329:
        /* <DEDUP_REMOVED lines=13> */
.L_x_331:
[----:B------:R-:W-:Y:S05]  /*a9d0*/  BSYNC.RECONVERGENT B2 ;  /* 0x0000000000027941 */ /* 0x000fea0003800200 */
.L_x_330:
        /* <DEDUP_REMOVED lines=56> */
[----:B------:R-:W-:Y:S01]  /*ad60*/  MOV R0, R62 ;  /* 0x0000003e00007202 */ /* 0x000fe20000000f00 */
[----:B------:R-:W-:Y:S01]  /*ad70*/  IMAD.MOV.U32 R103, RZ, RZ, R18 ;  /* 0x000000ffff677224 */ /* 0x000fe200078e0012 */
[----:B------:R-:W-:Y:S01]  /*ad80*/  LOP3.LUT R19, R60, UR19, R19, 0x96, !PT ;  /* 0x000000133c137c12 */ /* 0x000fe2000f8e9613 */
[----:B------:R-:W-:-:S07]  /*ad90*/  IMAD.MOV.U32 R60, RZ, RZ, R99 ;  /* 0x000000ffff3c7224 */ /* 0x000fce00078e0063 */
.L_x_328:
[----:B------:R-:W-:Y:S05]  /*ada0*/  BSYNC.RECONVERGENT B1 ;  /* 0x0000000000017941 */ /* 0x000fea0003800200 */
.L_x_327:
        /* <DEDUP_REMOVED lines=10> */
[----:B------:R-:W-:Y:S01]  /*ae50*/  PRMT R56, R56, 0x7632, R56 ;  /* 0x0000763238387816 */ /* 0x000fe20000000038 */
[----:B------:R-:W-:-:S02]  /*ae60*/  IMAD.MOV.U32 R60, RZ, RZ, R0 ;  /* 0x000000ffff3c7224 */ /* 0x000fc400078e0000 */
[----:B0-----:R-:W-:Y:S01]  /*ae70*/  FMUL.FTZ R61, R61, R104 ;  /* 0x000000683d3d7220 */ /* 0x001fe20000410000 */
[----:B-1----:R-:W-:-:S04]  /*ae80*/  FSETP.GTU.FTZ.AND P0, PT, R18, R105, PT ;  /* 0x000000691200720b */ /* 0x002fc80003f1c000 */
[----:B------:R-:W-:Y:S02]  /*ae90*/  FSEL R62, R61, RZ, !P0 ;  /* 0x000000ff3d3e7208 */ /* 0x000fe40004000000 */
        /* <DEDUP_REMOVED lines=12> */
.L_x_334:
        /* <DEDUP_REMOVED lines=13> */
.L_x_336:
[----:B------:R-:W-:Y:S05]  /*b030*/  BSYNC.RECONVERGENT B2 ;  /* 0x0000000000027941 */ /* 0x000fea0003800200 */
.L_x_335:
        /* <DEDUP_REMOVED lines=60> */
.L_x_333:
[----:B------:R-:W-:Y:S05]  /*b400*/  BSYNC.RECONVERGENT B1 ;  /* 0x0000000000017941 */ /* 0x000fea0003800200 */
.L_x_332:
[----:B------:R-:W-:Y:S01]  /*b410*/  I2FP.F32.U32 R18, R60 ;  /* 0x0000003c00127245 */ /* 0x000fe20000201000 */
[----:B------:R-:W-:Y:S01]  /*b420*/  BSSY.RECONVERGENT B1, `(.L_x_337) ;  /* 0x000005f000017945 */ /* 0x000fe20003800200 */
[----:B------:R-:W-:Y:S01]  /*b430*/  SHF.L.U32 R56, R56, 0x10, RZ ;  /* 0x0000001038387819 */ /* 0x000fe200000006ff */
[----:B------:R-:W-:Y:S01]  /*b440*/  IMAD.MOV.U32 R60, RZ, RZ, 0x2 ;  /* 0x00000002ff3c7424 */ /* 0x000fe200078e00ff */
[----:B------:R-:W-:Y:S01]  /*b450*/  ISETP.NE.AND P2, PT, R75, 0x1, PT ;  /* 0x000000014b00780c */ /* 0x000fe20003f45270 */
[----:B------:R-:W-:Y:S02]  /*b460*/  FFMA.FTZ R18, R18, R93, 1.1641532182693481445e-10 ;  /* 0x2f00000012127423 */ /* 0x000fe4000001005d */
[----:B------:R-:W-:Y:S01]  /*b470*/  FMUL.FTZ R61, R56, UR4 ;  /* 0x00000004383d7c20 */ /* 0x000fe20008410000 */
[----:B------:R-:W-:Y:S02]  /*b480*/  IMAD.MOV.U32 R56, RZ, RZ, R0 ;  /* 0x000000ffff387224 */ /* 0x000fe400078e0000 */
[----:B------:R-:W-:Y:S01]  /*b490*/  FSETP.GTU.FTZ.AND P1, PT, R18, R105, PT ;  /* 0x000000691200720b */ /* 0x000fe20003f3c000 */
[----:B------:R-:W-:-:S03]  /*b4a0*/  FMUL.FTZ R61, R61, R104 ;  /* 0x000000683d3d7220 */ /* 0x000fc60000410000 */
[----:B------:R-:W-:Y:S02]  /*b4b0*/  PLOP3.LUT P0, PT, P1, PT, PT, 0x8, 0x80 ;  /* 0x000000000080781c */ /* 0x000fe40000f0e170 */
[----:B------:R-:W-:-:S04]  /*b4c0*/  FSEL R63, R61, RZ, !P1 ;  /* 0x000000ff3d3f7208 */ /* 0x000fc80004800000 */
        /* <DEDUP_REMOVED lines=10> */
.L_x_339:
        /* <DEDUP_REMOVED lines=13> */
.L_x_341:
[----:B------:R-:W-:Y:S05]  /*b640*/  BSYNC.RECONVERGENT B2 ;  /* 0x0000000000027941 */ /* 0x000fea0003800200 */
.L_x_340:
        /* <DEDUP_REMOVED lines=60> */
.L_x_338:
[----:B------:R-:W-:Y:S05]  /*ba10*/  BSYNC.RECONVERGENT B1 ;  /* 0x0000000000017941 */ /* 0x000fea0003800200 */
.L_x_337:
[----:B------:R-:W-:Y:S01]  /*ba20*/  I2FP.F32.U32 R18, R56 ;  /* 0x0000003800127245 */ /* 0x000fe20000201000 */
[C---:B------:R-:W-:Y:S01]  /*ba30*/  IMAD.U32 R56, R57.reuse, 0x10000, RZ ;  /* 0x0001000039387824 */ /* 0x040fe200078e00ff */
[----:B------:R-:W-:Y:S01]  /*ba40*/  ISETP.NE.AND P3, PT, R60, 0x1, PT ;  /* 0x000000013c00780c */ /* 0x000fe20003f65270 */
[----:B------:R-:W-:Y:S01]  /*ba50*/  BSSY.RECONVERGENT B1, `(.L_x_342) ;  /* 0x000005d000017945 */ /* 0x000fe20003800200 */
[----:B------:R-:W-:Y:S01]  /*ba60*/  PRMT R76, R57, 0x7632, R76 ;  /* 0x00007632394c7816 */ /* 0x000fe2000000004c */
[----:B------:R-:W-:Y:S01]  /*ba70*/  FFMA.FTZ R18, R18, R93, 1.1641532182693481445e-10 ;  /* 0x2f00000012127423 */ /* 0x000fe2000001005d */
[----:B------:R-:W-:Y:S01]  /*ba80*/  FMUL.FTZ R61, R56, UR4 ;  /* 0x00000004383d7c20 */ /* 0x000fe20008410000 */
[----:B------:R-:W-:-:S03]  /*ba90*/  MOV R56, R0 ;  /* 0x0000000000387202 */ /* 0x000fc60000000f00 */
        /* <DEDUP_REMOVED lines=14> */
.L_x_344:
        /* <DEDUP_REMOVED lines=13> */
.L_x_346:
[----:B------:R-:W-:Y:S05]  /*bc50*/  BSYNC.RECONVERGENT B2 ;  /* 0x0000000000027941 */ /* 0x000fea0003800200 */
.L_x_345:
        /* <DEDUP_REMOVED lines=60> */
.L_x_343:
[----:B------:R-:W-:Y:S05]  /*c020*/  BSYNC.RECONVERGENT B1 ;  /* 0x0000000000017941 */ /* 0x000fea0003800200 */
.L_x_342:
[----:B------:R-:W-:Y:S01]  /*c030*/  I2FP.F32.U32 R18, R56 ;  /* 0x0000003800127245 */ /* 0x000fe20000201000 */
[----:B------:R-:W-:Y:S01]  /*c040*/  IMAD.U32 R76, R76, 0x10000, RZ ;  /* 0x000100004c4c7824 */ /* 0x000fe200078e00ff */
[----:B------:R-:W-:Y:S01]  /*c050*/  ISETP.NE.AND P3, PT, R61, 0x1, PT ;  /* 0x000000013d00780c */ /* 0x000fe20003f65270 */
[----:B------:R-:W-:Y:S01]  /*c060*/  BSSY.RECONVERGENT B1, `(.L_x_347) ;  /* 0x000005c000017945 */ /* 0x000fe20003800200 */
[----:B------:R-:W-:Y:S02]  /*c070*/  IMAD.MOV.U32 R60, RZ, RZ, 0x2 ;  /* 0x00000002ff3c7424 */ /* 0x000fe400078e00ff */
[----:B------:R-:W-:Y:S01]  /*c080*/  FFMA.FTZ R18, R18, R93, 1.1641532182693481445e-10 ;  /* 0x2f00000012127423 */ /* 0x000fe2000001005d */
[----:B------:R-:W-:Y:S01]  /*c090*/  FMUL.FTZ R57, R76, UR4 ;  /* 0x000000044c397c20 */ /* 0x000fe20008410000 */
[----:B------:R-:W-:-:S03]  /*c0a0*/  MOV R56, R0 ;  /* 0x0000000000387202 */ /* 0x000fc60000000f00 */
[----:B------:R-:W-:Y:S01]  /*c0b0*/  FMUL.FTZ R57, R57, R104 ;  /* 0x0000006839397220 */ /* 0x000fe20000410000 */
[----:B------:R-:W-:-:S04]  /*c0c0*/  FSETP.GTU.FTZ.AND P2, PT, R18, R105, PT ;  /* 0x000000691200720b */ /* 0x000fc80003f5c000 */
[----:B------:R-:W-:Y:S02]  /*c0d0*/  FSEL R76, R57, RZ, !P2 ;  /* 0x000000ff394c7208 */ /* 0x000fe40005000000 */
        /* <DEDUP_REMOVED lines=10> */
.L_x_349:
        /* <DEDUP_REMOVED lines=13> */
.L_x_351:
[----:B------:R-:W-:Y:S05]  /*c250*/  BSYNC.RECONVERGENT B2 ;  /* 0x0000000000027941 */ /* 0x000fea0003800200 */
.L_x_350:
        /* <DEDUP_REMOVED lines=60> */
.L_x_348:
[----:B------:R-:W-:Y:S05]  /*c620*/  BSYNC.RECONVERGENT B1 ;  /* 0x0000000000017941 */ /* 0x000fea0003800200 */
.L_x_347:
[----:B------:R-:W-:Y:S01]  /*c630*/  I2FP.F32.U32 R18, R56 ;  /* 0x0000003800127245 */ /* 0x000fe20000201000 */
[----:B------:R-:W-:Y:S01]  /*c640*/  IMAD.U32 R56, R58, 0x10000, RZ ;  /* 0x000100003a387824 */ /* 0x000fe200078e00ff */
[----:B------:R-:W-:Y:S01]  /*c650*/  ISETP.NE.AND P4, PT, R60, 0x1, PT ;  /* 0x000000013c00780c */ /* 0x000fe20003f85270 */
[----:B------:R-:W-:Y:S01]  /*c660*/  BSSY.RECONVERGENT B1, `(.L_x_352) ;  /* 0x000005d000017945 */ /* 0x000fe20003800200 */
[----:B------:R-:W-:Y:S01]  /*c670*/  PRMT R58, R58, 0x7632, R58 ;  /* 0x000076323a3a7816 */ /* 0x000fe2000000003a */
[----:B------:R-:W-:Y:S01]  /*c680*/  FFMA.FTZ R18, R18, R93, 1.1641532182693481445e-10 ;  /* 0x2f00000012127423 */ /* 0x000fe2000001005d */
[----:B------:R-:W-:Y:S01]  /*c690*/  FMUL.FTZ R57, R56, UR4 ;  /* 0x0000000438397c20 */ /* 0x000fe20008410000 */
[----:B------:R-:W-:Y:S01]  /*c6a0*/  IMAD.MOV.U32 R61, RZ, RZ, 0x2 ;  /* 0x00000002ff3d7424 */ /* 0x000fe200078e00ff */
[----:B------:R-:W-:Y:S02]  /*c6b0*/  MOV R56, R0 ;  /* 0x0000000000387202 */ /* 0x000fe40000000f00 */
        /* <DEDUP_REMOVED lines=13> */
.L_x_354:
        /* <DEDUP_REMOVED lines=13> */
.L_x_356:
[----:B------:R-:W-:Y:S05]  /*c860*/  BSYNC.RECONVERGENT B2 ;  /* 0x0000000000027941 */ /* 0x000fea0003800200 */
.L_x_355:
        /* <DEDUP_REMOVED lines=60> */
.L_x_353:
[----:B------:R-:W-:Y:S05]  /*cc30*/  BSYNC.RECONVERGENT B1 ;  /* 0x0000000000017941 */ /* 0x000fea0003800200 */
.L_x_352:
[----:B------:R-:W-:Y:S01]  /*cc40*/  I2FP.F32.U32 R18, R56 ;  /* 0x0000003800127245 */ /* 0x000fe20000201000 */
[----:B------:R-:W-:Y:S01]  /*cc50*/  IMAD.U32 R58, R58, 0x10000, RZ ;  /* 0x000100003a3a7824 */ /* 0x000fe200078e00ff */
[----:B------:R-:W-:Y:S01]  /*cc60*/  ISETP.NE.AND P5, PT, R61, 0x1, PT ;  /* 0x000000013d00780c */ /* 0x000fe20003fa5270 */
[----:B------:R-:W-:Y:S01]  /*cc70*/  BSSY.RECONVERGENT B1, `(.L_x_357) ;  /* 0x000005c000017945 */ /* 0x000fe20003800200 */
[----:B------:R-:W-:Y:S01]  /*cc80*/  MOV R56, R0 ;  /* 0x0000000000387202 */ /* 0x000fe20000000f00 */
[----:B------:R-:W-:Y:S01]  /*cc90*/  FFMA.FTZ R18, R18, R93, 1.1641532182693481445e-10 ;  /* 0x2f00000012127423 */ /* 0x000fe2000001005d */
[----:B------:R-:W-:Y:S01]  /*cca0*/  FMUL.FTZ R57, R58, UR4 ;  /* 0x000000043a397c20 */ /* 0x000fe20008410000 */
[----:B------:R-:W-:-:S03]  /*ccb0*/  IMAD.MOV.U32 R58, RZ, RZ, 0x2 ;  /* 0x00000002ff3a7424 */ /* 0x000fc600078e00ff */
        /* <DEDUP_REMOVED lines=13> */
.L_x_359:
        /* <DEDUP_REMOVED lines=13> */
.L_x_361:
[----:B------:R-:W-:Y:S05]  /*ce60*/  BSYNC.RECONVERGENT B2 ;  /* 0x0000000000027941 */ /* 0x000fea0003800200 */
.L_x_360:
        /* <DEDUP_REMOVED lines=60> */
.L_x_358:
[----:B------:R-:W-:Y:S05]  /*d230*/  BSYNC.RECONVERGENT B1 ;  /* 0x0000000000017941 */ /* 0x000fea0003800200 */
.L_x_357:
        /* <DEDUP_REMOVED lines=9> */
[----:B------:R-:W-:Y:S01]  /*d2d0*/  FSETP.GTU.FTZ.AND P5, PT, R18, R105, PT ;  /* 0x000000691200720b */ /* 0x000fe20003fbc000 */
[----:B------:R-:W-:-:S03]  /*d2e0*/  IMAD.MOV.U32 R18, RZ, RZ, 0x2 ;  /* 0x00000002ff127424 */ /* 0x000fc600078e00ff */
        /* <DEDUP_REMOVED lines=11> */
.L_x_364:
        /* <DEDUP_REMOVED lines=15> */
.L_x_366:
[----:B------:R-:W-:Y:S05]  /*d490*/  BSYNC.RECONVERGENT B2 ;  /* 0x0000000000027941 */ /* 0x000fea0003800200 */
.L_x_365:
        /* <DEDUP_REMOVED lines=60> */
.L_x_363:
[----:B------:R-:W-:Y:S05]  /*d860*/  BSYNC.RECONVERGENT B1 ;  /* 0x0000000000017941 */ /* 0x000fea0003800200 */
.L_x_362:
[----:B------:R-:W-:Y:S01]  /*d870*/  I2FP.F32.U32 R56, R56 ;  /* 0x0000003800387245 */ /* 0x000fe20000201000 */
[----:B------:R-:W-:Y:S01]  /*d880*/  IMAD.U32 R106, R106, 0x10000, RZ ;  /* 0x000100006a6a7824 */ /* 0x000fe200078e00ff */
[----:B------:R-:W-:-:S03]  /*d890*/  F2FP.BF16.F32.PACK_AB R58, R85, R84 ;  /* 0x00000054553a723e */ /* 0x000fc600000010ff */
[----:B------:R-:W-:Y:S01]  /*d8a0*/  FFMA.FTZ R56, R56, R93, 1.1641532182693481445e-10 ;  /* 0x2f00000038387423 */ /* 0x000fe2000001005d */
[----:B------:R-:W-:-:S04]  /*d8b0*/  FMUL.FTZ R57, R106, UR4 ;  /* 0x000000046a397c20 */ /* 0x000fc80008410000 */
[----:B------:R-:W-:Y:S01]  /*d8c0*/  FMUL.FTZ R57, R57, R104 ;  /* 0x0000006839397220 */ /* 0x000fe20000410000 */
[----:B------:R-:W-:Y:S02]  /*d8d0*/  FSETP.GTU.FTZ.AND P6, PT, R56, R105, PT ;  /* 0x000000693800720b */ /* 0x000fe40003fdc000 */
[----:B------:R-:W-:Y:S02]  /*d8e0*/  F2FP.BF16.F32.PACK_AB R56, R63, R62 ;  /* 0x0000003e3f38723e */ /* 0x000fe400000010ff */
[----:B------:R-:W-:Y:S02]  /*d8f0*/  FSEL R93, R57, RZ, !P6 ;  /* 0x000000ff395d7208 */ /* 0x000fe40007000000 */
[----:B------:R-:W-:Y:S02]  /*d900*/  PLOP3.LUT P6, PT, P6, PT, PT, 0x8, 0x80 ;  /* 0x000000000080781c */ /* 0x000fe400037ce170 */
[----:B------:R-:W-:Y:S02]  /*d910*/  F2FP.BF16.F32.PACK_AB R57, R76, R75 ;  /* 0x0000004b4c39723e */ /* 0x000fe400000010ff */
[----:B------:R-:W-:-:S09]  /*d920*/  F2FP.BF16.F32.PACK_AB R59, R93, R92 ;  /* 0x0000005c5d3b723e */ /* 0x000fd200000010ff */
.L_x_326:
        /* <DEDUP_REMOVED lines=18> */
[C---:B-1----:R-:W-:Y:S01]  /*da50*/  IMAD.WIDE.U32 R60, R102.reuse, 0x8, R60 ;  /* 0x00000008663c7825 */ /* 0x042fe200078e003c */
[----:B------:R-:W-:-:S04]  /*da60*/  IADD3 R102, PT, PT, R102, 0x100, RZ ;  /* 0x0000010066667810 */ /* 0x000fc80007ffe0ff */
[----:B------:R0:W-:Y:S03]  /*da70*/  STG.E.64 desc[UR6][R60.64], R104 ;  /* 0x000000683c007986 */ /* 0x0001e6000c101b06 */
.L_x_284:
[----:B------:R-:W-:Y:S05]  /*da80*/  BSYNC.RECONVERGENT B0 ;  /* 0x0000000000007941 */ /* 0x000fea0003800200 */
.L_x_283:
[----:B------:R-:W-:Y:S01]  /*da90*/  ISETP.GE.U32.AND P0, PT, R64, 0x300, PT ;  /* 0x000003004000780c */ /* 0x000fe20003f06070 */
[----:B------:R-:W-:Y:S03]  /*daa0*/  BSSY.RECONVERGENT B0, `(.L_x_367) ;  /* 0x0000659000007945 */ /* 0x000fe60003800200 */
[----:B------:R-:W-:-:S09]  /*dab0*/  P2R R103, PR, RZ, 0x1 ;  /* 0x00000001ff677803 */ /* 0x000fd20000000000 */
[----:B------:R-:W-:Y:S05]  /*dac0*/  @!P0 BRA `(.L_x_368) ;  /* 0x0000006400588947 */ /* 0x000fea0003800000 */
[----:B0-2---:R-:W0:Y:S02]  /*dad0*/  LDC.64 R56, c[0x0][0x390] ;  /* 0x0000e400ff387b82 */ /* 0x005e240000000a00 */
        /* <DEDUP_REMOVED lines=24> */
.L_x_372:
        /* <DEDUP_REMOVED lines=13> */
.L_x_374:
[----:B------:R-:W-:Y:S05]  /*dd30*/  BSYNC.RECONVERGENT B2 ;  /* 0x0000000000027941 */ /* 0x000fea0003800200 */
.L_x_373:
        /* <DEDUP_REMOVED lines=58> */
[----:B------:R-:W-:-:S07]  /*e0e0*/  IMAD.MOV.U32 R66, RZ, RZ, RZ ;  /* 0x000000ffff427224 */ /* 0x000fce00078e00ff */
.L_x_371:
[----:B------:R-:W-:Y:S05]  /*e0f0*/  BSYNC.RECONVERGENT B1 ;  /* 0x0000000000017941 */ /* 0x000fea0003800200 */
.L_x_370:
[----:B------:R-:W0:Y:S01]  /*e100*/  LDC R95, c[0x0][0x408] ;  /* 0x00010200ff5f7b82 */ /* 0x000e220000000800 */
[----:B------:R-:W-:Y:S01]  /*e110*/  I2FP.F32.U32 R67, R67 ;  /* 0x0000004300437245 */ /* 0x000fe20000201000 */
[----:B------:R-:W-:Y:S01]  /*e120*/  IMAD.MOV.U32 R106, RZ, RZ, 0x2f800000 ;  /* 0x2f800000ff6a7424 */ /* 0x000fe200078e00ff */
[----:B-----5:R-:W-:Y:S01]  /*e130*/  SHF.L.U32 R77, R56, 0x10, RZ ;  /* 0x00000010384d7819 */ /* 0x020fe200000006ff */
[----:B------:R-:W-:Y:S01]  /*e140*/  BSSY.RECONVERGENT B1, `(.L_x_375) ;  /* 0x0000063000017945 */ /* 0x000fe20003800200 */
[----:B------:R-:W-:Y:S01]  /*e150*/  ISETP.NE.AND P1, PT, R66, 0x1, PT ;  /* 0x000000014200780c */ /* 0x000fe20003f25270 */
[----:B------:R-:W-:Y:S01]  /*e160*/  FFMA.FTZ R18, R67, R106, 1.1641532182693481445e-10 ;  /* 0x2f00000043127423 */ /* 0x000fe2000001006a */
[----:B------:R-:W-:Y:S01]  /*e170*/  PRMT R56, R56, 0x7632, R56 ;  /* 0x0000763238387816 */ /* 0x000fe20000000038 */
[----:B------:R-:W1:Y:S01]  /*e180*/  LDC R105, c[0x0][0x404] ;  /* 0x00010100ff697b82 */ /* 0x000e620000000800 */
[----:B------:R-:W-:Y:S01]  /*e190*/  FMUL.FTZ R78, R77, UR4 ;  /* 0x000000044d4e7c20 */ /* 0x000fe20008410000 */
[----:B------:R-:W-:-:S03]  /*e1a0*/  MOV R77, R0 ;  /* 0x00000000004d7202 */ /* 0x000fc60000000f00 */
[----:B0-----:R-:W-:Y:S01]  /*e1b0*/  FMUL.FTZ R78, R78, R95 ;  /* 0x0000005f4e4e7220 */ /* 0x001fe20000410000 */
[----:B-1----:R-:W-:Y:S01]  /*e1c0*/  FSETP.GTU.FTZ.AND P0, PT, R18, R105, PT ;  /* 0x000000691200720b */ /* 0x002fe20003f1c000 */
[C---:B------:R-:W-:Y:S01]  /*e1d0*/  IMAD.U32 R18, R60.reuse, 0x10000, RZ ;  /* 0x000100003c127824 */ /* 0x040fe200078e00ff */
[----:B------:R-:W-:Y:S02]  /*e1e0*/  PRMT R60, R60, 0x7632, R60 ;  /* 0x000076323c3c7816 */ /* 0x000fe4000000003c */
[----:B------:R-:W-:Y:S01]  /*e1f0*/  FSEL R67, R78, RZ, !P0 ;  /* 0x000000ff4e437208 */ /* 0x000fe20004000000 */
[----:B------:R-:W-:Y:S01]  /*e200*/  IMAD.MOV.U32 R78, RZ, RZ, 0x2 ;  /* 0x00000002ff4e7424 */ /* 0x000fe200078e00ff */
        /* <DEDUP_REMOVED lines=12> */
.L_x_377:
        /* <DEDUP_REMOVED lines=13> */
.L_x_379:
[----:B------:R-:W-:Y:S05]  /*e3a0*/  BSYNC.RECONVERGENT B2 ;  /* 0x0000000000027941 */ /* 0x000fea0003800200 */
.L_x_378:
        /* <DEDUP_REMOVED lines=60> */
.L_x_376:
[----:B------:R-:W-:Y:S05]  /*e770*/  BSYNC.RECONVERGENT B1 ;  /* 0x0000000000017941 */ /* 0x000fea0003800200 */
.L_x_375:
[----:B------:R-:W-:Y:S01]  /*e780*/  I2FP.F32.U32 R77, R77 ;  /* 0x0000004d004d7245 */ /* 0x000fe20000201000 */
[----:B------:R-:W-:Y:S01]  /*e790*/  IMAD.U32 R56, R56, 0x10000, RZ ;  /* 0x0001000038387824 */ /* 0x000fe200078e00ff */
[----:B------:R-:W-:Y:S01]  /*e7a0*/  ISETP.NE.AND P1, PT, R78, 0x1, PT ;  /* 0x000000014e00780c */ /* 0x000fe20003f25270 */
[----:B------:R-:W-:Y:S02]  /*e7b0*/  BSSY.RECONVERGENT B1, `(.L_x_380) ;  /* 0x000005e000017945 */ /* 0x000fe40003800200 */
[----:B------:R-:W-:Y:S01]  /*e7c0*/  FFMA.FTZ R18, R77, R106, 1.1641532182693481445e-10 ;  /* 0x2f0000004d127423 */ /* 0x000fe2000001006a */
[----:B------:R-:W-:Y:S01]  /*e7d0*/  FMUL.FTZ R56, R56, UR4 ;  /* 0x0000000438387c20 */ /* 0x000fe20008410000 */
[----:B------:R-:W-:Y:S02]  /*e7e0*/  IMAD.U32 R77, R60, 0x10000, RZ ;  /* 0x000100003c4d7824 */ /* 0x000fe400078e00ff */
[----:B------:R-:W-:Y:S02]  /*e7f0*/  HFMA2 R60, -RZ, RZ, 0, 1.1920928955078125e-07 ;  /* 0x00000002ff3c7431 */ /* 0x000fe400000001ff */
        /* <DEDUP_REMOVED lines=15> */
.L_x_382:
        /* <DEDUP_REMOVED lines=13> */
.L_x_384:
[----:B------:R-:W-:Y:S05]  /*e9c0*/  BSYNC.RECONVERGENT B2 ;  /* 0x0000000000027941 */ /* 0x000fea0003800200 */
.L_x_383:
        /* <DEDUP_REMOVED lines=60> */
.L_x_381:
[----:B------:R-:W-:Y:S05]  /*ed90*/  BSYNC.RECONVERGENT B1 ;  /* 0x0000000000017941 */ /* 0x000fea0003800200 */
.L_x_380:
[----:B------:R-:W-:Y:S01]  /*eda0*/  I2FP.F32.U32 R77, R56 ;  /* 0x00000038004d7245 */ /* 0x000fe20000201000 */
[----:B------:R-:W-:Y:S01]  /*edb0*/  IMAD.U32 R56, R57, 0x10000, RZ ;  /* 0x0001000039387824 */ /* 0x000fe200078e00ff */
[----:B------:R-:W-:Y:S01]  /*edc0*/  ISETP.NE.AND P2, PT, R60, 0x1, PT ;  /* 0x000000013c00780c */ /* 0x000fe20003f45270 */
[----:B------:R-:W-:Y:S01]  /*edd0*/  BSSY.RECONVERGENT B1, `(.L_x_385) ;  /* 0x0000060000017945 */ /* 0x000fe20003800200 */
[----:B------:R-:W-:Y:S01]  /*ede0*/  PRMT R94, R61, 0x7632, R94 ;  /* 0x000076323d5e7816 */ /* 0x000fe2000000005e */
[----:B------:R-:W-:Y:S01]  /*edf0*/  FFMA.FTZ R18, R77, R106, 1.1641532182693481445e-10 ;  /* 0x2f0000004d127423 */ /* 0x000fe2000001006a */
[----:B------:R-:W-:Y:S01]  /*ee00*/  FMUL.FTZ R56, R56, UR4 ;  /* 0x0000000438387c20 */ /* 0x000fe20008410000 */
[----:B------:R-:W-:Y:S01]  /*ee10*/  SHF.L.U32 R77, R61, 0x10, RZ ;  /* 0x000000103d4d7819 */ /* 0x000fe200000006ff */
[----:B------:R-:W-:Y:S01]  /*ee20*/  IMAD.MOV.U32 R61, RZ, RZ, 0x2 ;  /* 0x00000002ff3d7424 */ /* 0x000fe200078e00ff */
        /* <DEDUP_REMOVED lines=16> */
.L_x_387:
        /* <DEDUP_REMOVED lines=8> */
[----:B------:R-:W-:Y:S02]  /*efb0*/  @!P2 VIADD R0, R3, 0x1 ;  /* 0x000000010300a836 */ /* 0x000fe40000000000 */
[----:B------:R-:W-:Y:S01]  /*efc0*/  @!P2 IMAD.MOV.U32 R22, RZ, RZ, RZ ;  /* 0x000000ffff16a224 */ /* 0x000fe200078e00ff */
[----:B------:R-:W-:-:S13]  /*efd0*/  ISETP.NE.AND P3, PT, R21, RZ, !P2 ;  /* 0x000000ff1500720c */ /* 0x000fda0005765270 */
[----:B------:R-:W-:-:S05]  /*efe0*/  @P3 IMAD.MOV R0, RZ, RZ, R3 ;  /* 0x000000ffff003224 */ /* 0x000fca00078e0203 */
[----:B------:R-:W-:-:S07]  /*eff0*/  @!P2 MOV R3, R0 ;  /* 0x000000000003a202 */ /* 0x000fce0000000f00 */
.L_x_389:
[----:B------:R-:W-:Y:S05]  /*f000*/  BSYNC.RECONVERGENT B2 ;  /* 0x0000000000027941 */ /* 0x000fea0003800200 */
.L_x_388:
        /* <DEDUP_REMOVED lines=60> */
.L_x_386:
[----:B------:R-:W-:Y:S05]  /*f3d0*/  BSYNC.RECONVERGENT B1 ;  /* 0x0000000000017941 */ /* 0x000fea0003800200 */
.L_x_385:
[----:B------:R-:W-:Y:S01]  /*f3e0*/  I2FP.F32.U32 R57, R56 ;  /* 0x0000003800397245 */ /* 0x000fe20000201000 */
[----:B------:R-:W-:Y:S01]  /*f3f0*/  BSSY.RECONVERGENT B1, `(.L_x_390) ;  /* 0x0000060000017945 */ /* 0x000fe20003800200 */
[----:B------:R-:W-:Y:S01]  /*f400*/  SHF.L.U32 R78, R78, 0x10, RZ ;  /* 0x000000104e4e7819 */ /* 0x000fe200000006ff */
[----:B------:R-:W-:Y:S01]  /*f410*/  IMAD.MOV.U32 R60, RZ, RZ, 0x2 ;  /* 0x00000002ff3c7424 */ /* 0x000fe200078e00ff */
[----:B------:R-:W-:Y:S01]  /*f420*/  ISETP.NE.AND P3, PT, R61, 0x1, PT ;  /* 0x000000013d00780c */ /* 0x000fe20003f65270 */
[----:B------:R-:W-:Y:S01]  /*f430*/  FFMA.FTZ R18, R57, R106, 1.1641532182693481445e-10 ;  /* 0x2f00000039127423 */ /* 0x000fe2000001006a */
[----:B------:R-:W-:Y:S02]  /*f440*/  IMAD.U32 R57, R94, 0x10000, RZ ;  /* 0x000100005e397824 */ /* 0x000fe400078e00ff */
[----:B------:R-:W-:Y:S01]  /*f450*/  FMUL.FTZ R78, R78, UR4 ;  /* 0x000000044e4e7c20 */ /* 0x000fe20008410000 */
[----:B------:R-:W-:Y:S02]  /*f460*/  MOV R56, R0 ;  /* 0x0000000000387202 */ /* 0x000fe40000000f00 */
[----:B------:R-:W-:Y:S01]  /*f470*/  FSETP.GTU.FTZ.AND P2, PT, R18, R105, PT ;  /* 0x000000691200720b */ /* 0x000fe20003f5c000 */
[----:B------:R-:W-:-:S05]  /*f480*/  FMUL.FTZ R78, R78, R95 ;  /* 0x0000005f4e4e7220 */ /* 0x000fca0000410000 */
        /* <DEDUP_REMOVED lines=12> */
.L_x_392:
        /* <DEDUP_REMOVED lines=13> */
.L_x_394:
[----:B------:R-:W-:Y:S05]  /*f620*/  BSYNC.RECONVERGENT B2 ;  /* 0x0000000000027941 */ /* 0x000fea0003800200 */
.L_x_393:
        /* <DEDUP_REMOVED lines=60> */
.L_x_391:
[----:B------:R-:W-:Y:S05]  /*f9f0*/  BSYNC.RECONVERGENT B1 ;  /* 0x0000000000017941 */ /* 0x000fea0003800200 */
.L_x_390:
[----:B------:R-:W-:Y:S01]  /*fa00*/  I2FP.F32.U32 R57, R56 ;  /* 0x0000003800397245 */ /* 0x000fe20000201000 */
[----:B------:R-:W-:Y:S01]  /*fa10*/  IMAD.U32 R56, R58, 0x10000, RZ ;  /* 0x000100003a387824 */ /* 0x000fe200078e00ff */
[----:B------:R-:W-:Y:S01]  /*fa20*/  ISETP.NE.AND P4, PT, R60, 0x1, PT ;  /* 0x000000013c00780c */ /* 0x000fe20003f85270 */
[----:B------:R-:W-:Y:S01]  /*fa30*/  BSSY.RECONVERGENT B1, `(.L_x_395) ;  /* 0x0000060000017945 */ /* 0x000fe20003800200 */
[----:B------:R-:W-:Y:S01]  /*fa40*/  PRMT R58, R58, 0x7632, R58 ;  /* 0x000076323a3a7816 */ /* 0x000fe2000000003a */
[----:B------:R-:W-:Y:S01]  /*fa50*/  FFMA.FTZ R18, R57, R106, 1.1641532182693481445e-10 ;  /* 0x2f00000039127423 */ /* 0x000fe2000001006a */
[----:B------:R-:W-:Y:S01]  /*fa60*/  FMUL.FTZ R56, R56, UR4 ;  /* 0x0000000438387c20 */ /* 0x000fe20008410000 */
[C---:B------:R-:W-:Y:S01]  /*fa70*/  IMAD.U32 R57, R62.reuse, 0x10000, RZ ;  /* 0x000100003e397824 */ /* 0x040fe200078e00ff */
[----:B------:R-:W-:Y:S02]  /*fa80*/  PRMT R62, R62, 0x7632, R62 ;  /* 0x000076323e3e7816 */ /* 0x000fe4000000003e */
[----:B------:R-:W-:Y:S01]  /*fa90*/  FMUL.FTZ R56, R56, R95 ;  /* 0x0000005f38387220 */ /* 0x000fe20000410000 */
[----:B------:R-:W-:-:S02]  /*faa0*/  FSETP.GTU.FTZ.AND P3, PT, R18, R105, PT ;  /* 0x000000691200720b */ /* 0x000fc40003f7c000 */
[----:B------:R-:W-:Y:S02]  /*fab0*/  MOV R61, 0x2 ;  /* 0x00000002003d7802 */ /* 0x000fe40000000f00 */
        /* <DEDUP_REMOVED lines=13> */
.L_x_397:
        /* <DEDUP_REMOVED lines=13> */
.L_x_399:
[----:B------:R-:W-:Y:S05]  /*fc60*/  BSYNC.RECONVERGENT B2 ;  /* 0x0000000000027941 */ /* 0x000fea0003800200 */
.L_x_398:
        /* <DEDUP_REMOVED lines=60> */
.L_x_396:
[----:B------:R-:W-:Y:S05]  /*10030*/  BSYNC.RECONVERGENT B1 ;  /* 0x0000000000017941 */ /* 0x000fea0003800200 */
.L_x_395:
[----:B------:R-:W-:Y:S01]  /*10040*/  I2FP.F32.U32 R57, R56 ;  /* 0x0000003800397245 */ /* 0x000fe20000201000 */
[----:B------:R-:W-:Y:S01]  /*10050*/  IMAD.U32 R58, R58, 0x10000, RZ ;  /* 0x000100003a3a7824 */ /* 0x000fe200078e00ff */
[----:B------:R-:W-:Y:S01]  /*10060*/  ISETP.NE.AND P5, PT, R61, 0x1, PT ;  /* 0x000000013d00780c */ /* 0x000fe20003fa5270 */
[----:B------:R-:W-:Y:S01]  /*10070*/  BSSY.RECONVERGENT B1, `(.L_x_400) ;  /* 0x000005e000017945 */ /* 0x000fe20003800200 */
[----:B------:R-:W-:Y:S01]  /*10080*/  SHF.L.U32 R87, R62, 0x10, RZ ;  /* 0x000000103e577819 */ /* 0x000fe200000006ff */
        /* <DEDUP_REMOVED lines=18> */
.L_x_402:
        /* <DEDUP_REMOVED lines=13> */
.L_x_404:
[----:B------:R-:W-:Y:S05]  /*10280*/  BSYNC.RECONVERGENT B2 ;  /* 0x0000000000027941 */ /* 0x000fea0003800200 */
.L_x_403:
        /* <DEDUP_REMOVED lines=60> */
.L_x_401:
[----:B------:R-:W-:Y:S05]  /*10650*/  BSYNC.RECONVERGENT B1 ;  /* 0x0000000000017941 */ /* 0x000fea0003800200 */
.L_x_400:
[----:B------:R-:W-:Y:S01]  /*10660*/  I2FP.F32.U32 R57, R56 ;  /* 0x0000003800397245 */ /* 0x000fe20000201000 */
[----:B------:R-:W-:Y:S01]  /*10670*/  BSSY.RECONVERGENT B1, `(.L_x_405) ;  /* 0x0000065000017945 */ /* 0x000fe20003800200 */
[----:B------:R-:W-:Y:S02]  /*10680*/  SHF.L.U32 R56, R59, 0x10, RZ ;  /* 0x000000103b387819 */ /* 0x000fe400000006ff */
[----:B------:R-:W-:Y:S01]  /*10690*/  ISETP.NE.AND P6, PT, R58, 0x1, PT ;  /* 0x000000013a00780c */ /* 0x000fe20003fc5270 */
[----:B------:R-:W-:Y:S01]  /*106a0*/  FFMA.FTZ R18, R57, R106, 1.1641532182693481445e-10 ;  /* 0x2f00000039127423 */ /* 0x000fe2000001006a */
[----:B------:R-:W-:Y:S02]  /*106b0*/  IMAD.U32 R57, R63, 0x10000, RZ ;  /* 0x000100003f397824 */ /* 0x000fe400078e00ff */
[----:B------:R-:W-:Y:S01]  /*106c0*/  FMUL.FTZ R56, R56, UR4 ;  /* 0x0000000438387c20 */ /* 0x000fe20008410000 */
[----:B------:R-:W-:Y:S02]  /*106d0*/  PRMT R63, R59, 0x7632, R63 ;  /* 0x000076323b3f7816 */ /* 0x000fe4000000003f */
[----:B------:R-:W-:Y:S01]  /*106e0*/  FSETP.GTU.FTZ.AND P5, PT, R18, R105, PT ;  /* 0x000000691200720b */ /* 0x000fe20003fbc000 */
[----:B------:R-:W-:Y:S01]  /*106f0*/  FMUL.FTZ R56, R56, R95 ;  /* 0x0000005f38387220 */ /* 0x000fe20000410000 */
[----:B------:R-:W-:Y:S01]  /*10700*/  PRMT R107, R63, 0x7632, R107 ;  /* 0x000076323f6b7816 */ /* 0x000fe2000000006b */
[----:B------:R-:W-:-:S03]  /*10710*/  IMAD.MOV.U32 R18, RZ, RZ, 0x2 ;  /* 0x00000002ff127424 */ /* 0x000fc600078e00ff */
[----:B------:R-:W-:Y:S02]  /*10720*/  FSEL R56, R56, RZ, !P5 ;  /* 0x000000ff38387208 */ /* 0x000fe40006800000 */
[----:B------:R-:W-:-:S03]  /*10730*/  PLOP3.LUT P5, PT, P5, PT, PT, 0x8, 0x80 ;  /* 0x000000000080781c */ /* 0x000fc60002fae170 */
[----:B------:R-:W-:Y:S01]  /*10740*/  FADD.FTZ R62, R56, R57 ;  /* 0x00000039383e7221 */ /* 0x000fe20000010000 */
[----:B------:R-:W-:-:S03]  /*10750*/  MOV R56, R0 ;  /* 0x0000000000387202 */ /* 0x000fc60000000f00 */
[----:B------:R-:W-:Y:S01]  /*10760*/  IMAD.MOV.U32 R94, RZ, RZ, R62 ;  /* 0x000000ffff5e7224 */ /* 0x000fe200078e003e */
[----:B------:R-:W-:Y:S06]  /*10770*/  @!P6 BRA `(.L_x_406) ;  /* 0x000000040050e947 */ /* 0x000fec0003800000 */
        /* <DEDUP_REMOVED lines=8> */
.L_x_407:
[----:B------:R-:W-:Y:S01]  /*10800*/  IADD3 R23, PT, PT, R23, 0x1, RZ ;  /* 0x0000000117177810 */ /* 0x000fe20007ffe0ff */
[----:B------:R-:W-:Y:S03]  /*10810*/  BSSY.RECONVERGENT B2, `(.L_x_408) ;  /* 0x000000e000027945 */ /* 0x000fe60003800200 */
[C---:B------:R-:W-:Y:S01]  /*10820*/  ISETP.NE.AND P6, PT, R23.reuse, RZ, PT ;  /* 0x000000ff1700720c */ /* 0x040fe20003fc5270 */
[----:B------:R-:W-:-:S12]  /*10830*/  IMAD.WIDE.U32 R60, R23, -0x2daee0ad, RZ ;  /* 0xd2511f53173c7825 */ /* 0x000fd800078e00ff */
[----:B------:R-:W-:Y:S05]  /*10840*/  @P6 BRA `(.L_x_409) ;  /* 0x0000000000286947 */ /* 0x000fea0003800000 */
[----:B------:R-:W-:Y:S01]  /*10850*/  VIADD R22, R22, 0x1 ;  /* 0x0000000116167836 */ /* 0x000fe20000000000 */
[----:B------:R-:W-:-:S04]  /*10860*/  P2R R0, PR, RZ, 0x1 ;  /* 0x00000001ff007803 */ /* 0x000fc80000000000 */
[----:B------:R-:W-:-:S13]  /*10870*/  ISETP.NE.AND P6, PT, R22, RZ, PT ;  /* 0x000000ff1600720c */ /* 0x000fda0003fc5270 */
[----:B------:R-:W-:Y:S01]  /*10880*/  @!P6 VIADD R21, R21, 0x1 ;  /* 0x000000011515e836 */ /* 0x000fe20000000000 */
[----:B------:R-:W-:Y:S01]  /*10890*/  @!P6 IADD3 R18, PT, PT, R3, 0x1, RZ ;  /* 0x000000010312e810 */ /* 0x000fe20007ffe0ff */
[----:B------:R-:W-:-:S03]  /*108a0*/  @!P6 IMAD.MOV.U32 R22, RZ, RZ, RZ ;  /* 0x000000ffff16e224 */ /* 0x000fc600078e00ff */
[----:B------:R-:W-:-:S13]  /*108b0*/  ISETP.NE.AND P0, PT, R21, RZ, !P6 ;  /* 0x000000ff1500720c */ /* 0x000fda0007705270 */
[----:B------:R-:W-:Y:S01]  /*108c0*/  @P0 IMAD.MOV R18, RZ, RZ, R3 ;  /* 0x000000ffff120224 */ /* 0x000fe200078e0203 */
[----:B------:R-:W-:-:S04]  /*108d0*/  ISETP.NE.AND P0, PT, R0, RZ, PT ;  /* 0x000000ff0000720c */ /* 0x000fc80003f05270 */
[----:B------:R-:W-:-:S09]  /*108e0*/  @!P6 MOV R3, R18 ;  /* 0x000000120003e202 */ /* 0x000fd20000000f00 */
.L_x_409:
[----:B------:R-:W-:Y:S05]  /*108f0*/  BSYNC.RECONVERGENT B2 ;  /* 0x0000000000027941 */ /* 0x000fea0003800200 */
.L_x_408:
        /* <DEDUP_REMOVED lines=60> */
.L_x_406:
[----:B------:R-:W-:Y:S05]  /*10cc0*/  BSYNC.RECONVERGENT B1 ;  /* 0x0000000000017941 */ /* 0x000fea0003800200 */
.L_x_405:
[----:B------:R-:W-:Y:S01]  /*10cd0*/  I2FP.F32.U32 R57, R56 ;  /* 0x0000003800397245 */ /* 0x000fe20000201000 */
[----:B------:R-:W-:Y:S01]  /*10ce0*/  IMAD.U32 R63, R63, 0x10000, RZ ;  /* 0x000100003f3f7824 */ /* 0x000fe200078e00ff */
[----:B------:R-:W-:Y:S02]  /*10cf0*/  SHF.L.U32 R107, R107, 0x10, RZ ;  /* 0x000000106b6b7819 */ /* 0x000fe400000006ff */
[----:B------:R-:W-:Y:S01]  /*10d00*/  F2FP.BF16.F32.PACK_AB R58, R87, R86 ;  /* 0x00000056573a723e */ /* 0x000fe200000010ff */
[----:B------:R-:W-:Y:S01]  /*10d10*/  FFMA.FTZ R106, R57, R106, 1.1641532182693481445e-10 ;  /* 0x2f000000396a7423 */ /* 0x000fe2000001006a */
[----:B------:R-:W-:Y:S01]  /*10d20*/  FMUL.FTZ R56, R63, UR4 ;  /* 0x000000043f387c20 */ /* 0x000fe20008410000 */
[----:B------:R-:W-:-:S03]  /*10d30*/  F2FP.BF16.F32.PACK_AB R57, R78, R77 ;  /* 0x0000004d4e39723e */ /* 0x000fc600000010ff */
[----:B------:R-:W-:Y:S01]  /*10d40*/  FMUL.FTZ R56, R56, R95 ;  /* 0x0000005f38387220 */ /* 0x000fe20000410000 */
[----:B------:R-:W-:-:S04]  /*10d50*/  FSETP.GTU.FTZ.AND P6, PT, R106, R105, PT ;  /* 0x000000696a00720b */ /* 0x000fc80003fdc000 */
[----:B------:R-:W-:Y:S02]  /*10d60*/  FSEL R56, R56, RZ, !P6 ;  /* 0x000000ff38387208 */ /* 0x000fe40007000000 */
[----:B------:R-:W-:-:S03]  /*10d70*/  PLOP3.LUT P6, PT, P6, PT, PT, 0x8, 0x80 ;  /* 0x000000000080781c */ /* 0x000fc600037ce170 */
[----:B------:R-:W-:Y:S01]  /*10d80*/  FADD.FTZ R95, R56, R107 ;  /* 0x0000006b385f7221 */ /* 0x000fe20000010000 */
[----:B------:R-:W-:-:S04]  /*10d90*/  F2FP.BF16.F32.PACK_AB R56, R66, R67 ;  /* 0x000000434238723e */ /* 0x000fc800000010ff */
[----:B------:R-:W-:Y:S01]  /*10da0*/  F2FP.BF16.F32.PACK_AB R59, R95, R62 ;  /* 0x0000003e5f3b723e */ /* 0x000fe200000010ff */
[----:B------:R-:W-:Y:S06]  /*10db0*/  BRA `(.L_x_410) ;  /* 0x0000003000487947 */ /* 0x000fec0003800000 */
.L_x_369:
        /* <DEDUP_REMOVED lines=16> */
.L_x_413:
        /* <DEDUP_REMOVED lines=13> */
.L_x_415:
[----:B------:R-:W-:Y:S05]  /*10f90*/  BSYNC.RECONVERGENT B2 ;  /* 0x0000000000027941 */ /* 0x000fea0003800200 */
.L_x_414:
        /* <DEDUP_REMOVED lines=59> */
.L_x_412:
[----:B------:R-:W-:Y:S05]  /*11350*/  BSYNC.RECONVERGENT B1 ;  /* 0x0000000000017941 */ /* 0x000fea0003800200 */
.L_x_411:
        /* <DEDUP_REMOVED lines=10> */
[----:B------:R-:W-:-:S03]  /*11400*/  IMAD.MOV.U32 R77, RZ, RZ, 0x2 ;  /* 0x00000002ff4d7424 */ /* 0x000fc600078e00ff */
[----:B0-----:R-:W-:Y:S01]  /*11410*/  FMUL.FTZ R60, R60, R105 ;  /* 0x000000693c3c7220 */ /* 0x001fe20000410000 */
[----:B-1----:R-:W-:-:S04]  /*11420*/  FSETP.GTU.FTZ.AND P0, PT, R61, R106, PT ;  /* 0x0000006a3d00720b */ /* 0x002fc80003f1c000 */
[----:B------:R-:W-:Y:S02]  /*11430*/  PLOP3.LUT P2, PT, P0, PT, PT, 0x8, 0x80 ;  /* 0x000000000080781c */ /* 0x000fe4000074e170 */
[----:B------:R-:W-:Y:S01]  /*11440*/  FSEL R62, R60, RZ, !P0 ;  /* 0x000000ff3c3e7208 */ /* 0x000fe20004000000 */
[----:B------:R-:W-:Y:S01]  /*11450*/  IMAD.MOV.U32 R60, RZ, RZ, R0 ;  /* 0x000000ffff3c7224 */ /* 0x000fe200078e0000 */
[----:B------:R-:W-:Y:S02]  /*11460*/  P2R R99, PR, RZ, 0x4 ;  /* 0x00000004ff637803 */ /* 0x000fe40000000000 */
        /* <DEDUP_REMOVED lines=10> */
.L_x_418:
        /* <DEDUP_REMOVED lines=13> */
.L_x_420:
[----:B------:R-:W-:Y:S05]  /*115e0*/  BSYNC.RECONVERGENT B2 ;  /* 0x0000000000027941 */ /* 0x000fea0003800200 */
.L_x_419:
        /* <DEDUP_REMOVED lines=60> */
.L_x_417:
[----:B------:R-:W-:Y:S05]  /*119b0*/  BSYNC.RECONVERGENT B1 ;  /* 0x0000000000017941 */ /* 0x000fea0003800200 */
.L_x_416:
[----:B------:R-:W-:Y:S01]  /*119c0*/  I2FP.F32.U32 R18, R60 ;  /* 0x0000003c00127245 */ /* 0x000fe20000201000 */
[----:B------:R-:W-:Y:S01]  /*119d0*/  IMAD.U32 R56, R56, 0x10000, RZ ;  /* 0x0001000038387824 */ /* 0x000fe200078e00ff */
[----:B------:R-:W-:Y:S01]  /*119e0*/  ISETP.NE.AND P2, PT, R77, 0x1, PT ;  /* 0x000000014d00780c */ /* 0x000fe20003f45270 */
[----:B------:R-:W-:Y:S01]  /*119f0*/  BSSY.RECONVERGENT B1, `(.L_x_421) ;  /* 0x000005d000017945 */ /* 0x000fe20003800200 */
[----:B------:R-:W-:Y:S02]  /*11a00*/  IMAD.MOV.U32 R60, RZ, RZ, 0x2 ;  /* 0x00000002ff3c7424 */ /* 0x000fe400078e00ff */
[----:B------:R-:W-:Y:S01]  /*11a10*/  FFMA.FTZ R61, R18, R95, 1.1641532182693481445e-10 ;  /* 0x2f000000123d7423 */ /* 0x000fe2000001005f */
[----:B------:R-:W-:-:S04]  /*11a20*/  FMUL.FTZ R56, R56, UR4 ;  /* 0x0000000438387c20 */ /* 0x000fc80008410000 */
[----:B------:R-:W-:Y:S01]  /*11a30*/  FMUL.FTZ R56, R56, R105 ;  /* 0x0000006938387220 */ /* 0x000fe20000410000 */
[----:B------:R-:W-:-:S04]  /*11a40*/  FSETP.GTU.FTZ.AND P1, PT, R61, R106, PT ;  /* 0x0000006a3d00720b */ /* 0x000fc80003f3c000 */
[----:B------:R-:W-:Y:S02]  /*11a50*/  FSEL R63, R56, RZ, !P1 ;  /* 0x000000ff383f7208 */ /* 0x000fe40004800000 */
[----:B------:R-:W-:Y:S02]  /*11a60*/  PLOP3.LUT P0, PT, P1, PT, PT, 0x8, 0x80 ;  /* 0x000000000080781c */ /* 0x000fe40000f0e170 */
[----:B------:R-:W-:Y:S01]  /*11a70*/  MOV R56, R0 ;  /* 0x0000000000387202 */ /* 0x000fe20000000f00 */
[----:B------:R-:W-:Y:S01]  /*11a80*/  IMAD.MOV.U32 R66, RZ, RZ, R63 ;  /* 0x000000ffff427224 */ /* 0x000fe200078e003f */
        /* <DEDUP_REMOVED lines=9> */
.L_x_423:
        /* <DEDUP_REMOVED lines=13> */
.L_x_425:
[----:B------:R-:W-:Y:S05]  /*11bf0*/  BSYNC.RECONVERGENT B2 ;  /* 0x0000000000027941 */ /* 0x000fea0003800200 */
.L_x_424:
        /* <DEDUP_REMOVED lines=60> */
.L_x_422:
[----:B------:R-:W-:Y:S05]  /*11fc0*/  BSYNC.RECONVERGENT B1 ;  /* 0x0000000000017941 */ /* 0x000fea0003800200 */
.L_x_421:
        /* <DEDUP_REMOVED lines=9> */
[----:B------:R-:W-:-:S03]  /*12060*/  HFMA2 R61, -RZ, RZ, 0, 1.1920928955078125e-07 ;  /* 0x00000002ff3d7431 */ /* 0x000fc600000001ff */
[----:B------:R-:W-:Y:S01]  /*12070*/  FSEL R77, R56, RZ, !P1 ;  /* 0x000000ff384d7208 */ /* 0x000fe20004800000 */
[----:B------:R-:W-:Y:S01]  /*12080*/  IMAD.MOV.U32 R56, RZ, RZ, R0 ;  /* 0x000000ffff387224 */ /* 0x000fe200078e0000 */
[----:B------:R-:W-:Y:S01]  /*12090*/  PLOP3.LUT P1, PT, P1, PT, PT, 0x8, 0x80 ;  /* 0x000000000080781c */ /* 0x000fe20000f2e170 */
[----:B------:R-:W-:-:S12]  /*120a0*/  @!P2 BRA `(.L_x_427) ;  /* 0x000000040048a947 */ /* 0x000fd80003800000 */
        /* <DEDUP_REMOVED lines=8> */
.L_x_428:
        /* <DEDUP_REMOVED lines=13> */
.L_x_430:
[----:B------:R-:W-:Y:S05]  /*12200*/  BSYNC.RECONVERGENT B2 ;  /* 0x0000000000027941 */ /* 0x000fea0003800200 */
.L_x_429:
        /* <DEDUP_REMOVED lines=60> */
.L_x_427:
[----:B------:R-:W-:Y:S05]  /*125d0*/  BSYNC.RECONVERGENT B1 ;  /* 0x0000000000017941 */ /* 0x000fea0003800200 */
.L_x_426:
        /* <DEDUP_REMOVED lines=21> */
.L_x_433:
        /* <DEDUP_REMOVED lines=13> */
.L_x_435:
[----:B------:R-:W-:Y:S05]  /*12800*/  BSYNC.RECONVERGENT B2 ;  /* 0x0000000000027941 */ /* 0x000fea0003800200 */
.L_x_434:
        /* <DEDUP_REMOVED lines=60> */
.L_x_432:
[----:B------:R-:W-:Y:S05]  /*12bd0*/  BSYNC.RECONVERGENT B1 ;  /* 0x0000000000017941 */ /* 0x000fea0003800200 */
.L_x_431:
[----:B------:R-:W-:Y:S01]  /*12be0*/  I2FP.F32.U32 R18, R56 ;  /* 0x0000003800127245 */ /* 0x000fe20000201000 */
[----:B------:R-:W-:Y:S01]  /*12bf0*/  IMAD.U32 R56, R58, 0x10000, RZ ;  /* 0x000100003a387824 */ /* 0x000fe200078e00ff */
[----:B------:R-:W-:Y:S01]  /*12c00*/  ISETP.NE.AND P4, PT, R60, 0x1, PT ;  /* 0x000000013c00780c */ /* 0x000fe20003f85270 */
[----:B------:R-:W-:Y:S01]  /*12c10*/  BSSY.RECONVERGENT B1, `(.L_x_436) ;  /* 0x000005d000017945 */ /* 0x000fe20003800200 */
[----:B------:R-:W-:Y:S02]  /*12c20*/  HFMA2 R61, -RZ, RZ, 0, 1.1920928955078125e-07 ;  /* 0x00000002ff3d7431 */ /* 0x000fe400000001ff */
[----:B------:R-:W-:Y:S01]  /*12c30*/  FFMA.FTZ R57, R18, R95, 1.1641532182693481445e-10 ;  /* 0x2f00000012397423 */ /* 0x000fe2000001005f */
[----:B------:R-:W-:Y:S01]  /*12c40*/  FMUL.FTZ R56, R56, UR4 ;  /* 0x0000000438387c20 */ /* 0x000fe20008410000 */
[----:B------:R-:W-:-:S03]  /*12c50*/  PRMT R58, R58, 0x7632, R58 ;  /* 0x000076323a3a7816 */ /* 0x000fc6000000003a */
[----:B------:R-:W-:Y:S01]  /*12c60*/  FMUL.FTZ R56, R56, R105 ;  /* 0x0000006938387220 */ /* 0x000fe20000410000 */
[----:B------:R-:W-:-:S04]  /*12c70*/  FSETP.GTU.FTZ.AND P3, PT, R57, R106, PT ;  /* 0x0000006a3900720b */ /* 0x000fc80003f7c000 */
        /* <DEDUP_REMOVED lines=12> */
.L_x_438:
        /* <DEDUP_REMOVED lines=13> */
.L_x_440:
[----:B------:R-:W-:Y:S05]  /*12e10*/  BSYNC.RECONVERGENT B2 ;  /* 0x0000000000027941 */ /* 0x000fea0003800200 */
.L_x_439:
        /* <DEDUP_REMOVED lines=60> */
.L_x_437:
[----:B------:R-:W-:Y:S05]  /*131e0*/  BSYNC.RECONVERGENT B1 ;  /* 0x0000000000017941 */ /* 0x000fea0003800200 */
.L_x_436:
[----:B------:R-:W-:Y:S01]  /*131f0*/  I2FP.F32.U32 R18, R56 ;  /* 0x0000003800127245 */ /* 0x000fe20000201000 */
[----:B------:R-:W-:Y:S01]  /*13200*/  IMAD.U32 R58, R58, 0x10000, RZ ;  /* 0x000100003a3a7824 */ /* 0x000fe200078e00ff */
[----:B------:R-:W-:Y:S01]  /*13210*/  ISETP.NE.AND P5, PT, R61, 0x1, PT ;  /* 0x000000013d00780c */ /* 0x000fe20003fa5270 */
[----:B------:R-:W-:Y:S01]  /*13220*/  BSSY.RECONVERGENT B1, `(.L_x_441) ;  /* 0x000005c000017945 */ /* 0x000fe20003800200 */
[----:B------:R-:W-:Y:S02]  /*13230*/  IMAD.MOV.U32 R56, RZ, RZ, R0 ;  /* 0x000000ffff387224 */ /* 0x000fe400078e0000 */
[----:B------:R-:W-:Y:S01]  /*13240*/  FFMA.FTZ R57, R18, R95, 1.1641532182693481445e-10 ;  /* 0x2f00000012397423 */ /* 0x000fe2000001005f */
[----:B------:R-:W-:-:S04]  /*13250*/  FMUL.FTZ R58, R58, UR4 ;  /* 0x000000043a3a7c20 */ /* 0x000fc80008410000 */
[----:B------:R-:W-:Y:S01]  /*13260*/  FMUL.FTZ R58, R58, R105 ;  /* 0x000000693a3a7220 */ /* 0x000fe20000410000 */
[----:B------:R-:W-:-:S04]  /*13270*/  FSETP.GTU.FTZ.AND P4, PT, R57, R106, PT ;  /* 0x0000006a3900720b */ /* 0x000fc80003f9c000 */
[----:B------:R-:W-:Y:S01]  /*13280*/  FSEL R87, R58, RZ, !P4 ;  /* 0x000000ff3a577208 */ /* 0x000fe20006000000 */
[----:B------:R-:W-:Y:S01]  /*13290*/  HFMA2 R58, -RZ, RZ, 0, 1.1920928955078125e-07 ;  /* 0x00000002ff3a7431 */ /* 0x000fe200000001ff */
        /* <DEDUP_REMOVED lines=10> */
.L_x_443:
        /* <DEDUP_REMOVED lines=13> */
.L_x_445:
[----:B------:R-:W-:Y:S05]  /*13410*/  BSYNC.RECONVERGENT B2 ;  /* 0x0000000000027941 */ /* 0x000fea0003800200 */
.L_x_444:
        /* <DEDUP_REMOVED lines=60> */
.L_x_442:
[----:B------:R-:W-:Y:S05]  /*137e0*/  BSYNC.RECONVERGENT B1 ;  /* 0x0000000000017941 */ /* 0x000fea0003800200 */
.L_x_441:
[----:B------:R-:W-:Y:S01]  /*137f0*/  I2FP.F32.U32 R18, R56 ;  /* 0x0000003800127245 */ /* 0x000fe20000201000 */
[C---:B------:R-:W-:Y:S01]  /*13800*/  IMAD.U32 R56, R59.reuse, 0x10000, RZ ;  /* 0x000100003b387824 */ /* 0x040fe200078e00ff */
[----:B------:R-:W-:Y:S01]  /*13810*/  ISETP.NE.AND P6, PT, R58, 0x1, PT ;  /* 0x000000013a00780c */ /* 0x000fe20003fc5270 */
[----:B------:R-:W-:Y:S01]  /*13820*/  BSSY.RECONVERGENT B1, `(.L_x_446) ;  /* 0x000005f000017945 */ /* 0x000fe20003800200 */
[----:B------:R-:W-:Y:S01]  /*13830*/  PRMT R107, R59, 0x7632, R107 ;  /* 0x000076323b6b7816 */ /* 0x000fe2000000006b */
[----:B------:R-:W-:Y:S01]  /*13840*/  FFMA.FTZ R57, R18, R95, 1.1641532182693481445e-10 ;  /* 0x2f00000012397423 */ /* 0x000fe2000001005f */
[----:B------:R-:W-:Y:S01]  /*13850*/  FMUL.FTZ R56, R56, UR4 ;  /* 0x0000000438387c20 */ /* 0x000fe20008410000 */
[----:B------:R-:W-:-:S03]  /*13860*/  HFMA2 R18, -RZ, RZ, 0, 1.1920928955078125e-07 ;  /* 0x00000002ff127431 */ /* 0x000fc600000001ff */
        /* <DEDUP_REMOVED lines=14> */
.L_x_448:
        /* <DEDUP_REMOVED lines=15> */
.L_x_450:
[----:B------:R-:W-:Y:S05]  /*13a40*/  BSYNC.RECONVERGENT B2 ;  /* 0x0000000000027941 */ /* 0x000fea0003800200 */
.L_x_449:
        /* <DEDUP_REMOVED lines=60> */
.L_x_447:
[----:B------:R-:W-:Y:S05]  /*13e10*/  BSYNC.RECONVERGENT B1 ;  /* 0x0000000000017941 */ /* 0x000fea0003800200 */
.L_x_446:
[----:B------:R-:W-:Y:S01]  /*13e20*/  I2FP.F32.U32 R56, R56 ;  /* 0x0000003800387245 */ /* 0x000fe20000201000 */
[----:B------:R-:W-:Y:S01]  /*13e30*/  IMAD.U32 R107, R107, 0x10000, RZ ;  /* 0x000100006b6b7824 */ /* 0x000fe200078e00ff */
[----:B------:R-:W-:Y:S02]  /*13e40*/  F2FP.BF16.F32.PACK_AB R58, R87, R86 ;  /* 0x00000056573a723e */ /* 0x000fe400000010ff */
[----:B------:R-:W-:Y:S01]  /*13e50*/  F2FP.BF16.F32.PACK_AB R57, R78, R77 ;  /* 0x0000004d4e39723e */ /* 0x000fe200000010ff */
[----:B------:R-:W-:Y:S01]  /*13e60*/  FFMA.FTZ R95, R56, R95, 1.1641532182693481445e-10 ;  /* 0x2f000000385f7423 */ /* 0x000fe2000001005f */
[----:B------:R-:W-:-:S04]  /*13e70*/  FMUL.FTZ R56, R107, UR4 ;  /* 0x000000046b387c20 */ /* 0x000fc80008410000 */
[----:B------:R-:W-:Y:S01]  /*13e80*/  FMUL.FTZ R56, R56, R105 ;  /* 0x0000006938387220 */ /* 0x000fe20000410000 */
[----:B------:R-:W-:-:S04]  /*13e90*/  FSETP.GTU.FTZ.AND P6, PT, R95, R106, PT ;  /* 0x0000006a5f00720b */ /* 0x000fc80003fdc000 */
[----:B------:R-:W-:Y:S02]  /*13ea0*/  FSEL R95, R56, RZ, !P6 ;  /* 0x000000ff385f7208 */ /* 0x000fe40007000000 */
[----:B------:R-:W-:Y:S02]  /*13eb0*/  PLOP3.LUT P6, PT, P6, PT, PT, 0x8, 0x80 ;  /* 0x000000000080781c */ /* 0x000fe400037ce170 */
[----:B------:R-:W-:Y:S02]  /*13ec0*/  F2FP.BF16.F32.PACK_AB R56, R63, R62 ;  /* 0x0000003e3f38723e */ /* 0x000fe400000010ff */
[----:B------:R-:W-:-:S09]  /*13ed0*/  F2FP.BF16.F32.PACK_AB R59, R95, R94 ;  /* 0x0000005e5f3b723e */ /* 0x000fd200000010ff */
.L_x_410:
        /* <DEDUP_REMOVED lines=15> */
[----:B------:R-:W-:-:S02]  /*13fd0*/  LOP3.LUT R106, R99, R106, RZ, 0xfc, !PT ;  /* 0x0000006a636a7212 */ /* 0x000fc400078efcff */
[----:B------:R-:W-:Y:S02]  /*13fe0*/  MOV R99, R104 ;  /* 0x0000006800637202 */ /* 0x000fe40000000f00 */
[----:B------:R3:W-:Y:S01]  /*13ff0*/  STG.E.128 desc[UR6][R62.64], R56 ;  /* 0x000000383e007986 */ /* 0x0007e2000c101d06 */
[----:B-1----:R-:W-:-:S04]  /*14000*/  IMAD.WIDE.U32 R60, R102, 0x8, R60 ;  /* 0x00000008663c7825 */ /* 0x002fc800078e003c */
[----:B------:R-:W-:Y:S01]  /*14010*/  VIADD R102, R102, 0x100 ;  /* 0x0000010066667836 */ /* 0x000fe20000000000 */
[----:B------:R3:W-:Y:S06]  /*14020*/  STG.E.64 desc[UR6][R60.64], R106 ;  /* 0x0000006a3c007986 */ /* 0x0007ec000c101b06 */
.L_x_368:
[----:B------:R-:W-:Y:S05]  /*14030*/  BSYNC.RECONVERGENT B0 ;  /* 0x0000000000007941 */ /* 0x000fea0003800200 */
.L_x_367:
[----:B------:R-:W-:Y:S01]  /*14040*/  ISETP.GE.U32.AND P0, PT, R64, 0x400, PT ;  /* 0x000004004000780c */ /* 0x000fe20003f06070 */
[----:B------:R-:W-:-:S12]  /*14050*/  BSSY.RECONVERGENT B0, `(.L_x_451) ;  /* 0x000065a000007945 */ /* 0x000fd80003800200 */
[----:B------:R-:W-:Y:S05]  /*14060*/  @!P0 BRA `(.L_x_452) ;  /* 0x0000006400608947 */ /* 0x000fea0003800000 */
[----:B0-23--:R-:W0:Y:S02]  /*14070*/  LDC.64 R56, c[0x0][0x390] ;  /* 0x0000e400ff387b82 */ /* 0x00de240000000a00 */
        /* <DEDUP_REMOVED lines=24> */
.L_x_456:
        /* <DEDUP_REMOVED lines=13> */
.L_x_458:
[----:B------:R-:W-:Y:S05]  /*142d0*/  BSYNC.RECONVERGENT B2 ;  /* 0x0000000000027941 */ /* 0x000fea0003800200 */
.L_x_457:
        /* <DEDUP_REMOVED lines=58> */
[----:B------:R-:W-:-:S07]  /*14680*/  LOP3.LUT R19, R18, UR19, R105, 0x96, !PT ;  /* 0x0000001312137c12 */ /* 0x000fce000f8e9669 */
.L_x_455:
[----:B------:R-:W-:Y:S05]  /*14690*/  BSYNC.RECONVERGENT B1 ;  /* 0x0000000000017941 */ /* 0x000fea0003800200 */
.L_x_454:
        /* <DEDUP_REMOVED lines=29> */
.L_x_461:
        /* <DEDUP_REMOVED lines=13> */
.L_x_463:
[----:B------:R-:W-:Y:S05]  /*14940*/  BSYNC.RECONVERGENT B2 ;  /* 0x0000000000027941 */ /* 0x000fea0003800200 */
.L_x_462:
        /* <DEDUP_REMOVED lines=60> */
.L_x_460:
[----:B------:R-:W-:Y:S05]  /*14d10*/  BSYNC.RECONVERGENT B1 ;  /* 0x0000000000017941 */ /* 0x000fea0003800200 */
.L_x_459:
        /* <DEDUP_REMOVED lines=13> */
[----:B------:R-:W-:Y:S01]  /*14df0*/  P2R R105, PR, RZ, 0x4 ;  /* 0x00000004ff697803 */ /* 0x000fe20000000000 */
[----:B------:R-:W-:Y:S01]  /*14e00*/  IMAD.MOV.U32 R56, RZ, RZ, R0 ;  /* 0x000000ffff387224 */ /* 0x000fe200078e0000 */
[----:B------:R-:W-:Y:S07]  /*14e10*/  @!P1 BRA `(.L_x_465) ;  /* 0x0000000400489947 */ /* 0x000fee0003800000 */
        /* <DEDUP_REMOVED lines=8> */
.L_x_466:
        /* <DEDUP_REMOVED lines=13> */
.L_x_468:
[----:B------:R-:W-:Y:S05]  /*14f70*/  BSYNC.RECONVERGENT B2 ;  /* 0x0000000000027941 */ /* 0x000fea0003800200 */
.L_x_467:
        /* <DEDUP_REMOVED lines=60> */
.L_x_465:
[----:B------:R-:W-:Y:S05]  /*15340*/  BSYNC.RECONVERGENT B1 ;  /* 0x0000000000017941 */ /* 0x000fea0003800200 */
.L_x_464:
[----:B------:R-:W-:Y:S01]  /*15350*/  I2FP.F32.U32 R18, R56 ;  /* 0x0000003800127245 */ /* 0x000fe20000201000 */
[----:B------:R-:W-:Y:S01]  /*15360*/  BSSY.RECONVERGENT B1, `(.L_x_469) ;  /* 0x0000062000017945 */ /* 0x000fe20003800200 */
[C---:B------:R-:W-:Y:S01]  /*15370*/  SHF.L.U32 R56, R57.reuse, 0x10, RZ ;  /* 0x0000001039387819 */ /* 0x040fe200000006ff */
[----:B------:R-:W-:Y:S01]  /*15380*/  IMAD.MOV.U32 R88, RZ, RZ, 0x2 ;  /* 0x00000002ff587424 */ /* 0x000fe200078e00ff */
[----:B------:R-:W-:Y:S01]  /*15390*/  ISETP.NE.AND P2, PT, R60, 0x1, PT ;  /* 0x000000013c00780c */ /* 0x000fe20003f45270 */
[----:B------:R-:W-:Y:S01]  /*153a0*/  FFMA.FTZ R79, R18, R97, 1.1641532182693481445e-10 ;  /* 0x2f000000124f7423 */ /* 0x000fe20000010061 */
[----:B------:R-:W-:Y:S01]  /*153b0*/  PRMT R80, R57, 0x7632, R80 ;  /* 0x0000763239507816 */ /* 0x000fe20000000050 */
[----:B------:R-:W-:Y:S01]  /*153c0*/  FMUL.FTZ R56, R56, UR4 ;  /* 0x0000000438387c20 */ /* 0x000fe20008410000 */
[----:B------:R-:W-:Y:S02]  /*153d0*/  PRMT R96, R61, 0x7632, R96 ;  /* 0x000076323d607816 */ /* 0x000fe40000000060 */
[----:B------:R-:W-:Y:S01]  /*153e0*/  FSETP.GTU.FTZ.AND P1, PT, R79, R106, PT ;  /* 0x0000006a4f00720b */ /* 0x000fe20003f3c000 */
[----:B------:R-:W-:Y:S01]  /*153f0*/  FMUL.FTZ R56, R56, R107 ;  /* 0x0000006b38387220 */ /* 0x000fe20000410000 */
[----:B------:R-:W-:-:S04]  /*15400*/  IMAD.U32 R79, R61, 0x10000, RZ ;  /* 0x000100003d4f7824 */ /* 0x000fc800078e00ff */
        /* <DEDUP_REMOVED lines=13> */
.L_x_471:
        /* <DEDUP_REMOVED lines=13> */
.L_x_473:
[----:B------:R-:W-:Y:S05]  /*155b0*/  BSYNC.RECONVERGENT B2 ;  /* 0x0000000000027941 */ /* 0x000fea0003800200 */
.L_x_472:
        /* <DEDUP_REMOVED lines=60> */
.L_x_470:
[----:B------:R-:W-:Y:S05]  /*15980*/  BSYNC.RECONVERGENT B1 ;  /* 0x0000000000017941 */ /* 0x000fea0003800200 */
.L_x_469:
[----:B------:R-:W-:Y:S01]  /*15990*/  I2FP.F32.U32 R18, R56 ;  /* 0x0000003800127245 */ /* 0x000fe20000201000 */
[----:B------:R-:W-:Y:S01]  /*159a0*/  IMAD.U32 R80, R80, 0x10000, RZ ;  /* 0x0001000050507824 */ /* 0x000fe200078e00ff */
[----:B------:R-:W-:Y:S01]  /*159b0*/  ISETP.NE.AND P3, PT, R88, 0x1, PT ;  /* 0x000000015800780c */ /* 0x000fe20003f65270 */
[----:B------:R-:W-:Y:S01]  /*159c0*/  IMAD.U32 R61, R96, 0x10000, RZ ;  /* 0x00010000603d7824 */ /* 0x000fe200078e00ff */
[----:B------:R-:W-:Y:S01]  /*159d0*/  BSSY.RECONVERGENT B1, `(.L_x_474) ;  /* 0x000005d000017945 */ /* 0x000fe20003800200 */
[----:B------:R-:W-:Y:S01]  /*159e0*/  FFMA.FTZ R57, R18, R97, 1.1641532182693481445e-10 ;  /* 0x2f00000012397423 */ /* 0x000fe20000010061 */
[----:B------:R-:W-:Y:S01]  /*159f0*/  FMUL.FTZ R80, R80, UR4 ;  /* 0x0000000450507c20 */ /* 0x000fe20008410000 */
[----:B------:R-:W-:Y:S01]  /*15a00*/  MOV R60, 0x2 ;  /* 0x00000002003c7802 */ /* 0x000fe20000000f00 */
        /* <DEDUP_REMOVED lines=15> */
.L_x_476:
        /* <DEDUP_REMOVED lines=13> */
.L_x_478:
[----:B------:R-:W-:Y:S05]  /*15bd0*/  BSYNC.RECONVERGENT B2 ;  /* 0x0000000000027941 */ /* 0x000fea0003800200 */
.L_x_477:
        /* <DEDUP_REMOVED lines=60> */
.L_x_475:
[----:B------:R-:W-:Y:S05]  /*15fa0*/  BSYNC.RECONVERGENT B1 ;  /* 0x0000000000017941 */ /* 0x000fea0003800200 */
.L_x_474:
[----:B------:R-:W-:Y:S01]  /*15fb0*/  I2FP.F32.U32 R18, R56 ;  /* 0x0000003800127245 */ /* 0x000fe20000201000 */
[----:B------:R-:W-:Y:S01]  /*15fc0*/  IMAD.U32 R56, R58, 0x10000, RZ ;  /* 0x000100003a387824 */ /* 0x000fe200078e00ff */
[----:B------:R-:W-:Y:S01]  /*15fd0*/  ISETP.NE.AND P4, PT, R60, 0x1, PT ;  /* 0x000000013c00780c */ /* 0x000fe20003f85270 */
[----:B------:R-:W-:Y:S01]  /*15fe0*/  BSSY.RECONVERGENT B1, `(.L_x_479) ;  /* 0x0000060000017945 */ /* 0x000fe20003800200 */
[----:B------:R-:W-:Y:S01]  /*15ff0*/  SHF.L.U32 R61, R62, 0x10, RZ ;  /* 0x000000103e3d7819 */ /* 0x000fe200000006ff */
[----:B------:R-:W-:Y:S01]  /*16000*/  FFMA.FTZ R57, R18, R97, 1.1641532182693481445e-10 ;  /* 0x2f00000012397423 */ /* 0x000fe20000010061 */
[----:B------:R-:W-:Y:S01]  /*16010*/  FMUL.FTZ R56, R56, UR4 ;  /* 0x0000000438387c20 */ /* 0x000fe20008410000 */
[----:B------:R-:W-:Y:S02]  /*16020*/  PRMT R58, R58, 0x7632, R58 ;  /* 0x000076323a3a7816 */ /* 0x000fe4000000003a */
[----:B------:R-:W-:Y:S01]  /*16030*/  PRMT R62, R62, 0x7632, R62 ;  /* 0x000076323e3e7816 */ /* 0x000fe2000000003e */
[----:B------:R-:W-:Y:S01]  /*16040*/  FMUL.FTZ R56, R56, R107 ;  /* 0x0000006b38387220 */ /* 0x000fe20000410000 */
[----:B------:R-:W-:-:S04]  /*16050*/  FSETP.GTU.FTZ.AND P3, PT, R57, R106, PT ;  /* 0x0000006a3900720b */ /* 0x000fc80003f7c000 */
[----:B------:R-:W-:Y:S02]  /*16060*/  FSEL R56, R56, RZ, !P3 ;  /* 0x000000ff38387208 */ /* 0x000fe40005800000 */
[----:B------:R-:W-:-:S03]  /*16070*/  PLOP3.LUT P3, PT, P3, PT, PT, 0x8, 0x80 ;  /* 0x000000000080781c */ /* 0x000fc60001f6e170 */
[----:B------:R-:W-:Y:S01]  /*16080*/  FADD.FTZ R88, R56, R61 ;  /* 0x0000003d38587221 */ /* 0x000fe20000010000 */
[----:B------:R-:W-:Y:S02]  /*16090*/  IMAD.MOV.U32 R61, RZ, RZ, 0x2 ;  /* 0x00000002ff3d7424 */ /* 0x000fe400078e00ff */
        /* <DEDUP_REMOVED lines=10> */
.L_x_481:
        /* <DEDUP_REMOVED lines=13> */
.L_x_483:
[----:B------:R-:W-:Y:S05]  /*16210*/  BSYNC.RECONVERGENT B2 ;  /* 0x0000000000027941 */ /* 0x000fea0003800200 */
.L_x_482:
        /* <DEDUP_REMOVED lines=60> */
.L_x_480:
[----:B------:R-:W-:Y:S05]  /*165e0*/  BSYNC.RECONVERGENT B1 ;  /* 0x0000000000017941 */ /* 0x000fea0003800200 */
.L_x_479:
        /* <DEDUP_REMOVED lines=23> */
.L_x_486:
        /* <DEDUP_REMOVED lines=13> */
.L_x_488:
[----:B------:R-:W-:Y:S05]  /*16830*/  BSYNC.RECONVERGENT B2 ;  /* 0x0000000000027941 */ /* 0x000fea0003800200 */
.L_x_487:
        /* <DEDUP_REMOVED lines=60> */
.L_x_485:
[----:B------:R-:W-:Y:S05]  /*16c00*/  BSYNC.RECONVERGENT B1 ;  /* 0x0000000000017941 */ /* 0x000fea0003800200 */
.L_x_484:
        /* <DEDUP_REMOVED lines=26> */
.L_x_491:
        /* <DEDUP_REMOVED lines=15> */
.L_x_493:
[----:B------:R-:W-:Y:S05]  /*16ea0*/  BSYNC.RECONVERGENT B2 ;  /* 0x0000000000027941 */ /* 0x000fea0003800200 */
.L_x_492:
        /* <DEDUP_REMOVED lines=60> */
.L_x_490:
[----:B------:R-:W-:Y:S05]  /*17270*/  BSYNC.RECONVERGENT B1 ;  /* 0x0000000000017941 */ /* 0x000fea0003800200 */
.L_x_489:
        /* <DEDUP_REMOVED lines=15> */
.L_x_453:
        /* <DEDUP_REMOVED lines=16> */
.L_x_497:
        /* <DEDUP_REMOVED lines=13> */
.L_x_499:
[----:B------:R-:W-:Y:S05]  /*17540*/  BSYNC.RECONVERGENT B2 ;  /* 0x0000000000027941 */ /* 0x000fea0003800200 */
.L_x_498:
        /* <DEDUP_REMOVED lines=54> */
[----:B------:R-:W-:Y:S02]  /*178b0*/  MOV R0, R60 ;  /* 0x0000003c00007202 */ /* 0x000fe40000000f00 */
[----:B------:R-:W-:Y:S01]  /*178c0*/  LOP3.LUT R20, R62, UR5, R61, 0x96, !PT ;  /* 0x000000053e147c12 */ /* 0x000fe2000f8e963d */
[----:B------:R-:W-:Y:S01]  /*178d0*/  IMAD.MOV.U32 R60, RZ, RZ, R99 ;  /* 0x000000ffff3c7224 */ /* 0x000fe200078e0063 */
[----:B------:R-:W-:Y:S01]  /*178e0*/  LOP3.LUT R19, R18, UR19, R105, 0x96, !PT ;  /* 0x0000001312137c12 */ /* 0x000fe2000f8e9669 */
[----:B------:R-:W-:-:S07]  /*178f0*/  IMAD.MOV.U32 R63, RZ, RZ, RZ ;  /* 0x000000ffff3f7224 */ /* 0x000fce00078e00ff */
.L_x_496:
[----:B------:R-:W-:Y:S05]  /*17900*/  BSYNC.RECONVERGENT B1 ;  /* 0x0000000000017941 */ /* 0x000fea0003800200 */
.L_x_495:
[----:B------:R-:W0:Y:S01]  /*17910*/  LDC R106, c[0x0][0x408] ;  /* 0x00010200ff6a7b82 */ /* 0x000e220000000800 */
[----:B------:R-:W-:Y:S01]  /*17920*/  I2FP.F32.U32 R18, R60 ;  /* 0x0000003c00127245 */ /* 0x000fe20000201000 */
[----:B------:R-:W-:Y:S02]  /*17930*/  HFMA2 R97, -RZ, RZ, 0.1171875, 0 ;  /* 0x2f800000ff617431 */ /* 0x000fe400000001ff */
[C---:B-----5:R-:W-:Y:S01]  /*17940*/  IMAD.U32 R60, R56.reuse, 0x10000, RZ ;  /* 0x00010000383c7824 */ /* 0x060fe200078e00ff */
[----:B------:R-:W-:Y:S01]  /*17950*/  ISETP.NE.AND P2, PT, R63, 0x1, PT ;  /* 0x000000013f00780c */ /* 0x000fe20003f45270 */
[----:B------:R-:W-:Y:S01]  /*17960*/  BSSY.RECONVERGENT B1, `(.L_x_500) ;  /* 0x0000060000017945 */ /* 0x000fe20003800200 */
[----:B------:R-:W-:Y:S01]  /*17970*/  PRMT R56, R56, 0x7632, R56 ;  /* 0x0000763238387816 */ /* 0x000fe20000000038 */
[----:B------:R-:W-:Y:S01]  /*17980*/  FFMA.FTZ R18, R18, R97, 1.1641532182693481445e-10 ;  /* 0x2f00000012127423 */ /* 0x000fe20000010061 */
[----:B------:R-:W1:Y:S01]  /*17990*/  LDC R107, c[0x0][0x404] ;  /* 0x00010100ff6b7b82 */ /* 0x000e620000000800 */
[----:B------:R-:W-:Y:S01]  /*179a0*/  FMUL.FTZ R61, R60, UR4 ;  /* 0x000000043c3d7c20 */ /* 0x000fe20008410000 */
[----:B------:R-:W-:Y:S01]  /*179b0*/  IMAD.MOV.U32 R79, RZ, RZ, 0x2 ;  /* 0x00000002ff4f7424 */ /* 0x000fe200078e00ff */
[----:B------:R-:W-:-:S02]  /*179c0*/  MOV R60, R0 ;  /* 0x00000000003c7202 */ /* 0x000fc40000000f00 */
        /* <DEDUP_REMOVED lines=15> */
.L_x_502:
        /* <DEDUP_REMOVED lines=13> */
.L_x_504:
[----:B------:R-:W-:Y:S05]  /*17b90*/  BSYNC.RECONVERGENT B2 ;  /* 0x0000000000027941 */ /* 0x000fea0003800200 */
.L_x_503:
        /* <DEDUP_REMOVED lines=60> */
.L_x_501:
[----:B------:R-:W-:Y:S05]  /*17f60*/  BSYNC.RECONVERGENT B1 ;  /* 0x0000000000017941 */ /* 0x000fea0003800200 */
.L_x_500:
        /* <DEDUP_REMOVED lines=23> */
.L_x_507:
        /* <DEDUP_REMOVED lines=13> */
.L_x_509:
[----:B------:R-:W-:Y:S05]  /*181b0*/  BSYNC.RECONVERGENT B2 ;  /* 0x0000000000027941 */ /* 0x000fea0003800200 */
.L_x_508:
        /* <DEDUP_REMOVED lines=58> */
[----:B------:R-:W-:Y:S02]  /*18560*/  IMAD.MOV.U32 R104, RZ, RZ, R18 ;  /* 0x000000ffff687224 */ /* 0x000fe400078e0012 */
[----:B------:R-:W-:-:S07]  /*18570*/  IMAD.MOV.U32 R60, RZ, RZ, RZ ;  /* 0x000000ffff3c7224 */ /* 0x000fce00078e00ff */
.L_x_506:
[----:B------:R-:W-:Y:S05]  /*18580*/  BSYNC.RECONVERGENT B1 ;  /* 0x0000000000017941 */ /* 0x000fea0003800200 */
.L_x_505:
[----:B------:R-:W-:Y:S01]  /*18590*/  I2FP.F32.U32 R18, R56 ;  /* 0x0000003800127245 */ /* 0x000fe20000201000 */
[----:B------:R-:W-:Y:S01]  /*185a0*/  BSSY.RECONVERGENT B1, `(.L_x_510) ;  /* 0x000005f000017945 */ /* 0x000fe20003800200 */
[C---:B------:R-:W-:Y:S02]  /*185b0*/  SHF.L.U32 R56, R57.reuse, 0x10, RZ ;  /* 0x0000001039387819 */ /* 0x040fe400000006ff */
[----:B------:R-:W-:Y:S01]  /*185c0*/  ISETP.NE.AND P2, PT, R60, 0x1, PT ;  /* 0x000000013c00780c */ /* 0x000fe20003f45270 */
[----:B------:R-:W-:Y:S01]  /*185d0*/  FFMA.FTZ R18, R18, R97, 1.1641532182693481445e-10 ;  /* 0x2f00000012127423 */ /* 0x000fe20000010061 */
[----:B------:R-:W-:Y:S01]  /*185e0*/  PRMT R80, R57, 0x7632, R80 ;  /* 0x0000763239507816 */ /* 0x000fe20000000050 */
[----:B------:R-:W-:Y:S01]  /*185f0*/  FMUL.FTZ R61, R56, UR4 ;  /* 0x00000004383d7c20 */ /* 0x000fe20008410000 */
[----:B------:R-:W-:Y:S02]  /*18600*/  IMAD.MOV.U32 R56, RZ, RZ, R0 ;  /* 0x000000ffff387224 */ /* 0x000fe400078e0000 */
[----:B------:R-:W-:Y:S01]  /*18610*/  FSETP.GTU.FTZ.AND P1, PT, R18, R107, PT ;  /* 0x0000006b1200720b */ /* 0x000fe20003f3c000 */
[----:B------:R-:W-:-:S05]  /*18620*/  FMUL.FTZ R61, R61, R106 ;  /* 0x0000006a3d3d7220 */ /* 0x000fca0000410000 */
[----:B------:R-:W-:Y:S01]  /*18630*/  FSEL R79, R61, RZ, !P1 ;  /* 0x000000ff3d4f7208 */ /* 0x000fe20004800000 */
[----:B------:R-:W-:Y:S01]  /*18640*/  IMAD.MOV.U32 R61, RZ, RZ, 0x2 ;  /* 0x00000002ff3d7424 */ /* 0x000fe200078e00ff */
[----:B------:R-:W-:Y:S01]  /*18650*/  PLOP3.LUT P1, PT, P1, PT, PT, 0x8, 0x80 ;  /* 0x000000000080781c */ /* 0x000fe20000f2e170 */
[----:B------:R-:W-:-:S12]  /*18660*/  @!P2 BRA `(.L_x_511) ;  /* 0x000000040048a947 */ /* 0x000fd80003800000 */
        /* <DEDUP_REMOVED lines=8> */
.L_x_512:
        /* <DEDUP_REMOVED lines=13> */
.L_x_514:
[----:B------:R-:W-:Y:S05]  /*187c0*/  BSYNC.RECONVERGENT B2 ;  /* 0x0000000000027941 */ /* 0x000fea0003800200 */
.L_x_513:
        /* <DEDUP_REMOVED lines=60> */
.L_x_511:
[----:B------:R-:W-:Y:S05]  /*18b90*/  BSYNC.RECONVERGENT B1 ;  /* 0x0000000000017941 */ /* 0x000fea0003800200 */
.L_x_510:
[----:B------:R-:W-:Y:S01]  /*18ba0*/  I2FP.F32.U32 R18, R56 ;  /* 0x0000003800127245 */ /* 0x000fe20000201000 */
[----:B------:R-:W-:Y:S01]  /*18bb0*/  BSSY.RECONVERGENT B1, `(.L_x_515) ;  /* 0x000005e000017945 */ /* 0x000fe20003800200 */
[----:B------:R-:W-:Y:S01]  /*18bc0*/  SHF.L.U32 R80, R80, 0x10, RZ ;  /* 0x0000001050507819 */ /* 0x000fe200000006ff */
[----:B------:R-:W-:Y:S01]  /*18bd0*/  IMAD.MOV.U32 R60, RZ, RZ, 0x2 ;  /* 0x00000002ff3c7424 */ /* 0x000fe200078e00ff */
[----:B------:R-:W-:Y:S01]  /*18be0*/  ISETP.NE.AND P3, PT, R61, 0x1, PT ;  /* 0x000000013d00780c */ /* 0x000fe20003f65270 */
[----:B------:R-:W-:Y:S01]  /*18bf0*/  FFMA.FTZ R18, R18, R97, 1.1641532182693481445e-10 ;  /* 0x2f00000012127423 */ /* 0x000fe20000010061 */
[----:B------:R-:W-:Y:S02]  /*18c00*/  IMAD.MOV.U32 R56, RZ, RZ, R0 ;  /* 0x000000ffff387224 */ /* 0x000fe400078e0000 */
[----:B------:R-:W-:Y:S02]  /*18c10*/  FMUL.FTZ R57, R80, UR4 ;  /* 0x0000000450397c20 */ /* 0x000fe40008410000 */
[----:B------:R-:W-:-:S02]  /*18c20*/  FSETP.GTU.FTZ.AND P2, PT, R18, R107, PT ;  /* 0x0000006b1200720b */ /* 0x000fc40003f5c000 */
[----:B------:R-:W-:-:S05]  /*18c30*/  FMUL.FTZ R57, R57, R106 ;  /* 0x0000006a39397220 */ /* 0x000fca0000410000 */
[----:B------:R-:W-:Y:S02]  /*18c40*/  FSEL R80, R57, RZ, !P2 ;  /* 0x000000ff39507208 */ /* 0x000fe40005000000 */
        /* <DEDUP_REMOVED lines=10> */
.L_x_517:
        /* <DEDUP_REMOVED lines=13> */
.L_x_519:
[----:B------:R-:W-:Y:S05]  /*18dc0*/  BSYNC.RECONVERGENT B2 ;  /* 0x0000000000027941 */ /* 0x000fea0003800200 */
.L_x_518:
        /* <DEDUP_REMOVED lines=60> */
.L_x_516:
[----:B------:R-:W-:Y:S05]  /*19190*/  BSYNC.RECONVERGENT B1 ;  /* 0x0000000000017941 */ /* 0x000fea0003800200 */
.L_x_515:
[----:B------:R-:W-:Y:S01]  /*191a0*/  I2FP.F32.U32 R18, R56 ;  /* 0x0000003800127245 */ /* 0x000fe20000201000 */
[----:B------:R-:W-:Y:S01]  /*191b0*/  BSSY.RECONVERGENT B1, `(.L_x_520) ;  /* 0x000005f000017945 */ /* 0x000fe20003800200 */
[----:B------:R-:W-:Y:S01]  /*191c0*/  SHF.L.U32 R56, R58, 0x10, RZ ;  /* 0x000000103a387819 */ /* 0x000fe200000006ff */
[----:B------:R-:W-:Y:S01]  /*191d0*/  IMAD.MOV.U32 R61, RZ, RZ, 0x2 ;  /* 0x00000002ff3d7424 */ /* 0x000fe200078e00ff */
[----:B------:R-:W-:Y:S01]  /*191e0*/  ISETP.NE.AND P4, PT, R60, 0x1, PT ;  /* 0x000000013c00780c */ /* 0x000fe20003f85270 */
[----:B------:R-:W-:Y:S01]  /*191f0*/  FFMA.FTZ R18, R18, R97, 1.1641532182693481445e-10 ;  /* 0x2f00000012127423 */ /* 0x000fe20000010061 */
[----:B------:R-:W-:Y:S01]  /*19200*/  PRMT R58, R58, 0x7632, R58 ;  /* 0x000076323a3a7816 */ /* 0x000fe2000000003a */
[----:B------:R-:W-:Y:S01]  /*19210*/  FMUL.FTZ R57, R56, UR4 ;  /* 0x0000000438397c20 */ /* 0x000fe20008410000 */
[----:B------:R-:W-:Y:S02]  /*19220*/  IMAD.MOV.U32 R56, RZ, RZ, R0 ;  /* 0x000000ffff387224 */ /* 0x000fe400078e0000 */
[----:B------:R-:W-:Y:S01]  /*19230*/  FSETP.GTU.FTZ.AND P3, PT, R18, R107, PT ;  /* 0x0000006b1200720b */ /* 0x000fe20003f7c000 */
        /* <DEDUP_REMOVED lines=12> */
.L_x_522:
[----:B------:R-:W-:Y:S01]  /*19300*/  VIADD R23, R23, 0x1 ;  /* 0x0000000117177836 */ /* 0x000fe20000000000 */
[----:B------:R-:W-:Y:S03]  /*19310*/  BSSY.RECONVERGENT B2, `(.L_x_523) ;  /* 0x000000c000027945 */ /* 0x000fe60003800200 */
[C---:B------:R-:W-:Y:S01]  /*19320*/  IMAD.WIDE.U32 R108, R23.reuse, -0x2daee0ad, RZ ;  /* 0xd2511f53176c7825 */ /* 0x040fe200078e00ff */
[----:B------:R-:W-:-:S13]  /*19330*/  ISETP.NE.AND P4, PT, R23, RZ, PT ;  /* 0x000000ff1700720c */ /* 0x000fda0003f85270 */
[----:B------:R-:W-:Y:S05]  /*19340*/  @P4 BRA `(.L_x_524) ;  /* 0x0000000000204947 */ /* 0x000fea0003800000 */
[----:B------:R-:W-:-:S04]  /*19350*/  IADD3 R22, PT, PT, R22, 0x1, RZ ;  /* 0x0000000116167810 */ /* 0x000fc80007ffe0ff */
[----:B------:R-:W-:-:S13]  /*19360*/  ISETP.NE.AND P4, PT, R22, RZ, PT ;  /* 0x000000ff1600720c */ /* 0x000fda0003f85270 */
[----:B------:R-:W-:Y:S01]  /*19370*/  @!P4 VIADD R21, R21, 0x1 ;  /* 0x000000011515c836 */ /* 0x000fe20000000000 */
[----:B------:R-:W-:Y:S02]  /*19380*/  @!P4 IADD3 R0, PT, PT, R3, 0x1, RZ ;  /* 0x000000010300c810 */ /* 0x000fe40007ffe0ff */
[----:B------:R-:W-:Y:S02]  /*19390*/  @!P4 MOV R22, RZ ;  /* 0x000000ff0016c202 */ /* 0x000fe40000000f00 */
[----:B------:R-:W-:-:S13]  /*193a0*/  ISETP.NE.AND P5, PT, R21, RZ, !P4 ;  /* 0x000000ff1500720c */ /* 0x000fda00067a5270 */
[----:B------:R-:W-:-:S04]  /*193b0*/  @P5 IMAD.MOV R0, RZ, RZ, R3 ;  /* 0x000000ffff005224 */ /* 0x000fc800078e0203 */
[----:B------:R-:W-:-:S07]  /*193c0*/  @!P4 IMAD.MOV.U32 R3, RZ, RZ, R0 ;  /* 0x000000ffff03c224 */ /* 0x000fce00078e0000 */
.L_x_524:
[----:B------:R-:W-:Y:S05]  /*193d0*/  BSYNC.RECONVERGENT B2 ;  /* 0x0000000000027941 */ /* 0x000fea0003800200 */
.L_x_523:
        /* <DEDUP_REMOVED lines=56> */
[----:B------:R-:W-:Y:S01]  /*19760*/  IMAD.MOV.U32 R61, RZ, RZ, RZ ;  /* 0x000000ffff3d7224 */ /* 0x000fe200078e00ff */
[----:B------:R-:W-:Y:S01]  /*19770*/  LOP3.LUT R19, R56, UR19, R19, 0x96, !PT ;  /* 0x0000001338137c12 */ /* 0x000fe2000f8e9613 */
[----:B------:R-:W-:Y:S01]  /*19780*/  IMAD.MOV.U32 R56, RZ, RZ, R104 ;  /* 0x000000ffff387224 */ /* 0x000fe200078e0068 */
[----:B------:R-:W-:-:S07]  /*19790*/  MOV R104, R18 ;  /* 0x0000001200687202 */ /* 0x000fce0000000f00 */
.L_x_521:
[----:B------:R-:W-:Y:S05]  /*197a0*/  BSYNC.RECONVERGENT B1 ;  /* 0x0000000000017941 */ /* 0x000fea0003800200 */
.L_x_520:
[----:B------:R-:W-:Y:S01]  /*197b0*/  I2FP.F32.U32 R18, R56 ;  /* 0x0000003800127245 */ /* 0x000fe20000201000 */
[----:B------:R-:W-:Y:S01]  /*197c0*/  BSSY.RECONVERGENT B1, `(.L_x_525) ;  /* 0x000005e000017945 */ /* 0x000fe20003800200 */
[----:B------:R-:W-:Y:S02]  /*197d0*/  SHF.L.U32 R58, R58, 0x10, RZ ;  /* 0x000000103a3a7819 */ /* 0x000fe400000006ff */
[----:B------:R-:W-:Y:S01]  /*197e0*/  ISETP.NE.AND P5, PT, R61, 0x1, PT ;  /* 0x000000013d00780c */ /* 0x000fe20003fa5270 */
[----:B------:R-:W-:Y:S01]  /*197f0*/  FFMA.FTZ R18, R18, R97, 1.1641532182693481445e-10 ;  /* 0x2f00000012127423 */ /* 0x000fe20000010061 */
[----:B------:R-:W-:Y:S01]  /*19800*/  MOV R56, R0 ;  /* 0x0000000000387202 */ /* 0x000fe20000000f00 */
[----:B------:R-:W-:Y:S01]  /*19810*/  FMUL.FTZ R57, R58, UR4 ;  /* 0x000000043a397c20 */ /* 0x000fe20008410000 */
[----:B------:R-:W-:Y:S02]  /*19820*/  IMAD.MOV.U32 R58, RZ, RZ, 0x2 ;  /* 0x00000002ff3a7424 */ /* 0x000fe400078e00ff */
        /* <DEDUP_REMOVED lines=10> */
[----:B------:R-:W-:Y:S01]  /*198d0*/  @P5 VIADD R58, R61, 0x1 ;  /* 0x000000013d3a5836 */ /* 0x000fe20000000000 */
[----:B------:R-:W-:Y:S01]  /*198e0*/  @P5 MOV R56, R20 ;  /* 0x0000001400385202 */ /* 0x000fe20000000f00 */
[----:B------:R-:W-:Y:S06]  /*198f0*/  BRA `(.L_x_526) ;  /* 0x0000000400287947 */ /* 0x000fec0003800000 */
.L_x_527:
        /* <DEDUP_REMOVED lines=13> */
.L_x_529:
[----:B------:R-:W-:Y:S05]  /*199d0*/  BSYNC.RECONVERGENT B2 ;  /* 0x0000000000027941 */ /* 0x000fea0003800200 */
.L_x_528:
        /* <DEDUP_REMOVED lines=58> */
[----:B------:R-:W-:Y:S01]  /*19d80*/  IMAD.MOV.U32 R56, RZ, RZ, R104 ;  /* 0x000000ffff387224 */ /* 0x000fe200078e0068 */
[----:B------:R-:W-:-:S07]  /*19d90*/  MOV R104, R18 ;  /* 0x0000001200687202 */ /* 0x000fce0000000f00 */
.L_x_526:
[----:B------:R-:W-:Y:S05]  /*19da0*/  BSYNC.RECONVERGENT B1 ;  /* 0x0000000000017941 */ /* 0x000fea0003800200 */
.L_x_525:
[----:B------:R-:W-:Y:S01]  /*19db0*/  I2FP.F32.U32 R18, R56 ;  /* 0x0000003800127245 */ /* 0x000fe20000201000 */
[----:B------:R-:W-:Y:S01]  /*19dc0*/  BSSY.RECONVERGENT B1, `(.L_x_530) ;  /* 0x0000061000017945 */ /* 0x000fe20003800200 */
[C---:B------:R-:W-:Y:S02]  /*19dd0*/  SHF.L.U32 R56, R59.reuse, 0x10, RZ ;  /* 0x000000103b387819 */ /* 0x040fe400000006ff */
[----:B------:R-:W-:Y:S01]  /*19de0*/  ISETP.NE.AND P6, PT, R58, 0x1, PT ;  /* 0x000000013a00780c */ /* 0x000fe20003fc5270 */
[----:B------:R-:W-:Y:S01]  /*19df0*/  FFMA.FTZ R18, R18, R97, 1.1641532182693481445e-10 ;  /* 0x2f00000012127423 */ /* 0x000fe20000010061 */
[----:B------:R-:W-:Y:S01]  /*19e00*/  PRMT R108, R59, 0x7632, R108 ;  /* 0x000076323b6c7816 */ /* 0x000fe2000000006c */
[----:B------:R-:W-:Y:S01]  /*19e10*/  FMUL.FTZ R57, R56, UR4 ;  /* 0x0000000438397c20 */ /* 0x000fe20008410000 */
[----:B------:R-:W-:Y:S02]  /*19e20*/  MOV R56, R0 ;  /* 0x0000000000387202 */ /* 0x000fe40000000f00 */
[----:B------:R-:W-:Y:S01]  /*19e30*/  FSETP.GTU.FTZ.AND P5, PT, R18, R107, PT ;  /* 0x0000006b1200720b */ /* 0x000fe20003fbc000 */
[----:B------:R-:W-:Y:S01]  /*19e40*/  FMUL.FTZ R57, R57, R106 ;  /* 0x0000006a39397220 */ /* 0x000fe20000410000 */
[----:B------:R-:W-:-:S04]  /*19e50*/  IMAD.MOV.U32 R18, RZ, RZ, 0x2 ;  /* 0x00000002ff127424 */ /* 0x000fc800078e00ff */
        /* <DEDUP_REMOVED lines=11> */
.L_x_532:
        /* <DEDUP_REMOVED lines=8> */
[----:B------:R-:W-:Y:S01]  /*19f90*/  @!P6 VIADD R21, R21, 0x1 ;  /* 0x000000011515e836 */ /* 0x000fe20000000000 */
[----:B------:R-:W-:Y:S02]  /*19fa0*/  @!P6 IADD3 R18, PT, PT, R3, 0x1, RZ ;  /* 0x000000010312e810 */ /* 0x000fe40007ffe0ff */
[----:B------:R-:W-:Y:S02]  /*19fb0*/  @!P6 MOV R22, RZ ;  /* 0x000000ff0016e202 */ /* 0x000fe40000000f00 */
[----:B------:R-:W-:-:S13]  /*19fc0*/  ISETP.NE.AND P0, PT, R21, RZ, !P6 ;  /* 0x000000ff1500720c */ /* 0x000fda0007705270 */
[----:B------:R-:W-:Y:S01]  /*19fd0*/  @P0 IMAD.MOV R18, RZ, RZ, R3 ;  /* 0x000000ffff120224 */ /* 0x000fe200078e0203 */
[----:B------:R-:W-:-:S03]  /*19fe0*/  ISETP.NE.AND P0, PT, R0, RZ, PT ;  /* 0x000000ff0000720c */ /* 0x000fc60003f05270 */
[----:B------:R-:W-:-:S10]  /*19ff0*/  @!P6 IMAD.MOV.U32 R3, RZ, RZ, R18 ;  /* 0x000000ffff03e224 */ /* 0x000fd400078e0012 */
.L_x_534:
[----:B------:R-:W-:Y:S05]  /*1a000*/  BSYNC.RECONVERGENT B2 ;  /* 0x0000000000027941 */ /* 0x000fea0003800200 */
.L_x_533:
        /* <DEDUP_REMOVED lines=58> */
[----:B------:R-:W-:Y:S01]  /*1a3b0*/  MOV R104, R18 ;  /* 0x0000001200687202 */ /* 0x000fe20000000f00 */
[----:B------:R-:W-:-:S07]  /*1a3c0*/  IMAD.MOV.U32 R18, RZ, RZ, RZ ;  /* 0x000000ffff127224 */ /* 0x000fce00078e00ff */
.L_x_531:
[----:B------:R-:W-:Y:S05]  /*1a3d0*/  BSYNC.RECONVERGENT B1 ;  /* 0x0000000000017941 */ /* 0x000fea0003800200 */
.L_x_530:
[----:B------:R-:W-:Y:S02]  /*1a3e0*/  I2FP.F32.U32 R56, R56 ;  /* 0x0000003800387245 */ /* 0x000fe40000201000 */
[----:B------:R-:W-:Y:S02]  /*1a3f0*/  SHF.L.U32 R108, R108, 0x10, RZ ;  /* 0x000000106c6c7819 */ /* 0x000fe400000006ff */
[----:B------:R-:W-:Y:S01]  /*1a400*/  F2FP.BF16.F32.PACK_AB R58, R89, R88 ;  /* 0x00000058593a723e */ /* 0x000fe200000010ff */
[----:B------:R-:W-:Y:S02]  /*1a410*/  FFMA.FTZ R56, R56, R97, 1.1641532182693481445e-10 ;  /* 0x2f00000038387423 */ /* 0x000fe40000010061 */
[----:B------:R-:W-:-:S03]  /*1a420*/  FMUL.FTZ R57, R108, UR4 ;  /* 0x000000046c397c20 */ /* 0x000fc60008410000 */
[----:B------:R-:W-:Y:S01]  /*1a430*/  FSETP.GTU.FTZ.AND P6, PT, R56, R107, PT ;  /* 0x0000006b3800720b */ /* 0x000fe20003fdc000 */
[----:B------:R-:W-:Y:S01]  /*1a440*/  FMUL.FTZ R57, R57, R106 ;  /* 0x0000006a39397220 */ /* 0x000fe20000410000 */
[----:B------:R-:W-:-:S04]  /*1a450*/  F2FP.BF16.F32.PACK_AB R56, R63, R62 ;  /* 0x0000003e3f38723e */ /* 0x000fc800000010ff */
[----:B------:R-:W-:Y:S02]  /*1a460*/  FSEL R97, R57, RZ, !P6 ;  /* 0x000000ff39617208 */ /* 0x000fe40007000000 */
[----:B------:R-:W-:Y:S02]  /*1a470*/  PLOP3.LUT P6, PT, P6, PT, PT, 0x8, 0x80 ;  /* 0x000000000080781c */ /* 0x000fe400037ce170 */
[----:B------:R-:W-:Y:S02]  /*1a480*/  F2FP.BF16.F32.PACK_AB R57, R80, R79 ;  /* 0x0000004f5039723e */ /* 0x000fe400000010ff */
[----:B------:R-:W-:-:S09]  /*1a490*/  F2FP.BF16.F32.PACK_AB R59, R97, R96 ;  /* 0x00000060613b723e */ /* 0x000fd200000010ff */
.L_x_494:
[----:B------:R-:W0:Y:S01]  /*1a4a0*/  LDC.64 R62, c[0x0][0x3a8] ;  /* 0x0000ea00ff3e7b82 */ /* 0x000e220000000a00 */
[----:B------:R-:W-:Y:S02]  /*1a4b0*/  SEL R107, RZ, 0x10000, !P5 ;  /* 0x00010000ff6b7807 */ /* 0x000fe40006800000 */
[----:B------:R-:W-:Y:S02]  /*1a4c0*/  ISETP.NE.AND P5, PT, R105, RZ, PT ;  /* 0x000000ff6900720c */ /* 0x000fe40003fa5270 */
[----:B------:R-:W-:Y:S02]  /*1a4d0*/  SEL R109, RZ, 0x1000000, !P6 ;  /* 0x01000000ff6d7807 */ /* 0x000fe40007000000 */
[----:B------:R-:W-:Y:S01]  /*1a4e0*/  ISETP.NE.AND P6, PT, R99, RZ, PT ;  /* 0x000000ff6300720c */ /* 0x000fe20003fc5270 */
[----:B------:R-:W1:Y:S01]  /*1a4f0*/  LDC.64 R60, c[0x0][0x3b0] ;  /* 0x0000ec00ff3c7b82 */ /* 0x000e620000000a00 */
[----:B------:R-:W-:Y:S02]  /*1a500*/  SEL R108, RZ, 0x100, !P4 ;  /* 0x00000100ff6c7807 */ /* 0x000fe40006000000 */
[----:B------:R-:W-:-:S02]  /*1a510*/  SEL R105, RZ, 0x1000000, !P2 ;  /* 0x01000000ff697807 */ /* 0x000fc40005000000 */
[----:B------:R-:W-:Y:S02]  /*1a520*/  SEL R106, RZ, 0x10000, !P1 ;  /* 0x00010000ff6a7807 */ /* 0x000fe40004800000 */
[----:B------:R-:W-:Y:S02]  /*1a530*/  SEL R99, RZ, 0x100, !P5 ;  /* 0x00000100ff637807 */ /* 0x000fe40006800000 */
[----:B------:R-:W-:Y:S02]  /*1a540*/  LOP3.LUT R108, R108, R109, R107, 0xfe, !PT ;  /* 0x0000006d6c6c7212 */ /* 0x000fe400078efe6b */
[----:B------:R-:W-:Y:S02]  /*1a550*/  LOP3.LUT R99, R99, R105, R106, 0xfe, !PT ;  /* 0x0000006963637212 */ /* 0x000fe400078efe6a */
[----:B------:R-:W-:Y:S02]  /*1a560*/  SEL R107, RZ, 0x1, !P3 ;  /* 0x00000001ff6b7807 */ /* 0x000fe40005800000 */
[----:B------:R-:W-:Y:S01]  /*1a570*/  SEL R106, RZ, 0x1, !P6 ;  /* 0x00000001ff6a7807 */ /* 0x000fe20007000000 */
[----:B0-----:R-:W-:Y:S01]  /*1a580*/  IMAD.WIDE.U32 R62, R102, 0x10, R62 ;  /* 0x00000010663e7825 */ /* 0x001fe200078e003e */
[----:B------:R-:W-:-:S02]  /*1a590*/  LOP3.LUT R107, R108, R107, RZ, 0xfc, !PT ;  /* 0x0000006b6c6b7212 */ /* 0x000fc400078efcff */
[----:B------:R-:W-:Y:S01]  /*1a5a0*/  LOP3.LUT R106, R99, R106, RZ, 0xfc, !PT ;  /* 0x0000006a636a7212 */ /* 0x000fe200078efcff */
[----:B------:R-:W-:Y:S01]  /*1a5b0*/  IMAD.MOV.U32 R99, RZ, RZ, R104 ;  /* 0x000000ffff637224 */ /* 0x000fe200078e0068 */
[----:B------:R4:W-:Y:S01]  /*1a5c0*/  STG.E.128 desc[UR6][R62.64], R56 ;  /* 0x000000383e007986 */ /* 0x0009e2000c101d06 */
[----:B-1----:R-:W-:-:S05]  /*1a5d0*/  IMAD.WIDE.U32 R60, R102, 0x8, R60 ;  /* 0x00000008663c7825 */ /* 0x002fca00078e003c */
[----:B------:R4:W-:Y:S02]  /*1a5e0*/  STG.E.64 desc[UR6][R60.64], R106 ;  /* 0x0000006a3c007986 */ /* 0x0009e4000c101b06 */
.L_x_452:
[----:B------:R-:W-:Y:S05]  /*1a5f0*/  BSYNC.RECONVERGENT B0 ;  /* 0x0000000000007941 */ /* 0x000fea0003800200 */
.L_x_451:
[----:B0-234-:R-:W-:Y:S01]  /*1a600*/  FADD.FTZ R57, RZ, R71 ;  /* 0x00000047ff397221 */ /* 0x01dfe20000010000 */
[----:B------:R-:W-:Y:S01]  /*1a610*/  ISETP.NE.AND P4, PT, R100, RZ, PT ;  /* 0x000000ff6400720c */ /* 0x000fe20003f85270 */
[----:B------:R-:W-:Y:S01]  /*1a620*/  BSSY.RECONVERGENT B0, `(.L_x_535) ;  /* 0x0000085000007945 */ /* 0x000fe20003800200 */
[----:B------:R-:W-:Y:S01]  /*1a630*/  ISETP.GT.U32.AND P3, PT, R64, 0x1ff, PT ;  /* 0x000001ff4000780c */ /* 0x000fe20003f64070 */
[----:B------:R-:W-:Y:S01]  /*1a640*/  FADD.FTZ R56, R70, R57 ;  /* 0x0000003946387221 */ /* 0x000fe20000010000 */
[C---:B------:R-:W-:Y:S02]  /*1a650*/  ISETP.GT.U32.AND P2, PT, R64.reuse, 0x2ff, PT ;  /* 0x000002ff4000780c */ /* 0x040fe40003f44070 */
[----:B------:R-:W-:Y:S01]  /*1a660*/  ISETP.GT.U32.AND P1, PT, R64, 0x3ff, PT ;  /* 0x000003ff4000780c */ /* 0x000fe20003f24070 */
        /* <DEDUP_REMOVED lines=52> */
[----:B------:R-:W-:-:S03]  /*1a9b0*/  HFMA2 R100, -RZ, RZ, 0, 0 ;  /* 0x00000000ff647431 */ /* 0x000fc600000001ff */
        /* <DEDUP_REMOVED lines=75> */
.L_x_536:
[----:B------:R-:W-:Y:S05]  /*1ae70*/  BSYNC.RECONVERGENT B0 ;  /* 0x0000000000007941 */ /* 0x000fea0003800200 */
.L_x_535:
        /* <DEDUP_REMOVED lines=12> */
.L_x_538:
[----:B------:R-:W-:Y:S05]  /*1af40*/  BSYNC.RECONVERGENT B0 ;  /* 0x0000000000007941 */ /* 0x000fea0003800200 */
.L_x_537:
[----:B------:R-:W1:Y:S01]  /*1af50*/  SHFL.DOWN PT, R59, R100, 0x4, 0x1f ;  /* 0x08801f00643b7f89 */ /* 0x000e6200000e0000 */
[----:B------:R-:W-:Y:S01]  /*1af60*/  ISETP.NE.AND P2, PT, R98, RZ, PT ;  /* 0x000000ff6200720c */ /* 0x000fe20003f45270 */
[----:B------:R-:W-:Y:S01]  /*1af70*/  BSSY.RECONVERGENT B0, `(.L_x_539) ;  /* 0x0000074000007945 */ /* 0x000fe20003800200 */
[----:B------:R-:W-:Y:S01]  /*1af80*/  ISETP.NE.AND P1, PT, RZ, UR17, PT ;  /* 0x00000011ff007c0c */ /* 0x000fe2000bf25270 */
[----:B0-----:R-:W0:Y:S04]  /*1af90*/  SHFL.DOWN PT, R61, R56, 0x4, 0x1f ;  /* 0x08801f00383d7f89 */ /* 0x001e2800000e0000 */
[----:B------:R-:W2:Y:S01]  /*1afa0*/  SHFL.DOWN PT, R60, R57, 0x4, 0x1f ;  /* 0x08801f00393c7f89 */ /* 0x000ea200000e0000 */
[----:B-1----:R-:W-:Y:S01]  /*1afb0*/  IMAD.IADD R62, R59, 0x1, R100 ;  /* 0x000000013b3e7824 */ /* 0x002fe200078e0264 */
[----:B------:R-:W-:-:S02]  /*1afc0*/  I2FP.F32.S32 R102, R59 ;  /* 0x0000003b00667245 */ /* 0x000fc40000201400 */
[----:B------:R-:W-:Y:S02]  /*1afd0*/  I2FP.F32.S32 R59, R100 ;  /* 0x00000064003b7245 */ /* 0x000fe40000201400 */
        /* <DEDUP_REMOVED lines=22> */
[----:B------:R-:W-:-:S03]  /*1b140*/  FMUL.FTZ R61, R100, R100 ;  /* 0x00000064643d7220 */ /* 0x000fc60000410000 */
[----:B--2---:R-:W-:Y:S01]  /*1b150*/  FMUL.FTZ R63, R59, R102 ;  /* 0x000000663b3f7220 */ /* 0x004fe20000410000 */
[----:B------:R-:W-:Y:S01]  /*1b160*/  FMUL.FTZ R61, R58, R61 ;  /* 0x0000003d3a3d7220 */ /* 0x000fe20000410000 */
[----:B-1----:R-:W-:Y:S01]  /*1b170*/  FADD.FTZ R58, R60, R57 ;  /* 0x000000393c3a7221 */ /* 0x002fe20000010000 */
[----:B---3--:R-:W-:Y:S01]  /*1b180*/  IMAD.IADD R62, R62, 0x1, R109 ;  /* 0x000000013e3e7824 */ /* 0x008fe200078e026d */
[----:B------:R-:W-:Y:S01]  /*1b190*/  I2FP.F32.S32 R109, R109 ;  /* 0x0000006d006d7245 */ /* 0x000fe20000201400 */
[----:B------:R-:W0:Y:S01]  /*1b1a0*/  SHFL.DOWN PT, R100, R63, 0x1, 0x1f ;  /* 0x08201f003f647f89 */ /* 0x000e2200000e0000 */
[----:B------:R-:W-:Y:S01]  /*1b1b0*/  FMUL.FTZ R61, R61, R107 ;  /* 0x0000006b3d3d7220 */ /* 0x000fe20000410000 */
[----:B------:R-:W-:Y:S01]  /*1b1c0*/  IMAD.U32 R107, RZ, RZ, UR15 ;  /* 0x0000000fff6b7e24 */ /* 0x000fe2000f8e00ff */
[----:B------:R-:W-:Y:S02]  /*1b1d0*/  I2FP.F32.S32 R62, R62 ;  /* 0x0000003e003e7245 */ /* 0x000fe40000201400 */
[----:B------:R-:W-:-:S04]  /*1b1e0*/  FFMA.FTZ R58, R59, R61, R58 ;  /* 0x0000003d3b3a7223 */ /* 0x000fc8000001003a */
[----:B------:R-:W1:Y:S01]  /*1b1f0*/  MUFU.RCP R62, R62 ;  /* 0x0000003e003e7308 */ /* 0x000e620000001000 */
[----:B------:R-:W2:Y:S01]  /*1b200*/  SHFL.DOWN PT, R57, R58, 0x1, 0x1f ;  /* 0x08201f003a397f89 */ /* 0x000ea200000e0000 */
[----:B0-----:R-:W-:Y:S01]  /*1b210*/  FADD.FTZ R59, R63, -R100 ;  /* 0x800000643f3b7221 */ /* 0x001fe20000010000 */
[----:B------:R-:W-:Y:S02]  /*1b220*/  FMUL.FTZ R61, R100, R109 ;  /* 0x0000006d643d7220 */ /* 0x000fe40000410000 */
[----:B------:R-:W0:Y:S01]  /*1b230*/  LDC R100, c[0x0][0x448] ;  /* 0x00011200ff647b82 */ /* 0x000e220000000800 */
[----:B------:R-:W-:Y:S01]  /*1b240*/  FMUL.FTZ R59, R59, R59 ;  /* 0x0000003b3b3b7220 */ /* 0x000fe20000410000 */
[----:B------:R-:W-:-:S03]  /*1b250*/  FFMA.FTZ R61, R56, R63, R61 ;  /* 0x0000003f383d7223 */ /* 0x000fc6000001003d */
[----:B------:R-:W-:Y:S01]  /*1b260*/  FMUL.FTZ R59, R56, R59 ;  /* 0x0000003b383b7220 */ /* 0x000fe20000410000 */
[----:B-1----:R-:W-:Y:S01]  /*1b270*/  FMUL.FTZ R61, R62, R61 ;  /* 0x0000003d3e3d7220 */ /* 0x002fe20000410000 */
[----:B--2---:R-:W-:Y:S02]  /*1b280*/  FADD.FTZ R57, R58, R57 ;  /* 0x000000393a397221 */ /* 0x004fe40000010000 */
[----:B------:R-:W-:-:S03]  /*1b290*/  FMUL.FTZ R59, R59, R109 ;  /* 0x0000006d3b3b7220 */ /* 0x000fc60000410000 */
[----:B------:R-:W1:Y:S01]  /*1b2a0*/  SHFL.IDX PT, R61, R61, RZ, 0x1f ;  /* 0x00001fff3d3d7589 */ /* 0x000e6200000e0000 */
[----:B------:R-:W-:Y:S02]  /*1b2b0*/  FFMA.FTZ R62, R62, R59, R57 ;  /* 0x0000003b3e3e7223 */ /* 0x000fe40000010039 */
[----:B------:R-:W2:Y:S03]  /*1b2c0*/  @!P2 LDC.64 R58, c[0x0][0x3c0] ;  /* 0x0000f000ff3aab82 */ /* 0x000ea60000000a00 */
[----:B------:R3:W0:Y:S05]  /*1b2d0*/  SHFL.IDX PT, R105, R62, RZ, 0x1f ;  /* 0x00001fff3e697589 */ /* 0x00062a00000e0000 */
[----:B------:R-:W4:Y:S01]  /*1b2e0*/  @!P2 LDC.64 R56, c[0x0][0x3c8] ;  /* 0x0000f200ff38ab82 */ /* 0x000f220000000a00 */
[C---:B-1----:R-:W-:Y:S01]  /*1b2f0*/  FMUL.FTZ R60, R61.reuse, R61 ;  /* 0x0000003d3d3c7220 */ /* 0x042fe20000410000 */
[----:B---3--:R-:W-:-:S04]  /*1b300*/  FSEL R62, R61, RZ, !P1 ;  /* 0x000000ff3d3e7208 */ /* 0x008fc80004800000 */
[----:B------:R-:W-:Y:S01]  /*1b310*/  FSEL R63, R60, RZ, P1 ;  /* 0x000000ff3c3f7208 */ /* 0x000fe20000800000 */
[----:B0-----:R-:W-:Y:S01]  /*1b320*/  FFMA.FTZ R60, R105, UR18, R100 ;  /* 0x00000012693c7c23 */ /* 0x001fe20008010064 */
[----:B------:R-:W-:-:S03]  /*1b330*/  MOV R105, UR15 ;  /* 0x0000000f00697c02 */ /* 0x000fc60008000f00 */
[----:B------:R-:W-:Y:S01]  /*1b340*/  FADD.FTZ R63, R60, R63 ;  /* 0x0000003f3c3f7221 */ /* 0x000fe20000010000 */
[----:B----4-:R-:W-:-:S04]  /*1b350*/  @!P2 IMAD.WIDE R56, R107, 0x4, R56 ;  /* 0x000000046b38a825 */ /* 0x010fc800078e0238 */
[----:B--2---:R-:W-:Y:S01]  /*1b360*/  @!P2 IMAD.WIDE R58, R105, 0x4, R58 ;  /* 0x00000004693aa825 */ /* 0x004fe200078e023a */
[----:B------:R-:W0:Y:S04]  /*1b370*/  MUFU.RSQ R63, R63 ;  /* 0x0000003f003f7308 */ /* 0x000e280000001400 */
[----:B------:R1:W-:Y:S04]  /*1b380*/  @!P2 STG.E desc[UR6][R58.64], R61 ;  /* 0x0000003d3a00a986 */ /* 0x0003e8000c101906 */
[----:B0-----:R1:W-:Y:S01]  /*1b390*/  @!P2 STG.E desc[UR6][R56.64], R63 ;  /* 0x0000003f3800a986 */ /* 0x0013e2000c101906 */
[----:B------:R-:W-:Y:S05]  /*1b3a0*/  @!P4 BRA `(.L_x_540) ;  /* 0x0000000000c0c947 */ /* 0x000fea0003800000 */
[--C-:B-1----:R-:W-:Y:S01]  /*1b3b0*/  FADD.FTZ R56, R71, -R62.reuse ;  /* 0x8000003e47387221 */ /* 0x102fe20000010000 */
[--C-:B------:R-:W-:Y:S01]  /*1b3c0*/  FADD.FTZ R60, R82, -R62.reuse ;  /* 0x8000003e523c7221 */ /* 0x100fe20000010000 */
[----:B------:R-:W-:Y:S01]  /*1b3d0*/  FADD.FTZ R58, R73, -R62 ;  /* 0x8000003e493a7221 */ /* 0x000fe20000010000 */
[----:B------:R-:W-:Y:S01]  /*1b3e0*/  SHF.L.U32 R57, R52, 0x10, RZ ;  /* 0x0000001034397819 */ /* 0x000fe200000006ff */
[----:B------:R-:W-:Y:S01]  /*1b3f0*/  IMAD.U32 R59, R48, 0x10000, RZ ;  /* 0x00010000303b7824 */ /* 0x000fe200078e00ff */
[----:B------:R-:W-:Y:S01]  /*1b400*/  SHF.L.U32 R61, R53, 0x10, RZ ;  /* 0x00000010353d7819 */ /* 0x000fe200000006ff */
[C---:B------:R-:W-:Y:S01]  /*1b410*/  FMUL.FTZ R56, R63.reuse, R56 ;  /* 0x000000383f387220 */ /* 0x040fe20000410000 */
[----:B------:R-:W-:Y:S01]  /*1b420*/  SHF.L.U32 R107, R54, 0x10, RZ ;  /* 0x00000010366b7819 */ /* 0x000fe200000006ff */
[----:B------:R-:W-:Y:S01]  /*1b430*/  FMUL.FTZ R60, R63, R60 ;  /* 0x0000003c3f3c7220 */ /* 0x000fe20000410000 */
[----:B------:R-:W-:Y:S02]  /*1b440*/  IMAD.U32 R105, R49, 0x10000, RZ ;  /* 0x0001000031697824 */ /* 0x000fe400078e00ff */
[----:B------:R-:W-:Y:S01]  /*1b450*/  FMUL.FTZ R58, R63, R58 ;  /* 0x0000003a3f3a7220 */ /* 0x000fe20000410000 */
[----:B------:R-:W-:-:S02]  /*1b460*/  IMAD.U32 R109, R50, 0x10000, RZ ;  /* 0x00010000326d7824 */ /* 0x000fc400078e00ff */
[----:B------:R-:W-:Y:S01]  /*1b470*/  FFMA.FTZ R56, R56, R57, R59 ;  /* 0x0000003938387223 */ /* 0x000fe2000001003b */
[--C-:B------:R-:W-:Y:S01]  /*1b480*/  FADD.FTZ R98, R90, -R62.reuse ;  /* 0x8000003e5a627221 */ /* 0x100fe20000010000 */
[----:B------:R-:W-:Y:S01]  /*1b490*/  FFMA.FTZ R57, R58, R61, R105 ;  /* 0x0000003d3a397223 */ /* 0x000fe20000010069 */
[----:B------:R-:W-:Y:S01]  /*1b4a0*/  FFMA.FTZ R100, R60, R107, R109 ;  /* 0x0000006b3c647223 */ /* 0x000fe2000001006d */
[----:B------:R-:W-:Y:S01]  /*1b4b0*/  SHF.L.U32 R111, R55, 0x10, RZ ;  /* 0x00000010376f7819 */ /* 0x000fe200000006ff */
[----:B------:R-:W0:Y:S01]  /*1b4c0*/  LDC.64 R60, c[0x0][0x428] ;  /* 0x00010a00ff3c7b82 */ /* 0x000e220000000a00 */
[----:B------:R-:W-:Y:S02]  /*1b4d0*/  IMAD.U32 R113, R51, 0x10000, RZ ;  /* 0x0001000033717824 */ /* 0x000fe400078e00ff */
[----:B------:R-:W-:Y:S01]  /*1b4e0*/  FMUL.FTZ R98, R63, R98 ;  /* 0x000000623f627220 */ /* 0x000fe20000410000 */
[--C-:B------:R-:W-:Y:S01]  /*1b4f0*/  FADD.FTZ R58, R70, -R62.reuse ;  /* 0x8000003e463a7221 */ /* 0x100fe20000010000 */
[--C-:B------:R-:W-:Y:S01]  /*1b500*/  FADD.FTZ R102, R83, -R62.reuse ;  /* 0x8000003e53667221 */ /* 0x100fe20000010000 */
[--C-:B------:R-:W-:Y:S01]  /*1b510*/  FADD.FTZ R106, R91, -R62.reuse ;  /* 0x8000003e5b6a7221 */ /* 0x100fe20000010000 */
[----:B------:R-:W-:Y:S01]  /*1b520*/  FFMA.FTZ R104, R98, R111, R113 ;  /* 0x0000006f62687223 */ /* 0x000fe20000010071 */
[----:B------:R-:W-:Y:S01]  /*1b530*/  FADD.FTZ R98, R74, -R62 ;  /* 0x8000003e4a627221 */ /* 0x000fe20000010000 */
[----:B------:R-:W-:Y:S01]  /*1b540*/  SHF.L.U32 R59, R4, 0x10, RZ ;  /* 0x00000010043b7819 */ /* 0x000fe200000006ff */
[----:B------:R-:W-:Y:S01]  /*1b550*/  IMAD.U32 R105, R5, 0x10000, RZ ;  /* 0x0001000005697824 */ /* 0x000fe200078e00ff */
[----:B------:R-:W-:Y:S01]  /*1b560*/  SHF.L.U32 R107, R6, 0x10, RZ ;  /* 0x00000010066b7819 */ /* 0x000fe200000006ff */
[----:B------:R-:W-:Y:S01]  /*1b570*/  IMAD.U32 R109, R7, 0x10000, RZ ;  /* 0x00010000076d7824 */ /* 0x000fe200078e00ff */
[----:B------:R-:W-:Y:S01]  /*1b580*/  SHF.L.U32 R111, R8, 0x10, RZ ;  /* 0x00000010086f7819 */ /* 0x000fe200000006ff */
[----:B------:R-:W-:Y:S01]  /*1b590*/  IMAD.U32 R113, R10, 0x10000, RZ ;  /* 0x000100000a717824 */ /* 0x000fe200078e00ff */
[----:B------:R-:W-:Y:S01]  /*1b5a0*/  SHF.L.U32 R115, R11, 0x10, RZ ;  /* 0x000000100b737819 */ /* 0x000fe200000006ff */
[----:B------:R-:W-:-:S02]  /*1b5b0*/  IMAD.U32 R117, R12, 0x10000, RZ ;  /* 0x000100000c757824 */ /* 0x000fc400078e00ff */
[C---:B------:R-:W-:Y:S01]  /*1b5c0*/  FMUL.FTZ R106, R63.reuse, R106 ;  /* 0x0000006a3f6a7220 */ /* 0x040fe20000410000 */
[C---:B------:R-:W-:Y:S01]  /*1b5d0*/  FMUL.FTZ R102, R63.reuse, R102 ;  /* 0x000000663f667220 */ /* 0x040fe20000410000 */
[C---:B------:R-:W-:Y:S01]  /*1b5e0*/  FMUL.FTZ R98, R63.reuse, R98 ;  /* 0x000000623f627220 */ /* 0x040fe20000410000 */
[----:B------:R-:W-:Y:S01]  /*1b5f0*/  FMUL.FTZ R58, R63, R58 ;  /* 0x0000003a3f3a7220 */ /* 0x000fe20000410000 */
[----:B------:R-:W-:Y:S01]  /*1b600*/  FFMA.FTZ R115, R106, R115, R117 ;  /* 0x000000736a737223 */ /* 0x000fe20000010075 */
[----:B------:R-:W-:Y:S01]  /*1b610*/  FFMA.FTZ R111, R102, R111, R113 ;  /* 0x0000006f666f7223 */ /* 0x000fe20000010071 */
[----:B------:R-:W-:Y:S01]  /*1b620*/  FFMA.FTZ R98, R98, R107, R109 ;  /* 0x0000006b62627223 */ /* 0x000fe2000001006d */
[----:B------:R-:W-:Y:S01]  /*1b630*/  FFMA.FTZ R105, R58, R59, R105 ;  /* 0x0000003b3a697223 */ /* 0x000fe20000010069 */
[----:B0-----:R-:W-:Y:S01]  /*1b640*/  IMAD.WIDE.U32 R60, R81, 0x10, R60 ;  /* 0x00000010513c7825 */ /* 0x001fe200078e003c */
[----:B------:R-:W-:Y:S02]  /*1b650*/  F2FP.BF16.F32.PACK_AB R59, R115, R104 ;  /* 0x00000068733b723e */ /* 0x000fe400000010ff */
[----:B------:R-:W-:-:S02]  /*1b660*/  F2FP.BF16.F32.PACK_AB R58, R111, R100 ;  /* 0x000000646f3a723e */ /* 0x000fc400000010ff */
[----:B------:R-:W-:Y:S02]  /*1b670*/  F2FP.BF16.F32.PACK_AB R57, R98, R57 ;  /* 0x000000396239723e */ /* 0x000fe400000010ff */
[----:B------:R-:W-:Y:S02]  /*1b680*/  F2FP.BF16.F32.PACK_AB R56, R105, R56 ;  /* 0x000000386938723e */ /* 0x000fe400000010ff */
[----:B------:R-:W-:-:S03]  /*1b690*/  IADD3 R81, PT, PT, R81, 0x100, RZ ;  /* 0x0000010051517810 */ /* 0x000fc60007ffe0ff */
[----:B------:R0:W-:Y:S04]  /*1b6a0*/  STG.E.128 desc[UR6][R60.64], R56 ;  /* 0x000000383c007986 */ /* 0x0001e8000c101d06 */
.L_x_540:
[----:B------:R-:W-:Y:S05]  /*1b6b0*/  BSYNC.RECONVERGENT B0 ;  /* 0x0000000000007941 */ /* 0x000fea0003800200 */
.L_x_539:
[----:B------:R-:W-:Y:S01]  /*1b6c0*/  ISETP.NE.AND P1, PT, R101, RZ, PT ;  /* 0x000000ff6500720c */ /* 0x000fe20003f25270 */
[----:B------:R-:W-:-:S12]  /*1b6d0*/  BSSY.RECONVERGENT B0, `(.L_x_541) ;  /* 0x0000037000007945 */ /* 0x000fd80003800200 */
[----:B------:R-:W-:Y:S05]  /*1b6e0*/  @!P1 BRA `(.L_x_542) ;  /* 0x0000000000d49947 */ /* 0x000fea0003800000 */
[--C-:B01----:R-:W-:Y:S01]  /*1b6f0*/  FADD.FTZ R56, R69, -R62.reuse ;  /* 0x8000003e45387221 */ /* 0x103fe20000010000 */
[--C-:B------:R-:W-:Y:S01]  /*1b700*/  FADD.FTZ R58, R75, -R62.reuse ;  /* 0x8000003e4b3a7221 */ /* 0x100fe20000010000 */
[----:B------:R-:W-:Y:S01]  /*1b710*/  FADD.FTZ R60, R84, -R62 ;  /* 0x8000003e543c7221 */ /* 0x000fe20000010000 */
[----:B------:R-:W-:Y:S01]  /*1b720*/  SHF.L.U32 R59, R40, 0x10, RZ ;  /* 0x00000010283b7819 */ /* 0x000fe200000006ff */
[----:B------:R-:W-:Y:S01]  /*1b730*/  IMAD.U32 R57, R44, 0x10000, RZ ;  /* 0x000100002c397824 */ /* 0x000fe200078e00ff */
[----:B------:R-:W-:Y:S01]  /*1b740*/  SHF.L.U32 R101, R41, 0x10, RZ ;  /* 0x0000001029657819 */ /* 0x000fe200000006ff */
[----:B------:R-:W-:Y:S01]  /*1b750*/  FMUL.FTZ R56, R63, R56 ;  /* 0x000000383f387220 */ /* 0x000fe20000410000 */
[----:B------:R-:W-:Y:S01]  /*1b760*/  IMAD.U32 R61, R45, 0x10000, RZ ;  /* 0x000100002d3d7824 */ /* 0x000fe200078e00ff */
[----:B------:R-:W-:Y:S01]  /*1b770*/  SHF.L.U32 R107, R42, 0x10, RZ ;  /* 0x000000102a6b7819 */ /* 0x000fe200000006ff */
[C---:B------:R-:W-:Y:S01]  /*1b780*/  FMUL.FTZ R58, R63.reuse, R58 ;  /* 0x0000003a3f3a7220 */ /* 0x040fe20000410000 */
[----:B------:R-:W-:Y:S01]  /*1b790*/  FMUL.FTZ R60, R63, R60 ;  /* 0x0000003c3f3c7220 */ /* 0x000fe20000410000 */
[----:B------:R-:W-:-:S02]  /*1b7a0*/  IMAD.U32 R105, R46, 0x10000, RZ ;  /* 0x000100002e697824 */ /* 0x000fc400078e00ff */
[----:B------:R-:W-:Y:S01]  /*1b7b0*/  FFMA.FTZ R56, R56, R57, R59 ;  /* 0x0000003938387223 */ /* 0x000fe2000001003b */
[----:B------:R-:W-:Y:S01]  /*1b7c0*/  FFMA.FTZ R57, R58, R61, R101 ;  /* 0x0000003d3a397223 */ /* 0x000fe20000010065 */
[--C-:B------:R-:W-:Y:S01]  /*1b7d0*/  FADD.FTZ R98, R92, -R62.reuse ;  /* 0x8000003e5c627221 */ /* 0x100fe20000010000 */
[----:B------:R-:W-:Y:S01]  /*1b7e0*/  FFMA.FTZ R58, R60, R105, R107 ;  /* 0x000000693c3a7223 */ /* 0x000fe2000001006b */
[----:B------:R-:W-:Y:S01]  /*1b7f0*/  SHF.L.U32 R111, R43, 0x10, RZ ;  /* 0x000000102b6f7819 */ /* 0x000fe200000006ff */
[----:B------:R-:W0:Y:S01]  /*1b800*/  LDC.64 R60, c[0x0][0x428] ;  /* 0x00010a00ff3c7b82 */ /* 0x000e220000000a00 */
[----:B------:R-:W-:Y:S02]  /*1b810*/  IMAD.U32 R109, R47, 0x10000, RZ ;  /* 0x000100002f6d7824 */ /* 0x000fe400078e00ff */
[----:B------:R-:W-:Y:S01]  /*1b820*/  FMUL.FTZ R98, R63, R98 ;  /* 0x000000623f627220 */ /* 0x000fe20000410000 */
[----:B------:R-:W-:Y:S01]  /*1b830*/  PRMT R101, R40, 0x7632, R101 ;  /* 0x0000763228657816 */ /* 0x000fe20000000065 */
[--C-:B------:R-:W-:Y:S01]  /*1b840*/  FADD.FTZ R100, R76, -R62.reuse ;  /* 0x8000003e4c647221 */ /* 0x100fe20000010000 */
[----:B------:R-:W-:Y:S01]  /*1b850*/  PRMT R105, R45, 0x7632, R105 ;  /* 0x000076322d697816 */ /* 0x000fe20000000069 */
[----:B------:R-:W-:Y:S01]  /*1b860*/  FFMA.FTZ R104, R98, R109, R111 ;  /* 0x0000006d62687223 */ /* 0x000fe2000001006f */
[----:B------:R-:W-:Y:S01]  /*1b870*/  PRMT R107, R41, 0x7632, R107 ;  /* 0x00007632296b7816 */ /* 0x000fe2000000006b */
[--C-:B------:R-:W-:Y:S01]  /*1b880*/  FADD.FTZ R98, R68, -R62.reuse ;  /* 0x8000003e44627221 */ /* 0x100fe20000010000 */
[----:B------:R-:W-:Y:S01]  /*1b890*/  PRMT R109, R46, 0x7632, R109 ;  /* 0x000076322e6d7816 */ /* 0x000fe2000000006d */
[--C-:B------:R-:W-:Y:S01]  /*1b8a0*/  FADD.FTZ R102, R85, -R62.reuse ;  /* 0x8000003e55667221 */ /* 0x100fe20000010000 */
[----:B------:R-:W-:Y:S01]  /*1b8b0*/  PRMT R111, R42, 0x7632, R111 ;  /* 0x000076322a6f7816 */ /* 0x000fe2000000006f */
        /* <DEDUP_REMOVED lines=19> */
[----:B------:R-:W-:Y:S01]  /*1b9f0*/  F2FP.BF16.F32.PACK_AB R58, R109, R58 ;  /* 0x0000003a6d3a723e */ /* 0x000fe200000010ff */
[----:B------:R-:W-:Y:S01]  /*1ba00*/  VIADD R81, R81, 0x100 ;  /* 0x0000010051517836 */ /* 0x000fe20000000000 */
[----:B------:R-:W-:-:S02]  /*1ba10*/  F2FP.BF16.F32.PACK_AB R57, R100, R57 ;  /* 0x000000396439723e */ /* 0x000fc400000010ff */
[----:B------:R-:W-:-:S05]  /*1ba20*/  F2FP.BF16.F32.PACK_AB R56, R101, R56 ;  /* 0x000000386538723e */ /* 0x000fca00000010ff */
[----:B------:R2:W-:Y:S02]  /*1ba30*/  STG.E.128 desc[UR6][R60.64], R56 ;  /* 0x000000383c007986 */ /* 0x0005e4000c101d06 */
.L_x_542:
[----:B------:R-:W-:Y:S05]  /*1ba40*/  BSYNC.RECONVERGENT B0 ;  /* 0x0000000000007941 */ /* 0x000fea0003800200 */
.L_x_541:
[----:B------:R-:W-:Y:S01]  /*1ba50*/  ISETP.NE.AND P1, PT, R103, RZ, PT ;  /* 0x000000ff6700720c */ /* 0x000fe20003f25270 */
[----:B------:R-:W-:-:S12]  /*1ba60*/  BSSY.RECONVERGENT B0, `(.L_x_543) ;  /* 0x0000038000007945 */ /* 0x000fd80003800200 */
[----:B------:R-:W-:Y:S05]  /*1ba70*/  @!P1 BRA `(.L_x_544) ;  /* 0x0000000000d89947 */ /* 0x000fea0003800000 */
[--C-:B012---:R-:W-:Y:S01]  /*1ba80*/  FADD.FTZ R56, R67, -R62.reuse ;  /* 0x8000003e43387221 */ /* 0x107fe20000010000 */
        /* <DEDUP_REMOVED lines=29> */
[----:B------:R-:W-:Y:S01]  /*1bc60*/  PRMT R109, R34, 0x7632, R109 ;  /* 0x00007632226d7816 */ /* 0x000fe2000000006d */
[----:B------:R-:W-:Y:S01]  /*1bc70*/  IMAD.U32 R113, R17, 0x10000, RZ ;  /* 0x0001000011717824 */ /* 0x000fe200078e00ff */
[----:B------:R-:W-:Y:S01]  /*1bc80*/  SHF.L.U32 R111, R16, 0x10, RZ ;  /* 0x00000010106f7819 */ /* 0x000fe200000006ff */
[----:B------:R-:W-:Y:S01]  /*1bc90*/  IMAD.U32 R101, R101, 0x10000, RZ ;  /* 0x0001000065657824 */ /* 0x000fe200078e00ff */
[----:B------:R-:W-:Y:S01]  /*1bca0*/  SHF.L.U32 R59, R59, 0x10, RZ ;  /* 0x000000103b3b7819 */ /* 0x000fe200000006ff */
[----:B------:R-:W-:Y:S01]  /*1bcb0*/  IMAD.U32 R105, R105, 0x10000, RZ ;  /* 0x0001000069697824 */ /* 0x000fe200078e00ff */
[----:B------:R-:W-:Y:S01]  /*1bcc0*/  SHF.L.U32 R103, R103, 0x10, RZ ;  /* 0x0000001067677819 */ /* 0x000fe200000006ff */
[----:B------:R-:W-:Y:S01]  /*1bcd0*/  IMAD.U32 R109, R109, 0x10000, RZ ;  /* 0x000100006d6d7824 */ /* 0x000fe200078e00ff */
[----:B------:R-:W-:Y:S01]  /*1bce0*/  SHF.L.U32 R107, R107, 0x10, RZ ;  /* 0x000000106b6b7819 */ /* 0x000fe200000006ff */
        /* <DEDUP_REMOVED lines=9> */
[----:B------:R-:W-:-:S02]  /*1bd80*/  F2FP.BF16.F32.PACK_AB R59, R111, R104 ;  /* 0x000000686f3b723e */ /* 0x000fc400000010ff */
[----:B------:R-:W-:Y:S02]  /*1bd90*/  F2FP.BF16.F32.PACK_AB R58, R107, R58 ;  /* 0x0000003a6b3a723e */ /* 0x000fe400000010ff */
[----:B------:R-:W-:Y:S02]  /*1bda0*/  F2FP.BF16.F32.PACK_AB R57, R100, R57 ;  /* 0x000000396439723e */ /* 0x000fe400000010ff */
[----:B------:R-:W-:Y:S02]  /*1bdb0*/  F2FP.BF16.F32.PACK_AB R56, R101, R56 ;  /* 0x000000386538723e */ /* 0x000fe400000010ff */
[----:B------:R-:W-:-:S03]  /*1bdc0*/  IADD3 R81, PT, PT, R81, 0x100, RZ ;  /* 0x0000010051517810 */ /* 0x000fc60007ffe0ff */
[----:B------:R3:W-:Y:S04]  /*1bdd0*/  STG.E.128 desc[UR6][R60.64], R56 ;  /* 0x000000383c007986 */ /* 0x0007e8000c101d06 */
.L_x_544:
[----:B------:R-:W-:Y:S05]  /*1bde0*/  BSYNC.RECONVERGENT B0 ;  /* 0x0000000000007941 */ /* 0x000fea0003800200 */
.L_x_543:
[----:B------:R-:W-:Y:S04]  /*1bdf0*/  BSSY.RECONVERGENT B0, `(.L_x_545) ;  /* 0x0000039000007945 */ /* 0x000fe80003800200 */
[----:B------:R-:W-:Y:S05]  /*1be00*/  @!P0 BRA `(.L_x_546) ;  /* 0x0000000000dc8947 */ /* 0x000fea0003800000 */
[--C-:B0-23--:R-:W-:Y:S01]  /*1be10*/  FADD.FTZ R60, R79, -R62.reuse ;  /* 0x8000003e4f3c7221 */ /* 0x10dfe20000010000 */
[--C-:B-1----:R-:W-:Y:S01]  /*1be20*/  FADD.FTZ R56, R65, -R62.reuse ;  /* 0x8000003e41387221 */ /* 0x102fe20000010000 */
[--C-:B------:R-:W-:Y:S01]  /*1be30*/  FADD.FTZ R58, R72, -R62.reuse ;  /* 0x8000003e483a7221 */ /* 0x100fe20000010000 */
[--C-:B------:R-:W-:Y:S01]  /*1be40*/  FADD.FTZ R98, R80, -R62.reuse ;  /* 0x8000003e50627221 */ /* 0x100fe20000010000 */
[--C-:B------:R-:W-:Y:S01]  /*1be50*/  FADD.FTZ R100, R88, -R62.reuse ;  /* 0x8000003e58647221 */ /* 0x100fe20000010000 */
[--C-:B------:R-:W-:Y:S01]  /*1be60*/  FADD.FTZ R102, R89, -R62.reuse ;  /* 0x8000003e59667221 */ /* 0x100fe20000010000 */
[--C-:B------:R-:W-:Y:S01]  /*1be70*/  FADD.FTZ R104, R96, -R62.reuse ;  /* 0x8000003e60687221 */ /* 0x100fe20000010000 */
[----:B------:R-:W-:Y:S01]  /*1be80*/  FADD.FTZ R106, R97, -R62 ;  /* 0x8000003e616a7221 */ /* 0x000fe20000010000 */
[----:B------:R-:W-:Y:S01]  /*1be90*/  IMAD.U32 R61, R28, 0x10000, RZ ;  /* 0x000100001c3d7824 */ /* 0x000fe200078e00ff */
[----:B------:R-:W-:Y:S01]  /*1bea0*/  SHF.L.U32 R101, R24, 0x10, RZ ;  /* 0x0000001018657819 */ /* 0x000fe200000006ff */
[----:B------:R-:W-:Y:S01]  /*1beb0*/  FMUL.FTZ R60, R63, R60 ;  /* 0x0000003c3f3c7220 */ /* 0x000fe20000410000 */
[----:B------:R-:W-:Y:S01]  /*1bec0*/  SHF.L.U32 R105, R25, 0x10, RZ ;  /* 0x0000001019697819 */ /* 0x000fe200000006ff */
[----:B------:R-:W-:-:S02]  /*1bed0*/  IMAD.U32 R103, R29, 0x10000, RZ ;  /* 0x000100001d677824 */ /* 0x000fc400078e00ff */
[C---:B------:R-:W-:Y:S01]  /*1bee0*/  FMUL.FTZ R62, R63.reuse, R56 ;  /* 0x000000383f3e7220 */ /* 0x040fe20000410000 */
[C---:B------:R-:W-:Y:S01]  /*1bef0*/  FMUL.FTZ R56, R63.reuse, R58 ;  /* 0x0000003a3f387220 */ /* 0x040fe20000410000 */
[C---:B------:R-:W-:Y:S01]  /*1bf00*/  FMUL.FTZ R57, R63.reuse, R98 ;  /* 0x000000623f397220 */ /* 0x040fe20000410000 */
[C---:B------:R-:W-:Y:S01]  /*1bf10*/  FMUL.FTZ R100, R63.reuse, R100 ;  /* 0x000000643f647220 */ /* 0x040fe20000410000 */
[C---:B------:R-:W-:Y:S01]  /*1bf20*/  FMUL.FTZ R58, R63.reuse, R102 ;  /* 0x000000663f3a7220 */ /* 0x040fe20000410000 */
[C---:B------:R-:W-:Y:S01]  /*1bf30*/  FMUL.FTZ R59, R63.reuse, R104 ;  /* 0x000000683f3b7220 */ /* 0x040fe20000410000 */
[----:B------:R-:W-:Y:S01]  /*1bf40*/  FMUL.FTZ R98, R63, R106 ;  /* 0x0000006a3f627220 */ /* 0x000fe20000410000 */
[----:B------:R-:W-:Y:S01]  /*1bf50*/  FFMA.FTZ R62, R62, R61, R101 ;  /* 0x0000003d3e3e7223 */ /* 0x000fe20000010065 */
[----:B------:R-:W-:Y:S01]  /*1bf60*/  FFMA.FTZ R63, R60, R103, R105 ;  /* 0x000000673c3f7223 */ /* 0x000fe20000010069 */
[----:B------:R-:W-:Y:S01]  /*1bf70*/  SHF.L.U32 R109, R26, 0x10, RZ ;  /* 0x000000101a6d7819 */ /* 0x000fe200000006ff */
[----:B------:R-:W0:Y:S01]  /*1bf80*/  LDC.64 R60, c[0x0][0x428] ;  /* 0x00010a00ff3c7b82 */ /* 0x000e220000000a00 */
[----:B------:R-:W-:Y:S01]  /*1bf90*/  IMAD.U32 R107, R30, 0x10000, RZ ;  /* 0x000100001e6b7824 */ /* 0x000fe200078e00ff */
[----:B------:R-:W-:Y:S01]  /*1bfa0*/  PRMT R101, R28, 0x7632, R101 ;  /* 0x000076321c657816 */ /* 0x000fe20000000065 */
[----:B------:R-:W-:Y:S01]  /*1bfb0*/  IMAD.U32 R106, R31, 0x10000, RZ ;  /* 0x000100001f6a7824 */ /* 0x000fe200078e00ff */
[----:B------:R-:W-:Y:S01]  /*1bfc0*/  PRMT R103, R24, 0x7632, R103 ;  /* 0x0000763218677816 */ /* 0x000fe20000000067 */
[----:B------:R-:W-:Y:S01]  /*1bfd0*/  FFMA.FTZ R100, R100, R107, R109 ;  /* 0x0000006b64647223 */ /* 0x000fe2000001006d */
[----:B------:R-:W-:Y:S01]  /*1bfe0*/  PRMT R102, R29, 0x7632, R102 ;  /* 0x000076321d667816 */ /* 0x000fe20000000066 */
[----:B------:R-:W-:Y:S01]  /*1bff0*/  IMAD.U32 R101, R101, 0x10000, RZ ;  /* 0x0001000065657824 */ /* 0x000fe200078e00ff */
[----:B------:R-:W-:-:S02]  /*1c000*/  PRMT R104, R25, 0x7632, R104 ;  /* 0x0000763219687816 */ /* 0x000fc40000000068 */
[----:B------:R-:W-:Y:S02]  /*1c010*/  PRMT R105, R30, 0x7632, R105 ;  /* 0x000076321e697816 */ /* 0x000fe40000000069 */
[----:B------:R-:W-:Y:S01]  /*1c020*/  PRMT R107, R26, 0x7632, R107 ;  /* 0x000076321a6b7816 */ /* 0x000fe2000000006b */
[----:B------:R-:W-:Y:S01]  /*1c030*/  IMAD.U32 R104, R104, 0x10000, RZ ;  /* 0x0001000068687824 */ /* 0x000fe200078e00ff */
[----:B------:R-:W-:Y:S01]  /*1c040*/  PRMT R109, R31, 0x7632, R109 ;  /* 0x000076321f6d7816 */ /* 0x000fe2000000006d */
[----:B------:R-:W-:Y:S01]  /*1c050*/  IMAD.U32 R105, R105, 0x10000, RZ ;  /* 0x0001000069697824 */ /* 0x000fe200078e00ff */
[C---:B------:R-:W-:Y:S02]  /*1c060*/  PRMT R111, R27.reuse, 0x7632, R111 ;  /* 0x000076321b6f7816 */ /* 0x040fe4000000006f */
[----:B------:R-:W-:Y:S02]  /*1c070*/  SHF.L.U32 R108, R27, 0x10, RZ ;  /* 0x000000101b6c7819 */ /* 0x000fe400000006ff */
        /* <DEDUP_REMOVED lines=8> */
[----:B0-----:R-:W-:-:S04]  /*1c100*/  IMAD.WIDE.U32 R60, R81, 0x10, R60 ;  /* 0x00000010513c7825 */ /* 0x001fc800078e003c */
[----:B------:R-:W-:Y:S01]  /*1c110*/  FFMA.FTZ R105, R58, R105, R107 ;  /* 0x000000693a697223 */ /* 0x000fe2000001006b */
[----:B------:R-:W-:Y:S01]  /*1c120*/  F2FP.BF16.F32.PACK_AB R57, R102, R63 ;  /* 0x0000003f6639723e */ /* 0x000fe200000010ff */
[----:B------:R-:W-:Y:S01]  /*1c130*/  FFMA.FTZ R101, R56, R101, R103 ;  /* 0x0000006538657223 */ /* 0x000fe20000010067 */
[----:B------:R-:W-:Y:S02]  /*1c140*/  F2FP.BF16.F32.PACK_AB R59, R98, R59 ;  /* 0x0000003b623b723e */ /* 0x000fe400000010ff */
[----:B------:R-:W-:Y:S02]  /*1c150*/  F2FP.BF16.F32.PACK_AB R58, R105, R100 ;  /* 0x00000064693a723e */ /* 0x000fe400000010ff */
[----:B------:R-:W-:-:S05]  /*1c160*/  F2FP.BF16.F32.PACK_AB R56, R101, R62 ;  /* 0x0000003e6538723e */ /* 0x000fca00000010ff */
[----:B------:R4:W-:Y:S02]  /*1c170*/  STG.E.128 desc[UR6][R60.64], R56 ;  /* 0x000000383c007986 */ /* 0x0009e4000c101d06 */
.L_x_546:
[----:B------:R-:W-:Y:S05]  /*1c180*/  BSYNC.RECONVERGENT B0 ;  /* 0x0000000000007941 */ /* 0x000fea0003800200 */
.L_x_545:
[----:B------:R-:W-:Y:S02]  /*1c190*/  UIADD3 UR15, UPT, UPT, UR15, UR12, URZ ;  /* 0x0000000c0f0f7290 */ /* 0x000fe4000fffe0ff */
[----:B------:R-:W-:Y:S02]  /*1c1a0*/  UPLOP3.LUT UP2, UPT, UPT, UPT, UP2, 0x40, 0x4 ;  /* 0x000000000004789c */ /* 0x000fe40003f4e820 */
[----:B------:R-:W-:-:S09]  /*1c1b0*/  UISETP.GE.AND UP1, UPT, UR15, UR13, UPT ;  /* 0x0000000d0f00728c */ /* 0x000fd2000bf26270 */
[----:B------:R-:W-:Y:S05]  /*1c1c0*/  BRA.U !UP1, `(.L_x_547) ;  /* 0xfffffe4909fc7547 */ /* 0x000fea000b83ffff */
[----:B------:R-:W-:Y:S05]  /*1c1d0*/  EXIT ;  /* 0x000000000000794d */ /* 0x000fea0003800000 */
.L_x_548:
        /* <DEDUP_REMOVED lines=10> */
.L_x_27468:


//--------------------- .text._ZN10layer_norm13ln_fwd_kernelINS_13Kernel_traitsI13__nv_bfloat16S2_S2_S2_fjLj8192ELj1ELj1ELj8ELj16ENS_18Kernel_traits_baseILj8192ES2_S2_S2_S2_fjLj256EEEEELb1ELb0ELb0ELb1EEEvNS_9FwdParamsE --------------------------
	.section	.text._ZN10layer_norm13ln_fwd_kernelINS_13Kernel_traitsI13__nv_bfloat16S2_S2_S2_fjLj8192ELj1ELj1ELj8ELj16ENS_18Kernel_traits_baseILj8192ES2_S2_S2_S2_fjLj256EEEEELb1ELb0ELb0ELb1EEEvNS_9FwdParamsE,"ax",@progbits
	.align	128
        .global         _ZN10layer_norm13ln_fwd_kernelINS_13Kernel_traitsI13__nv_bfloat16S2_S2_S2_fjLj8192ELj1ELj1ELj8ELj16ENS_18Kernel_traits_baseILj8192ES2_S2_S2_S2_fjLj256EEEEELb1ELb0ELb0ELb1EEEvNS_9FwdParamsE
        .type           _ZN10layer_norm13ln_fwd_kernelINS_13Kernel_traitsI13__nv_bfloat16S2_S2_S2_fjLj8192ELj1ELj1ELj8ELj16ENS_18Kernel_traits_baseILj8192ES2_S2_S2_S2_fjLj256EEEEELb1ELb0ELb0ELb1EEEvNS_9FwdParamsE,@function
        .size           _ZN10layer_norm13ln_fwd_kernelINS_13Kernel_traitsI13__nv_bfloat16S2_S2_S2_fjLj8192ELj1ELj1ELj8ELj16ENS_18Kernel_traits_baseILj8192ES2_S2_S2_S2_fjLj256EEEEELb1ELb0ELb0ELb1EEEvNS_9FwdParamsE,(.L_x_27469 - _ZN10layer_norm13ln_fwd_kernelINS_13Kernel_traitsI13__nv_bfloat16S2_S2_S2_fjLj8192ELj1ELj1ELj8ELj16ENS_18Kernel_traits_baseILj8192ES2_S2_S2_S2_fjLj256EEEEELb1ELb0ELb0ELb1EEEvNS_9FwdParamsE)
        .other          _ZN10layer_norm13ln_fwd_kernelINS_13Kernel_traitsI13__nv_bfloat16S2_S2_S2_fjLj8192ELj1ELj1ELj8ELj16ENS_18Kernel_traits_baseILj8192ES2_S2_S2_S2_fjLj256EEEEELb1ELb0ELb0ELb1EEEvNS_9FwdParamsE,@"STO_CUDA_ENTRY STV_DEFAULT"
_ZN10layer_norm13ln_fwd_kernelINS_13Kernel_traitsI13__nv_bfloat16S2_S2_S2_fjLj8192ELj1ELj1ELj8ELj16ENS_18Kernel_traits_baseILj8192ES2_S2_S2_S2_fjLj256EEEEELb1ELb0ELb0ELb1EEEvNS_9FwdParamsE:
.text._ZN10layer_norm13ln_fwd_kernelINS_13Kernel_traitsI13__nv_bfloat16S2_S2_S2_fjLj8192ELj1ELj1ELj8ELj16ENS_18Kernel_traits_baseILj8192ES2_S2_S2_S2_fjLj256EEEEELb1ELb0ELb0ELb1EEEvNS_9FwdParamsE:
[----:B------:R-:W0:Y:S01]  /*0000*/  LDC R1, c[0x0][0x37c] ;  /* 0x0000df00ff017b82 */ /* 0x000e220000000800 */
[----:B------:R-:W1:Y:S07]  /*0010*/  LDCU.U8 UR4, c[0x0][0x464] ;  /* 0x00008c80ff0477ac */ /* 0x000e6e0008000000 */
[----:B------:R-:W2:Y:S01]  /*0020*/  LDC R0, c[0x0][0x458] ;  /* 0x00011600ff007b82 */ /* 0x000ea20000000800 */
[----:B------:R-:W3:Y:S01]  /*0030*/  S2R R27, SR_TID.X ;  /* 0x00000000001b7919 */ /* 0x000ee20000002100 */
[----:B0-----:R-:W-:Y:S01]  /*0040*/  VIADD R1, R1, 0xfffffff8 ;  /* 0xfffffff801017836 */ /* 0x001fe20000000000 */
[----:B------:R-:W0:Y:S01]  /*0050*/  LDCU.64 UR10, c[0x0][0x450] ;  /* 0x00008a00ff0a77ac */ /* 0x000e220008000a00 */
[----:B------:R-:W4:Y:S04]  /*0060*/  LDCU.64 UR8, c[0x0][0x358] ;  /* 0x00006b00ff0877ac */ /* 0x000f280008000a00 */
[----:B------:R-:W3:Y:S08]  /*0070*/  LDC R45, c[0x0][0x45c] ;  /* 0x00011700ff2d7b82 */ /* 0x000ef00000000800 */
[----:B------:R-:W3:Y:S01]  /*0080*/  LDC.64 R22, c[0x0][0x3d0] ;  /* 0x0000f400ff167b82 */ /* 0x000ee20000000a00 */
[----:B-1----:R-:W-:Y:S01]  /*0090*/  ISETP.NE.AND P1, PT, RZ, UR4, PT ;  /* 0x00000004ff007c0c */ /* 0x002fe2000bf25270 */
[----:B------:R-:W1:Y:S01]  /*00a0*/  LDCU.64 UR4, c[0x0][0x438] ;  /* 0x00008700ff0477ac */ /* 0x000e620008000a00 */
[----:B0-----:R-:W-:Y:S01]  /*00b0*/  IMAD.U32 R2, RZ, RZ, UR10 ;  /* 0x0000000aff027e24 */ /* 0x001fe2000f8e00ff */
[----:B------:R-:W-:-:S10]  /*00c0*/  MOV R3, UR11 ;  /* 0x0000000b00037c02 */ /* 0x000fd40008000f00 */
[----:B--2---:R-:W-:Y:S01]  /*00d0*/  @P1 IMAD.MOV.U32 R4, RZ, RZ, R0 ;  /* 0x000000ffff041224 */ /* 0x004fe200078e0000 */
[----:B----4-:R-:W2:Y:S01]  /*00e0*/  @P1 LDG.E.64 R2, desc[UR8][R2.64] ;  /* 0x0000000802021981 */ /* 0x010ea2000c1e1b00 */
[----:B---3--:R-:W-:Y:S01]  /*00f0*/  @P1 IMAD.MOV.U32 R5, RZ, RZ, R45 ;  /* 0x000000ffff051224 */ /* 0x008fe200078e002d */
[----:B------:R-:W0:Y:S01]  /*0100*/  S2UR UR16, SR_CTAID.X ;  /* 0x00000000001079c3 */ /* 0x000e220000002500 */
[----:B-1----:R-:W-:-:S03]  /*0110*/  ISETP.NE.U32.AND P0, PT, RZ, UR4, PT ;  /* 0x00000004ff007c0c */ /* 0x002fc6000bf05070 */
[----:B------:R-:W3:Y:S01]  /*0120*/  @P1 LDG.E.64 R20, desc[UR8][R4.64] ;  /* 0x0000000804141981 */ /* 0x000ee2000c1e1b00 */
[----:B------:R-:W0:Y:S01]  /*0130*/  LDCU UR4, c[0x0][0x384] ;  /* 0x00007080ff0477ac */ /* 0x000e220008000800 */
[----:B------:R-:W-:Y:S01]  /*0140*/  ISETP.NE.AND.EX P0, PT, RZ, UR5, PT, P0 ;  /* 0x00000005ff007c0c */ /* 0x000fe2000bf05300 */
[C---:B------:R-:W-:Y:S01]  /*0150*/  IMAD.WIDE.U32 R22, R27.reuse, 0x10, R22 ;  /* 0x000000101b167825 */ /* 0x040fe200078e0016 */
[----:B------:R-:W3:Y:S04]  /*0160*/  @P1 LDC R47, c[0x0][0x460] ;  /* 0x00011800ff2f1b82 */ /* 0x000ee80000000800 */
[----:B------:R1:W5:Y:S04]  /*0170*/  LDG.E.128 R16, desc[UR8][R22.64] ;  /* 0x0000000816107981 */ /* 0x000368000c1e1d00 */
[----:B------:R1:W5:Y:S03]  /*0180*/  LDG.E.128 R12, desc[UR8][R22.64+0x1000] ;  /* 0x00100008160c7981 */ /* 0x000366000c1e1d00 */
[----:B------:R-:W4:Y:S01]  /*0190*/  @P0 LDC.64 R24, c[0x0][0x438] ;  /* 0x00010e00ff180b82 */ /* 0x000f220000000a00 */
[----:B------:R1:W5:Y:S04]  /*01a0*/  LDG.E.128 R8, desc[UR8][R22.64+0x2000] ;  /* 0x0020000816087981 */ /* 0x000368000c1e1d00 */
[----:B------:R1:W5:Y:S01]  /*01b0*/  LDG.E.128 R4, desc[UR8][R22.64+0x3000] ;  /* 0x0030000816047981 */ /* 0x000362000c1e1d00 */
[----:B----4-:R-:W-:-:S05]  /*01c0*/  @P0 IMAD.WIDE.U32 R24, R27, 0x10, R24 ;  /* 0x000000101b180825 */ /* 0x010fca00078e0018 */
[----:B------:R1:W5:Y:S04]  /*01d0*/  @P0 LDG.E.128 R40, desc[UR8][R24.64] ;  /* 0x0000000818280981 */ /* 0x000368000c1e1d00 */
[----:B------:R1:W5:Y:S04]  /*01e0*/  @P0 LDG.E.128 R36, desc[UR8][R24.64+0x1000] ;  /* 0x0010000818240981 */ /* 0x000368000c1e1d00 */
[----:B------:R1:W5:Y:S04]  /*01f0*/  @P0 LDG.E.128 R32, desc[UR8][R24.64+0x2000] ;  /* 0x0020000818200981 */ /* 0x000368000c1e1d00 */
[----:B------:R1:W5:Y:S01]  /*0200*/  @P0 LDG.E.128 R28, desc[UR8][R24.64+0x3000] ;  /* 0x00300008181c0981 */ /* 0x000362000c1e1d00 */
[----:B------:R-:W4:Y:S01]  /*0210*/  LDC R26, c[0x0][0x360] ;  /* 0x0000d800ff1a7b82 */ /* 0x000f220000000800 */
[----:B0-----:R-:W-:-:S06]  /*0220*/  UISETP.GE.AND UP0, UPT, UR16, UR4, UPT ;  /* 0x000000041000728c */ /* 0x001fcc000bf06270 */
[----:B------:R-:W-:Y:S02]  /*0230*/  PLOP3.LUT P3, PT, PT, PT, UP0, 0x80, 0x8 ;  /* 0x000000000008781c */ /* 0x000fe40003f6f008 */
[----:B--2---:R-:W-:Y:S02]  /*0240*/  @P1 R2UR UR10, R2 ;  /* 0x00000000020a12ca */ /* 0x004fe400000e0000 */
[----:B------:R-:W-:Y:S02]  /*0250*/  @P1 R2UR UR11, R3 ;  /* 0x00000000030b12ca */ /* 0x000fe400000e0000 */
[----:B---3--:R-:W-:Y:S01]  /*0260*/  @P1 IADD3 R0, P2, PT, R20, R47, RZ ;  /* 0x0000002f14001210 */ /* 0x008fe20007f5e0ff */
[----:B----4-:R-:W-:-:S03]  /*0270*/  IMAD R20, R26, UR16, R27 ;  /* 0x000000101a147c24 */ /* 0x010fc6000f8e021b */
[----:B------:R-:W-:-:S03]  /*0280*/  @P1 IADD3.X R45, PT, PT, RZ, R21, RZ, P2, !PT ;  /* 0x00000015ff2d1210 */ /* 0x000fc600017fe4ff */
[----:B-1----:R-:W-:Y:S06]  /*0290*/  @P3 EXIT ;  /* 0x000000000000394d */ /* 0x002fec0003800000 */
[C-C-:B------:R-:W-:Y:S01]  /*02a0*/  SHF.R.U64 R24, R0.reuse, 0x2, R45.reuse ;  /* 0x0000000200187819 */ /* 0x140fe2000000122d */
[----:B------:R-:W-:Y:S01]  /*02b0*/  IMAD.MOV.U32 R25, RZ, RZ, R20 ;  /* 0x000000ffff197224 */ /* 0x000fe200078e0014 */
[----:B------:R-:W-:Y:S01]  /*02c0*/  SHF.R.U32.HI R23, RZ, 0x2, R45 ;  /* 0x00000002ff177819 */ /* 0x000fe2000001162d */
[----:B------:R-:W-:Y:S01]  /*02d0*/  UIADD3 UR4, UPT, UPT, UR10, -0x61c88647, URZ ;  /* 0x9e3779b90a047890 */ /* 0x000fe2000fffe0ff */
[----:B-----5:R-:W-:Y:S01]  /*02e0*/  @!P0 CS2R R30, SRZ ;  /* 0x00000000001e8805 */ /* 0x020fe2000001ff00 */
[----:B------:R-:W-:Y:S01]  /*02f0*/  IMAD.HI.U32 R2, R25, -0x326172a9, RZ ;  /* 0xcd9e8d5719027827 */ /* 0x000fe200078e00ff */
[----:B------:R-:W-:Y:S01]  /*0300*/  UIADD3 UR21, UPT, UPT, UR11, -0x4498517b, URZ ;  /* 0xbb67ae850b157890 */ /* 0x000fe2000fffe0ff */
[----:B------:R-:W-:Y:S01]  /*0310*/  LOP3.LUT R69, R0, 0x3, RZ, 0xc0, !PT ;  /* 0x0000000300457812 */ /* 0x000fe200078ec0ff */
[----:B------:R-:W-:Y:S01]  /*0320*/  UIADD3 UR5, UPT, UPT, UR10, 0x3c6ef372, URZ ;  /* 0x3c6ef3720a057890 */ /* 0x000fe2000fffe0ff */
[C---:B------:R-:W-:Y:S01]  /*0330*/  IMAD.HI.U32 R3, R24.reuse, -0x2daee0ad, RZ ;  /* 0xd2511f5318037827 */ /* 0x040fe200078e00ff */
[----:B------:R-:W-:Y:S01]  /*0340*/  LOP3.LUT R2, R23, UR10, R2, 0x96, !PT ;  /* 0x0000000a17027c12 */ /* 0x000fe2000f8e9602 */
[----:B------:R-:W-:Y:S01]  /*0350*/  UIADD3 UR22, UPT, UPT, UR11, -0x126145ec, URZ ;  /* 0xed9eba140b167890 */ /* 0x000fe2000fffe0ff */
[----:B------:R-:W-:Y:S01]  /*0360*/  PRMT R0, R31, 0x7632, R0 ;  /* 0x000076321f007816 */ /* 0x000fe20000000000 */
[----:B------:R-:W-:Y:S01]  /*0370*/  IMAD R27, R24, -0x2daee0ad, RZ ;  /* 0xd2511f53181b7824 */ /* 0x000fe200078e02ff */
[----:B------:R-:W-:Y:S01]  /*0380*/  LOP3.LUT R3, R3, UR11, RZ, 0x3c, !PT ;  /* 0x0000000b03037c12 */ /* 0x000fe2000f8e3cff */
[C---:B------:R-:W-:Y:S01]  /*0390*/  IMAD.HI.U32 R22, R2.reuse, -0x2daee0ad, RZ ;  /* 0xd2511f5302167827 */ /* 0x040fe200078e00ff */
[----:B------:R-:W-:Y:S01]  /*03a0*/  UIADD3 UR23, UPT, UPT, UR10, 0x1715609d, URZ ;  /* 0x1715609d0a177890 */ /* 0x000fe2000fffe0ff */
[----:B------:R0:W-:Y:S01]  /*03b0*/  STL.S16 [R1], R0 ;  /* 0x0000000001007387 */ /* 0x0001e20000100600 */
[----:B------:R-:W-:Y:S01]  /*03c0*/  UIADD3 UR24, UPT, UPT, UR10, -0x4ab325aa, URZ ;  /* 0xb54cda560a187890 */ /* 0x000fe2000fffe0ff */
[----:B------:R-:W-:Y:S01]  /*03d0*/  IMAD R21, R25, -0x326172a9, RZ ;  /* 0xcd9e8d5719157824 */ /* 0x000fe200078e02ff */
[----:B------:R-:W-:Y:S01]  /*03e0*/  LOP3.LUT R22, R27, UR21, R22, 0x96, !PT ;  /* 0x000000151b167c12 */ /* 0x000fe2000f8e9616 */
[C---:B------:R-:W-:Y:S01]  /*03f0*/  IMAD.HI.U32 R20, R3.reuse, -0x326172a9, RZ ;  /* 0xcd9e8d5703147827 */ /* 0x040fe200078e00ff */
[----:B------:R-:W-:Y:S01]  /*0400*/  UIADD3 UR25, UPT, UPT, UR11, 0x646e171e, URZ ;  /* 0x646e171e0b197890 */ /* 0x000fe2000fffe0ff */
[----:B------:R-:W-:Y:S01]  /*0410*/  @P0 MOV R92, R17 ;  /* 0x00000011005c0202 */ /* 0x000fe20000000f00 */
[----:B------:R-:W-:Y:S01]  /*0420*/  UIADD3 UR6, UPT, UPT, UR10, -0x700cb87f, URZ ;  /* 0x8ff347810a067890 */ /* 0x000fe2000fffe0ff */
[----:B------:R-:W-:Y:S01]  /*0430*/  IMAD R26, R3, -0x326172a9, RZ ;  /* 0xcd9e8d57031a7824 */ /* 0x000fe200078e02ff */
[----:B------:R-:W-:Y:S01]  /*0440*/  LOP3.LUT R20, R21, UR4, R20, 0x96, !PT ;  /* 0x0000000415147c12 */ /* 0x000fe2000f8e9614 */
[----:B------:R-:W-:Y:S01]  /*0450*/  UIADD3 UR4, UPT, UPT, UR11, 0x76cf5d0a, URZ ;  /* 0x76cf5d0a0b047890 */ /* 0x000fe2000fffe0ff */
[----:B------:R-:W-:Y:S01]  /*0460*/  IMAD R21, R2, -0x2daee0ad, RZ ;  /* 0xd2511f5302157824 */ /* 0x000fe200078e02ff */
[----:B------:R-:W-:Y:S01]  /*0470*/  UIADD3 UR7, UPT, UPT, UR11, -0x695add53, URZ ;  /* 0x96a522ad0b077890 */ /* 0x000fe2000fffe0ff */
[----:B------:R-:W-:Y:S01]  /*0480*/  IMAD.HI.U32 R3, R22, -0x326172a9, RZ ;  /* 0xcd9e8d5716037827 */ /* 0x000fe200078e00ff */
[----:B------:R-:W-:-:S02]  /*0490*/  @!P0 CS2R R42, SRZ ;  /* 0x00000000002a8805 */ /* 0x000fc4000001ff00 */
[----:B------:R-:W-:Y:S02]  /*04a0*/  @!P0 CS2R R40, SRZ ;  /* 0x0000000000288805 */ /* 0x000fe4000001ff00 */
[----:B------:R-:W-:Y:S01]  /*04b0*/  @!P0 CS2R R38, SRZ ;  /* 0x0000000000268805 */ /* 0x000fe2000001ff00 */
[----:B------:R-:W-:Y:S01]  /*04c0*/  IMAD.HI.U32 R2, R20, -0x2daee0ad, RZ ;  /* 0xd2511f5314027827 */ /* 0x000fe200078e00ff */
[----:B------:R-:W-:Y:S01]  /*04d0*/  LOP3.LUT R3, R26, UR5, R3, 0x96, !PT ;  /* 0x000000051a037c12 */ /* 0x000fe2000f8e9603 */
[----:B------:R-:W-:Y:S01]  /*04e0*/  UIADD3 UR5, UPT, UPT, UR10, -0x255992d5, URZ ;  /* 0xdaa66d2b0a057890 */ /* 0x000fe2000fffe0ff */
[----:B------:R-:W-:Y:S01]  /*04f0*/  @!P0 CS2R R36, SRZ ;  /* 0x0000000000248805 */ /* 0x000fe2000001ff00 */
[----:B------:R-:W-:Y:S01]  /*0500*/  IMAD R27, R20, -0x2daee0ad, RZ ;  /* 0xd2511f53141b7824 */ /* 0x000fe200078e02ff */
[----:B------:R-:W-:Y:S01]  /*0510*/  LOP3.LUT R2, R21, UR4, R2, 0x96, !PT ;  /* 0x0000000415027c12 */ /* 0x000fe2000f8e9602 */
[----:B------:R-:W-:Y:S01]  /*0520*/  UIADD3 UR4, UPT, UPT, UR11, 0x32370b8f, URZ ;  /* 0x32370b8f0b047890 */ /* 0x000fe2000fffe0ff */
[----:B------:R-:W-:Y:S01]  /*0530*/  IMAD.HI.U32 R26, R3, -0x2daee0ad, RZ ;  /* 0xd2511f53031a7827 */ /* 0x000fe200078e00ff */
[----:B------:R-:W-:-:S02]  /*0540*/  @!P0 CS2R R34, SRZ ;  /* 0x0000000000228805 */ /* 0x000fc4000001ff00 */
[----:B------:R-:W-:Y:S02]  /*0550*/  @!P0 CS2R R32, SRZ ;  /* 0x0000000000208805 */ /* 0x000fe4000001ff00 */
[----:B------:R-:W-:Y:S01]  /*0560*/  @!P0 CS2R R28, SRZ ;  /* 0x00000000001c8805 */ /* 0x000fe2000001ff00 */
[----:B------:R-:W-:Y:S01]  /*0570*/  IMAD R21, R22, -0x326172a9, RZ ;  /* 0xcd9e8d5716157824 */ /* 0x000fe200078e02ff */
[----:B------:R-:W-:Y:S01]  /*0580*/  LOP3.LUT R26, R27, UR4, R26, 0x96, !PT ;  /* 0x000000041b1a7c12 */ /* 0x000fe2000f8e961a */
[C---:B------:R-:W-:Y:S01]  /*0590*/  IMAD.HI.U32 R20, R2.reuse, -0x326172a9, RZ ;  /* 0xcd9e8d5702147827 */ /* 0x040fe200078e00ff */
[----:B------:R-:W-:Y:S01]  /*05a0*/  UIADD3 UR4, UPT, UPT, UR10, 0x78dde6e4, URZ ;  /* 0x78dde6e40a047890 */ /* 0x000fe2000fffe0ff */
[----:B------:R-:W-:Y:S01]  /*05b0*/  @P0 MOV R87, R14 ;  /* 0x0000000e00570202 */ /* 0x000fe20000000f00 */
[----:B------:R-:W-:Y:S01]  /*05c0*/  UPLOP3.LUT UP2, UPT, UPT, UPT, UPT, 0x40, 0x4 ;  /* 0x000000000004789c */ /* 0x000fe20003f4e870 */
[----:B------:R-:W-:Y:S01]  /*05d0*/  IMAD R22, R3, -0x2daee0ad, RZ ;  /* 0xd2511f5303167824 */ /* 0x000fe200078e02ff */
[----:B------:R-:W-:Y:S01]  /*05e0*/  LOP3.LUT R20, R21, UR5, R20, 0x96, !PT ;  /* 0x0000000515147c12 */ /* 0x000fe2000f8e9614 */
[----:B------:R-:W-:Y:S01]  /*05f0*/  IMAD R21, R2, -0x326172a9, RZ ;  /* 0xcd9e8d5702157824 */ /* 0x000fe200078e02ff */
[----:B------:R-:W-:Y:S01]  /*0600*/  UIADD3 UR5, UPT, UPT, UR11, 0x1fd5c5a3, URZ ;  /* 0x1fd5c5a30b057890 */ /* 0x000fe2000fffe0ff */
[----:B------:R-:W-:Y:S01]  /*0610*/  IMAD.HI.U32 R2, R26, -0x326172a9, RZ ;  /* 0xcd9e8d571a027827 */ /* 0x000fe200078e00ff */
[-C--:B------:R-:W-:Y:S01]  /*0620*/  @P0 MOV R84, R9.reuse ;  /* 0x0000000900540202 */ /* 0x080fe20000000f00 */
[----:B------:R-:W1:Y:S01]  /*0630*/  LDCU UR18, c[0x0][0x388] ;  /* 0x00007100ff1277ac */ /* 0x000e620008000800 */
[----:B------:R-:W-:Y:S01]  /*0640*/  @P0 MOV R77, R4 ;  /* 0x00000004004d0202 */ /* 0x000fe20000000f00 */
[C---:B------:R-:W-:Y:S01]  /*0650*/  IMAD.HI.U32 R3, R20.reuse, -0x2daee0ad, RZ ;  /* 0xd2511f5314037827 */ /* 0x040fe200078e00ff */
[----:B------:R-:W-:Y:S01]  /*0660*/  LOP3.LUT R2, R21, UR4, R2, 0x96, !PT ;  /* 0x0000000415027c12 */ /* 0x000fe2000f8e9602 */
[----:B------:R-:W-:Y:S01]  /*0670*/  UIADD3 UR4, UPT, UPT, UR11, -0x56f99767, URZ ;  /* 0xa90668990b047890 */ /* 0x000fe2000fffe0ff */
[----:B------:R-:W-:Y:S01]  /*0680*/  @!P0 MOV R87, R14 ;  /* 0x0000000e00578202 */ /* 0x000fe20000000f00 */
[----:B------:R-:W-:Y:S01]  /*0690*/  IMAD R27, R20, -0x2daee0ad, RZ ;  /* 0xd2511f53141b7824 */ /* 0x000fe200078e02ff */
[----:B------:R-:W-:Y:S01]  /*06a0*/  LOP3.LUT R3, R22, UR22, R3, 0x96, !PT ;  /* 0x0000001616037c12 */ /* 0x000fe2000f8e9603 */
[----:B------:R-:W-:Y:S01]  /*06b0*/  IMAD.HI.U32 R22, R2, -0x2daee0ad, RZ ;  /* 0xd2511f5302167827 */ /* 0x000fe200078e00ff */
[----:B------:R-:W-:Y:S01]  /*06c0*/  @!P0 MOV R84, R9 ;  /* 0x0000000900548202 */ /* 0x000fe20000000f00 */
[----:B------:R-:W2:Y:S01]  /*06d0*/  LDCU.U8 UR19, c[0x0][0x410] ;  /* 0x00008200ff1377ac */ /* 0x000ea20008000000 */
[----:B------:R-:W-:Y:S01]  /*06e0*/  @!P0 MOV R77, R4 ;  /* 0x00000004004d8202 */ /* 0x000fe20000000f00 */
[----:B------:R-:W-:Y:S01]  /*06f0*/  IMAD R21, R26, -0x326172a9, RZ ;  /* 0xcd9e8d571a157824 */ /* 0x000fe200078e02ff */
[----:B------:R-:W-:Y:S01]  /*0700*/  LOP3.LUT R22, R27, UR4, R22, 0x96, !PT ;  /* 0x000000041b167c12 */ /* 0x000fe2000f8e9616 */
[----:B------:R-:W-:Y:S01]  /*0710*/  IMAD.HI.U32 R20, R3, -0x326172a9, RZ ;  /* 0xcd9e8d5703147827 */ /* 0x000fe200078e00ff */
[----:B------:R-:W-:Y:S01]  /*0720*/  UIADD3 UR4, UPT, UPT, UR10, 0x5384540f, URZ ;  /* 0x5384540f0a047890 */ /* 0x000fe2000fffe0ff */
[----:B------:R-:W-:Y:S01]  /*0730*/  PRMT R106, R87, 0x7632, R106 ;  /* 0x00007632576a7816 */ /* 0x000fe2000000006a */
[----:B------:R-:W3:Y:S01]  /*0740*/  LDCU UR20, c[0x0][0x400] ;  /* 0x00008000ff1477ac */ /* 0x000ee20008000800 */
[----:B------:R-:W-:Y:S01]  /*0750*/  IMAD R26, R3, -0x326172a9, RZ ;  /* 0xcd9e8d57031a7824 */ /* 0x000fe200078e02ff */
[----:B------:R-:W-:Y:S01]  /*0760*/  LOP3.LUT R20, R21, UR23, R20, 0x96, !PT ;  /* 0x0000001715147c12 */ /* 0x000fe2000f8e9614 */
[----:B------:R-:W-:Y:S01]  /*0770*/  IMAD R21, R2, -0x2daee0ad, RZ ;  /* 0xd2511f5302157824 */ /* 0x000fe200078e02ff */
[----:B------:R-:W-:Y:S01]  /*0780*/  PRMT R112, R84, 0x7632, R112 ;  /* 0x0000763254707816 */ /* 0x000fe20000000070 */
[----:B------:R-:W-:Y:S01]  /*0790*/  IMAD.HI.U32 R3, R22, -0x326172a9, RZ ;  /* 0xcd9e8d5716037827 */ /* 0x000fe200078e00ff */
[----:B------:R-:W-:Y:S01]  /*07a0*/  PRMT R119, R77, 0x7632, R119 ;  /* 0x000076324d777816 */ /* 0x000fe20000000077 */
[----:B------:R-:W4:Y:S01]  /*07b0*/  LDCU.64 UR14, c[0x0][0x3a0] ;  /* 0x00007400ff0e77ac */ /* 0x000f220008000a00 */
[----:B------:R-:W-:Y:S01]  /*07c0*/  PRMT R101, R43, 0x7632, R101 ;  /* 0x000076322b657816 */ /* 0x000fe20000000065 */
[----:B------:R-:W-:Y:S01]  /*07d0*/  IMAD.HI.U32 R2, R20, -0x2daee0ad, RZ ;  /* 0xd2511f5314027827 */ /* 0x000fe200078e00ff */
[----:B------:R-:W-:Y:S01]  /*07e0*/  LOP3.LUT R3, R26, UR24, R3, 0x96, !PT ;  /* 0x000000181a037c12 */ /* 0x000fe2000f8e9603 */
[----:B------:R-:W0:Y:S01]  /*07f0*/  LDCU.64 UR12, c[0x0][0x380] ;  /* 0x00007000ff0c77ac */ /* 0x000e220008000a00 */
[----:B------:R-:W-:Y:S01]  /*0800*/  PRMT R99, R42, 0x7632, R99 ;  /* 0x000076322a637816 */ /* 0x000fe20000000063 */
[----:B------:R-:W-:Y:S01]  /*0810*/  IMAD R27, R20, -0x2daee0ad, RZ ;  /* 0xd2511f53141b7824 */ /* 0x000fe200078e02ff */
[----:B------:R-:W-:Y:S01]  /*0820*/  LOP3.LUT R2, R21, UR25, R2, 0x96, !PT ;  /* 0x0000001915027c12 */ /* 0x000fe2000f8e9602 */
[----:B------:R-:W-:Y:S01]  /*0830*/  IMAD.HI.U32 R26, R3, -0x2daee0ad, RZ ;  /* 0xd2511f53031a7827 */ /* 0x000fe200078e00ff */
[----:B------:R-:W-:-:S02]  /*0840*/  PRMT R97, R41, 0x7632, R97 ;  /* 0x0000763229617816 */ /* 0x000fc40000000061 */
[----:B------:R-:W-:Y:S01]  /*0850*/  PRMT R95, R40, 0x7632, R95 ;  /* 0x00007632285f7816 */ /* 0x000fe2000000005f */
[----:B------:R-:W-:Y:S01]  /*0860*/  IMAD R21, R22, -0x326172a9, RZ ;  /* 0xcd9e8d5716157824 */ /* 0x000fe200078e02ff */
[----:B------:R-:W-:Y:S01]  /*0870*/  LOP3.LUT R26, R27, UR5, R26, 0x96, !PT ;  /* 0x000000051b1a7c12 */ /* 0x000fe2000f8e961a */
[C---:B------:R-:W-:Y:S01]  /*0880*/  IMAD.HI.U32 R20, R2.reuse, -0x326172a9, RZ ;  /* 0xcd9e8d5702147827 */ /* 0x040fe200078e00ff */
[----:B------:R-:W-:Y:S01]  /*0890*/  UIADD3 UR5, UPT, UPT, UR10, -0xe443238, URZ ;  /* 0xf1bbcdc80a057890 */ /* 0x000fe2000fffe0ff */
[----:B------:R-:W-:Y:S02]  /*08a0*/  PRMT R109, R39, 0x7632, R109 ;  /* 0x00007632276d7816 */ /* 0x000fe4000000006d */
[----:B------:R-:W-:Y:S01]  /*08b0*/  IMAD R22, R3, -0x2daee0ad, RZ ;  /* 0xd2511f5303167824 */ /* 0x000fe200078e02ff */
[----:B------:R-:W-:Y:S01]  /*08c0*/  LOP3.LUT R20, R21, UR4, R20, 0x96, !PT ;  /* 0x0000000415147c12 */ /* 0x000fe2000f8e9614 */
[----:B------:R-:W-:Y:S01]  /*08d0*/  UIADD3 UR4, UPT, UPT, UR11, -0x24c28bd8, URZ ;  /* 0xdb3d74280b047890 */ /* 0x000fe2000fffe0ff */
[----:B------:R-:W-:Y:S01]  /*08e0*/  IMAD R21, R2, -0x326172a9, RZ ;  /* 0xcd9e8d5702157824 */ /* 0x000fe200078e02ff */
[----:B------:R-:W-:Y:S01]  /*08f0*/  PRMT R107, R38, 0x7632, R107 ;  /* 0x00007632266b7816 */ /* 0x000fe2000000006b */
[----:B------:R-:W-:Y:S01]  /*0900*/  IMAD.HI.U32 R2, R26, -0x326172a9, RZ ;  /* 0xcd9e8d571a027827 */ /* 0x000fe200078e00ff */
[----:B------:R-:W-:-:S02]  /*0910*/  PRMT R105, R37, 0x7632, R105 ;  /* 0x0000763225697816 */ /* 0x000fc40000000069 */
[----:B------:R-:W-:Y:S01]  /*0920*/  PRMT R103, R36, 0x7632, R103 ;  /* 0x0000763224677816 */ /* 0x000fe20000000067 */
[----:B------:R-:W-:Y:S01]  /*0930*/  IMAD.HI.U32 R3, R20, -0x2daee0ad, RZ ;  /* 0xd2511f5314037827 */ /* 0x000fe200078e00ff */
[----:B------:R-:W-:Y:S02]  /*0940*/  LOP3.LUT R2, R21, UR5, R2, 0x96, !PT ;  /* 0x0000000515027c12 */ /* 0x000fe4000f8e9602 */
[----:B------:R-:W-:Y:S01]  /*0950*/  PRMT R118, R35, 0x7632, R118 ;  /* 0x0000763223767816 */ /* 0x000fe20000000076 */
[----:B------:R-:W-:Y:S01]  /*0960*/  IMAD R21, R26, -0x326172a9, RZ ;  /* 0xcd9e8d571a157824 */ /* 0x000fe200078e02ff */
[----:B------:R-:W-:Y:S01]  /*0970*/  LOP3.LUT R3, R22, UR4, R3, 0x96, !PT ;  /* 0x0000000416037c12 */ /* 0x000fe2000f8e9603 */
[----:B------:R-:W1:Y:S01]  /*0980*/  LDCU.64 UR4, c[0x0][0x3e0] ;  /* 0x00007c00ff0477ac */ /* 0x000e620008000a00 */
[----:B------:R-:W-:Y:S01]  /*0990*/  IMAD R20, R20, -0x2daee0ad, RZ ;  /* 0xd2511f5314147824 */ /* 0x000fe200078e02ff */
[----:B------:R-:W-:Y:S01]  /*09a0*/  PRMT R116, R34, 0x7632, R116 ;  /* 0x0000763222747816 */ /* 0x000fe20000000074 */
[----:B------:R-:W-:Y:S01]  /*09b0*/  IMAD.HI.U32 R71, R2, -0x2daee0ad, RZ ;  /* 0xd2511f5302477827 */ /* 0x000fe200078e00ff */
[----:B------:R-:W-:-:S02]  /*09c0*/  PRMT R113, R33, 0x7632, R113 ;  /* 0x0000763221717816 */ /* 0x000fc40000000071 */
[----:B------:R-:W-:Y:S01]  /*09d0*/  PRMT R111, R32, 0x7632, R111 ;  /* 0x00007632206f7816 */ /* 0x000fe2000000006f */
[----:B------:R-:W-:Y:S01]  /*09e0*/  IMAD.HI.U32 R68, R3, -0x326172a9, RZ ;  /* 0xcd9e8d5703447827 */ /* 0x000fe200078e00ff */
[----:B------:R-:W-:Y:S01]  /*09f0*/  LOP3.LUT R71, R20, UR7, R71, 0x96, !PT ;  /* 0x0000000714477c12 */ /* 0x000fe2000f8e9647 */
[----:B------:R-:W0:Y:S01]  /*0a00*/  LDCU UR7, c[0x0][0x408] ;  /* 0x00008100ff0777ac */ /* 0x000e220008000800 */
[----:B------:R-:W-:Y:S01]  /*0a10*/  PRMT R124, R30, 0x7632, R124 ;  /* 0x000076321e7c7816 */ /* 0x000fe2000000007c */
[----:B------:R-:W-:Y:S01]  /*0a20*/  @P0 IMAD.MOV.U32 R91, RZ, RZ, R18 ;  /* 0x000000ffff5b0224 */ /* 0x000fe200078e0012 */
[----:B------:R-:W-:Y:S01]  /*0a30*/  LOP3.LUT R68, R21, UR6, R68, 0x96, !PT ;  /* 0x0000000615447c12 */ /* 0x000fe2000f8e9644 */
[----:B------:R-:W-:Y:S01]  /*0a40*/  @P0 IMAD.MOV.U32 R89, RZ, RZ, R12 ;  /* 0x000000ffff590224 */ /* 0x000fe200078e000c */
[-C--:B------:R-:W-:Y:S01]  /*0a50*/  @P0 MOV R21, R7.reuse ;  /* 0x0000000700150202 */ /* 0x080fe20000000f00 */
[----:B------:R-:W-:Y:S01]  /*0a60*/  @P0 IMAD.MOV.U32 R88, RZ, RZ, R13 ;  /* 0x000000ffff580224 */ /* 0x000fe200078e000d */
[----:B------:R-:W-:Y:S01]  /*0a70*/  @!P0 MOV R21, R7 ;  /* 0x0000000700158202 */ /* 0x000fe20000000f00 */
[----:B------:R-:W-:Y:S01]  /*0a80*/  @P0 IMAD.MOV.U32 R86, RZ, RZ, R15 ;  /* 0x000000ffff560224 */ /* 0x000fe200078e000f */
[----:B-1----:R-:W-:Y:S01]  /*0a90*/  UISETP.NE.U32.AND UP0, UPT, UR4, URZ, UPT ;  /* 0x000000ff0400728c */ /* 0x002fe2000bf05070 */
[----:B------:R-:W-:Y:S01]  /*0aa0*/  @P0 IMAD.MOV.U32 R85, RZ, RZ, R8 ;  /* 0x000000ffff550224 */ /* 0x000fe200078e0008 */
[----:B------:R-:W-:Y:S01]  /*0ab0*/  PRMT R125, R21, 0x7632, R125 ;  /* 0x00007632157d7816 */ /* 0x000fe2000000007d */
[----:B------:R-:W-:Y:S01]  /*0ac0*/  @P0 IMAD.MOV.U32 R79, RZ, RZ, R10 ;  /* 0x000000ffff4f0224 */ /* 0x000fe200078e000a */
[----:B------:R-:W-:Y:S01]  /*0ad0*/  PRMT R122, R29, 0x7632, R122 ;  /* 0x000076321d7a7816 */ /* 0x000fe2000000007a */
[----:B------:R-:W-:Y:S01]  /*0ae0*/  @P0 IMAD.MOV.U32 R78, RZ, RZ, R11 ;  /* 0x000000ffff4e0224 */ /* 0x000fe200078e000b */
[----:B------:R-:W-:Y:S01]  /*0af0*/  PRMT R120, R28, 0x7632, R120 ;  /* 0x000076321c787816 */ /* 0x000fe20000000078 */
[----:B------:R-:W-:Y:S01]  /*0b00*/  @P0 IMAD.MOV.U32 R76, RZ, RZ, R5 ;  /* 0x000000ffff4c0224 */ /* 0x000fe200078e0005 */
[----:B------:R-:W-:Y:S01]  /*0b10*/  UISETP.NE.AND.EX UP0, UPT, UR5, URZ, UPT, UP0 ;  /* 0x000000ff0500728c */ /* 0x000fe2000bf05300 */
[----:B------:R-:W-:Y:S01]  /*0b20*/  @P0 IMAD.MOV.U32 R22, RZ, RZ, R6 ;  /* 0x000000ffff160224 */ /* 0x000fe200078e0006 */
[----:B------:R-:W1:Y:S01]  /*0b30*/  LDCU UR6, c[0x0][0x404] ;  /* 0x00008080ff0677ac */ /* 0x000e620008000800 */
[----:B------:R-:W-:Y:S01]  /*0b40*/  @P0 IMAD.MOV.U32 R93, RZ, RZ, R16 ;  /* 0x000000ffff5d0224 */ /* 0x000fe200078e0010 */
[----:B------:R-:W-:Y:S01]  /*0b50*/  @!P0 MOV R93, R16 ;  /* 0x00000010005d8202 */ /* 0x000fe20000000f00 */
[----:B------:R-:W-:Y:S01]  /*0b60*/  @P0 IMAD.MOV.U32 R90, RZ, RZ, R19 ;  /* 0x000000ffff5a0224 */ /* 0x000fe200078e0013 */
[----:B------:R-:W-:Y:S01]  /*0b70*/  @!P0 MOV R90, R19 ;  /* 0x00000013005a8202 */ /* 0x000fe20000000f00 */
[----:B------:R-:W-:Y:S01]  /*0b80*/  @!P0 IMAD.MOV.U32 R92, RZ, RZ, R17 ;  /* 0x000000ffff5c8224 */ /* 0x000fe200078e0011 */
[----:B------:R-:W-:Y:S01]  /*0b90*/  PRMT R94, R93, 0x7632, R94 ;  /* 0x000076325d5e7816 */ /* 0x000fe2000000005e */
        /* <DEDUP_REMOVED lines=18> */
[----:B------:R-:W-:Y:S01]  /*0cc0*/  IMAD.MOV.U32 R20, RZ, RZ, RZ ;  /* 0x000000ffff147224 */ /* 0x000fe200078e00ff */
[----:B------:R-:W-:Y:S01]  /*0cd0*/  PRMT R121, R76, 0x7632, R121 ;  /* 0x000076324c797816 */ /* 0x000fe20000000079 */
[----:B------:R-:W-:Y:S01]  /*0ce0*/  IMAD R60, R2, -0x2daee0ad, RZ ;  /* 0xd2511f53023c7824 */ /* 0x000fe200078e02ff */
[----:B------:R-:W-:Y:S01]  /*0cf0*/  PRMT R123, R22, 0x7632, R123 ;  /* 0x00007632167b7816 */ /* 0x000fe2000000007b */
[----:B01234-:R-:W-:-:S07]  /*0d00*/  IMAD R72, R3, -0x326172a9, RZ ;  /* 0xcd9e8d5703487824 */ /* 0x01ffce00078e02ff */
.L_x_752:
[----:B0-----:R-:W0:Y:S01]  /*0d10*/  @UP0 LDCU.64 UR4, c[0x0][0x3e0] ;  /* 0x00007c00ff0407ac */ /* 0x001e220008000a00 */
[----:B------:R-:W1:Y:S01]  /*0d20*/  S2R R115, SR_TID.X ;  /* 0x0000000000737919 */ /* 0x000e620000002100 */
[----:B------:R-:W2:Y:S01]  /*0d30*/  LDC.64 R74, c[0x0][0x390] ;  /* 0x0000e400ff4a7b82 */ /* 0x000ea20000000a00 */
[----:B------:R-:W-:Y:S01]  /*0d40*/  PLOP3.LUT P0, PT, PT, PT, UP0, 0x80, 0x8 ;  /* 0x000000000008781c */ /* 0x000fe20003f0f008 */
[----:B0-----:R-:W-:-:S06]  /*0d50*/  @UP0 UIMAD.WIDE UR4, UR16, 0x2, UR4 ;  /* 0x00000002100408a5 */ /* 0x001fcc000f8e0204 */
[----:B------:R-:W-:Y:S01]  /*0d60*/  IMAD.U32 R2, RZ, RZ, UR4 ;  /* 0x00000004ff027e24 */ /* 0x000fe2000f8e00ff */
[----:B------:R-:W-:Y:S01]  /*0d70*/  UIMAD UR4, UR16, UR18, URZ ;  /* 0x00000012100472a4 */ /* 0x000fe2000f8e02ff */
[----:B------:R-:W-:-:S03]  /*0d80*/  MOV R3, UR5 ;  /* 0x0000000500037c02 */ /* 0x000fc60008000f00 */
[----:B------:R-:W-:Y:S02]  /*0d90*/  USHF.R.S32.HI UR5, URZ, 0x1f, UR4 ;  /* 0x0000001fff057899 */ /* 0x000fe40008011404 */
[----:B------:R-:W3:Y:S02]  /*0da0*/  @P0 LDG.E.U16 R2, desc[UR8][R2.64] ;  /* 0x0000000802020981 */ /* 0x000ee4000c1e1500 */
[----:B------:R-:W-:-:S06]  /*0db0*/  ULEA.HI UR5, UR5, UR4, URZ, 0x3 ;  /* 0x0000000405057291 */ /* 0x000fcc000f8f18ff */
[----:B------:R-:W-:-:S05]  /*0dc0*/  IMAD.U32 R0, RZ, RZ, UR5 ;  /* 0x00000005ff007e24 */ /* 0x000fca000f8e00ff */
[----:B-1----:R-:W-:-:S05]  /*0dd0*/  LEA.HI.SX32 R19, R0, R115, 0x1d ;  /* 0x0000007300137211 */ /* 0x002fca00078feaff */
[----:B--2---:R-:W-:-:S06]  /*0de0*/  IMAD.WIDE.U32 R4, R19, 0x10, R74 ;  /* 0x0000001013047825 */ /* 0x004fcc00078e004a */
[----:B------:R-:W5:Y:S01]  /*0df0*/  LDG.E.128 R4, desc[UR8][R4.64] ;  /* 0x0000000804047981 */ /* 0x000f62000c1e1d00 */
[----:B------:R-:W-:Y:S01]  /*0e00*/  PLOP3.LUT P0, PT, PT, PT, UP0, 0x80, 0x8 ;  /* 0x000000000008781c */ /* 0x000fe20003f0f008 */
[----:B------:R-:W-:Y:S01]  /*0e10*/  UISETP.NE.U32.AND UP1, UPT, UR14, URZ, UPT ;  /* 0x000000ff0e00728c */ /* 0x000fe2000bf25070 */
[----:B------:R-:W-:Y:S01]  /*0e20*/  IMAD.MOV.U32 R26, RZ, RZ, 0x2f800000 ;  /* 0x2f800000ff1a7424 */ /* 0x000fe200078e00ff */
[----:B------:R-:W-:Y:S01]  /*0e30*/  UMOV UR17, 0x3f800000 ;  /* 0x3f80000000117882 */ /* 0x000fe20000000000 */
[----:B------:R-:W-:Y:S02]  /*0e40*/  UIADD3 UR26, UPT, UPT, UR10, 0x78dde6e4, URZ ;  /* 0x78dde6e40a1a7890 */ /* 0x000fe4000fffe0ff */
[----:B------:R-:W-:Y:S02]  /*0e50*/  UISETP.NE.AND.EX UP1, UPT, UR15, URZ, UPT, UP1 ;  /* 0x000000ff0f00728c */ /* 0x000fe4000bf25310 */
[----:B------:R-:W-:Y:S02]  /*0e60*/  UIADD3 UR27, UPT, UPT, UR10, -0xe443238, URZ ;  /* 0xf1bbcdc80a1b7890 */ /* 0x000fe4000fffe0ff */
[----:B------:R-:W-:-:S02]  /*0e70*/  UIADD3 UR28, UPT, UPT, UR10, -0x700cb87f, URZ ;  /* 0x8ff347810a1c7890 */ /* 0x000fc4000fffe0ff */
[----:B------:R-:W-:Y:S02]  /*0e80*/  UIADD3 UR29, UPT, UPT, UR11, 0x1fd5c5a3, URZ ;  /* 0x1fd5c5a30b1d7890 */ /* 0x000fe4000fffe0ff */
[----:B------:R-:W-:Y:S02]  /*0e90*/  UIADD3 UR30, UPT, UPT, UR10, 0x5384540f, URZ ;  /* 0x5384540f0a1e7890 */ /* 0x000fe4000fffe0ff */
[----:B------:R-:W-:Y:S02]  /*0ea0*/  UIADD3 UR31, UPT, UPT, UR11, -0x695add53, URZ ;  /* 0x96a522ad0b1f7890 */ /* 0x000fe4000fffe0ff */
[----:B------:R-:W-:Y:S02]  /*0eb0*/  UIADD3 UR32, UPT, UPT, UR10, 0x3c6ef372, URZ ;  /* 0x3c6ef3720a207890 */ /* 0x000fe4000fffe0ff */
[----:B------:R-:W-:Y:S02]  /*0ec0*/  UIADD3 UR33, UPT, UPT, UR10, -0x61c88647, URZ ;  /* 0x9e3779b90a217890 */ /* 0x000fe4000fffe0ff */
[----:B------:R-:W-:-:S02]  /*0ed0*/  UIADD3 UR34, UPT, UPT, UR10, -0x255992d5, URZ ;  /* 0xdaa66d2b0a227890 */ /* 0x000fc4000fffe0ff */
[----:B------:R-:W-:Y:S02]  /*0ee0*/  UIADD3 UR35, UPT, UPT, UR11, 0x76cf5d0a, URZ ;  /* 0x76cf5d0a0b237890 */ /* 0x000fe4000fffe0ff */
[----:B------:R-:W-:Y:S02]  /*0ef0*/  UIADD3 UR36, UPT, UPT, UR11, -0x24c28bd8, URZ ;  /* 0xdb3d74280b247890 */ /* 0x000fe4000fffe0ff */
[----:B------:R-:W-:Y:S02]  /*0f00*/  UIADD3 UR37, UPT, UPT, UR11, 0x32370b8f, URZ ;  /* 0x32370b8f0b257890 */ /* 0x000fe4000fffe0ff */
[----:B------:R-:W-:Y:S01]  /*0f10*/  UIADD3 UR38, UPT, UPT, UR11, -0x56f99767, URZ ;  /* 0xa90668990b267890 */ /* 0x000fe2000fffe0ff */
[----:B---3--:R-:W-:-:S13]  /*0f20*/  @P0 R2UR UR4, R2 ;  /* 0x00000000020402ca */ /* 0x008fda00000e0000 */
[----:B------:R-:W-:Y:S01]  /*0f30*/  @UP0 USHF.L.U32 UR17, UR4, 0x10, URZ ;  /* 0x0000001004110899 */ /* 0x000fe200080006ff */
[----:B------:R-:W-:Y:S11]  /*0f40*/  BRA.U !UP1, `(.L_x_549) ;  /* 0x00000029090c7547 */ /* 0x000ff6000b800000 */
[----:B------:R-:W0:Y:S02]  /*0f50*/  LDC.64 R2, c[0x0][0x3a0] ;  /* 0x0000e800ff027b82 */ /* 0x000e240000000a00 */
[----:B0-----:R-:W-:-:S05]  /*0f60*/  IMAD.WIDE.U32 R2, R19, 0x10, R2 ;  /* 0x0000001013027825 */ /* 0x001fca00078e0002 */
[----:B------:R0:W5:Y:S01]  /*0f70*/  LDG.E.128 R8, desc[UR8][R2.64] ;  /* 0x0000000802087981 */ /* 0x000162000c1e1d00 */
[----:B------:R-:W-:Y:S01]  /*0f80*/  ISETP.NE.AND P0, PT, R69, 0x1, PT ;  /* 0x000000014500780c */ /* 0x000fe20003f05270 */
[----:B------:R-:W-:Y:S02]  /*0f90*/  HFMA2 R12, -RZ, RZ, 0, 1.1920928955078125e-07 ;  /* 0x00000002ff0c7431 */ /* 0x000fe400000001ff */
[----:B------:R-:W-:Y:S02]  /*0fa0*/  IMAD.MOV.U32 R13, RZ, RZ, R72 ;  /* 0x000000ffff0d7224 */ /* 0x000fe400078e0048 */
[----:B------:R-:W-:-:S08]  /*0fb0*/  IMAD.MOV.U32 R0, RZ, RZ, R60 ;  /* 0x000000ffff007224 */ /* 0x000fd000078e003c */
[----:B0-----:R-:W-:Y:S05]  /*0fc0*/  @!P0 BRA `(.L_x_550) ;  /* 0x0000000400108947 */ /* 0x001fea0003800000 */
[----:B------:R-:W-:-:S04]  /*0fd0*/  MOV R0, 0x2 ;  /* 0x0000000200007802 */ /* 0x000fc80000000f00 */
[----:B------:R-:W-:-:S05]  /*0fe0*/  VIADDMNMX.U32 R0, R69, 0xfffffffe, R0, PT ;  /* 0xfffffffe45007846 */ /* 0x000fca0003800000 */
[----:B------:R-:W-:-:S04]  /*0ff0*/  IMAD.SHL.U32 R0, R0, 0x4, RZ ;  /* 0x0000000400007824 */ /* 0x000fc800078e00ff */
[----:B------:R-:W0:Y:S02]  /*1000*/  LDC R2, c[0x2][R0] ;  /* 0x0080000000027b82 */ /* 0x000e240000000800 */
[----:B0-----:R-:W-:-:S04]  /*1010*/  SHF.R.S32.HI R3, RZ, 0x1f, R2 ;  /* 0x0000001fff037819 */ /* 0x001fc80000011402 */
.L_x_27304:
[----:B------:R-:W-:Y:S05]  /*1020*/  BRX R2 -0x1030                                         (*"BRANCH_TARGETS .L_x_27305,.L_x_27306,.L_x_27307"*) ;  /* 0xffffffec02f47949 */ /* 0x000fea000383ffff */
.L_x_27307:
[----:B------:R-:W-:Y:S01]  /*1030*/  VIADD R12, R69, 0x1 ;  /* 0x00000001450c7836 */ /* 0x000fe20000000000 */
[----:B------:R-:W-:Y:S01]  /*1040*/  MOV R0, R60 ;  /* 0x0000003c00007202 */ /* 0x000fe20000000f00 */
[----:B------:R-:W-:Y:S01]  /*1050*/  IMAD.MOV.U32 R13, RZ, RZ, R68 ;  /* 0x000000ffff0d7224 */ /* 0x000fe200078e0044 */
[----:B------:R-:W-:Y:S06]  /*1060*/  BRA `(.L_x_550) ;  /* 0x0000000000e87947 */ /* 0x000fec0003800000 */
.L_x_27305:
[----:B------:R-:W-:Y:S02]  /*1070*/  HFMA2 R12, -RZ, RZ, 0, 1.78813934326171875e-07 ;  /* 0x00000003ff0c7431 */ /* 0x000fe400000001ff */
[----:B------:R-:W-:Y:S02]  /*1080*/  IMAD.MOV.U32 R0, RZ, RZ, R60 ;  /* 0x000000ffff007224 */ /* 0x000fe400078e003c */
[----:B------:R-:W-:Y:S01]  /*1090*/  IMAD.MOV.U32 R13, RZ, RZ, R71 ;  /* 0x000000ffff0d7224 */ /* 0x000fe200078e0047 */
[----:B------:R-:W-:Y:S06]  /*10a0*/  BRA `(.L_x_550) ;  /* 0x0000000000d87947 */ /* 0x000fec0003800000 */
.L_x_27306:
[----:B------:R-:W-:-:S04]  /*10b0*/  VIADD R24, R24, 0x1 ;  /* 0x0000000118187836 */ /* 0x000fc80000000000 */
        /* <DEDUP_REMOVED lines=11> */
.L_x_551:
[----:B------:R-:W-:Y:S01]  /*1170*/  IMAD.WIDE.U32 R16, R25, -0x326172a9, RZ ;  /* 0xcd9e8d5719107825 */ /* 0x000fe200078e00ff */
[----:B------:R-:W-:-:S04]  /*1180*/  LOP3.LUT R2, R20, UR11, R13, 0x96, !PT ;  /* 0x0000000b14027c12 */ /* 0x000fc8000f8e960d */
[----:B------:R-:W-:Y:S01]  /*1190*/  LOP3.LUT R14, R23, UR10, R17, 0x96, !PT ;  /* 0x0000000a170e7c12 */ /* 0x000fe2000f8e9611 */
[----:B------:R-:W-:-:S04]  /*11a0*/  IMAD.WIDE.U32 R2, R2, -0x326172a9, RZ ;  /* 0xcd9e8d5702027825 */ /* 0x000fc800078e00ff */
        /* <DEDUP_REMOVED lines=29> */
[----:B------:R-:W-:-:S03]  /*1380*/  LOP3.LUT R72, R14, UR36, R13, 0x96, !PT ;  /* 0x000000240e487c12 */ /* 0x000fc6000f8e960d */
[----:B------:R-:W-:Y:S01]  /*1390*/  IMAD.MOV.U32 R13, RZ, RZ, R60 ;  /* 0x000000ffff0d7224 */ /* 0x000fe200078e003c */
[----:B------:R-:W-:Y:S01]  /*13a0*/  LOP3.LUT R2, R2, UR27, R69, 0x96, !PT ;  /* 0x0000001b02027c12 */ /* 0x000fe2000f8e9645 */
[----:B------:R-:W-:-:S04]  /*13b0*/  IMAD.WIDE.U32 R72, R72, -0x326172a9, RZ ;  /* 0xcd9e8d5748487825 */ /* 0x000fc800078e00ff */
[----:B------:R-:W-:Y:S01]  /*13c0*/  IMAD.WIDE.U32 R2, R2, -0x2daee0ad, RZ ;  /* 0xd2511f5302027825 */ /* 0x000fe200078e00ff */
[----:B------:R-:W-:-:S04]  /*13d0*/  LOP3.LUT R68, R68, UR28, R73, 0x96, !PT ;  /* 0x0000001c44447c12 */ /* 0x000fc8000f8e9649 */
[----:B------:R-:W-:Y:S01]  /*13e0*/  LOP3.LUT R71, R12, UR31, R3, 0x96, !PT ;  /* 0x0000001f0c477c12 */ /* 0x000fe2000f8e9603 */
[----:B------:R-:W-:Y:S01]  /*13f0*/  IMAD.MOV.U32 R12, RZ, RZ, RZ ;  /* 0x000000ffff0c7224 */ /* 0x000fe200078e00ff */
[----:B------:R-:W-:-:S07]  /*1400*/  MOV R0, R2 ;  /* 0x0000000200007202 */ /* 0x000fce0000000f00 */
.L_x_550:
[----:B------:R-:W-:Y:S01]  /*1410*/  I2FP.F32.U32 R3, R13 ;  /* 0x0000000d00037245 */ /* 0x000fe20000201000 */
[----:B------:R-:W-:Y:S01]  /*1420*/  UMOV UR5, UR7 ;  /* 0x0000000700057c82 */ /* 0x000fe20008000000 */
[----:B-----5:R-:W-:Y:S01]  /*1430*/  SHF.L.U32 R2, R4, 0x10, RZ ;  /* 0x0000001004027819 */ /* 0x020fe200000006ff */
[----:B------:R-:W-:Y:S01]  /*1440*/  UMOV UR4, UR6 ;  /* 0x0000000600047c82 */ /* 0x000fe20008000000 */
[----:B------:R-:W-:Y:S01]  /*1450*/  ISETP.NE.AND P1, PT, R12, 0x1, PT ;  /* 0x000000010c00780c */ /* 0x000fe20003f25270 */
[----:B------:R-:W-:Y:S01]  /*1460*/  FFMA.FTZ R3, R3, R26, 1.1641532182693481445e-10 ;  /* 0x2f00000003037423 */ /* 0x000fe2000001001a */
[----:B------:R-:W-:Y:S01]  /*1470*/  PRMT R4, R4, 0x7632, R4 ;  /* 0x0000763204047816 */ /* 0x000fe20000000004 */
[----:B------:R-:W-:Y:S01]  /*1480*/  FMUL.FTZ R2, R2, UR17 ;  /* 0x0000001102027c20 */ /* 0x000fe20008410000 */
[----:B------:R-:W-:Y:S01]  /*1490*/  IMAD.MOV.U32 R14, RZ, RZ, 0x2 ;  /* 0x00000002ff0e7424 */ /* 0x000fe200078e00ff */
[----:B------:R-:W-:Y:S02]  /*14a0*/  MOV R13, R72 ;  /* 0x00000048000d7202 */ /* 0x000fe40000000f00 */
[----:B------:R-:W-:Y:S01]  /*14b0*/  FMUL.FTZ R2, R2, UR5 ;  /* 0x0000000502027c20 */ /* 0x000fe20008410000 */
[----:B------:R-:W-:Y:S01]  /*14c0*/  FSETP.GTU.FTZ.AND P0, PT, R3, UR4, PT ;  /* 0x0000000403007c0b */ /* 0x000fe2000bf1c000 */
[C---:B------:R-:W-:Y:S01]  /*14d0*/  IMAD.U32 R3, R8.reuse, 0x10000, RZ ;  /* 0x0001000008037824 */ /* 0x040fe200078e00ff */
[----:B------:R-:W-:-:S02]  /*14e0*/  PRMT R8, R8, 0x7632, R8 ;  /* 0x0000763208087816 */ /* 0x000fc40000000008 */
[----:B------:R-:W-:Y:S02]  /*14f0*/  FSEL R2, R2, RZ, !P0 ;  /* 0x000000ff02027208 */ /* 0x000fe40004000000 */
[----:B------:R-:W-:-:S03]  /*1500*/  PLOP3.LUT P0, PT, P0, PT, PT, 0x8, 0x80 ;  /* 0x000000000080781c */ /* 0x000fc6000070e170 */
[----:B------:R-:W-:Y:S01]  /*1510*/  FADD.FTZ R3, R2, R3 ;  /* 0x0000000302037221 */ /* 0x000fe20000010000 */
[----:B------:R-:W-:-:S03]  /*1520*/  P2R R2, PR, RZ, 0x1 ;  /* 0x00000001ff027803 */ /* 0x000fc60000000000 */
        /* <DEDUP_REMOVED lines=10> */
.L_x_553:
[----:B------:R-:W-:-:S04]  /*15d0*/  IADD3 R24, PT, PT, R24, 0x1, RZ ;  /* 0x0000000118187810 */ /* 0x000fc80007ffe0ff */
        /* <DEDUP_REMOVED lines=11> */
.L_x_554:
        /* <DEDUP_REMOVED lines=39> */
[----:B------:R-:W-:Y:S02]  /*1900*/  HFMA2 R14, -RZ, RZ, 0, 0 ;  /* 0x00000000ff0e7431 */ /* 0x000fe400000001ff */
[----:B------:R-:W-:Y:S02]  /*1910*/  IMAD.MOV.U32 R13, RZ, RZ, R0 ;  /* 0x000000ffff0d7224 */ /* 0x000fe400078e0000 */
[----:B------:R-:W-:-:S07]  /*1920*/  IMAD.MOV.U32 R0, RZ, RZ, R12 ;  /* 0x000000ffff007224 */ /* 0x000fce00078e000c */
.L_x_552:
[----:B------:R-:W-:Y:S01]  /*1930*/  I2FP.F32.U32 R13, R13 ;  /* 0x0000000d000d7245 */ /* 0x000fe20000201000 */
[----:B------:R-:W-:Y:S01]  /*1940*/  IMAD.U32 R4, R4, 0x10000, RZ ;  /* 0x0001000004047824 */ /* 0x000fe200078e00ff */
[----:B------:R-:W-:Y:S02]  /*1950*/  ISETP.NE.AND P1, PT, R14, 0x1, PT ;  /* 0x000000010e00780c */ /* 0x000fe40003f25270 */
[----:B------:R-:W-:Y:S01]  /*1960*/  MOV R12, 0x2 ;  /* 0x00000002000c7802 */ /* 0x000fe20000000f00 */
[----:B------:R-:W-:Y:S01]  /*1970*/  FFMA.FTZ R13, R13, R26, 1.1641532182693481445e-10 ;  /* 0x2f0000000d0d7423 */ /* 0x000fe2000001001a */
[----:B------:R-:W-:-:S04]  /*1980*/  FMUL.FTZ R4, R4, UR17 ;  /* 0x0000001104047c20 */ /* 0x000fc80008410000 */
[----:B------:R-:W-:Y:S01]  /*1990*/  FMUL.FTZ R4, R4, UR5 ;  /* 0x0000000504047c20 */ /* 0x000fe20008410000 */
[----:B------:R-:W-:Y:S01]  /*19a0*/  FSETP.GTU.FTZ.AND P0, PT, R13, UR4, PT ;  /* 0x000000040d007c0b */ /* 0x000fe2000bf1c000 */
[----:B------:R-:W-:Y:S02]  /*19b0*/  IMAD.U32 R13, R8, 0x10000, RZ ;  /* 0x00010000080d7824 */ /* 0x000fe400078e00ff */
[----:B------:R-:W-:Y:S01]  /*19c0*/  IMAD.MOV.U32 R8, RZ, RZ, R72 ;  /* 0x000000ffff087224 */ /* 0x000fe200078e0048 */
[----:B------:R-:W-:Y:S02]  /*19d0*/  FSEL R4, R4, RZ, !P0 ;  /* 0x000000ff04047208 */ /* 0x000fe40004000000 */
[----:B------:R-:W-:-:S03]  /*19e0*/  PLOP3.LUT P0, PT, P0, PT, PT, 0x8, 0x80 ;  /* 0x000000000080781c */ /* 0x000fc6000070e170 */
[----:B------:R-:W-:-:S04]  /*19f0*/  FADD.FTZ R4, R4, R13 ;  /* 0x0000000d04047221 */ /* 0x000fc80000010000 */
        /* <DEDUP_REMOVED lines=10> */
.L_x_556:
[----:B------:R-:W-:-:S04]  /*1aa0*/  VIADD R24, R24, 0x1 ;  /* 0x0000000118187836 */ /* 0x000fc80000000000 */
        /* <DEDUP_REMOVED lines=11> */
.L_x_557:
        /* <DEDUP_REMOVED lines=38> */
[----:B------:R-:W-:Y:S02]  /*1dc0*/  LOP3.LUT R68, R68, UR28, R73, 0x96, !PT ;  /* 0x0000001c44447c12 */ /* 0x000fe4000f8e9649 */
[----:B------:R-:W-:Y:S01]  /*1dd0*/  MOV R0, R12 ;  /* 0x0000000c00007202 */ /* 0x000fe20000000f00 */
[----:B------:R-:W-:Y:S01]  /*1de0*/  IMAD.MOV.U32 R12, RZ, RZ, RZ ;  /* 0x000000ffff0c7224 */ /* 0x000fe200078e00ff */
[----:B------:R-:W-:-:S07]  /*1df0*/  LOP3.LUT R71, R14, UR31, R13, 0x96, !PT ;  /* 0x0000001f0e477c12 */ /* 0x000fce000f8e960d */
.L_x_555:
[----:B------:R-:W-:Y:S01]  /*1e00*/  I2FP.F32.U32 R13, R8 ;  /* 0x00000008000d7245 */ /* 0x000fe20000201000 */
[C---:B------:R-:W-:Y:S01]  /*1e10*/  IMAD.U32 R8, R5.reuse, 0x10000, RZ ;  /* 0x0001000005087824 */ /* 0x040fe200078e00ff */
[----:B------:R-:W-:Y:S01]  /*1e20*/  ISETP.NE.AND P2, PT, R12, 0x1, PT ;  /* 0x000000010c00780c */ /* 0x000fe20003f45270 */
[----:B------:R-:W-:Y:S01]  /*1e30*/  IMAD.MOV.U32 R14, RZ, RZ, 0x2 ;  /* 0x00000002ff0e7424 */ /* 0x000fe200078e00ff */
[----:B------:R-:W-:Y:S01]  /*1e40*/  PRMT R5, R5, 0x7632, R5 ;  /* 0x0000763205057816 */ /* 0x000fe20000000005 */
[----:B------:R-:W-:Y:S01]  /*1e50*/  FFMA.FTZ R13, R13, R26, 1.1641532182693481445e-10 ;  /* 0x2f0000000d0d7423 */ /* 0x000fe2000001001a */
[----:B------:R-:W-:-:S04]  /*1e60*/  FMUL.FTZ R8, R8, UR17 ;  /* 0x0000001108087c20 */ /* 0x000fc80008410000 */
[----:B------:R-:W-:Y:S01]  /*1e70*/  FMUL.FTZ R8, R8, UR5 ;  /* 0x0000000508087c20 */ /* 0x000fe20008410000 */
[----:B------:R-:W-:Y:S02]  /*1e80*/  FSETP.GTU.FTZ.AND P1, PT, R13, UR4, PT ;  /* 0x000000040d007c0b */ /* 0x000fe4000bf3c000 */
[C---:B------:R-:W-:Y:S02]  /*1e90*/  SHF.L.U32 R13, R9.reuse, 0x10, RZ ;  /* 0x00000010090d7819 */ /* 0x040fe400000006ff */
[----:B------:R-:W-:Y:S02]  /*1ea0*/  FSEL R8, R8, RZ, !P1 ;  /* 0x000000ff08087208 */ /* 0x000fe40004800000 */
[----:B------:R-:W-:Y:S02]  /*1eb0*/  PLOP3.LUT P1, PT, P1, PT, PT, 0x8, 0x80 ;  /* 0x000000000080781c */ /* 0x000fe40000f2e170 */
[----:B------:R-:W-:Y:S01]  /*1ec0*/  PRMT R9, R9, 0x7632, R9 ;  /* 0x0000763209097816 */ /* 0x000fe20000000009 */
        /* <DEDUP_REMOVED lines=12> */
.L_x_559:
        /* <DEDUP_REMOVED lines=12> */
.L_x_560:
        /* <DEDUP_REMOVED lines=39> */
[----:B------:R-:W-:Y:S01]  /*22c0*/  IMAD.MOV.U32 R14, RZ, RZ, RZ ;  /* 0x000000ffff0e7224 */ /* 0x000fe200078e00ff */
[----:B------:R-:W-:Y:S01]  /*22d0*/  MOV R13, R0 ;  /* 0x00000000000d7202 */ /* 0x000fe20000000f00 */
[----:B------:R-:W-:-:S07]  /*22e0*/  IMAD.MOV.U32 R0, RZ, RZ, R12 ;  /* 0x000000ffff007224 */ /* 0x000fce00078e000c */
.L_x_558:
[----:B------:R-:W-:Y:S01]  /*22f0*/  I2FP.F32.U32 R13, R13 ;  /* 0x0000000d000d7245 */ /* 0x000fe20000201000 */
[----:B------:R-:W-:Y:S01]  /*2300*/  IMAD.U32 R12, R9, 0x10000, RZ ;  /* 0x00010000090c7824 */ /* 0x000fe200078e00ff */
[----:B------:R-:W-:Y:S01]  /*2310*/  SHF.L.U32 R5, R5, 0x10, RZ ;  /* 0x0000001005057819 */ /* 0x000fe200000006ff */
[----:B------:R-:W-:Y:S01]  /*2320*/  IMAD.MOV.U32 R27, RZ, RZ, 0x2 ;  /* 0x00000002ff1b7424 */ /* 0x000fe200078e00ff */
[----:B------:R-:W-:Y:S01]  /*2330*/  ISETP.NE.AND P3, PT, R14, 0x1, PT ;  /* 0x000000010e00780c */ /* 0x000fe20003f65270 */
[----:B------:R-:W-:Y:S01]  /*2340*/  FFMA.FTZ R13, R13, R26, 1.1641532182693481445e-10 ;  /* 0x2f0000000d0d7423 */ /* 0x000fe2000001001a */
[----:B------:R-:W-:Y:S01]  /*2350*/  MOV R9, R72 ;  /* 0x0000004800097202 */ /* 0x000fe20000000f00 */
[----:B------:R-:W-:-:S03]  /*2360*/  FMUL.FTZ R5, R5, UR17 ;  /* 0x0000001105057c20 */ /* 0x000fc60008410000 */
[----:B------:R-:W-:Y:S01]  /*2370*/  FSETP.GTU.FTZ.AND P2, PT, R13, UR4, PT ;  /* 0x000000040d007c0b */ /* 0x000fe2000bf5c000 */
[----:B------:R-:W-:-:S05]  /*2380*/  FMUL.FTZ R5, R5, UR5 ;  /* 0x0000000505057c20 */ /* 0x000fca0008410000 */
        /* <DEDUP_REMOVED lines=13> */
.L_x_562:
        /* <DEDUP_REMOVED lines=12> */
.L_x_563:
[----:B------:R-:W-:Y:S01]  /*2520*/  IMAD.WIDE.U32 R48, R25, -0x326172a9, RZ ;  /* 0xcd9e8d5719307825 */ /* 0x000fe200078e00ff */
[----:B------:R-:W-:-:S03]  /*2530*/  LOP3.LUT R12, R20, UR11, R45, 0x96, !PT ;  /* 0x0000000b140c7c12 */ /* 0x000fc6000f8e962d */
[----:B------:R-:W-:Y:S02]  /*2540*/  HFMA2 R27, -RZ, RZ, 0, 0 ;  /* 0x00000000ff1b7431 */ /* 0x000fe400000001ff */
        /* <DEDUP_REMOVED lines=38> */
[----:B------:R-:W-:-:S07]  /*27b0*/  LOP3.LUT R71, R44, UR31, R13, 0x96, !PT ;  /* 0x0000001f2c477c12 */ /* 0x000fce000f8e960d */
.L_x_561:
[----:B------:R-:W-:Y:S01]  /*27c0*/  I2FP.F32.U32 R9, R9 ;  /* 0x0000000900097245 */ /* 0x000fe20000201000 */
[----:B------:R-:W-:Y:S01]  /*27d0*/  IMAD.U32 R12, R6, 0x10000, RZ ;  /* 0x00010000060c7824 */ /* 0x000fe200078e00ff */
[----:B------:R-:W-:Y:S01]  /*27e0*/  ISETP.NE.AND P4, PT, R27, 0x1, PT ;  /* 0x000000011b00780c */ /* 0x000fe20003f85270 */
[----:B------:R-:W-:Y:S01]  /*27f0*/  IMAD.U32 R14, R10, 0x10000, RZ ;  /* 0x000100000a0e7824 */ /* 0x000fe200078e00ff */
[----:B------:R-:W-:Y:S01]  /*2800*/  PRMT R6, R6, 0x7632, R6 ;  /* 0x0000763206067816 */ /* 0x000fe20000000006 */
[----:B------:R-:W-:Y:S01]  /*2810*/  FFMA.FTZ R9, R9, R26, 1.1641532182693481445e-10 ;  /* 0x2f00000009097423 */ /* 0x000fe2000001001a */
[----:B------:R-:W-:Y:S01]  /*2820*/  FMUL.FTZ R12, R12, UR17 ;  /* 0x000000110c0c7c20 */ /* 0x000fe20008410000 */
[----:B------:R-:W-:Y:S01]  /*2830*/  PRMT R10, R10, 0x7632, R10 ;  /* 0x000076320a0a7816 */ /* 0x000fe2000000000a */
[----:B------:R-:W-:Y:S02]  /*2840*/  IMAD.MOV.U32 R13, RZ, RZ, R72 ;  /* 0x000000ffff0d7224 */ /* 0x000fe400078e0048 */
[----:B------:R-:W-:Y:S01]  /*2850*/  FMUL.FTZ R12, R12, UR5 ;  /* 0x000000050c0c7c20 */ /* 0x000fe20008410000 */
[----:B------:R-:W-:-:S04]  /*2860*/  FSETP.GTU.FTZ.AND P3, PT, R9, UR4, PT ;  /* 0x0000000409007c0b */ /* 0x000fc8000bf7c000 */
[----:B------:R-:W-:Y:S02]  /*2870*/  FSEL R9, R12, RZ, !P3 ;  /* 0x000000ff0c097208 */ /* 0x000fe40005800000 */
[----:B------:R-:W-:Y:S02]  /*2880*/  PLOP3.LUT P3, PT, P3, PT, PT, 0x8, 0x80 ;  /* 0x000000000080781c */ /* 0x000fe40001f6e170 */
[----:B------:R-:W-:Y:S01]  /*2890*/  MOV R12, 0x2 ;  /* 0x00000002000c7802 */ /* 0x000fe20000000f00 */
        /* <DEDUP_REMOVED lines=11> */
.L_x_565:
        /* <DEDUP_REMOVED lines=12> */
.L_x_566:
        /* <DEDUP_REMOVED lines=39> */
[----:B------:R-:W-:Y:S01]  /*2c80*/  IMAD.MOV.U32 R13, RZ, RZ, R0 ;  /* 0x000000ffff0d7224 */ /* 0x000fe200078e0000 */
[----:B------:R-:W-:Y:S01]  /*2c90*/  MOV R0, R12 ;  /* 0x0000000c00007202 */ /* 0x000fe20000000f00 */
[----:B------:R-:W-:-:S07]  /*2ca0*/  IMAD.MOV.U32 R12, RZ, RZ, RZ ;  /* 0x000000ffff0c7224 */ /* 0x000fce00078e00ff */
.L_x_564:
[----:B------:R-:W-:Y:S01]  /*2cb0*/  I2FP.F32.U32 R13, R13 ;  /* 0x0000000d000d7245 */ /* 0x000fe20000201000 */
[----:B------:R-:W-:Y:S01]  /*2cc0*/  IMAD.U32 R6, R6, 0x10000, RZ ;  /* 0x0001000006067824 */ /* 0x000fe200078e00ff */
[----:B------:R-:W-:Y:S01]  /*2cd0*/  ISETP.NE.AND P5, PT, R12, 0x1, PT ;  /* 0x000000010c00780c */ /* 0x000fe20003fa5270 */
[----:B------:R-:W-:Y:S02]  /*2ce0*/  IMAD.MOV.U32 R44, RZ, RZ, 0x2 ;  /* 0x00000002ff2c7424 */ /* 0x000fe400078e00ff */
[----:B------:R-:W-:Y:S01]  /*2cf0*/  FFMA.FTZ R13, R13, R26, 1.1641532182693481445e-10 ;  /* 0x2f0000000d0d7423 */ /* 0x000fe2000001001a */
[----:B------:R-:W-:-:S04]  /*2d00*/  FMUL.FTZ R6, R6, UR17 ;  /* 0x0000001106067c20 */ /* 0x000fc80008410000 */
[----:B------:R-:W-:Y:S01]  /*2d10*/  FMUL.FTZ R6, R6, UR5 ;  /* 0x0000000506067c20 */ /* 0x000fe20008410000 */
[----:B------:R-:W-:Y:S02]  /*2d20*/  FSETP.GTU.FTZ.AND P4, PT, R13, UR4, PT ;  /* 0x000000040d007c0b */ /* 0x000fe4000bf9c000 */
[----:B------:R-:W-:Y:S01]  /*2d30*/  SHF.L.U32 R13, R10, 0x10, RZ ;  /* 0x000000100a0d7819 */ /* 0x000fe200000006ff */
[----:B------:R-:W-:Y:S01]  /*2d40*/  IMAD.MOV.U32 R10, RZ, RZ, R72 ;  /* 0x000000ffff0a7224 */ /* 0x000fe200078e0048 */
[----:B------:R-:W-:Y:S02]  /*2d50*/  FSEL R6, R6, RZ, !P4 ;  /* 0x000000ff06067208 */ /* 0x000fe40006000000 */
[----:B------:R-:W-:-:S03]  /*2d60*/  PLOP3.LUT P4, PT, P4, PT, PT, 0x8, 0x80 ;  /* 0x000000000080781c */ /* 0x000fc6000278e170 */
[----:B------:R-:W-:-:S05]  /*2d70*/  FADD.FTZ R6, R6, R13 ;  /* 0x0000000d06067221 */ /* 0x000fca0000010000 */
        /* <DEDUP_REMOVED lines=10> */
.L_x_568:
        /* <DEDUP_REMOVED lines=12> */
.L_x_569:
[----:B------:R-:W-:Y:S01]  /*2ee0*/  IMAD.WIDE.U32 R50, R25, -0x326172a9, RZ ;  /* 0xcd9e8d5719327825 */ /* 0x000fe200078e00ff */
[----:B------:R-:W-:Y:S02]  /*2ef0*/  LOP3.LUT R44, R20, UR11, R47, 0x96, !PT ;  /* 0x0000000b142c7c12 */ /* 0x000fe4000f8e962f */
[----:B------:R-:W-:Y:S02]  /*2f00*/  MOV R10, R0 ;  /* 0x00000000000a7202 */ /* 0x000fe40000000f00 */
        /* <DEDUP_REMOVED lines=38> */
[----:B------:R-:W-:-:S07]  /*3170*/  IMAD.MOV.U32 R44, RZ, RZ, RZ ;  /* 0x000000ffff2c7224 */ /* 0x000fce00078e00ff */
.L_x_567:
[----:B------:R-:W-:Y:S01]  /*3180*/  I2FP.F32.U32 R27, R10 ;  /* 0x0000000a001b7245 */ /* 0x000fe20000201000 */
[----:B------:R-:W-:Y:S01]  /*3190*/  IMAD.U32 R45, R11, 0x10000, RZ ;  /* 0x000100000b2d7824 */ /* 0x000fe200078e00ff */
[----:B------:R-:W-:Y:S01]  /*31a0*/  SHF.L.U32 R10, R7, 0x10, RZ ;  /* 0x00000010070a7819 */ /* 0x000fe200000006ff */
[----:B------:R-:W-:Y:S01]  /*31b0*/  IMAD.MOV.U32 R52, RZ, RZ, 0x2 ;  /* 0x00000002ff347424 */ /* 0x000fe200078e00ff */
[----:B------:R-:W-:Y:S01]  /*31c0*/  ISETP.NE.AND P6, PT, R44, 0x1, PT ;  /* 0x000000012c00780c */ /* 0x000fe20003fc5270 */
[----:B------:R-:W-:Y:S01]  /*31d0*/  FFMA.FTZ R27, R27, R26, 1.1641532182693481445e-10 ;  /* 0x2f0000001b1b7423 */ /* 0x000fe2000001001a */
[----:B------:R-:W-:Y:S01]  /*31e0*/  PRMT R50, R11, 0x7632, R50 ;  /* 0x000076320b327816 */ /* 0x000fe20000000032 */
[----:B------:R-:W-:Y:S01]  /*31f0*/  FMUL.FTZ R10, R10, UR17 ;  /* 0x000000110a0a7c20 */ /* 0x000fe20008410000 */
[----:B------:R-:W-:Y:S02]  /*3200*/  MOV R11, R72 ;  /* 0x00000048000b7202 */ /* 0x000fe40000000f00 */
[----:B------:R-:W-:Y:S01]  /*3210*/  FSETP.GTU.FTZ.AND P5, PT, R27, UR4, PT ;  /* 0x000000041b007c0b */ /* 0x000fe2000bfbc000 */
[----:B------:R-:W-:Y:S01]  /*3220*/  FMUL.FTZ R10, R10, UR5 ;  /* 0x000000050a0a7c20 */ /* 0x000fe20008410000 */
[----:B------:R-:W-:-:S04]  /*3230*/  PRMT R27, R7, 0x7632, R27 ;  /* 0x00007632071b7816 */ /* 0x000fc8000000001b */
        /* <DEDUP_REMOVED lines=13> */
.L_x_571:
[----:B------:R-:W-:-:S04]  /*3310*/  IADD3 R24, PT, PT, R24, 0x1, RZ ;  /* 0x0000000118187810 */ /* 0x000fc80007ffe0ff */
        /* <DEDUP_REMOVED lines=13> */
.L_x_572:
[----:B------:R-:W-:Y:S01]  /*33f0*/  IMAD.WIDE.U32 R48, R25, -0x326172a9, RZ ;  /* 0xcd9e8d5719307825 */ /* 0x000fe200078e00ff */
[----:B------:R-:W-:-:S03]  /*3400*/  LOP3.LUT R10, R20, UR11, R45, 0x96, !PT ;  /* 0x0000000b140a7c12 */ /* 0x000fc6000f8e962d */
[----:B------:R-:W-:Y:S01]  /*3410*/  HFMA2 R52, -RZ, RZ, 0, 0 ;  /* 0x00000000ff347431 */ /* 0x000fe200000001ff */
        /* <DEDUP_REMOVED lines=37> */
[----:B------:R-:W-:Y:S02]  /*3670*/  IMAD.MOV.U32 R11, RZ, RZ, R0 ;  /* 0x000000ffff0b7224 */ /* 0x000fe400078e0000 */
[----:B------:R-:W-:-:S07]  /*3680*/  IMAD.MOV.U32 R0, RZ, RZ, R10 ;  /* 0x000000ffff007224 */ /* 0x000fce00078e000a */
.L_x_570:
[----:B------:R-:W-:Y:S01]  /*3690*/  I2FP.F32.U32 R11, R11 ;  /* 0x0000000b000b7245 */ /* 0x000fe20000201000 */
[----:B------:R-:W-:Y:S01]  /*36a0*/  IMAD.U32 R27, R27, 0x10000, RZ ;  /* 0x000100001b1b7824 */ /* 0x000fe200078e00ff */
[----:B------:R-:W-:Y:S01]  /*36b0*/  F2FP.BF16.F32.PACK_AB R6, R6, R9 ;  /* 0x000000090606723e */ /* 0x000fe200000010ff */
[----:B------:R-:W-:Y:S01]  /*36c0*/  IMAD.U32 R50, R50, 0x10000, RZ ;  /* 0x0001000032327824 */ /* 0x000fe200078e00ff */
[----:B------:R-:W-:Y:S01]  /*36d0*/  F2FP.BF16.F32.PACK_AB R5, R5, R8 ;  /* 0x000000080505723e */ /* 0x000fe200000010ff */
[----:B------:R-:W-:Y:S01]  /*36e0*/  FFMA.FTZ R11, R11, R26, 1.1641532182693481445e-10 ;  /* 0x2f0000000b0b7423 */ /* 0x000fe2000001001a */
[----:B------:R-:W-:Y:S01]  /*36f0*/  FMUL.FTZ R27, R27, UR17 ;  /* 0x000000111b1b7c20 */ /* 0x000fe20008410000 */
[----:B------:R-:W-:-:S03]  /*3700*/  F2FP.BF16.F32.PACK_AB R4, R4, R3 ;  /* 0x000000030404723e */ /* 0x000fc600000010ff */
[----:B------:R-:W-:Y:S01]  /*3710*/  FMUL.FTZ R27, R27, UR5 ;  /* 0x000000051b1b7c20 */ /* 0x000fe20008410000 */
[----:B------:R-:W-:-:S04]  /*3720*/  FSETP.GTU.FTZ.AND P6, PT, R11, UR4, PT ;  /* 0x000000040b007c0b */ /* 0x000fc8000bfdc000 */
[----:B------:R-:W-:Y:S02]  /*3730*/  FSEL R27, R27, RZ, !P6 ;  /* 0x000000ff1b1b7208 */ /* 0x000fe40007000000 */
[----:B------:R-:W-:-:S03]  /*3740*/  PLOP3.LUT P6, PT, P6, PT, PT, 0x8, 0x80 ;  /* 0x000000000080781c */ /* 0x000fc600037ce170 */
[----:B------:R-:W-:-:S05]  /*3750*/  FADD.FTZ R11, R27, R50 ;  /* 0x000000321b0b7221 */ /* 0x000fca0000010000 */
[----:B------:R-:W-:Y:S01]  /*3760*/  F2FP.BF16.F32.PACK_AB R7, R11, R7 ;  /* 0x000000070b07723e */ /* 0x000fe200000010ff */
[----:B------:R-:W-:Y:S06]  /*3770*/  BRA `(.L_x_573) ;  /* 0x00000024009c7947 */ /* 0x000fec0003800000 */
.L_x_549:
[----:B------:R-:W-:Y:S01]  /*3780*/  ISETP.NE.AND P0, PT, R69, 0x1, PT ;  /* 0x000000014500780c */ /* 0x000fe20003f05270 */
[----:B------:R-:W-:Y:S01]  /*3790*/  IMAD.MOV.U32 R2, RZ, RZ, R72 ;  /* 0x000000ffff027224 */ /* 0x000fe200078e0048 */
[----:B------:R-:W-:Y:S01]  /*37a0*/  MOV R8, 0x2 ;  /* 0x0000000200087802 */ /* 0x000fe20000000f00 */
[----:B------:R-:W-:-:S10]  /*37b0*/  IMAD.MOV.U32 R0, RZ, RZ, R60 ;  /* 0x000000ffff007224 */ /* 0x000fd400078e003c */
[----:B------:R-:W-:Y:S05]  /*37c0*/  @!P0 BRA `(.L_x_574) ;  /* 0x0000000400008947 */ /* 0x000fea0003800000 */
[----:B------:R-:W-:-:S13]  /*37d0*/  ISETP.NE.AND P0, PT, R69, 0x3, PT ;  /* 0x000000034500780c */ /* 0x000fda0003f05270 */
[----:B------:R-:W-:Y:S05]  /*37e0*/  @!P0 BRA `(.L_x_575) ;  /* 0x0000000000208947 */ /* 0x000fea0003800000 */
[----:B------:R-:W-:-:S13]  /*37f0*/  ISETP.NE.AND P0, PT, R69, 0x2, PT ;  /* 0x000000024500780c */ /* 0x000fda0003f05270 */
[----:B------:R-:W-:Y:S01]  /*3800*/  @!P0 MOV R8, 0x3 ;  /* 0x0000000300088802 */ /* 0x000fe20000000f00 */
[--C-:B------:R-:W-:Y:S01]  /*3810*/  @!P0 IMAD.MOV.U32 R0, RZ, RZ, R60.reuse ;  /* 0x000000ffff008224 */ /* 0x100fe200078e003c */
[----:B------:R-:W-:Y:S01]  /*3820*/  @P0 IADD3 R8, PT, PT, R69, 0x1, RZ ;  /* 0x0000000145080810 */ /* 0x000fe20007ffe0ff */
[----:B------:R-:W-:Y:S02]  /*3830*/  @!P0 IMAD.MOV.U32 R2, RZ, RZ, R71 ;  /* 0x000000ffff028224 */ /* 0x000fe400078e0047 */
[----:B------:R-:W-:Y:S02]  /*3840*/  @P0 IMAD.MOV.U32 R0, RZ, RZ, R60 ;  /* 0x000000ffff000224 */ /* 0x000fe400078e003c */
[----:B------:R-:W-:Y:S01]  /*3850*/  @P0 IMAD.MOV.U32 R2, RZ, RZ, R68 ;  /* 0x000000ffff020224 */ /* 0x000fe200078e0044 */
[----:B------:R-:W-:Y:S06]  /*3860*/  BRA `(.L_x_574) ;  /* 0x0000000000d87947 */ /* 0x000fec0003800000 */
.L_x_575:
        /* <DEDUP_REMOVED lines=12> */
.L_x_576:
        /* <DEDUP_REMOVED lines=40> */
[----:B------:R-:W-:Y:S02]  /*3bb0*/  HFMA2 R8, -RZ, RZ, 0, 0 ;  /* 0x00000000ff087431 */ /* 0x000fe400000001ff */
[----:B------:R-:W-:-:S07]  /*3bc0*/  IMAD.MOV.U32 R2, RZ, RZ, R60 ;  /* 0x000000ffff027224 */ /* 0x000fce00078e003c */
.L_x_574:
[----:B------:R-:W-:Y:S01]  /*3bd0*/  I2FP.F32.U32 R3, R2 ;  /* 0x0000000200037245 */ /* 0x000fe20000201000 */
[----:B-----5:R-:W-:Y:S01]  /*3be0*/  IMAD.U32 R2, R4, 0x10000, RZ ;  /* 0x0001000004027824 */ /* 0x020fe200078e00ff */
[----:B------:R-:W-:Y:S01]  /*3bf0*/  ISETP.NE.AND P1, PT, R8, 0x1, PT ;  /* 0x000000010800780c */ /* 0x000fe20003f25270 */
[----:B------:R-:W-:Y:S01]  /*3c00*/  UMOV UR5, UR7 ;  /* 0x0000000700057c82 */ /* 0x000fe20008000000 */
[----:B------:R-:W-:Y:S01]  /*3c10*/  UMOV UR4, UR6 ;  /* 0x0000000600047c82 */ /* 0x000fe20008000000 */
[----:B------:R-:W-:Y:S01]  /*3c20*/  FFMA.FTZ R3, R3, R26, 1.1641532182693481445e-10 ;  /* 0x2f00000003037423 */ /* 0x000fe2000001001a */
[----:B------:R-:W-:Y:S01]  /*3c30*/  FMUL.FTZ R2, R2, UR17 ;  /* 0x0000001102027c20 */ /* 0x000fe20008410000 */
[----:B------:R-:W-:Y:S01]  /*3c40*/  PRMT R4, R4, 0x7632, R4 ;  /* 0x0000763204047816 */ /* 0x000fe20000000004 */
[----:B------:R-:W-:Y:S01]  /*3c50*/  IMAD.MOV.U32 R10, RZ, RZ, 0x2 ;  /* 0x00000002ff0a7424 */ /* 0x000fe200078e00ff */
[----:B------:R-:W-:Y:S01]  /*3c60*/  MOV R9, R72 ;  /* 0x0000004800097202 */ /* 0x000fe20000000f00 */
[----:B------:R-:W-:Y:S01]  /*3c70*/  FMUL.FTZ R2, R2, UR5 ;  /* 0x0000000502027c20 */ /* 0x000fe20008410000 */
[----:B------:R-:W-:-:S04]  /*3c80*/  FSETP.GTU.FTZ.AND P0, PT, R3, UR4, PT ;  /* 0x0000000403007c0b */ /* 0x000fc8000bf1c000 */
        /* <DEDUP_REMOVED lines=13> */
.L_x_578:
        /* <DEDUP_REMOVED lines=12> */
.L_x_579:
        /* <DEDUP_REMOVED lines=42> */
.L_x_577:
        /* <DEDUP_REMOVED lines=8> */
[----:B------:R-:W-:Y:S02]  /*4140*/  MOV R9, R72 ;  /* 0x0000004800097202 */ /* 0x000fe40000000f00 */
[----:B------:R-:W-:Y:S02]  /*4150*/  FSEL R4, R4, RZ, !P1 ;  /* 0x000000ff04047208 */ /* 0x000fe40004800000 */
[----:B------:R-:W-:-:S03]  /*4160*/  PLOP3.LUT P0, PT, P1, PT, PT, 0x8, 0x80 ;  /* 0x000000000080781c */ /* 0x000fc60000f0e170 */
        /* <DEDUP_REMOVED lines=10> */
.L_x_581:
        /* <DEDUP_REMOVED lines=12> */
.L_x_582:
        /* <DEDUP_REMOVED lines=40> */
[----:B------:R-:W-:Y:S02]  /*4550*/  IMAD.MOV.U32 R9, RZ, RZ, R0 ;  /* 0x000000ffff097224 */ /* 0x000fe400078e0000 */
[----:B------:R-:W-:-:S07]  /*4560*/  IMAD.MOV.U32 R0, RZ, RZ, R8 ;  /* 0x000000ffff007224 */ /* 0x000fce00078e0008 */
.L_x_580:
[----:B------:R-:W-:Y:S01]  /*4570*/  I2FP.F32.U32 R9, R9 ;  /* 0x0000000900097245 */ /* 0x000fe20000201000 */
[----:B------:R-:W-:Y:S01]  /*4580*/  IMAD.U32 R8, R5, 0x10000, RZ ;  /* 0x0001000005087824 */ /* 0x000fe200078e00ff */
[----:B------:R-:W-:Y:S01]  /*4590*/  ISETP.NE.AND P3, PT, R11, 0x1, PT ;  /* 0x000000010b00780c */ /* 0x000fe20003f65270 */
[----:B------:R-:W-:Y:S01]  /*45a0*/  IMAD.MOV.U32 R10, RZ, RZ, 0x2 ;  /* 0x00000002ff0a7424 */ /* 0x000fe200078e00ff */
[----:B------:R-:W-:Y:S01]  /*45b0*/  PRMT R5, R5, 0x7632, R5 ;  /* 0x0000763205057816 */ /* 0x000fe20000000005 */
        /* <DEDUP_REMOVED lines=17> */
.L_x_584:
        /* <DEDUP_REMOVED lines=12> */
.L_x_585:
        /* <DEDUP_REMOVED lines=39> */
[----:B------:R-:W-:Y:S02]  /*4a00*/  IMAD.MOV.U32 R0, RZ, RZ, R10 ;  /* 0x000000ffff007224 */ /* 0x000fe400078e000a */
[----:B------:R-:W-:Y:S01]  /*4a10*/  HFMA2 R10, -RZ, RZ, 0, 0 ;  /* 0x00000000ff0a7431 */ /* 0x000fe200000001ff */
[----:B------:R-:W-:-:S07]  /*4a20*/  LOP3.LUT R71, R12, UR31, R11, 0x96, !PT ;  /* 0x0000001f0c477c12 */ /* 0x000fce000f8e960b */
.L_x_583:
        /* <DEDUP_REMOVED lines=21> */
.L_x_587:
        /* <DEDUP_REMOVED lines=12> */
.L_x_588:
        /* <DEDUP_REMOVED lines=41> */
[----:B------:R-:W-:-:S07]  /*4ed0*/  HFMA2 R12, -RZ, RZ, 0, 0 ;  /* 0x00000000ff0c7431 */ /* 0x000fce00000001ff */
.L_x_586:
[----:B------:R-:W-:Y:S01]  /*4ee0*/  I2FP.F32.U32 R9, R9 ;  /* 0x0000000900097245 */ /* 0x000fe20000201000 */
[----:B------:R-:W-:Y:S01]  /*4ef0*/  IMAD.U32 R10, R6, 0x10000, RZ ;  /* 0x00010000060a7824 */ /* 0x000fe200078e00ff */
[----:B------:R-:W-:Y:S02]  /*4f00*/  ISETP.NE.AND P5, PT, R12, 0x1, PT ;  /* 0x000000010c00780c */ /* 0x000fe40003fa5270 */
[----:B------:R-:W-:Y:S01]  /*4f10*/  PRMT R6, R6, 0x7632, R6 ;  /* 0x0000763206067816 */ /* 0x000fe20000000006 */
[----:B------:R-:W-:Y:S01]  /*4f20*/  FFMA.FTZ R9, R9, R26, 1.1641532182693481445e-10 ;  /* 0x2f00000009097423 */ /* 0x000fe2000001001a */
[----:B------:R-:W-:Y:S01]  /*4f30*/  FMUL.FTZ R10, R10, UR17 ;  /* 0x000000110a0a7c20 */ /* 0x000fe20008410000 */
[----:B------:R-:W-:-:S03]  /*4f40*/  MOV R11, R72 ;  /* 0x00000048000b7202 */ /* 0x000fc60000000f00 */
[----:B------:R-:W-:Y:S01]  /*4f50*/  FSETP.GTU.FTZ.AND P4, PT, R9, UR4, PT ;  /* 0x0000000409007c0b */ /* 0x000fe2000bf9c000 */
[----:B------:R-:W-:Y:S01]  /*4f60*/  FMUL.FTZ R9, R10, UR5 ;  /* 0x000000050a097c20 */ /* 0x000fe20008410000 */
[----:B------:R-:W-:Y:S02]  /*4f70*/  IMAD.MOV.U32 R10, RZ, RZ, 0x2 ;  /* 0x00000002ff0a7424 */ /* 0x000fe400078e00ff */
[----:B------:R-:W-:Y:S02]  /*4f80*/  PLOP3.LUT P3, PT, P4, PT, PT, 0x8, 0x80 ;  /* 0x000000000080781c */ /* 0x000fe4000276e170 */
[----:B------:R-:W-:-:S05]  /*4f90*/  FSEL R9, R9, RZ, !P4 ;  /* 0x000000ff09097208 */ /* 0x000fca0006000000 */
        /* <DEDUP_REMOVED lines=10> */
.L_x_590:
        /* <DEDUP_REMOVED lines=12> */
.L_x_591:
        /* <DEDUP_REMOVED lines=40> */
[----:B------:R-:W-:Y:S02]  /*5380*/  IMAD.MOV.U32 R0, RZ, RZ, R10 ;  /* 0x000000ffff007224 */ /* 0x000fe400078e000a */
[----:B------:R-:W-:-:S07]  /*5390*/  HFMA2 R10, -RZ, RZ, 0, 0 ;  /* 0x00000000ff0a7431 */ /* 0x000fce00000001ff */
.L_x_589:
        /* <DEDUP_REMOVED lines=21> */
.L_x_593:
[----:B------:R-:W-:-:S04]  /*54f0*/  IADD3 R24, PT, PT, R24, 0x1, RZ ;  /* 0x0000000118187810 */ /* 0x000fc80007ffe0ff */
        /* <DEDUP_REMOVED lines=11> */
.L_x_594:
        /* <DEDUP_REMOVED lines=42> */
.L_x_592:
        /* <DEDUP_REMOVED lines=22> */
.L_x_596:
        /* <DEDUP_REMOVED lines=14> */
.L_x_597:
        /* <DEDUP_REMOVED lines=42> */
.L_x_595:
[----:B------:R-:W-:Y:S01]  /*5d30*/  I2FP.F32.U32 R11, R11 ;  /* 0x0000000b000b7245 */ /* 0x000fe20000201000 */
[----:B------:R-:W-:Y:S01]  /*5d40*/  IMAD.U32 R27, R27, 0x10000, RZ ;  /* 0x000100001b1b7824 */ /* 0x000fe200078e00ff */
[----:B------:R-:W-:Y:S02]  /*5d50*/  F2FP.BF16.F32.PACK_AB R6, R6, R9 ;  /* 0x000000090606723e */ /* 0x000fe400000010ff */
[----:B------:R-:W-:Y:S01]  /*5d60*/  F2FP.BF16.F32.PACK_AB R5, R5, R8 ;  /* 0x000000080505723e */ /* 0x000fe200000010ff */
[----:B------:R-:W-:Y:S01]  /*5d70*/  FFMA.FTZ R11, R11, R26, 1.1641532182693481445e-10 ;  /* 0x2f0000000b0b7423 */ /* 0x000fe2000001001a */
[----:B------:R-:W-:Y:S01]  /*5d80*/  FMUL.FTZ R27, R27, UR17 ;  /* 0x000000111b1b7c20 */ /* 0x000fe20008410000 */
[----:B------:R-:W-:-:S03]  /*5d90*/  F2FP.BF16.F32.PACK_AB R4, R4, R3 ;  /* 0x000000030404723e */ /* 0x000fc600000010ff */
[----:B------:R-:W-:Y:S01]  /*5da0*/  FMUL.FTZ R27, R27, UR5 ;  /* 0x000000051b1b7c20 */ /* 0x000fe20008410000 */
[----:B------:R-:W-:-:S04]  /*5db0*/  FSETP.GTU.FTZ.AND P6, PT, R11, UR4, PT ;  /* 0x000000040b007c0b */ /* 0x000fc8000bfdc000 */
[----:B------:R-:W-:Y:S02]  /*5dc0*/  FSEL R11, R27, RZ, !P6 ;  /* 0x000000ff1b0b7208 */ /* 0x000fe40007000000 */
[----:B------:R-:W-:Y:S02]  /*5dd0*/  PLOP3.LUT P6, PT, P6, PT, PT, 0x8, 0x80 ;  /* 0x000000000080781c */ /* 0x000fe400037ce170 */
[----:B------:R-:W-:-:S11]  /*5de0*/  F2FP.BF16.F32.PACK_AB R7, R11, R7 ;  /* 0x000000070b07723e */ /* 0x000fd600000010ff */
.L_x_573:
[----:B------:R-:W0:Y:S01]  /*5df0*/  LDC.64 R82, c[0x0][0x3a8] ;  /* 0x0000ea00ff527b82 */ /* 0x000e220000000a00 */
[----:B------:R-:W-:Y:S02]  /*5e00*/  SEL R10, RZ, 0x1000000, !P6 ;  /* 0x01000000ff0a7807 */ /* 0x000fe40007000000 */
[----:B------:R-:W-:Y:S02]  /*5e10*/  SEL R9, RZ, 0x10000, !P5 ;  /* 0x00010000ff097807 */ /* 0x000fe40006800000 */
[----:B------:R-:W-:Y:S02]  /*5e20*/  SEL R44, RZ, 0x100, !P4 ;  /* 0x00000100ff2c7807 */ /* 0x000fe40006000000 */
[----:B------:R-:W-:Y:S01]  /*5e30*/  ISETP.NE.AND P6, PT, R2, RZ, PT ;  /* 0x000000ff0200720c */ /* 0x000fe20003fc5270 */
[----:B------:R-:W1:Y:S01]  /*5e40*/  LDC.64 R80, c[0x0][0x3b0] ;  /* 0x0000ec00ff507b82 */ /* 0x000e620000000a00 */
[----:B------:R-:W-:Y:S02]  /*5e50*/  SEL R8, RZ, 0x1000000, !P2 ;  /* 0x01000000ff087807 */ /* 0x000fe40005000000 */
[----:B------:R-:W-:-:S02]  /*5e60*/  SEL R3, RZ, 0x10000, !P1 ;  /* 0x00010000ff037807 */ /* 0x000fc40004800000 */
[----:B------:R-:W-:Y:S02]  /*5e70*/  SEL R2, RZ, 0x100, !P0 ;  /* 0x00000100ff027807 */ /* 0x000fe40004000000 */
[----:B------:R-:W-:Y:S01]  /*5e80*/  LOP3.LUT R44, R44, R10, R9, 0xfe, !PT ;  /* 0x0000000a2c2c7212 */ /* 0x000fe200078efe09 */
[C---:B------:R-:W-:Y:S01]  /*5e90*/  VIADD R10, R19.reuse, 0x100 ;  /* 0x00000100130a7836 */ /* 0x040fe20000000000 */
[----:B------:R-:W-:Y:S02]  /*5ea0*/  SEL R9, RZ, 0x1, !P3 ;  /* 0x00000001ff097807 */ /* 0x000fe40005800000 */
[----:B------:R-:W-:Y:S01]  /*5eb0*/  LOP3.LUT R2, R2, R8, R3, 0xfe, !PT ;  /* 0x0000000802027212 */ /* 0x000fe200078efe03 */
[----:B------:R-:W-:Y:S01]  /*5ec0*/  IMAD.WIDE.U32 R46, R10, 0x10, R74 ;  /* 0x000000100a2e7825 */ /* 0x000fe200078e004a */
[----:B------:R-:W-:Y:S02]  /*5ed0*/  SEL R27, RZ, 0x1, !P6 ;  /* 0x00000001ff1b7807 */ /* 0x000fe40007000000 */
[----:B------:R-:W-:Y:S01]  /*5ee0*/  LOP3.LUT R3, R44, R9, RZ, 0xfc, !PT ;  /* 0x000000092c037212 */ /* 0x000fe200078efcff */
[----:B0-----:R-:W-:Y:S01]  /*5ef0*/  IMAD.WIDE.U32 R8, R19, 0x10, R82 ;  /* 0x0000001013087825 */ /* 0x001fe200078e0052 */
[----:B------:R-:W-:-:S04]  /*5f00*/  LOP3.LUT R2, R2, R27, RZ, 0xfc, !PT ;  /* 0x0000001b02027212 */ /* 0x000fc800078efcff */
[----:B------:R-:W-:Y:S01]  /*5f10*/  STG.E.128 desc[UR8][R8.64], R4 ;  /* 0x0000000408007986 */ /* 0x000fe2000c101d08 */
[----:B-1----:R-:W-:-:S05]  /*5f20*/  IMAD.WIDE.U32 R44, R19, 0x8, R80 ;  /* 0x00000008132c7825 */ /* 0x002fca00078e0050 */
[----:B------:R0:W-:Y:S04]  /*5f30*/  STG.E.64 desc[UR8][R44.64], R2 ;  /* 0x000000022c007986 */ /* 0x0001e8000c101b08 */
[----:B0-----:R-:W5:Y:S01]  /*5f40*/  LDG.E.128 R44, desc[UR8][R46.64] ;  /* 0x000000082e2c7981 */ /* 0x001f62000c1e1d00 */
[----:B------:R-:W-:Y:S05]  /*5f50*/  BRA.U !UP1, `(.L_x_598) ;  /* 0x0000002509d87547 */ /* 0x000fea000b800000 */
[----:B------:R-:W0:Y:S02]  /*5f60*/  LDC.64 R2, c[0x0][0x3a0] ;  /* 0x0000e800ff027b82 */ /* 0x000e240000000a00 */
[----:B0-----:R-:W-:-:S05]  /*5f70*/  IMAD.WIDE.U32 R2, R10, 0x10, R2 ;  /* 0x000000100a027825 */ /* 0x001fca00078e0002 */
[----:B------:R0:W5:Y:S01]  /*5f80*/  LDG.E.128 R48, desc[UR8][R2.64] ;  /* 0x0000000802307981 */ /* 0x000162000c1e1d00 */
[----:B------:R-:W-:Y:S01]  /*5f90*/  ISETP.NE.AND P0, PT, R52, 0x1, PT ;  /* 0x000000013400780c */ /* 0x000fe20003f05270 */
[----:B------:R-:W-:Y:S01]  /*5fa0*/  IMAD.MOV.U32 R5, RZ, RZ, R72 ;  /* 0x000000ffff057224 */ /* 0x000fe200078e0048 */
[----:B------:R-:W-:Y:S01]  /*5fb0*/  MOV R4, 0x2 ;  /* 0x0000000200047802 */ /* 0x000fe20000000f00 */
[----:B------:R-:W-:-:S10]  /*5fc0*/  IMAD.MOV.U32 R27, RZ, RZ, R0 ;  /* 0x000000ffff1b7224 */ /* 0x000fd400078e0000 */
[----:B0-----:R-:W-:Y:S05]  /*5fd0*/  @!P0 BRA `(.L_x_599) ;  /* 0x0000000400008947 */ /* 0x001fea0003800000 */
        /* <DEDUP_REMOVED lines=10> */
.L_x_600:
        /* <DEDUP_REMOVED lines=12> */
.L_x_601:
        /* <DEDUP_REMOVED lines=38> */
[----:B------:R-:W-:-:S03]  /*63a0*/  LOP3.LUT R68, R68, UR28, R73, 0x96, !PT ;  /* 0x0000001c44447c12 */ /* 0x000fc6000f8e9649 */
[----:B------:R-:W-:Y:S01]  /*63b0*/  IMAD.MOV.U32 R27, RZ, RZ, R2 ;  /* 0x000000ffff1b7224 */ /* 0x000fe200078e0002 */
[----:B------:R-:W-:Y:S01]  /*63c0*/  LOP3.LUT R71, R4, UR31, R3, 0x96, !PT ;  /* 0x0000001f04477c12 */ /* 0x000fe2000f8e9603 */
[----:B------:R-:W-:-:S07]  /*63d0*/  HFMA2 R4, -RZ, RZ, 0, 0 ;  /* 0x00000000ff047431 */ /* 0x000fce00000001ff */
.L_x_599:
[----:B------:R-:W-:Y:S01]  /*63e0*/  I2FP.F32.U32 R3, R5 ;  /* 0x0000000500037245 */ /* 0x000fe20000201000 */
[----:B-----5:R-:W-:Y:S01]  /*63f0*/  IMAD.U32 R0, R44, 0x10000, RZ ;  /* 0x000100002c007824 */ /* 0x020fe200078e00ff */
[----:B------:R-:W-:Y:S01]  /*6400*/  ISETP.NE.AND P1, PT, R4, 0x1, PT ;  /* 0x000000010400780c */ /* 0x000fe20003f25270 */
[----:B------:R-:W-:Y:S01]  /*6410*/  IMAD.U32 R9, R48, 0x10000, RZ ;  /* 0x0001000030097824 */ /* 0x000fe200078e00ff */
[----:B------:R-:W-:Y:S01]  /*6420*/  PRMT R44, R44, 0x7632, R44 ;  /* 0x000076322c2c7816 */ /* 0x000fe2000000002c */
[----:B------:R-:W-:Y:S01]  /*6430*/  FFMA.FTZ R3, R3, R26, 1.1641532182693481445e-10 ;  /* 0x2f00000003037423 */ /* 0x000fe2000001001a */
[----:B------:R-:W-:Y:S01]  /*6440*/  FMUL.FTZ R0, R0, UR17 ;  /* 0x0000001100007c20 */ /* 0x000fe20008410000 */
[----:B------:R-:W-:Y:S02]  /*6450*/  PRMT R48, R48, 0x7632, R48 ;  /* 0x0000763230307816 */ /* 0x000fe40000000030 */
[----:B------:R-:W-:Y:S01]  /*6460*/  MOV R2, 0x2 ;  /* 0x0000000200027802 */ /* 0x000fe20000000f00 */
[----:B------:R-:W-:Y:S01]  /*6470*/  FMUL.FTZ R0, R0, UR5 ;  /* 0x0000000500007c20 */ /* 0x000fe20008410000 */
[----:B------:R-:W-:Y:S01]  /*6480*/  FSETP.GTU.FTZ.AND P0, PT, R3, UR4, PT ;  /* 0x0000000403007c0b */ /* 0x000fe2000bf1c000 */
[----:B------:R-:W-:-:S03]  /*6490*/  IMAD.MOV.U32 R3, RZ, RZ, R72 ;  /* 0x000000ffff037224 */ /* 0x000fc600078e0048 */
        /* <DEDUP_REMOVED lines=13> */
.L_x_603:
        /* <DEDUP_REMOVED lines=12> */
.L_x_604:
        /* <DEDUP_REMOVED lines=42> */
.L_x_602:
        /* <DEDUP_REMOVED lines=8> */
[----:B------:R-:W-:-:S03]  /*6950*/  IMAD.U32 R3, R48, 0x10000, RZ ;  /* 0x0001000030037824 */ /* 0x000fc600078e00ff */
        /* <DEDUP_REMOVED lines=13> */
.L_x_606:
        /* <DEDUP_REMOVED lines=12> */
.L_x_607:
        /* <DEDUP_REMOVED lines=42> */
.L_x_605:
[----:B------:R-:W-:Y:S01]  /*6d90*/  I2FP.F32.U32 R3, R3 ;  /* 0x0000000300037245 */ /* 0x000fe20000201000 */
[----:B------:R-:W-:Y:S01]  /*6da0*/  IMAD.U32 R2, R45, 0x10000, RZ ;  /* 0x000100002d027824 */ /* 0x000fe200078e00ff */
[----:B------:R-:W-:Y:S01]  /*6db0*/  ISETP.NE.AND P2, PT, R4, 0x1, PT ;  /* 0x000000010400780c */ /* 0x000fe20003f45270 */
[----:B------:R-:W-:Y:S01]  /*6dc0*/  IMAD.U32 R7, R49, 0x10000, RZ ;  /* 0x0001000031077824 */ /* 0x000fe200078e00ff */
[----:B------:R-:W-:Y:S01]  /*6dd0*/  PRMT R6, R45, 0x7632, R6 ;  /* 0x000076322d067816 */ /* 0x000fe20000000006 */
[----:B------:R-:W-:Y:S01]  /*6de0*/  FFMA.FTZ R3, R3, R26, 1.1641532182693481445e-10 ;  /* 0x2f00000003037423 */ /* 0x000fe2000001001a */
[----:B------:R-:W-:Y:S01]  /*6df0*/  FMUL.FTZ R2, R2, UR17 ;  /* 0x0000001102027c20 */ /* 0x000fe20008410000 */
[----:B------:R-:W-:-:S03]  /*6e00*/  PRMT R52, R49, 0x7632, R52 ;  /* 0x0000763231347816 */ /* 0x000fc60000000034 */
[----:B------:R-:W-:Y:S01]  /*6e10*/  FMUL.FTZ R2, R2, UR5 ;  /* 0x0000000502027c20 */ /* 0x000fe20008410000 */
[----:B------:R-:W-:Y:S01]  /*6e20*/  FSETP.GTU.FTZ.AND P1, PT, R3, UR4, PT ;  /* 0x0000000403007c0b */ /* 0x000fe2000bf3c000 */
[----:B------:R-:W-:-:S03]  /*6e30*/  IMAD.MOV.U32 R3, RZ, RZ, R72 ;  /* 0x000000ffff037224 */ /* 0x000fc600078e0048 */
        /* <DEDUP_REMOVED lines=13> */
.L_x_609:
        /* <DEDUP_REMOVED lines=12> */
.L_x_610:
        /* <DEDUP_REMOVED lines=42> */
.L_x_608:
        /* <DEDUP_REMOVED lines=22> */
.L_x_612:
        /* <DEDUP_REMOVED lines=12> */
.L_x_613:
        /* <DEDUP_REMOVED lines=42> */
.L_x_611:
        /* <DEDUP_REMOVED lines=24> */
.L_x_615:
        /* <DEDUP_REMOVED lines=12> */
.L_x_616:
        /* <DEDUP_REMOVED lines=42> */
.L_x_614:
[----:B------:R-:W-:Y:S01]  /*7c10*/  I2FP.F32.U32 R3, R3 ;  /* 0x0000000300037245 */ /* 0x000fe20000201000 */
[----:B------:R-:W-:Y:S01]  /*7c20*/  IMAD.U32 R46, R46, 0x10000, RZ ;  /* 0x000100002e2e7824 */ /* 0x000fe200078e00ff */
[----:B------:R-:W-:-:S03]  /*7c30*/  ISETP.NE.AND P5, PT, R2, 0x1, PT ;  /* 0x000000010200780c */ /* 0x000fc60003fa5270 */
[----:B------:R-:W-:Y:S01]  /*7c40*/  FFMA.FTZ R3, R3, R26, 1.1641532182693481445e-10 ;  /* 0x2f00000003037423 */ /* 0x000fe2000001001a */
[----:B------:R-:W-:-:S04]  /*7c50*/  FMUL.FTZ R46, R46, UR17 ;  /* 0x000000112e2e7c20 */ /* 0x000fc80008410000 */
[----:B------:R-:W-:Y:S01]  /*7c60*/  FMUL.FTZ R46, R46, UR5 ;  /* 0x000000052e2e7c20 */ /* 0x000fe20008410000 */
[----:B------:R-:W-:Y:S01]  /*7c70*/  FSETP.GTU.FTZ.AND P4, PT, R3, UR4, PT ;  /* 0x0000000403007c0b */ /* 0x000fe2000bf9c000 */
[----:B------:R-:W-:-:S03]  /*7c80*/  IMAD.U32 R3, R50, 0x10000, RZ ;  /* 0x0001000032037824 */ /* 0x000fc600078e00ff */
[----:B------:R-:W-:Y:S02]  /*7c90*/  FSEL R4, R46, RZ, !P4 ;  /* 0x000000ff2e047208 */ /* 0x000fe40006000000 */
[----:B------:R-:W-:Y:S02]  /*7ca0*/  PLOP3.LUT P4, PT, P4, PT, PT, 0x8, 0x80 ;  /* 0x000000000080781c */ /* 0x000fe4000278e170 */
[----:B------:R-:W-:Y:S01]  /*7cb0*/  MOV R46, 0x2 ;  /* 0x00000002002e7802 */ /* 0x000fe20000000f00 */
        /* <DEDUP_REMOVED lines=11> */
.L_x_618:
        /* <DEDUP_REMOVED lines=12> */
.L_x_619:
        /* <DEDUP_REMOVED lines=42> */
.L_x_617:
[----:B------:R-:W-:Y:S01]  /*80d0*/  I2FP.F32.U32 R3, R3 ;  /* 0x0000000300037245 */ /* 0x000fe20000201000 */
[----:B------:R-:W-:Y:S01]  /*80e0*/  IMAD.U32 R2, R47, 0x10000, RZ ;  /* 0x000100002f027824 */ /* 0x000fe200078e00ff */
[----:B------:R-:W-:Y:S01]  /*80f0*/  ISETP.NE.AND P6, PT, R46, 0x1, PT ;  /* 0x000000012e00780c */ /* 0x000fe20003fc5270 */
[C---:B------:R-:W-:Y:S01]  /*8100*/  IMAD.U32 R44, R51.reuse, 0x10000, RZ ;  /* 0x00010000332c7824 */ /* 0x040fe200078e00ff */
[----:B------:R-:W-:Y:S01]  /*8110*/  PRMT R52, R51, 0x7632, R52 ;  /* 0x0000763233347816 */ /* 0x000fe20000000034 */
[----:B------:R-:W-:Y:S01]  /*8120*/  FFMA.FTZ R3, R3, R26, 1.1641532182693481445e-10 ;  /* 0x2f00000003037423 */ /* 0x000fe2000001001a */
[----:B------:R-:W-:Y:S01]  /*8130*/  FMUL.FTZ R2, R2, UR17 ;  /* 0x0000001102027c20 */ /* 0x000fe20008410000 */
[----:B------:R-:W-:Y:S01]  /*8140*/  MOV R56, 0x2 ;  /* 0x0000000200387802 */ /* 0x000fe20000000f00 */
[----:B------:R-:W-:Y:S02]  /*8150*/  IMAD.MOV.U32 R45, RZ, RZ, R72 ;  /* 0x000000ffff2d7224 */ /* 0x000fe400078e0048 */
[----:B------:R-:W-:Y:S01]  /*8160*/  FMUL.FTZ R2, R2, UR5 ;  /* 0x0000000502027c20 */ /* 0x000fe20008410000 */
[----:B------:R-:W-:-:S04]  /*8170*/  FSETP.GTU.FTZ.AND P5, PT, R3, UR4, PT ;  /* 0x0000000403007c0b */ /* 0x000fc8000bfbc000 */
[----:B------:R-:W-:Y:S02]  /*8180*/  FSEL R3, R2, RZ, !P5 ;  /* 0x000000ff02037208 */ /* 0x000fe40006800000 */
[----:B------:R-:W-:Y:S02]  /*8190*/  PRMT R2, R47, 0x7632, R2 ;  /* 0x000076322f027816 */ /* 0x000fe40000000002 */
[----:B------:R-:W-:Y:S01]  /*81a0*/  PLOP3.LUT P5, PT, P5, PT, PT, 0x8, 0x80 ;  /* 0x000000000080781c */ /* 0x000fe20002fae170 */
[----:B------:R-:W-:Y:S01]  /*81b0*/  FADD.FTZ R3, R3, R44 ;  /* 0x0000002c03037221 */ /* 0x000fe20000010000 */
[----:B------:R-:W-:Y:S11]  /*81c0*/  @!P6 BRA `(.L_x_620) ;  /* 0x000000040000e947 */ /* 0x000ff60003800000 */
        /* <DEDUP_REMOVED lines=8> */
.L_x_621:
        /* <DEDUP_REMOVED lines=14> */
.L_x_622:
        /* <DEDUP_REMOVED lines=42> */
.L_x_620:
[----:B------:R-:W-:Y:S01]  /*85d0*/  I2FP.F32.U32 R45, R45 ;  /* 0x0000002d002d7245 */ /* 0x000fe20000201000 */
[----:B------:R-:W-:Y:S01]  /*85e0*/  IMAD.U32 R2, R2, 0x10000, RZ ;  /* 0x0001000002027824 */ /* 0x000fe200078e00ff */
[----:B------:R-:W-:Y:S01]  /*85f0*/  F2FP.BF16.F32.PACK_AB R46, R4, R5 ;  /* 0x00000005042e723e */ /* 0x000fe200000010ff */
[----:B------:R-:W-:Y:S01]  /*8600*/  IMAD.U32 R47, R52, 0x10000, RZ ;  /* 0x00010000342f7824 */ /* 0x000fe200078e00ff */
[----:B------:R-:W-:Y:S01]  /*8610*/  F2FP.BF16.F32.PACK_AB R44, R8, R9 ;  /* 0x00000009082c723e */ /* 0x000fe200000010ff */
[----:B------:R-:W-:Y:S01]  /*8620*/  FFMA.FTZ R45, R45, R26, 1.1641532182693481445e-10 ;  /* 0x2f0000002d2d7423 */ /* 0x000fe2000001001a */
[----:B------:R-:W-:-:S04]  /*8630*/  FMUL.FTZ R2, R2, UR17 ;  /* 0x0000001102027c20 */ /* 0x000fc80008410000 */
[----:B------:R-:W-:Y:S01]  /*8640*/  FMUL.FTZ R2, R2, UR5 ;  /* 0x0000000502027c20 */ /* 0x000fe20008410000 */
[----:B------:R-:W-:Y:S02]  /*8650*/  FSETP.GTU.FTZ.AND P6, PT, R45, UR4, PT ;  /* 0x000000042d007c0b */ /* 0x000fe4000bfdc000 */
[----:B------:R-:W-:Y:S02]  /*8660*/  F2FP.BF16.F32.PACK_AB R45, R6, R7 ;  /* 0x00000007062d723e */ /* 0x000fe400000010ff */
[----:B------:R-:W-:Y:S02]  /*8670*/  FSEL R2, R2, RZ, !P6 ;  /* 0x000000ff02027208 */ /* 0x000fe40007000000 */
[----:B------:R-:W-:-:S03]  /*8680*/  PLOP3.LUT P6, PT, P6, PT, PT, 0x8, 0x80 ;  /* 0x000000000080781c */ /* 0x000fc600037ce170 */
[----:B------:R-:W-:-:S05]  /*8690*/  FADD.FTZ R2, R2, R47 ;  /* 0x0000002f02027221 */ /* 0x000fca0000010000 */
[----:B------:R-:W-:Y:S01]  /*86a0*/  F2FP.BF16.F32.PACK_AB R47, R2, R3 ;  /* 0x00000003022f723e */ /* 0x000fe200000010ff */
[----:B------:R-:W-:Y:S06]  /*86b0*/  BRA `(.L_x_623) ;  /* 0x0000002400787947 */ /* 0x000fec0003800000 */
.L_x_598:
        /* <DEDUP_REMOVED lines=15> */
.L_x_625:
        /* <DEDUP_REMOVED lines=12> */
.L_x_626:
        /* <DEDUP_REMOVED lines=42> */
.L_x_624:
[----:B------:R-:W-:Y:S01]  /*8b10*/  I2FP.F32.U32 R3, R2 ;  /* 0x0000000200037245 */ /* 0x000fe20000201000 */
[----:B-----5:R-:W-:Y:S01]  /*8b20*/  IMAD.U32 R0, R44, 0x10000, RZ ;  /* 0x000100002c007824 */ /* 0x020fe200078e00ff */
[----:B------:R-:W-:Y:S01]  /*8b30*/  ISETP.NE.AND P1, PT, R4, 0x1, PT ;  /* 0x000000010400780c */ /* 0x000fe20003f25270 */
[----:B------:R-:W-:Y:S01]  /*8b40*/  IMAD.MOV.U32 R2, RZ, RZ, 0x2 ;  /* 0x00000002ff027424 */ /* 0x000fe200078e00ff */
[----:B------:R-:W-:Y:S01]  /*8b50*/  PRMT R44, R44, 0x7632, R44 ;  /* 0x000076322c2c7816 */ /* 0x000fe2000000002c */
[----:B------:R-:W-:Y:S01]  /*8b60*/  FFMA.FTZ R3, R3, R26, 1.1641532182693481445e-10 ;  /* 0x2f00000003037423 */ /* 0x000fe2000001001a */
[----:B------:R-:W-:-:S04]  /*8b70*/  FMUL.FTZ R0, R0, UR17 ;  /* 0x0000001100007c20 */ /* 0x000fc80008410000 */
[----:B------:R-:W-:Y:S01]  /*8b80*/  FSETP.GTU.FTZ.AND P0, PT, R3, UR4, PT ;  /* 0x0000000403007c0b */ /* 0x000fe2000bf1c000 */
[----:B------:R-:W-:Y:S01]  /*8b90*/  FMUL.FTZ R0, R0, UR5 ;  /* 0x0000000500007c20 */ /* 0x000fe20008410000 */
[----:B------:R-:W-:Y:S02]  /*8ba0*/  MOV R3, R72 ;  /* 0x0000004800037202 */ /* 0x000fe40000000f00 */
[----:B------:R-:W-:Y:S02]  /*8bb0*/  PLOP3.LUT P2, PT, P0, PT, PT, 0x8, 0x80 ;  /* 0x000000000080781c */ /* 0x000fe4000074e170 */
[----:B------:R-:W-:Y:S02]  /*8bc0*/  FSEL R9, R0, RZ, !P0 ;  /* 0x000000ff00097208 */ /* 0x000fe40004000000 */
        /* <DEDUP_REMOVED lines=10> */
.L_x_628:
        /* <DEDUP_REMOVED lines=12> */
.L_x_629:
        /* <DEDUP_REMOVED lines=38> */
[----:B------:R-:W-:Y:S02]  /*8f90*/  LOP3.LUT R71, R4, UR31, R3, 0x96, !PT ;  /* 0x0000001f04477c12 */ /* 0x000fe4000f8e9603 */
[----:B------:R-:W-:Y:S01]  /*8fa0*/  MOV R3, R27 ;  /* 0x0000001b00037202 */ /* 0x000fe20000000f00 */
[----:B------:R-:W-:Y:S02]  /*8fb0*/  IMAD.MOV.U32 R27, RZ, RZ, R2 ;  /* 0x000000ffff1b7224 */ /* 0x000fe400078e0002 */
[----:B------:R-:W-:-:S07]  /*8fc0*/  IMAD.MOV.U32 R2, RZ, RZ, RZ ;  /* 0x000000ffff027224 */ /* 0x000fce00078e00ff */
.L_x_627:
[----:B------:R-:W-:Y:S01]  /*8fd0*/  ISETP.NE.AND P2, PT, R2, 0x1, PT ;  /* 0x000000010200780c */ /* 0x000fe20003f45270 */
[----:B------:R-:W-:Y:S01]  /*8fe0*/  IMAD.MOV.U32 R4, RZ, RZ, 0x2 ;  /* 0x00000002ff047424 */ /* 0x000fe200078e00ff */
[----:B------:R-:W-:Y:S02]  /*8ff0*/  I2FP.F32.U32 R3, R3 ;  /* 0x0000000300037245 */ /* 0x000fe40000201000 */
[----:B------:R-:W-:-:S03]  /*9000*/  SHF.L.U32 R44, R44, 0x10, RZ ;  /* 0x000000102c2c7819 */ /* 0x000fc600000006ff */
[----:B------:R-:W-:Y:S02]  /*9010*/  FFMA.FTZ R3, R3, R26, 1.1641532182693481445e-10 ;  /* 0x2f00000003037423 */ /* 0x000fe4000001001a */
[----:B------:R-:W-:-:S03]  /*9020*/  FMUL.FTZ R44, R44, UR17 ;  /* 0x000000112c2c7c20 */ /* 0x000fc60008410000 */
[----:B------:R-:W-:Y:S01]  /*9030*/  FSETP.GTU.FTZ.AND P1, PT, R3, UR4, PT ;  /* 0x0000000403007c0b */ /* 0x000fe2000bf3c000 */
[----:B------:R-:W-:Y:S01]  /*9040*/  FMUL.FTZ R8, R44, UR5 ;  /* 0x000000052c087c20 */ /* 0x000fe20008410000 */
[----:B------:R-:W-:Y:S02]  /*9050*/  IMAD.MOV.U32 R3, RZ, RZ, R72 ;  /* 0x000000ffff037224 */ /* 0x000fe400078e0048 */
[----:B------:R-:W-:Y:S02]  /*9060*/  PLOP3.LUT P0, PT, P1, PT, PT, 0x8, 0x80 ;  /* 0x000000000080781c */ /* 0x000fe40000f0e170 */
[----:B------:R-:W-:Y:S01]  /*9070*/  FSEL R8, R8, RZ, !P1 ;  /* 0x000000ff08087208 */ /* 0x000fe20004800000 */
        /* <DEDUP_REMOVED lines=9> */
.L_x_631:
        /* <DEDUP_REMOVED lines=12> */
.L_x_632:
        /* <DEDUP_REMOVED lines=42> */
.L_x_630:
[----:B------:R-:W-:Y:S01]  /*9470*/  I2FP.F32.U32 R3, R3 ;  /* 0x0000000300037245 */ /* 0x000fe20000201000 */
[C---:B------:R-:W-:Y:S01]  /*9480*/  IMAD.U32 R2, R45.reuse, 0x10000, RZ ;  /* 0x000100002d027824 */ /* 0x040fe200078e00ff */
[----:B------:R-:W-:Y:S02]  /*9490*/  ISETP.NE.AND P3, PT, R4, 0x1, PT ;  /* 0x000000010400780c */ /* 0x000fe40003f65270 */
[----:B------:R-:W-:Y:S01]  /*94a0*/  PRMT R6, R45, 0x7632, R6 ;  /* 0x000076322d067816 */ /* 0x000fe20000000006 */
[----:B------:R-:W-:Y:S01]  /*94b0*/  FFMA.FTZ R3, R3, R26, 1.1641532182693481445e-10 ;  /* 0x2f00000003037423 */ /* 0x000fe2000001001a */
[----:B------:R-:W-:-:S04]  /*94c0*/  FMUL.FTZ R2, R2, UR17 ;  /* 0x0000001102027c20 */ /* 0x000fc80008410000 */
[----:B------:R-:W-:Y:S01]  /*94d0*/  FMUL.FTZ R2, R2, UR5 ;  /* 0x0000000502027c20 */ /* 0x000fe20008410000 */
[----:B------:R-:W-:Y:S01]  /*94e0*/  FSETP.GTU.FTZ.AND P2, PT, R3, UR4, PT ;  /* 0x0000000403007c0b */ /* 0x000fe2000bf5c000 */
[----:B------:R-:W-:-:S03]  /*94f0*/  IMAD.MOV.U32 R3, RZ, RZ, R72 ;  /* 0x000000ffff037224 */ /* 0x000fc600078e0048 */
        /* <DEDUP_REMOVED lines=12> */
.L_x_634:
        /* <DEDUP_REMOVED lines=12> */
.L_x_635:
        /* <DEDUP_REMOVED lines=42> */
.L_x_633:
[----:B------:R-:W-:Y:S01]  /*9920*/  ISETP.NE.AND P4, PT, R2, 0x1, PT ;  /* 0x000000010200780c */ /* 0x000fe20003f85270 */
[----:B------:R-:W-:Y:S01]  /*9930*/  IMAD.U32 R6, R6, 0x10000, RZ ;  /* 0x0001000006067824 */ /* 0x000fe200078e00ff */
[----:B------:R-:W-:Y:S01]  /*9940*/  I2FP.F32.U32 R3, R3 ;  /* 0x0000000300037245 */ /* 0x000fe20000201000 */
[----:B------:R-:W-:Y:S02]  /*9950*/  IMAD.MOV.U32 R4, RZ, RZ, 0x2 ;  /* 0x00000002ff047424 */ /* 0x000fe400078e00ff */
[----:B------:R-:W-:Y:S02]  /*9960*/  FMUL.FTZ R6, R6, UR17 ;  /* 0x0000001106067c20 */ /* 0x000fe40008410000 */
[----:B------:R-:W-:Y:S02]  /*9970*/  FFMA.FTZ R3, R3, R26, 1.1641532182693481445e-10 ;  /* 0x2f00000003037423 */ /* 0x000fe4000001001a */
[----:B------:R-:W-:-:S03]  /*9980*/  FMUL.FTZ R6, R6, UR5 ;  /* 0x0000000506067c20 */ /* 0x000fc60008410000 */
[----:B------:R-:W-:Y:S02]  /*9990*/  FSETP.GTU.FTZ.AND P3, PT, R3, UR4, PT ;  /* 0x0000000403007c0b */ /* 0x000fe4000bf7c000 */
[----:B------:R-:W-:Y:S02]  /*99a0*/  MOV R3, R72 ;  /* 0x0000004800037202 */ /* 0x000fe40000000f00 */
        /* <DEDUP_REMOVED lines=11> */
.L_x_637:
        /* <DEDUP_REMOVED lines=12> */
.L_x_638:
        /* <DEDUP_REMOVED lines=42> */
.L_x_636:
[----:B------:R-:W-:Y:S02]  /*9dc0*/  I2FP.F32.U32 R3, R3 ;  /* 0x0000000300037245 */ /* 0x000fe40000201000 */
[----:B------:R-:W-:Y:S02]  /*9dd0*/  SHF.L.U32 R2, R46, 0x10, RZ ;  /* 0x000000102e027819 */ /* 0x000fe400000006ff */
[----:B------:R-:W-:Y:S01]  /*9de0*/  ISETP.NE.AND P5, PT, R4, 0x1, PT ;  /* 0x000000010400780c */ /* 0x000fe20003fa5270 */
[----:B------:R-:W-:Y:S01]  /*9df0*/  FFMA.FTZ R3, R3, R26, 1.1641532182693481445e-10 ;  /* 0x2f00000003037423 */ /* 0x000fe2000001001a */
[----:B------:R-:W-:Y:S01]  /*9e00*/  PRMT R46, R46, 0x7632, R46 ;  /* 0x000076322e2e7816 */ /* 0x000fe2000000002e */
[----:B------:R-:W-:-:S03]  /*9e10*/  FMUL.FTZ R2, R2, UR17 ;  /* 0x0000001102027c20 */ /* 0x000fc60008410000 */
[----:B------:R-:W-:Y:S01]  /*9e20*/  FSETP.GTU.FTZ.AND P4, PT, R3, UR4, PT ;  /* 0x0000000403007c0b */ /* 0x000fe2000bf9c000 */
[----:B------:R-:W-:Y:S01]  /*9e30*/  FMUL.FTZ R2, R2, UR5 ;  /* 0x0000000502027c20 */ /* 0x000fe20008410000 */
[----:B------:R-:W-:Y:S02]  /*9e40*/  IMAD.MOV.U32 R3, RZ, RZ, R72 ;  /* 0x000000ffff037224 */ /* 0x000fe400078e0048 */
[----:B------:R-:W-:Y:S02]  /*9e50*/  PLOP3.LUT P3, PT, P4, PT, PT, 0x8, 0x80 ;  /* 0x000000000080781c */ /* 0x000fe4000276e170 */
[----:B------:R-:W-:Y:S01]  /*9e60*/  FSEL R5, R2, RZ, !P4 ;  /* 0x000000ff02057208 */ /* 0x000fe20006000000 */
[----:B------:R-:W-:Y:S01]  /*9e70*/  IMAD.MOV.U32 R2, RZ, RZ, 0x2 ;  /* 0x00000002ff027424 */ /* 0x000fe200078e00ff */
        /* <DEDUP_REMOVED lines=9> */
.L_x_640:
        /* <DEDUP_REMOVED lines=12> */
.L_x_641:
        /* <DEDUP_REMOVED lines=42> */
.L_x_639:
[----:B------:R-:W-:Y:S01]  /*a270*/  I2FP.F32.U32 R3, R3 ;  /* 0x0000000300037245 */ /* 0x000fe20000201000 */
[----:B------:R-:W-:Y:S01]  /*a280*/  IMAD.U32 R46, R46, 0x10000, RZ ;  /* 0x000100002e2e7824 */ /* 0x000fe200078e00ff */
[----:B------:R-:W-:-:S03]  /*a290*/  ISETP.NE.AND P5, PT, R2, 0x1, PT ;  /* 0x000000010200780c */ /* 0x000fc60003fa5270 */
[----:B------:R-:W-:Y:S01]  /*a2a0*/  FFMA.FTZ R3, R3, R26, 1.1641532182693481445e-10 ;  /* 0x2f00000003037423 */ /* 0x000fe2000001001a */
[----:B------:R-:W-:-:S04]  /*a2b0*/  FMUL.FTZ R46, R46, UR17 ;  /* 0x000000112e2e7c20 */ /* 0x000fc80008410000 */
[----:B------:R-:W-:Y:S01]  /*a2c0*/  FMUL.FTZ R4, R46, UR5 ;  /* 0x000000052e047c20 */ /* 0x000fe20008410000 */
[----:B------:R-:W-:Y:S01]  /*a2d0*/  FSETP.GTU.FTZ.AND P4, PT, R3, UR4, PT ;  /* 0x0000000403007c0b */ /* 0x000fe2000bf9c000 */
[----:B------:R-:W-:Y:S02]  /*a2e0*/  HFMA2 R46, -RZ, RZ, 0, 1.1920928955078125e-07 ;  /* 0x00000002ff2e7431 */ /* 0x000fe400000001ff */
[----:B------:R-:W-:Y:S01]  /*a2f0*/  IMAD.MOV.U32 R3, RZ, RZ, R72 ;  /* 0x000000ffff037224 */ /* 0x000fe200078e0048 */
        /* <DEDUP_REMOVED lines=11> */
.L_x_643:
        /* <DEDUP_REMOVED lines=12> */
.L_x_644:
        /* <DEDUP_REMOVED lines=42> */
.L_x_642:
[----:B------:R-:W-:Y:S01]  /*a710*/  I2FP.F32.U32 R3, R3 ;  /* 0x0000000300037245 */ /* 0x000fe20000201000 */
[----:B------:R-:W-:Y:S01]  /*a720*/  IMAD.U32 R2, R47, 0x10000, RZ ;  /* 0x000100002f027824 */ /* 0x000fe200078e00ff */
[----:B------:R-:W-:Y:S01]  /*a730*/  ISETP.NE.AND P6, PT, R46, 0x1, PT ;  /* 0x000000012e00780c */ /* 0x000fe20003fc5270 */
[----:B------:R-:W-:Y:S01]  /*a740*/  IMAD.MOV.U32 R56, RZ, RZ, 0x2 ;  /* 0x00000002ff387424 */ /* 0x000fe200078e00ff */
[----:B------:R-:W-:Y:S01]  /*a750*/  MOV R45, R72 ;  /* 0x00000048002d7202 */ /* 0x000fe20000000f00 */
[----:B------:R-:W-:Y:S01]  /*a760*/  FFMA.FTZ R3, R3, R26, 1.1641532182693481445e-10 ;  /* 0x2f00000003037423 */ /* 0x000fe2000001001a */
[----:B------:R-:W-:-:S04]  /*a770*/  FMUL.FTZ R2, R2, UR17 ;  /* 0x0000001102027c20 */ /* 0x000fc80008410000 */
[----:B------:R-:W-:Y:S01]  /*a780*/  FMUL.FTZ R44, R2, UR5 ;  /* 0x00000005022c7c20 */ /* 0x000fe20008410000 */
[----:B------:R-:W-:Y:S02]  /*a790*/  FSETP.GTU.FTZ.AND P5, PT, R3, UR4, PT ;  /* 0x0000000403007c0b */ /* 0x000fe4000bfbc000 */
[----:B------:R-:W-:Y:S02]  /*a7a0*/  PRMT R2, R47, 0x7632, R2 ;  /* 0x000076322f027816 */ /* 0x000fe40000000002 */
        /* <DEDUP_REMOVED lines=11> */
.L_x_646:
[----:B------:R-:W-:-:S04]  /*a860*/  VIADD R24, R24, 0x1 ;  /* 0x0000000118187836 */ /* 0x000fc80000000000 */
        /* <DEDUP_REMOVED lines=13> */
.L_x_647:
[----:B------:R-:W-:Y:S01]  /*a940*/  IMAD.WIDE.U32 R50, R25, -0x326172a9, RZ ;  /* 0xcd9e8d5719327825 */ /* 0x000fe200078e00ff */
[----:B------:R-:W-:-:S03]  /*a950*/  LOP3.LUT R44, R20, UR11, R47, 0x96, !PT ;  /* 0x0000000b142c7c12 */ /* 0x000fc6000f8e962f */
[----:B------:R-:W-:Y:S01]  /*a960*/  IMAD.MOV.U32 R56, RZ, RZ, RZ ;  /* 0x000000ffff387224 */ /* 0x000fe200078e00ff */
        /* <DEDUP_REMOVED lines=38> */
[----:B------:R-:W-:-:S07]  /*abd0*/  IMAD.MOV.U32 R27, RZ, RZ, R44 ;  /* 0x000000ffff1b7224 */ /* 0x000fce00078e002c */
.L_x_645:
[----:B------:R-:W-:Y:S02]  /*abe0*/  I2FP.F32.U32 R45, R45 ;  /* 0x0000002d002d7245 */ /* 0x000fe40000201000 */
[----:B------:R-:W-:Y:S02]  /*abf0*/  SHF.L.U32 R2, R2, 0x10, RZ ;  /* 0x0000001002027819 */ /* 0x000fe400000006ff */
[----:B------:R-:W-:Y:S01]  /*ac00*/  F2FP.BF16.F32.PACK_AB R46, R4, R5 ;  /* 0x00000005042e723e */ /* 0x000fe200000010ff */
[----:B------:R-:W-:Y:S01]  /*ac10*/  FFMA.FTZ R45, R45, R26, 1.1641532182693481445e-10 ;  /* 0x2f0000002d2d7423 */ /* 0x000fe2000001001a */
[----:B------:R-:W-:Y:S01]  /*ac20*/  F2FP.BF16.F32.PACK_AB R44, R8, R9 ;  /* 0x00000009082c723e */ /* 0x000fe200000010ff */
[----:B------:R-:W-:-:S03]  /*ac30*/  FMUL.FTZ R2, R2, UR17 ;  /* 0x0000001102027c20 */ /* 0x000fc60008410000 */
[----:B------:R-:W-:Y:S01]  /*ac40*/  FSETP.GTU.FTZ.AND P6, PT, R45, UR4, PT ;  /* 0x000000042d007c0b */ /* 0x000fe2000bfdc000 */
[----:B------:R-:W-:Y:S01]  /*ac50*/  FMUL.FTZ R2, R2, UR5 ;  /* 0x0000000502027c20 */ /* 0x000fe20008410000 */
[----:B------:R-:W-:-:S04]  /*ac60*/  F2FP.BF16.F32.PACK_AB R45, R6, R7 ;  /* 0x00000007062d723e */ /* 0x000fc800000010ff */
[----:B------:R-:W-:Y:S02]  /*ac70*/  FSEL R2, R2, RZ, !P6 ;  /* 0x000000ff02027208 */ /* 0x000fe40007000000 */
[----:B------:R-:W-:Y:S02]  /*ac80*/  PLOP3.LUT P6, PT, P6, PT, PT, 0x8, 0x80 ;  /* 0x000000000080781c */ /* 0x000fe400037ce170 */
[----:B------:R-:W-:-:S11]  /*ac90*/  F2FP.BF16.F32.PACK_AB R47, R2, R3 ;  /* 0x00000003022f723e */ /* 0x000fd600000010ff */
.L_x_623:
[----:B------:R-:W-:Y:S02]  /*aca0*/  SEL R52, RZ, 0x1000000, !P6 ;  /* 0x01000000ff347807 */ /* 0x000fe40007000000 */
[----:B------:R-:W-:Y:S02]  /*acb0*/  SEL R50, RZ, 0x10000, !P5 ;  /* 0x00010000ff327807 */ /* 0x000fe40006800000 */
[----:B------:R-:W-:Y:S02]  /*acc0*/  SEL R51, RZ, 0x100, !P4 ;  /* 0x00000100ff337807 */ /* 0x000fe40006000000 */
[----:B------:R-:W-:Y:S02]  /*acd0*/  ISETP.NE.AND P6, PT, R0, RZ, PT ;  /* 0x000000ff0000720c */ /* 0x000fe40003fc5270 */
[----:B------:R-:W-:Y:S02]  /*ace0*/  SEL R0, RZ, 0x1000000, !P2 ;  /* 0x01000000ff007807 */ /* 0x000fe40005000000 */
[----:B------:R-:W-:-:S02]  /*acf0*/  SEL R49, RZ, 0x10000, !P1 ;  /* 0x00010000ff317807 */ /* 0x000fc40004800000 */
[----:B------:R-:W-:Y:S02]  /*ad00*/  SEL R48, RZ, 0x100, !P0 ;  /* 0x00000100ff307807 */ /* 0x000fe40004000000 */
[----:B------:R-:W-:Y:S02]  /*ad10*/  LOP3.LUT R51, R51, R52, R50, 0xfe, !PT ;  /* 0x0000003433337212 */ /* 0x000fe400078efe32 */
[----:B------:R-:W-:Y:S02]  /*ad20*/  SEL R50, RZ, 0x1, !P3 ;  /* 0x00000001ff327807 */ /* 0x000fe40005800000 */
[----:B------:R-:W-:Y:S01]  /*ad30*/  LOP3.LUT R48, R48, R0, R49, 0xfe, !PT ;  /* 0x0000000030307212 */ /* 0x000fe200078efe31 */
[----:B------:R-:W-:Y:S01]  /*ad40*/  VIADD R0, R19, 0x200 ;  /* 0x0000020013007836 */ /* 0x000fe20000000000 */
[----:B------:R-:W-:Y:S02]  /*ad50*/  SEL R53, RZ, 0x1, !P6 ;  /* 0x00000001ff357807 */ /* 0x000fe40007000000 */
[----:B------:R-:W-:Y:S01]  /*ad60*/  LOP3.LUT R49, R51, R50, RZ, 0xfc, !PT ;  /* 0x0000003233317212 */ /* 0x000fe200078efcff */
[----:B------:R-:W-:Y:S01]  /*ad70*/  IMAD.WIDE.U32 R50, R10, 0x10, R82 ;  /* 0x000000100a327825 */ /* 0x000fe200078e0052 */
[----:B------:R-:W-:-:S03]  /*ad80*/  LOP3.LUT R48, R48, R53, RZ, 0xfc, !PT ;  /* 0x0000003530307212 */ /* 0x000fc600078efcff */
[----:B------:R-:W-:Y:S01]  /*ad90*/  IMAD.WIDE.U32 R52, R10, 0x8, R80 ;  /* 0x000000080a347825 */ /* 0x000fe200078e0050 */
[----:B------:R0:W-:Y:S03]  /*ada0*/  STG.E.128 desc[UR8][R50.64], R44 ;  /* 0x0000002c32007986 */ /* 0x0001e6000c101d08 */
[----:B------:R-:W-:Y:S01]  /*adb0*/  IMAD.WIDE.U32 R54, R0, 0x10, R74 ;  /* 0x0000001000367825 */ /* 0x000fe200078e004a */
[----:B------:R1:W-:Y:S04]  /*adc0*/  STG.E.64 desc[UR8][R52.64], R48 ;  /* 0x0000003034007986 */ /* 0x0003e8000c101b08 */
[----:B0-----:R1:W5:Y:S01]  /*add0*/  LDG.E.128 R44, desc[UR8][R54.64] ;  /* 0x00000008362c7981 */ /* 0x001362000c1e1d00 */
[----:B------:R-:W-:Y:S05]  /*ade0*/  BRA.U !UP1, `(.L_x_648) ;  /* 0x0000002509f07547 */ /* 0x000fea000b800000 */
[----:B-1----:R-:W0:Y:S02]  /*adf0*/  LDC.64 R48, c[0x0][0x3a0] ;  /* 0x0000e800ff307b82 */ /* 0x002e240000000a00 */
[----:B0-----:R-:W-:-:S06]  /*ae00*/  IMAD.WIDE.U32 R48, R0, 0x10, R48 ;  /* 0x0000001000307825 */ /* 0x001fcc00078e0030 */
[----:B------:R-:W5:Y:S01]  /*ae10*/  LDG.E.128 R48, desc[UR8][R48.64] ;  /* 0x0000000830307981 */ /* 0x000f62000c1e1d00 */
[----:B------:R-:W-:Y:S01]  /*ae20*/  ISETP.NE.AND P0, PT, R56, 0x1, PT ;  /* 0x000000013800780c */ /* 0x000fe20003f05270 */
[----:B------:R-:W-:Y:S01]  /*ae30*/  IMAD.MOV.U32 R52, RZ, RZ, 0x2 ;  /* 0x00000002ff347424 */ /* 0x000fe200078e00ff */
[----:B------:R-:W-:Y:S01]  /*ae40*/  MOV R53, R72 ;  /* 0x0000004800357202 */ /* 0x000fe20000000f00 */
[----:B------:R-:W-:-:S10]  /*ae50*/  IMAD.MOV.U32 R61, RZ, RZ, R27 ;  /* 0x000000ffff3d7224 */ /* 0x000fd400078e001b */
        /* <DEDUP_REMOVED lines=11> */
.L_x_650:
        /* <DEDUP_REMOVED lines=12> */
.L_x_651:
        /* <DEDUP_REMOVED lines=42> */
.L_x_649:
[----:B------:R-:W-:Y:S01]  /*b270*/  I2FP.F32.U32 R27, R53 ;  /* 0x00000035001b7245 */ /* 0x000fe20000201000 */
[----:B-----5:R-:W-:Y:S01]  /*b280*/  IMAD.U32 R54, R48, 0x10000, RZ ;  /* 0x0001000030367824 */ /* 0x020fe200078e00ff */
[----:B------:R-:W-:Y:S01]  /*b290*/  SHF.L.U32 R53, R44, 0x10, RZ ;  /* 0x000000102c357819 */ /* 0x000fe200000006ff */
[----:B------:R-:W-:Y:S01]  /*b2a0*/  IMAD.MOV.U32 R55, RZ, RZ, 0x2 ;  /* 0x00000002ff377424 */ /* 0x000fe200078e00ff */
[----:B------:R-:W-:Y:S01]  /*b2b0*/  ISETP.NE.AND P1, PT, R52, 0x1, PT ;  /* 0x000000013400780c */ /* 0x000fe20003f25270 */
[----:B------:R-:W-:Y:S01]  /*b2c0*/  FFMA.FTZ R27, R27, R26, 1.1641532182693481445e-10 ;  /* 0x2f0000001b1b7423 */ /* 0x000fe2000001001a */
[----:B------:R-:W-:Y:S01]  /*b2d0*/  PRMT R44, R44, 0x7632, R44 ;  /* 0x000076322c2c7816 */ /* 0x000fe2000000002c */
[----:B------:R-:W-:Y:S01]  /*b2e0*/  FMUL.FTZ R53, R53, UR17 ;  /* 0x0000001135357c20 */ /* 0x000fe20008410000 */
[----:B------:R-:W-:Y:S02]  /*b2f0*/  PRMT R48, R48, 0x7632, R48 ;  /* 0x0000763230307816 */ /* 0x000fe40000000030 */
[----:B------:R-:W-:Y:S01]  /*b300*/  FSETP.GTU.FTZ.AND P0, PT, R27, UR4, PT ;  /* 0x000000041b007c0b */ /* 0x000fe2000bf1c000 */
[----:B------:R-:W-:-:S05]  /*b310*/  FMUL.FTZ R53, R53, UR5 ;  /* 0x0000000535357c20 */ /* 0x000fca0008410000 */
[----:B------:R-:W-:Y:S02]  /*b320*/  FSEL R27, R53, RZ, !P0 ;  /* 0x000000ff351b7208 */ /* 0x000fe40004000000 */
[----:B------:R-:W-:Y:S02]  /*b330*/  PLOP3.LUT P0, PT, P0, PT, PT, 0x8, 0x80 ;  /* 0x000000000080781c */ /* 0x000fe4000070e170 */
[----:B------:R-:W-:Y:S01]  /*b340*/  MOV R53, R72 ;  /* 0x0000004800357202 */ /* 0x000fe20000000f00 */
        /* <DEDUP_REMOVED lines=11> */
.L_x_653:
        /* <DEDUP_REMOVED lines=12> */
.L_x_654:
        /* <DEDUP_REMOVED lines=34> */
[----:B------:R-:W-:Y:S01]  /*b6e0*/  IMAD.MOV.U32 R55, RZ, RZ, RZ ;  /* 0x000000ffff377224 */ /* 0x000fe200078e00ff */
[----:B------:R-:W-:Y:S01]  /*b6f0*/  LOP3.LUT R52, R52, UR27, R69, 0x96, !PT ;  /* 0x0000001b34347c12 */ /* 0x000fe2000f8e9645 */
[----:B------:R-:W-:-:S04]  /*b700*/  IMAD.WIDE.U32 R72, R72, -0x326172a9, RZ ;  /* 0xcd9e8d5748487825 */ /* 0x000fc800078e00ff */
[----:B------:R-:W-:Y:S01]  /*b710*/  IMAD.WIDE.U32 R52, R52, -0x2daee0ad, RZ ;  /* 0xd2511f5334347825 */ /* 0x000fe200078e00ff */
[----:B------:R-:W-:-:S04]  /*b720*/  LOP3.LUT R68, R68, UR28, R73, 0x96, !PT ;  /* 0x0000001c44447c12 */ /* 0x000fc8000f8e9649 */
[----:B------:R-:W-:Y:S02]  /*b730*/  LOP3.LUT R71, R54, UR31, R53, 0x96, !PT ;  /* 0x0000001f36477c12 */ /* 0x000fe4000f8e9635 */
[----:B------:R-:W-:Y:S01]  /*b740*/  MOV R53, R61 ;  /* 0x0000003d00357202 */ /* 0x000fe20000000f00 */
[----:B------:R-:W-:-:S07]  /*b750*/  IMAD.MOV.U32 R61, RZ, RZ, R52 ;  /* 0x000000ffff3d7224 */ /* 0x000fce00078e0034 */
.L_x_652:
[----:B------:R-:W-:Y:S01]  /*b760*/  I2FP.F32.U32 R53, R53 ;  /* 0x0000003500357245 */ /* 0x000fe20000201000 */
[----:B------:R-:W-:Y:S01]  /*b770*/  IMAD.MOV.U32 R54, RZ, RZ, 0x2 ;  /* 0x00000002ff367424 */ /* 0x000fe200078e00ff */
[----:B------:R-:W-:Y:S02]  /*b780*/  SHF.L.U32 R44, R44, 0x10, RZ ;  /* 0x000000102c2c7819 */ /* 0x000fe400000006ff */
[----:B------:R-:W-:Y:S01]  /*b790*/  ISETP.NE.AND P1, PT, R55, 0x1, PT ;  /* 0x000000013700780c */ /* 0x000fe20003f25270 */
[----:B------:R-:W-:Y:S02]  /*b7a0*/  FFMA.FTZ R53, R53, R26, 1.1641532182693481445e-10 ;  /* 0x2f00000035357423 */ /* 0x000fe4000001001a */
[----:B------:R-:W-:-:S03]  /*b7b0*/  FMUL.FTZ R44, R44, UR17 ;  /* 0x000000112c2c7c20 */ /* 0x000fc60008410000 */
[----:B------:R-:W-:Y:S01]  /*b7c0*/  FSETP.GTU.FTZ.AND P0, PT, R53, UR4, PT ;  /* 0x0000000435007c0b */ /* 0x000fe2000bf1c000 */
[----:B------:R-:W-:Y:S01]  /*b7d0*/  FMUL.FTZ R44, R44, UR5 ;  /* 0x000000052c2c7c20 */ /* 0x000fe20008410000 */
[----:B------:R-:W-:Y:S01]  /*b7e0*/  IMAD.U32 R53, R48, 0x10000, RZ ;  /* 0x0001000030357824 */ /* 0x000fe200078e00ff */
[----:B------:R-:W-:-:S03]  /*b7f0*/  MOV R48, R72 ;  /* 0x0000004800307202 */ /* 0x000fc60000000f00 */
        /* <DEDUP_REMOVED lines=13> */
.L_x_656:
        /* <DEDUP_REMOVED lines=12> */
.L_x_657:
        /* <DEDUP_REMOVED lines=42> */
.L_x_655:
[----:B------:R-:W-:Y:S01]  /*bc30*/  I2FP.F32.U32 R53, R48 ;  /* 0x0000003000357245 */ /* 0x000fe20000201000 */
[C---:B------:R-:W-:Y:S01]  /*bc40*/  IMAD.U32 R48, R45.reuse, 0x10000, RZ ;  /* 0x000100002d307824 */ /* 0x040fe200078e00ff */
[----:B------:R-:W-:Y:S01]  /*bc50*/  ISETP.NE.AND P2, PT, R54, 0x1, PT ;  /* 0x000000013600780c */ /* 0x000fe20003f45270 */
[----:B------:R-:W-:Y:S01]  /*bc60*/  IMAD.MOV.U32 R55, RZ, RZ, R72 ;  /* 0x000000ffff377224 */ /* 0x000fe200078e0048 */
[----:B------:R-:W-:Y:S01]  /*bc70*/  PRMT R45, R45, 0x7632, R45 ;  /* 0x000076322d2d7816 */ /* 0x000fe2000000002d */
[----:B------:R-:W-:Y:S01]  /*bc80*/  FFMA.FTZ R53, R53, R26, 1.1641532182693481445e-10 ;  /* 0x2f00000035357423 */ /* 0x000fe2000001001a */
[----:B------:R-:W-:Y:S01]  /*bc90*/  FMUL.FTZ R48, R48, UR17 ;  /* 0x0000001130307c20 */ /* 0x000fe20008410000 */
[----:B------:R-:W-:-:S03]  /*bca0*/  MOV R56, 0x2 ;  /* 0x0000000200387802 */ /* 0x000fc60000000f00 */
[----:B------:R-:W-:Y:S01]  /*bcb0*/  FMUL.FTZ R48, R48, UR5 ;  /* 0x0000000530307c20 */ /* 0x000fe20008410000 */
[----:B------:R-:W-:Y:S01]  /*bcc0*/  FSETP.GTU.FTZ.AND P1, PT, R53, UR4, PT ;  /* 0x0000000435007c0b */ /* 0x000fe2000bf3c000 */
[C---:B------:R-:W-:Y:S01]  /*bcd0*/  IMAD.U32 R53, R49.reuse, 0x10000, RZ ;  /* 0x0001000031357824 */ /* 0x040fe200078e00ff */
[----:B------:R-:W-:Y:S02]  /*bce0*/  PRMT R49, R49, 0x7632, R49 ;  /* 0x0000763231317816 */ /* 0x000fe40000000031 */
        /* <DEDUP_REMOVED lines=13> */
.L_x_659:
        /* <DEDUP_REMOVED lines=12> */
.L_x_660:
        /* <DEDUP_REMOVED lines=41> */
[----:B------:R-:W-:-:S07]  /*c110*/  MOV R61, R54 ;  /* 0x00000036003d7202 */ /* 0x000fce0000000f00 */
.L_x_658:
[----:B------:R-:W-:Y:S01]  /*c120*/  I2FP.F32.U32 R55, R55 ;  /* 0x0000003700377245 */ /* 0x000fe20000201000 */
[----:B------:R-:W-:Y:S01]  /*c130*/  IMAD.U32 R45, R45, 0x10000, RZ ;  /* 0x000100002d2d7824 */ /* 0x000fe200078e00ff */
[----:B------:R-:W-:Y:S01]  /*c140*/  ISETP.NE.AND P3, PT, R56, 0x1, PT ;  /* 0x000000013800780c */ /* 0x000fe20003f65270 */
[----:B------:R-:W-:Y:S01]  /*c150*/  IMAD.MOV.U32 R58, RZ, RZ, 0x2 ;  /* 0x00000002ff3a7424 */ /* 0x000fe200078e00ff */
[----:B------:R-:W-:Y:S01]  /*c160*/  SHF.L.U32 R54, R49, 0x10, RZ ;  /* 0x0000001031367819 */ /* 0x000fe200000006ff */
[----:B------:R-:W-:Y:S01]  /*c170*/  FFMA.FTZ R55, R55, R26, 1.1641532182693481445e-10 ;  /* 0x2f00000037377423 */ /* 0x000fe2000001001a */
[----:B------:R-:W-:Y:S01]  /*c180*/  FMUL.FTZ R45, R45, UR17 ;  /* 0x000000112d2d7c20 */ /* 0x000fe20008410000 */
[----:B------:R-:W-:-:S03]  /*c190*/  IMAD.MOV.U32 R49, RZ, RZ, R72 ;  /* 0x000000ffff317224 */ /* 0x000fc600078e0048 */
[----:B------:R-:W-:Y:S01]  /*c1a0*/  FMUL.FTZ R45, R45, UR5 ;  /* 0x000000052d2d7c20 */ /* 0x000fe20008410000 */
[----:B------:R-:W-:-:S04]  /*c1b0*/  FSETP.GTU.FTZ.AND P2, PT, R55, UR4, PT ;  /* 0x0000000437007c0b */ /* 0x000fc8000bf5c000 */
        /* <DEDUP_REMOVED lines=13> */
.L_x_662:
        /* <DEDUP_REMOVED lines=12> */
.L_x_663:
        /* <DEDUP_REMOVED lines=42> */
.L_x_661:
        /* <DEDUP_REMOVED lines=25> */
.L_x_665:
        /* <DEDUP_REMOVED lines=12> */
.L_x_666:
        /* <DEDUP_REMOVED lines=42> */
.L_x_664:
        /* <DEDUP_REMOVED lines=23> */
.L_x_668:
[----:B------:R-:W-:-:S04]  /*cc50*/  VIADD R24, R24, 0x1 ;  /* 0x0000000118187836 */ /* 0x000fc80000000000 */
        /* <DEDUP_REMOVED lines=11> */
.L_x_669:
        /* <DEDUP_REMOVED lines=41> */
[----:B------:R-:W-:-:S07]  /*cfa0*/  MOV R61, R58 ;  /* 0x0000003a003d7202 */ /* 0x000fce0000000f00 */
.L_x_667:
[----:B------:R-:W-:Y:S01]  /*cfb0*/  I2FP.F32.U32 R59, R50 ;  /* 0x00000032003b7245 */ /* 0x000fe20000201000 */
[C---:B------:R-:W-:Y:S01]  /*cfc0*/  IMAD.U32 R50, R47.reuse, 0x10000, RZ ;  /* 0x000100002f327824 */ /* 0x040fe200078e00ff */
[----:B------:R-:W-:Y:S01]  /*cfd0*/  ISETP.NE.AND P6, PT, R62, 0x1, PT ;  /* 0x000000013e00780c */ /* 0x000fe20003fc5270 */
[----:B------:R-:W-:Y:S01]  /*cfe0*/  IMAD.MOV.U32 R66, RZ, RZ, 0x2 ;  /* 0x00000002ff427424 */ /* 0x000fe200078e00ff */
[----:B------:R-:W-:Y:S01]  /*cff0*/  PRMT R58, R47, 0x7632, R58 ;  /* 0x000076322f3a7816 */ /* 0x000fe2000000003a */
[----:B------:R-:W-:Y:S01]  /*d000*/  FFMA.FTZ R59, R59, R26, 1.1641532182693481445e-10 ;  /* 0x2f0000003b3b7423 */ /* 0x000fe2000001001a */
[----:B------:R-:W-:Y:S01]  /*d010*/  FMUL.FTZ R50, R50, UR17 ;  /* 0x0000001132327c20 */ /* 0x000fe20008410000 */
[----:B------:R-:W-:-:S03]  /*d020*/  PRMT R60, R51, 0x7632, R60 ;  /* 0x00007632333c7816 */ /* 0x000fc6000000003c */
        /* <DEDUP_REMOVED lines=17> */
.L_x_671:
        /* <DEDUP_REMOVED lines=14> */
.L_x_672:
        /* <DEDUP_REMOVED lines=42> */
.L_x_670:
[----:B------:R-:W-:Y:S01]  /*d4c0*/  I2FP.F32.U32 R51, R51 ;  /* 0x0000003300337245 */ /* 0x000fe20000201000 */
[----:B------:R-:W-:Y:S01]  /*d4d0*/  IMAD.U32 R63, R60, 0x10000, RZ ;  /* 0x000100003c3f7824 */ /* 0x000fe200078e00ff */
[----:B------:R-:W-:Y:S02]  /*d4e0*/  SHF.L.U32 R58, R58, 0x10, RZ ;  /* 0x000000103a3a7819 */ /* 0x000fe400000006ff */
[----:B------:R-:W-:Y:S01]  /*d4f0*/  F2FP.BF16.F32.PACK_AB R46, R46, R49 ;  /* 0x000000312e2e723e */ /* 0x000fe200000010ff */
[----:B------:R-:W-:Y:S01]  /*d500*/  FFMA.FTZ R51, R51, R26, 1.1641532182693481445e-10 ;  /* 0x2f00000033337423 */ /* 0x000fe2000001001a */
[----:B------:R-:W-:Y:S01]  /*d510*/  F2FP.BF16.F32.PACK_AB R45, R45, R48 ;  /* 0x000000302d2d723e */ /* 0x000fe200000010ff */
[----:B------:R-:W-:Y:S01]  /*d520*/  FMUL.FTZ R58, R58, UR17 ;  /* 0x000000113a3a7c20 */ /* 0x000fe20008410000 */
[----:B------:R-:W-:Y:S02]  /*d530*/  F2FP.BF16.F32.PACK_AB R44, R44, R27 ;  /* 0x0000001b2c2c723e */ /* 0x000fe400000010ff */
[----:B------:R-:W-:Y:S01]  /*d540*/  FSETP.GTU.FTZ.AND P6, PT, R51, UR4, PT ;  /* 0x0000000433007c0b */ /* 0x000fe2000bfdc000 */
[----:B------:R-:W-:-:S05]  /*d550*/  FMUL.FTZ R58, R58, UR5 ;  /* 0x000000053a3a7c20 */ /* 0x000fca0008410000 */
[----:B------:R-:W-:Y:S02]  /*d560*/  FSEL R58, R58, RZ, !P6 ;  /* 0x000000ff3a3a7208 */ /* 0x000fe40007000000 */
[----:B------:R-:W-:-:S03]  /*d570*/  PLOP3.LUT P6, PT, P6, PT, PT, 0x8, 0x80 ;  /* 0x000000000080781c */ /* 0x000fc600037ce170 */
[----:B------:R-:W-:-:S05]  /*d580*/  FADD.FTZ R58, R58, R63 ;  /* 0x0000003f3a3a7221 */ /* 0x000fca0000010000 */
[----:B------:R-:W-:Y:S01]  /*d590*/  F2FP.BF16.F32.PACK_AB R47, R58, R47 ;  /* 0x0000002f3a2f723e */ /* 0x000fe200000010ff */
[----:B------:R-:W-:Y:S06]  /*d5a0*/  BRA `(.L_x_673) ;  /* 0x0000002400907947 */ /* 0x000fec0003800000 */
.L_x_648:
[----:B------:R-:W-:Y:S01]  /*d5b0*/  ISETP.NE.AND P0, PT, R56, 0x1, PT ;  /* 0x000000013800780c */ /* 0x000fe20003f05270 */
[----:B------:R-:W-:Y:S01]  /*d5c0*/  IMAD.MOV.U32 R50, RZ, RZ, 0x2 ;  /* 0x00000002ff327424 */ /* 0x000fe200078e00ff */
[----:B-1----:R-:W-:Y:S01]  /*d5d0*/  MOV R48, R72 ;  /* 0x0000004800307202 */ /* 0x002fe20000000f00 */
        /* <DEDUP_REMOVED lines=12> */
.L_x_675:
        /* <DEDUP_REMOVED lines=12> */
.L_x_676:
        /* <DEDUP_REMOVED lines=42> */
.L_x_674:
[----:B------:R-:W-:Y:S01]  /*da00*/  I2FP.F32.U32 R27, R48 ;  /* 0x00000030001b7245 */ /* 0x000fe20000201000 */
[----:B------:R-:W-:Y:S01]  /*da10*/  IMAD.MOV.U32 R49, RZ, RZ, R72 ;  /* 0x000000ffff317224 */ /* 0x000fe200078e0048 */
[----:B------:R-:W-:Y:S02]  /*da20*/  ISETP.NE.AND P1, PT, R50, 0x1, PT ;  /* 0x000000013200780c */ /* 0x000fe40003f25270 */
[C---:B-----5:R-:W-:Y:S01]  /*da30*/  SHF.L.U32 R48, R44.reuse, 0x10, RZ ;  /* 0x000000102c307819 */ /* 0x060fe200000006ff */
[----:B------:R-:W-:Y:S01]  /*da40*/  FFMA.FTZ R27, R27, R26, 1.1641532182693481445e-10 ;  /* 0x2f0000001b1b7423 */ /* 0x000fe2000001001a */
[----:B------:R-:W-:-:S03]  /*da50*/  PRMT R44, R44, 0x7632, R44 ;  /* 0x000076322c2c7816 */ /* 0x000fc6000000002c */
[----:B------:R-:W-:Y:S01]  /*da60*/  FMUL.FTZ R48, R48, UR17 ;  /* 0x0000001130307c20 */ /* 0x000fe20008410000 */
[----:B------:R-:W-:-:S03]  /*da70*/  FSETP.GTU.FTZ.AND P0, PT, R27, UR4, PT ;  /* 0x000000041b007c0b */ /* 0x000fc6000bf1c000 */
[----:B------:R-:W-:Y:S01]  /*da80*/  FMUL.FTZ R27, R48, UR5 ;  /* 0x00000005301b7c20 */ /* 0x000fe20008410000 */
[----:B------:R-:W-:Y:S01]  /*da90*/  PLOP3.LUT P2, PT, P0, PT, PT, 0x8, 0x80 ;  /* 0x000000000080781c */ /* 0x000fe2000074e170 */
[----:B------:R-:W-:-:S03]  /*daa0*/  IMAD.MOV.U32 R48, RZ, RZ, 0x2 ;  /* 0x00000002ff307424 */ /* 0x000fc600078e00ff */
[----:B------:R-:W-:Y:S02]  /*dab0*/  FSEL R27, R27, RZ, !P0 ;  /* 0x000000ff1b1b7208 */ /* 0x000fe40004000000 */
[----:B------:R-:W-:Y:S01]  /*dac0*/  P2R R57, PR, RZ, 0x4 ;  /* 0x00000004ff397803 */ /* 0x000fe20000000000 */
        /* <DEDUP_REMOVED lines=9> */
.L_x_678:
        /* <DEDUP_REMOVED lines=12> */
.L_x_679:
        /* <DEDUP_REMOVED lines=42> */
.L_x_677:
[----:B------:R-:W-:Y:S01]  /*dec0*/  I2FP.F32.U32 R49, R49 ;  /* 0x0000003100317245 */ /* 0x000fe20000201000 */
[----:B------:R-:W-:Y:S01]  /*ded0*/  IMAD.U32 R44, R44, 0x10000, RZ ;  /* 0x000100002c2c7824 */ /* 0x000fe200078e00ff */
[----:B------:R-:W-:Y:S01]  /*dee0*/  ISETP.NE.AND P2, PT, R48, 0x1, PT ;  /* 0x000000013000780c */ /* 0x000fe20003f45270 */
[----:B------:R-:W-:Y:S02]  /*def0*/  HFMA2 R50, -RZ, RZ, 0, 1.1920928955078125e-07 ;  /* 0x00000002ff327431 */ /* 0x000fe400000001ff */
[----:B------:R-:W-:Y:S01]  /*df00*/  FFMA.FTZ R49, R49, R26, 1.1641532182693481445e-10 ;  /* 0x2f00000031317423 */ /* 0x000fe2000001001a */
[----:B------:R-:W-:-:S04]  /*df10*/  FMUL.FTZ R44, R44, UR17 ;  /* 0x000000112c2c7c20 */ /* 0x000fc80008410000 */
[----:B------:R-:W-:Y:S01]  /*df20*/  FMUL.FTZ R44, R44, UR5 ;  /* 0x000000052c2c7c20 */ /* 0x000fe20008410000 */
[----:B------:R-:W-:Y:S01]  /*df30*/  FSETP.GTU.FTZ.AND P1, PT, R49, UR4, PT ;  /* 0x0000000431007c0b */ /* 0x000fe2000bf3c000 */
[----:B------:R-:W-:-:S03]  /*df40*/  IMAD.MOV.U32 R49, RZ, RZ, R72 ;  /* 0x000000ffff317224 */ /* 0x000fc600078e0048 */
[----:B------:R-:W-:Y:S02]  /*df50*/  FSEL R44, R44, RZ, !P1 ;  /* 0x000000ff2c2c7208 */ /* 0x000fe40004800000 */
[----:B------:R-:W-:-:S03]  /*df60*/  PLOP3.LUT P0, PT, P1, PT, PT, 0x8, 0x80 ;  /* 0x000000000080781c */ /* 0x000fc60000f0e170 */
[----:B------:R-:W-:Y:S01]  /*df70*/  IMAD.MOV.U32 R52, RZ, RZ, R44 ;  /* 0x000000ffff347224 */ /* 0x000fe200078e002c */
        /* <DEDUP_REMOVED lines=9> */
.L_x_681:
        /* <DEDUP_REMOVED lines=12> */
.L_x_682:
        /* <DEDUP_REMOVED lines=42> */
.L_x_680:
[----:B------:R-:W-:Y:S01]  /*e370*/  I2FP.F32.U32 R49, R49 ;  /* 0x0000003100317245 */ /* 0x000fe20000201000 */
[C---:B------:R-:W-:Y:S01]  /*e380*/  IMAD.U32 R48, R45.reuse, 0x10000, RZ ;  /* 0x000100002d307824 */ /* 0x040fe200078e00ff */
[----:B------:R-:W-:Y:S02]  /*e390*/  ISETP.NE.AND P3, PT, R50, 0x1, PT ;  /* 0x000000013200780c */ /* 0x000fe40003f65270 */
[----:B------:R-:W-:Y:S01]  /*e3a0*/  PRMT R45, R45, 0x7632, R45 ;  /* 0x000076322d2d7816 */ /* 0x000fe2000000002d */
[----:B------:R-:W-:Y:S01]  /*e3b0*/  FFMA.FTZ R49, R49, R26, 1.1641532182693481445e-10 ;  /* 0x2f00000031317423 */ /* 0x000fe2000001001a */
[----:B------:R-:W-:Y:S01]  /*e3c0*/  FMUL.FTZ R48, R48, UR17 ;  /* 0x0000001130307c20 */ /* 0x000fe20008410000 */
[----:B------:R-:W-:-:S03]  /*e3d0*/  MOV R51, 0x2 ;  /* 0x0000000200337802 */ /* 0x000fc60000000f00 */
        /* <DEDUP_REMOVED lines=15> */
.L_x_684:
        /* <DEDUP_REMOVED lines=12> */
.L_x_685:
        /* <DEDUP_REMOVED lines=42> */
.L_x_683:
        /* <DEDUP_REMOVED lines=21> */
.L_x_687:
        /* <DEDUP_REMOVED lines=12> */
.L_x_688:
[----:B------:R-:W-:Y:S01]  /*ea40*/  IMAD.WIDE.U32 R64, R25, -0x326172a9, RZ ;  /* 0xcd9e8d5719407825 */ /* 0x000fe200078e00ff */
[----:B------:R-:W-:-:S03]  /*ea50*/  LOP3.LUT R50, R20, UR11, R59, 0x96, !PT ;  /* 0x0000000b14327c12 */ /* 0x000fc6000f8e963b */
[----:B------:R-:W-:Y:S01]  /*ea60*/  IMAD.MOV.U32 R49, RZ, RZ, R61 ;  /* 0x000000ffff317224 */ /* 0x000fe200078e003d */
        /* <DEDUP_REMOVED lines=38> */
[----:B------:R-:W-:-:S07]  /*ecd0*/  MOV R61, R50 ;  /* 0x00000032003d7202 */ /* 0x000fce0000000f00 */
.L_x_686:
[----:B------:R-:W-:Y:S01]  /*ece0*/  I2FP.F32.U32 R49, R49 ;  /* 0x0000003100317245 */ /* 0x000fe20000201000 */
[C---:B------:R-:W-:Y:S01]  /*ecf0*/  IMAD.U32 R50, R46.reuse, 0x10000, RZ ;  /* 0x000100002e327824 */ /* 0x040fe200078e00ff */
[----:B------:R-:W-:Y:S01]  /*ed00*/  ISETP.NE.AND P5, PT, R55, 0x1, PT ;  /* 0x000000013700780c */ /* 0x000fe20003fa5270 */
[----:B------:R-:W-:Y:S01]  /*ed10*/  IMAD.MOV.U32 R51, RZ, RZ, R72 ;  /* 0x000000ffff337224 */ /* 0x000fe200078e0048 */
[----:B------:R-:W-:Y:S01]  /*ed20*/  PRMT R46, R46, 0x7632, R46 ;  /* 0x000076322e2e7816 */ /* 0x000fe2000000002e */
[----:B------:R-:W-:Y:S01]  /*ed30*/  FFMA.FTZ R49, R49, R26, 1.1641532182693481445e-10 ;  /* 0x2f00000031317423 */ /* 0x000fe2000001001a */
[----:B------:R-:W-:-:S04]  /*ed40*/  FMUL.FTZ R50, R50, UR17 ;  /* 0x0000001132327c20 */ /* 0x000fc80008410000 */
[----:B------:R-:W-:Y:S01]  /*ed50*/  FSETP.GTU.FTZ.AND P4, PT, R49, UR4, PT ;  /* 0x0000000431007c0b */ /* 0x000fe2000bf9c000 */
[----:B------:R-:W-:Y:S01]  /*ed60*/  FMUL.FTZ R49, R50, UR5 ;  /* 0x0000000532317c20 */ /* 0x000fe20008410000 */
[----:B------:R-:W-:Y:S02]  /*ed70*/  MOV R50, 0x2 ;  /* 0x0000000200327802 */ /* 0x000fe40000000f00 */
[----:B------:R-:W-:Y:S02]  /*ed80*/  PLOP3.LUT P3, PT, P4, PT, PT, 0x8, 0x80 ;  /* 0x000000000080781c */ /* 0x000fe4000276e170 */
[----:B------:R-:W-:-:S05]  /*ed90*/  FSEL R49, R49, RZ, !P4 ;  /* 0x000000ff31317208 */ /* 0x000fca0006000000 */
        /* <DEDUP_REMOVED lines=10> */
.L_x_690:
        /* <DEDUP_REMOVED lines=12> */
.L_x_691:
        /* <DEDUP_REMOVED lines=42> */
.L_x_689:
        /* <DEDUP_REMOVED lines=21> */
.L_x_693:
        /* <DEDUP_REMOVED lines=12> */
.L_x_694:
        /* <DEDUP_REMOVED lines=42> */
.L_x_692:
        /* <DEDUP_REMOVED lines=22> */
.L_x_696:
[----:B------:R-:W-:-:S04]  /*f7b0*/  VIADD R24, R24, 0x1 ;  /* 0x0000000118187836 */ /* 0x000fc80000000000 */
        /* <DEDUP_REMOVED lines=13> */
.L_x_697:
        /* <DEDUP_REMOVED lines=42> */
.L_x_695:
        /* <DEDUP_REMOVED lines=12> */
.L_x_673:
        /* <DEDUP_REMOVED lines=9> */
[----:B------:R-:W-:Y:S02]  /*fc80*/  LOP3.LUT R48, R48, R50, R49, 0xfe, !PT ;  /* 0x0000003230307212 */ /* 0x000fe400078efe31 */
[----:B------:R-:W-:Y:S02]  /*fc90*/  SEL R63, RZ, 0x1, !P6 ;  /* 0x00000001ff3f7807 */ /* 0x000fe40007000000 */
[----:B------:R-:W-:-:S02]  /*fca0*/  IADD3 R57, PT, PT, R19, 0x300, RZ ;  /* 0x0000030013397810 */ /* 0x000fc40007ffe0ff */
        /* <DEDUP_REMOVED lines=27> */
.L_x_700:
        /* <DEDUP_REMOVED lines=12> */
.L_x_701:
        /* <DEDUP_REMOVED lines=40> */
[----:B------:R-:W-:Y:S01]  /*101a0*/  IMAD.MOV.U32 R64, RZ, RZ, RZ ;  /* 0x000000ffff407224 */ /* 0x000fe200078e00ff */
[----:B------:R-:W-:-:S07]  /*101b0*/  MOV R62, R61 ;  /* 0x0000003d003e7202 */ /* 0x000fce0000000f00 */
.L_x_699:
[----:B------:R-:W-:Y:S01]  /*101c0*/  I2FP.F32.U32 R61, R62 ;  /* 0x0000003e003d7245 */ /* 0x000fe20000201000 */
[----:B-----5:R-:W-:Y:S01]  /*101d0*/  IMAD.U32 R62, R44, 0x10000, RZ ;  /* 0x000100002c3e7824 */ /* 0x020fe200078e00ff */
[----:B------:R-:W-:Y:S01]  /*101e0*/  ISETP.NE.AND P1, PT, R64, 0x1, PT ;  /* 0x000000014000780c */ /* 0x000fe20003f25270 */
[----:B------:R-:W-:Y:S01]  /*101f0*/  IMAD.MOV.U32 R66, RZ, RZ, 0x2 ;  /* 0x00000002ff427424 */ /* 0x000fe200078e00ff */
[----:B------:R-:W-:Y:S01]  /*10200*/  SHF.L.U32 R63, R48, 0x10, RZ ;  /* 0x00000010303f7819 */ /* 0x000fe200000006ff */
[----:B------:R-:W-:Y:S01]  /*10210*/  FFMA.FTZ R61, R61, R26, 1.1641532182693481445e-10 ;  /* 0x2f0000003d3d7423 */ /* 0x000fe2000001001a */
[----:B------:R-:W-:Y:S01]  /*10220*/  FMUL.FTZ R62, R62, UR17 ;  /* 0x000000113e3e7c20 */ /* 0x000fe20008410000 */
[----:B------:R-:W-:Y:S01]  /*10230*/  PRMT R44, R44, 0x7632, R44 ;  /* 0x000076322c2c7816 */ /* 0x000fe2000000002c */
[----:B------:R-:W-:Y:S02]  /*10240*/  IMAD.MOV.U32 R65, RZ, RZ, R72 ;  /* 0x000000ffff417224 */ /* 0x000fe400078e0048 */
[----:B------:R-:W-:Y:S01]  /*10250*/  FMUL.FTZ R62, R62, UR5 ;  /* 0x000000053e3e7c20 */ /* 0x000fe20008410000 */
[----:B------:R-:W-:-:S04]  /*10260*/  FSETP.GTU.FTZ.AND P0, PT, R61, UR4, PT ;  /* 0x000000043d007c0b */ /* 0x000fc8000bf1c000 */
[----:B------:R-:W-:Y:S02]  /*10270*/  FSEL R62, R62, RZ, !P0 ;  /* 0x000000ff3e3e7208 */ /* 0x000fe40004000000 */
[----:B------:R-:W-:-:S03]  /*10280*/  PLOP3.LUT P0, PT, P0, PT, PT, 0x8, 0x80 ;  /* 0x000000000080781c */ /* 0x000fc6000070e170 */
[----:B------:R-:W-:Y:S01]  /*10290*/  FADD.FTZ R63, R62, R63 ;  /* 0x0000003f3e3f7221 */ /* 0x000fe20000010000 */
[----:B------:R-:W-:Y:S02]  /*102a0*/  PRMT R62, R48, 0x7632, R62 ;  /* 0x00007632303e7816 */ /* 0x000fe4000000003e */
        /* <DEDUP_REMOVED lines=11> */
.L_x_703:
        /* <DEDUP_REMOVED lines=12> */
.L_x_704:
        /* <DEDUP_REMOVED lines=42> */
.L_x_702:
        /* <DEDUP_REMOVED lines=8> */
[----:B------:R-:W-:-:S04]  /*10740*/  IMAD.U32 R65, R62, 0x10000, RZ ;  /* 0x000100003e417824 */ /* 0x000fc800078e00ff */
        /* <DEDUP_REMOVED lines=14> */
.L_x_706:
        /* <DEDUP_REMOVED lines=12> */
.L_x_707:
        /* <DEDUP_REMOVED lines=42> */
.L_x_705:
[----:B------:R-:W-:Y:S01]  /*10b90*/  I2FP.F32.U32 R65, R65 ;  /* 0x0000004100417245 */ /* 0x000fe20000201000 */
[----:B------:R-:W-:Y:S01]  /*10ba0*/  IMAD.U32 R66, R45, 0x10000, RZ ;  /* 0x000100002d427824 */ /* 0x000fe200078e00ff */
[----:B------:R-:W-:Y:S02]  /*10bb0*/  ISETP.NE.AND P2, PT, R64, 0x1, PT ;  /* 0x000000014000780c */ /* 0x000fe40003f45270 */
[----:B------:R-:W-:Y:S01]  /*10bc0*/  PRMT R67, R49, 0x7632, R67 ;  /* 0x0000763231437816 */ /* 0x000fe20000000043 */
[----:B------:R-:W-:Y:S01]  /*10bd0*/  FFMA.FTZ R65, R65, R26, 1.1641532182693481445e-10 ;  /* 0x2f00000041417423 */ /* 0x000fe2000001001a */
[----:B------:R-:W-:Y:S01]  /*10be0*/  FMUL.FTZ R66, R66, UR17 ;  /* 0x0000001142427c20 */ /* 0x000fe20008410000 */
[----:B------:R-:W-:Y:S02]  /*10bf0*/  PRMT R45, R45, 0x7632, R45 ;  /* 0x000076322d2d7816 */ /* 0x000fe4000000002d */
[----:B------:R-:W-:Y:S01]  /*10c00*/  MOV R69, 0x2 ;  /* 0x0000000200457802 */ /* 0x000fe20000000f00 */
[----:B------:R-:W-:Y:S01]  /*10c10*/  FMUL.FTZ R66, R66, UR5 ;  /* 0x0000000542427c20 */ /* 0x000fe20008410000 */
[----:B------:R-:W-:Y:S01]  /*10c20*/  FSETP.GTU.FTZ.AND P1, PT, R65, UR4, PT ;  /* 0x0000000441007c0b */ /* 0x000fe2000bf3c000 */
[----:B------:R-:W-:-:S03]  /*10c30*/  IMAD.U32 R65, R49, 0x10000, RZ ;  /* 0x0001000031417824 */ /* 0x000fc600078e00ff */
        /* <DEDUP_REMOVED lines=14> */
.L_x_709:
        /* <DEDUP_REMOVED lines=12> */
.L_x_710:
        /* <DEDUP_REMOVED lines=40> */
[----:B------:R-:W-:Y:S01]  /*11060*/  IMAD.MOV.U32 R65, RZ, RZ, R60 ;  /* 0x000000ffff417224 */ /* 0x000fe200078e003c */
[----:B------:R-:W-:-:S07]  /*11070*/  MOV R60, R64 ;  /* 0x00000040003c7202 */ /* 0x000fce0000000f00 */
.L_x_708:
[----:B------:R-:W-:Y:S01]  /*11080*/  I2FP.F32.U32 R65, R65 ;  /* 0x0000004100417245 */ /* 0x000fe20000201000 */
[----:B------:R-:W-:Y:S01]  /*11090*/  IMAD.U32 R45, R45, 0x10000, RZ ;  /* 0x000100002d2d7824 */ /* 0x000fe200078e00ff */
[----:B------:R-:W-:Y:S01]  /*110a0*/  ISETP.NE.AND P3, PT, R69, 0x1, PT ;  /* 0x000000014500780c */ /* 0x000fe20003f65270 */
[----:B------:R-:W-:Y:S01]  /*110b0*/  IMAD.MOV.U32 R70, RZ, RZ, 0x2 ;  /* 0x00000002ff467424 */ /* 0x000fe200078e00ff */
[----:B------:R-:W-:Y:S01]  /*110c0*/  SHF.L.U32 R64, R67, 0x10, RZ ;  /* 0x0000001043407819 */ /* 0x000fe200000006ff */
[----:B------:R-:W-:Y:S01]  /*110d0*/  FFMA.FTZ R65, R65, R26, 1.1641532182693481445e-10 ;  /* 0x2f00000041417423 */ /* 0x000fe2000001001a */
[----:B------:R-:W-:-:S04]  /*110e0*/  FMUL.FTZ R45, R45, UR17 ;  /* 0x000000112d2d7c20 */ /* 0x000fc80008410000 */
[----:B------:R-:W-:Y:S01]  /*110f0*/  FMUL.FTZ R45, R45, UR5 ;  /* 0x000000052d2d7c20 */ /* 0x000fe20008410000 */
[----:B------:R-:W-:Y:S01]  /*11100*/  FSETP.GTU.FTZ.AND P2, PT, R65, UR4, PT ;  /* 0x0000000441007c0b */ /* 0x000fe2000bf5c000 */
[----:B------:R-:W-:-:S03]  /*11110*/  IMAD.MOV.U32 R65, RZ, RZ, R72 ;  /* 0x000000ffff417224 */ /* 0x000fc600078e0048 */
        /* <DEDUP_REMOVED lines=13> */
.L_x_712:
        /* <DEDUP_REMOVED lines=12> */
.L_x_713:
        /* <DEDUP_REMOVED lines=42> */
.L_x_711:
        /* <DEDUP_REMOVED lines=25> */
.L_x_715:
        /* <DEDUP_REMOVED lines=12> */
.L_x_716:
        /* <DEDUP_REMOVED lines=38> */
[----:B------:R-:W-:Y:S02]  /*11a00*/  HFMA2 R73, -RZ, RZ, 0, 0 ;  /* 0x00000000ff497431 */ /* 0x000fe400000001ff */
[----:B------:R-:W-:Y:S01]  /*11a10*/  IMAD.MOV.U32 R69, RZ, RZ, R60 ;  /* 0x000000ffff457224 */ /* 0x000fe200078e003c */
[----:B------:R-:W-:Y:S01]  /*11a20*/  LOP3.LUT R71, R70, UR31, R75, 0x96, !PT ;  /* 0x0000001f46477c12 */ /* 0x000fe2000f8e964b */
[----:B------:R-:W-:-:S07]  /*11a30*/  IMAD.MOV.U32 R60, RZ, RZ, R74 ;  /* 0x000000ffff3c7224 */ /* 0x000fce00078e004a */
.L_x_714:
[----:B------:R-:W-:Y:S01]  /*11a40*/  I2FP.F32.U32 R69, R69 ;  /* 0x0000004500457245 */ /* 0x000fe20000201000 */
[----:B------:R-:W-:Y:S01]  /*11a50*/  IMAD.U32 R46, R46, 0x10000, RZ ;  /* 0x000100002e2e7824 */ /* 0x000fe200078e00ff */
[----:B------:R-:W-:Y:S01]  /*11a60*/  ISETP.NE.AND P5, PT, R73, 0x1, PT ;  /* 0x000000014900780c */ /* 0x000fe20003fa5270 */
[----:B------:R-:W-:Y:S01]  /*11a70*/  IMAD.U32 R65, R65, 0x10000, RZ ;  /* 0x0001000041417824 */ /* 0x000fe200078e00ff */
[----:B------:R-:W-:Y:S01]  /*11a80*/  MOV R70, 0x2 ;  /* 0x0000000200467802 */ /* 0x000fe20000000f00 */
[----:B------:R-:W-:Y:S01]  /*11a90*/  FFMA.FTZ R69, R69, R26, 1.1641532182693481445e-10 ;  /* 0x2f00000045457423 */ /* 0x000fe2000001001a */
[----:B------:R-:W-:-:S04]  /*11aa0*/  FMUL.FTZ R46, R46, UR17 ;  /* 0x000000112e2e7c20 */ /* 0x000fc80008410000 */
[----:B------:R-:W-:Y:S01]  /*11ab0*/  FMUL.FTZ R46, R46, UR5 ;  /* 0x000000052e2e7c20 */ /* 0x000fe20008410000 */
[----:B------:R-:W-:Y:S01]  /*11ac0*/  FSETP.GTU.FTZ.AND P4, PT, R69, UR4, PT ;  /* 0x0000000445007c0b */ /* 0x000fe2000bf9c000 */
[----:B------:R-:W-:-:S03]  /*11ad0*/  IMAD.MOV.U32 R69, RZ, RZ, R72 ;  /* 0x000000ffff457224 */ /* 0x000fc600078e0048 */
        /* <DEDUP_REMOVED lines=13> */
.L_x_718:
        /* <DEDUP_REMOVED lines=12> */
.L_x_719:
        /* <DEDUP_REMOVED lines=42> */
.L_x_717:
[----:B------:R-:W-:Y:S01]  /*11f10*/  I2FP.F32.U32 R69, R69 ;  /* 0x0000004500457245 */ /* 0x000fe20000201000 */
[C---:B------:R-:W-:Y:S01]  /*11f20*/  IMAD.U32 R73, R47.reuse, 0x10000, RZ ;  /* 0x000100002f497824 */ /* 0x040fe200078e00ff */
[----:B------:R-:W-:Y:S02]  /*11f30*/  ISETP.NE.AND P6, PT, R70, 0x1, PT ;  /* 0x000000014600780c */ /* 0x000fe40003fc5270 */
[----:B------:R-:W-:Y:S01]  /*11f40*/  PRMT R80, R47, 0x7632, R80 ;  /* 0x000076322f507816 */ /* 0x000fe20000000050 */
[----:B------:R-:W-:Y:S01]  /*11f50*/  FFMA.FTZ R69, R69, R26, 1.1641532182693481445e-10 ;  /* 0x2f00000045457423 */ /* 0x000fe2000001001a */
[----:B------:R-:W-:Y:S01]  /*11f60*/  FMUL.FTZ R73, R73, UR17 ;  /* 0x0000001149497c20 */ /* 0x000fe20008410000 */
[----:B------:R-:W-:-:S03]  /*11f70*/  PRMT R81, R51, 0x7632, R81 ;  /* 0x0000763233517816 */ /* 0x000fc60000000051 */
[----:B------:R-:W-:Y:S01]  /*11f80*/  FMUL.FTZ R73, R73, UR5 ;  /* 0x0000000549497c20 */ /* 0x000fe20008410000 */
[----:B------:R-:W-:Y:S02]  /*11f90*/  FSETP.GTU.FTZ.AND P5, PT, R69, UR4, PT ;  /* 0x0000000445007c0b */ /* 0x000fe4000bfbc000 */
[----:B------:R-:W-:Y:S02]  /*11fa0*/  SHF.L.U32 R69, R51, 0x10, RZ ;  /* 0x0000001033457819 */ /* 0x000fe400000006ff */
[----:B------:R-:W-:Y:S01]  /*11fb0*/  FSEL R74, R73, RZ, !P5 ;  /* 0x000000ff494a7208 */ /* 0x000fe20006800000 */
[----:B------:R-:W-:Y:S01]  /*11fc0*/  IMAD.MOV.U32 R73, RZ, RZ, R72 ;  /* 0x000000ffff497224 */ /* 0x000fe200078e0048 */
[----:B------:R-:W-:-:S03]  /*11fd0*/  PLOP3.LUT P5, PT, P5, PT, PT, 0x8, 0x80 ;  /* 0x000000000080781c */ /* 0x000fc60002fae170 */
[----:B------:R-:W-:Y:S01]  /*11fe0*/  FADD.FTZ R47, R74, R69 ;  /* 0x000000454a2f7221 */ /* 0x000fe20000010000 */
[----:B------:R-:W-:-:S04]  /*11ff0*/  IMAD.MOV.U32 R69, RZ, RZ, 0x2 ;  /* 0x00000002ff457424 */ /* 0x000fc800078e00ff */
        /* <DEDUP_REMOVED lines=10> */
.L_x_721:
        /* <DEDUP_REMOVED lines=14> */
.L_x_722:
        /* <DEDUP_REMOVED lines=39> */
[----:B------:R-:W-:Y:S01]  /*123f0*/  IMAD.MOV.U32 R60, RZ, RZ, R74 ;  /* 0x000000ffff3c7224 */ /* 0x000fe200078e004a */
[----:B------:R-:W-:Y:S01]  /*12400*/  LOP3.LUT R71, R70, UR31, R75, 0x96, !PT ;  /* 0x0000001f46477c12 */ /* 0x000fe2000f8e964b */
[----:B------:R-:W-:-:S07]  /*12410*/  IMAD.MOV.U32 R69, RZ, RZ, RZ ;  /* 0x000000ffff457224 */ /* 0x000fce00078e00ff */
.L_x_720:
        /* <DEDUP_REMOVED lines=15> */
.L_x_698:
        /* <DEDUP_REMOVED lines=15> */
.L_x_725:
        /* <DEDUP_REMOVED lines=12> */
.L_x_726:
        /* <DEDUP_REMOVED lines=42> */
.L_x_724:
[----:B------:R-:W-:Y:S01]  /*12960*/  I2FP.F32.U32 R49, R48 ;  /* 0x0000003000317245 */ /* 0x000fe20000201000 */
[----:B------:R-:W-:Y:S01]  /*12970*/  IMAD.MOV.U32 R51, RZ, RZ, 0x2 ;  /* 0x00000002ff337424 */ /* 0x000fe200078e00ff */
[----:B------:R-:W-:Y:S02]  /*12980*/  ISETP.NE.AND P1, PT, R50, 0x1, PT ;  /* 0x000000013200780c */ /* 0x000fe40003f25270 */
[C---:B-----5:R-:W-:Y:S01]  /*12990*/  SHF.L.U32 R48, R44.reuse, 0x10, RZ ;  /* 0x000000102c307819 */ /* 0x060fe200000006ff */
[----:B------:R-:W-:Y:S01]  /*129a0*/  FFMA.FTZ R49, R49, R26, 1.1641532182693481445e-10 ;  /* 0x2f00000031317423 */ /* 0x000fe2000001001a */
[----:B------:R-:W-:-:S03]  /*129b0*/  PRMT R44, R44, 0x7632, R44 ;  /* 0x000076322c2c7816 */ /* 0x000fc6000000002c */
[----:B------:R-:W-:Y:S01]  /*129c0*/  FMUL.FTZ R48, R48, UR17 ;  /* 0x0000001130307c20 */ /* 0x000fe20008410000 */
[----:B------:R-:W-:Y:S01]  /*129d0*/  FSETP.GTU.FTZ.AND P0, PT, R49, UR4, PT ;  /* 0x0000000431007c0b */ /* 0x000fe2000bf1c000 */
[----:B------:R-:W-:Y:S02]  /*129e0*/  IMAD.MOV.U32 R49, RZ, RZ, R72 ;  /* 0x000000ffff317224 */ /* 0x000fe400078e0048 */
[----:B------:R-:W-:Y:S01]  /*129f0*/  FMUL.FTZ R48, R48, UR5 ;  /* 0x0000000530307c20 */ /* 0x000fe20008410000 */
[----:B------:R-:W-:-:S04]  /*12a00*/  PLOP3.LUT P2, PT, P0, PT, PT, 0x8, 0x80 ;  /* 0x000000000080781c */ /* 0x000fc8000074e170 */
        /* <DEDUP_REMOVED lines=11> */
.L_x_728:
        /* <DEDUP_REMOVED lines=12> */
.L_x_729:
        /* <DEDUP_REMOVED lines=42> */
.L_x_727:
        /* <DEDUP_REMOVED lines=21> */
.L_x_731:
        /* <DEDUP_REMOVED lines=10> */
[----:B------:R-:W-:-:S04]  /*13010*/  @P2 IADD3 R49, PT, PT, R20, RZ, RZ ;  /* 0x000000ff14312210 */ /* 0x000fc80007ffe0ff */
[----:B------:R-:W-:-:S07]  /*13020*/  @!P1 MOV R20, R49 ;  /* 0x0000003100149202 */ /* 0x000fce0000000f00 */
.L_x_732:
        /* <DEDUP_REMOVED lines=42> */
.L_x_730:
[----:B------:R-:W-:Y:S02]  /*132d0*/  I2FP.F32.U32 R49, R49 ;  /* 0x0000003100317245 */ /* 0x000fe40000201000 */
[----:B------:R-:W-:Y:S02]  /*132e0*/  ISETP.NE.AND P3, PT, R63, 0x1, PT ;  /* 0x000000013f00780c */ /* 0x000fe40003f65270 */
[----:B------:R-:W-:Y:S01]  /*132f0*/  SHF.L.U32 R50, R45, 0x10, RZ ;  /* 0x000000102d327819 */ /* 0x000fe200000006ff */
[----:B------:R-:W-:Y:S01]  /*13300*/  FFMA.FTZ R49, R49, R26, 1.1641532182693481445e-10 ;  /* 0x2f00000031317423 */ /* 0x000fe2000001001a */
[----:B------:R-:W-:Y:S02]  /*13310*/  PRMT R45, R45, 0x7632, R45 ;  /* 0x000076322d2d7816 */ /* 0x000fe4000000002d */
[----:B------:R-:W-:Y:S01]  /*13320*/  MOV R51, R72 ;  /* 0x0000004800337202 */ /* 0x000fe20000000f00 */
[----:B------:R-:W-:Y:S01]  /*13330*/  FMUL.FTZ R50, R50, UR17 ;  /* 0x0000001132327c20 */ /* 0x000fe20008410000 */
[----:B------:R-:W-:-:S03]  /*13340*/  FSETP.GTU.FTZ.AND P2, PT, R49, UR4, PT ;  /* 0x0000000431007c0b */ /* 0x000fc6000bf5c000 */
[----:B------:R-:W-:Y:S01]  /*13350*/  FMUL.FTZ R49, R50, UR5 ;  /* 0x0000000532317c20 */ /* 0x000fe20008410000 */
[----:B------:R-:W-:Y:S01]  /*13360*/  PLOP3.LUT P1, PT, P2, PT, PT, 0x8, 0x80 ;  /* 0x000000000080781c */ /* 0x000fe2000172e170 */
[----:B------:R-:W-:-:S03]  /*13370*/  IMAD.MOV.U32 R50, RZ, RZ, 0x2 ;  /* 0x00000002ff327424 */ /* 0x000fc600078e00ff */
[----:B------:R-:W-:Y:S01]  /*13380*/  FSEL R49, R49, RZ, !P2 ;  /* 0x000000ff31317208 */ /* 0x000fe20005000000 */
[----:B------:R-:W-:Y:S08]  /*13390*/  @!P3 BRA `(.L_x_733) ;  /* 0x0000000000f8b947 */ /* 0x000ff00003800000 */
        /* <DEDUP_REMOVED lines=8> */
.L_x_734:
[----:B------:R-:W-:-:S04]  /*13420*/  VIADD R24, R24, 0x1 ;  /* 0x0000000118187836 */ /* 0x000fc80000000000 */
        /* <DEDUP_REMOVED lines=11> */
.L_x_735:
        /* <DEDUP_REMOVED lines=41> */
[----:B------:R-:W-:-:S07]  /*13770*/  HFMA2 R50, -RZ, RZ, 0, 0 ;  /* 0x00000000ff327431 */ /* 0x000fce00000001ff */
.L_x_733:
        /* <DEDUP_REMOVED lines=8> */
[----:B------:R-:W-:-:S03]  /*13800*/  IMAD.MOV.U32 R51, RZ, RZ, R72 ;  /* 0x000000ffff337224 */ /* 0x000fc600078e0048 */
        /* <DEDUP_REMOVED lines=12> */
.L_x_737:
        /* <DEDUP_REMOVED lines=12> */
.L_x_738:
        /* <DEDUP_REMOVED lines=42> */
.L_x_736:
[----:B------:R-:W-:Y:S01]  /*13c30*/  ISETP.NE.AND P5, PT, R63, 0x1, PT ;  /* 0x000000013f00780c */ /* 0x000fe20003fa5270 */
[C---:B------:R-:W-:Y:S01]  /*13c40*/  IMAD.U32 R50, R46.reuse, 0x10000, RZ ;  /* 0x000100002e327824 */ /* 0x040fe200078e00ff */
[----:B------:R-:W-:Y:S02]  /*13c50*/  I2FP.F32.U32 R51, R51 ;  /* 0x0000003300337245 */ /* 0x000fe40000201000 */
[----:B------:R-:W-:Y:S01]  /*13c60*/  PRMT R46, R46, 0x7632, R46 ;  /* 0x000076322e2e7816 */ /* 0x000fe2000000002e */
[----:B------:R-:W-:Y:S01]  /*13c70*/  FMUL.FTZ R50, R50, UR17 ;  /* 0x0000001132327c20 */ /* 0x000fe20008410000 */
[----:B------:R-:W-:Y:S01]  /*13c80*/  MOV R66, 0x2 ;  /* 0x0000000200427802 */ /* 0x000fe20000000f00 */
[----:B------:R-:W-:Y:S02]  /*13c90*/  FFMA.FTZ R51, R51, R26, 1.1641532182693481445e-10 ;  /* 0x2f00000033337423 */ /* 0x000fe4000001001a */
[----:B------:R-:W-:-:S03]  /*13ca0*/  FMUL.FTZ R50, R50, UR5 ;  /* 0x0000000532327c20 */ /* 0x000fc60008410000 */
[----:B------:R-:W-:Y:S01]  /*13cb0*/  FSETP.GTU.FTZ.AND P4, PT, R51, UR4, PT ;  /* 0x0000000433007c0b */ /* 0x000fe2000bf9c000 */
[----:B------:R-:W-:-:S03]  /*13cc0*/  IMAD.MOV.U32 R51, RZ, RZ, R72 ;  /* 0x000000ffff337224 */ /* 0x000fc600078e0048 */
        /* <DEDUP_REMOVED lines=8> */
[----:B------:R-:W-:Y:S01]  /*13d50*/  @P4 IADD3 R66, PT, PT, R63, 0x1, RZ ;  /* 0x000000013f424810 */ /* 0x000fe20007ffe0ff */
[----:B------:R-:W-:Y:S01]  /*13d60*/  @P4 IMAD.MOV.U32 R51, RZ, RZ, R68 ;  /* 0x000000ffff334224 */ /* 0x000fe200078e0044 */
[----:B------:R-:W-:Y:S06]  /*13d70*/  BRA `(.L_x_739) ;  /* 0x0000000000d87947 */ /* 0x000fec0003800000 */
.L_x_740:
[----:B------:R-:W-:-:S04]  /*13d80*/  IADD3 R24, PT, PT, R24, 0x1, RZ ;  /* 0x0000000118187810 */ /* 0x000fc80007ffe0ff */
[C---:B------:R-:W-:Y:S01]  /*13d90*/  ISETP.NE.AND P4, PT, R24.reuse, RZ, PT ;  /* 0x000000ff1800720c */ /* 0x040fe20003f85270 */
[----:B------:R-:W-:-:S12]  /*13da0*/  IMAD.WIDE.U32 R68, R24, -0x2daee0ad, RZ ;  /* 0xd2511f5318447825 */ /* 0x000fd800078e00ff */
        /* <DEDUP_REMOVED lines=9> */
.L_x_741:
        /* <DEDUP_REMOVED lines=42> */
.L_x_739:
        /* <DEDUP_REMOVED lines=8> */
[----:B------:R-:W-:-:S04]  /*14160*/  MOV R51, R72 ;  /* 0x0000004800337202 */ /* 0x000fc80000000f00 */
        /* <DEDUP_REMOVED lines=12> */
.L_x_743:
[----:B------:R-:W-:-:S04]  /*14230*/  IADD3 R24, PT, PT, R24, 0x1, RZ ;  /* 0x0000000118187810 */ /* 0x000fc80007ffe0ff */
[C---:B------:R-:W-:Y:S01]  /*14240*/  ISETP.NE.AND P5, PT, R24.reuse, RZ, PT ;  /* 0x000000ff1800720c */ /* 0x040fe20003fa5270 */
[----:B------:R-:W-:-:S12]  /*14250*/  IMAD.WIDE.U32 R66, R24, -0x2daee0ad, RZ ;  /* 0xd2511f5318427825 */ /* 0x000fd800078e00ff */
[----:B------:R-:W-:Y:S05]  /*14260*/  @P5 BRA `(.L_x_744) ;  /* 0x0000000000205947 */ /* 0x000fea0003800000 */
[----:B------:R-:W-:-:S05]  /*14270*/  VIADD R23, R23, 0x1 ;  /* 0x0000000117177836 */ /* 0x000fca0000000000 */
[----:B------:R-:W-:-:S13]  /*14280*/  ISETP.NE.AND P5, PT, R23, RZ, PT ;  /* 0x000000ff1700720c */ /* 0x000fda0003fa5270 */
[----:B------:R-:W-:Y:S01]  /*14290*/  @!P5 IADD3 R25, PT, PT, R25, 0x1, RZ ;  /* 0x000000011919d810 */ /* 0x000fe20007ffe0ff */
[----:B------:R-:W-:Y:S01]  /*142a0*/  @!P5 VIADD R51, R20, 0x1 ;  /* 0x000000011433d836 */ /* 0x000fe20000000000 */
[----:B------:R-:W-:Y:S02]  /*142b0*/  @!P5 MOV R23, RZ ;  /* 0x000000ff0017d202 */ /* 0x000fe40000000f00 */
[----:B------:R-:W-:-:S13]  /*142c0*/  ISETP.NE.AND P6, PT, R25, RZ, !P5 ;  /* 0x000000ff1900720c */ /* 0x000fda0006fc5270 */
[----:B------:R-:W-:-:S05]  /*142d0*/  @P6 IADD3 R51, PT, PT, R20, RZ, RZ ;  /* 0x000000ff14336210 */ /* 0x000fca0007ffe0ff */
[----:B------:R-:W-:-:S07]  /*142e0*/  @!P5 IMAD.MOV.U32 R20, RZ, RZ, R51 ;  /* 0x000000ffff14d224 */ /* 0x000fce00078e0033 */
.L_x_744:
        /* <DEDUP_REMOVED lines=41> */
[----:B------:R-:W-:-:S07]  /*14580*/  MOV R60, R70 ;  /* 0x00000046003c7202 */ /* 0x000fce0000000f00 */
.L_x_742:
        /* <DEDUP_REMOVED lines=8> */
[----:B------:R-:W-:-:S04]  /*14610*/  PRMT R63, R47, 0x7632, R63 ;  /* 0x000076322f3f7816 */ /* 0x000fc8000000003f */
[----:B------:R-:W-:Y:S02]  /*14620*/  FSEL R47, R66, RZ, !P5 ;  /* 0x000000ff422f7208 */ /* 0x000fe40006800000 */
[----:B------:R-:W-:Y:S02]  /*14630*/  MOV R66, R72 ;  /* 0x0000004800427202 */ /* 0x000fe40000000f00 */
[----:B------:R-:W-:Y:S01]  /*14640*/  PLOP3.LUT P5, PT, P5, PT, PT, 0x8, 0x80 ;  /* 0x000000000080781c */ /* 0x000fe20002fae170 */
[----:B------:R-:W-:Y:S01]  /*14650*/  IMAD.MOV.U32 R51, RZ, RZ, R47 ;  /* 0x000000ffff337224 */ /* 0x000fe200078e002f */
[----:B------:R-:W-:Y:S11]  /*14660*/  @!P6 BRA `(.L_x_745) ;  /* 0x000000040000e947 */ /* 0x000ff60003800000 */
        /* <DEDUP_REMOVED lines=8> */
.L_x_746:
[----:B------:R-:W-:-:S04]  /*146f0*/  IADD3 R24, PT, PT, R24, 0x1, RZ ;  /* 0x0000000118187810 */ /* 0x000fc80007ffe0ff */
[C---:B------:R-:W-:Y:S01]  /*14700*/  ISETP.NE.AND P6, PT, R24.reuse, RZ, PT ;  /* 0x000000ff1800720c */ /* 0x040fe20003fc5270 */
[----:B------:R-:W-:-:S12]  /*14710*/  IMAD.WIDE.U32 R66, R24, -0x2daee0ad, RZ ;  /* 0xd2511f5318427825 */ /* 0x000fd800078e00ff */
[----:B------:R-:W-:Y:S05]  /*14720*/  @P6 BRA `(.L_x_747) ;  /* 0x0000000000286947 */ /* 0x000fea0003800000 */
[----:B------:R-:W-:Y:S01]  /*14730*/  VIADD R23, R23, 0x1 ;  /* 0x0000000117177836 */ /* 0x000fe20000000000 */
[----:B------:R-:W-:-:S04]  /*14740*/  P2R R68, PR, RZ, 0x1 ;  /* 0x00000001ff447803 */ /* 0x000fc80000000000 */
[----:B------:R-:W-:-:S13]  /*14750*/  ISETP.NE.AND P6, PT, R23, RZ, PT ;  /* 0x000000ff1700720c */ /* 0x000fda0003fc5270 */
[----:B------:R-:W-:Y:S01]  /*14760*/  @!P6 IADD3 R25, PT, PT, R25, 0x1, RZ ;  /* 0x000000011919e810 */ /* 0x000fe20007ffe0ff */
[----:B------:R-:W-:Y:S02]  /*14770*/  @!P6 VIADD R69, R20, 0x1 ;  /* 0x000000011445e836 */ /* 0x000fe40000000000 */
[----:B------:R-:W-:Y:S01]  /*14780*/  @!P6 IMAD.MOV.U32 R23, RZ, RZ, RZ ;  /* 0x000000ffff17e224 */ /* 0x000fe200078e00ff */
[----:B------:R-:W-:-:S13]  /*14790*/  ISETP.NE.AND P0, PT, R25, RZ, !P6 ;  /* 0x000000ff1900720c */ /* 0x000fda0007705270 */
[----:B------:R-:W-:Y:S02]  /*147a0*/  @P0 IADD3 R69, PT, PT, R20, RZ, RZ ;  /* 0x000000ff14450210 */ /* 0x000fe40007ffe0ff */
[----:B------:R-:W-:Y:S02]  /*147b0*/  ISETP.NE.AND P0, PT, R68, RZ, PT ;  /* 0x000000ff4400720c */ /* 0x000fe40003f05270 */
[----:B------:R-:W-:-:S11]  /*147c0*/  @!P6 MOV R20, R69 ;  /* 0x000000450014e202 */ /* 0x000fd60000000f00 */
.L_x_747:
        /* <DEDUP_REMOVED lines=42> */
.L_x_745:
[----:B------:R-:W-:Y:S02]  /*14a70*/  I2FP.F32.U32 R67, R66 ;  /* 0x0000004200437245 */ /* 0x000fe40000201000 */
        /* <DEDUP_REMOVED lines=9> */
[----:B------:R-:W-:Y:S02]  /*14b10*/  PLOP3.LUT P6, PT, P6, PT, PT, 0x8, 0x80 ;  /* 0x000000000080781c */ /* 0x000fe400037ce170 */
[----:B------:R-:W-:-:S11]  /*14b20*/  F2FP.BF16.F32.PACK_AB R47, R26, R47 ;  /* 0x0000002f1a2f723e */ /* 0x000fd600000010ff */
.L_x_723:
[----:B------:R-:W-:Y:S01]  /*14b30*/  FADD.FTZ R66, RZ, R18 ;  /* 0x00000012ff427221 */ /* 0x000fe20000010000 */
[----:B------:R-:W-:Y:S01]  /*14b40*/  SEL R63, RZ, 0x1000000, !P6 ;  /* 0x01000000ff3f7807 */ /* 0x000fe20007000000 */
[----:B------:R-:W-:Y:S01]  /*14b50*/  BSSY.RECONVERGENT B0, `(.L_x_748) ;  /* 0x000008f000007945 */ /* 0x000fe20003800200 */
[----:B------:R-:W-:Y:S01]  /*14b60*/  ISETP.NE.AND P6, PT, R61, RZ, PT ;  /* 0x000000ff3d00720c */ /* 0x000fe20003fc5270 */
        /* <DEDUP_REMOVED lines=39> */
[----:B------:R-:W-:-:S04]  /*14de0*/  SEL R73, RZ, 0x100, !P4 ;  /* 0x00000100ff497807 */ /* 0x000fc80006000000 */
[----:B------:R-:W0:Y:S02]  /*14df0*/  SHFL.BFLY PT, R75, R74, 0x10, 0x1f ;  /* 0x0e001f004a4b7f89 */ /* 0x000e2400000e0000 */
[----:B0-----:R-:W-:Y:S01]  /*14e00*/  FADD.FTZ R66, R74, R75 ;  /* 0x0000004b4a427221 */ /* 0x001fe20000010000 */
[----:B------:R-:W-:-:S03]  /*14e10*/  SEL R75, RZ, 0x10000, !P1 ;  /* 0x00010000ff4b7807 */ /* 0x000fc60004800000 */
[----:B------:R-:W-:-:S04]  /*14e20*/  FMUL.FTZ R66, R66, 0.0009765625 ;  /* 0x3a80000042427820 */ /* 0x000fc80000410000 */
[C---:B------:R-:W-:Y:S01]  /*14e30*/  FADD.FTZ R61, -R66.reuse, R18 ;  /* 0x00000012423d7221 */ /* 0x040fe20000010100 */
[C---:B------:R-:W-:Y:S01]  /*14e40*/  FADD.FTZ R80, -R66.reuse, R17 ;  /* 0x0000001142507221 */ /* 0x040fe20000010100 */
[C---:B------:R-:W-:Y:S01]  /*14e50*/  FADD.FTZ R67, -R66.reuse, R16 ;  /* 0x0000001042437221 */ /* 0x040fe20000010100 */
[C---:B------:R-:W-:Y:S01]  /*14e60*/  FADD.FTZ R70, -R66.reuse, R15 ;  /* 0x0000000f42467221 */ /* 0x040fe20000010100 */
[----:B------:R-:W-:Y:S01]  /*14e70*/  FFMA.FTZ R61, R61, R61, RZ ;  /* 0x0000003d3d3d7223 */ /* 0x000fe200000100ff */
[----:B------:R-:W-:-:S03]  /*14e80*/  FADD.FTZ R74, -R66, R12 ;  /* 0x0000000c424a7221 */ /* 0x000fc60000010100 */
[----:B------:R-:W-:Y:S01]  /*14e90*/  FFMA.FTZ R61, R80, R80, R61 ;  /* 0x00000050503d7223 */ /* 0x000fe2000001003d */
[----:B------:R-:W-:-:S03]  /*14ea0*/  FADD.FTZ R80, -R66, R14 ;  /* 0x0000000e42507221 */ /* 0x000fc60000010100 */
[----:B------:R-:W-:-:S04]  /*14eb0*/  FFMA.FTZ R61, R67, R67, R61 ;  /* 0x00000043433d7223 */ /* 0x000fc8000001003d */
        /* <DEDUP_REMOVED lines=54> */
[----:B------:R-:W-:-:S03]  /*15220*/  SEL R74, RZ, 0x1000000, !P2 ;  /* 0x01000000ff4a7807 */ /* 0x000fc60005000000 */
[----:B------:R-:W-:-:S05]  /*15230*/  FFMA.FTZ R80, R70, R70, R61 ;  /* 0x0000004646507223 */ /* 0x000fca000001003d */
[----:B------:R-:W0:Y:S02]  /*15240*/  SHFL.BFLY PT, R61, R80, 0x1, 0x1f ;  /* 0x0c201f00503d7f89 */ /* 0x000e2400000e0000 */
[----:B0-----:R-:W-:Y:S01]  /*15250*/  FADD.FTZ R81, R80, R61 ;  /* 0x0000003d50517221 */ /* 0x001fe20000010000 */
[----:B------:R-:W-:-:S04]  /*15260*/  SEL R80, RZ, 0x100, !P0 ;  /* 0x00000100ff507807 */ /* 0x000fc80004000000 */
[----:B------:R-:W0:Y:S01]  /*15270*/  SHFL.BFLY PT, R70, R81, 0x2, 0x1f ;  /* 0x0c401f0051467f89 */ /* 0x000e2200000e0000 */
[----:B------:R-:W-:Y:S02]  /*15280*/  LOP3.LUT R74, R80, R74, R75, 0xfe, !PT ;  /* 0x0000004a504a7212 */ /* 0x000fe400078efe4b */
[----:B------:R-:W-:Y:S01]  /*15290*/  SEL R75, RZ, 0x1, !P3 ;  /* 0x00000001ff4b7807 */ /* 0x000fe20005800000 */
[----:B0-----:R-:W-:Y:S01]  /*152a0*/  FADD.FTZ R70, R81, R70 ;  /* 0x0000004651467221 */ /* 0x001fe20000010000 */
[C---:B------:R-:W-:Y:S02]  /*152b0*/  IMAD.WIDE.U32 R80, R57.reuse, 0x10, R82 ;  /* 0x0000001039507825 */ /* 0x040fe400078e0052 */
[----:B------:R-:W0:Y:S02]  /*152c0*/  LDC.64 R82, c[0x0][0x3b0] ;  /* 0x0000ec00ff527b82 */ /* 0x000e240000000a00 */
[----:B------:R-:W1:Y:S04]  /*152d0*/  SHFL.BFLY PT, R61, R70, 0x4, 0x1f ;  /* 0x0c801f00463d7f89 */ /* 0x000e6800000e0000 */
[----:B------:R-:W-:Y:S01]  /*152e0*/  STG.E.128 desc[UR8][R80.64], R44 ;  /* 0x0000002c50007986 */ /* 0x000fe2000c101d08 */
[----:B0-----:R-:W-:-:S04]  /*152f0*/  IMAD.WIDE.U32 R82, R57, 0x8, R82 ;  /* 0x0000000839527825 */ /* 0x001fc800078e0052 */
[----:B-1----:R-:W-:Y:S01]  /*15300*/  FADD.FTZ R61, R70, R61 ;  /* 0x0000003d463d7221 */ /* 0x002fe20000010000 */
[----:B------:R-:W-:-:S04]  /*15310*/  SEL R70, RZ, 0x10000, !P5 ;  /* 0x00010000ff467807 */ /* 0x000fc80006800000 */
[----:B------:R-:W0:Y:S01]  /*15320*/  SHFL.BFLY PT, R67, R61, 0x8, 0x1f ;  /* 0x0d001f003d437f89 */ /* 0x000e2200000e0000 */
[----:B------:R-:W-:Y:S02]  /*15330*/  LOP3.LUT R63, R73, R63, R70, 0xfe, !PT ;  /* 0x0000003f493f7212 */ /* 0x000fe400078efe46 */
[----:B------:R-:W-:Y:S02]  /*15340*/  SEL R70, RZ, 0x1, !P6 ;  /* 0x00000001ff467807 */ /* 0x000fe40007000000 */
[----:B------:R-:W-:Y:S02]  /*15350*/  LOP3.LUT R75, R63, R75, RZ, 0xfc, !PT ;  /* 0x0000004b3f4b7212 */ /* 0x000fe400078efcff */
[----:B------:R-:W-:-:S05]  /*15360*/  LOP3.LUT R74, R74, R70, RZ, 0xfc, !PT ;  /* 0x000000464a4a7212 */ /* 0x000fca00078efcff */
[----:B------:R-:W-:Y:S01]  /*15370*/  STG.E.64 desc[UR8][R82.64], R74 ;  /* 0x0000004a52007986 */ /* 0x000fe2000c101b08 */
[----:B0-----:R-:W-:Y:S01]  /*15380*/  FADD.FTZ R67, R61, R67 ;  /* 0x000000433d437221 */ /* 0x001fe20000010000 */
[----:B------:R-:W-:-:S04]  /*15390*/  LOP3.LUT P0, R61, R115, 0x1f, RZ, 0xc0, !PT ;  /* 0x0000001f733d7812 */ /* 0x000fc8000780c0ff */
[----:B------:R-:W0:Y:S02]  /*153a0*/  SHFL.BFLY PT, R70, R67, 0x10, 0x1f ;  /* 0x0e001f0043467f89 */ /* 0x000e2400000e0000 */
        /* <DEDUP_REMOVED lines=9> */
.L_x_749:
[----:B------:R-:W-:Y:S05]  /*15440*/  BSYNC.RECONVERGENT B0 ;  /* 0x0000000000007941 */ /* 0x000fea0003800200 */
.L_x_748:
[----:B------:R-:W-:Y:S01]  /*15450*/  BAR.SYNC.DEFER_BLOCKING 0x0 ;  /* 0x0000000000007b1d */ /* 0x000fe20000010000 */
[----:B------:R-:W-:Y:S01]  /*15460*/  ISETP.GT.U32.AND P0, PT, R61, 0x7, PT ;  /* 0x000000073d00780c */ /* 0x000fe20003f04070 */
[----:B------:R-:W-:Y:S01]  /*15470*/  IMAD.MOV.U32 R47, RZ, RZ, RZ ;  /* 0x000000ffff2f7224 */ /* 0x000fe200078e00ff */
[----:B0-----:R-:W-:-:S03]  /*15480*/  CS2R R44, SRZ ;  /* 0x00000000002c7805 */ /* 0x001fc6000001ff00 */
[----:B------:R-:W-:Y:S08]  /*15490*/  BSSY.RECONVERGENT B0, `(.L_x_750) ;  /* 0x000000a000007945 */ /* 0x000ff00003800200 */
[----:B------:R-:W-:Y:S05]  /*154a0*/  @P0 BRA `(.L_x_751) ;  /* 0x0000000000200947 */ /* 0x000fea0003800000 */
[----:B------:R-:W0:Y:S01]  /*154b0*/  S2UR UR5, SR_CgaCtaId ;  /* 0x00000000000579c3 */ /* 0x000e220000008800 */
[----:B------:R-:W-:Y:S01]  /*154c0*/  UMOV UR4, 0x400 ;  /* 0x0000040000047882 */ /* 0x000fe20000000000 */
[----:B------:R-:W-:Y:S01]  /*154d0*/  SHF.L.U32 R44, R115, 0x3, RZ ;  /* 0x00000003732c7819 */ /* 0x000fe200000006ff */
[----:B------:R-:W-:-:S03]  /*154e0*/  IMAD.MOV.U32 R47, RZ, RZ, 0x400 ;  /* 0x00000400ff2f7424 */ /* 0x000fc600078e00ff */
[----:B------:R-:W-:Y:S01]  /*154f0*/  LOP3.LUT R44, R44, 0xf8, RZ, 0xc0, !PT ;  /* 0x000000f82c2c7812 */ /* 0x000fe200078ec0ff */
[----:B0-----:R-:W-:-:S04]  /*15500*/  ULEA UR4, UR5, UR4, 0x18 ;  /* 0x0000000405047291 */ /* 0x001fc8000f8ec0ff */
[----:B------:R-:W-:-:S09]  /*15510*/  @UP2 UIADD3 UR4, UPT, UPT, UR4, 0x40, URZ ;  /* 0x0000004004042890 */ /* 0x000fd2000fffe0ff */
[----:B------:R-:W0:Y:S03]  /*15520*/  LDS.64 R44, [R44+UR4] ;  /* 0x000000042c2c7984 */ /* 0x000e260008000a00 */
.L_x_751:
[----:B------:R-:W-:Y:S05]  /*15530*/  BSYNC.RECONVERGENT B0 ;  /* 0x0000000000007941 */ /* 0x000fea0003800200 */
.L_x_750:
[----:B------:R-:W1:Y:S01]  /*15540*/  SHFL.DOWN PT, R80, R47, 0x4, 0x1f ;  /* 0x08801f002f507f89 */ /* 0x000e6200000e0000 */
[----:B------:R-:W-:Y:S02]  /*15550*/  I2FP.F32.U32 R63, R47 ;  /* 0x0000002f003f7245 */ /* 0x000fe40000201000 */
        /* <DEDUP_REMOVED lines=12> */
[----:B------:R-:W-:Y:S01]  /*15620*/  FMUL.FTZ R80, R73, R73 ;  /* 0x0000004949507220 */ /* 0x000fe20000410000 */
[----:B--2---:R-:W-:-:S03]  /*15630*/  FADD.FTZ R73, R74, R45 ;  /* 0x0000002d4a497221 */ /* 0x004fc60000010000 */
[----:B------:R-:W-:-:S04]  /*15640*/  FMUL.FTZ R80, R80, R63 ;  /* 0x0000003f50507220 */ /* 0x000fc80000410000 */
[----:B------:R-:W-:Y:S01]  /*15650*/  FMUL.FTZ R80, R80, R67 ;  /* 0x0000004350507220 */ /* 0x000fe20000410000 */
[----:B0-----:R-:W-:-:S03]  /*15660*/  FMUL.FTZ R47, R66, R75 ;  /* 0x0000004b422f7220 */ /* 0x001fc60000410000 */
[----:B------:R-:W-:Y:S01]  /*15670*/  FFMA.FTZ R73, R66, R80, R73 ;  /* 0x0000005042497223 */ /* 0x000fe20000010049 */
[----:B------:R-:W-:Y:S02]  /*15680*/  IMAD.U32 R80, R97, 0x10000, RZ ;  /* 0x0001000061507824 */ /* 0x000fe400078e00ff */
[----:B-1----:R-:W-:Y:S01]  /*15690*/  IMAD.IADD R63, R70, 0x1, R61 ;  /* 0x00000001463f7824 */ /* 0x002fe200078e023d */
[----:B------:R-:W0:Y:S01]  /*156a0*/  SHFL.DOWN PT, R44, R47, 0x2, 0x1f ;  /* 0x08401f002f2c7f89 */ /* 0x000e2200000e0000 */
[----:B------:R-:W-:-:S03]  /*156b0*/  I2FP.F32.S32 R61, R61 ;  /* 0x0000003d003d7245 */ /* 0x000fc60000201400 */
        /* <DEDUP_REMOVED lines=8> */
[----:B-1----:R-:W-:Y:S01]  /*15740*/  FADD.FTZ R70, R73, R70 ;  /* 0x0000004649467221 */ /* 0x002fe20000010000 */
[----:B------:R-:W-:Y:S02]  /*15750*/  IMAD.U32 R73, R41, 0x10000, RZ ;  /* 0x0001000029497824 */ /* 0x000fe400078e00ff */
[----:B--2---:R-:W-:Y:S01]  /*15760*/  FMUL.FTZ R44, R67, R74 ;  /* 0x0000004a432c7220 */ /* 0x004fe20000410000 */
[----:B------:R-:W-:Y:S01]  /*15770*/  FMUL.FTZ R46, R46, R47 ;  /* 0x0000002f2e2e7220 */ /* 0x000fe20000410000 */
[----:B---3--:R-:W-:Y:S01]  /*15780*/  IADD3 R63, PT, PT, R63, R66, RZ ;  /* 0x000000423f3f7210 */ /* 0x008fe20007ffe0ff */
[----:B------:R-:W-:Y:S02]  /*15790*/  IMAD.U32 R75, R101, 0x10000, RZ ;  /* 0x00010000654b7824 */ /* 0x000fe400078e00ff */
[----:B------:R-:W0:Y:S01]  /*157a0*/  SHFL.DOWN PT, R47, R44, 0x1, 0x1f ;  /* 0x08201f002c2f7f89 */ /* 0x000e2200000e0000 */
[----:B------:R-:W-:Y:S01]  /*157b0*/  FMUL.FTZ R46, R46, R61 ;  /* 0x0000003d2e2e7220 */ /* 0x000fe20000410000 */
[----:B------:R-:W-:-:S03]  /*157c0*/  I2FP.F32.S32 R61, R63 ;  /* 0x0000003f003d7245 */ /* 0x000fc60000201400 */
[----:B------:R-:W-:Y:S01]  /*157d0*/  FFMA.FTZ R67, R67, R46, R70 ;  /* 0x0000002e43437223 */ /* 0x000fe20000010046 */
[----:B------:R-:W-:Y:S02]  /*157e0*/  I2FP.F32.S32 R70, R66 ;  /* 0x0000004200467245 */ /* 0x000fe40000201400 */
[----:B------:R-:W1:Y:S02]  /*157f0*/  MUFU.RCP R61, R61 ;  /* 0x0000003d003d7308 */ /* 0x000e640000001000 */
[----:B------:R-:W2:Y:S01]  /*15800*/  SHFL.DOWN PT, R46, R67, 0x1, 0x1f ;  /* 0x08201f00432e7f89 */ /* 0x000ea200000e0000 */
[----:B0-----:R-:W-:Y:S01]  /*15810*/  FADD.FTZ R63, R44, -R47 ;  /* 0x8000002f2c3f7221 */ /* 0x001fe20000010000 */
[----:B------:R-:W-:-:S03]  /*15820*/  FMUL.FTZ R74, R47, R70 ;  /* 0x000000462f4a7220 */ /* 0x000fc60000410000 */
[----:B------:R-:W-:Y:S01]  /*15830*/  FMUL.FTZ R66, R63, R63 ;  /* 0x0000003f3f427220 */ /* 0x000fe20000410000 */
[C---:B------:R-:W-:Y:S01]  /*15840*/  FFMA.FTZ R74, R45.reuse, R44, R74 ;  /* 0x0000002c2d4a7223 */ /* 0x040fe2000001004a */
[----:B------:R-:W0:Y:S02]  /*15850*/  LDC R63, c[0x0][0x448] ;  /* 0x00011200ff3f7b82 */ /* 0x000e240000000800 */
[----:B------:R-:W-:Y:S01]  /*15860*/  FMUL.FTZ R66, R45, R66 ;  /* 0x000000422d427220 */ /* 0x000fe20000410000 */
[----:B-1----:R-:W-:Y:S01]  /*15870*/  FMUL.FTZ R74, R61, R74 ;  /* 0x0000004a3d4a7220 */ /* 0x002fe20000410000 */
[----:B--2---:R-:W-:Y:S01]  /*15880*/  FADD.FTZ R44, R67, R46 ;  /* 0x0000002e432c7221 */ /* 0x004fe20000010000 */
[----:B------:R-:W-:Y:S02]  /*15890*/  IMAD.U32 R67, RZ, RZ, UR16 ;  /* 0x00000010ff437e24 */ /* 0x000fe4000f8e00ff */
[----:B------:R-:W-:Y:S01]  /*158a0*/  FMUL.FTZ R66, R66, R70 ;  /* 0x0000004642427220 */ /* 0x000fe20000410000 */
[----:B------:R1:W2:Y:S03]  /*158b0*/  SHFL.IDX PT, R46, R74, RZ, 0x1f ;  /* 0x00001fff4a2e7589 */ /* 0x0002a600000e0000 */
[----:B------:R-:W-:-:S02]  /*158c0*/  FFMA.FTZ R66, R61, R66, R44 ;  /* 0x000000423d427223 */ /* 0x000fc4000001002c */
[----:B------:R-:W3:Y:S04]  /*158d0*/  @!P1 LDC.64 R44, c[0x0][0x3c0] ;  /* 0x0000f000ff2c9b82 */ /* 0x000ee80000000a00 */
[----:B------:R-:W0:Y:S01]  /*158e0*/  SHFL.IDX PT, R66, R66, RZ, 0x1f ;  /* 0x00001fff42427589 */ /* 0x000e2200000e0000 */
[----:B-1----:R-:W-:Y:S01]  /*158f0*/  SHF.L.U32 R74, R96, 0x10, RZ ;  /* 0x00000010604a7819 */ /* 0x002fe200000006ff */
[C---:B--2---:R-:W-:Y:S01]  /*15900*/  FMUL.FTZ R61, R46.reuse, R46 ;  /* 0x0000002e2e3d7220 */ /* 0x044fe20000410000 */
[----:B------:R-:W-:Y:S01]  /*15910*/  FSEL R47, R46, RZ, !P0 ;  /* 0x000000ff2e2f7208 */ /* 0x000fe20004000000 */
[----:B---3--:R-:W-:-:S03]  /*15920*/  @!P1 IMAD.WIDE R44, R67, 0x4, R44 ;  /* 0x00000004432c9825 */ /* 0x008fc600078e022c */
[----:B------:R-:W-:Y:S01]  /*15930*/  FSEL R70, R61, RZ, P0 ;  /* 0x000000ff3d467208 */ /* 0x000fe20000000000 */
[C---:B------:R-:W-:Y:S01]  /*15940*/  FADD.FTZ R18, -R47.reuse, R18 ;  /* 0x000000122f127221 */ /* 0x040fe20000010100 */
[C---:B------:R-:W-:Y:S01]  /*15950*/  FADD.FTZ R17, -R47.reuse, R17 ;  /* 0x000000112f117221 */ /* 0x040fe20000010100 */
[----:B0-----:R-:W-:Y:S01]  /*15960*/  FFMA.FTZ R61, R66, UR20, R63 ;  /* 0x00000014423d7c23 */ /* 0x001fe2000801003f */
[C---:B------:R-:W-:Y:S01]  /*15970*/  FADD.FTZ R63, -R47.reuse, R52 ;  /* 0x000000342f3f7221 */ /* 0x040fe20000010100 */
[C---:B------:R-:W-:Y:S01]  /*15980*/  FADD.FTZ R16, -R47.reuse, R16 ;  /* 0x000000102f107221 */ /* 0x040fe20000010100 */
[----:B------:R-:W-:Y:S01]  /*15990*/  FADD.FTZ R15, -R47, R15 ;  /* 0x0000000f2f0f7221 */ /* 0x000fe20000010100 */
[----:B------:R-:W-:Y:S01]  /*159a0*/  FADD.FTZ R61, R61, R70 ;  /* 0x000000463d3d7221 */ /* 0x000fe20000010000 */
[C---:B------:R-:W-:Y:S01]  /*159b0*/  FADD.FTZ R66, -R47.reuse, R58 ;  /* 0x0000003a2f427221 */ /* 0x040fe20000010100 */
[C---:B------:R-:W-:Y:S01]  /*159c0*/  FADD.FTZ R14, -R47.reuse, R14 ;  /* 0x0000000e2f0e7221 */ /* 0x040fe20000010100 */
[C---:B------:R-:W-:Y:S01]  /*159d0*/  FADD.FTZ R13, -R47.reuse, R13 ;  /* 0x0000000d2f0d7221 */ /* 0x040fe20000010100 */
[----:B------:R0:W1:Y:S01]  /*159e0*/  MUFU.RSQ R52, R61 ;  /* 0x0000003d00347308 */ /* 0x0000620000001400 */
        /* <DEDUP_REMOVED lines=18> */
[C---:B0-----:R-:W-:Y:S01]  /*15b10*/  FADD.FTZ R61, -R47.reuse, R49 ;  /* 0x000000312f3d7221 */ /* 0x041fe20000010100 */
[C---:B------:R-:W-:Y:S01]  /*15b20*/  FADD.FTZ R64, -R47.reuse, R64 ;  /* 0x000000402f407221 */ /* 0x040fe20000010100 */
[C---:B------:R-:W-:Y:S01]  /*15b30*/  FADD.FTZ R50, -R47.reuse, R50 ;  /* 0x000000322f327221 */ /* 0x040fe20000010100 */
[C---:B------:R-:W-:Y:S01]  /*15b40*/  FADD.FTZ R65, -R47.reuse, R65 ;  /* 0x000000412f417221 */ /* 0x040fe20000010100 */
[C---:B------:R-:W-:Y:S01]  /*15b50*/  FADD.FTZ R51, -R47.reuse, R51 ;  /* 0x000000332f337221 */ /* 0x040fe20000010100 */
[----:B------:R-:W-:Y:S01]  /*15b60*/  FADD.FTZ R26, -R47, R26 ;  /* 0x0000001a2f1a7221 */ /* 0x000fe20000010100 */
[----:B------:R-:W-:Y:S01]  /*15b70*/  SHF.L.U32 R47, R93, 0x10, RZ ;  /* 0x000000105d2f7819 */ /* 0x000fe200000006ff */
[----:B------:R0:W-:Y:S01]  /*15b80*/  @!P1 STG.E desc[UR8][R44.64], R46 ;  /* 0x0000002e2c009986 */ /* 0x0001e2000c101908 */
[----:B------:R-:W-:Y:S01]  /*15b90*/  SHF.L.U32 R48, R94, 0x10, RZ ;  /* 0x000000105e307819 */ /* 0x000fe200000006ff */
[----:B------:R-:W-:Y:S01]  /*15ba0*/  IMAD.U32 R49, R40, 0x10000, RZ ;  /* 0x0001000028317824 */ /* 0x000fe200078e00ff */
[----:B------:R-:W-:Y:S01]  /*15bb0*/  SHF.L.U32 R67, R92, 0x10, RZ ;  /* 0x000000105c437819 */ /* 0x000fe200000006ff */
[----:B------:R-:W-:-:S02]  /*15bc0*/  IMAD.U32 R70, R95, 0x10000, RZ ;  /* 0x000100005f467824 */ /* 0x000fc400078e00ff */
[C---:B-1----:R-:W-:Y:S01]  /*15bd0*/  FMUL.FTZ R18, R52.reuse, R18 ;  /* 0x0000001234127220 */ /* 0x042fe20000410000 */
[C---:B------:R-:W-:Y:S01]  /*15be0*/  FMUL.FTZ R17, R52.reuse, R17 ;  /* 0x0000001134117220 */ /* 0x040fe20000410000 */
[C---:B------:R-:W-:Y:S01]  /*15bf0*/  FMUL.FTZ R12, R52.reuse, R12 ;  /* 0x0000000c340c7220 */ /* 0x040fe20000410000 */
[C---:B------:R-:W-:Y:S01]  /*15c00*/  FMUL.FTZ R14, R52.reuse, R14 ;  /* 0x0000000e340e7220 */ /* 0x040fe20000410000 */
[C---:B------:R-:W-:Y:S01]  /*15c10*/  FMUL.FTZ R13, R52.reuse, R13 ;  /* 0x0000000d340d7220 */ /* 0x040fe20000410000 */
[C---:B------:R-:W-:Y:S01]  /*15c20*/  FMUL.FTZ R9, R52.reuse, R9 ;  /* 0x0000000934097220 */ /* 0x040fe20000410000 */
[C---:B------:R-:W-:Y:S01]  /*15c30*/  FMUL.FTZ R6, R52.reuse, R6 ;  /* 0x0000000634067220 */ /* 0x040fe20000410000 */
[C---:B0-----:R-:W-:Y:S01]  /*15c40*/  FMUL.FTZ R44, R52.reuse, R16 ;  /* 0x00000010342c7220 */ /* 0x041fe20000410000 */
        /* <DEDUP_REMOVED lines=10> */
[----:B------:R-:W-:-:S02]  /*15cf0*/  IMAD.U32 R46, R99, 0x10000, RZ ;  /* 0x00010000632e7824 */ /* 0x000fc400078e00ff */
[----:B------:R-:W-:Y:S01]  /*15d00*/  FMUL.FTZ R48, R52, R11 ;  /* 0x0000000b34307220 */ /* 0x000fe20000410000 */
[----:B------:R-:W-:Y:S01]  /*15d10*/  FFMA.FTZ R70, R12, R49, R67 ;  /* 0x000000310c467223 */ /* 0x000fe20000010043 */
[----:B------:R-:W-:Y:S01]  /*15d20*/  FFMA.FTZ R14, R14, R45, R47 ;  /* 0x0000002d0e0e7223 */ /* 0x000fe2000001002f */
[----:B------:R-:W-:Y:S01]  /*15d30*/  FFMA.FTZ R11, R13, R44, R46 ;  /* 0x0000002c0d0b7223 */ /* 0x000fe2000001002e */
[----:B------:R-:W-:Y:S01]  /*15d40*/  SHF.L.U32 R12, R89, 0x10, RZ ;  /* 0x00000010590c7819 */ /* 0x000fe200000006ff */
[----:B------:R-:W-:Y:S01]  /*15d50*/  IMAD.U32 R44, R36, 0x10000, RZ ;  /* 0x00010000242c7824 */ /* 0x000fe200078e00ff */
[----:B------:R-:W-:Y:S01]  /*15d60*/  SHF.L.U32 R47, R104, 0x10, RZ ;  /* 0x00000010682f7819 */ /* 0x000fe200000006ff */
[----:B------:R-:W-:Y:S02]  /*15d70*/  IMAD.U32 R49, R105, 0x10000, RZ ;  /* 0x0001000069317824 */ /* 0x000fe400078e00ff */
[----:B------:R-:W-:Y:S01]  /*15d80*/  FMUL.FTZ R2, R52, R2 ;  /* 0x0000000234027220 */ /* 0x000fe20000410000 */
[----:B------:R-:W-:Y:S01]  /*15d90*/  FFMA.FTZ R12, R9, R12, R44 ;  /* 0x0000000c090c7223 */ /* 0x000fe2000001002c */
[----:B------:R-:W-:Y:S01]  /*15da0*/  SHF.L.U32 R73, R100, 0x10, RZ ;  /* 0x0000001064497819 */ /* 0x000fe200000006ff */
[----:B------:R-:W-:Y:S01]  /*15db0*/  FFMA.FTZ R9, R6, R47, R49 ;  /* 0x0000002f06097223 */ /* 0x000fe20000010031 */
[----:B------:R-:W-:Y:S01]  /*15dc0*/  SHF.L.U32 R47, R108, 0x10, RZ ;  /* 0x000000106c2f7819 */ /* 0x000fe200000006ff */
[----:B------:R-:W-:Y:S01]  /*15dd0*/  IMAD.U32 R49, R109, 0x10000, RZ ;  /* 0x000100006d317824 */ /* 0x000fe200078e00ff */
[----:B------:R-:W-:Y:S01]  /*15de0*/  SHF.L.U32 R13, R102, 0x10, RZ ;  /* 0x00000010660d7819 */ /* 0x000fe200000006ff */
[----:B------:R-:W-:Y:S01]  /*15df0*/  FFMA.FTZ R67, R48, R73, R75 ;  /* 0x0000004930437223 */ /* 0x000fe2000001004b */
[----:B------:R-:W-:-:S02]  /*15e00*/  IMAD.U32 R45, R103, 0x10000, RZ ;  /* 0x00010000672d7824 */ /* 0x000fc400078e00ff */
[----:B------:R-:W-:Y:S01]  /*15e10*/  FFMA.FTZ R80, R2, R47, R49 ;  /* 0x0000002f02507223 */ /* 0x000fe20000010031 */
[----:B------:R-:W-:Y:S01]  /*15e20*/  SHF.L.U32 R46, R88, 0x10, RZ ;  /* 0x00000010582e7819 */ /* 0x000fe200000006ff */
[----:B------:R-:W2:Y:S01]  /*15e30*/  LDL R47, [R1] ;  /* 0x00000000012f7983 */ /* 0x000ea20000100800 */
[C---:B------:R-:W-:Y:S01]  /*15e40*/  FMUL.FTZ R8, R52.reuse, R8 ;  /* 0x0000000834087220 */ /* 0x040fe20000410000 */
[----:B------:R-:W-:Y:S02]  /*15e50*/  IMAD.U32 R48, R37, 0x10000, RZ ;  /* 0x0001000025307824 */ /* 0x000fe400078e00ff */
[----:B------:R-:W-:Y:S01]  /*15e60*/  FMUL.FTZ R7, R52, R7 ;  /* 0x0000000734077220 */ /* 0x000fe20000410000 */
[----:B------:R-:W-:Y:S01]  /*15e70*/  SHF.L.U32 R6, R87, 0x10, RZ ;  /* 0x0000001057067819 */ /* 0x000fe200000006ff */
[----:B------:R-:W-:Y:S01]  /*15e80*/  FFMA.FTZ R8, R8, R13, R45 ;  /* 0x0000000d08087223 */ /* 0x000fe2000001002d */
[----:B------:R-:W-:Y:S02]  /*15e90*/  IMAD.U32 R44, R38, 0x10000, RZ ;  /* 0x00010000262c7824 */ /* 0x000fe400078e00ff */
[----:B------:R-:W-:Y:S01]  /*15ea0*/  FFMA.FTZ R13, R7, R46, R48 ;  /* 0x0000002e070d7223 */ /* 0x000fe20000010030 */
[----:B------:R-:W-:Y:S01]  /*15eb0*/  FMUL.FTZ R5, R52, R5 ;  /* 0x0000000534057220 */ /* 0x000fe20000410000 */
[----:B------:R-:W-:Y:S01]  /*15ec0*/  SHF.L.U32 R7, R106, 0x10, RZ ;  /* 0x000000106a077819 */ /* 0x000fe200000006ff */
[----:B------:R-:W-:Y:S01]  /*15ed0*/  IMAD.U32 R45, R107, 0x10000, RZ ;  /* 0x000100006b2d7824 */ /* 0x000fe200078e00ff */
[----:B------:R-:W-:Y:S01]  /*15ee0*/  SHF.L.U32 R46, R86, 0x10, RZ ;  /* 0x00000010562e7819 */ /* 0x000fe200000006ff */
[----:B------:R-:W-:-:S02]  /*15ef0*/  IMAD.U32 R48, R39, 0x10000, RZ ;  /* 0x0001000027307824 */ /* 0x000fc400078e00ff */
[C---:B------:R-:W-:Y:S01]  /*15f00*/  FMUL.FTZ R4, R52.reuse, R4 ;  /* 0x0000000434047220 */ /* 0x040fe20000410000 */
[----:B------:R-:W-:Y:S01]  /*15f10*/  FMUL.FTZ R3, R52, R3 ;  /* 0x0000000334037220 */ /* 0x000fe20000410000 */
[----:B------:R-:W-:Y:S01]  /*15f20*/  FFMA.FTZ R75, R5, R6, R44 ;  /* 0x00000006054b7223 */ /* 0x000fe2000001002c */
[----:B------:R-:W-:Y:S01]  /*15f30*/  SHF.L.U32 R6, R110, 0x10, RZ ;  /* 0x000000106e067819 */ /* 0x000fe200000006ff */
[----:B------:R-:W-:Y:S01]  /*15f40*/  FFMA.FTZ R74, R4, R7, R45 ;  /* 0x00000007044a7223 */ /* 0x000fe2000001002d */
[----:B------:R-:W-:Y:S01]  /*15f50*/  FFMA.FTZ R81, R3, R46, R48 ;  /* 0x0000002e03517223 */ /* 0x000fe20000010030 */
[----:B------:R-:W-:Y:S01]  /*15f60*/  SHF.L.U32 R2, R85, 0x10, RZ ;  /* 0x0000001055027819 */ /* 0x000fe200000006ff */
[----:B------:R-:W-:Y:S01]  /*15f70*/  IMAD.U32 R44, R111, 0x10000, RZ ;  /* 0x000100006f2c7824 */ /* 0x000fe200078e00ff */
[----:B------:R-:W-:Y:S01]  /*15f80*/  SHF.L.U32 R82, R112, 0x10, RZ ;  /* 0x0000001070527819 */ /* 0x000fe200000006ff */
[----:B------:R-:W-:Y:S01]  /*15f90*/  FMUL.FTZ R63, R52, R63 ;  /* 0x0000003f343f7220 */ /* 0x000fe20000410000 */
[----:B------:R-:W-:Y:S01]  /*15fa0*/  IMAD.U32 R4, R32, 0x10000, RZ ;  /* 0x0001000020047824 */ /* 0x000fe200078e00ff */
[----:B------:R-:W-:Y:S01]  /*15fb0*/  SHF.L.U32 R46, R84, 0x10, RZ ;  /* 0x00000010542e7819 */ /* 0x000fe200000006ff */
[----:B------:R-:W-:-:S02]  /*15fc0*/  IMAD.U32 R5, R113, 0x10000, RZ ;  /* 0x0001000071057824 */ /* 0x000fc400078e00ff */
[C---:B------:R-:W-:Y:S01]  /*15fd0*/  FMUL.FTZ R27, R52.reuse, R27 ;  /* 0x0000001b341b7220 */ /* 0x040fe20000410000 */
[C---:B------:R-:W-:Y:S01]  /*15fe0*/  FMUL.FTZ R3, R52.reuse, R54 ;  /* 0x0000003634037220 */ /* 0x040fe20000410000 */
[----:B------:R-:W-:Y:S02]  /*15ff0*/  IMAD.U32 R48, R33, 0x10000, RZ ;  /* 0x0001000021307824 */ /* 0x000fe400078e00ff */
        /* <DEDUP_REMOVED lines=13> */
[----:B------:R-:W-:Y:S02]  /*160d0*/  FMUL.FTZ R83, R52, R66 ;  /* 0x0000004234537220 */ /* 0x000fe40000410000 */
[----:B------:R-:W-:Y:S01]  /*160e0*/  FFMA.FTZ R82, R56, R3, R5 ;  /* 0x0000000338527223 */ /* 0x000fe20000010005 */
[----:B------:R-:W-:Y:S01]  /*160f0*/  FFMA.FTZ R66, R55, R2, R4 ;  /* 0x0000000237427223 */ /* 0x000fe20000010004 */
[----:B------:R-:W-:Y:S01]  /*16100*/  FFMA.FTZ R83, R83, R46, R48 ;  /* 0x0000002e53537223 */ /* 0x000fe20000010030 */
[----:B------:R-:W0:Y:S01]  /*16110*/  @!P1 LDC.64 R2, c[0x0][0x3c8] ;  /* 0x0000f200ff029b82 */ /* 0x000e220000000a00 */
[----:B------:R-:W-:-:S07]  /*16120*/  SHF.L.U32 R6, R78, 0x10, RZ ;  /* 0x000000104e067819 */ /* 0x000fce00000006ff */
[----:B------:R-:W1:Y:S01]  /*16130*/  LDC.64 R48, c[0x0][0x428] ;  /* 0x00010a00ff307b82 */ /* 0x000e620000000a00 */
[----:B------:R-:W-:Y:S02]  /*16140*/  IMAD.U32 R44, R35, 0x10000, RZ ;  /* 0x00010000232c7824 */ /* 0x000fe400078e00ff */
[----:B------:R-:W-:Y:S01]  /*16150*/  FMUL.FTZ R59, R52, R59 ;  /* 0x0000003b343b7220 */ /* 0x000fe20000410000 */
[----:B------:R-:W-:Y:S01]  /*16160*/  SHF.L.U32 R7, R119, 0x10, RZ ;  /* 0x0000001077077819 */ /* 0x000fe200000006ff */
[----:B------:R-:W-:Y:S01]  /*16170*/  IMAD.U32 R56, R120, 0x10000, RZ ;  /* 0x0001000078387824 */ /* 0x000fe200078e00ff */
[----:B------:R-:W-:Y:S01]  /*16180*/  SHF.L.U32 R55, R77, 0x10, RZ ;  /* 0x000000104d377819 */ /* 0x000fe200000006ff */
[----:B------:R-:W-:Y:S01]  /*16190*/  FFMA.FTZ R115, R59, R6, R44 ;  /* 0x000000063b737223 */ /* 0x000fe2000001002c */
[----:B------:R-:W-:Y:S01]  /*161a0*/  FMUL.FTZ R45, R52, R62 ;  /* 0x0000003e342d7220 */ /* 0x000fe20000410000 */
[----:B------:R-:W-:Y:S01]  /*161b0*/  IMAD.U32 R44, R28, 0x10000, RZ ;  /* 0x000100001c2c7824 */ /* 0x000fe200078e00ff */
[----:B------:R-:W-:Y:S01]  /*161c0*/  SHF.L.U32 R6, R76, 0x10, RZ ;  /* 0x000000104c067819 */ /* 0x000fe200000006ff */
[----:B------:R-:W-:Y:S01]  /*161d0*/  FMUL.FTZ R27, R52, R58 ;  /* 0x0000003a341b7220 */ /* 0x000fe20000410000 */
[----:B------:R-:W-:Y:S01]  /*161e0*/  SHF.L.U32 R4, R121, 0x10, RZ ;  /* 0x0000001079047819 */ /* 0x000fe200000006ff */
[----:B------:R-:W-:-:S02]  /*161f0*/  IMAD.U32 R5, R29, 0x10000, RZ ;  /* 0x000100001d057824 */ /* 0x000fc400078e00ff */
[----:B------:R-:W-:Y:S01]  /*16200*/  FMUL.FTZ R58, R52, R61 ;  /* 0x0000003d343a7220 */ /* 0x000fe20000410000 */
[----:B------:R-:W-:Y:S02]  /*16210*/  IMAD.U32 R59, R122, 0x10000, RZ ;  /* 0x000100007a3b7824 */ /* 0x000fe400078e00ff */
[----:B------:R-:W-:Y:S01]  /*16220*/  FMUL.FTZ R64, R52, R64 ;  /* 0x0000004034407220 */ /* 0x000fe20000410000 */
[----:B------:R-:W-:Y:S01]  /*16230*/  FFMA.FTZ R56, R45, R7, R56 ;  /* 0x000000072d387223 */ /* 0x000fe20000010038 */
[----:B------:R-:W-:Y:S01]  /*16240*/  FFMA.FTZ R55, R27, R55, R44 ;  /* 0x000000371b377223 */ /* 0x000fe2000001002c */
[----:B------:R-:W-:Y:S01]  /*16250*/  SHF.L.U32 R45, R30, 0x10, RZ ;  /* 0x000000101e2d7819 */ /* 0x000fe200000006ff */
[----:B------:R-:W-:Y:S01]  /*16260*/  FFMA.FTZ R58, R58, R6, R5 ;  /* 0x000000063a3a7223 */ /* 0x000fe20000010005 */
[----:B------:R-:W-:Y:S01]  /*16270*/  FFMA.FTZ R59, R64, R4, R59 ;  /* 0x00000004403b7223 */ /* 0x000fe2000001003b */
[----:B------:R-:W-:Y:S01]  /*16280*/  IMAD.U32 R44, R22, 0x10000, RZ ;  /* 0x00010000162c7824 */ /* 0x000fe200078e00ff */
[----:B------:R-:W-:Y:S01]  /*16290*/  SHF.L.U32 R7, R124, 0x10, RZ ;  /* 0x000000107c077819 */ /* 0x000fe200000006ff */
[----:B------:R-:W-:Y:S01]  /*162a0*/  FMUL.FTZ R50, R52, R50 ;  /* 0x0000003234327220 */ /* 0x000fe20000410000 */
[----:B------:R-:W-:Y:S01]  /*162b0*/  SHF.L.U32 R61, R31, 0x10, RZ ;  /* 0x000000101f3d7819 */ /* 0x000fe200000006ff */
[----:B------:R-:W-:Y:S01]  /*162c0*/  IMAD.U32 R27, R123, 0x10000, RZ ;  /* 0x000100007b1b7824 */ /* 0x000fe200078e00ff */
[----:B------:R-:W-:Y:S01]  /*162d0*/  MOV R4, UR16 ;  /* 0x0000001000047c02 */ /* 0x000fe20008000f00 */
[----:B------:R-:W-:-:S02]  /*162e0*/  IMAD.U32 R6, R21, 0x10000, RZ ;  /* 0x0001000015067824 */ /* 0x000fc400078e00ff */
[C---:B------:R-:W-:Y:S01]  /*162f0*/  FMUL.FTZ R65, R52.reuse, R65 ;  /* 0x0000004134417220 */ /* 0x040fe20000410000 */
[----:B------:R-:W-:Y:S02]  /*16300*/  IMAD.U32 R5, R125, 0x10000, RZ ;  /* 0x000100007d057824 */ /* 0x000fe400078e00ff */
[C---:B------:R-:W-:Y:S01]  /*16310*/  FMUL.FTZ R46, R52.reuse, R51 ;  /* 0x00000033342e7220 */ /* 0x040fe20000410000 */
[----:B------:R-:W-:Y:S01]  /*16320*/  FMUL.FTZ R26, R52, R26 ;  /* 0x0000001a341a7220 */ /* 0x000fe20000410000 */
[----:B------:R-:W-:Y:S01]  /*16330*/  FFMA.FTZ R51, R50, R44, R45 ;  /* 0x0000002c32337223 */ /* 0x000fe2000001002d */
[----:B------:R-:W-:Y:S01]  /*16340*/  FFMA.FTZ R50, R65, R27, R7 ;  /* 0x0000001b41327223 */ /* 0x000fe20000010007 */
[----:B------:R-:W-:Y:S01]  /*16350*/  FFMA.FTZ R61, R46, R6, R61 ;  /* 0x000000062e3d7223 */ /* 0x000fe2000001003d */
[----:B0-----:R-:W-:Y:S01]  /*16360*/  @!P1 IMAD.WIDE R2, R4, 0x4, R2 ;  /* 0x0000000404029825 */ /* 0x001fe200078e0202 */
[----:B------:R-:W-:Y:S02]  /*16370*/  F2FP.BF16.F32.PACK_AB R7, R67, R70 ;  /* 0x000000464307723e */ /* 0x000fe400000010ff */
[----:B------:R-:W-:Y:S01]  /*16380*/  F2FP.BF16.F32.PACK_AB R6, R11, R14 ;  /* 0x0000000e0b06723e */ /* 0x000fe200000010ff */
[----:B-1----:R-:W-:Y:S01]  /*16390*/  IMAD.WIDE.U32 R44, R10, 0x10, R48 ;  /* 0x000000100a2c7825 */ /* 0x002fe200078e0030 */
[----:B------:R-:W-:-:S02]  /*163a0*/  F2FP.BF16.F32.PACK_AB R4, R15, R16 ;  /* 0x000000100f04723e */ /* 0x000fc400000010ff */
[----:B------:R-:W-:Y:S02]  /*163b0*/  F2FP.BF16.F32.PACK_AB R11, R80, R81 ;  /* 0x00000051500b723e */ /* 0x000fe400000010ff */
[----:B------:R-:W-:Y:S02]  /*163c0*/  F2FP.BF16.F32.PACK_AB R10, R74, R75 ;  /* 0x0000004b4a0a723e */ /* 0x000fe400000010ff */
[----:B------:R-:W-:Y:S02]  /*163d0*/  F2FP.BF16.F32.PACK_AB R9, R9, R13 ;  /* 0x0000000d0909723e */ /* 0x000fe400000010ff */
[----:B------:R-:W-:Y:S02]  /*163e0*/  F2FP.BF16.F32.PACK_AB R8, R8, R12 ;  /* 0x0000000c0808723e */ /* 0x000fe400000010ff */
[----:B------:R-:W-:Y:S02]  /*163f0*/  F2FP.BF16.F32.PACK_AB R15, R83, R115 ;  /* 0x00000073530f723e */ /* 0x000fe400000010ff */
[----:B------:R-:W-:-:S02]  /*16400*/  F2FP.BF16.F32.PACK_AB R14, R66, R82 ;  /* 0x00000052420e723e */ /* 0x000fc400000010ff */
[----:B------:R-:W-:Y:S02]  /*16410*/  F2FP.BF16.F32.PACK_AB R13, R63, R73 ;  /* 0x000000493f0d723e */ /* 0x000fe400000010ff */
[----:B------:R-:W-:Y:S01]  /*16420*/  F2FP.BF16.F32.PACK_AB R12, R53, R54 ;  /* 0x00000036350c723e */ /* 0x000fe200000010ff */
[----:B------:R0:W-:Y:S01]  /*16430*/  @!P1 STG.E desc[UR8][R2.64], R52 ;  /* 0x0000003402009986 */ /* 0x0001e2000c101908 */
[----:B------:R-:W-:Y:S01]  /*16440*/  F2FP.BF16.F32.PACK_AB R16, R56, R55 ;  /* 0x000000373810723e */ /* 0x000fe200000010ff */
[----:B------:R-:W-:-:S04]  /*16450*/  UIADD3 UR16, UPT, UPT, UR16, UR12, URZ ;  /* 0x0000000c10107290 */ /* 0x000fc8000fffe0ff */
[----:B------:R-:W-:Y:S02]  /*16460*/  UISETP.GE.AND UP1, UPT, UR16, UR13, UPT ;  /* 0x0000000d1000728c */ /* 0x000fe4000bf26270 */
[----:B------:R-:W-:Y:S01]  /*16470*/  UPLOP3.LUT UP2, UPT, UPT, UPT, UP2, 0x40, 0x4 ;  /* 0x000000000004789c */ /* 0x000fe20003f4e820 */
[----:B--2---:R-:W-:Y:S01]  /*16480*/  SHF.L.U32 R62, R47, 0x10, RZ ;  /* 0x000000102f3e7819 */ /* 0x004fe200000006ff */
[----:B------:R-:W-:-:S04]  /*16490*/  IMAD.WIDE.U32 R46, R0, 0x10, R48 ;  /* 0x00000010002e7825 */ /* 0x000fc800078e0030 */
[----:B------:R-:W-:Y:S01]  /*164a0*/  FFMA.FTZ R62, R26, R5, R62 ;  /* 0x000000051a3e7223 */ /* 0x000fe2000001003e */
[--C-:B------:R-:W-:Y:S01]  /*164b0*/  IMAD.WIDE.U32 R26, R19, 0x10, R48.reuse ;  /* 0x00000010131a7825 */ /* 0x100fe200078e0030 */
[----:B------:R-:W-:Y:S02]  /*164c0*/  F2FP.BF16.F32.PACK_AB R5, R17, R18 ;  /* 0x000000121105723e */ /* 0x000fe400000010ff */
[----:B------:R-:W-:Y:S01]  /*164d0*/  F2FP.BF16.F32.PACK_AB R18, R50, R51 ;  /* 0x000000333212723e */ /* 0x000fe200000010ff */
[----:B------:R-:W-:Y:S01]  /*164e0*/  IMAD.WIDE.U32 R48, R57, 0x10, R48 ;  /* 0x0000001039307825 */ /* 0x000fe200078e0030 */
[----:B------:R-:W-:Y:S02]  /*164f0*/  F2FP.BF16.F32.PACK_AB R19, R62, R61 ;  /* 0x0000003d3e13723e */ /* 0x000fe400000010ff */
[----:B------:R-:W-:Y:S01]  /*16500*/  F2FP.BF16.F32.PACK_AB R17, R59, R58 ;  /* 0x0000003a3b11723e */ /* 0x000fe200000010ff */
[----:B------:R0:W-:Y:S04]  /*16510*/  STG.E.128 desc[UR8][R26.64], R4 ;  /* 0x000000041a007986 */ /* 0x0001e8000c101d08 */
[----:B------:R0:W-:Y:S04]  /*16520*/  STG.E.128 desc[UR8][R44.64], R8 ;  /* 0x000000082c007986 */ /* 0x0001e8000c101d08 */
[----:B------:R0:W-:Y:S04]  /*16530*/  STG.E.128 desc[UR8][R46.64], R12 ;  /* 0x0000000c2e007986 */ /* 0x0001e8000c101d08 */
[----:B------:R0:W-:Y:S01]  /*16540*/  STG.E.128 desc[UR8][R48.64], R16 ;  /* 0x0000001030007986 */ /* 0x0001e2000c101d08 */
[----:B------:R-:W-:Y:S05]  /*16550*/  BRA.U !UP1, `(.L_x_752) ;  /* 0xfffffea509ec7547 */ /* 0x000fea000b83ffff */
[----:B------:R-:W-:Y:S05]  /*16560*/  EXIT ;  /* 0x000000000000794d */ /* 0x000fea0003800000 */
.L_x_753:
        /* <DEDUP_REMOVED lines=9> */
.L_x_27469:


//--------------------- .text._ZN10layer_norm13ln_fwd_kernelINS_13Kernel_traitsI13__nv_bfloat16S2_S2_S2_fjLj8192ELj1ELj1ELj8ELj16ENS_18Kernel_traits_baseILj8192ES2_S2_S2_S2_fjLj256EEEEELb1ELb0ELb1ELb0EEEvNS_9FwdParamsE --------------------------
	.section	.text._ZN10layer_norm13ln_fwd_kernelINS_13Kernel_traitsI13__nv_bfloat16S2_S2_S2_fjLj8192ELj1ELj1ELj8ELj16ENS_18Kernel_traits_baseILj8192ES2_S2_S2_S2_fjLj256EEEEELb1ELb0ELb1ELb0EEEvNS_9FwdParamsE,"ax",@progbits
	.align	128
        .global         _ZN10layer_norm13ln_fwd_kernelINS_13Kernel_traitsI13__nv_bfloat16S2_S2_S2_fjLj8192ELj1ELj1ELj8ELj16ENS_18Kernel_traits_baseILj8192ES2_S2_S2_S2_fjLj256EEEEELb1ELb0ELb1ELb0EEEvNS_9FwdParamsE
        .type           _ZN10layer_norm13ln_fwd_kernelINS_13Kernel_traitsI13__nv_bfloat16S2_S2_S2_fjLj8192ELj1ELj1ELj8ELj16ENS_18Kernel_traits_baseILj8192ES2_S2_S2_S2_fjLj256EEEEELb1ELb0ELb1ELb0EEEvNS_9FwdParamsE,@function
        .size           _ZN10layer_norm13ln_fwd_kernelINS_13Kernel_traitsI13__nv_bfloat16S2_S2_S2_fjLj8192ELj1ELj1ELj8ELj16ENS_18Kernel_traits_baseILj8192ES2_S2_S2_S2_fjLj256EEEEELb1ELb0ELb1ELb0EEEvNS_9FwdParamsE,(.L_x_27470 - _ZN10layer_norm13ln_fwd_kernelINS_13Kernel_traitsI13__nv_bfloat16S2_S2_S2_fjLj8192ELj1ELj1ELj8ELj16ENS_18Kernel_traits_baseILj8192ES2_S2_S2_S2_fjLj256EEEEELb1ELb0ELb1ELb0EEEvNS_9FwdParamsE)
        .other          _ZN10layer_norm13ln_fwd_kernelINS_13Kernel_traitsI13__nv_bfloat16S2_S2_S2_fjLj8192ELj1ELj1ELj8ELj16ENS_18Kernel_traits_baseILj8192ES2_S2_S2_S2_fjLj256EEEEELb1ELb0ELb1ELb0EEEvNS_9FwdParamsE,@"STO_CUDA_ENTRY STV_DEFAULT"
_ZN10layer_norm13ln_fwd_kernelINS_13Kernel_traitsI13__nv_bfloat16S2_S2_S2_fjLj8192ELj1ELj1ELj8ELj16ENS_18Kernel_traits_baseILj8192ES2_S2_S2_S2_fjLj256EEEEELb1ELb0ELb1ELb0EEEvNS_9FwdParamsE:
.text._ZN10layer_norm13ln_fwd_kernelINS_13Kernel_traitsI13__nv_bfloat16S2_S2_S2_fjLj8192ELj1ELj1ELj8ELj16ENS_18Kernel_traits_baseILj8192ES2_S2_S2_S2_fjLj256EEEEELb1ELb0ELb1ELb0EEEvNS_9FwdParamsE:
[----:B------:R-:W-:Y:S01]  /*0000*/  LDC R1, c[0x0][0x37c] ;  /* 0x0000df00ff017b82 */ /* 0x000fe20000000800 */
[----:B------:R-:W0:Y:S07]  /*0010*/  LDCU.U8 UR4, c[0x0][0x464] ;  /* 0x00008c80ff0477ac */ /* 0x000e2e0008000000 */
[----:B------:R-:W1:Y:S01]  /*0020*/  LDC R78, c[0x0][0x458] ;  /* 0x00011600ff4e7b82 */ /* 0x000e620000000800 */
[----:B------:R-:W2:Y:S07]  /*0030*/  LDCU.64 UR8, c[0x0][0x358] ;  /* 0x00006b00ff0877ac */ /* 0x000eae0008000a00 */
[----:B------:R-:W3:Y:S01]  /*0040*/  LDC R79, c[0x0][0x45c] ;  /* 0x00011700ff4f7b82 */ /* 0x000ee20000000800 */
[----:B------:R-:W4:Y:S01]  /*0050*/  S2R R47, SR_TID.X ;  /* 0x00000000002f7919 */ /* 0x000f220000002100 */
[----:B------:R-:W5:Y:S01]  /*0060*/  LDCU.64 UR10, c[0x0][0x438] ;  /* 0x00008700ff0a77ac */ /* 0x000f620008000a00 */
[----:B0-----:R-:W-:Y:S01]  /*0070*/  ISETP.NE.AND P0, PT, RZ, UR4, PT ;  /* 0x00000004ff007c0c */ /* 0x001fe2000bf05270 */
[----:B------:R-:W0:-:S12]  /*0080*/  LDCU.64 UR4, c[0x0][0x450] ;  /* 0x00008a00ff0477ac */ /* 0x000e180008000a00 */
[----:B-1----:R-:W-:Y:S01]  /*0090*/  @P0 IMAD.MOV.U32 R4, RZ, RZ, R78 ;  /* 0x000000ffff040224 */ /* 0x002fe200078e004e */
[----:B------:R-:W1:Y:S01]  /*00a0*/  @P0 LDC R7, c[0x0][0x460] ;  /* 0x00011800ff070b82 */ /* 0x000e620000000800 */
[----:B---3--:R-:W-:-:S06]  /*00b0*/  @P0 IMAD.MOV.U32 R5, RZ, RZ, R79 ;  /* 0x000000ffff050224 */ /* 0x008fcc00078e004f */
[----:B--2---:R-:W1:Y:S01]  /*00c0*/  @P0 LDG.E.64 R4, desc[UR8][R4.64] ;  /* 0x0000000804040981 */ /* 0x004e62000c1e1b00 */
[----:B0-----:R-:W-:Y:S01]  /*00d0*/  MOV R2, UR4 ;  /* 0x0000000400027c02 */ /* 0x001fe20008000f00 */
[----:B------:R-:W-:Y:S01]  /*00e0*/  IMAD.U32 R3, RZ, RZ, UR5 ;  /* 0x00000005ff037e24 */ /* 0x000fe2000f8e00ff */
[----:B------:R-:W0:Y:S05]  /*00f0*/  LDCU UR5, c[0x0][0x388] ;  /* 0x00007100ff0577ac */ /* 0x000e2a0008000800 */
[----:B------:R-:W2:Y:S01]  /*0100*/  @P0 LDG.E.64 R2, desc[UR8][R2.64] ;  /* 0x0000000802020981 */ /* 0x000ea2000c1e1b00 */
[----:B------:R-:W3:Y:S01]  /*0110*/  S2UR UR6, SR_CTAID.X ;  /* 0x00000000000679c3 */ /* 0x000ee20000002500 */
[----:B-----5:R-:W-:Y:S01]  /*0120*/  UISETP.NE.U32.AND UP0, UPT, UR10, URZ, UPT ;  /* 0x000000ff0a00728c */ /* 0x020fe2000bf05070 */
[----:B----4-:R-:W-:Y:S01]  /*0130*/  MOV R45, R47 ;  /* 0x0000002f002d7202 */ /* 0x010fe20000000f00 */
[----:B------:R-:W-:Y:S01]  /*0140*/  BSSY.RECONVERGENT B0, `(.L_x_754) ;  /* 0x000005e000007945 */ /* 0x000fe20003800200 */
[----:B------:R-:W-:Y:S01]  /*0150*/  LOP3.LUT R0, R47, 0xe0, RZ, 0xc0, !PT ;  /* 0x000000e02f007812 */ /* 0x000fe200078ec0ff */
[----:B------:R-:W-:Y:S01]  /*0160*/  UISETP.NE.AND.EX UP0, UPT, UR11, URZ, UPT, UP0 ;  /* 0x000000ff0b00728c */ /* 0x000fe2000bf05300 */
[----:B------:R-:W-:Y:S01]  /*0170*/  LOP3.LUT R41, R45, 0xff, RZ, 0x3c, !PT ;  /* 0x000000ff2d297812 */ /* 0x000fe200078e3cff */
[----:B0-----:R-:W-:-:S04]  /*0180*/  USHF.R.S32.HI UR4, URZ, 0x1f, UR5 ;  /* 0x0000001fff047899 */ /* 0x001fc80008011405 */
[----:B------:R-:W-:-:S04]  /*0190*/  ULEA.HI UR4, UR4, UR5, URZ, 0x3 ;  /* 0x0000000504047291 */ /* 0x000fc8000f8f18ff */
[----:B------:R-:W-:Y:S01]  /*01a0*/  USHF.R.S32.HI UR4, URZ, 0x3, UR4 ;  /* 0x00000003ff047899 */ /* 0x000fe20008011404 */
[----:B---3--:R-:W-:-:S05]  /*01b0*/  IMAD.U32 R40, RZ, RZ, UR6 ;  /* 0x00000006ff287e24 */ /* 0x008fca000f8e00ff */
[----:B------:R-:W-:Y:S01]  /*01c0*/  VIADD R41, R41, UR4 ;  /* 0x0000000429297c36 */ /* 0x000fe20008000000 */
[----:B-1----:R-:W-:-:S05]  /*01d0*/  @P0 IADD3 R78, P1, PT, R4, R7, RZ ;  /* 0x00000007044e0210 */ /* 0x002fca0007f3e0ff */
[----:B------:R-:W-:Y:S02]  /*01e0*/  @P0 IMAD.X R79, RZ, RZ, R5, P1 ;  /* 0x000000ffff4f0224 */ /* 0x000fe400008e0605 */
[C---:B--2---:R-:W-:Y:S01]  /*01f0*/  VIADD R42, R2.reuse, 0x9e3779b9 ;  /* 0x9e3779b9022a7836 */ /* 0x044fe20000000000 */
[C---:B------:R-:W-:Y:S01]  /*0200*/  IADD3 R44, PT, PT, R3.reuse, -0x4498517b, RZ ;  /* 0xbb67ae85032c7810 */ /* 0x040fe20007ffe0ff */
[C---:B------:R-:W-:Y:S01]  /*0210*/  VIADD R46, R2.reuse, 0x3c6ef372 ;  /* 0x3c6ef372022e7836 */ /* 0x040fe20000000000 */
[C---:B------:R-:W-:Y:S01]  /*0220*/  IADD3 R49, PT, PT, R2.reuse, -0x255992d5, RZ ;  /* 0xdaa66d2b02317810 */ /* 0x040fe20007ffe0ff */
[C---:B------:R-:W-:Y:S01]  /*0230*/  VIADD R48, R3.reuse, 0x76cf5d0a ;  /* 0x76cf5d0a03307836 */ /* 0x040fe20000000000 */
[C---:B------:R-:W-:Y:S01]  /*0240*/  IADD3 R52, PT, PT, R3.reuse, -0x126145ec, RZ ;  /* 0xed9eba1403347810 */ /* 0x040fe20007ffe0ff */
[C---:B------:R-:W-:Y:S01]  /*0250*/  VIADD R50, R3.reuse, 0x32370b8f ;  /* 0x32370b8f03327836 */ /* 0x040fe20000000000 */
[C---:B------:R-:W-:Y:S01]  /*0260*/  IADD3 R55, PT, PT, R2.reuse, -0x4ab325aa, RZ ;  /* 0xb54cda5602377810 */ /* 0x040fe20007ffe0ff */
[C---:B------:R-:W-:Y:S01]  /*0270*/  VIADD R51, R2.reuse, 0x78dde6e4 ;  /* 0x78dde6e402337836 */ /* 0x040fe20000000000 */
[C---:B------:R-:W-:Y:S01]  /*0280*/  IADD3 R58, PT, PT, R3.reuse, 0x1fd5c5a3, RZ ;  /* 0x1fd5c5a3033a7810 */ /* 0x040fe20007ffe0ff */
[----:B------:R-:W-:Y:S01]  /*0290*/  VIADD R53, R2, 0x1715609d ;  /* 0x1715609d02357836 */ /* 0x000fe20000000000 */
[C---:B------:R-:W-:Y:S01]  /*02a0*/  IADD3 R61, PT, PT, R3.reuse, -0x695add53, RZ ;  /* 0x96a522ad033d7810 */ /* 0x040fe20007ffe0ff */
[C---:B------:R-:W-:Y:S01]  /*02b0*/  VIADD R54, R3.reuse, 0xa9066899 ;  /* 0xa906689903367836 */ /* 0x040fe20000000000 */
[--C-:B------:R-:W-:Y:S01]  /*02c0*/  SHF.R.U64 R88, R78, 0x2, R79.reuse ;  /* 0x000000024e587819 */ /* 0x100fe2000000124f */
[----:B------:R-:W-:Y:S01]  /*02d0*/  VIADD R56, R3, 0x646e171e ;  /* 0x646e171e03387836 */ /* 0x000fe20000000000 */
[----:B------:R-:W-:Y:S01]  /*02e0*/  SHF.R.U32.HI R43, RZ, 0x2, R79 ;  /* 0x00000002ff2b7819 */ /* 0x000fe2000001164f */
[----:B------:R-:W-:-:S02]  /*02f0*/  VIADD R57, R2, 0x5384540f ;  /* 0x5384540f02397836 */ /* 0x000fc40000000000 */
[C---:B------:R-:W-:Y:S02]  /*0300*/  VIADD R59, R2.reuse, 0xf1bbcdc8 ;  /* 0xf1bbcdc8023b7836 */ /* 0x040fe40000000000 */
[----:B------:R-:W-:Y:S01]  /*0310*/  VIADD R60, R2, 0x8ff34781 ;  /* 0x8ff34781023c7836 */ /* 0x000fe20000000000 */
[----:B------:R-:W-:Y:S06]  /*0320*/  BRA.U !UP0, `(.L_x_755) ;  /* 0x0000000108847547 */ /* 0x000fec000b800000 */
        /* <DEDUP_REMOVED lines=16> */
[----:B---3--:R-:W-:-:S04]  /*0430*/  @P1 IMAD.WIDE.U32 R10, R45, 0x10, R10 ;  /* 0x000000102d0a1825 */ /* 0x008fc800078e000a */
[----:B------:R-:W-:Y:S01]  /*0440*/  @P1 VIADD R45, R45, 0x100 ;  /* 0x000001002d2d1836 */ /* 0x000fe20000000000 */
[----:B------:R0:W5:Y:S03]  /*0450*/  @P1 LD.E.128 R24, desc[UR8][R10.64] ;  /* 0x000000080a181980 */ /* 0x000166000c101d00 */
        /* <DEDUP_REMOVED lines=14> */
.L_x_755:
        /* <DEDUP_REMOVED lines=22> */
[----:B------:R-:W-:Y:S01]  /*06a0*/  CS2R R24, SRZ ;  /* 0x0000000000187805 */ /* 0x000fe2000001ff00 */
[----:B------:R-:W-:Y:S01]  /*06b0*/  IMAD.MOV.U32 R34, RZ, RZ, RZ ;  /* 0x000000ffff227224 */ /* 0x000fe200078e00ff */
[----:B------:R-:W-:Y:S02]  /*06c0*/  CS2R R32, SRZ ;  /* 0x0000000000207805 */ /* 0x000fe4000001ff00 */
[----:B------:R-:W-:Y:S02]  /*06d0*/  @P3 CS2R R10, SRZ ;  /* 0x00000000000a3805 */ /* 0x000fe4000001ff00 */
[----:B------:R-:W-:-:S02]  /*06e0*/  @P3 CS2R R8, SRZ ;  /* 0x0000000000083805 */ /* 0x000fc4000001ff00 */
[----:B------:R-:W-:Y:S01]  /*06f0*/  @P0 MOV R35, RZ ;  /* 0x000000ff00230202 */ /* 0x000fe20000000f00 */
[----:B------:R-:W-:Y:S02]  /*0700*/  @P1 IMAD.MOV.U32 R27, RZ, RZ, RZ ;  /* 0x000000ffff1b1224 */ /* 0x000fe400078e00ff */
[----:B0-----:R-:W-:-:S07]  /*0710*/  @P2 IMAD.MOV.U32 R19, RZ, RZ, RZ ;  /* 0x000000ffff132224 */ /* 0x001fce00078e00ff */
.L_x_756:
[----:B------:R-:W-:Y:S05]  /*0720*/  BSYNC.RECONVERGENT B0 ;  /* 0x0000000000007941 */ /* 0x000fea0003800200 */
.L_x_754:
[----:B------:R-:W0:Y:S02]  /*0730*/  LDCU UR5, c[0x0][0x384] ;  /* 0x00007080ff0577ac */ /* 0x000e240008000800 */
[----:B0-----:R-:W-:-:S13]  /*0740*/  ISETP.GE.AND P0, PT, R40, UR5, PT ;  /* 0x0000000528007c0c */ /* 0x001fda000bf06270 */
[----:B------:R-:W-:Y:S05]  /*0750*/  @P0 EXIT ;  /* 0x000000000000094d */ /* 0x000fea0003800000 */
[----:B------:R-:W0:Y:S01]  /*0760*/  LDCU UR5, c[0x0][0x360] ;  /* 0x00006c00ff0577ac */ /* 0x000e220008000800 */
[----:B------:R-:W-:Y:S01]  /*0770*/  IMAD.HI.U32 R5, R88, -0x2daee0ad, RZ ;  /* 0xd2511f5358057827 */ /* 0x000fe200078e00ff */
[----:B------:R-:W-:Y:S01]  /*0780*/  LOP3.LUT R78, R78, 0x3, RZ, 0xc0, !PT ;  /* 0x000000034e4e7812 */ /* 0x000fe200078ec0ff */
[----:B------:R-:W-:Y:S02]  /*0790*/  ULOP3.LUT UR6, UR4, 0xff, URZ, 0xc0, !UPT ;  /* 0x000000ff04067892 */ /* 0x000fe4000f8ec0ff */
[----:B------:R-:W-:Y:S01]  /*07a0*/  IMAD R37, R88, -0x2daee0ad, RZ ;  /* 0xd2511f5358257824 */ /* 0x000fe200078e02ff */
[----:B------:R-:W-:Y:S01]  /*07b0*/  LOP3.LUT R5, R5, R3, RZ, 0x3c, !PT ;  /* 0x0000000305057212 */ /* 0x000fe200078e3cff */
[----:B------:R-:W-:Y:S01]  /*07c0*/  IMAD.MOV R0, RZ, RZ, -R0 ;  /* 0x000000ffff007224 */ /* 0x000fe200078e0a00 */
[----:B-----5:R-:W-:Y:S01]  /*07d0*/  PRMT R92, R11, 0x7632, R92 ;  /* 0x000076320b5c7816 */ /* 0x020fe2000000005c */
[----:B------:R-:W-:Y:S01]  /*07e0*/  UPLOP3.LUT UP1, UPT, UPT, UPT, UPT, 0x40, 0x4 ;  /* 0x000000000004789c */ /* 0x000fe20003f2e870 */
[----:B------:R-:W-:Y:S01]  /*07f0*/  PRMT R94, R15, 0x7632, R94 ;  /* 0x000076320f5e7816 */ /* 0x000fe2000000005e */
[C---:B------:R-:W-:Y:S01]  /*0800*/  IMAD.HI.U32 R6, R5.reuse, -0x326172a9, RZ ;  /* 0xcd9e8d5705067827 */ /* 0x040fe200078e00ff */
[----:B------:R-:W-:Y:S01]  /*0810*/  VIADDMNMX R0, R0, UR6, RZ, !PT ;  /* 0x0000000600007c46 */ /* 0x000fe2000f8001ff */
[----:B------:R-:W1:Y:S01]  /*0820*/  LDCU UR7, c[0x0][0x404] ;  /* 0x00008080ff0777ac */ /* 0x000e620008000800 */
[----:B------:R-:W-:Y:S01]  /*0830*/  PRMT R100, R10, 0x7632, R100 ;  /* 0x000076320a647816 */ /* 0x000fe20000000064 */
[----:B------:R-:W-:Y:S01]  /*0840*/  IMAD R5, R5, -0x326172a9, RZ ;  /* 0xcd9e8d5705057824 */ /* 0x000fe200078e02ff */
[----:B------:R-:W-:Y:S01]  /*0850*/  VIMNMX R0, PT, PT, R0, 0x20, PT ;  /* 0x0000002000007848 */ /* 0x000fe20003fe0100 */
[----:B------:R-:W2:Y:S01]  /*0860*/  LDCU.U8 UR14, c[0x0][0x410] ;  /* 0x00008200ff0e77ac */ /* 0x000ea20008000000 */
[----:B0-----:R-:W-:Y:S01]  /*0870*/  IMAD R90, R40, UR5, R47 ;  /* 0x00000005285a7c24 */ /* 0x001fe2000f8e022f */
[----:B------:R-:W-:Y:S01]  /*0880*/  PRMT R102, R14, 0x7632, R102 ;  /* 0x000076320e667816 */ /* 0x000fe20000000066 */
[----:B------:R-:W-:-:S02]  /*0890*/  ULOP3.LUT UR5, UR4, 0xffffff00, URZ, 0xc0, !UPT ;  /* 0xffffff0004057892 */ /* 0x000fc4000f8ec0ff */
[C---:B------:R-:W-:Y:S01]  /*08a0*/  IMAD.HI.U32 R4, R90.reuse, -0x326172a9, RZ ;  /* 0xcd9e8d575a047827 */ /* 0x040fe200078e00ff */
[----:B------:R-:W-:Y:S01]  /*08b0*/  PRMT R104, R9, 0x7632, R104 ;  /* 0x0000763209687816 */ /* 0x000fe20000000068 */
[----:B------:R-:W0:Y:S01]  /*08c0*/  LDCU UR15, c[0x0][0x400] ;  /* 0x00008000ff0f77ac */ /* 0x000e220008000800 */
[----:B------:R-:W-:Y:S01]  /*08d0*/  PRMT R106, R13, 0x7632, R106 ;  /* 0x000076320d6a7816 */ /* 0x000fe2000000006a */
[----:B------:R-:W-:Y:S01]  /*08e0*/  IMAD R7, R90, -0x326172a9, RZ ;  /* 0xcd9e8d575a077824 */ /* 0x000fe200078e02ff */
[----:B------:R-:W-:Y:S01]  /*08f0*/  LOP3.LUT R4, R43, R4, R2, 0x96, !PT ;  /* 0x000000042b047212 */ /* 0x000fe200078e9602 */
[----:B------:R-:W3:Y:S01]  /*0900*/  LDCU.64 UR12, c[0x0][0x408] ;  /* 0x00008100ff0c77ac */ /* 0x000ee20008000a00 */
[----:B------:R-:W-:Y:S02]  /*0910*/  LEA R0, R0, UR5, 0x3 ;  /* 0x0000000500007c11 */ /* 0x000fe4000f8e18ff */
[----:B------:R-:W-:Y:S01]  /*0920*/  LOP3.LUT R6, R42, R7, R6, 0x96, !PT ;  /* 0x000000072a067212 */ /* 0x000fe200078e9606 */
[----:B------:R-:W-:Y:S01]  /*0930*/  IMAD.HI.U32 R36, R4, -0x2daee0ad, RZ ;  /* 0xd2511f5304247827 */ /* 0x000fe200078e00ff */
[----:B------:R-:W-:Y:S01]  /*0940*/  I2FP.F32.U32 R0, R0 ;  /* 0x0000000000007245 */ /* 0x000fe20000201000 */
[----:B------:R-:W4:Y:S01]  /*0950*/  LDCU.64 UR10, c[0x0][0x3a0] ;  /* 0x00007400ff0a77ac */ /* 0x000f220008000a00 */
[----:B------:R-:W-:Y:S01]  /*0960*/  PRMT R108, R8, 0x7632, R108 ;  /* 0x00007632086c7816 */ /* 0x000fe2000000006c */
[----:B------:R-:W-:Y:S01]  /*0970*/  IMAD R38, R4, -0x2daee0ad, RZ ;  /* 0xd2511f5304267824 */ /* 0x000fe200078e02ff */
[----:B------:R-:W-:Y:S01]  /*0980*/  LOP3.LUT R36, R44, R37, R36, 0x96, !PT ;  /* 0x000000252c247212 */ /* 0x000fe200078e9624 */
[----:B------:R-:W-:Y:S01]  /*0990*/  IMAD.HI.U32 R7, R6, -0x2daee0ad, RZ ;  /* 0xd2511f5306077827 */ /* 0x000fe200078e00ff */
[----:B------:R0:W0:Y:S01]  /*09a0*/  MUFU.RCP R42, R0 ;  /* 0x00000000002a7308 */ /* 0x0000220000001000 */
[----:B------:R-:W-:-:S02]  /*09b0*/  PRMT R110, R12, 0x7632, R110 ;  /* 0x000076320c6e7816 */ /* 0x000fc4000000006e */
[----:B------:R-:W-:Y:S01]  /*09c0*/  IMAD.HI.U32 R4, R36, -0x326172a9, RZ ;  /* 0xcd9e8d5724047827 */ /* 0x000fe200078e00ff */
[----:B------:R-:W-:Y:S02]  /*09d0*/  LOP3.LUT R7, R48, R38, R7, 0x96, !PT ;  /* 0x0000002630077212 */ /* 0x000fe400078e9607 */
[----:B------:R-:W-:Y:S01]  /*09e0*/  PRMT R112, R19, 0x7632, R112 ;  /* 0x0000763213707816 */ /* 0x000fe20000000070 */
[----:B------:R-:W-:Y:S01]  /*09f0*/  IMAD R37, R6, -0x2daee0ad, RZ ;  /* 0xd2511f5306257824 */ /* 0x000fe200078e02ff */
[----:B------:R-:W-:Y:S01]  /*0a00*/  LOP3.LUT R4, R46, R5, R4, 0x96, !PT ;  /* 0x000000052e047212 */ /* 0x000fe200078e9604 */
[----:B------:R-:W-:Y:S01]  /*0a10*/  IMAD R36, R36, -0x326172a9, RZ ;  /* 0xcd9e8d5724247824 */ /* 0x000fe200078e02ff */
[----:B------:R-:W-:Y:S01]  /*0a20*/  PRMT R114, R23, 0x7632, R114 ;  /* 0x0000763217727816 */ /* 0x000fe20000000072 */
[----:B------:R-:W-:Y:S01]  /*0a30*/  IMAD.HI.U32 R5, R7, -0x326172a9, RZ ;  /* 0xcd9e8d5707057827 */ /* 0x000fe200078e00ff */
[----:B------:R-:W-:Y:S02]  /*0a40*/  PRMT R116, R18, 0x7632, R116 ;  /* 0x0000763212747816 */ /* 0x000fe40000000074 */
[----:B------:R-:W-:Y:S01]  /*0a50*/  PRMT R118, R22, 0x7632, R118 ;  /* 0x0000763216767816 */ /* 0x000fe20000000076 */
[----:B------:R-:W-:Y:S01]  /*0a60*/  IMAD.HI.U32 R6, R4, -0x2daee0ad, RZ ;  /* 0xd2511f5304067827 */ /* 0x000fe200078e00ff */
[----:B------:R-:W-:-:S02]  /*0a70*/  LOP3.LUT R5, R49, R36, R5, 0x96, !PT ;  /* 0x0000002431057212 */ /* 0x000fc400078e9605 */
        /* <DEDUP_REMOVED lines=30> */
[----:B------:R-:W-:Y:S01]  /*0c60*/  IADD3 R38, PT, PT, R3, -0x24c28bd8, RZ ;  /* 0xdb3d742803267810 */ /* 0x000fe20007ffe0ff */
        /* <DEDUP_REMOVED lines=18> */
[----:B------:R-:W-:-:S03]  /*0d90*/  LOP3.LUT R7, R38, R36, R7, 0x96, !PT ;  /* 0x0000002426077212 */ /* 0x000fc600078e9607 */
[----:B------:R-:W-:Y:S01]  /*0da0*/  IMAD R5, R5, -0x2daee0ad, RZ ;  /* 0xd2511f5305057824 */ /* 0x000fe200078e02ff */
[----:B------:R-:W-:Y:S01]  /*0db0*/  LOP3.LUT R4, R59, R37, R4, 0x96, !PT ;  /* 0x000000253b047212 */ /* 0x000fe200078e9604 */
[----:B------:R-:W-:Y:S02]  /*0dc0*/  IMAD R37, R6, -0x326172a9, RZ ;  /* 0xcd9e8d5706257824 */ /* 0x000fe400078e02ff */
[----:B------:R-:W-:-:S04]  /*0dd0*/  IMAD.HI.U32 R70, R7, -0x326172a9, RZ ;  /* 0xcd9e8d5707467827 */ /* 0x000fc800078e00ff */
[----:B------:R-:W-:Y:S01]  /*0de0*/  IMAD.HI.U32 R76, R4, -0x2daee0ad, RZ ;  /* 0xd2511f53044c7827 */ /* 0x000fe200078e00ff */
[----:B------:R-:W-:-:S03]  /*0df0*/  LOP3.LUT R70, R60, R37, R70, 0x96, !PT ;  /* 0x000000253c467212 */ /* 0x000fc600078e9646 */
[----:B------:R-:W-:Y:S01]  /*0e00*/  IMAD.MOV.U32 R49, RZ, RZ, RZ ;  /* 0x000000ffff317224 */ /* 0x000fe200078e00ff */
[----:B------:R-:W-:Y:S01]  /*0e10*/  LOP3.LUT R76, R61, R5, R76, 0x96, !PT ;  /* 0x000000053d4c7212 */ /* 0x000fe200078e964c */
[----:B------:R-:W-:Y:S01]  /*0e20*/  IMAD.SHL.U32 R5, R47, 0x20, RZ ;  /* 0x000000202f057824 */ /* 0x000fe200078e00ff */
[----:B------:R-:W-:Y:S01]  /*0e30*/  PRMT R47, R32, 0x7632, R47 ;  /* 0x00007632202f7816 */ /* 0x000fe2000000002f */
[----:B------:R-:W-:Y:S02]  /*0e40*/  IMAD R68, R7, -0x326172a9, RZ ;  /* 0xcd9e8d5707447824 */ /* 0x000fe400078e02ff */
[----:B------:R-:W-:Y:S01]  /*0e50*/  IMAD R80, R4, -0x2daee0ad, RZ ;  /* 0xd2511f5304507824 */ /* 0x000fe200078e02ff */
[----:B------:R-:W-:-:S04]  /*0e60*/  LOP3.LUT R5, R5, 0x3e0, RZ, 0xc0, !PT ;  /* 0x000003e005057812 */ /* 0x000fc800078ec0ff */
[----:B------:R-:W-:-:S04]  /*0e70*/  IADD3 R5, PT, PT, RZ, -R5, RZ ;  /* 0x80000005ff057210 */ /* 0x000fc80007ffe0ff */
[----:B------:R-:W-:-:S04]  /*0e80*/  VIADDMNMX R5, R5, UR6, RZ, !PT ;  /* 0x0000000605057c46 */ /* 0x000fc8000f8001ff */
[----:B------:R-:W-:-:S04]  /*0e90*/  VIMNMX R5, PT, PT, R5, 0x20, PT ;  /* 0x0000002005057848 */ /* 0x000fc80003fe0100 */
[----:B01234-:R-:W-:-:S07]  /*0ea0*/  LEA R50, R5, UR5, 0x3 ;  /* 0x0000000505327c11 */ /* 0x01ffce000f8e18ff */
.L_x_1176:
[----:B------:R-:W0:Y:S08]  /*0eb0*/  LDC.64 R36, c[0x0][0x3f0] ;  /* 0x0000fc00ff247b82 */ /* 0x000e300000000a00 */
[----:B------:R-:W1:Y:S08]  /*0ec0*/  LDC.64 R38, c[0x0][0x3f8] ;  /* 0x0000fe00ff267b82 */ /* 0x000e700000000a00 */
[----:B------:R-:W2:Y:S01]  /*0ed0*/  LDC R123, c[0x0][0x388] ;  /* 0x0000e200ff7b7b82 */ /* 0x000ea20000000800 */
[----:B0-----:R-:W-:-:S05]  /*0ee0*/  IMAD.WIDE R36, R40, 0x4, R36 ;  /* 0x0000000428247825 */ /* 0x001fca00078e0224 */
[----:B------:R0:W3:Y:S01]  /*0ef0*/  LDG.E R72, desc[UR8][R36.64] ;  /* 0x0000000824487981 */ /* 0x0000e2000c1e1900 */
[----:B-1----:R-:W-:-:S05]  /*0f00*/  IMAD.WIDE R38, R40, 0x4, R38 ;  /* 0x0000000428267825 */ /* 0x002fca00078e0226 */
[----:B------:R1:W5:Y:S01]  /*0f10*/  LDG.E R64, desc[UR8][R38.64] ;  /* 0x0000000826407981 */ /* 0x000362000c1e1900 */
[----:B------:R-:W-:Y:S01]  /*0f20*/  ISETP.GE.U32.AND P1, PT, R41, 0x100, PT ;  /* 0x000001002900780c */ /* 0x000fe20003f26070 */
[----:B------:R-:W-:Y:S01]  /*0f30*/  BSSY.RECONVERGENT B0, `(.L_x_757) ;  /* 0x00006e1000007945 */ /* 0x000fe20003800200 */
[----:B--2---:R-:W-:Y:S01]  /*0f40*/  IMAD R66, R40, R123, RZ ;  /* 0x0000007b28427224 */ /* 0x004fe200078e02ff */
[----:B------:R-:W2:Y:S04]  /*0f50*/  S2R R62, SR_TID.X ;  /* 0x00000000003e7919 */ /* 0x000ea80000002100 */
[----:B0-----:R-:W-:-:S04]  /*0f60*/  SHF.R.S32.HI R37, RZ, 0x1f, R66 ;  /* 0x0000001fff257819 */ /* 0x001fc80000011442 */
[----:B------:R-:W-:-:S04]  /*0f70*/  LEA.HI R37, R37, R66, RZ, 0x3 ;  /* 0x0000004225257211 */ /* 0x000fc800078f18ff */
[----:B--2---:R-:W-:Y:S02]  /*0f80*/  LEA.HI.SX32 R66, R37, R62, 0x1d ;  /* 0x0000003e25427211 */ /* 0x004fe400078feaff */
[----:B---3--:R-:W-:-:S13]  /*0f90*/  ISETP.GE.AND P0, PT, R72, 0x1, PT ;  /* 0x000000014800780c */ /* 0x008fda0003f06270 */
[----:B------:R-:W-:-:S04]  /*0fa0*/  @P0 VIADD R0, R72, 0xffffffff ;  /* 0xffffffff48000836 */ /* 0x000fc80000000000 */
[----:B------:R-:W-:-:S05]  /*0fb0*/  @P0 IMAD R0, R0, R123, RZ ;  /* 0x0000007b00000224 */ /* 0x000fca00078e02ff */
[----:B------:R-:W-:-:S04]  /*0fc0*/  @P0 SHF.R.S32.HI R125, RZ, 0x1f, R0 ;  /* 0x0000001fff7d0819 */ /* 0x000fc80000011400 */
[----:B------:R-:W-:Y:S01]  /*0fd0*/  @P0 LEA.HI R125, R125, R0, RZ, 0x3 ;  /* 0x000000007d7d0211 */ /* 0x000fe200078f18ff */
[----:B------:R-:W-:-:S03]  /*0fe0*/  HFMA2 R0, -RZ, RZ, 0, 0 ;  /* 0x00000000ff007431 */ /* 0x000fc600000001ff */
[----:B------:R-:W-:Y:S01]  /*0ff0*/  @P0 LEA.HI.SX32 R0, R125, R62, 0x1d ;  /* 0x0000003e7d000211 */ /* 0x000fe200078feaff */
[----:B-1----:R-:W-:Y:S06]  /*1000*/  @!P1 BRA `(.L_x_758) ;  /* 0x0000006c004c9947 */ /* 0x002fec0003800000 */
[----:B------:R-:W-:-:S04]  /*1010*/  UISETP.NE.U32.AND UP0, UPT, UR10, URZ, UPT ;  /* 0x000000ff0a00728c */ /* 0x000fc8000bf05070 */
[----:B------:R-:W-:Y:S01]  /*1020*/  UISETP.NE.AND.EX UP0, UPT, UR11, URZ, UPT, UP0 ;  /* 0x000000ff0b00728c */ /* 0x000fe2000bf05300 */
[----:B------:R-:W-:Y:S10]  /*1030*/  @!P0 BRA `(.L_x_759) ;  /* 0x00000000000c8947 */ /* 0x000ff40003800000 */
[----:B------:R-:W0:Y:S02]  /*1040*/  LDC.64 R4, c[0x0][0x390] ;  /* 0x0000e400ff047b82 */ /* 0x000e240000000a00 */
[----:B0-----:R-:W-:-:S06]  /*1050*/  IMAD.WIDE.U32 R4, R0, 0x10, R4 ;  /* 0x0000001000047825 */ /* 0x001fcc00078e0004 */
[----:B------:R-:W5:Y:S02]  /*1060*/  LDG.E.128 R4, desc[UR8][R4.64] ;  /* 0x0000000804047981 */ /* 0x000f64000c1e1d00 */
.L_x_759:
[----:B------:R-:W-:Y:S05]  /*1070*/  BRA.U !UP0, `(.L_x_760) ;  /* 0x0000003508d47547 */ /* 0x000fea000b800000 */
[----:B------:R-:W0:Y:S02]  /*1080*/  LDC.64 R36, c[0x0][0x3a0] ;  /* 0x0000e800ff247b82 */ /* 0x000e240000000a00 */
[----:B0-----:R-:W-:-:S06]  /*1090*/  IMAD.WIDE.U32 R36, R66, 0x10, R36 ;  /* 0x0000001042247825 */ /* 0x001fcc00078e0024 */
[----:B------:R-:W2:Y:S01]  /*10a0*/  LDG.E.128 R36, desc[UR8][R36.64] ;  /* 0x0000000824247981 */ /* 0x000ea2000c1e1d00 */
[----:B------:R-:W-:-:S13]  /*10b0*/  ISETP.GT.AND P2, PT, R72, RZ, PT ;  /* 0x000000ff4800720c */ /* 0x000fda0003f44270 */
[----:B------:R-:W-:Y:S02]  /*10c0*/  @!P2 IMAD.MOV.U32 R55, RZ, RZ, R78 ;  /* 0x000000ffff37a224 */ /* 0x000fe400078e004e */
[----:B------:R-:W-:Y:S01]  /*10d0*/  @!P2 IMAD.MOV.U32 R57, RZ, RZ, R80 ;  /* 0x000000ffff39a224 */ /* 0x000fe200078e0050 */
[----:B--2---:R-:W-:Y:S01]  /*10e0*/  @!P2 SHF.L.U32 R51, R36, 0x10, RZ ;  /* 0x000000102433a819 */ /* 0x004fe200000006ff */
[----:B------:R-:W-:Y:S06]  /*10f0*/  @!P2 BRA `(.L_x_761) ;  /* 0x00000004009ca947 */ /* 0x000fec0003800000 */
        /* <DEDUP_REMOVED lines=16> */
.L_x_764:
        /* <DEDUP_REMOVED lines=13> */
.L_x_766:
[----:B------:R-:W-:Y:S05]  /*12d0*/  BSYNC.RECONVERGENT B2 ;  /* 0x0000000000027941 */ /* 0x000fea0003800200 */
.L_x_765:
[----:B------:R-:W-:Y:S01]  /*12e0*/  IMAD.WIDE.U32 R120, R90, -0x326172a9, RZ ;  /* 0xcd9e8d575a787825 */ /* 0x000fe200078e00ff */
[----:B------:R-:W-:Y:S02]  /*12f0*/  LOP3.LUT R142, R49, R53, R3, 0x96, !PT ;  /* 0x00000035318e7212 */ /* 0x000fe400078e9603 */
[----:B------:R-:W-:Y:S01]  /*1300*/  IADD3 R51, PT, PT, R3, -0x4498517b, RZ ;  /* 0xbb67ae8503337810 */ /* 0x000fe20007ffe0ff */
[----:B------:R-:W-:Y:S01]  /*1310*/  VIADD R53, R2, 0x9e3779b9 ;  /* 0x9e3779b902357836 */ /* 0x000fe20000000000 */
[----:B------:R-:W-:Y:S01]  /*1320*/  LOP3.LUT R124, R43, R121, R2, 0x96, !PT ;  /* 0x000000792b7c7212 */ /* 0x000fe200078e9602 */
[----:B------:R-:W-:-:S04]  /*1330*/  IMAD.WIDE.U32 R142, R142, -0x326172a9, RZ ;  /* 0xcd9e8d578e8e7825 */ /* 0x000fc800078e00ff */
[----:B------:R-:W-:Y:S01]  /*1340*/  IMAD.WIDE.U32 R124, R124, -0x2daee0ad, RZ ;  /* 0xd2511f537c7c7825 */ /* 0x000fe200078e00ff */
[----:B------:R-:W-:-:S03]  /*1350*/  LOP3.LUT R53, R53, R120, R143, 0x96, !PT ;  /* 0x0000007835357212 */ /* 0x000fc600078e968f */
[----:B------:R-:W-:Y:S01]  /*1360*/  VIADD R143, R3, 0x76cf5d0a ;  /* 0x76cf5d0a038f7836 */ /* 0x000fe20000000000 */
[----:B------:R-:W-:Y:S01]  /*1370*/  LOP3.LUT R120, R51, R52, R125, 0x96, !PT ;  /* 0x0000003433787212 */ /* 0x000fe200078e967d */
[----:B------:R-:W-:-:S04]  /*1380*/  IMAD.WIDE.U32 R52, R53, -0x2daee0ad, RZ ;  /* 0xd2511f5335347825 */ /* 0x000fc800078e00ff */
[----:B------:R-:W-:Y:S01]  /*1390*/  IMAD.WIDE.U32 R120, R120, -0x326172a9, RZ ;  /* 0xcd9e8d5778787825 */ /* 0x000fe200078e00ff */
[----:B------:R-:W-:Y:S02]  /*13a0*/  LOP3.LUT R143, R143, R124, R53, 0x96, !PT ;  /* 0x0000007c8f8f7212 */ /* 0x000fe400078e9635 */
[C---:B------:R-:W-:Y:S01]  /*13b0*/  IADD3 R53, PT, PT, R2.reuse, -0x255992d5, RZ ;  /* 0xdaa66d2b02357810 */ /* 0x040fe20007ffe0ff */
[----:B------:R-:W-:Y:S02]  /*13c0*/  VIADD R51, R2, 0x3c6ef372 ;  /* 0x3c6ef37202337836 */ /* 0x000fe40000000000 */
[----:B------:R-:W-:-:S03]  /*13d0*/  IMAD.MOV.U32 R55, RZ, RZ, RZ ;  /* 0x000000ffff377224 */ /* 0x000fc600078e00ff */
[----:B------:R-:W-:Y:S01]  /*13e0*/  LOP3.LUT R124, R51, R142, R121, 0x96, !PT ;  /* 0x0000008e337c7212 */ /* 0x000fe200078e9679 */
[----:B------:R-:W-:-:S04]  /*13f0*/  IMAD.WIDE.U32 R142, R143, -0x326172a9, RZ ;  /* 0xcd9e8d578f8e7825 */ /* 0x000fc800078e00ff */
[----:B------:R-:W-:Y:S01]  /*1400*/  IMAD.WIDE.U32 R124, R124, -0x2daee0ad, RZ ;  /* 0xd2511f537c7c7825 */ /* 0x000fe200078e00ff */
[----:B------:R-:W-:-:S03]  /*1410*/  LOP3.LUT R53, R53, R120, R143, 0x96, !PT ;  /* 0x0000007835357212 */ /* 0x000fc600078e968f */
[C---:B------:R-:W-:Y:S02]  /*1420*/  VIADD R51, R3.reuse, 0x32370b8f ;  /* 0x32370b8f03337836 */ /* 0x040fe40000000000 */
[----:B------:R-:W-:-:S03]  /*1430*/  VIADD R143, R3, 0xed9eba14 ;  /* 0xed9eba14038f7836 */ /* 0x000fc60000000000 */
[----:B------:R-:W-:Y:S01]  /*1440*/  LOP3.LUT R120, R51, R52, R125, 0x96, !PT ;  /* 0x0000003433787212 */ /* 0x000fe200078e967d */
[----:B------:R-:W-:Y:S01]  /*1450*/  IMAD.WIDE.U32 R52, R53, -0x2daee0ad, RZ ;  /* 0xd2511f5335347825 */ /* 0x000fe200078e00ff */
[----:B------:R-:W-:-:S03]  /*1460*/  IADD3 R51, PT, PT, R2, 0x78dde6e4, RZ ;  /* 0x78dde6e402337810 */ /* 0x000fc60007ffe0ff */
[----:B------:R-:W-:Y:S01]  /*1470*/  IMAD.WIDE.U32 R120, R120, -0x326172a9, RZ ;  /* 0xcd9e8d5778787825 */ /* 0x000fe200078e00ff */
[----:B------:R-:W-:-:S03]  /*1480*/  LOP3.LUT R143, R143, R124, R53, 0x96, !PT ;  /* 0x0000007c8f8f7212 */ /* 0x000fc600078e9635 */
[----:B------:R-:W-:Y:S01]  /*1490*/  VIADD R53, R2, 0x1715609d ;  /* 0x1715609d02357836 */ /* 0x000fe20000000000 */
[----:B------:R-:W-:Y:S01]  /*14a0*/  LOP3.LUT R124, R51, R142, R121, 0x96, !PT ;  /* 0x0000008e337c7212 */ /* 0x000fe200078e9679 */
[----:B------:R-:W-:-:S04]  /*14b0*/  IMAD.WIDE.U32 R142, R143, -0x326172a9, RZ ;  /* 0xcd9e8d578f8e7825 */ /* 0x000fc800078e00ff */
[----:B------:R-:W-:Y:S01]  /*14c0*/  IMAD.WIDE.U32 R124, R124, -0x2daee0ad, RZ ;  /* 0xd2511f537c7c7825 */ /* 0x000fe200078e00ff */
[----:B------:R-:W-:Y:S02]  /*14d0*/  LOP3.LUT R53, R53, R120, R143, 0x96, !PT ;  /* 0x0000007835357212 */ /* 0x000fe400078e968f */
[C---:B------:R-:W-:Y:S01]  /*14e0*/  IADD3 R143, PT, PT, R3.reuse, 0x646e171e, RZ ;  /* 0x646e171e038f7810 */ /* 0x040fe20007ffe0ff */
[----:B------:R-:W-:-:S05]  /*14f0*/  VIADD R51, R3, 0xa9066899 ;  /* 0xa906689903337836 */ /* 0x000fca0000000000 */
        /* <DEDUP_REMOVED lines=15> */
[----:B------:R-:W-:-:S03]  /*15f0*/  LOP3.LUT R143, R143, R124, R53, 0x96, !PT ;  /* 0x0000007c8f8f7212 */ /* 0x000fc600078e9635 */
[----:B------:R-:W-:Y:S02]  /*1600*/  VIADD R51, R2, 0xf1bbcdc8 ;  /* 0xf1bbcdc802337836 */ /* 0x000fe40000000000 */
[----:B------:R-:W-:-:S03]  /*1610*/  VIADD R53, R3, 0x96a522ad ;  /* 0x96a522ad03357836 */ /* 0x000fc60000000000 */
[----:B------:R-:W-:Y:S01]  /*1620*/  LOP3.LUT R124, R51, R142, R121, 0x96, !PT ;  /* 0x0000008e337c7212 */ /* 0x000fe200078e9679 */
[----:B------:R-:W-:Y:S01]  /*1630*/  IMAD.WIDE.U32 R142, R143, -0x326172a9, RZ ;  /* 0xcd9e8d578f8e7825 */ /* 0x000fe200078e00ff */
[----:B------:R-:W-:-:S03]  /*1640*/  IADD3 R51, PT, PT, R2, -0x700cb87f, RZ ;  /* 0x8ff3478102337810 */ /* 0x000fc60007ffe0ff */
[----:B------:R-:W-:Y:S01]  /*1650*/  IMAD.WIDE.U32 R124, R124, -0x2daee0ad, RZ ;  /* 0xd2511f537c7c7825 */ /* 0x000fe200078e00ff */
[----:B------:R-:W-:-:S03]  /*1660*/  LOP3.LUT R70, R51, R120, R143, 0x96, !PT ;  /* 0x0000007833467212 */ /* 0x000fc600078e968f */
[----:B------:R-:W-:Y:S01]  /*1670*/  IMAD.MOV.U32 R68, RZ, RZ, R142 ;  /* 0x000000ffff447224 */ /* 0x000fe200078e008e */
[----:B------:R-:W-:Y:S01]  /*1680*/  LOP3.LUT R76, R53, R52, R125, 0x96, !PT ;  /* 0x00000034354c7212 */ /* 0x000fe200078e967d */
[----:B------:R-:W-:Y:S01]  /*1690*/  IMAD.MOV.U32 R51, RZ, RZ, R80 ;  /* 0x000000ffff337224 */ /* 0x000fe200078e0050 */
[----:B------:R-:W-:-:S07]  /*16a0*/  MOV R57, R124 ;  /* 0x0000007c00397202 */ /* 0x000fce0000000f00 */
.L_x_763:
[----:B------:R-:W-:Y:S05]  /*16b0*/  BSYNC.RECONVERGENT B1 ;  /* 0x0000000000017941 */ /* 0x000fea0003800200 */
.L_x_762:
[----:B------:R-:W-:Y:S01]  /*16c0*/  I2FP.F32.U32 R51, R51 ;  /* 0x0000003300337245 */ /* 0x000fe20000201000 */
[----:B------:R-:W-:Y:S02]  /*16d0*/  HFMA2 R78, -RZ, RZ, 0.1171875, 0 ;  /* 0x2f800000ff4e7431 */ /* 0x000fe400000001ff */
[----:B-----5:R-:W-:-:S03]  /*16e0*/  IMAD.U32 R52, R4, 0x10000, RZ ;  /* 0x0001000004347824 */ /* 0x020fc600078e00ff */
[----:B------:R-:W-:Y:S01]  /*16f0*/  FFMA.FTZ R51, R51, R78, 1.1641532182693481445e-10 ;  /* 0x2f00000033337423 */ /* 0x000fe2000001004e */
[----:B------:R-:W-:Y:S01]  /*1700*/  FMUL.FTZ R52, R52, UR13 ;  /* 0x0000000d34347c20 */ /* 0x000fe20008410000 */
[----:B------:R-:W-:-:S03]  /*1710*/  IMAD.U32 R78, R36, 0x10000, RZ ;  /* 0x00010000244e7824 */ /* 0x000fc600078e00ff */
[----:B------:R-:W-:Y:S01]  /*1720*/  FMUL.FTZ R52, R52, UR12 ;  /* 0x0000000c34347c20 */ /* 0x000fe20008410000 */
[----:B------:R-:W-:-:S04]  /*1730*/  FSETP.GTU.FTZ.AND P3, PT, R51, UR7, PT ;  /* 0x0000000733007c0b */ /* 0x000fc8000bf7c000 */
[----:B------:R-:W-:Y:S02]  /*1740*/  FSEL R51, R52, RZ, !P3 ;  /* 0x000000ff34337208 */ /* 0x000fe40005800000 */
[----:B------:R-:W-:-:S03]  /*1750*/  SEL R52, RZ, 0x1, P3 ;  /* 0x00000001ff347807 */ /* 0x000fc60001800000 */
[----:B------:R-:W-:-:S07]  /*1760*/  FADD.FTZ R51, R78, R51 ;  /* 0x000000334e337221 */ /* 0x000fce0000010000 */
.L_x_761:
[----:B------:R-:W-:Y:S01]  /*1770*/  @!P2 PRMT R53, R36, 0x7632, R53 ;  /* 0x000076322435a816 */ /* 0x000fe20000000035 */
[----:B------:R-:W-:Y:S01]  /*1780*/  @!P2 IMAD.MOV.U32 R82, RZ, RZ, R57 ;  /* 0x000000ffff52a224 */ /* 0x000fe200078e0039 */
[----:B------:R-:W-:Y:S02]  /*1790*/  F2FP.BF16.F32.PACK_AB R80, RZ, R51 ;  /* 0x00000033ff50723e */ /* 0x000fe400000010ff */
[----:B------:R-:W-:Y:S01]  /*17a0*/  @!P2 MOV R78, R55 ;  /* 0x00000037004ea202 */ /* 0x000fe20000000f00 */
[----:B------:R-:W-:Y:S01]  /*17b0*/  @!P2 IMAD.U32 R53, R53, 0x10000, RZ ;  /* 0x000100003535a824 */ /* 0x000fe200078e00ff */
[----:B------:R-:W-:Y:S06]  /*17c0*/  @!P2 BRA `(.L_x_767) ;  /* 0x0000000400a4a947 */ /* 0x000fec0003800000 */
[----:B------:R-:W-:Y:S01]  /*17d0*/  ISETP.NE.AND P3, PT, R55, 0x1, PT ;  /* 0x000000013700780c */ /* 0x000fe20003f65270 */
[----:B------:R-:W-:Y:S01]  /*17e0*/  BSSY.RECONVERGENT B1, `(.L_x_768) ;  /* 0x000005a000017945 */ /* 0x000fe20003800200 */
[----:B------:R-:W-:Y:S01]  /*17f0*/  MOV R78, 0x2 ;  /* 0x00000002004e7802 */ /* 0x000fe20000000f00 */
[----:B------:R-:W-:Y:S02]  /*1800*/  IMAD.MOV.U32 R53, RZ, RZ, R68 ;  /* 0x000000ffff357224 */ /* 0x000fe400078e0044 */
[----:B------:R-:W-:-:S08]  /*1810*/  IMAD.MOV.U32 R82, RZ, RZ, R57 ;  /* 0x000000ffff527224 */ /* 0x000fd000078e0039 */
        /* <DEDUP_REMOVED lines=11> */
.L_x_770:
        /* <DEDUP_REMOVED lines=13> */
.L_x_772:
[----:B------:R-:W-:Y:S05]  /*19a0*/  BSYNC.RECONVERGENT B2 ;  /* 0x0000000000027941 */ /* 0x000fea0003800200 */
.L_x_771:
[----:B------:R-:W-:Y:S01]  /*19b0*/  IMAD.WIDE.U32 R120, R90, -0x326172a9, RZ ;  /* 0xcd9e8d575a787825 */ /* 0x000fe200078e00ff */
[----:B------:R-:W-:Y:S02]  /*19c0*/  LOP3.LUT R142, R49, R55, R3, 0x96, !PT ;  /* 0x00000037318e7212 */ /* 0x000fe400078e9603 */
[----:B------:R-:W-:Y:S01]  /*19d0*/  IADD3 R89, PT, PT, R3, 0x76cf5d0a, RZ ;  /* 0x76cf5d0a03597810 */ /* 0x000fe20007ffe0ff */
[----:B------:R-:W-:Y:S01]  /*19e0*/  VIADD R53, R2, 0x9e3779b9 ;  /* 0x9e3779b902357836 */ /* 0x000fe20000000000 */
[----:B------:R-:W-:Y:S01]  /*19f0*/  LOP3.LUT R124, R43, R121, R2, 0x96, !PT ;  /* 0x000000792b7c7212 */ /* 0x000fe200078e9602 */
[----:B------:R-:W-:-:S04]  /*1a00*/  IMAD.WIDE.U32 R142, R142, -0x326172a9, RZ ;  /* 0xcd9e8d578e8e7825 */ /* 0x000fc800078e00ff */
[----:B------:R-:W-:Y:S01]  /*1a10*/  IMAD.WIDE.U32 R124, R124, -0x2daee0ad, RZ ;  /* 0xd2511f537c7c7825 */ /* 0x000fe200078e00ff */
[----:B------:R-:W-:-:S03]  /*1a20*/  LOP3.LUT R53, R53, R120, R143, 0x96, !PT ;  /* 0x0000007835357212 */ /* 0x000fc600078e968f */
        /* <DEDUP_REMOVED lines=9> */
[----:B------:R-:W-:-:S04]  /*1ac0*/  IMAD.WIDE.U32 R142, R89, -0x326172a9, RZ ;  /* 0xcd9e8d57598e7825 */ /* 0x000fc800078e00ff */
[----:B------:R-:W-:Y:S01]  /*1ad0*/  IMAD.WIDE.U32 R124, R53, -0x2daee0ad, RZ ;  /* 0xd2511f53357c7825 */ /* 0x000fe200078e00ff */
[----:B------:R-:W-:Y:S02]  /*1ae0*/  IADD3 R53, PT, PT, R3, 0x32370b8f, RZ ;  /* 0x32370b8f03357810 */ /* 0x000fe40007ffe0ff */
[----:B------:R-:W-:Y:S01]  /*1af0*/  LOP3.LUT R55, R55, R120, R143, 0x96, !PT ;  /* 0x0000007837377212 */ /* 0x000fe200078e968f */
[----:B------:R-:W-:Y:S01]  /*1b00*/  VIADD R89, R3, 0xed9eba14 ;  /* 0xed9eba1403597836 */ /* 0x000fe20000000000 */
[----:B------:R-:W-:-:S03]  /*1b10*/  LOP3.LUT R53, R53, R54, R125, 0x96, !PT ;  /* 0x0000003635357212 */ /* 0x000fc600078e967d */
        /* <DEDUP_REMOVED lines=14> */
[C---:B------:R-:W-:Y:S02]  /*1c00*/  IADD3 R53, PT, PT, R2.reuse, -0x4ab325aa, RZ ;  /* 0xb54cda5602357810 */ /* 0x040fe40007ffe0ff */
[----:B------:R-:W-:Y:S01]  /*1c10*/  LOP3.LUT R89, R89, R124, R55, 0x96, !PT ;  /* 0x0000007c59597212 */ /* 0x000fe200078e9637 */
[----:B------:R-:W-:Y:S01]  /*1c20*/  VIADD R55, R2, 0x5384540f ;  /* 0x5384540f02377836 */ /* 0x000fe20000000000 */
[----:B------:R-:W-:-:S03]  /*1c30*/  LOP3.LUT R53, R53, R142, R121, 0x96, !PT ;  /* 0x0000008e35357212 */ /* 0x000fc600078e9679 */
[----:B------:R-:W-:Y:S01]  /*1c40*/  IMAD.WIDE.U32 R142, R89, -0x326172a9, RZ ;  /* 0xcd9e8d57598e7825 */ /* 0x000fe200078e00ff */
[----:B------:R-:W-:-:S03]  /*1c50*/  IADD3 R89, PT, PT, R3, -0x24c28bd8, RZ ;  /* 0xdb3d742803597810 */ /* 0x000fc60007ffe0ff */
[----:B------:R-:W-:Y:S01]  /*1c60*/  IMAD.WIDE.U32 R124, R53, -0x2daee0ad, RZ ;  /* 0xd2511f53357c7825 */ /* 0x000fe200078e00ff */
[----:B------:R-:W-:-:S03]  /*1c70*/  LOP3.LUT R55, R55, R120, R143, 0x96, !PT ;  /* 0x0000007837377212 */ /* 0x000fc600078e968f */
        /* <DEDUP_REMOVED lines=10> */
[----:B------:R-:W-:Y:S02]  /*1d20*/  IADD3 R53, PT, PT, R3, -0x695add53, RZ ;  /* 0x96a522ad03357810 */ /* 0x000fe40007ffe0ff */
[----:B------:R-:W-:Y:S01]  /*1d30*/  LOP3.LUT R70, R55, R120, R143, 0x96, !PT ;  /* 0x0000007837467212 */ /* 0x000fe200078e968f */
[----:B------:R-:W-:Y:S01]  /*1d40*/  IMAD.MOV.U32 R68, RZ, RZ, R142 ;  /* 0x000000ffff447224 */ /* 0x000fe200078e008e */
[----:B------:R-:W-:Y:S01]  /*1d50*/  LOP3.LUT R76, R53, R54, R125, 0x96, !PT ;  /* 0x00000036354c7212 */ /* 0x000fe200078e967d */
[----:B------:R-:W-:Y:S01]  /*1d60*/  IMAD.MOV.U32 R82, RZ, RZ, R124 ;  /* 0x000000ffff527224 */ /* 0x000fe200078e007c */
[----:B------:R-:W-:-:S07]  /*1d70*/  MOV R53, R57 ;  /* 0x0000003900357202 */ /* 0x000fce0000000f00 */
.L_x_769:
[----:B------:R-:W-:Y:S05]  /*1d80*/  BSYNC.RECONVERGENT B1 ;  /* 0x0000000000017941 */ /* 0x000fea0003800200 */
.L_x_768:
[----:B-----5:R-:W-:Y:S01]  /*1d90*/  PRMT R36, R4, 0x7632, R36 ;  /* 0x0000763204247816 */ /* 0x020fe20000000024 */
[----:B------:R-:W-:Y:S01]  /*1da0*/  IMAD.MOV.U32 R84, RZ, RZ, 0x2f800000 ;  /* 0x2f800000ff547424 */ /* 0x000fe200078e00ff */
[----:B------:R-:W-:Y:S02]  /*1db0*/  I2FP.F32.U32 R53, R53 ;  /* 0x0000003500357245 */ /* 0x000fe40000201000 */
[C---:B------:R-:W-:Y:S02]  /*1dc0*/  SHF.L.U32 R54, R36.reuse, 0x10, RZ ;  /* 0x0000001024367819 */ /* 0x040fe400000006ff */
[----:B------:R-:W-:Y:S01]  /*1dd0*/  PRMT R55, R36, 0x7632, R55 ;  /* 0x0000763224377816 */ /* 0x000fe20000000037 */
[----:B------:R-:W-:Y:S02]  /*1de0*/  FFMA.FTZ R53, R53, R84, 1.1641532182693481445e-10 ;  /* 0x2f00000035357423 */ /* 0x000fe40000010054 */
[----:B------:R-:W-:Y:S02]  /*1df0*/  FMUL.FTZ R54, R54, UR13 ;  /* 0x0000000d36367c20 */ /* 0x000fe40008410000 */
[----:B------:R-:W-:Y:S01]  /*1e00*/  IMAD.U32 R55, R55, 0x10000, RZ ;  /* 0x0001000037377824 */ /* 0x000fe200078e00ff */
[----:B------:R-:W-:Y:S01]  /*1e10*/  FSETP.GTU.FTZ.AND P3, PT, R53, UR7, PT ;  /* 0x0000000735007c0b */ /* 0x000fe2000bf7c000 */
[----:B------:R-:W-:-:S03]  /*1e20*/  FMUL.FTZ R36, R54, UR12 ;  /* 0x0000000c36247c20 */ /* 0x000fc60008410000 */
[----:B------:R-:W-:Y:S02]  /*1e30*/  SEL R54, RZ, 0x1, P3 ;  /* 0x00000001ff367807 */ /* 0x000fe40001800000 */
[----:B------:R-:W-:-:S05]  /*1e40*/  FSEL R36, R36, RZ, !P3 ;  /* 0x000000ff24247208 */ /* 0x000fca0005800000 */
[----:B------:R-:W-:-:S07]  /*1e50*/  FADD.FTZ R53, R55, R36 ;  /* 0x0000002437357221 */ /* 0x000fce0000010000 */
.L_x_767:
[----:B------:R-:W-:Y:S01]  /*1e60*/  F2FP.BF16.F32.PACK_AB R36, RZ, R53 ;  /* 0x00000035ff24723e */ /* 0x000fe200000010ff */
[----:B------:R-:W-:Y:S01]  /*1e70*/  @!P2 IMAD.U32 R55, R37, 0x10000, RZ ;  /* 0x000100002537a824 */ /* 0x000fe200078e00ff */
[----:B------:R-:W-:Y:S01]  /*1e80*/  @!P2 MOV R84, R78 ;  /* 0x0000004e0054a202 */ /* 0x000fe20000000f00 */
[----:B------:R-:W-:Y:S01]  /*1e90*/  @!P2 IMAD.MOV.U32 R86, RZ, RZ, R82 ;  /* 0x000000ffff56a224 */ /* 0x000fe200078e0052 */
        /* <DEDUP_REMOVED lines=17> */
.L_x_776:
        /* <DEDUP_REMOVED lines=13> */
.L_x_778:
[----:B------:R-:W-:Y:S05]  /*2080*/  BSYNC.RECONVERGENT B2 ;  /* 0x0000000000027941 */ /* 0x000fea0003800200 */
.L_x_777:
[----:B------:R-:W-:Y:S01]  /*2090*/  IMAD.WIDE.U32 R120, R90, -0x326172a9, RZ ;  /* 0xcd9e8d575a787825 */ /* 0x000fe200078e00ff */
[----:B------:R-:W-:-:S03]  /*20a0*/  LOP3.LUT R142, R49, R57, R3, 0x96, !PT ;  /* 0x00000039318e7212 */ /* 0x000fc600078e9603 */
[----:B------:R-:W-:Y:S01]  /*20b0*/  HFMA2 R84, -RZ, RZ, 0, 0 ;  /* 0x00000000ff547431 */ /* 0x000fe200000001ff */
        /* <DEDUP_REMOVED lines=8> */
[----:B------:R-:W-:Y:S01]  /*2140*/  IMAD.WIDE.U32 R56, R55, -0x2daee0ad, RZ ;  /* 0xd2511f5337387825 */ /* 0x000fe200078e00ff */
[----:B------:R-:W-:-:S03]  /*2150*/  IADD3 R55, PT, PT, R2, 0x3c6ef372, RZ ;  /* 0x3c6ef37202377810 */ /* 0x000fc60007ffe0ff */
[----:B------:R-:W-:Y:S01]  /*2160*/  IMAD.WIDE.U32 R120, R120, -0x326172a9, RZ ;  /* 0xcd9e8d5778787825 */ /* 0x000fe200078e00ff */
[----:B------:R-:W-:-:S03]  /*2170*/  LOP3.LUT R89, R89, R124, R57, 0x96, !PT ;  /* 0x0000007c59597212 */ /* 0x000fc600078e9639 */
[----:B------:R-:W-:Y:S01]  /*2180*/  VIADD R57, R2, 0xdaa66d2b ;  /* 0xdaa66d2b02397836 */ /* 0x000fe20000000000 */
[----:B------:R-:W-:Y:S01]  /*2190*/  LOP3.LUT R55, R55, R142, R121, 0x96, !PT ;  /* 0x0000008e37377212 */ /* 0x000fe200078e9679 */
        /* <DEDUP_REMOVED lines=36> */
[----:B------:R-:W-:-:S04]  /*23e0*/  IMAD.WIDE.U32 R142, R89, -0x326172a9, RZ ;  /* 0xcd9e8d57598e7825 */ /* 0x000fc800078e00ff */
[----:B------:R-:W-:Y:S01]  /*23f0*/  IMAD.WIDE.U32 R124, R55, -0x2daee0ad, RZ ;  /* 0xd2511f53377c7825 */ /* 0x000fe200078e00ff */
[----:B------:R-:W-:Y:S02]  /*2400*/  LOP3.LUT R70, R57, R120, R143, 0x96, !PT ;  /* 0x0000007839467212 */ /* 0x000fe400078e968f */
[----:B------:R-:W-:Y:S01]  /*2410*/  MOV R68, R142 ;  /* 0x0000008e00447202 */ /* 0x000fe20000000f00 */
[----:B------:R-:W-:Y:S02]  /*2420*/  VIADD R55, R3, 0x96a522ad ;  /* 0x96a522ad03377836 */ /* 0x000fe40000000000 */
[----:B------:R-:W-:-:S03]  /*2430*/  IMAD.MOV.U32 R86, RZ, RZ, R124 ;  /* 0x000000ffff567224 */ /* 0x000fc600078e007c */
[----:B------:R-:W-:Y:S01]  /*2440*/  LOP3.LUT R76, R55, R56, R125, 0x96, !PT ;  /* 0x00000038374c7212 */ /* 0x000fe200078e967d */
[----:B------:R-:W-:-:S07]  /*2450*/  IMAD.MOV.U32 R55, RZ, RZ, R82 ;  /* 0x000000ffff377224 */ /* 0x000fce00078e0052 */
.L_x_775:
[----:B------:R-:W-:Y:S05]  /*2460*/  BSYNC.RECONVERGENT B1 ;  /* 0x0000000000017941 */ /* 0x000fea0003800200 */
.L_x_774:
[----:B------:R-:W-:Y:S01]  /*2470*/  I2FP.F32.U32 R55, R55 ;  /* 0x0000003700377245 */ /* 0x000fe20000201000 */
[----:B------:R-:W-:Y:S02]  /*2480*/  IMAD.MOV.U32 R78, RZ, RZ, 0x2f800000 ;  /* 0x2f800000ff4e7424 */ /* 0x000fe400078e00ff */
[----:B-----5:R-:W-:Y:S02]  /*2490*/  IMAD.U32 R56, R5, 0x10000, RZ ;  /* 0x0001000005387824 */ /* 0x020fe400078e00ff */
[----:B------:R-:W-:Y:S01]  /*24a0*/  FFMA.FTZ R55, R55, R78, 1.1641532182693481445e-10 ;  /* 0x2f00000037377423 */ /* 0x000fe2000001004e */
[----:B------:R-:W-:Y:S01]  /*24b0*/  SHF.L.U32 R78, R37, 0x10, RZ ;  /* 0x00000010254e7819 */ /* 0x000fe200000006ff */
[----:B------:R-:W-:-:S03]  /*24c0*/  FMUL.FTZ R56, R56, UR13 ;  /* 0x0000000d38387c20 */ /* 0x000fc60008410000 */
[----:B------:R-:W-:Y:S01]  /*24d0*/  FSETP.GTU.FTZ.AND P3, PT, R55, UR7, PT ;  /* 0x0000000737007c0b */ /* 0x000fe2000bf7c000 */
[----:B------:R-:W-:-:S05]  /*24e0*/  FMUL.FTZ R56, R56, UR12 ;  /* 0x0000000c38387c20 */ /* 0x000fca0008410000 */
[----:B------:R-:W-:Y:S02]  /*24f0*/  FSEL R55, R56, RZ, !P3 ;  /* 0x000000ff38377208 */ /* 0x000fe40005800000 */
[----:B------:R-:W-:-:S03]  /*2500*/  SEL R56, RZ, 0x1, P3 ;  /* 0x00000001ff387807 */ /* 0x000fc60001800000 */
[----:B------:R-:W-:-:S07]  /*2510*/  FADD.FTZ R55, R78, R55 ;  /* 0x000000374e377221 */ /* 0x000fce0000010000 */
.L_x_773:
[----:B------:R-:W-:Y:S01]  /*2520*/  @!P2 PRMT R57, R37, 0x7632, R57 ;  /* 0x000076322539a816 */ /* 0x000fe20000000039 */
[----:B------:R-:W-:Y:S01]  /*2530*/  @!P2 IMAD.MOV.U32 R78, RZ, RZ, R84 ;  /* 0x000000ffff4ea224 */ /* 0x000fe200078e0054 */
[----:B------:R-:W-:Y:S01]  /*2540*/  F2FP.BF16.F32.PACK_AB R82, RZ, R55 ;  /* 0x00000037ff52723e */ /* 0x000fe200000010ff */
[----:B------:R-:W-:Y:S01]  /*2550*/  @!P2 IMAD.MOV.U32 R91, RZ, RZ, R86 ;  /* 0x000000ffff5ba224 */ /* 0x000fe200078e0056 */
[----:B------:R-:W-:Y:S01]  /*2560*/  @!P2 SHF.L.U32 R57, R57, 0x10, RZ ;  /* 0x000000103939a819 */ /* 0x000fe200000006ff */
        /* <DEDUP_REMOVED lines=17> */
.L_x_782:
        /* <DEDUP_REMOVED lines=13> */
.L_x_784:
[----:B------:R-:W-:Y:S05]  /*2750*/  BSYNC.RECONVERGENT B2 ;  /* 0x0000000000027941 */ /* 0x000fea0003800200 */
.L_x_783:
        /* <DEDUP_REMOVED lines=20> */
[----:B------:R-:W-:-:S05]  /*28a0*/  VIADD R57, R3, 0x32370b8f ;  /* 0x32370b8f03397836 */ /* 0x000fca0000000000 */
[----:B------:R-:W-:Y:S01]  /*28b0*/  LOP3.LUT R57, R57, R120, R143, 0x96, !PT ;  /* 0x0000007839397212 */ /* 0x000fe200078e968f */
[----:B------:R-:W-:-:S04]  /*28c0*/  IMAD.WIDE.U32 R120, R89, -0x2daee0ad, RZ ;  /* 0xd2511f5359787825 */ /* 0x000fc800078e00ff */
[----:B------:R-:W-:Y:S01]  /*28d0*/  IMAD.WIDE.U32 R124, R57, -0x326172a9, RZ ;  /* 0xcd9e8d57397c7825 */ /* 0x000fe200078e00ff */
[----:B------:R-:W-:-:S03]  /*28e0*/  IADD3 R57, PT, PT, R2, 0x78dde6e4, RZ ;  /* 0x78dde6e402397810 */ /* 0x000fc60007ffe0ff */
[----:B------:R-:W-:Y:S01]  /*28f0*/  VIADD R89, R3, 0xed9eba14 ;  /* 0xed9eba1403597836 */ /* 0x000fe20000000000 */
[----:B------:R-:W-:-:S04]  /*2900*/  LOP3.LUT R57, R57, R144, R125, 0x96, !PT ;  /* 0x0000009039397212 */ /* 0x000fc800078e967d */
[----:B------:R-:W-:Y:S01]  /*2910*/  LOP3.LUT R89, R89, R142, R121, 0x96, !PT ;  /* 0x0000008e59597212 */ /* 0x000fe200078e9679 */
[----:B------:R-:W-:-:S04]  /*2920*/  IMAD.WIDE.U32 R142, R57, -0x2daee0ad, RZ ;  /* 0xd2511f53398e7825 */ /* 0x000fc800078e00ff */
[----:B------:R-:W-:Y:S02]  /*2930*/  VIADD R57, R3, 0xa9066899 ;  /* 0xa906689903397836 */ /* 0x000fe40000000000 */
[----:B------:R-:W-:-:S03]  /*2940*/  IMAD.WIDE.U32 R144, R89, -0x326172a9, RZ ;  /* 0xcd9e8d5759907825 */ /* 0x000fc600078e00ff */
[----:B------:R-:W-:Y:S01]  /*2950*/  LOP3.LUT R57, R57, R120, R143, 0x96, !PT ;  /* 0x0000007839397212 */ /* 0x000fe200078e968f */
[----:B------:R-:W-:-:S05]  /*2960*/  VIADD R89, R2, 0x1715609d ;  /* 0x1715609d02597836 */ /* 0x000fca0000000000 */
[----:B------:R-:W-:Y:S01]  /*2970*/  LOP3.LUT R89, R89, R124, R145, 0x96, !PT ;  /* 0x0000007c59597212 */ /* 0x000fe200078e9691 */
[----:B------:R-:W-:-:S04]  /*2980*/  IMAD.WIDE.U32 R124, R57, -0x326172a9, RZ ;  /* 0xcd9e8d57397c7825 */ /* 0x000fc800078e00ff */
[----:B------:R-:W-:Y:S02]  /*2990*/  VIADD R57, R2, 0xb54cda56 ;  /* 0xb54cda5602397836 */ /* 0x000fe40000000000 */
[----:B------:R-:W-:Y:S01]  /*29a0*/  IMAD.WIDE.U32 R120, R89, -0x2daee0ad, RZ ;  /* 0xd2511f5359787825 */ /* 0x000fe200078e00ff */
[----:B------:R-:W-:Y:S02]  /*29b0*/  IADD3 R89, PT, PT, R3, 0x646e171e, RZ ;  /* 0x646e171e03597810 */ /* 0x000fe40007ffe0ff */
[----:B------:R-:W-:Y:S02]  /*29c0*/  LOP3.LUT R57, R57, R144, R125, 0x96, !PT ;  /* 0x0000009039397212 */ /* 0x000fe400078e967d */
[----:B------:R-:W-:-:S03]  /*29d0*/  LOP3.LUT R89, R89, R142, R121, 0x96, !PT ;  /* 0x0000008e59597212 */ /* 0x000fc600078e9679 */
[----:B------:R-:W-:Y:S01]  /*29e0*/  IMAD.WIDE.U32 R142, R57, -0x2daee0ad, RZ ;  /* 0xd2511f53398e7825 */ /* 0x000fe200078e00ff */
[----:B------:R-:W-:-:S03]  /*29f0*/  IADD3 R57, PT, PT, R3, 0x1fd5c5a3, RZ ;  /* 0x1fd5c5a303397810 */ /* 0x000fc60007ffe0ff */
[----:B------:R-:W-:Y:S01]  /*2a00*/  IMAD.WIDE.U32 R144, R89, -0x326172a9, RZ ;  /* 0xcd9e8d5759907825 */ /* 0x000fe200078e00ff */
[----:B------:R-:W-:-:S03]  /*2a10*/  LOP3.LUT R57, R57, R120, R143, 0x96, !PT ;  /* 0x0000007839397212 */ /* 0x000fc600078e968f */
[----:B------:R-:W-:-:S05]  /*2a20*/  VIADD R89, R2, 0x5384540f ;  /* 0x5384540f02597836 */ /* 0x000fca0000000000 */
        /* <DEDUP_REMOVED lines=8> */
[----:B------:R-:W-:Y:S01]  /*2ab0*/  VIADD R57, R3, 0x96a522ad ;  /* 0x96a522ad03397836 */ /* 0x000fe20000000000 */
[----:B------:R-:W-:Y:S01]  /*2ac0*/  MOV R91, R142 ;  /* 0x0000008e005b7202 */ /* 0x000fe20000000f00 */
[----:B------:R-:W-:Y:S01]  /*2ad0*/  IMAD.WIDE.U32 R144, R89, -0x326172a9, RZ ;  /* 0xcd9e8d5759907825 */ /* 0x000fe200078e00ff */
[----:B------:R-:W-:Y:S02]  /*2ae0*/  IADD3 R89, PT, PT, R2, -0x700cb87f, RZ ;  /* 0x8ff3478102597810 */ /* 0x000fe40007ffe0ff */
[----:B------:R-:W-:Y:S01]  /*2af0*/  LOP3.LUT R76, R57, R120, R143, 0x96, !PT ;  /* 0x00000078394c7212 */ /* 0x000fe200078e968f */
[----:B------:R-:W-:Y:S01]  /*2b00*/  IMAD.MOV.U32 R68, RZ, RZ, R144 ;  /* 0x000000ffff447224 */ /* 0x000fe200078e0090 */
[----:B------:R-:W-:Y:S01]  /*2b10*/  LOP3.LUT R70, R89, R124, R145, 0x96, !PT ;  /* 0x0000007c59467212 */ /* 0x000fe200078e9691 */
[----:B------:R-:W-:-:S07]  /*2b20*/  IMAD.MOV.U32 R57, RZ, RZ, R86 ;  /* 0x000000ffff397224 */ /* 0x000fce00078e0056 */
.L_x_781:
[----:B------:R-:W-:Y:S05]  /*2b30*/  BSYNC.RECONVERGENT B1 ;  /* 0x0000000000017941 */ /* 0x000fea0003800200 */
.L_x_780:
[----:B-----5:R-:W-:Y:S01]  /*2b40*/  PRMT R37, R5, 0x7632, R37 ;  /* 0x0000763205257816 */ /* 0x020fe20000000025 */
[----:B------:R-:W-:Y:S01]  /*2b50*/  HFMA2 R84, -RZ, RZ, 0.1171875, 0 ;  /* 0x2f800000ff547431 */ /* 0x000fe200000001ff */
[----:B------:R-:W-:-:S03]  /*2b60*/  I2FP.F32.U32 R57, R57 ;  /* 0x0000003900397245 */ /* 0x000fc60000201000 */
[----:B------:R-:W-:Y:S02]  /*2b70*/  IMAD.U32 R58, R37, 0x10000, RZ ;  /* 0x00010000253a7824 */ /* 0x000fe400078e00ff */
[----:B------:R-:W-:Y:S01]  /*2b80*/  FFMA.FTZ R57, R57, R84, 1.1641532182693481445e-10 ;  /* 0x2f00000039397423 */ /* 0x000fe20000010054 */
[----:B------:R-:W-:Y:S01]  /*2b90*/  PRMT R84, R37, 0x7632, R84 ;  /* 0x0000763225547816 */ /* 0x000fe20000000054 */
[----:B------:R-:W-:-:S03]  /*2ba0*/  FMUL.FTZ R58, R58, UR13 ;  /* 0x0000000d3a3a7c20 */ /* 0x000fc60008410000 */
[----:B------:R-:W-:Y:S01]  /*2bb0*/  FSETP.GTU.FTZ.AND P3, PT, R57, UR7, PT ;  /* 0x0000000739007c0b */ /* 0x000fe2000bf7c000 */
[----:B------:R-:W-:Y:S01]  /*2bc0*/  FMUL.FTZ R37, R58, UR12 ;  /* 0x0000000c3a257c20 */ /* 0x000fe20008410000 */
[----:B------:R-:W-:Y:S02]  /*2bd0*/  IMAD.U32 R84, R84, 0x10000, RZ ;  /* 0x0001000054547824 */ /* 0x000fe400078e00ff */
[----:B------:R-:W-:Y:S02]  /*2be0*/  SEL R58, RZ, 0x1, P3 ;  /* 0x00000001ff3a7807 */ /* 0x000fe40001800000 */
[----:B------:R-:W-:-:S05]  /*2bf0*/  FSEL R37, R37, RZ, !P3 ;  /* 0x000000ff25257208 */ /* 0x000fca0005800000 */
[----:B------:R-:W-:-:S07]  /*2c00*/  FADD.FTZ R57, R84, R37 ;  /* 0x0000002554397221 */ /* 0x000fce0000010000 */
.L_x_779:
[----:B------:R-:W-:Y:S01]  /*2c10*/  F2FP.BF16.F32.PACK_AB R37, RZ, R57 ;  /* 0x00000039ff25723e */ /* 0x000fe200000010ff */
[----:B------:R-:W-:Y:S01]  /*2c20*/  @!P2 IMAD.MOV.U32 R86, RZ, RZ, R78 ;  /* 0x000000ffff56a224 */ /* 0x000fe200078e004e */
[----:B------:R-:W-:Y:S01]  /*2c30*/  @!P2 SHF.L.U32 R89, R38, 0x10, RZ ;  /* 0x000000102659a819 */ /* 0x000fe200000006ff */
[----:B------:R-:W-:Y:S01]  /*2c40*/  @!P2 IMAD.MOV.U32 R93, RZ, RZ, R91 ;  /* 0x000000ffff5da224 */ /* 0x000fe200078e005b */
        /* <DEDUP_REMOVED lines=17> */
.L_x_788:
        /* <DEDUP_REMOVED lines=13> */
.L_x_790:
[----:B------:R-:W-:Y:S05]  /*2e30*/  BSYNC.RECONVERGENT B2 ;  /* 0x0000000000027941 */ /* 0x000fea0003800200 */
.L_x_789:
        /* <DEDUP_REMOVED lines=20> */
[----:B------:R-:W-:Y:S02]  /*2f80*/  LOP3.LUT R89, R89, R124, R145, 0x96, !PT ;  /* 0x0000007c59597212 */ /* 0x000fe400078e9691 */
[----:B------:R-:W-:-:S03]  /*2f90*/  LOP3.LUT R59, R59, R120, R143, 0x96, !PT ;  /* 0x000000783b3b7212 */ /* 0x000fc600078e968f */
[----:B------:R-:W-:-:S04]  /*2fa0*/  IMAD.WIDE.U32 R120, R89, -0x2daee0ad, RZ ;  /* 0xd2511f5359787825 */ /* 0x000fc800078e00ff */
[----:B------:R-:W-:-:S04]  /*2fb0*/  IMAD.WIDE.U32 R124, R59, -0x326172a9, RZ ;  /* 0xcd9e8d573b7c7825 */ /* 0x000fc800078e00ff */
[----:B------:R-:W-:Y:S02]  /*2fc0*/  VIADD R59, R2, 0x78dde6e4 ;  /* 0x78dde6e4023b7836 */ /* 0x000fe40000000000 */
[----:B------:R-:W-:-:S03]  /*2fd0*/  VIADD R89, R3, 0xed9eba14 ;  /* 0xed9eba1403597836 */ /* 0x000fc60000000000 */
[----:B------:R-:W-:Y:S02]  /*2fe0*/  LOP3.LUT R59, R59, R144, R125, 0x96, !PT ;  /* 0x000000903b3b7212 */ /* 0x000fe400078e967d */
[----:B------:R-:W-:-:S03]  /*2ff0*/  LOP3.LUT R89, R89, R142, R121, 0x96, !PT ;  /* 0x0000008e59597212 */ /* 0x000fc600078e9679 */
[----:B------:R-:W-:-:S04]  /*3000*/  IMAD.WIDE.U32 R142, R59, -0x2daee0ad, RZ ;  /* 0xd2511f533b8e7825 */ /* 0x000fc800078e00ff */
[----:B------:R-:W-:Y:S01]  /*3010*/  IMAD.WIDE.U32 R144, R89, -0x326172a9, RZ ;  /* 0xcd9e8d5759907825 */ /* 0x000fe200078e00ff */
[----:B------:R-:W-:-:S03]  /*3020*/  IADD3 R89, PT, PT, R2, 0x1715609d, RZ ;  /* 0x1715609d02597810 */ /* 0x000fc60007ffe0ff */
[----:B------:R-:W-:Y:S01]  /*3030*/  VIADD R59, R3, 0xa9066899 ;  /* 0xa9066899033b7836 */ /* 0x000fe20000000000 */
[----:B------:R-:W-:-:S04]  /*3040*/  LOP3.LUT R89, R89, R124, R145, 0x96, !PT ;  /* 0x0000007c59597212 */ /* 0x000fc800078e9691 */
[----:B------:R-:W-:Y:S01]  /*3050*/  LOP3.LUT R59, R59, R120, R143, 0x96, !PT ;  /* 0x000000783b3b7212 */ /* 0x000fe200078e968f */
[----:B------:R-:W-:-:S04]  /*3060*/  IMAD.WIDE.U32 R120, R89, -0x2daee0ad, RZ ;  /* 0xd2511f5359787825 */ /* 0x000fc800078e00ff */
[----:B------:R-:W-:Y:S01]  /*3070*/  IMAD.WIDE.U32 R124, R59, -0x326172a9, RZ ;  /* 0xcd9e8d573b7c7825 */ /* 0x000fe200078e00ff */
[----:B------:R-:W-:-:S03]  /*3080*/  IADD3 R59, PT, PT, R2, -0x4ab325aa, RZ ;  /* 0xb54cda56023b7810 */ /* 0x000fc60007ffe0ff */
[----:B------:R-:W-:Y:S01]  /*3090*/  VIADD R89, R3, 0x646e171e ;  /* 0x646e171e03597836 */ /* 0x000fe20000000000 */
[----:B------:R-:W-:-:S04]  /*30a0*/  LOP3.LUT R59, R59, R144, R125, 0x96, !PT ;  /* 0x000000903b3b7212 */ /* 0x000fc800078e967d */
[----:B------:R-:W-:Y:S01]  /*30b0*/  LOP3.LUT R89, R89, R142, R121, 0x96, !PT ;  /* 0x0000008e59597212 */ /* 0x000fe200078e9679 */
        /* <DEDUP_REMOVED lines=8> */
[----:B------:R-:W-:-:S03]  /*3140*/  IADD3 R89, PT, PT, R3, -0x24c28bd8, RZ ;  /* 0xdb3d742803597810 */ /* 0x000fc60007ffe0ff */
[----:B------:R-:W-:Y:S01]  /*3150*/  VIADD R59, R2, 0xf1bbcdc8 ;  /* 0xf1bbcdc8023b7836 */ /* 0x000fe20000000000 */
[----:B------:R-:W-:-:S04]  /*3160*/  LOP3.LUT R89, R89, R142, R121, 0x96, !PT ;  /* 0x0000008e59597212 */ /* 0x000fc800078e9679 */
[----:B------:R-:W-:Y:S01]  /*3170*/  LOP3.LUT R59, R59, R144, R125, 0x96, !PT ;  /* 0x000000903b3b7212 */ /* 0x000fe200078e967d */
[----:B------:R-:W-:-:S04]  /*3180*/  IMAD.WIDE.U32 R144, R89, -0x326172a9, RZ ;  /* 0xcd9e8d5759907825 */ /* 0x000fc800078e00ff */
[----:B------:R-:W-:Y:S01]  /*3190*/  IMAD.WIDE.U32 R142, R59, -0x2daee0ad, RZ ;  /* 0xd2511f533b8e7825 */ /* 0x000fe200078e00ff */
[----:B------:R-:W-:-:S03]  /*31a0*/  IADD3 R59, PT, PT, R3, -0x695add53, RZ ;  /* 0x96a522ad033b7810 */ /* 0x000fc60007ffe0ff */
[----:B------:R-:W-:Y:S01]  /*31b0*/  VIADD R89, R2, 0x8ff34781 ;  /* 0x8ff3478102597836 */ /* 0x000fe20000000000 */
[----:B------:R-:W-:Y:S01]  /*31c0*/  LOP3.LUT R76, R59, R120, R143, 0x96, !PT ;  /* 0x000000783b4c7212 */ /* 0x000fe200078e968f */
[----:B------:R-:W-:Y:S01]  /*31d0*/  IMAD.MOV.U32 R68, RZ, RZ, R144 ;  /* 0x000000ffff447224 */ /* 0x000fe200078e0090 */
[----:B------:R-:W-:Y:S01]  /*31e0*/  MOV R59, R91 ;  /* 0x0000005b003b7202 */ /* 0x000fe20000000f00 */
[----:B------:R-:W-:Y:S01]  /*31f0*/  IMAD.MOV.U32 R93, RZ, RZ, R142 ;  /* 0x000000ffff5d7224 */ /* 0x000fe200078e008e */
[----:B------:R-:W-:-:S07]  /*3200*/  LOP3.LUT R70, R89, R124, R145, 0x96, !PT ;  /* 0x0000007c59467212 */ /* 0x000fce00078e9691 */
.L_x_787:
[----:B------:R-:W-:Y:S05]  /*3210*/  BSYNC.RECONVERGENT B1 ;  /* 0x0000000000017941 */ /* 0x000fea0003800200 */
.L_x_786:
[----:B------:R-:W-:Y:S01]  /*3220*/  I2FP.F32.U32 R59, R59 ;  /* 0x0000003b003b7245 */ /* 0x000fe20000201000 */
[----:B------:R-:W-:Y:S01]  /*3230*/  IMAD.MOV.U32 R84, RZ, RZ, 0x2f800000 ;  /* 0x2f800000ff547424 */ /* 0x000fe200078e00ff */
[----:B-----5:R-:W-:Y:S01]  /*3240*/  SHF.L.U32 R78, R6, 0x10, RZ ;  /* 0x00000010064e7819 */ /* 0x020fe200000006ff */
[----:B------:R-:W-:Y:S02]  /*3250*/  IMAD.U32 R89, R38, 0x10000, RZ ;  /* 0x0001000026597824 */ /* 0x000fe400078e00ff */
[----:B------:R-:W-:Y:S02]  /*3260*/  FFMA.FTZ R59, R59, R84, 1.1641532182693481445e-10 ;  /* 0x2f0000003b3b7423 */ /* 0x000fe40000010054 */
[----:B------:R-:W-:-:S03]  /*3270*/  FMUL.FTZ R78, R78, UR13 ;  /* 0x0000000d4e4e7c20 */ /* 0x000fc60008410000 */
[----:B------:R-:W-:Y:S01]  /*3280*/  FSETP.GTU.FTZ.AND P3, PT, R59, UR7, PT ;  /* 0x000000073b007c0b */ /* 0x000fe2000bf7c000 */
[----:B------:R-:W-:-:S03]  /*3290*/  FMUL.FTZ R78, R78, UR12 ;  /* 0x0000000c4e4e7c20 */ /* 0x000fc60008410000 */
[----:B------:R-:W-:Y:S02]  /*32a0*/  SEL R59, RZ, 0x1, P3 ;  /* 0x00000001ff3b7807 */ /* 0x000fe40001800000 */
[----:B------:R-:W-:-:S05]  /*32b0*/  FSEL R78, R78, RZ, !P3 ;  /* 0x000000ff4e4e7208 */ /* 0x000fca0005800000 */
[----:B------:R-:W-:-:S07]  /*32c0*/  FADD.FTZ R89, R89, R78 ;  /* 0x0000004e59597221 */ /* 0x000fce0000010000 */
.L_x_785:
        /* <DEDUP_REMOVED lines=22> */
.L_x_794:
        /* <DEDUP_REMOVED lines=13> */
.L_x_796:
[----:B------:R-:W-:Y:S05]  /*3500*/  BSYNC.RECONVERGENT B2 ;  /* 0x0000000000027941 */ /* 0x000fea0003800200 */
.L_x_795:
        /* <DEDUP_REMOVED lines=21> */
[----:B------:R-:W-:Y:S02]  /*3660*/  VIADD R91, R3, 0x32370b8f ;  /* 0x32370b8f035b7836 */ /* 0x000fe40000000000 */
[----:B------:R-:W-:-:S03]  /*3670*/  IMAD.MOV.U32 R60, RZ, RZ, R93 ;  /* 0x000000ffff3c7224 */ /* 0x000fc600078e005d */
        /* <DEDUP_REMOVED lines=37> */
[----:B------:R-:W-:-:S07]  /*38d0*/  LOP3.LUT R76, R91, R120, R143, 0x96, !PT ;  /* 0x000000785b4c7212 */ /* 0x000fce00078e968f */
.L_x_793:
[----:B------:R-:W-:Y:S05]  /*38e0*/  BSYNC.RECONVERGENT B1 ;  /* 0x0000000000017941 */ /* 0x000fea0003800200 */
.L_x_792:
[----:B-----5:R-:W-:Y:S01]  /*38f0*/  PRMT R38, R6, 0x7632, R38 ;  /* 0x0000763206267816 */ /* 0x020fe20000000026 */
[----:B------:R-:W-:Y:S01]  /*3900*/  IMAD.MOV.U32 R91, RZ, RZ, 0x2f800000 ;  /* 0x2f800000ff5b7424 */ /* 0x000fe200078e00ff */
[----:B------:R-:W-:-:S03]  /*3910*/  I2FP.F32.U32 R60, R60 ;  /* 0x0000003c003c7245 */ /* 0x000fc60000201000 */
[C---:B------:R-:W-:Y:S01]  /*3920*/  IMAD.U32 R86, R38.reuse, 0x10000, RZ ;  /* 0x0001000026567824 */ /* 0x040fe200078e00ff */
[----:B------:R-:W-:Y:S01]  /*3930*/  PRMT R38, R38, 0x7632, R38 ;  /* 0x0000763226267816 */ /* 0x000fe20000000026 */
[----:B------:R-:W-:Y:S02]  /*3940*/  FFMA.FTZ R60, R60, R91, 1.1641532182693481445e-10 ;  /* 0x2f0000003c3c7423 */ /* 0x000fe4000001005b */
[----:B------:R-:W-:Y:S01]  /*3950*/  FMUL.FTZ R86, R86, UR13 ;  /* 0x0000000d56567c20 */ /* 0x000fe20008410000 */
[----:B------:R-:W-:Y:S02]  /*3960*/  SHF.L.U32 R91, R38, 0x10, RZ ;  /* 0x00000010265b7819 */ /* 0x000fe400000006ff */
[----:B------:R-:W-:Y:S01]  /*3970*/  FSETP.GTU.FTZ.AND P3, PT, R60, UR7, PT ;  /* 0x000000073c007c0b */ /* 0x000fe2000bf7c000 */
[----:B------:R-:W-:-:S03]  /*3980*/  FMUL.FTZ R86, R86, UR12 ;  /* 0x0000000c56567c20 */ /* 0x000fc60008410000 */
[----:B------:R-:W-:Y:S02]  /*3990*/  SEL R60, RZ, 0x1, P3 ;  /* 0x00000001ff3c7807 */ /* 0x000fe40001800000 */
[----:B------:R-:W-:-:S05]  /*39a0*/  FSEL R86, R86, RZ, !P3 ;  /* 0x000000ff56567208 */ /* 0x000fca0005800000 */
[----:B------:R-:W-:-:S07]  /*39b0*/  FADD.FTZ R91, R91, R86 ;  /* 0x000000565b5b7221 */ /* 0x000fce0000010000 */
.L_x_791:
        /* <DEDUP_REMOVED lines=21> */
.L_x_800:
        /* <DEDUP_REMOVED lines=13> */
.L_x_802:
[----:B------:R-:W-:Y:S05]  /*3be0*/  BSYNC.RECONVERGENT B2 ;  /* 0x0000000000027941 */ /* 0x000fea0003800200 */
.L_x_801:
        /* <DEDUP_REMOVED lines=14> */
[----:B------:R-:W-:-:S05]  /*3cd0*/  VIADD R61, R2, 0x3c6ef372 ;  /* 0x3c6ef372023d7836 */ /* 0x000fca0000000000 */
        /* <DEDUP_REMOVED lines=44> */
[----:B------:R-:W-:Y:S02]  /*3fa0*/  IMAD.MOV.U32 R61, RZ, RZ, R122 ;  /* 0x000000ffff3d7224 */ /* 0x000fe400078e007a */
[----:B------:R-:W-:-:S07]  /*3fb0*/  IMAD.MOV.U32 R120, RZ, RZ, RZ ;  /* 0x000000ffff787224 */ /* 0x000fce00078e00ff */
.L_x_799:
[----:B------:R-:W-:Y:S05]  /*3fc0*/  BSYNC.RECONVERGENT B1 ;  /* 0x0000000000017941 */ /* 0x000fea0003800200 */
.L_x_798:
[----:B------:R-:W-:Y:S01]  /*3fd0*/  I2FP.F32.U32 R61, R61 ;  /* 0x0000003d003d7245 */ /* 0x000fe20000201000 */
[----:B------:R-:W-:Y:S02]  /*3fe0*/  HFMA2 R86, -RZ, RZ, 0.1171875, 0 ;  /* 0x2f800000ff567431 */ /* 0x000fe400000001ff */
[----:B-----5:R-:W-:Y:S02]  /*3ff0*/  IMAD.U32 R78, R7, 0x10000, RZ ;  /* 0x00010000074e7824 */ /* 0x020fe400078e00ff */
[----:B------:R-:W-:Y:S02]  /*4000*/  IMAD.U32 R93, R39, 0x10000, RZ ;  /* 0x00010000275d7824 */ /* 0x000fe400078e00ff */
[----:B------:R-:W-:Y:S01]  /*4010*/  FFMA.FTZ R61, R61, R86, 1.1641532182693481445e-10 ;  /* 0x2f0000003d3d7423 */ /* 0x000fe20000010056 */
[----:B------:R-:W-:-:S04]  /*4020*/  FMUL.FTZ R78, R78, UR13 ;  /* 0x0000000d4e4e7c20 */ /* 0x000fc80008410000 */
[----:B------:R-:W-:Y:S01]  /*4030*/  FMUL.FTZ R78, R78, UR12 ;  /* 0x0000000c4e4e7c20 */ /* 0x000fe20008410000 */
[----:B------:R-:W-:-:S04]  /*4040*/  FSETP.GTU.FTZ.AND P3, PT, R61, UR7, PT ;  /* 0x000000073d007c0b */ /* 0x000fc8000bf7c000 */
[----:B------:R-:W-:Y:S02]  /*4050*/  FSEL R78, R78, RZ, !P3 ;  /* 0x000000ff4e4e7208 */ /* 0x000fe40005800000 */
[----:B------:R-:W-:-:S03]  /*4060*/  SEL R61, RZ, 0x1, P3 ;  /* 0x00000001ff3d7807 */ /* 0x000fc60001800000 */
[----:B------:R-:W-:-:S07]  /*4070*/  FADD.FTZ R93, R93, R78 ;  /* 0x0000004e5d5d7221 */ /* 0x000fce0000010000 */
.L_x_797:
        /* <DEDUP_REMOVED lines=22> */
.L_x_806:
        /* <DEDUP_REMOVED lines=13> */
.L_x_808:
[----:B------:R-:W-:Y:S05]  /*42b0*/  BSYNC.RECONVERGENT B2 ;  /* 0x0000000000027941 */ /* 0x000fea0003800200 */
.L_x_807:
[----:B------:R-:W-:Y:S01]  /*42c0*/  IMAD.WIDE.U32 R142, R90, -0x326172a9, RZ ;  /* 0xcd9e8d575a8e7825 */ /* 0x000fe200078e00ff */
[----:B------:R-:W-:Y:S02]  /*42d0*/  LOP3.LUT R120, R49, R125, R3, 0x96, !PT ;  /* 0x0000007d31787212 */ /* 0x000fe400078e9603 */
[----:B------:R-:W-:Y:S01]  /*42e0*/  MOV R74, R141 ;  /* 0x0000008d004a7202 */ /* 0x000fe20000000f00 */
[----:B------:R-:W-:Y:S01]  /*42f0*/  VIADD R125, R2, 0x9e3779b9 ;  /* 0x9e3779b9027d7836 */ /* 0x000fe20000000000 */
[----:B------:R-:W-:Y:S01]  /*4300*/  LOP3.LUT R144, R43, R143, R2, 0x96, !PT ;  /* 0x0000008f2b907212 */ /* 0x000fe200078e9602 */
[----:B------:R-:W-:-:S04]  /*4310*/  IMAD.WIDE.U32 R120, R120, -0x326172a9, RZ ;  /* 0xcd9e8d5778787825 */ /* 0x000fc800078e00ff */
[----:B------:R-:W-:Y:S01]  /*4320*/  IMAD.WIDE.U32 R144, R144, -0x2daee0ad, RZ ;  /* 0xd2511f5390907825 */ /* 0x000fe200078e00ff */
[----:B------:R-:W-:-:S03]  /*4330*/  LOP3.LUT R125, R125, R142, R121, 0x96, !PT ;  /* 0x0000008e7d7d7212 */ /* 0x000fc600078e9679 */
[----:B------:R-:W-:Y:S02]  /*4340*/  VIADD R143, R3, 0xbb67ae85 ;  /* 0xbb67ae85038f7836 */ /* 0x000fe40000000000 */
[----:B------:R-:W-:Y:S02]  /*4350*/  VIADD R121, R2, 0x3c6ef372 ;  /* 0x3c6ef37202797836 */ /* 0x000fe40000000000 */
[----:B------:R-:W-:Y:S01]  /*4360*/  IMAD.MOV.U32 R78, RZ, RZ, RZ ;  /* 0x000000ffff4e7224 */ /* 0x000fe200078e00ff */
        /* <DEDUP_REMOVED lines=14> */
[----:B------:R-:W-:Y:S02]  /*4450*/  VIADD R145, R3, 0xed9eba14 ;  /* 0xed9eba1403917836 */ /* 0x000fe40000000000 */
[----:B------:R-:W-:-:S03]  /*4460*/  IMAD.WIDE.U32 R142, R143, -0x326172a9, RZ ;  /* 0xcd9e8d578f8e7825 */ /* 0x000fc600078e00ff */
[----:B------:R-:W-:Y:S02]  /*4470*/  LOP3.LUT R145, R145, R144, R125, 0x96, !PT ;  /* 0x0000009091917212 */ /* 0x000fe400078e967d */
[----:B------:R-:W-:Y:S01]  /*4480*/  LOP3.LUT R144, R121, R120, R143, 0x96, !PT ;  /* 0x0000007879907212 */ /* 0x000fe200078e968f */
[----:B------:R-:W-:Y:S01]  /*4490*/  VIADD R143, R3, 0xa9066899 ;  /* 0xa9066899038f7836 */ /* 0x000fe20000000000 */
[----:B------:R-:W-:Y:S01]  /*44a0*/  IADD3 R125, PT, PT, R2, 0x1715609d, RZ ;  /* 0x1715609d027d7810 */ /* 0x000fe20007ffe0ff */
[----:B------:R-:W-:-:S04]  /*44b0*/  IMAD.WIDE.U32 R120, R145, -0x326172a9, RZ ;  /* 0xcd9e8d5791787825 */ /* 0x000fc800078e00ff */
[----:B------:R-:W-:Y:S01]  /*44c0*/  IMAD.WIDE.U32 R144, R144, -0x2daee0ad, RZ ;  /* 0xd2511f5390907825 */ /* 0x000fe200078e00ff */
[----:B------:R-:W-:Y:S02]  /*44d0*/  LOP3.LUT R125, R125, R142, R121, 0x96, !PT ;  /* 0x0000008e7d7d7212 */ /* 0x000fe400078e9679 */
[----:B------:R-:W-:Y:S02]  /*44e0*/  IADD3 R121, PT, PT, R2, -0x4ab325aa, RZ ;  /* 0xb54cda5602797810 */ /* 0x000fe40007ffe0ff */
[----:B------:R-:W-:Y:S01]  /*44f0*/  LOP3.LUT R143, R143, R124, R145, 0x96, !PT ;  /* 0x0000007c8f8f7212 */ /* 0x000fe200078e9691 */
[----:B------:R-:W-:-:S04]  /*4500*/  IMAD.WIDE.U32 R124, R125, -0x2daee0ad, RZ ;  /* 0xd2511f537d7c7825 */ /* 0x000fc800078e00ff */
[----:B------:R-:W-:Y:S02]  /*4510*/  VIADD R145, R3, 0x646e171e ;  /* 0x646e171e03917836 */ /* 0x000fe40000000000 */
[----:B------:R-:W-:-:S03]  /*4520*/  IMAD.WIDE.U32 R142, R143, -0x326172a9, RZ ;  /* 0xcd9e8d578f8e7825 */ /* 0x000fc600078e00ff */
[----:B------:R-:W-:Y:S01]  /*4530*/  LOP3.LUT R145, R145, R144, R125, 0x96, !PT ;  /* 0x0000009091917212 */ /* 0x000fe200078e967d */
[----:B------:R-:W-:Y:S01]  /*4540*/  VIADD R125, R2, 0x5384540f ;  /* 0x5384540f027d7836 */ /* 0x000fe20000000000 */
[----:B------:R-:W-:Y:S01]  /*4550*/  LOP3.LUT R144, R121, R120, R143, 0x96, !PT ;  /* 0x0000007879907212 */ /* 0x000fe200078e968f */
[----:B------:R-:W-:Y:S02]  /*4560*/  VIADD R143, R3, 0x1fd5c5a3 ;  /* 0x1fd5c5a3038f7836 */ /* 0x000fe40000000000 */
[----:B------:R-:W-:-:S04]  /*4570*/  IMAD.WIDE.U32 R120, R145, -0x326172a9, RZ ;  /* 0xcd9e8d5791787825 */ /* 0x000fc800078e00ff */
        /* <DEDUP_REMOVED lines=14> */
[----:B------:R-:W-:Y:S01]  /*4660*/  IMAD.MOV.U32 R68, RZ, RZ, R144 ;  /* 0x000000ffff447224 */ /* 0x000fe200078e0090 */
[----:B------:R-:W-:Y:S01]  /*4670*/  LOP3.LUT R76, R143, R124, R121, 0x96, !PT ;  /* 0x0000007c8f4c7212 */ /* 0x000fe200078e9679 */
[----:B------:R-:W-:-:S07]  /*4680*/  IMAD.MOV.U32 R86, RZ, RZ, R120 ;  /* 0x000000ffff567224 */ /* 0x000fce00078e0078 */
.L_x_805:
[----:B------:R-:W-:Y:S05]  /*4690*/  BSYNC.RECONVERGENT B1 ;  /* 0x0000000000017941 */ /* 0x000fea0003800200 */
.L_x_804:
        /* <DEDUP_REMOVED lines=13> */
.L_x_803:
[----:B------:R-:W-:Y:S02]  /*4770*/  F2FP.BF16.F32.PACK_AB R39, RZ, R121 ;  /* 0x00000079ff27723e */ /* 0x000fe400000010ff */
[----:B------:R-:W-:Y:S02]  /*4780*/  PRMT R38, R84, 0x5410, R38 ;  /* 0x0000541054267816 */ /* 0x000fe40000000026 */
[----:B------:R-:W-:Y:S02]  /*4790*/  PRMT R37, R82, 0x5410, R37 ;  /* 0x0000541052257816 */ /* 0x000fe40000000025 */
[----:B------:R-:W-:Y:S02]  /*47a0*/  PRMT R36, R80, 0x5410, R36 ;  /* 0x0000541050247816 */ /* 0x000fe40000000024 */
[----:B------:R-:W-:Y:S01]  /*47b0*/  PRMT R39, R122, 0x5410, R39 ;  /* 0x000054107a277816 */ /* 0x000fe20000000027 */
[----:B------:R-:W-:Y:S06]  /*47c0*/  BRA `(.L_x_809) ;  /* 0x0000003000f07947 */ /* 0x000fec0003800000 */
.L_x_760:
[----:B------:R-:W-:Y:S01]  /*47d0*/  IMAD.MOV.U32 R51, RZ, RZ, RZ ;  /* 0x000000ffff337224 */ /* 0x000fe200078e00ff */
[----:B------:R-:W-:Y:S01]  /*47e0*/  MOV R37, R78 ;  /* 0x0000004e00257202 */ /* 0x000fe20000000f00 */
[----:B------:R-:W-:Y:S01]  /*47f0*/  IMAD.MOV.U32 R86, RZ, RZ, R80 ;  /* 0x000000ffff567224 */ /* 0x000fe200078e0050 */
        /* <DEDUP_REMOVED lines=17> */
.L_x_813:
        /* <DEDUP_REMOVED lines=13> */
.L_x_815:
[----:B------:R-:W-:Y:S05]  /*49e0*/  BSYNC.RECONVERGENT B2 ;  /* 0x0000000000027941 */ /* 0x000fea0003800200 */
.L_x_814:
[----:B------:R-:W-:Y:S01]  /*49f0*/  IMAD.WIDE.U32 R38, R90, -0x326172a9, RZ ;  /* 0xcd9e8d575a267825 */ /* 0x000fe200078e00ff */
[----:B------:R-:W-:Y:S02]  /*4a00*/  LOP3.LUT R120, R49, R37, R3, 0x96, !PT ;  /* 0x0000002531787212 */ /* 0x000fe400078e9603 */
[----:B------:R-:W-:Y:S02]  /*4a10*/  IADD3 R37, PT, PT, R2, -0x61c88647, RZ ;  /* 0x9e3779b902257810 */ /* 0x000fe40007ffe0ff */
[----:B------:R-:W-:Y:S01]  /*4a20*/  LOP3.LUT R52, R43, R39, R2, 0x96, !PT ;  /* 0x000000272b347212 */ /* 0x000fe200078e9602 */
        /* <DEDUP_REMOVED lines=52> */
[----:B------:R-:W-:Y:S01]  /*4d70*/  HFMA2 R37, -RZ, RZ, 0, 0 ;  /* 0x00000000ff257431 */ /* 0x000fe200000001ff */
[----:B------:R-:W-:Y:S01]  /*4d80*/  MOV R68, R120 ;  /* 0x0000007800447202 */ /* 0x000fe20000000f00 */
[----:B------:R-:W-:Y:S01]  /*4d90*/  IMAD.MOV.U32 R86, RZ, RZ, R52 ;  /* 0x000000ffff567224 */ /* 0x000fe200078e0034 */
[----:B------:R-:W-:Y:S01]  /*4da0*/  LOP3.LUT R76, R39, R36, R53, 0x96, !PT ;  /* 0x00000024274c7212 */ /* 0x000fe200078e9635 */
[----:B------:R-:W-:-:S07]  /*4db0*/  IMAD.MOV.U32 R36, RZ, RZ, R80 ;  /* 0x000000ffff247224 */ /* 0x000fce00078e0050 */
.L_x_812:
[----:B------:R-:W-:Y:S05]  /*4dc0*/  BSYNC.RECONVERGENT B1 ;  /* 0x0000000000017941 */ /* 0x000fea0003800200 */
.L_x_811:
[----:B------:R-:W-:Y:S01]  /*4dd0*/  I2FP.F32.U32 R36, R36 ;  /* 0x0000002400247245 */ /* 0x000fe20000201000 */
[----:B------:R-:W-:Y:S02]  /*4de0*/  IMAD.MOV.U32 R39, RZ, RZ, 0x2f800000 ;  /* 0x2f800000ff277424 */ /* 0x000fe400078e00ff */
[----:B-----5:R-:W-:Y:S02]  /*4df0*/  IMAD.U32 R38, R4, 0x10000, RZ ;  /* 0x0001000004267824 */ /* 0x020fe400078e00ff */
[----:B------:R-:W-:Y:S02]  /*4e00*/  FFMA.FTZ R36, R36, R39, 1.1641532182693481445e-10 ;  /* 0x2f00000024247423 */ /* 0x000fe40000010027 */
[----:B------:R-:W-:-:S03]  /*4e10*/  FMUL.FTZ R38, R38, UR13 ;  /* 0x0000000d26267c20 */ /* 0x000fc60008410000 */
[----:B------:R-:W-:Y:S01]  /*4e20*/  FSETP.GTU.FTZ.AND P2, PT, R36, UR7, PT ;  /* 0x0000000724007c0b */ /* 0x000fe2000bf5c000 */
[----:B------:R-:W-:-:S03]  /*4e30*/  FMUL.FTZ R38, R38, UR12 ;  /* 0x0000000c26267c20 */ /* 0x000fc60008410000 */
[----:B------:R-:W-:Y:S02]  /*4e40*/  SEL R52, RZ, 0x1, P2 ;  /* 0x00000001ff347807 */ /* 0x000fe40001000000 */
[----:B------:R-:W-:-:S07]  /*4e50*/  FSEL R51, R38, RZ, !P2 ;  /* 0x000000ff26337208 */ /* 0x000fce0005000000 */
.L_x_810:
[----:B------:R-:W-:Y:S01]  /*4e60*/  F2FP.BF16.F32.PACK_AB R36, RZ, R51 ;  /* 0x00000033ff24723e */ /* 0x000fe200000010ff */
[----:B------:R-:W-:Y:S01]  /*4e70*/  IMAD.MOV.U32 R38, RZ, RZ, R37 ;  /* 0x000000ffff267224 */ /* 0x000fe200078e0025 */
[----:B------:R-:W-:Y:S01]  /*4e80*/  MOV R53, RZ ;  /* 0x000000ff00357202 */ /* 0x000fe20000000f00 */
[----:B------:R-:W-:Y:S06]  /*4e90*/  @!P0 BRA `(.L_x_816) ;  /* 0x00000004008c8947 */ /* 0x000fec0003800000 */
[----:B------:R-:W-:Y:S01]  /*4ea0*/  ISETP.NE.AND P2, PT, R37, 0x1, PT ;  /* 0x000000012500780c */ /* 0x000fe20003f45270 */
[----:B------:R-:W-:Y:S01]  /*4eb0*/  BSSY.RECONVERGENT B1, `(.L_x_817) ;  /* 0x0000057000017945 */ /* 0x000fe20003800200 */
[----:B------:R-:W-:Y:S01]  /*4ec0*/  IMAD.MOV.U32 R38, RZ, RZ, 0x2 ;  /* 0x00000002ff267424 */ /* 0x000fe200078e00ff */
[----:B------:R-:W-:-:S10]  /*4ed0*/  MOV R39, R68 ;  /* 0x0000004400277202 */ /* 0x000fd40000000f00 */
[----:B------:R-:W-:Y:S05]  /*4ee0*/  @!P2 BRA `(.L_x_818) ;  /* 0x00000004004ca947 */ /* 0x000fea0003800000 */
        /* <DEDUP_REMOVED lines=8> */
.L_x_819:
        /* <DEDUP_REMOVED lines=13> */
.L_x_821:
[----:B------:R-:W-:Y:S05]  /*5040*/  BSYNC.RECONVERGENT B2 ;  /* 0x0000000000027941 */ /* 0x000fea0003800200 */
.L_x_820:
        /* <DEDUP_REMOVED lines=57> */
[----:B------:R-:W-:Y:S02]  /*53e0*/  IMAD.MOV.U32 R39, RZ, RZ, R86 ;  /* 0x000000ffff277224 */ /* 0x000fe400078e0056 */
[----:B------:R-:W-:Y:S01]  /*53f0*/  IMAD.MOV.U32 R86, RZ, RZ, R120 ;  /* 0x000000ffff567224 */ /* 0x000fe200078e0078 */
[----:B------:R-:W-:Y:S01]  /*5400*/  LOP3.LUT R76, R37, R38, R121, 0x96, !PT ;  /* 0x00000026254c7212 */ /* 0x000fe200078e9679 */
[----:B------:R-:W-:-:S07]  /*5410*/  HFMA2 R38, -RZ, RZ, 0, 0 ;  /* 0x00000000ff267431 */ /* 0x000fce00000001ff */
.L_x_818:
[----:B------:R-:W-:Y:S05]  /*5420*/  BSYNC.RECONVERGENT B1 ;  /* 0x0000000000017941 */ /* 0x000fea0003800200 */
.L_x_817:
[----:B------:R-:W-:Y:S01]  /*5430*/  I2FP.F32.U32 R37, R39 ;  /* 0x0000002700257245 */ /* 0x000fe20000201000 */
[----:B------:R-:W-:Y:S01]  /*5440*/  IMAD.MOV.U32 R54, RZ, RZ, 0x2f800000 ;  /* 0x2f800000ff367424 */ /* 0x000fe200078e00ff */
[----:B-----5:R-:W-:-:S03]  /*5450*/  PRMT R39, R4, 0x7632, R39 ;  /* 0x0000763204277816 */ /* 0x020fc60000000027 */
[----:B------:R-:W-:Y:S02]  /*5460*/  FFMA.FTZ R37, R37, R54, 1.1641532182693481445e-10 ;  /* 0x2f00000025257423 */ /* 0x000fe40000010036 */
[----:B------:R-:W-:-:S03]  /*5470*/  IMAD.U32 R39, R39, 0x10000, RZ ;  /* 0x0001000027277824 */ /* 0x000fc600078e00ff */
[----:B------:R-:W-:Y:S01]  /*5480*/  FSETP.GTU.FTZ.AND P2, PT, R37, UR7, PT ;  /* 0x0000000725007c0b */ /* 0x000fe2000bf5c000 */
[----:B------:R-:W-:-:S03]  /*5490*/  FMUL.FTZ R39, R39, UR13 ;  /* 0x0000000d27277c20 */ /* 0x000fc60008410000 */
[----:B------:R-:W-:Y:S01]  /*54a0*/  SEL R54, RZ, 0x1, P2 ;  /* 0x00000001ff367807 */ /* 0x000fe20001000000 */
[----:B------:R-:W-:-:S05]  /*54b0*/  FMUL.FTZ R39, R39, UR12 ;  /* 0x0000000c27277c20 */ /* 0x000fca0008410000 */
[----:B------:R-:W-:-:S07]  /*54c0*/  FSEL R53, R39, RZ, !P2 ;  /* 0x000000ff27357208 */ /* 0x000fce0005000000 */
.L_x_816:
        /* <DEDUP_REMOVED lines=17> */
.L_x_825:
        /* <DEDUP_REMOVED lines=13> */
.L_x_827:
[----:B------:R-:W-:Y:S05]  /*56b0*/  BSYNC.RECONVERGENT B2 ;  /* 0x0000000000027941 */ /* 0x000fea0003800200 */
.L_x_826:
        /* <DEDUP_REMOVED lines=20> */
[----:B------:R-:W-:-:S05]  /*5800*/  VIADD R37, R3, 0x32370b8f ;  /* 0x32370b8f03257836 */ /* 0x000fca0000000000 */
        /* <DEDUP_REMOVED lines=36> */
[----:B------:R-:W-:Y:S01]  /*5a50*/  MOV R68, R142 ;  /* 0x0000008e00447202 */ /* 0x000fe20000000f00 */
[----:B------:R-:W-:Y:S02]  /*5a60*/  IMAD.MOV.U32 R37, RZ, RZ, R86 ;  /* 0x000000ffff257224 */ /* 0x000fe400078e0056 */
[----:B------:R-:W-:Y:S01]  /*5a70*/  IMAD.MOV.U32 R86, RZ, RZ, R124 ;  /* 0x000000ffff567224 */ /* 0x000fe200078e007c */
[----:B------:R-:W-:-:S07]  /*5a80*/  LOP3.LUT R70, R55, R120, R143, 0x96, !PT ;  /* 0x0000007837467212 */ /* 0x000fce00078e968f */
.L_x_824:
[----:B------:R-:W-:Y:S05]  /*5a90*/  BSYNC.RECONVERGENT B1 ;  /* 0x0000000000017941 */ /* 0x000fea0003800200 */
.L_x_823:
        /* <DEDUP_REMOVED lines=9> */
.L_x_822:
        /* <DEDUP_REMOVED lines=17> */
.L_x_831:
        /* <DEDUP_REMOVED lines=13> */
.L_x_833:
[----:B------:R-:W-:Y:S05]  /*5d10*/  BSYNC.RECONVERGENT B2 ;  /* 0x0000000000027941 */ /* 0x000fea0003800200 */
.L_x_832:
        /* <DEDUP_REMOVED lines=61> */
.L_x_830:
[----:B------:R-:W-:Y:S05]  /*60f0*/  BSYNC.RECONVERGENT B1 ;  /* 0x0000000000017941 */ /* 0x000fea0003800200 */
.L_x_829:
[----:B-----5:R-:W-:Y:S01]  /*6100*/  PRMT R58, R5, 0x7632, R58 ;  /* 0x00007632053a7816 */ /* 0x020fe2000000003a */
[----:B------:R-:W-:Y:S01]  /*6110*/  IMAD.MOV.U32 R78, RZ, RZ, 0x2f800000 ;  /* 0x2f800000ff4e7424 */ /* 0x000fe200078e00ff */
[----:B------:R-:W-:-:S03]  /*6120*/  I2FP.F32.U32 R57, R57 ;  /* 0x0000003900397245 */ /* 0x000fc60000201000 */
[----:B------:R-:W-:Y:S02]  /*6130*/  IMAD.U32 R58, R58, 0x10000, RZ ;  /* 0x000100003a3a7824 */ /* 0x000fe400078e00ff */
[----:B------:R-:W-:Y:S02]  /*6140*/  FFMA.FTZ R57, R57, R78, 1.1641532182693481445e-10 ;  /* 0x2f00000039397423 */ /* 0x000fe4000001004e */
[----:B------:R-:W-:-:S03]  /*6150*/  FMUL.FTZ R58, R58, UR13 ;  /* 0x0000000d3a3a7c20 */ /* 0x000fc60008410000 */
[----:B------:R-:W-:Y:S01]  /*6160*/  FSETP.GTU.FTZ.AND P2, PT, R57, UR7, PT ;  /* 0x0000000739007c0b */ /* 0x000fe2000bf5c000 */
[----:B------:R-:W-:-:S03]  /*6170*/  FMUL.FTZ R57, R58, UR12 ;  /* 0x0000000c3a397c20 */ /* 0x000fc60008410000 */
[----:B------:R-:W-:Y:S02]  /*6180*/  SEL R58, RZ, 0x1, P2 ;  /* 0x00000001ff3a7807 */ /* 0x000fe40001000000 */
[----:B------:R-:W-:-:S07]  /*6190*/  FSEL R57, R57, RZ, !P2 ;  /* 0x000000ff39397208 */ /* 0x000fce0005000000 */
.L_x_828:
        /* <DEDUP_REMOVED lines=17> */
.L_x_837:
        /* <DEDUP_REMOVED lines=13> */
.L_x_839:
[----:B------:R-:W-:Y:S05]  /*6380*/  BSYNC.RECONVERGENT B2 ;  /* 0x0000000000027941 */ /* 0x000fea0003800200 */
.L_x_838:
        /* <DEDUP_REMOVED lines=61> */
.L_x_836:
[----:B------:R-:W-:Y:S05]  /*6760*/  BSYNC.RECONVERGENT B1 ;  /* 0x0000000000017941 */ /* 0x000fea0003800200 */
.L_x_835:
        /* <DEDUP_REMOVED lines=9> */
.L_x_834:
        /* <DEDUP_REMOVED lines=17> */
.L_x_843:
        /* <DEDUP_REMOVED lines=13> */
.L_x_845:
[----:B------:R-:W-:Y:S05]  /*69e0*/  BSYNC.RECONVERGENT B2 ;  /* 0x0000000000027941 */ /* 0x000fea0003800200 */
.L_x_844:
        /* <DEDUP_REMOVED lines=21> */
[----:B------:R-:W-:-:S03]  /*6b40*/  IMAD.MOV.U32 R60, RZ, RZ, R86 ;  /* 0x000000ffff3c7224 */ /* 0x000fc600078e0056 */
        /* <DEDUP_REMOVED lines=9> */
[----:B------:R-:W-:Y:S01]  /*6be0*/  IMAD.WIDE.U32 R142, R91, -0x2daee0ad, RZ ;  /* 0xd2511f535b8e7825 */ /* 0x000fe200078e00ff */
[----:B------:R-:W-:Y:S02]  /*6bf0*/  IADD3 R91, PT, PT, R3, -0x56f99767, RZ ;  /* 0xa9066899035b7810 */ /* 0x000fe40007ffe0ff */
        /* <DEDUP_REMOVED lines=21> */
[----:B------:R-:W-:Y:S01]  /*6d50*/  IMAD.WIDE.U32 R142, R91, -0x2daee0ad, RZ ;  /* 0xd2511f535b8e7825 */ /* 0x000fe200078e00ff */
[----:B------:R-:W-:-:S03]  /*6d60*/  MOV R68, R144 ;  /* 0x0000009000447202 */ /* 0x000fc60000000f00 */
[----:B------:R-:W-:Y:S02]  /*6d70*/  VIADD R93, R2, 0x8ff34781 ;  /* 0x8ff34781025d7836 */ /* 0x000fe40000000000 */
[----:B------:R-:W-:Y:S02]  /*6d80*/  VIADD R91, R3, 0x96a522ad ;  /* 0x96a522ad035b7836 */ /* 0x000fe40000000000 */
[----:B------:R-:W-:Y:S01]  /*6d90*/  IMAD.MOV.U32 R86, RZ, RZ, R142 ;  /* 0x000000ffff567224 */ /* 0x000fe200078e008e */
[----:B------:R-:W-:Y:S02]  /*6da0*/  LOP3.LUT R70, R93, R124, R145, 0x96, !PT ;  /* 0x0000007c5d467212 */ /* 0x000fe400078e9691 */
[----:B------:R-:W-:-:S07]  /*6db0*/  LOP3.LUT R76, R91, R120, R143, 0x96, !PT ;  /* 0x000000785b4c7212 */ /* 0x000fce00078e968f */
.L_x_842:
[----:B------:R-:W-:Y:S05]  /*6dc0*/  BSYNC.RECONVERGENT B1 ;  /* 0x0000000000017941 */ /* 0x000fea0003800200 */
.L_x_841:
        /* <DEDUP_REMOVED lines=10> */
.L_x_840:
        /* <DEDUP_REMOVED lines=17> */
.L_x_849:
        /* <DEDUP_REMOVED lines=13> */
.L_x_851:
[----:B------:R-:W-:Y:S05]  /*7050*/  BSYNC.RECONVERGENT B2 ;  /* 0x0000000000027941 */ /* 0x000fea0003800200 */
.L_x_850:
        /* <DEDUP_REMOVED lines=55> */
[----:B------:R-:W-:Y:S02]  /*73d0*/  VIADD R93, R2, 0x8ff34781 ;  /* 0x8ff34781025d7836 */ /* 0x000fe40000000000 */
[----:B------:R-:W-:Y:S02]  /*73e0*/  HFMA2 R120, -RZ, RZ, 0, 0 ;  /* 0x00000000ff787431 */ /* 0x000fe400000001ff */
[----:B------:R-:W-:Y:S01]  /*73f0*/  IMAD.MOV.U32 R61, RZ, RZ, R86 ;  /* 0x000000ffff3d7224 */ /* 0x000fe200078e0056 */
[----:B------:R-:W-:Y:S01]  /*7400*/  MOV R68, R144 ;  /* 0x0000009000447202 */ /* 0x000fe20000000f00 */
[----:B------:R-:W-:Y:S01]  /*7410*/  IMAD.MOV.U32 R86, RZ, RZ, R142 ;  /* 0x000000ffff567224 */ /* 0x000fe200078e008e */
[----:B------:R-:W-:-:S07]  /*7420*/  LOP3.LUT R70, R93, R124, R145, 0x96, !PT ;  /* 0x0000007c5d467212 */ /* 0x000fce00078e9691 */
.L_x_848:
[----:B------:R-:W-:Y:S05]  /*7430*/  BSYNC.RECONVERGENT B1 ;  /* 0x0000000000017941 */ /* 0x000fea0003800200 */
.L_x_847:
        /* <DEDUP_REMOVED lines=9> */
.L_x_846:
        /* <DEDUP_REMOVED lines=17> */
.L_x_855:
        /* <DEDUP_REMOVED lines=13> */
.L_x_857:
[----:B------:R-:W-:Y:S05]  /*76b0*/  BSYNC.RECONVERGENT B2 ;  /* 0x0000000000027941 */ /* 0x000fea0003800200 */
.L_x_856:
[----:B------:R-:W-:Y:S01]  /*76c0*/  IMAD.WIDE.U32 R124, R90, -0x326172a9, RZ ;  /* 0xcd9e8d575a7c7825 */ /* 0x000fe200078e00ff */
[----:B------:R-:W-:-:S03]  /*76d0*/  LOP3.LUT R144, R49, R121, R3, 0x96, !PT ;  /* 0x0000007931907212 */ /* 0x000fc600078e9603 */
[----:B------:R-:W-:Y:S01]  /*76e0*/  HFMA2 R78, -RZ, RZ, 0, 0 ;  /* 0x00000000ff4e7431 */ /* 0x000fe200000001ff */
[----:B------:R-:W-:Y:S01]  /*76f0*/  IADD3 R121, PT, PT, R2, -0x61c88647, RZ ;  /* 0x9e3779b902797810 */ /* 0x000fe20007ffe0ff */
[----:B------:R-:W-:Y:S01]  /*7700*/  IMAD.MOV.U32 R74, RZ, RZ, R86 ;  /* 0x000000ffff4a7224 */ /* 0x000fe200078e0056 */
        /* <DEDUP_REMOVED lines=52> */
[----:B------:R-:W-:Y:S02]  /*7a50*/  LOP3.LUT R70, R121, R124, R145, 0x96, !PT ;  /* 0x0000007c79467212 */ /* 0x000fe400078e9691 */
[----:B------:R-:W-:Y:S01]  /*7a60*/  MOV R68, R144 ;  /* 0x0000009000447202 */ /* 0x000fe20000000f00 */
[----:B------:R-:W-:Y:S01]  /*7a70*/  IMAD.MOV.U32 R86, RZ, RZ, R142 ;  /* 0x000000ffff567224 */ /* 0x000fe200078e008e */
[----:B------:R-:W-:-:S07]  /*7a80*/  LOP3.LUT R76, R125, R120, R143, 0x96, !PT ;  /* 0x000000787d4c7212 */ /* 0x000fce00078e968f */
.L_x_854:
[----:B------:R-:W-:Y:S05]  /*7a90*/  BSYNC.RECONVERGENT B1 ;  /* 0x0000000000017941 */ /* 0x000fea0003800200 */
.L_x_853:
        /* <DEDUP_REMOVED lines=10> */
.L_x_852:
[----:B------:R-:W-:Y:S02]  /*7b40*/  F2FP.BF16.F32.PACK_AB R84, RZ, R121 ;  /* 0x00000079ff54723e */ /* 0x000fe400000010ff */
[----:B------:R-:W-:Y:S02]  /*7b50*/  PRMT R36, R36, 0x5410, R39 ;  /* 0x0000541024247816 */ /* 0x000fe40000000027 */
[----:B------:R-:W-:Y:S02]  /*7b60*/  PRMT R38, R38, 0x5410, R82 ;  /* 0x0000541026267816 */ /* 0x000fe40000000052 */
[----:B------:R-:W-:Y:S02]  /*7b70*/  PRMT R37, R37, 0x5410, R80 ;  /* 0x0000541025257816 */ /* 0x000fe40000000050 */
[----:B------:R-:W-:-:S07]  /*7b80*/  PRMT R39, R122, 0x5410, R84 ;  /* 0x000054107a277816 */ /* 0x000fce0000000054 */
.L_x_809:
[----:B------:R-:W0:Y:S01]  /*7b90*/  LDC.64 R124, c[0x0][0x3a8] ;  /* 0x0000ea00ff7c7b82 */ /* 0x000e220000000a00 */
[----:B------:R-:W-:Y:S01]  /*7ba0*/  MOV R80, R86 ;  /* 0x0000005600507202 */ /* 0x000fe20000000f00 */
[----:B0-----:R-:W-:-:S05]  /*7bb0*/  IMAD.WIDE.U32 R124, R66, 0x10, R124 ;  /* 0x00000010427c7825 */ /* 0x001fca00078e007c */
[----:B------:R0:W-:Y:S01]  /*7bc0*/  STG.E.128 desc[UR8][R124.64], R36 ;  /* 0x000000247c007986 */ /* 0x0001e2000c101d08 */
[----:B------:R-:W-:Y:S05]  /*7bd0*/  @!P0 BRA `(.L_x_858) ;  /* 0x0000000000508947 */ /* 0x000fea0003800000 */
[----:B0-----:R-:W-:Y:S01]  /*7be0*/  IMAD.U32 R39, R61, 0x10000, RZ ;  /* 0x000100003d277824 */ /* 0x001fe200078e00ff */
[----:B------:R-:W0:Y:S01]  /*7bf0*/  LDC.64 R36, c[0x0][0x3b0] ;  /* 0x0000ec00ff247b82 */ /* 0x000e220000000a00 */
[----:B------:R-:W-:Y:S02]  /*7c00*/  LOP3.LUT R38, R74, 0xffff, RZ, 0xc0, !PT ;  /* 0x0000ffff4a267812 */ /* 0x000fe400078ec0ff */
[----:B------:R-:W-:Y:S02]  /*7c10*/  LOP3.LUT R124, R56, 0xff, RZ, 0xc0, !PT ;  /* 0x000000ff387c7812 */ /* 0x000fe400078ec0ff */
[----:B------:R-:W-:Y:S02]  /*7c20*/  LOP3.LUT R125, R39, 0xff0000, RZ, 0xc0, !PT ;  /* 0x00ff0000277d7812 */ /* 0x000fe400078ec0ff */
[----:B------:R-:W-:Y:S02]  /*7c30*/  PRMT R39, R60, 0x7104, RZ ;  /* 0x000071043c277816 */ /* 0x000fe400000000ff */
[----:B------:R-:W-:Y:S01]  /*7c40*/  PRMT R82, R125, 0x4210, R38 ;  /* 0x000042107d527816 */ /* 0x000fe20000000026 */
[----:B------:R-:W-:Y:S01]  /*7c50*/  IMAD.WIDE.U32 R124, R124, 0x10000, RZ ;  /* 0x000100007c7c7825 */ /* 0x000fe200078e00ff */
[----:B------:R-:W-:-:S02]  /*7c60*/  LOP3.LUT R38, R58, 0xff, RZ, 0xc0, !PT ;  /* 0x000000ff3a267812 */ /* 0x000fc400078ec0ff */
[----:B------:R-:W-:Y:S02]  /*7c70*/  LOP3.LUT R142, R54, 0xff, RZ, 0xc0, !PT ;  /* 0x000000ff368e7812 */ /* 0x000fe400078ec0ff */
[----:B------:R-:W-:Y:S01]  /*7c80*/  LOP3.LUT R82, R82, 0xff00, R39, 0xf8, !PT ;  /* 0x0000ff0052527812 */ /* 0x000fe200078ef827 */
[----:B------:R-:W-:-:S03]  /*7c90*/  IMAD.WIDE.U32 R38, R38, 0x1000000, RZ ;  /* 0x0100000026267825 */ /* 0x000fc600078e00ff */
[----:B------:R-:W-:Y:S01]  /*7ca0*/  LOP3.LUT R145, R82, 0xff, R59, 0xf8, !PT ;  /* 0x000000ff52917812 */ /* 0x000fe200078ef83b */
[----:B------:R-:W-:-:S03]  /*7cb0*/  IMAD.WIDE.U32 R142, R142, 0x100, RZ ;  /* 0x000001008e8e7825 */ /* 0x000fc600078e00ff */
[----:B------:R-:W-:Y:S01]  /*7cc0*/  LOP3.LUT R39, R125, R145, R39, 0xfe, !PT ;  /* 0x000000917d277212 */ /* 0x000fe200078efe27 */
[----:B0-----:R-:W-:Y:S01]  /*7cd0*/  IMAD.WIDE.U32 R36, R0, 0x8, R36 ;  /* 0x0000000800247825 */ /* 0x001fe200078e0024 */
[----:B------:R-:W-:Y:S02]  /*7ce0*/  LOP3.LUT R141, R142, R38, R124, 0xfe, !PT ;  /* 0x000000268e8d7212 */ /* 0x000fe400078efe7c */
[----:B------:R-:W-:Y:S02]  /*7cf0*/  LOP3.LUT R39, R39, R143, RZ, 0xfc, !PT ;  /* 0x0000008f27277212 */ /* 0x000fe400078efcff */
[----:B------:R-:W-:-:S05]  /*7d00*/  LOP3.LUT R38, R141, 0xff, R52, 0xf8, !PT ;  /* 0x000000ff8d267812 */ /* 0x000fca00078ef834 */
[----:B------:R1:W-:Y:S02]  /*7d10*/  STG.E.64 desc[UR8][R36.64], R38 ;  /* 0x0000002624007986 */ /* 0x0003e4000c101b08 */
.L_x_858:
[----:B------:R-:W-:Y:S01]  /*7d20*/  VIADD R66, R66, 0x100 ;  /* 0x0000010042427836 */ /* 0x000fe20000000000 */
[----:B------:R-:W-:-:S07]  /*7d30*/  IADD3 R0, PT, PT, R0, 0x100, RZ ;  /* 0x0000010000007810 */ /* 0x000fce0007ffe0ff */
.L_x_758:
[----:B------:R-:W-:Y:S05]  /*7d40*/  BSYNC.RECONVERGENT B0 ;  /* 0x0000000000007941 */ /* 0x000fea0003800200 */
.L_x_757:
[----:B------:R-:W-:Y:S01]  /*7d50*/  ISETP.GE.U32.AND P2, PT, R41, 0x200, PT ;  /* 0x000002002900780c */ /* 0x000fe20003f46070 */
[----:B------:R-:W-:Y:S03]  /*7d60*/  BSSY.RECONVERGENT B0, `(.L_x_859) ;  /* 0x00006d5000007945 */ /* 0x000fe60003800200 */
[----:B------:R-:W-:-:S09]  /*7d70*/  P2R R120, PR, RZ, 0x4 ;  /* 0x00000004ff787803 */ /* 0x000fd20000000000 */
[----:B------:R-:W-:Y:S05]  /*7d80*/  @!P2 BRA `(.L_x_860) ;  /* 0x0000006c0048a947 */ /* 0x000fea0003800000 */
[----:B------:R-:W-:-:S04]  /*7d90*/  UISETP.NE.U32.AND UP0, UPT, UR10, URZ, UPT ;  /* 0x000000ff0a00728c */ /* 0x000fc8000bf05070 */
[----:B------:R-:W-:Y:S01]  /*7da0*/  UISETP.NE.AND.EX UP0, UPT, UR11, URZ, UPT, UP0 ;  /* 0x000000ff0b00728c */ /* 0x000fe2000bf05300 */
[----:B------:R-:W-:Y:S10]  /*7db0*/  @!P0 BRA `(.L_x_861) ;  /* 0x00000000000c8947 */ /* 0x000ff40003800000 */
[----:B-----5:R-:W2:Y:S02]  /*7dc0*/  LDC.64 R4, c[0x0][0x390] ;  /* 0x0000e400ff047b82 */ /* 0x020ea40000000a00 */
[----:B--2---:R-:W-:-:S06]  /*7dd0*/  IMAD.WIDE.U32 R4, R0, 0x10, R4 ;  /* 0x0000001000047825 */ /* 0x004fcc00078e0004 */
[----:B------:R-:W5:Y:S02]  /*7de0*/  LDG.E.128 R4, desc[UR8][R4.64] ;  /* 0x0000000804047981 */ /* 0x000f64000c1e1d00 */
.L_x_861:
[----:B------:R-:W-:Y:S05]  /*7df0*/  BRA.U !UP0, `(.L_x_862) ;  /* 0x0000003508d47547 */ /* 0x000fea000b800000 */
[----:B01----:R-:W0:Y:S02]  /*7e00*/  LDC.64 R36, c[0x0][0x3a0] ;  /* 0x0000e800ff247b82 */ /* 0x003e240000000a00 */
        /* <DEDUP_REMOVED lines=23> */
.L_x_866:
        /* <DEDUP_REMOVED lines=13> */
.L_x_868:
[----:B------:R-:W-:Y:S05]  /*8050*/  BSYNC.RECONVERGENT B2 ;  /* 0x0000000000027941 */ /* 0x000fea0003800200 */
.L_x_867:
        /* <DEDUP_REMOVED lines=15> */
[----:B------:R-:W-:-:S03]  /*8150*/  IMAD.MOV.U32 R52, RZ, RZ, R80 ;  /* 0x000000ffff347224 */ /* 0x000fc600078e0050 */
        /* <DEDUP_REMOVED lines=8> */
[----:B------:R-:W-:Y:S02]  /*81e0*/  VIADD R65, R3, 0xed9eba14 ;  /* 0xed9eba1403417836 */ /* 0x000fe40000000000 */
        /* <DEDUP_REMOVED lines=17> */
[C---:B------:R-:W-:Y:S02]  /*8300*/  VIADD R65, R2.reuse, 0x5384540f ;  /* 0x5384540f02417836 */ /* 0x040fe40000000000 */
[----:B------:R-:W-:Y:S01]  /*8310*/  IMAD.WIDE.U32 R142, R63, -0x2daee0ad, RZ ;  /* 0xd2511f533f8e7825 */ /* 0x000fe200078e00ff */
[----:B------:R-:W-:Y:S02]  /*8320*/  IADD3 R63, PT, PT, R3, 0x1fd5c5a3, RZ ;  /* 0x1fd5c5a3033f7810 */ /* 0x000fe40007ffe0ff */
[----:B------:R-:W-:Y:S01]  /*8330*/  LOP3.LUT R124, R65, R124, R145, 0x96, !PT ;  /* 0x0000007c417c7212 */ /* 0x000fe200078e9691 */
[----:B------:R-:W-:Y:S01]  /*8340*/  VIADD R65, R3, 0xdb3d7428 ;  /* 0xdb3d742803417836 */ /* 0x000fe20000000000 */
[----:B------:R-:W-:Y:S01]  /*8350*/  LOP3.LUT R68, R63, R68, R143, 0x96, !PT ;  /* 0x000000443f447212 */ /* 0x000fe200078e968f */
[----:B------:R-:W-:Y:S02]  /*8360*/  VIADD R63, R2, 0xf1bbcdc8 ;  /* 0xf1bbcdc8023f7836 */ /* 0x000fe40000000000 */
[----:B------:R-:W-:-:S04]  /*8370*/  IMAD.WIDE.U32 R124, R124, -0x2daee0ad, RZ ;  /* 0xd2511f537c7c7825 */ /* 0x000fc800078e00ff */
[----:B------:R-:W-:Y:S01]  /*8380*/  IMAD.WIDE.U32 R68, R68, -0x326172a9, RZ ;  /* 0xcd9e8d5744447825 */ /* 0x000fe200078e00ff */
[----:B------:R-:W-:-:S04]  /*8390*/  LOP3.LUT R65, R65, R142, R125, 0x96, !PT ;  /* 0x0000008e41417212 */ /* 0x000fc800078e967d */
[----:B------:R-:W-:Y:S01]  /*83a0*/  LOP3.LUT R63, R63, R144, R69, 0x96, !PT ;  /* 0x000000903f3f7212 */ /* 0x000fe200078e9645 */
[----:B------:R-:W-:Y:S01]  /*83b0*/  IMAD.WIDE.U32 R144, R65, -0x326172a9, RZ ;  /* 0xcd9e8d5741907825 */ /* 0x000fe200078e00ff */
[----:B------:R-:W-:-:S03]  /*83c0*/  IADD3 R65, PT, PT, R2, -0x700cb87f, RZ ;  /* 0x8ff3478102417810 */ /* 0x000fc60007ffe0ff */
[----:B------:R-:W-:Y:S01]  /*83d0*/  IMAD.WIDE.U32 R142, R63, -0x2daee0ad, RZ ;  /* 0xd2511f533f8e7825 */ /* 0x000fe200078e00ff */
[----:B------:R-:W-:-:S03]  /*83e0*/  LOP3.LUT R70, R65, R68, R145, 0x96, !PT ;  /* 0x0000004441467212 */ /* 0x000fc600078e9691 */
[----:B------:R-:W-:Y:S01]  /*83f0*/  VIADD R63, R3, 0x96a522ad ;  /* 0x96a522ad033f7836 */ /* 0x000fe20000000000 */
[----:B------:R-:W-:Y:S01]  /*8400*/  MOV R82, R142 ;  /* 0x0000008e00527202 */ /* 0x000fe20000000f00 */
[----:B------:R-:W-:-:S03]  /*8410*/  IMAD.MOV.U32 R68, RZ, RZ, R144 ;  /* 0x000000ffff447224 */ /* 0x000fc600078e0090 */
[----:B------:R-:W-:-:S07]  /*8420*/  LOP3.LUT R76, R63, R124, R143, 0x96, !PT ;  /* 0x0000007c3f4c7212 */ /* 0x000fce00078e968f */
.L_x_865:
[----:B------:R-:W-:Y:S05]  /*8430*/  BSYNC.RECONVERGENT B1 ;  /* 0x0000000000017941 */ /* 0x000fea0003800200 */
.L_x_864:
        /* <DEDUP_REMOVED lines=11> */
.L_x_863:
        /* <DEDUP_REMOVED lines=22> */
.L_x_872:
        /* <DEDUP_REMOVED lines=13> */
.L_x_874:
[----:B------:R-:W-:Y:S05]  /*8720*/  BSYNC.RECONVERGENT B2 ;  /* 0x0000000000027941 */ /* 0x000fea0003800200 */
.L_x_873:
[----:B------:R-:W-:Y:S01]  /*8730*/  IMAD.WIDE.U32 R124, R90, -0x326172a9, RZ ;  /* 0xcd9e8d575a7c7825 */ /* 0x000fe200078e00ff */
[----:B------:R-:W-:Y:S02]  /*8740*/  LOP3.LUT R144, R49, R69, R3, 0x96, !PT ;  /* 0x0000004531907212 */ /* 0x000fe400078e9603 */
[----:B------:R-:W-:Y:S01]  /*8750*/  IADD3 R101, PT, PT, R3, 0x76cf5d0a, RZ ;  /* 0x76cf5d0a03657810 */ /* 0x000fe20007ffe0ff */
[----:B------:R-:W-:Y:S01]  /*8760*/  VIADD R65, R2, 0x9e3779b9 ;  /* 0x9e3779b902417836 */ /* 0x000fe20000000000 */
[----:B------:R-:W-:Y:S01]  /*8770*/  LOP3.LUT R142, R43, R125, R2, 0x96, !PT ;  /* 0x0000007d2b8e7212 */ /* 0x000fe200078e9602 */
[----:B------:R-:W-:Y:S01]  /*8780*/  IMAD.WIDE.U32 R144, R144, -0x326172a9, RZ ;  /* 0xcd9e8d5790907825 */ /* 0x000fe200078e00ff */
[----:B------:R-:W-:-:S03]  /*8790*/  MOV R54, R82 ;  /* 0x0000005200367202 */ /* 0x000fc60000000f00 */
        /* <DEDUP_REMOVED lines=16> */
[----:B------:R-:W-:Y:S02]  /*88a0*/  VIADD R67, R3, 0xed9eba14 ;  /* 0xed9eba1403437836 */ /* 0x000fe40000000000 */
[----:B------:R-:W-:-:S03]  /*88b0*/  IMAD.WIDE.U32 R124, R65, -0x326172a9, RZ ;  /* 0xcd9e8d57417c7825 */ /* 0x000fc600078e00ff */
[----:B------:R-:W-:Y:S01]  /*88c0*/  LOP3.LUT R67, R67, R142, R69, 0x96, !PT ;  /* 0x0000008e43437212 */ /* 0x000fe200078e9645 */
[----:B------:R-:W-:-:S05]  /*88d0*/  VIADD R65, R2, 0x78dde6e4 ;  /* 0x78dde6e402417836 */ /* 0x000fca0000000000 */
        /* <DEDUP_REMOVED lines=14> */
[----:B------:R-:W-:Y:S02]  /*89c0*/  VIADD R67, R2, 0x5384540f ;  /* 0x5384540f02437836 */ /* 0x000fe40000000000 */
[----:B------:R-:W-:-:S03]  /*89d0*/  IMAD.WIDE.U32 R142, R65, -0x2daee0ad, RZ ;  /* 0xd2511f53418e7825 */ /* 0x000fc600078e00ff */
[----:B------:R-:W-:Y:S01]  /*89e0*/  LOP3.LUT R124, R67, R124, R145, 0x96, !PT ;  /* 0x0000007c437c7212 */ /* 0x000fe200078e9691 */
[C---:B------:R-:W-:Y:S01]  /*89f0*/  VIADD R65, R3.reuse, 0x1fd5c5a3 ;  /* 0x1fd5c5a303417836 */ /* 0x040fe20000000000 */
[----:B------:R-:W-:-:S03]  /*8a00*/  IADD3 R67, PT, PT, R3, -0x24c28bd8, RZ ;  /* 0xdb3d742803437810 */ /* 0x000fc60007ffe0ff */
[----:B------:R-:W-:Y:S01]  /*8a10*/  IMAD.WIDE.U32 R124, R124, -0x2daee0ad, RZ ;  /* 0xd2511f537c7c7825 */ /* 0x000fe200078e00ff */
[----:B------:R-:W-:-:S03]  /*8a20*/  LOP3.LUT R68, R65, R68, R143, 0x96, !PT ;  /* 0x0000004441447212 */ /* 0x000fc600078e968f */
[----:B------:R-:W-:Y:S01]  /*8a30*/  VIADD R65, R2, 0xf1bbcdc8 ;  /* 0xf1bbcdc802417836 */ /* 0x000fe20000000000 */
[----:B------:R-:W-:Y:S01]  /*8a40*/  LOP3.LUT R67, R67, R142, R125, 0x96, !PT ;  /* 0x0000008e43437212 */ /* 0x000fe200078e967d */
[----:B------:R-:W-:-:S05]  /*8a50*/  IMAD.WIDE.U32 R68, R68, -0x326172a9, RZ ;  /* 0xcd9e8d5744447825 */ /* 0x000fca00078e00ff */
[----:B------:R-:W-:Y:S01]  /*8a60*/  LOP3.LUT R65, R65, R144, R69, 0x96, !PT ;  /* 0x0000009041417212 */ /* 0x000fe200078e9645 */
[----:B------:R-:W-:-:S04]  /*8a70*/  IMAD.WIDE.U32 R144, R67, -0x326172a9, RZ ;  /* 0xcd9e8d5743907825 */ /* 0x000fc800078e00ff */
[----:B------:R-:W-:Y:S02]  /*8a80*/  VIADD R67, R2, 0x8ff34781 ;  /* 0x8ff3478102437836 */ /* 0x000fe40000000000 */
[----:B------:R-:W-:Y:S01]  /*8a90*/  IMAD.WIDE.U32 R142, R65, -0x2daee0ad, RZ ;  /* 0xd2511f53418e7825 */ /* 0x000fe200078e00ff */
[----:B------:R-:W-:Y:S02]  /*8aa0*/  IADD3 R65, PT, PT, R3, -0x695add53, RZ ;  /* 0x96a522ad03417810 */ /* 0x000fe40007ffe0ff */
[----:B------:R-:W-:Y:S01]  /*8ab0*/  LOP3.LUT R70, R67, R68, R145, 0x96, !PT ;  /* 0x0000004443467212 */ /* 0x000fe200078e9691 */
[----:B------:R-:W-:Y:S01]  /*8ac0*/  IMAD.MOV.U32 R68, RZ, RZ, R144 ;  /* 0x000000ffff447224 */ /* 0x000fe200078e0090 */
[----:B------:R-:W-:Y:S01]  /*8ad0*/  LOP3.LUT R76, R65, R124, R143, 0x96, !PT ;  /* 0x0000007c414c7212 */ /* 0x000fe200078e968f */
[----:B------:R-:W-:Y:S02]  /*8ae0*/  IMAD.MOV.U32 R78, RZ, RZ, R142 ;  /* 0x000000ffff4e7224 */ /* 0x000fe400078e008e */
[----:B------:R-:W-:-:S07]  /*8af0*/  IMAD.MOV.U32 R69, RZ, RZ, RZ ;  /* 0x000000ffff457224 */ /* 0x000fce00078e00ff */
.L_x_871:
[----:B------:R-:W-:Y:S05]  /*8b00*/  BSYNC.RECONVERGENT B1 ;  /* 0x0000000000017941 */ /* 0x000fea0003800200 */
.L_x_870:
        /* <DEDUP_REMOVED lines=13> */
.L_x_869:
        /* <DEDUP_REMOVED lines=21> */
.L_x_878:
        /* <DEDUP_REMOVED lines=13> */
.L_x_880:
[----:B------:R-:W-:Y:S05]  /*8e00*/  BSYNC.RECONVERGENT B2 ;  /* 0x0000000000027941 */ /* 0x000fea0003800200 */
.L_x_879:
        /* <DEDUP_REMOVED lines=45> */
[----:B------:R-:W-:Y:S02]  /*90e0*/  VIADD R67, R3, 0x1fd5c5a3 ;  /* 0x1fd5c5a303437836 */ /* 0x000fe40000000000 */
[----:B------:R-:W-:-:S03]  /*90f0*/  IMAD.WIDE.U32 R124, R124, -0x2daee0ad, RZ ;  /* 0xd2511f537c7c7825 */ /* 0x000fc600078e00ff */
[----:B------:R-:W-:Y:S01]  /*9100*/  LOP3.LUT R68, R67, R68, R143, 0x96, !PT ;  /* 0x0000004443447212 */ /* 0x000fe200078e968f */
[----:B------:R-:W-:Y:S01]  /*9110*/  VIADD R101, R3, 0xdb3d7428 ;  /* 0xdb3d742803657836 */ /* 0x000fe20000000000 */
[----:B------:R-:W-:-:S03]  /*9120*/  IADD3 R67, PT, PT, R2, -0xe443238, RZ ;  /* 0xf1bbcdc802437810 */ /* 0x000fc60007ffe0ff */
[----:B------:R-:W-:Y:S01]  /*9130*/  IMAD.WIDE.U32 R68, R68, -0x326172a9, RZ ;  /* 0xcd9e8d5744447825 */ /* 0x000fe200078e00ff */
[----:B------:R-:W-:-:S04]  /*9140*/  LOP3.LUT R101, R101, R142, R125, 0x96, !PT ;  /* 0x0000008e65657212 */ /* 0x000fc800078e967d */
[----:B------:R-:W-:Y:S01]  /*9150*/  LOP3.LUT R67, R67, R144, R69, 0x96, !PT ;  /* 0x0000009043437212 */ /* 0x000fe200078e9645 */
[----:B------:R-:W-:-:S04]  /*9160*/  IMAD.WIDE.U32 R144, R101, -0x326172a9, RZ ;  /* 0xcd9e8d5765907825 */ /* 0x000fc800078e00ff */
[----:B------:R-:W-:Y:S02]  /*9170*/  VIADD R69, R2, 0x8ff34781 ;  /* 0x8ff3478102457836 */ /* 0x000fe40000000000 */
[----:B------:R-:W-:-:S03]  /*9180*/  IMAD.WIDE.U32 R142, R67, -0x2daee0ad, RZ ;  /* 0xd2511f53438e7825 */ /* 0x000fc600078e00ff */
[----:B------:R-:W-:Y:S01]  /*9190*/  LOP3.LUT R70, R69, R68, R145, 0x96, !PT ;  /* 0x0000004445467212 */ /* 0x000fe200078e9691 */
[----:B------:R-:W-:Y:S01]  /*91a0*/  VIADD R67, R3, 0x96a522ad ;  /* 0x96a522ad03437836 */ /* 0x000fe20000000000 */
[----:B------:R-:W-:Y:S01]  /*91b0*/  MOV R68, R144 ;  /* 0x0000009000447202 */ /* 0x000fe20000000f00 */
[----:B------:R-:W-:-:S03]  /*91c0*/  IMAD.MOV.U32 R86, RZ, RZ, R142 ;  /* 0x000000ffff567224 */ /* 0x000fc600078e008e */
[----:B------:R-:W-:-:S07]  /*91d0*/  LOP3.LUT R76, R67, R124, R143, 0x96, !PT ;  /* 0x0000007c434c7212 */ /* 0x000fce00078e968f */
.L_x_877:
[----:B------:R-:W-:Y:S05]  /*91e0*/  BSYNC.RECONVERGENT B1 ;  /* 0x0000000000017941 */ /* 0x000fea0003800200 */
.L_x_876:
[----:B------:R-:W-:Y:S01]  /*91f0*/  I2FP.F32.U32 R56, R56 ;  /* 0x0000003800387245 */ /* 0x000fe20000201000 */
[----:B------:R-:W-:Y:S01]  /*9200*/  IMAD.MOV.U32 R67, RZ, RZ, 0x2f800000 ;  /* 0x2f800000ff437424 */ /* 0x000fe200078e00ff */
[----:B------:R-:W-:Y:S01]  /*9210*/  SHF.L.U32 R78, R37, 0x10, RZ ;  /* 0x00000010254e7819 */ /* 0x000fe200000006ff */
[----:B-----5:R-:W-:Y:S02]  /*9220*/  IMAD.U32 R69, R5, 0x10000, RZ ;  /* 0x0001000005457824 */ /* 0x020fe400078e00ff */
[----:B------:R-:W-:Y:S02]  /*9230*/  FFMA.FTZ R56, R56, R67, 1.1641532182693481445e-10 ;  /* 0x2f00000038387423 */ /* 0x000fe40000010043 */
[----:B------:R-:W-:-:S03]  /*9240*/  FMUL.FTZ R69, R69, UR13 ;  /* 0x0000000d45457c20 */ /* 0x000fc60008410000 */
[----:B------:R-:W-:Y:S01]  /*9250*/  FSETP.GTU.FTZ.AND P3, PT, R56, UR7, PT ;  /* 0x0000000738007c0b */ /* 0x000fe2000bf7c000 */
[----:B------:R-:W-:-:S03]  /*9260*/  FMUL.FTZ R67, R69, UR12 ;  /* 0x0000000c45437c20 */ /* 0x000fc60008410000 */
[----:B------:R-:W-:Y:S02]  /*9270*/  SEL R56, RZ, 0x1, P3 ;  /* 0x00000001ff387807 */ /* 0x000fe40001800000 */
[----:B------:R-:W-:-:S05]  /*9280*/  FSEL R67, R67, RZ, !P3 ;  /* 0x000000ff43437208 */ /* 0x000fca0005800000 */
[----:B------:R-:W-:-:S07]  /*9290*/  FADD.FTZ R67, R78, R67 ;  /* 0x000000434e437221 */ /* 0x000fce0000010000 */
.L_x_875:
        /* <DEDUP_REMOVED lines=22> */
.L_x_884:
        /* <DEDUP_REMOVED lines=13> */
.L_x_886:
[----:B------:R-:W-:Y:S05]  /*94d0*/  BSYNC.RECONVERGENT B2 ;  /* 0x0000000000027941 */ /* 0x000fea0003800200 */
.L_x_885:
        /* <DEDUP_REMOVED lines=15> */
[----:B------:R-:W-:Y:S02]  /*95d0*/  IMAD.MOV.U32 R58, RZ, RZ, R86 ;  /* 0x000000ffff3a7224 */ /* 0x000fe400078e0056 */
[----:B------:R-:W-:Y:S01]  /*95e0*/  IMAD.MOV.U32 R78, RZ, RZ, RZ ;  /* 0x000000ffff4e7224 */ /* 0x000fe200078e00ff */
        /* <DEDUP_REMOVED lines=9> */
[C---:B------:R-:W-:Y:S02]  /*9680*/  IADD3 R101, PT, PT, R2.reuse, 0x78dde6e4, RZ ;  /* 0x78dde6e402657810 */ /* 0x040fe40007ffe0ff */
[----:B------:R-:W-:Y:S01]  /*9690*/  LOP3.LUT R103, R103, R142, R69, 0x96, !PT ;  /* 0x0000008e67677212 */ /* 0x000fe200078e9645 */
[----:B------:R-:W-:Y:S01]  /*96a0*/  VIADD R69, R2, 0x1715609d ;  /* 0x1715609d02457836 */ /* 0x000fe20000000000 */
        /* <DEDUP_REMOVED lines=32> */
.L_x_883:
[----:B------:R-:W-:Y:S05]  /*98b0*/  BSYNC.RECONVERGENT B1 ;  /* 0x0000000000017941 */ /* 0x000fea0003800200 */
.L_x_882:
[----:B-----5:R-:W-:Y:S01]  /*98c0*/  PRMT R37, R5, 0x7632, R37 ;  /* 0x0000763205257816 */ /* 0x020fe20000000025 */
[----:B------:R-:W-:Y:S01]  /*98d0*/  HFMA2 R101, -RZ, RZ, 0.1171875, 0 ;  /* 0x2f800000ff657431 */ /* 0x000fe200000001ff */
[----:B------:R-:W-:-:S03]  /*98e0*/  I2FP.F32.U32 R58, R58 ;  /* 0x0000003a003a7245 */ /* 0x000fc60000201000 */
[C---:B------:R-:W-:Y:S01]  /*98f0*/  IMAD.U32 R69, R37.reuse, 0x10000, RZ ;  /* 0x0001000025457824 */ /* 0x040fe200078e00ff */
        /* <DEDUP_REMOVED lines=9> */
.L_x_881:
        /* <DEDUP_REMOVED lines=21> */
.L_x_890:
        /* <DEDUP_REMOVED lines=13> */
.L_x_892:
[----:B------:R-:W-:Y:S05]  /*9bb0*/  BSYNC.RECONVERGENT B2 ;  /* 0x0000000000027941 */ /* 0x000fea0003800200 */
.L_x_891:
        /* <DEDUP_REMOVED lines=61> */
.L_x_889:
[----:B------:R-:W-:Y:S05]  /*9f90*/  BSYNC.RECONVERGENT B1 ;  /* 0x0000000000017941 */ /* 0x000fea0003800200 */
.L_x_888:
[----:B------:R-:W-:Y:S01]  /*9fa0*/  I2FP.F32.U32 R59, R59 ;  /* 0x0000003b003b7245 */ /* 0x000fe20000201000 */
[----:B------:R-:W-:Y:S01]  /*9fb0*/  IMAD.MOV.U32 R78, RZ, RZ, 0x2f800000 ;  /* 0x2f800000ff4e7424 */ /* 0x000fe200078e00ff */
[----:B-----5:R-:W-:-:S03]  /*9fc0*/  SHF.L.U32 R84, R6, 0x10, RZ ;  /* 0x0000001006547819 */ /* 0x020fc600000006ff */
[----:B------:R-:W-:Y:S01]  /*9fd0*/  FFMA.FTZ R59, R59, R78, 1.1641532182693481445e-10 ;  /* 0x2f0000003b3b7423 */ /* 0x000fe2000001004e */
[----:B------:R-:W-:Y:S02]  /*9fe0*/  IMAD.U32 R78, R38, 0x10000, RZ ;  /* 0x00010000264e7824 */ /* 0x000fe400078e00ff */
[----:B------:R-:W-:Y:S02]  /*9ff0*/  FMUL.FTZ R84, R84, UR13 ;  /* 0x0000000d54547c20 */ /* 0x000fe40008410000 */
[----:B------:R-:W-:Y:S02]  /*a000*/  FSETP.GTU.FTZ.AND P3, PT, R59, UR7, PT ;  /* 0x000000073b007c0b */ /* 0x000fe4000bf7c000 */
[----:B------:R-:W-:Y:S02]  /*a010*/  FMUL.FTZ R84, R84, UR12 ;  /* 0x0000000c54547c20 */ /* 0x000fe40008410000 */
[----:B------:R-:W-:-:S03]  /*a020*/  SEL R59, RZ, 0x1, P3 ;  /* 0x00000001ff3b7807 */ /* 0x000fc60001800000 */
[----:B------:R-:W-:-:S05]  /*a030*/  FSEL R101, R84, RZ, !P3 ;  /* 0x000000ff54657208 */ /* 0x000fca0005800000 */
[----:B------:R-:W-:-:S07]  /*a040*/  FADD.FTZ R101, R78, R101 ;  /* 0x000000654e657221 */ /* 0x000fce0000010000 */
.L_x_887:
        /* <DEDUP_REMOVED lines=22> */
.L_x_896:
        /* <DEDUP_REMOVED lines=13> */
.L_x_898:
[----:B------:R-:W-:Y:S05]  /*a280*/  BSYNC.RECONVERGENT B2 ;  /* 0x0000000000027941 */ /* 0x000fea0003800200 */
.L_x_897:
        /* <DEDUP_REMOVED lines=54> */
[----:B------:R-:W-:Y:S01]  /*a5f0*/  VIADD R107, R2, 0x8ff34781 ;  /* 0x8ff34781026b7836 */ /* 0x000fe20000000000 */
[----:B------:R-:W-:Y:S01]  /*a600*/  MOV R68, R146 ;  /* 0x0000009200447202 */ /* 0x000fe20000000f00 */
[----:B------:R-:W-:-:S03]  /*a610*/  IMAD.WIDE.U32 R144, R103, -0x2daee0ad, RZ ;  /* 0xd2511f5367907825 */ /* 0x000fc600078e00ff */
[----:B------:R-:W-:Y:S01]  /*a620*/  LOP3.LUT R70, R107, R142, R147, 0x96, !PT ;  /* 0x0000008e6b467212 */ /* 0x000fe200078e9693 */
[----:B------:R-:W-:Y:S02]  /*a630*/  VIADD R103, R3, 0x96a522ad ;  /* 0x96a522ad03677836 */ /* 0x000fe40000000000 */
[----:B------:R-:W-:-:S03]  /*a640*/  IMAD.MOV.U32 R107, RZ, RZ, R144 ;  /* 0x000000ffff6b7224 */ /* 0x000fc600078e0090 */
[----:B------:R-:W-:-:S07]  /*a650*/  LOP3.LUT R76, R103, R124, R145, 0x96, !PT ;  /* 0x0000007c674c7212 */ /* 0x000fce00078e9691 */
.L_x_895:
[----:B------:R-:W-:Y:S05]  /*a660*/  BSYNC.RECONVERGENT B1 ;  /* 0x0000000000017941 */ /* 0x000fea0003800200 */
.L_x_894:
        /* <DEDUP_REMOVED lines=13> */
.L_x_893:
        /* <DEDUP_REMOVED lines=21> */
.L_x_902:
        /* <DEDUP_REMOVED lines=13> */
.L_x_904:
[----:B------:R-:W-:Y:S05]  /*a960*/  BSYNC.RECONVERGENT B2 ;  /* 0x0000000000027941 */ /* 0x000fea0003800200 */
.L_x_903:
        /* <DEDUP_REMOVED lines=61> */
.L_x_901:
[----:B------:R-:W-:Y:S05]  /*ad40*/  BSYNC.RECONVERGENT B1 ;  /* 0x0000000000017941 */ /* 0x000fea0003800200 */
.L_x_900:
        /* <DEDUP_REMOVED lines=11> */
.L_x_899:
        /* <DEDUP_REMOVED lines=22> */
.L_x_908:
        /* <DEDUP_REMOVED lines=13> */
.L_x_910:
[----:B------:R-:W-:Y:S05]  /*b030*/  BSYNC.RECONVERGENT B2 ;  /* 0x0000000000027941 */ /* 0x000fea0003800200 */
.L_x_909:
[----:B------:R-:W-:Y:S01]  /*b040*/  IMAD.WIDE.U32 R144, R90, -0x326172a9, RZ ;  /* 0xcd9e8d575a907825 */ /* 0x000fe200078e00ff */
[----:B------:R-:W-:Y:S02]  /*b050*/  LOP3.LUT R124, R49, R143, R3, 0x96, !PT ;  /* 0x0000008f317c7212 */ /* 0x000fe400078e9603 */
[----:B------:R-:W-:Y:S01]  /*b060*/  MOV R74, R141 ;  /* 0x0000008d004a7202 */ /* 0x000fe20000000f00 */
[----:B------:R-:W-:Y:S01]  /*b070*/  VIADD R107, R2, 0x9e3779b9 ;  /* 0x9e3779b9026b7836 */ /* 0x000fe20000000000 */
[----:B------:R-:W-:Y:S01]  /*b080*/  LOP3.LUT R146, R43, R145, R2, 0x96, !PT ;  /* 0x000000912b927212 */ /* 0x000fe200078e9602 */
[----:B------:R-:W-:-:S04]  /*b090*/  IMAD.WIDE.U32 R124, R124, -0x326172a9, RZ ;  /* 0xcd9e8d577c7c7825 */ /* 0x000fc800078e00ff */
[----:B------:R-:W-:Y:S01]  /*b0a0*/  IMAD.WIDE.U32 R146, R146, -0x2daee0ad, RZ ;  /* 0xd2511f5392927825 */ /* 0x000fe200078e00ff */
[----:B------:R-:W-:Y:S02]  /*b0b0*/  LOP3.LUT R107, R107, R144, R125, 0x96, !PT ;  /* 0x000000906b6b7212 */ /* 0x000fe400078e967d */
[C---:B------:R-:W-:Y:S01]  /*b0c0*/  IADD3 R125, PT, PT, R3.reuse, 0x76cf5d0a, RZ ;  /* 0x76cf5d0a037d7810 */ /* 0x040fe20007ffe0ff */
        /* <DEDUP_REMOVED lines=41> */
[----:B------:R-:W-:Y:S02]  /*b360*/  LOP3.LUT R146, R125, R146, R143, 0x96, !PT ;  /* 0x000000927d927212 */ /* 0x000fe400078e968f */
[----:B------:R-:W-:Y:S01]  /*b370*/  IADD3 R143, PT, PT, R3, -0x695add53, RZ ;  /* 0x96a522ad038f7810 */ /* 0x000fe20007ffe0ff */
[----:B------:R-:W-:Y:S02]  /*b380*/  VIADD R107, R2, 0xf1bbcdc8 ;  /* 0xf1bbcdc8026b7836 */ /* 0x000fe40000000000 */
[----:B------:R-:W-:-:S03]  /*b390*/  IMAD.WIDE.U32 R146, R146, -0x326172a9, RZ ;  /* 0xcd9e8d5792927825 */ /* 0x000fc600078e00ff */
[----:B------:R-:W-:Y:S01]  /*b3a0*/  LOP3.LUT R124, R107, R124, R145, 0x96, !PT ;  /* 0x0000007c6b7c7212 */ /* 0x000fe200078e9691 */
[----:B------:R-:W-:Y:S02]  /*b3b0*/  VIADD R107, R2, 0x8ff34781 ;  /* 0x8ff34781026b7836 */ /* 0x000fe40000000000 */
[----:B------:R-:W-:Y:S02]  /*b3c0*/  IMAD.MOV.U32 R68, RZ, RZ, R146 ;  /* 0x000000ffff447224 */ /* 0x000fe400078e0092 */
[----:B------:R-:W-:Y:S01]  /*b3d0*/  IMAD.WIDE.U32 R124, R124, -0x2daee0ad, RZ ;  /* 0xd2511f537c7c7825 */ /* 0x000fe200078e00ff */
[----:B------:R-:W-:-:S03]  /*b3e0*/  LOP3.LUT R70, R107, R144, R147, 0x96, !PT ;  /* 0x000000906b467212 */ /* 0x000fc600078e9693 */
[----:B------:R-:W-:Y:S01]  /*b3f0*/  IMAD.MOV.U32 R86, RZ, RZ, R124 ;  /* 0x000000ffff567224 */ /* 0x000fe200078e007c */
[----:B------:R-:W-:-:S07]  /*b400*/  LOP3.LUT R76, R143, R142, R125, 0x96, !PT ;  /* 0x0000008e8f4c7212 */ /* 0x000fce00078e967d */
.L_x_907:
[----:B------:R-:W-:Y:S05]  /*b410*/  BSYNC.RECONVERGENT B1 ;  /* 0x0000000000017941 */ /* 0x000fea0003800200 */
.L_x_906:
        /* <DEDUP_REMOVED lines=13> */
.L_x_905:
[----:B------:R-:W-:Y:S02]  /*b4f0*/  F2FP.BF16.F32.PACK_AB R39, RZ, R107 ;  /* 0x0000006bff27723e */ /* 0x000fe400000010ff */
[----:B------:R-:W-:Y:S02]  /*b500*/  PRMT R38, R84, 0x5410, R38 ;  /* 0x0000541054267816 */ /* 0x000fe40000000026 */
[----:B------:R-:W-:Y:S02]  /*b510*/  PRMT R37, R82, 0x5410, R37 ;  /* 0x0000541052257816 */ /* 0x000fe40000000025 */
[----:B------:R-:W-:Y:S02]  /*b520*/  PRMT R36, R80, 0x5410, R36 ;  /* 0x0000541050247816 */ /* 0x000fe40000000024 */
[----:B------:R-:W-:Y:S01]  /*b530*/  PRMT R39, R148, 0x5410, R39 ;  /* 0x0000541094277816 */ /* 0x000fe20000000027 */
[----:B------:R-:W-:Y:S06]  /*b540*/  BRA `(.L_x_911) ;  /* 0x0000003000ec7947 */ /* 0x000fec0003800000 */
.L_x_862:
[----:B------:R-:W-:Y:S01]  /*b550*/  IMAD.MOV.U32 R63, RZ, RZ, RZ ;  /* 0x000000ffff3f7224 */ /* 0x000fe200078e00ff */
[----:B01----:R-:W-:Y:S01]  /*b560*/  MOV R37, R78 ;  /* 0x0000004e00257202 */ /* 0x003fe20000000f00 */
        /* <DEDUP_REMOVED lines=18> */
.L_x_915:
        /* <DEDUP_REMOVED lines=13> */
.L_x_917:
[----:B------:R-:W-:Y:S05]  /*b760*/  BSYNC.RECONVERGENT B2 ;  /* 0x0000000000027941 */ /* 0x000fea0003800200 */
.L_x_916:
[----:B------:R-:W-:Y:S01]  /*b770*/  IMAD.WIDE.U32 R38, R90, -0x326172a9, RZ ;  /* 0xcd9e8d575a267825 */ /* 0x000fe200078e00ff */
[----:B------:R-:W-:Y:S02]  /*b780*/  LOP3.LUT R124, R49, R37, R3, 0x96, !PT ;  /* 0x00000025317c7212 */ /* 0x000fe400078e9603 */
[----:B------:R-:W-:Y:S01]  /*b790*/  IADD3 R37, PT, PT, R2, -0x61c88647, RZ ;  /* 0x9e3779b902257810 */ /* 0x000fe20007ffe0ff */
[----:B------:R-:W-:Y:S01]  /*b7a0*/  VIADD R65, R3, 0x76cf5d0a ;  /* 0x76cf5d0a03417836 */ /* 0x000fe20000000000 */
        /* <DEDUP_REMOVED lines=17> */
[----:B------:R-:W-:-:S03]  /*b8c0*/  VIADD R63, R2, 0x78dde6e4 ;  /* 0x78dde6e4023f7836 */ /* 0x000fc60000000000 */
        /* <DEDUP_REMOVED lines=20> */
[----:B------:R-:W-:Y:S02]  /*ba10*/  LOP3.LUT R37, R37, R38, R125, 0x96, !PT ;  /* 0x0000002625257212 */ /* 0x000fe400078e967d */
[----:B------:R-:W-:Y:S01]  /*ba20*/  IADD3 R63, PT, PT, R2, -0xe443238, RZ ;  /* 0xf1bbcdc8023f7810 */ /* 0x000fe20007ffe0ff */
[C---:B------:R-:W-:Y:S02]  /*ba30*/  VIADD R39, R3.reuse, 0x1fd5c5a3 ;  /* 0x1fd5c5a303277836 */ /* 0x040fe40000000000 */
[----:B------:R-:W-:-:S03]  /*ba40*/  VIADD R65, R3, 0xdb3d7428 ;  /* 0xdb3d742803417836 */ /* 0x000fc60000000000 */
        /* <DEDUP_REMOVED lines=8> */
[----:B------:R-:W-:-:S03]  /*bad0*/  LOP3.LUT R70, R37, R38, R69, 0x96, !PT ;  /* 0x0000002625467212 */ /* 0x000fc600078e9645 */
[----:B------:R-:W-:Y:S01]  /*bae0*/  VIADD R39, R3, 0x96a522ad ;  /* 0x96a522ad03277836 */ /* 0x000fe20000000000 */
[----:B------:R-:W-:Y:S01]  /*baf0*/  MOV R86, R124 ;  /* 0x0000007c00567202 */ /* 0x000fe20000000f00 */
[----:B------:R-:W-:-:S03]  /*bb00*/  IMAD.MOV.U32 R37, RZ, RZ, RZ ;  /* 0x000000ffff257224 */ /* 0x000fc600078e00ff */
[----:B------:R-:W-:Y:S01]  /*bb10*/  LOP3.LUT R76, R39, R36, R125, 0x96, !PT ;  /* 0x00000024274c7212 */ /* 0x000fe200078e967d */
[----:B------:R-:W-:-:S07]  /*bb20*/  IMAD.MOV.U32 R36, RZ, RZ, R80 ;  /* 0x000000ffff247224 */ /* 0x000fce00078e0050 */
.L_x_914:
[----:B------:R-:W-:Y:S05]  /*bb30*/  BSYNC.RECONVERGENT B1 ;  /* 0x0000000000017941 */ /* 0x000fea0003800200 */
.L_x_913:
[----:B------:R-:W-:Y:S01]  /*bb40*/  I2FP.F32.U32 R36, R36 ;  /* 0x0000002400247245 */ /* 0x000fe20000201000 */
[----:B------:R-:W-:Y:S02]  /*bb50*/  HFMA2 R39, -RZ, RZ, 0.1171875, 0 ;  /* 0x2f800000ff277431 */ /* 0x000fe400000001ff */
[----:B-----5:R-:W-:-:S03]  /*bb60*/  IMAD.U32 R38, R4, 0x10000, RZ ;  /* 0x0001000004267824 */ /* 0x020fc600078e00ff */
[----:B------:R-:W-:Y:S01]  /*bb70*/  FFMA.FTZ R36, R36, R39, 1.1641532182693481445e-10 ;  /* 0x2f00000024247423 */ /* 0x000fe20000010027 */
[----:B------:R-:W-:-:S04]  /*bb80*/  FMUL.FTZ R38, R38, UR13 ;  /* 0x0000000d26267c20 */ /* 0x000fc80008410000 */
[----:B------:R-:W-:Y:S01]  /*bb90*/  FMUL.FTZ R38, R38, UR12 ;  /* 0x0000000c26267c20 */ /* 0x000fe20008410000 */
[----:B------:R-:W-:-:S04]  /*bba0*/  FSETP.GTU.FTZ.AND P2, PT, R36, UR7, PT ;  /* 0x0000000724007c0b */ /* 0x000fc8000bf5c000 */
[----:B------:R-:W-:Y:S02]  /*bbb0*/  SEL R52, RZ, 0x1, P2 ;  /* 0x00000001ff347807 */ /* 0x000fe40001000000 */
[----:B------:R-:W-:-:S07]  /*bbc0*/  FSEL R63, R38, RZ, !P2 ;  /* 0x000000ff263f7208 */ /* 0x000fce0005000000 */
.L_x_912:
[----:B------:R-:W-:Y:S01]  /*bbd0*/  F2FP.BF16.F32.PACK_AB R36, RZ, R63 ;  /* 0x0000003fff24723e */ /* 0x000fe200000010ff */
[----:B------:R-:W-:Y:S01]  /*bbe0*/  IMAD.MOV.U32 R65, RZ, RZ, RZ ;  /* 0x000000ffff417224 */ /* 0x000fe200078e00ff */
[----:B------:R-:W-:Y:S01]  /*bbf0*/  MOV R38, R37 ;  /* 0x0000002500267202 */ /* 0x000fe20000000f00 */
[----:B------:R-:W-:Y:S06]  /*bc00*/  @!P0 BRA `(.L_x_918) ;  /* 0x00000004008c8947 */ /* 0x000fec0003800000 */
[----:B------:R-:W-:Y:S01]  /*bc10*/  ISETP.NE.AND P2, PT, R37, 0x1, PT ;  /* 0x000000012500780c */ /* 0x000fe20003f45270 */
[----:B------:R-:W-:Y:S01]  /*bc20*/  BSSY.RECONVERGENT B1, `(.L_x_919) ;  /* 0x0000057000017945 */ /* 0x000fe20003800200 */
[----:B------:R-:W-:Y:S02]  /*bc30*/  IMAD.MOV.U32 R38, RZ, RZ, 0x2 ;  /* 0x00000002ff267424 */ /* 0x000fe400078e00ff */
[----:B------:R-:W-:-:S09]  /*bc40*/  IMAD.MOV.U32 R39, RZ, RZ, R68 ;  /* 0x000000ffff277224 */ /* 0x000fd200078e0044 */
[----:B------:R-:W-:Y:S05]  /*bc50*/  @!P2 BRA `(.L_x_920) ;  /* 0x00000004004ca947 */ /* 0x000fea0003800000 */
        /* <DEDUP_REMOVED lines=8> */
.L_x_921:
        /* <DEDUP_REMOVED lines=13> */
.L_x_923:
[----:B------:R-:W-:Y:S05]  /*bdb0*/  BSYNC.RECONVERGENT B2 ;  /* 0x0000000000027941 */ /* 0x000fea0003800200 */
.L_x_922:
        /* <DEDUP_REMOVED lines=60> */
[----:B------:R-:W-:-:S07]  /*c180*/  IMAD.MOV.U32 R38, RZ, RZ, RZ ;  /* 0x000000ffff267224 */ /* 0x000fce00078e00ff */
.L_x_920:
[----:B------:R-:W-:Y:S05]  /*c190*/  BSYNC.RECONVERGENT B1 ;  /* 0x0000000000017941 */ /* 0x000fea0003800200 */
.L_x_919:
[----:B------:R-:W-:Y:S01]  /*c1a0*/  I2FP.F32.U32 R37, R39 ;  /* 0x0000002700257245 */ /* 0x000fe20000201000 */
[----:B------:R-:W-:Y:S01]  /*c1b0*/  HFMA2 R54, -RZ, RZ, 0.1171875, 0 ;  /* 0x2f800000ff367431 */ /* 0x000fe200000001ff */
[----:B-----5:R-:W-:-:S04]  /*c1c0*/  PRMT R39, R4, 0x7632, R39 ;  /* 0x0000763204277816 */ /* 0x020fc80000000027 */
[----:B------:R-:W-:Y:S01]  /*c1d0*/  FFMA.FTZ R37, R37, R54, 1.1641532182693481445e-10 ;  /* 0x2f00000025257423 */ /* 0x000fe20000010036 */
[----:B------:R-:W-:-:S04]  /*c1e0*/  IMAD.U32 R39, R39, 0x10000, RZ ;  /* 0x0001000027277824 */ /* 0x000fc800078e00ff */
[----:B------:R-:W-:Y:S01]  /*c1f0*/  FMUL.FTZ R39, R39, UR13 ;  /* 0x0000000d27277c20 */ /* 0x000fe20008410000 */
[----:B------:R-:W-:-:S03]  /*c200*/  FSETP.GTU.FTZ.AND P2, PT, R37, UR7, PT ;  /* 0x0000000725007c0b */ /* 0x000fc6000bf5c000 */
[----:B------:R-:W-:Y:S01]  /*c210*/  FMUL.FTZ R39, R39, UR12 ;  /* 0x0000000c27277c20 */ /* 0x000fe20008410000 */
[----:B------:R-:W-:-:S04]  /*c220*/  SEL R54, RZ, 0x1, P2 ;  /* 0x00000001ff367807 */ /* 0x000fc80001000000 */
[----:B------:R-:W-:-:S07]  /*c230*/  FSEL R65, R39, RZ, !P2 ;  /* 0x000000ff27417208 */ /* 0x000fce0005000000 */
.L_x_918:
        /* <DEDUP_REMOVED lines=17> */
.L_x_927:
        /* <DEDUP_REMOVED lines=13> */
.L_x_929:
[----:B------:R-:W-:Y:S05]  /*c420*/  BSYNC.RECONVERGENT B2 ;  /* 0x0000000000027941 */ /* 0x000fea0003800200 */
.L_x_928:
        /* <DEDUP_REMOVED lines=44> */
[----:B------:R-:W-:Y:S02]  /*c6f0*/  VIADD R67, R2, 0x5384540f ;  /* 0x5384540f02437836 */ /* 0x000fe40000000000 */
[----:B------:R-:W-:-:S03]  /*c700*/  IMAD.WIDE.U32 R68, R68, -0x326172a9, RZ ;  /* 0xcd9e8d5744447825 */ /* 0x000fc600078e00ff */
[----:B------:R-:W-:Y:S01]  /*c710*/  LOP3.LUT R124, R67, R124, R145, 0x96, !PT ;  /* 0x0000007c437c7212 */ /* 0x000fe200078e9691 */
[----:B------:R-:W-:Y:S02]  /*c720*/  VIADD R37, R2, 0xf1bbcdc8 ;  /* 0xf1bbcdc802257836 */ /* 0x000fe40000000000 */
[----:B------:R-:W-:Y:S02]  /*c730*/  VIADD R67, R3, 0xdb3d7428 ;  /* 0xdb3d742803437836 */ /* 0x000fe40000000000 */
[----:B------:R-:W-:Y:S01]  /*c740*/  IMAD.WIDE.U32 R124, R124, -0x2daee0ad, RZ ;  /* 0xd2511f537c7c7825 */ /* 0x000fe200078e00ff */
[----:B------:R-:W-:-:S04]  /*c750*/  LOP3.LUT R37, R37, R144, R69, 0x96, !PT ;  /* 0x0000009025257212 */ /* 0x000fc800078e9645 */
[----:B------:R-:W-:Y:S01]  /*c760*/  LOP3.LUT R67, R67, R142, R125, 0x96, !PT ;  /* 0x0000008e43437212 */ /* 0x000fe200078e967d */
[----:B------:R-:W-:-:S04]  /*c770*/  IMAD.WIDE.U32 R142, R37, -0x2daee0ad, RZ ;  /* 0xd2511f53258e7825 */ /* 0x000fc800078e00ff */
[----:B------:R-:W-:Y:S02]  /*c780*/  VIADD R37, R3, 0x96a522ad ;  /* 0x96a522ad03257836 */ /* 0x000fe40000000000 */
[----:B------:R-:W-:Y:S01]  /*c790*/  IMAD.WIDE.U32 R144, R67, -0x326172a9, RZ ;  /* 0xcd9e8d5743907825 */ /* 0x000fe200078e00ff */
[----:B------:R-:W-:Y:S02]  /*c7a0*/  IADD3 R67, PT, PT, R2, -0x700cb87f, RZ ;  /* 0x8ff3478102437810 */ /* 0x000fe40007ffe0ff */
[----:B------:R-:W-:Y:S02]  /*c7b0*/  LOP3.LUT R76, R37, R124, R143, 0x96, !PT ;  /* 0x0000007c254c7212 */ /* 0x000fe400078e968f */
[----:B------:R-:W-:Y:S01]  /*c7c0*/  LOP3.LUT R70, R67, R68, R145, 0x96, !PT ;  /* 0x0000004443467212 */ /* 0x000fe200078e9691 */
[----:B------:R-:W-:Y:S01]  /*c7d0*/  IMAD.MOV.U32 R68, RZ, RZ, R144 ;  /* 0x000000ffff447224 */ /* 0x000fe200078e0090 */
[----:B------:R-:W-:Y:S01]  /*c7e0*/  MOV R37, R86 ;  /* 0x0000005600257202 */ /* 0x000fe20000000f00 */
[----:B------:R-:W-:-:S07]  /*c7f0*/  IMAD.MOV.U32 R86, RZ, RZ, R142 ;  /* 0x000000ffff567224 */ /* 0x000fce00078e008e */
.L_x_926:
[----:B------:R-:W-:Y:S05]  /*c800*/  BSYNC.RECONVERGENT B1 ;  /* 0x0000000000017941 */ /* 0x000fea0003800200 */
.L_x_925:
        /* <DEDUP_REMOVED lines=9> */
.L_x_924:
        /* <DEDUP_REMOVED lines=17> */
.L_x_933:
        /* <DEDUP_REMOVED lines=13> */
.L_x_935:
[----:B------:R-:W-:Y:S05]  /*ca80*/  BSYNC.RECONVERGENT B2 ;  /* 0x0000000000027941 */ /* 0x000fea0003800200 */
.L_x_934:
[----:B------:R-:W-:Y:S01]  /*ca90*/  IMAD.WIDE.U32 R124, R90, -0x326172a9, RZ ;  /* 0xcd9e8d575a7c7825 */ /* 0x000fe200078e00ff */
[----:B------:R-:W-:Y:S02]  /*caa0*/  LOP3.LUT R144, R49, R69, R3, 0x96, !PT ;  /* 0x0000004531907212 */ /* 0x000fe400078e9603 */
[----:B------:R-:W-:Y:S01]  /*cab0*/  IADD3 R101, PT, PT, R3, -0x4498517b, RZ ;  /* 0xbb67ae8503657810 */ /* 0x000fe20007ffe0ff */
[----:B------:R-:W-:Y:S01]  /*cac0*/  VIADD R69, R2, 0x9e3779b9 ;  /* 0x9e3779b902457836 */ /* 0x000fe20000000000 */
[----:B------:R-:W-:Y:S01]  /*cad0*/  LOP3.LUT R142, R43, R125, R2, 0x96, !PT ;  /* 0x0000007d2b8e7212 */ /* 0x000fe200078e9602 */
[----:B------:R-:W-:Y:S01]  /*cae0*/  IMAD.WIDE.U32 R144, R144, -0x326172a9, RZ ;  /* 0xcd9e8d5790907825 */ /* 0x000fe200078e00ff */
[----:B------:R-:W-:-:S03]  /*caf0*/  MOV R58, R86 ;  /* 0x00000056003a7202 */ /* 0x000fc60000000f00 */
        /* <DEDUP_REMOVED lines=50> */
[----:B------:R-:W-:Y:S02]  /*ce20*/  VIADD R101, R3, 0x96a522ad ;  /* 0x96a522ad03657836 */ /* 0x000fe40000000000 */
[----:B------:R-:W-:Y:S02]  /*ce30*/  IMAD.MOV.U32 R68, RZ, RZ, R144 ;  /* 0x000000ffff447224 */ /* 0x000fe400078e0090 */
[----:B------:R-:W-:Y:S01]  /*ce40*/  IMAD.MOV.U32 R86, RZ, RZ, R142 ;  /* 0x000000ffff567224 */ /* 0x000fe200078e008e */
[----:B------:R-:W-:-:S07]  /*ce50*/  LOP3.LUT R76, R101, R124, R143, 0x96, !PT ;  /* 0x0000007c654c7212 */ /* 0x000fce00078e968f */
.L_x_932:
[----:B------:R-:W-:Y:S05]  /*ce60*/  BSYNC.RECONVERGENT B1 ;  /* 0x0000000000017941 */ /* 0x000fea0003800200 */
.L_x_931:
[----:B-----5:R-:W-:Y:S01]  /*ce70*/  PRMT R69, R5, 0x7632, R69 ;  /* 0x0000763205457816 */ /* 0x020fe20000000045 */
[----:B------:R-:W-:Y:S01]  /*ce80*/  HFMA2 R101, -RZ, RZ, 0.1171875, 0 ;  /* 0x2f800000ff657431 */ /* 0x000fe200000001ff */
        /* <DEDUP_REMOVED lines=8> */
.L_x_930:
        /* <DEDUP_REMOVED lines=17> */
.L_x_939:
        /* <DEDUP_REMOVED lines=13> */
.L_x_941:
[----:B------:R-:W-:Y:S05]  /*d0f0*/  BSYNC.RECONVERGENT B2 ;  /* 0x0000000000027941 */ /* 0x000fea0003800200 */
.L_x_940:
        /* <DEDUP_REMOVED lines=55> */
[----:B------:R-:W-:Y:S02]  /*d470*/  IADD3 R101, PT, PT, R2, -0x700cb87f, RZ ;  /* 0x8ff3478102657810 */ /* 0x000fe40007ffe0ff */
[----:B------:R-:W-:Y:S01]  /*d480*/  LOP3.LUT R76, R59, R124, R145, 0x96, !PT ;  /* 0x0000007c3b4c7212 */ /* 0x000fe200078e9691 */
[----:B------:R-:W-:Y:S01]  /*d490*/  IMAD.MOV.U32 R68, RZ, RZ, R146 ;  /* 0x000000ffff447224 */ /* 0x000fe200078e0092 */
[----:B------:R-:W-:Y:S01]  /*d4a0*/  MOV R59, R86 ;  /* 0x00000056003b7202 */ /* 0x000fe20000000f00 */
[----:B------:R-:W-:Y:S01]  /*d4b0*/  IMAD.MOV.U32 R86, RZ, RZ, R144 ;  /* 0x000000ffff567224 */ /* 0x000fe200078e0090 */
[----:B------:R-:W-:-:S07]  /*d4c0*/  LOP3.LUT R70, R101, R142, R147, 0x96, !PT ;  /* 0x0000008e65467212 */ /* 0x000fce00078e9693 */
.L_x_938:
[----:B------:R-:W-:Y:S05]  /*d4d0*/  BSYNC.RECONVERGENT B1 ;  /* 0x0000000000017941 */ /* 0x000fea0003800200 */
.L_x_937:
        /* <DEDUP_REMOVED lines=9> */
.L_x_936:
        /* <DEDUP_REMOVED lines=17> */
.L_x_945:
        /* <DEDUP_REMOVED lines=13> */
.L_x_947:
[----:B------:R-:W-:Y:S05]  /*d750*/  BSYNC.RECONVERGENT B2 ;  /* 0x0000000000027941 */ /* 0x000fea0003800200 */
.L_x_946:
        /* <DEDUP_REMOVED lines=57> */
[----:B------:R-:W-:Y:S01]  /*daf0*/  LOP3.LUT R70, R105, R142, R147, 0x96, !PT ;  /* 0x0000008e69467212 */ /* 0x000fe200078e9693 */
[----:B------:R-:W-:Y:S02]  /*db00*/  IMAD.MOV.U32 R68, RZ, RZ, R146 ;  /* 0x000000ffff447224 */ /* 0x000fe400078e0092 */
[----:B------:R-:W-:Y:S01]  /*db10*/  IMAD.MOV.U32 R86, RZ, RZ, R144 ;  /* 0x000000ffff567224 */ /* 0x000fe200078e0090 */
[----:B------:R-:W-:-:S07]  /*db20*/  LOP3.LUT R76, R103, R124, R145, 0x96, !PT ;  /* 0x0000007c674c7212 */ /* 0x000fce00078e9691 */
.L_x_944:
[----:B------:R-:W-:Y:S05]  /*db30*/  BSYNC.RECONVERGENT B1 ;  /* 0x0000000000017941 */ /* 0x000fea0003800200 */
.L_x_943:
        /* <DEDUP_REMOVED lines=10> */
.L_x_942:
        /* <DEDUP_REMOVED lines=17> */
.L_x_951:
        /* <DEDUP_REMOVED lines=13> */
.L_x_953:
[----:B------:R-:W-:Y:S05]  /*ddc0*/  BSYNC.RECONVERGENT B2 ;  /* 0x0000000000027941 */ /* 0x000fea0003800200 */
.L_x_952:
        /* <DEDUP_REMOVED lines=52> */
[----:B------:R-:W-:Y:S01]  /*e110*/  IMAD.WIDE.U32 R144, R61, -0x2daee0ad, RZ ;  /* 0xd2511f533d907825 */ /* 0x000fe200078e00ff */
[----:B------:R-:W-:-:S03]  /*e120*/  IADD3 R61, PT, PT, R3, -0x695add53, RZ ;  /* 0x96a522ad033d7810 */ /* 0x000fc60007ffe0ff */
[----:B------:R-:W-:Y:S01]  /*e130*/  IMAD.WIDE.U32 R146, R105, -0x326172a9, RZ ;  /* 0xcd9e8d5769927825 */ /* 0x000fe200078e00ff */
[----:B------:R-:W-:Y:S02]  /*e140*/  LOP3.LUT R76, R61, R124, R145, 0x96, !PT ;  /* 0x0000007c3d4c7212 */ /* 0x000fe400078e9691 */
[----:B------:R-:W-:Y:S01]  /*e150*/  MOV R61, R86 ;  /* 0x00000056003d7202 */ /* 0x000fe20000000f00 */
[----:B------:R-:W-:Y:S02]  /*e160*/  VIADD R105, R2, 0x8ff34781 ;  /* 0x8ff3478102697836 */ /* 0x000fe40000000000 */
[----:B------:R-:W-:Y:S02]  /*e170*/  IMAD.MOV.U32 R68, RZ, RZ, R146 ;  /* 0x000000ffff447224 */ /* 0x000fe400078e0092 */
[----:B------:R-:W-:Y:S01]  /*e180*/  IMAD.MOV.U32 R86, RZ, RZ, R144 ;  /* 0x000000ffff567224 */ /* 0x000fe200078e0090 */
[----:B------:R-:W-:-:S07]  /*e190*/  LOP3.LUT R70, R105, R142, R147, 0x96, !PT ;  /* 0x0000008e69467212 */ /* 0x000fce00078e9693 */
.L_x_950:
[----:B------:R-:W-:Y:S05]  /*e1a0*/  BSYNC.RECONVERGENT B1 ;  /* 0x0000000000017941 */ /* 0x000fea0003800200 */
.L_x_949:
[----:B------:R-:W-:Y:S01]  /*e1b0*/  I2FP.F32.U32 R61, R61 ;  /* 0x0000003d003d7245 */ /* 0x000fe20000201000 */
[----:B------:R-:W-:Y:S01]  /*e1c0*/  IMAD.MOV.U32 R78, RZ, RZ, 0x2f800000 ;  /* 0x2f800000ff4e7424 */ /* 0x000fe200078e00ff */
[----:B-----5:R-:W-:-:S03]  /*e1d0*/  SHF.L.U32 R84, R7, 0x10, RZ ;  /* 0x0000001007547819 */ /* 0x020fc600000006ff */
[----:B------:R-:W-:Y:S02]  /*e1e0*/  FFMA.FTZ R61, R61, R78, 1.1641532182693481445e-10 ;  /* 0x2f0000003d3d7423 */ /* 0x000fe4000001004e */
[----:B------:R-:W-:-:S03]  /*e1f0*/  FMUL.FTZ R84, R84, UR13 ;  /* 0x0000000d54547c20 */ /* 0x000fc60008410000 */
[----:B------:R-:W-:Y:S01]  /*e200*/  FSETP.GTU.FTZ.AND P2, PT, R61, UR7, PT ;  /* 0x000000073d007c0b */ /* 0x000fe2000bf5c000 */
[----:B------:R-:W-:-:S03]  /*e210*/  FMUL.FTZ R84, R84, UR12 ;  /* 0x0000000c54547c20 */ /* 0x000fc60008410000 */
[----:B------:R-:W-:Y:S02]  /*e220*/  SEL R61, RZ, 0x1, P2 ;  /* 0x00000001ff3d7807 */ /* 0x000fe40001000000 */
[----:B------:R-:W-:-:S07]  /*e230*/  FSEL R105, R84, RZ, !P2 ;  /* 0x000000ff54697208 */ /* 0x000fce0005000000 */
.L_x_948:
[----:B------:R-:W-:Y:S01]  /*e240*/  F2FP.BF16.F32.PACK_AB R141, RZ, R105 ;  /* 0x00000069ff8d723e */ /* 0x000fe200000010ff */
[----:B------:R-:W-:Y:S01]  /*e250*/  IMAD.MOV.U32 R107, RZ, RZ, RZ ;  /* 0x000000ffff6b7224 */ /* 0x000fe200078e00ff */
[----:B------:R-:W-:Y:S01]  /*e260*/  MOV R78, R122 ;  /* 0x0000007a004e7202 */ /* 0x000fe20000000f00 */
        /* <DEDUP_REMOVED lines=14> */
.L_x_957:
        /* <DEDUP_REMOVED lines=13> */
.L_x_959:
[----:B------:R-:W-:Y:S05]  /*e420*/  BSYNC.RECONVERGENT B2 ;  /* 0x0000000000027941 */ /* 0x000fea0003800200 */
.L_x_958:
[----:B------:R-:W-:Y:S01]  /*e430*/  IMAD.WIDE.U32 R144, R90, -0x326172a9, RZ ;  /* 0xcd9e8d575a907825 */ /* 0x000fe200078e00ff */
[----:B------:R-:W-:Y:S02]  /*e440*/  LOP3.LUT R124, R49, R143, R3, 0x96, !PT ;  /* 0x0000008f317c7212 */ /* 0x000fe400078e9603 */
[----:B------:R-:W-:Y:S01]  /*e450*/  IADD3 R107, PT, PT, R2, -0x61c88647, RZ ;  /* 0x9e3779b9026b7810 */ /* 0x000fe20007ffe0ff */
[----:B------:R-:W-:Y:S01]  /*e460*/  VIADD R143, R3, 0xbb67ae85 ;  /* 0xbb67ae85038f7836 */ /* 0x000fe20000000000 */
[----:B------:R-:W-:Y:S01]  /*e470*/  LOP3.LUT R146, R43, R145, R2, 0x96, !PT ;  /* 0x000000912b927212 */ /* 0x000fe200078e9602 */
[----:B------:R-:W-:-:S04]  /*e480*/  IMAD.WIDE.U32 R124, R124, -0x326172a9, RZ ;  /* 0xcd9e8d577c7c7825 */ /* 0x000fc800078e00ff */
[----:B------:R-:W-:Y:S01]  /*e490*/  IMAD.WIDE.U32 R146, R146, -0x2daee0ad, RZ ;  /* 0xd2511f5392927825 */ /* 0x000fe200078e00ff */
[----:B------:R-:W-:Y:S02]  /*e4a0*/  LOP3.LUT R107, R107, R144, R125, 0x96, !PT ;  /* 0x000000906b6b7212 */ /* 0x000fe400078e967d */
[----:B------:R-:W-:Y:S01]  /*e4b0*/  IADD3 R125, PT, PT, R3, 0x76cf5d0a, RZ ;  /* 0x76cf5d0a037d7810 */ /* 0x000fe20007ffe0ff */
[----:B------:R-:W-:Y:S01]  /*e4c0*/  IMAD.MOV.U32 R74, RZ, RZ, R86 ;  /* 0x000000ffff4a7224 */ /* 0x000fe200078e0056 */
        /* <DEDUP_REMOVED lines=45> */
[----:B------:R-:W-:Y:S02]  /*e7a0*/  IADD3 R107, PT, PT, R2, -0x700cb87f, RZ ;  /* 0x8ff34781026b7810 */ /* 0x000fe40007ffe0ff */
[----:B------:R-:W-:Y:S01]  /*e7b0*/  MOV R68, R146 ;  /* 0x0000009200447202 */ /* 0x000fe20000000f00 */
[----:B------:R-:W-:Y:S01]  /*e7c0*/  IMAD.WIDE.U32 R124, R124, -0x2daee0ad, RZ ;  /* 0xd2511f537c7c7825 */ /* 0x000fe200078e00ff */
[----:B------:R-:W-:-:S04]  /*e7d0*/  LOP3.LUT R70, R107, R144, R147, 0x96, !PT ;  /* 0x000000906b467212 */ /* 0x000fc800078e9693 */
[----:B------:R-:W-:Y:S02]  /*e7e0*/  LOP3.LUT R76, R143, R142, R125, 0x96, !PT ;  /* 0x0000008e8f4c7212 */ /* 0x000fe400078e967d */
[----:B------:R-:W-:-:S07]  /*e7f0*/  MOV R86, R124 ;  /* 0x0000007c00567202 */ /* 0x000fce0000000f00 */
.L_x_956:
[----:B------:R-:W-:Y:S05]  /*e800*/  BSYNC.RECONVERGENT B1 ;  /* 0x0000000000017941 */ /* 0x000fea0003800200 */
.L_x_955:
        /* <DEDUP_REMOVED lines=10> */
.L_x_954:
[----:B------:R-:W-:Y:S02]  /*e8b0*/  F2FP.BF16.F32.PACK_AB R84, RZ, R107 ;  /* 0x0000006bff54723e */ /* 0x000fe400000010ff */
[----:B------:R-:W-:Y:S02]  /*e8c0*/  PRMT R36, R36, 0x5410, R39 ;  /* 0x0000541024247816 */ /* 0x000fe40000000027 */
[----:B------:R-:W-:Y:S02]  /*e8d0*/  PRMT R38, R38, 0x5410, R82 ;  /* 0x0000541026267816 */ /* 0x000fe40000000052 */
[----:B------:R-:W-:Y:S02]  /*e8e0*/  PRMT R37, R37, 0x5410, R80 ;  /* 0x0000541025257816 */ /* 0x000fe40000000050 */
[----:B------:R-:W-:-:S07]  /*e8f0*/  PRMT R39, R141, 0x5410, R84 ;  /* 0x000054108d277816 */ /* 0x000fce0000000054 */
.L_x_911:
        /* <DEDUP_REMOVED lines=8> */
[----:B------:R-:W-:Y:S02]  /*e980*/  PRMT R125, R60, 0x7104, RZ ;  /* 0x000071043c7d7816 */ /* 0x000fe400000000ff */
[----:B------:R-:W-:Y:S02]  /*e990*/  LOP3.LUT R39, R39, 0xff0000, RZ, 0xc0, !PT ;  /* 0x00ff000027277812 */ /* 0x000fe400078ec0ff */
[----:B------:R-:W-:Y:S02]  /*e9a0*/  LOP3.LUT R124, R56, 0xff, RZ, 0xc0, !PT ;  /* 0x000000ff387c7812 */ /* 0x000fe400078ec0ff */
[----:B------:R-:W-:-:S02]  /*e9b0*/  PRMT R38, R39, 0x4210, R38 ;  /* 0x0000421027267816 */ /* 0x000fc40000000026 */
[----:B------:R-:W-:Y:S02]  /*e9c0*/  LOP3.LUT R39, R58, 0xff, RZ, 0xc0, !PT ;  /* 0x000000ff3a277812 */ /* 0x000fe400078ec0ff */
[----:B------:R-:W-:Y:S02]  /*e9d0*/  LOP3.LUT R142, R54, 0xff, RZ, 0xc0, !PT ;  /* 0x000000ff368e7812 */ /* 0x000fe400078ec0ff */
[----:B------:R-:W-:Y:S01]  /*e9e0*/  LOP3.LUT R82, R38, 0xff00, R125, 0xf8, !PT ;  /* 0x0000ff0026527812 */ /* 0x000fe200078ef87d */
[----:B------:R-:W-:-:S03]  /*e9f0*/  IMAD.WIDE.U32 R38, R39, 0x1000000, RZ ;  /* 0x0100000027267825 */ /* 0x000fc600078e00ff */
[----:B------:R-:W-:Y:S01]  /*ea00*/  LOP3.LUT R141, R82, 0xff, R59, 0xf8, !PT ;  /* 0x000000ff528d7812 */ /* 0x000fe200078ef83b */
[----:B------:R-:W-:-:S04]  /*ea10*/  IMAD.WIDE.U32 R124, R124, 0x10000, RZ ;  /* 0x000100007c7c7825 */ /* 0x000fc800078e00ff */
[----:B------:R-:W-:Y:S01]  /*ea20*/  IMAD.WIDE.U32 R142, R142, 0x100, RZ ;  /* 0x000001008e8e7825 */ /* 0x000fe200078e00ff */
[----:B------:R-:W-:-:S03]  /*ea30*/  LOP3.LUT R141, R125, R141, R39, 0xfe, !PT ;  /* 0x0000008d7d8d7212 */ /* 0x000fc600078efe27 */
[----:B0-----:R-:W-:Y:S01]  /*ea40*/  IMAD.WIDE.U32 R36, R0, 0x8, R36 ;  /* 0x0000000800247825 */ /* 0x001fe200078e0024 */
[----:B------:R-:W-:Y:S02]  /*ea50*/  LOP3.LUT R145, R142, R38, R124, 0xfe, !PT ;  /* 0x000000268e917212 */ /* 0x000fe400078efe7c */
[----:B------:R-:W-:Y:S02]  /*ea60*/  LOP3.LUT R39, R141, R143, RZ, 0xfc, !PT ;  /* 0x0000008f8d277212 */ /* 0x000fe400078efcff */
[----:B------:R-:W-:-:S05]  /*ea70*/  LOP3.LUT R38, R145, 0xff, R52, 0xf8, !PT ;  /* 0x000000ff91267812 */ /* 0x000fca00078ef834 */
[----:B------:R1:W-:Y:S02]  /*ea80*/  STG.E.64 desc[UR8][R36.64], R38 ;  /* 0x0000002624007986 */ /* 0x0003e4000c101b08 */
.L_x_960:
[----:B------:R-:W-:Y:S01]  /*ea90*/  IADD3 R66, PT, PT, R66, 0x100, RZ ;  /* 0x0000010042427810 */ /* 0x000fe20007ffe0ff */
[----:B------:R-:W-:-:S07]  /*eaa0*/  VIADD R0, R0, 0x100 ;  /* 0x0000010000007836 */ /* 0x000fce0000000000 */
.L_x_860:
[----:B------:R-:W-:Y:S05]  /*eab0*/  BSYNC.RECONVERGENT B0 ;  /* 0x0000000000007941 */ /* 0x000fea0003800200 */
.L_x_859:
[----:B------:R-:W-:Y:S01]  /*eac0*/  ISETP.GE.U32.AND P2, PT, R41, 0x300, PT ;  /* 0x000003002900780c */ /* 0x000fe20003f46070 */
[----:B------:R-:W-:-:S12]  /*ead0*/  BSSY.RECONVERGENT B0, `(.L_x_961) ;  /* 0x00006d5000007945 */ /* 0x000fd80003800200 */
[----:B------:R-:W-:Y:S05]  /*eae0*/  @!P2 BRA `(.L_x_962) ;  /* 0x0000006c004ca947 */ /* 0x000fea0003800000 */
[----:B------:R-:W-:-:S04]  /*eaf0*/  UISETP.NE.U32.AND UP0, UPT, UR10, URZ, UPT ;  /* 0x000000ff0a00728c */ /* 0x000fc8000bf05070 */
[----:B------:R-:W-:Y:S01]  /*eb00*/  UISETP.NE.AND.EX UP0, UPT, UR11, URZ, UPT, UP0 ;  /* 0x000000ff0b00728c */ /* 0x000fe2000bf05300 */
[----:B------:R-:W-:Y:S10]  /*eb10*/  @!P0 BRA `(.L_x_963) ;  /* 0x00000000000c8947 */ /* 0x000ff40003800000 */
[----:B-----5:R-:W2:Y:S02]  /*eb20*/  LDC.64 R4, c[0x0][0x390] ;  /* 0x0000e400ff047b82 */ /* 0x020ea40000000a00 */
[----:B--2---:R-:W-:-:S06]  /*eb30*/  IMAD.WIDE.U32 R4, R0, 0x10, R4 ;  /* 0x0000001000047825 */ /* 0x004fcc00078e0004 */
[----:B------:R-:W5:Y:S02]  /*eb40*/  LDG.E.128 R4, desc[UR8][R4.64] ;  /* 0x0000000804047981 */ /* 0x000f64000c1e1d00 */
.L_x_963:
[----:B------:R-:W-:Y:S05]  /*eb50*/  BRA.U !UP0, `(.L_x_964) ;  /* 0x0000003508d47547 */ /* 0x000fea000b800000 */
[----:B01----:R-:W0:Y:S02]  /*eb60*/  LDC.64 R36, c[0x0][0x3a0] ;  /* 0x0000e800ff247b82 */ /* 0x003e240000000a00 */
[----:B0-----:R-:W-:-:S06]  /*eb70*/  IMAD.WIDE.U32 R36, R66, 0x10, R36 ;  /* 0x0000001042247825 */ /* 0x001fcc00078e0024 */
[----:B------:R-:W2:Y:S01]  /*eb80*/  LDG.E.128 R36, desc[UR8][R36.64] ;  /* 0x0000000824247981 */ /* 0x000ea2000c1e1d00 */
[----:B------:R-:W-:-:S13]  /*eb90*/  ISETP.GT.AND P3, PT, R72, RZ, PT ;  /* 0x000000ff4800720c */ /* 0x000fda0003f64270 */
[----:B------:R-:W-:Y:S01]  /*eba0*/  @!P3 MOV R75, R78 ;  /* 0x0000004e004bb202 */ /* 0x000fe20000000f00 */
        /* <DEDUP_REMOVED lines=12> */
[----:B------:R-:W-:Y:S01]  /*ec70*/  @!P4 MOV R75, 0x3 ;  /* 0x00000003004bc802 */ /* 0x000fe20000000f00 */
[----:B------:R-:W-:Y:S01]  /*ec80*/  @!P4 IMAD.MOV.U32 R82, RZ, RZ, R80 ;  /* 0x000000ffff52c224 */ /* 0x000fe200078e0050 */
[----:B------:R-:W-:Y:S01]  /*ec90*/  @!P4 MOV R52, R76 ;  /* 0x0000004c0034c202 */ /* 0x000fe20000000f00 */
[----:B------:R-:W-:Y:S01]  /*eca0*/  @P4 VIADD R75, R78, 0x1 ;  /* 0x000000014e4b4836 */ /* 0x000fe20000000000 */
[----:B------:R-:W-:Y:S01]  /*ecb0*/  @P4 MOV R82, R80 ;  /* 0x0000005000524202 */ /* 0x000fe20000000f00 */
[----:B------:R-:W-:Y:S01]  /*ecc0*/  @P4 IMAD.MOV.U32 R52, RZ, RZ, R70 ;  /* 0x000000ffff344224 */ /* 0x000fe200078e0046 */
[----:B------:R-:W-:Y:S06]  /*ecd0*/  BRA `(.L_x_967) ;  /* 0x00000004002c7947 */ /* 0x000fec0003800000 */
.L_x_968:
[----:B------:R-:W-:Y:S01]  /*ece0*/  IADD3 R88, PT, PT, R88, 0x1, RZ ;  /* 0x0000000158587810 */ /* 0x000fe20007ffe0ff */
[----:B------:R-:W-:Y:S03]  /*ecf0*/  BSSY.RECONVERGENT B2, `(.L_x_969) ;  /* 0x000000c000027945 */ /* 0x000fe60003800200 */
        /* <DEDUP_REMOVED lines=11> */
.L_x_970:
[----:B------:R-:W-:Y:S05]  /*edb0*/  BSYNC.RECONVERGENT B2 ;  /* 0x0000000000027941 */ /* 0x000fea0003800200 */
.L_x_969:
        /* <DEDUP_REMOVED lines=12> */
[C---:B------:R-:W-:Y:S02]  /*ee80*/  IADD3 R73, PT, PT, R2.reuse, 0x3c6ef372, RZ ;  /* 0x3c6ef37202497810 */ /* 0x040fe40007ffe0ff */
[----:B------:R-:W-:Y:S01]  /*ee90*/  LOP3.LUT R75, R75, R124, R71, 0x96, !PT ;  /* 0x0000007c4b4b7212 */ /* 0x000fe200078e9647 */
[----:B------:R-:W-:Y:S01]  /*eea0*/  VIADD R71, R2, 0xdaa66d2b ;  /* 0xdaa66d2b02477836 */ /* 0x000fe20000000000 */
[----:B------:R-:W-:Y:S01]  /*eeb0*/  LOP3.LUT R73, R73, R142, R77, 0x96, !PT ;  /* 0x0000008e49497212 */ /* 0x000fe200078e964d */
[----:B------:R-:W-:Y:S02]  /*eec0*/  IMAD.MOV.U32 R52, RZ, RZ, R80 ;  /* 0x000000ffff347224 */ /* 0x000fe400078e0050 */
        /* <DEDUP_REMOVED lines=8> */
[C---:B------:R-:W-:Y:S02]  /*ef50*/  IADD3 R73, PT, PT, R2.reuse, 0x78dde6e4, RZ ;  /* 0x78dde6e402497810 */ /* 0x040fe40007ffe0ff */
[----:B------:R-:W-:Y:S01]  /*ef60*/  LOP3.LUT R75, R75, R124, R71, 0x96, !PT ;  /* 0x0000007c4b4b7212 */ /* 0x000fe200078e9647 */
[----:B------:R-:W-:Y:S01]  /*ef70*/  VIADD R71, R2, 0x1715609d ;  /* 0x1715609d02477836 */ /* 0x000fe20000000000 */
[----:B------:R-:W-:-:S03]  /*ef80*/  LOP3.LUT R73, R73, R142, R77, 0x96, !PT ;  /* 0x0000008e49497212 */ /* 0x000fc600078e964d */
        /* <DEDUP_REMOVED lines=14> */
[----:B------:R-:W-:Y:S02]  /*f070*/  IADD3 R73, PT, PT, R3, 0x1fd5c5a3, RZ ;  /* 0x1fd5c5a303497810 */ /* 0x000fe40007ffe0ff */
[----:B------:R-:W-:Y:S01]  /*f080*/  LOP3.LUT R76, R71, R76, R143, 0x96, !PT ;  /* 0x0000004c474c7212 */ /* 0x000fe200078e968f */
[----:B------:R-:W-:Y:S01]  /*f090*/  VIADD R75, R3, 0xdb3d7428 ;  /* 0xdb3d7428034b7836 */ /* 0x000fe20000000000 */
[----:B------:R-:W-:Y:S02]  /*f0a0*/  LOP3.LUT R70, R73, R70, R125, 0x96, !PT ;  /* 0x0000004649467212 */ /* 0x000fe400078e967d */
[----:B------:R-:W-:Y:S01]  /*f0b0*/  IADD3 R73, PT, PT, R2, -0xe443238, RZ ;  /* 0xf1bbcdc802497810 */ /* 0x000fe20007ffe0ff */
[----:B------:R-:W-:-:S04]  /*f0c0*/  IMAD.WIDE.U32 R76, R76, -0x2daee0ad, RZ ;  /* 0xd2511f534c4c7825 */ /* 0x000fc800078e00ff */
[----:B------:R-:W-:Y:S01]  /*f0d0*/  IMAD.WIDE.U32 R70, R70, -0x326172a9, RZ ;  /* 0xcd9e8d5746467825 */ /* 0x000fe200078e00ff */
[----:B------:R-:W-:-:S04]  /*f0e0*/  LOP3.LUT R75, R75, R124, R77, 0x96, !PT ;  /* 0x0000007c4b4b7212 */ /* 0x000fc800078e964d */
[----:B------:R-:W-:Y:S01]  /*f0f0*/  LOP3.LUT R73, R73, R142, R71, 0x96, !PT ;  /* 0x0000008e49497212 */ /* 0x000fe200078e9647 */
[----:B------:R-:W-:-:S04]  /*f100*/  IMAD.WIDE.U32 R142, R75, -0x326172a9, RZ ;  /* 0xcd9e8d574b8e7825 */ /* 0x000fc800078e00ff */
[----:B------:R-:W-:Y:S02]  /*f110*/  HFMA2 R75, -RZ, RZ, 0, 0 ;  /* 0x00000000ff4b7431 */ /* 0x000fe400000001ff */
[----:B------:R-:W-:Y:S02]  /*f120*/  VIADD R71, R2, 0x8ff34781 ;  /* 0x8ff3478102477836 */ /* 0x000fe40000000000 */
[----:B------:R-:W-:Y:S01]  /*f130*/  IMAD.WIDE.U32 R124, R73, -0x2daee0ad, RZ ;  /* 0xd2511f53497c7825 */ /* 0x000fe200078e00ff */
[----:B------:R-:W-:Y:S02]  /*f140*/  IADD3 R73, PT, PT, R3, -0x695add53, RZ ;  /* 0x96a522ad03497810 */ /* 0x000fe40007ffe0ff */
[----:B------:R-:W-:Y:S01]  /*f150*/  LOP3.LUT R70, R71, R70, R143, 0x96, !PT ;  /* 0x0000004647467212 */ /* 0x000fe200078e968f */
[----:B------:R-:W-:Y:S01]  /*f160*/  IMAD.MOV.U32 R68, RZ, RZ, R142 ;  /* 0x000000ffff447224 */ /* 0x000fe200078e008e */
[----:B------:R-:W-:Y:S02]  /*f170*/  LOP3.LUT R76, R73, R76, R125, 0x96, !PT ;  /* 0x0000004c494c7212 */ /* 0x000fe400078e967d */
[----:B------:R-:W-:-:S07]  /*f180*/  MOV R82, R124 ;  /* 0x0000007c00527202 */ /* 0x000fce0000000f00 */
.L_x_967:
[----:B------:R-:W-:Y:S05]  /*f190*/  BSYNC.RECONVERGENT B1 ;  /* 0x0000000000017941 */ /* 0x000fea0003800200 */
.L_x_966:
        /* <DEDUP_REMOVED lines=11> */
.L_x_965:
[----:B------:R-:W-:Y:S01]  /*f250*/  @!P3 PRMT R73, R36, 0x7632, R73 ;  /* 0x000076322449b816 */ /* 0x000fe20000000049 */
[----:B------:R-:W-:Y:S01]  /*f260*/  @!P3 IMAD.MOV.U32 R78, RZ, RZ, R82 ;  /* 0x000000ffff4eb224 */ /* 0x000fe200078e0052 */
[----:B------:R-:W-:Y:S02]  /*f270*/  F2FP.BF16.F32.PACK_AB R80, RZ, R71 ;  /* 0x00000047ff50723e */ /* 0x000fe400000010ff */
[----:B------:R-:W-:Y:S02]  /*f280*/  @!P3 MOV R77, R75 ;  /* 0x0000004b004db202 */ /* 0x000fe40000000f00 */
        /* <DEDUP_REMOVED lines=18> */
.L_x_974:
        /* <DEDUP_REMOVED lines=13> */
.L_x_976:
[----:B------:R-:W-:Y:S05]  /*f480*/  BSYNC.RECONVERGENT B2 ;  /* 0x0000000000027941 */ /* 0x000fea0003800200 */
.L_x_975:
        /* <DEDUP_REMOVED lines=18> */
[----:B------:R-:W-:Y:S02]  /*f5b0*/  IADD3 R73, PT, PT, R3, 0x32370b8f, RZ ;  /* 0x32370b8f03497810 */ /* 0x000fe40007ffe0ff */
[----:B------:R-:W-:Y:S01]  /*f5c0*/  LOP3.LUT R75, R75, R124, R145, 0x96, !PT ;  /* 0x0000007c4b4b7212 */ /* 0x000fe200078e9691 */
[----:B------:R-:W-:Y:S01]  /*f5d0*/  IMAD.MOV.U32 R54, RZ, RZ, R82 ;  /* 0x000000ffff367224 */ /* 0x000fe200078e0052 */
[----:B------:R-:W-:-:S03]  /*f5e0*/  LOP3.LUT R73, R73, R76, R143, 0x96, !PT ;  /* 0x0000004c49497212 */ /* 0x000fc600078e968f */
[----:B------:R-:W-:-:S04]  /*f5f0*/  IMAD.WIDE.U32 R76, R75, -0x2daee0ad, RZ ;  /* 0xd2511f534b4c7825 */ /* 0x000fc800078e00ff */
[----:B------:R-:W-:Y:S02]  /*f600*/  VIADD R75, R3, 0xed9eba14 ;  /* 0xed9eba14034b7836 */ /* 0x000fe40000000000 */
[----:B------:R-:W-:Y:S01]  /*f610*/  IMAD.WIDE.U32 R124, R73, -0x326172a9, RZ ;  /* 0xcd9e8d57497c7825 */ /* 0x000fe200078e00ff */
[----:B------:R-:W-:Y:S02]  /*f620*/  IADD3 R73, PT, PT, R2, 0x78dde6e4, RZ ;  /* 0x78dde6e402497810 */ /* 0x000fe40007ffe0ff */
[----:B------:R-:W-:Y:S02]  /*f630*/  LOP3.LUT R75, R75, R142, R77, 0x96, !PT ;  /* 0x0000008e4b4b7212 */ /* 0x000fe400078e964d */
[----:B------:R-:W-:-:S03]  /*f640*/  LOP3.LUT R73, R73, R144, R125, 0x96, !PT ;  /* 0x0000009049497212 */ /* 0x000fc600078e967d */
        /* <DEDUP_REMOVED lines=22> */
[----:B------:R-:W-:Y:S01]  /*f7b0*/  LOP3.LUT R75, R75, R142, R77, 0x96, !PT ;  /* 0x0000008e4b4b7212 */ /* 0x000fe200078e964d */
[----:B------:R-:W-:Y:S01]  /*f7c0*/  HFMA2 R77, -RZ, RZ, 0, 0 ;  /* 0x00000000ff4d7431 */ /* 0x000fe200000001ff */
[----:B------:R-:W-:-:S03]  /*f7d0*/  LOP3.LUT R73, R73, R144, R125, 0x96, !PT ;  /* 0x0000009049497212 */ /* 0x000fc600078e967d */
[----:B------:R-:W-:-:S04]  /*f7e0*/  IMAD.WIDE.U32 R144, R75, -0x326172a9, RZ ;  /* 0xcd9e8d574b907825 */ /* 0x000fc800078e00ff */
[----:B------:R-:W-:Y:S02]  /*f7f0*/  VIADD R75, R2, 0x8ff34781 ;  /* 0x8ff34781024b7836 */ /* 0x000fe40000000000 */
[----:B------:R-:W-:Y:S01]  /*f800*/  IMAD.WIDE.U32 R142, R73, -0x2daee0ad, RZ ;  /* 0xd2511f53498e7825 */ /* 0x000fe200078e00ff */
[----:B------:R-:W-:Y:S02]  /*f810*/  IADD3 R73, PT, PT, R3, -0x695add53, RZ ;  /* 0x96a522ad03497810 */ /* 0x000fe40007ffe0ff */
[----:B------:R-:W-:Y:S01]  /*f820*/  LOP3.LUT R70, R75, R124, R145, 0x96, !PT ;  /* 0x0000007c4b467212 */ /* 0x000fe200078e9691 */
[----:B------:R-:W-:Y:S01]  /*f830*/  IMAD.MOV.U32 R68, RZ, RZ, R144 ;  /* 0x000000ffff447224 */ /* 0x000fe200078e0090 */
[----:B------:R-:W-:Y:S02]  /*f840*/  LOP3.LUT R76, R73, R76, R143, 0x96, !PT ;  /* 0x0000004c494c7212 */ /* 0x000fe400078e968f */
[----:B------:R-:W-:-:S07]  /*f850*/  MOV R78, R142 ;  /* 0x0000008e004e7202 */ /* 0x000fce0000000f00 */
.L_x_973:
[----:B------:R-:W-:Y:S05]  /*f860*/  BSYNC.RECONVERGENT B1 ;  /* 0x0000000000017941 */ /* 0x000fea0003800200 */
.L_x_972:
        /* <DEDUP_REMOVED lines=13> */
.L_x_971:
[----:B------:R-:W-:Y:S01]  /*f940*/  F2FP.BF16.F32.PACK_AB R36, RZ, R73 ;  /* 0x00000049ff24723e */ /* 0x000fe200000010ff */
[----:B------:R-:W-:Y:S01]  /*f950*/  @!P3 IMAD.MOV.U32 R84, RZ, RZ, R77 ;  /* 0x000000ffff54b224 */ /* 0x000fe200078e004d */
[----:B------:R-:W-:Y:S02]  /*f960*/  @!P3 SHF.L.U32 R75, R37, 0x10, RZ ;  /* 0x00000010254bb819 */ /* 0x000fe400000006ff */
[----:B------:R-:W-:Y:S01]  /*f970*/  @!P3 MOV R86, R78 ;  /* 0x0000004e0056b202 */ /* 0x000fe20000000f00 */
        /* <DEDUP_REMOVED lines=17> */
.L_x_980:
        /* <DEDUP_REMOVED lines=13> */
.L_x_982:
[----:B------:R-:W-:Y:S05]  /*fb60*/  BSYNC.RECONVERGENT B2 ;  /* 0x0000000000027941 */ /* 0x000fea0003800200 */
.L_x_981:
        /* <DEDUP_REMOVED lines=21> */
[----:B------:R-:W-:Y:S01]  /*fcc0*/  VIADD R109, R3, 0xed9eba14 ;  /* 0xed9eba14036d7836 */ /* 0x000fe20000000000 */
[----:B------:R-:W-:Y:S01]  /*fcd0*/  LOP3.LUT R75, R75, R76, R143, 0x96, !PT ;  /* 0x0000004c4b4b7212 */ /* 0x000fe200078e968f */
[----:B------:R-:W-:Y:S02]  /*fce0*/  IMAD.MOV.U32 R56, RZ, RZ, R78 ;  /* 0x000000ffff387224 */ /* 0x000fe400078e004e */
        /* <DEDUP_REMOVED lines=32> */
[----:B------:R-:W-:Y:S02]  /*fef0*/  IADD3 R75, PT, PT, R3, -0x695add53, RZ ;  /* 0x96a522ad034b7810 */ /* 0x000fe40007ffe0ff */
[----:B------:R-:W-:Y:S01]  /*ff00*/  LOP3.LUT R70, R77, R124, R145, 0x96, !PT ;  /* 0x0000007c4d467212 */ /* 0x000fe200078e9691 */
[----:B------:R-:W-:Y:S01]  /*ff10*/  IMAD.MOV.U32 R68, RZ, RZ, R144 ;  /* 0x000000ffff447224 */ /* 0x000fe200078e0090 */
[----:B------:R-:W-:Y:S02]  /*ff20*/  LOP3.LUT R76, R75, R76, R143, 0x96, !PT ;  /* 0x0000004c4b4c7212 */ /* 0x000fe400078e968f */
[----:B------:R-:W-:-:S07]  /*ff30*/  MOV R86, R142 ;  /* 0x0000008e00567202 */ /* 0x000fce0000000f00 */
.L_x_979:
[----:B------:R-:W-:Y:S05]  /*ff40*/  BSYNC.RECONVERGENT B1 ;  /* 0x0000000000017941 */ /* 0x000fea0003800200 */
.L_x_978:
        /* <DEDUP_REMOVED lines=11> */
.L_x_977:
        /* <DEDUP_REMOVED lines=22> */
.L_x_986:
        /* <DEDUP_REMOVED lines=13> */
.L_x_988:
[----:B------:R-:W-:Y:S05]  /*10230*/  BSYNC.RECONVERGENT B2 ;  /* 0x0000000000027941 */ /* 0x000fea0003800200 */
.L_x_987:
        /* <DEDUP_REMOVED lines=61> */
.L_x_985:
[----:B------:R-:W-:Y:S05]  /*10610*/  BSYNC.RECONVERGENT B1 ;  /* 0x0000000000017941 */ /* 0x000fea0003800200 */
.L_x_984:
        /* <DEDUP_REMOVED lines=13> */
.L_x_983:
        /* <DEDUP_REMOVED lines=21> */
.L_x_992:
        /* <DEDUP_REMOVED lines=13> */
.L_x_994:
[----:B------:R-:W-:Y:S05]  /*10910*/  BSYNC.RECONVERGENT B2 ;  /* 0x0000000000027941 */ /* 0x000fea0003800200 */
.L_x_993:
        /* <DEDUP_REMOVED lines=61> */
.L_x_991:
[----:B------:R-:W-:Y:S05]  /*10cf0*/  BSYNC.RECONVERGENT B1 ;  /* 0x0000000000017941 */ /* 0x000fea0003800200 */
.L_x_990:
        /* <DEDUP_REMOVED lines=11> */
.L_x_989:
        /* <DEDUP_REMOVED lines=22> */
.L_x_998:
        /* <DEDUP_REMOVED lines=13> */
.L_x_1000:
[----:B------:R-:W-:Y:S05]  /*10fe0*/  BSYNC.RECONVERGENT B2 ;  /* 0x0000000000027941 */ /* 0x000fea0003800200 */
.L_x_999:
        /* <DEDUP_REMOVED lines=61> */
.L_x_997:
[----:B------:R-:W-:Y:S05]  /*113c0*/  BSYNC.RECONVERGENT B1 ;  /* 0x0000000000017941 */ /* 0x000fea0003800200 */
.L_x_996:
        /* <DEDUP_REMOVED lines=13> */
.L_x_995:
        /* <DEDUP_REMOVED lines=21> */
.L_x_1004:
        /* <DEDUP_REMOVED lines=13> */
.L_x_1006:
[----:B------:R-:W-:Y:S05]  /*116c0*/  BSYNC.RECONVERGENT B2 ;  /* 0x0000000000027941 */ /* 0x000fea0003800200 */
.L_x_1005:
        /* <DEDUP_REMOVED lines=61> */
.L_x_1003:
[----:B------:R-:W-:Y:S05]  /*11aa0*/  BSYNC.RECONVERGENT B1 ;  /* 0x0000000000017941 */ /* 0x000fea0003800200 */
.L_x_1002:
        /* <DEDUP_REMOVED lines=11> */
.L_x_1001:
        /* <DEDUP_REMOVED lines=22> */
.L_x_1010:
        /* <DEDUP_REMOVED lines=13> */
.L_x_1012:
[----:B------:R-:W-:Y:S05]  /*11d90*/  BSYNC.RECONVERGENT B2 ;  /* 0x0000000000027941 */ /* 0x000fea0003800200 */
.L_x_1011:
        /* <DEDUP_REMOVED lines=51> */
[----:B------:R-:W-:Y:S02]  /*120d0*/  LOP3.LUT R146, R125, R146, R143, 0x96, !PT ;  /* 0x000000927d927212 */ /* 0x000fe400078e968f */
[----:B------:R-:W-:Y:S01]  /*120e0*/  LOP3.LUT R124, R115, R124, R145, 0x96, !PT ;  /* 0x0000007c737c7212 */ /* 0x000fe200078e9691 */
[----:B------:R-:W-:Y:S01]  /*120f0*/  VIADD R115, R2, 0x8ff34781 ;  /* 0x8ff3478102737836 */ /* 0x000fe20000000000 */
[----:B------:R-:W-:Y:S01]  /*12100*/  IADD3 R143, PT, PT, R3, -0x695add53, RZ ;  /* 0x96a522ad038f7810 */ /* 0x000fe20007ffe0ff */
[----:B------:R-:W-:-:S04]  /*12110*/  IMAD.WIDE.U32 R146, R146, -0x326172a9, RZ ;  /* 0xcd9e8d5792927825 */ /* 0x000fc800078e00ff */
[----:B------:R-:W-:Y:S01]  /*12120*/  IMAD.WIDE.U32 R124, R124, -0x2daee0ad, RZ ;  /* 0xd2511f537c7c7825 */ /* 0x000fe200078e00ff */
[----:B------:R-:W-:-:S03]  /*12130*/  LOP3.LUT R70, R115, R144, R147, 0x96, !PT ;  /* 0x0000009073467212 */ /* 0x000fc600078e9693 */
[----:B------:R-:W-:Y:S01]  /*12140*/  IMAD.MOV.U32 R68, RZ, RZ, R146 ;  /* 0x000000ffff447224 */ /* 0x000fe200078e0092 */
[----:B------:R-:W-:Y:S02]  /*12150*/  LOP3.LUT R76, R143, R142, R125, 0x96, !PT ;  /* 0x0000008e8f4c7212 */ /* 0x000fe400078e967d */
[----:B------:R-:W-:-:S07]  /*12160*/  MOV R86, R124 ;  /* 0x0000007c00567202 */ /* 0x000fce0000000f00 */
.L_x_1009:
[----:B------:R-:W-:Y:S05]  /*12170*/  BSYNC.RECONVERGENT B1 ;  /* 0x0000000000017941 */ /* 0x000fea0003800200 */
.L_x_1008:
        /* <DEDUP_REMOVED lines=13> */
.L_x_1007:
[----:B------:R-:W-:Y:S02]  /*12250*/  F2FP.BF16.F32.PACK_AB R39, RZ, R115 ;  /* 0x00000073ff27723e */ /* 0x000fe400000010ff */
[----:B------:R-:W-:Y:S02]  /*12260*/  PRMT R38, R84, 0x5410, R38 ;  /* 0x0000541054267816 */ /* 0x000fe40000000026 */
[----:B------:R-:W-:Y:S02]  /*12270*/  PRMT R37, R82, 0x5410, R37 ;  /* 0x0000541052257816 */ /* 0x000fe40000000025 */
[----:B------:R-:W-:Y:S02]  /*12280*/  PRMT R36, R80, 0x5410, R36 ;  /* 0x0000541050247816 */ /* 0x000fe40000000024 */
[----:B------:R-:W-:Y:S01]  /*12290*/  PRMT R39, R148, 0x5410, R39 ;  /* 0x0000541094277816 */ /* 0x000fe20000000027 */
[----:B------:R-:W-:Y:S06]  /*122a0*/  BRA `(.L_x_1013) ;  /* 0x0000003000f07947 */ /* 0x000fec0003800000 */
.L_x_964:
[----:B------:R-:W-:Y:S01]  /*122b0*/  MOV R71, RZ ;  /* 0x000000ff00477202 */ /* 0x000fe20000000f00 */
[----:B01----:R-:W-:Y:S01]  /*122c0*/  IMAD.MOV.U32 R37, RZ, RZ, R78 ;  /* 0x000000ffff257224 */ /* 0x003fe200078e004e */
[----:B------:R-:W-:Y:S01]  /*122d0*/  MOV R86, R80 ;  /* 0x0000005000567202 */ /* 0x000fe20000000f00 */
        /* <DEDUP_REMOVED lines=17> */
.L_x_1017:
        /* <DEDUP_REMOVED lines=13> */
.L_x_1019:
[----:B------:R-:W-:Y:S05]  /*124c0*/  BSYNC.RECONVERGENT B2 ;  /* 0x0000000000027941 */ /* 0x000fea0003800200 */
.L_x_1018:
        /* <DEDUP_REMOVED lines=56> */
[----:B------:R-:W-:Y:S02]  /*12850*/  HFMA2 R37, -RZ, RZ, 0, 0 ;  /* 0x00000000ff257431 */ /* 0x000fe400000001ff */
[----:B------:R-:W-:Y:S01]  /*12860*/  IMAD.MOV.U32 R68, RZ, RZ, R76 ;  /* 0x000000ffff447224 */ /* 0x000fe200078e004c */
[----:B------:R-:W-:Y:S01]  /*12870*/  LOP3.LUT R76, R39, R36, R125, 0x96, !PT ;  /* 0x00000024274c7212 */ /* 0x000fe200078e967d */
[----:B------:R-:W-:Y:S01]  /*12880*/  IMAD.MOV.U32 R36, RZ, RZ, R80 ;  /* 0x000000ffff247224 */ /* 0x000fe200078e0050 */
[----:B------:R-:W-:-:S07]  /*12890*/  MOV R86, R124 ;  /* 0x0000007c00567202 */ /* 0x000fce0000000f00 */
.L_x_1016:
[----:B------:R-:W-:Y:S05]  /*128a0*/  BSYNC.RECONVERGENT B1 ;  /* 0x0000000000017941 */ /* 0x000fea0003800200 */
.L_x_1015:
        /* <DEDUP_REMOVED lines=9> */
.L_x_1014:
        /* <DEDUP_REMOVED lines=17> */
.L_x_1023:
        /* <DEDUP_REMOVED lines=13> */
.L_x_1025:
[----:B------:R-:W-:Y:S05]  /*12b20*/  BSYNC.RECONVERGENT B2 ;  /* 0x0000000000027941 */ /* 0x000fea0003800200 */
.L_x_1024:
        /* <DEDUP_REMOVED lines=8> */
[----:B------:R-:W-:-:S04]  /*12bb0*/  LOP3.LUT R37, R37, R76, R143, 0x96, !PT ;  /* 0x0000004c25257212 */ /* 0x000fc800078e968f */
[----:B------:R-:W-:Y:S01]  /*12bc0*/  LOP3.LUT R76, R39, R38, R125, 0x96, !PT ;  /* 0x00000026274c7212 */ /* 0x000fe200078e967d */
[----:B------:R-:W-:-:S04]  /*12bd0*/  IMAD.WIDE.U32 R38, R37, -0x2daee0ad, RZ ;  /* 0xd2511f5325267825 */ /* 0x000fc800078e00ff */
[----:B------:R-:W-:Y:S01]  /*12be0*/  IMAD.WIDE.U32 R76, R76, -0x326172a9, RZ ;  /* 0xcd9e8d574c4c7825 */ /* 0x000fe200078e00ff */
[----:B------:R-:W-:Y:S02]  /*12bf0*/  LOP3.LUT R73, R73, R124, R39, 0x96, !PT ;  /* 0x0000007c49497212 */ /* 0x000fe400078e9627 */
[C---:B------:R-:W-:Y:S01]  /*12c00*/  IADD3 R39, PT, PT, R2.reuse, -0x255992d5, RZ ;  /* 0xdaa66d2b02277810 */ /* 0x040fe20007ffe0ff */
        /* <DEDUP_REMOVED lines=27> */
[----:B------:R-:W-:-:S03]  /*12dc0*/  IADD3 R73, PT, PT, R3, -0x24c28bd8, RZ ;  /* 0xdb3d742803497810 */ /* 0x000fc60007ffe0ff */
[----:B------:R-:W-:Y:S01]  /*12dd0*/  IMAD.WIDE.U32 R124, R37, -0x2daee0ad, RZ ;  /* 0xd2511f53257c7825 */ /* 0x000fe200078e00ff */
[----:B------:R-:W-:-:S03]  /*12de0*/  LOP3.LUT R76, R39, R76, R143, 0x96, !PT ;  /* 0x0000004c274c7212 */ /* 0x000fc600078e968f */
[----:B------:R-:W-:Y:S02]  /*12df0*/  VIADD R37, R3, 0x1fd5c5a3 ;  /* 0x1fd5c5a303257836 */ /* 0x000fe40000000000 */
[----:B------:R-:W-:-:S03]  /*12e00*/  IMAD.WIDE.U32 R76, R76, -0x2daee0ad, RZ ;  /* 0xd2511f534c4c7825 */ /* 0x000fc600078e00ff */
[----:B------:R-:W-:Y:S01]  /*12e10*/  LOP3.LUT R38, R37, R38, R125, 0x96, !PT ;  /* 0x0000002625267212 */ /* 0x000fe200078e967d */
[----:B------:R-:W-:Y:S01]  /*12e20*/  VIADD R37, R2, 0xf1bbcdc8 ;  /* 0xf1bbcdc802257836 */ /* 0x000fe20000000000 */
[----:B------:R-:W-:-:S03]  /*12e30*/  LOP3.LUT R73, R73, R124, R77, 0x96, !PT ;  /* 0x0000007c49497212 */ /* 0x000fc600078e964d */
[----:B------:R-:W-:-:S05]  /*12e40*/  IMAD.WIDE.U32 R38, R38, -0x326172a9, RZ ;  /* 0xcd9e8d5726267825 */ /* 0x000fca00078e00ff */
[----:B------:R-:W-:Y:S01]  /*12e50*/  LOP3.LUT R37, R37, R142, R39, 0x96, !PT ;  /* 0x0000008e25257212 */ /* 0x000fe200078e9627 */
[----:B------:R-:W-:Y:S01]  /*12e60*/  IMAD.WIDE.U32 R142, R73, -0x326172a9, RZ ;  /* 0xcd9e8d57498e7825 */ /* 0x000fe200078e00ff */
[----:B------:R-:W-:-:S03]  /*12e70*/  IADD3 R39, PT, PT, R2, -0x700cb87f, RZ ;  /* 0x8ff3478102277810 */ /* 0x000fc60007ffe0ff */
[----:B------:R-:W-:Y:S01]  /*12e80*/  IMAD.WIDE.U32 R124, R37, -0x2daee0ad, RZ ;  /* 0xd2511f53257c7825 */ /* 0x000fe200078e00ff */
[----:B------:R-:W-:Y:S02]  /*12e90*/  LOP3.LUT R70, R39, R38, R143, 0x96, !PT ;  /* 0x0000002627467212 */ /* 0x000fe400078e968f */
[----:B------:R-:W-:Y:S01]  /*12ea0*/  MOV R68, R142 ;  /* 0x0000008e00447202 */ /* 0x000fe20000000f00 */
[----:B------:R-:W-:Y:S02]  /*12eb0*/  VIADD R37, R3, 0x96a522ad ;  /* 0x96a522ad03257836 */ /* 0x000fe40000000000 */
[----:B------:R-:W-:Y:S01]  /*12ec0*/  IMAD.MOV.U32 R39, RZ, RZ, R86 ;  /* 0x000000ffff277224 */ /* 0x000fe200078e0056 */
[----:B------:R-:W-:Y:S01]  /*12ed0*/  MOV R86, R124 ;  /* 0x0000007c00567202 */ /* 0x000fe20000000f00 */
[----:B------:R-:W-:Y:S01]  /*12ee0*/  IMAD.MOV.U32 R38, RZ, RZ, RZ ;  /* 0x000000ffff267224 */ /* 0x000fe200078e00ff */
[----:B------:R-:W-:-:S07]  /*12ef0*/  LOP3.LUT R76, R37, R76, R125, 0x96, !PT ;  /* 0x0000004c254c7212 */ /* 0x000fce00078e967d */
.L_x_1022:
[----:B------:R-:W-:Y:S05]  /*12f00*/  BSYNC.RECONVERGENT B1 ;  /* 0x0000000000017941 */ /* 0x000fea0003800200 */
.L_x_1021:
        /* <DEDUP_REMOVED lines=10> */
.L_x_1020:
[----:B------:R-:W-:Y:S01]  /*12fb0*/  F2FP.BF16.F32.PACK_AB R39, RZ, R73 ;  /* 0x00000049ff27723e */ /* 0x000fe200000010ff */
[----:B------:R-:W-:Y:S01]  /*12fc0*/  IMAD.MOV.U32 R78, RZ, RZ, R38 ;  /* 0x000000ffff4e7224 */ /* 0x000fe200078e0026 */
[----:B------:R-:W-:Y:S01]  /*12fd0*/  MOV R75, RZ ;  /* 0x000000ff004b7202 */ /* 0x000fe20000000f00 */
[----:B------:R-:W-:Y:S06]  /*12fe0*/  @!P0 BRA `(.L_x_1026) ;  /* 0x0000000400888947 */ /* 0x000fec0003800000 */
[----:B------:R-:W-:Y:S01]  /*12ff0*/  ISETP.NE.AND P3, PT, R38, 0x1, PT ;  /* 0x000000012600780c */ /* 0x000fe20003f65270 */
[----:B------:R-:W-:Y:S01]  /*13000*/  BSSY.RECONVERGENT B1, `(.L_x_1027) ;  /* 0x0000057000017945 */ /* 0x000fe20003800200 */
[----:B------:R-:W-:Y:S01]  /*13010*/  MOV R78, 0x2 ;  /* 0x00000002004e7802 */ /* 0x000fe20000000f00 */
[----:B------:R-:W-:-:S10]  /*13020*/  IMAD.MOV.U32 R37, RZ, RZ, R68 ;  /* 0x000000ffff257224 */ /* 0x000fd400078e0044 */
[----:B------:R-:W-:Y:S05]  /*13030*/  @!P3 BRA `(.L_x_1028) ;  /* 0x00000004004cb947 */ /* 0x000fea0003800000 */
        /* <DEDUP_REMOVED lines=8> */
.L_x_1029:
        /* <DEDUP_REMOVED lines=13> */
.L_x_1031:
[----:B------:R-:W-:Y:S05]  /*13190*/  BSYNC.RECONVERGENT B2 ;  /* 0x0000000000027941 */ /* 0x000fea0003800200 */
.L_x_1030:
        /* <DEDUP_REMOVED lines=61> */
.L_x_1028:
[----:B------:R-:W-:Y:S05]  /*13570*/  BSYNC.RECONVERGENT B1 ;  /* 0x0000000000017941 */ /* 0x000fea0003800200 */
.L_x_1027:
        /* <DEDUP_REMOVED lines=9> */
.L_x_1026:
        /* <DEDUP_REMOVED lines=17> */
.L_x_1035:
        /* <DEDUP_REMOVED lines=13> */
.L_x_1037:
[----:B------:R-:W-:Y:S05]  /*137f0*/  BSYNC.RECONVERGENT B2 ;  /* 0x0000000000027941 */ /* 0x000fea0003800200 */
.L_x_1036:
        /* <DEDUP_REMOVED lines=58> */
[----:B------:R-:W-:Y:S01]  /*13ba0*/  VIADD R109, R3, 0x96a522ad ;  /* 0x96a522ad036d7836 */ /* 0x000fe20000000000 */
[----:B------:R-:W-:-:S04]  /*13bb0*/  MOV R86, R142 ;  /* 0x0000008e00567202 */ /* 0x000fc80000000f00 */
[----:B------:R-:W-:-:S07]  /*13bc0*/  LOP3.LUT R76, R109, R76, R143, 0x96, !PT ;  /* 0x0000004c6d4c7212 */ /* 0x000fce00078e968f */
.L_x_1034:
[----:B------:R-:W-:Y:S05]  /*13bd0*/  BSYNC.RECONVERGENT B1 ;  /* 0x0000000000017941 */ /* 0x000fea0003800200 */
.L_x_1033:
        /* <DEDUP_REMOVED lines=10> */
.L_x_1032:
        /* <DEDUP_REMOVED lines=17> */
.L_x_1041:
        /* <DEDUP_REMOVED lines=13> */
.L_x_1043:
[----:B------:R-:W-:Y:S05]  /*13e60*/  BSYNC.RECONVERGENT B2 ;  /* 0x0000000000027941 */ /* 0x000fea0003800200 */
.L_x_1042:
        /* <DEDUP_REMOVED lines=61> */
.L_x_1040:
[----:B------:R-:W-:Y:S05]  /*14240*/  BSYNC.RECONVERGENT B1 ;  /* 0x0000000000017941 */ /* 0x000fea0003800200 */
.L_x_1039:
        /* <DEDUP_REMOVED lines=9> */
.L_x_1038:
        /* <DEDUP_REMOVED lines=17> */
.L_x_1047:
        /* <DEDUP_REMOVED lines=13> */
.L_x_1049:
[----:B------:R-:W-:Y:S05]  /*144c0*/  BSYNC.RECONVERGENT B2 ;  /* 0x0000000000027941 */ /* 0x000fea0003800200 */
.L_x_1048:
        /* <DEDUP_REMOVED lines=54> */
[----:B------:R-:W-:-:S03]  /*14830*/  IADD3 R113, PT, PT, R2, -0x700cb87f, RZ ;  /* 0x8ff3478102717810 */ /* 0x000fc60007ffe0ff */
[----:B------:R-:W-:Y:S01]  /*14840*/  IMAD.WIDE.U32 R144, R111, -0x2daee0ad, RZ ;  /* 0xd2511f536f907825 */ /* 0x000fe200078e00ff */
[----:B------:R-:W-:Y:S02]  /*14850*/  LOP3.LUT R70, R113, R142, R147, 0x96, !PT ;  /* 0x0000008e71467212 */ /* 0x000fe400078e9693 */
[----:B------:R-:W-:Y:S01]  /*14860*/  MOV R68, R146 ;  /* 0x0000009200447202 */ /* 0x000fe20000000f00 */
[----:B------:R-:W-:Y:S01]  /*14870*/  VIADD R111, R3, 0x96a522ad ;  /* 0x96a522ad036f7836 */ /* 0x000fe20000000000 */
[----:B------:R-:W-:-:S04]  /*14880*/  MOV R86, R144 ;  /* 0x0000009000567202 */ /* 0x000fc80000000f00 */
[----:B------:R-:W-:-:S07]  /*14890*/  LOP3.LUT R76, R111, R124, R145, 0x96, !PT ;  /* 0x0000007c6f4c7212 */ /* 0x000fce00078e9691 */
.L_x_1046:
[----:B------:R-:W-:Y:S05]  /*148a0*/  BSYNC.RECONVERGENT B1 ;  /* 0x0000000000017941 */ /* 0x000fea0003800200 */
.L_x_1045:
        /* <DEDUP_REMOVED lines=10> */
.L_x_1044:
        /* <DEDUP_REMOVED lines=17> */
.L_x_1053:
        /* <DEDUP_REMOVED lines=13> */
.L_x_1055:
[----:B------:R-:W-:Y:S05]  /*14b30*/  BSYNC.RECONVERGENT B2 ;  /* 0x0000000000027941 */ /* 0x000fea0003800200 */
.L_x_1054:
        /* <DEDUP_REMOVED lines=61> */
.L_x_1052:
[----:B------:R-:W-:Y:S05]  /*14f10*/  BSYNC.RECONVERGENT B1 ;  /* 0x0000000000017941 */ /* 0x000fea0003800200 */
.L_x_1051:
        /* <DEDUP_REMOVED lines=9> */
.L_x_1050:
        /* <DEDUP_REMOVED lines=17> */
.L_x_1059:
        /* <DEDUP_REMOVED lines=13> */
.L_x_1061:
[----:B------:R-:W-:Y:S05]  /*15190*/  BSYNC.RECONVERGENT B2 ;  /* 0x0000000000027941 */ /* 0x000fea0003800200 */
.L_x_1060:
        /* <DEDUP_REMOVED lines=61> */
.L_x_1058:
[----:B------:R-:W-:Y:S05]  /*15570*/  BSYNC.RECONVERGENT B1 ;  /* 0x0000000000017941 */ /* 0x000fea0003800200 */
.L_x_1057:
        /* <DEDUP_REMOVED lines=10> */
.L_x_1056:
[----:B------:R-:W-:Y:S02]  /*15620*/  F2FP.BF16.F32.PACK_AB R84, RZ, R115 ;  /* 0x00000073ff54723e */ /* 0x000fe400000010ff */
[----:B------:R-:W-:Y:S02]  /*15630*/  PRMT R36, R36, 0x5410, R39 ;  /* 0x0000541024247816 */ /* 0x000fe40000000027 */
[----:B------:R-:W-:Y:S02]  /*15640*/  PRMT R38, R38, 0x5410, R82 ;  /* 0x0000541026267816 */ /* 0x000fe40000000052 */
[----:B------:R-:W-:Y:S02]  /*15650*/  PRMT R37, R37, 0x5410, R80 ;  /* 0x0000541025257816 */ /* 0x000fe40000000050 */
[----:B------:R-:W-:-:S07]  /*15660*/  PRMT R39, R141, 0x5410, R84 ;  /* 0x000054108d277816 */ /* 0x000fce0000000054 */
.L_x_1013:
        /* <DEDUP_REMOVED lines=25> */
.L_x_1062:
[----:B------:R-:W-:Y:S01]  /*15800*/  IADD3 R66, PT, PT, R66, 0x100, RZ ;  /* 0x0000010042427810 */ /* 0x000fe20007ffe0ff */
[----:B------:R-:W-:-:S07]  /*15810*/  VIADD R0, R0, 0x100 ;  /* 0x0000010000007836 */ /* 0x000fce0000000000 */
.L_x_962:
[----:B------:R-:W-:Y:S05]  /*15820*/  BSYNC.RECONVERGENT B0 ;  /* 0x0000000000007941 */ /* 0x000fea0003800200 */
.L_x_961:
        /* <DEDUP_REMOVED lines=9> */
.L_x_1065:
        /* <DEDUP_REMOVED lines=25> */
.L_x_1070:
        /* <DEDUP_REMOVED lines=13> */
.L_x_1072:
[----:B------:R-:W-:Y:S05]  /*15b20*/  BSYNC.RECONVERGENT B2 ;  /* 0x0000000000027941 */ /* 0x000fea0003800200 */
.L_x_1071:
        /* <DEDUP_REMOVED lines=8> */
[----:B------:R-:W-:Y:S01]  /*15bb0*/  IMAD.MOV.U32 R52, RZ, RZ, R80 ;  /* 0x000000ffff347224 */ /* 0x000fe200078e0050 */
[----:B------:R-:W-:Y:S01]  /*15bc0*/  LOP3.LUT R81, R81, R78, R85, 0x96, !PT ;  /* 0x0000004e51517212 */ /* 0x000fe200078e9655 */
[----:B------:R-:W-:-:S04]  /*15bd0*/  IMAD.WIDE.U32 R78, R79, -0x2daee0ad, RZ ;  /* 0xd2511f534f4e7825 */ /* 0x000fc800078e00ff */
[----:B------:R-:W-:Y:S02]  /*15be0*/  VIADD R85, R3, 0x76cf5d0a ;  /* 0x76cf5d0a03557836 */ /* 0x000fe40000000000 */
[----:B------:R-:W-:Y:S01]  /*15bf0*/  IMAD.WIDE.U32 R82, R81, -0x326172a9, RZ ;  /* 0xcd9e8d5751527825 */ /* 0x000fe200078e00ff */
[C---:B------:R-:W-:Y:S02]  /*15c00*/  IADD3 R81, PT, PT, R2.reuse, 0x3c6ef372, RZ ;  /* 0x3c6ef37202517810 */ /* 0x040fe40007ffe0ff */
[----:B------:R-:W-:Y:S01]  /*15c10*/  LOP3.LUT R85, R85, R84, R79, 0x96, !PT ;  /* 0x0000005455557212 */ /* 0x000fe200078e964f */
[----:B------:R-:W-:Y:S01]  /*15c20*/  VIADD R79, R2, 0xdaa66d2b ;  /* 0xdaa66d2b024f7836 */ /* 0x000fe20000000000 */
[----:B------:R-:W-:-:S03]  /*15c30*/  LOP3.LUT R81, R81, R86, R83, 0x96, !PT ;  /* 0x0000005651517212 */ /* 0x000fc600078e9653 */
[----:B------:R-:W-:-:S04]  /*15c40*/  IMAD.WIDE.U32 R86, R85, -0x326172a9, RZ ;  /* 0xcd9e8d5755567825 */ /* 0x000fc800078e00ff */
[----:B------:R-:W-:Y:S01]  /*15c50*/  IMAD.WIDE.U32 R84, R81, -0x2daee0ad, RZ ;  /* 0xd2511f5351547825 */ /* 0x000fe200078e00ff */
[----:B------:R-:W-:Y:S02]  /*15c60*/  IADD3 R81, PT, PT, R3, 0x32370b8f, RZ ;  /* 0x32370b8f03517810 */ /* 0x000fe40007ffe0ff */
[----:B------:R-:W-:Y:S02]  /*15c70*/  LOP3.LUT R79, R79, R82, R87, 0x96, !PT ;  /* 0x000000524f4f7212 */ /* 0x000fe400078e9657 */
[----:B------:R-:W-:Y:S01]  /*15c80*/  LOP3.LUT R81, R81, R78, R85, 0x96, !PT ;  /* 0x0000004e51517212 */ /* 0x000fe200078e9655 */
[----:B------:R-:W-:Y:S02]  /*15c90*/  VIADD R85, R3, 0xed9eba14 ;  /* 0xed9eba1403557836 */ /* 0x000fe40000000000 */
        /* <DEDUP_REMOVED lines=9> */
[----:B------:R-:W-:Y:S02]  /*15d30*/  LOP3.LUT R79, R79, R82, R87, 0x96, !PT ;  /* 0x000000524f4f7212 */ /* 0x000fe400078e9657 */
[----:B------:R-:W-:Y:S01]  /*15d40*/  LOP3.LUT R81, R81, R78, R85, 0x96, !PT ;  /* 0x0000004e51517212 */ /* 0x000fe200078e9655 */
[----:B------:R-:W-:Y:S02]  /*15d50*/  VIADD R85, R3, 0x646e171e ;  /* 0x646e171e03557836 */ /* 0x000fe40000000000 */
        /* <DEDUP_REMOVED lines=22> */
[----:B------:R-:W-:Y:S02]  /*15ec0*/  HFMA2 R82, -RZ, RZ, 0, 0 ;  /* 0x00000000ff527431 */ /* 0x000fe400000001ff */
[----:B------:R-:W-:Y:S01]  /*15ed0*/  IMAD.MOV.U32 R68, RZ, RZ, R86 ;  /* 0x000000ffff447224 */ /* 0x000fe200078e0056 */
[----:B------:R-:W-:Y:S02]  /*15ee0*/  LOP3.LUT R76, R81, R78, R85, 0x96, !PT ;  /* 0x0000004e514c7212 */ /* 0x000fe400078e9655 */
[----:B------:R-:W-:-:S07]  /*15ef0*/  MOV R95, R84 ;  /* 0x00000054005f7202 */ /* 0x000fce0000000f00 */
.L_x_1069:
[----:B------:R-:W-:Y:S05]  /*15f00*/  BSYNC.RECONVERGENT B1 ;  /* 0x0000000000017941 */ /* 0x000fea0003800200 */
.L_x_1068:
        /* <DEDUP_REMOVED lines=11> */
.L_x_1067:
        /* <DEDUP_REMOVED lines=22> */
.L_x_1076:
        /* <DEDUP_REMOVED lines=13> */
.L_x_1078:
[----:B------:R-:W-:Y:S05]  /*161f0*/  BSYNC.RECONVERGENT B2 ;  /* 0x0000000000027941 */ /* 0x000fea0003800200 */
.L_x_1077:
[----:B------:R-:W-:Y:S01]  /*16200*/  IMAD.WIDE.U32 R82, R90, -0x326172a9, RZ ;  /* 0xcd9e8d575a527825 */ /* 0x000fe200078e00ff */
[----:B------:R-:W-:-:S03]  /*16210*/  LOP3.LUT R86, R49, R81, R3, 0x96, !PT ;  /* 0x0000005131567212 */ /* 0x000fc600078e9603 */
[----:B------:R-:W-:Y:S02]  /*16220*/  HFMA2 R78, -RZ, RZ, 0, 0 ;  /* 0x00000000ff4e7431 */ /* 0x000fe400000001ff */
        /* <DEDUP_REMOVED lines=58> */
.L_x_1075:
[----:B------:R-:W-:Y:S05]  /*165d0*/  BSYNC.RECONVERGENT B1 ;  /* 0x0000000000017941 */ /* 0x000fea0003800200 */
.L_x_1074:
        /* <DEDUP_REMOVED lines=13> */
.L_x_1073:
        /* <DEDUP_REMOVED lines=21> */
.L_x_1082:
        /* <DEDUP_REMOVED lines=13> */
.L_x_1084:
[----:B------:R-:W-:Y:S05]  /*168d0*/  BSYNC.RECONVERGENT B2 ;  /* 0x0000000000027941 */ /* 0x000fea0003800200 */
.L_x_1083:
        /* <DEDUP_REMOVED lines=61> */
.L_x_1081:
[----:B------:R-:W-:Y:S05]  /*16cb0*/  BSYNC.RECONVERGENT B1 ;  /* 0x0000000000017941 */ /* 0x000fea0003800200 */
.L_x_1080:
        /* <DEDUP_REMOVED lines=11> */
.L_x_1079:
        /* <DEDUP_REMOVED lines=22> */
.L_x_1088:
        /* <DEDUP_REMOVED lines=13> */
.L_x_1090:
[----:B------:R-:W-:Y:S05]  /*16fa0*/  BSYNC.RECONVERGENT B2 ;  /* 0x0000000000027941 */ /* 0x000fea0003800200 */
.L_x_1089:
[----:B------:R-:W-:Y:S01]  /*16fb0*/  IMAD.WIDE.U32 R86, R90, -0x326172a9, RZ ;  /* 0xcd9e8d575a567825 */ /* 0x000fe200078e00ff */
[----:B------:R-:W-:-:S03]  /*16fc0*/  LOP3.LUT R142, R49, R85, R3, 0x96, !PT ;  /* 0x00000055318e7212 */ /* 0x000fc600078e9603 */
[----:B------:R-:W-:Y:S01]  /*16fd0*/  HFMA2 R78, -RZ, RZ, 0, 0 ;  /* 0x00000000ff4e7431 */ /* 0x000fe200000001ff */
[C---:B------:R-:W-:Y:S01]  /*16fe0*/  IADD3 R117, PT, PT, R2.reuse, 0x3c6ef372, RZ ;  /* 0x3c6ef37202757810 */ /* 0x040fe20007ffe0ff */
        /* <DEDUP_REMOVED lines=57> */
.L_x_1087:
[----:B------:R-:W-:Y:S05]  /*17380*/  BSYNC.RECONVERGENT B1 ;  /* 0x0000000000017941 */ /* 0x000fea0003800200 */
.L_x_1086:
        /* <DEDUP_REMOVED lines=13> */
.L_x_1085:
        /* <DEDUP_REMOVED lines=21> */
.L_x_1094:
        /* <DEDUP_REMOVED lines=13> */
.L_x_1096:
[----:B------:R-:W-:Y:S05]  /*17680*/  BSYNC.RECONVERGENT B2 ;  /* 0x0000000000027941 */ /* 0x000fea0003800200 */
.L_x_1095:
        /* <DEDUP_REMOVED lines=57> */
[----:B------:R-:W-:Y:S01]  /*17a20*/  LOP3.LUT R76, R59, R86, R143, 0x96, !PT ;  /* 0x000000563b4c7212 */ /* 0x000fe200078e968f */
[----:B------:R-:W-:Y:S01]  /*17a30*/  HFMA2 R86, -RZ, RZ, 0, 0 ;  /* 0x00000000ff567431 */ /* 0x000fe200000001ff */
[----:B------:R-:W-:Y:S01]  /*17a40*/  MOV R95, R142 ;  /* 0x0000008e005f7202 */ /* 0x000fe20000000f00 */
[----:B------:R-:W-:-:S07]  /*17a50*/  IMAD.MOV.U32 R59, RZ, RZ, R80 ;  /* 0x000000ffff3b7224 */ /* 0x000fce00078e0050 */
.L_x_1093:
[----:B------:R-:W-:Y:S05]  /*17a60*/  BSYNC.RECONVERGENT B1 ;  /* 0x0000000000017941 */ /* 0x000fea0003800200 */
.L_x_1092:
        /* <DEDUP_REMOVED lines=11> */
.L_x_1091:
        /* <DEDUP_REMOVED lines=22> */
.L_x_1100:
        /* <DEDUP_REMOVED lines=13> */
.L_x_1102:
[----:B------:R-:W-:Y:S05]  /*17d50*/  BSYNC.RECONVERGENT B2 ;  /* 0x0000000000027941 */ /* 0x000fea0003800200 */
.L_x_1101:
        /* <DEDUP_REMOVED lines=61> */
.L_x_1099:
[----:B------:R-:W-:Y:S05]  /*18130*/  BSYNC.RECONVERGENT B1 ;  /* 0x0000000000017941 */ /* 0x000fea0003800200 */
.L_x_1098:
        /* <DEDUP_REMOVED lines=13> */
.L_x_1097:
        /* <DEDUP_REMOVED lines=21> */
.L_x_1106:
        /* <DEDUP_REMOVED lines=13> */
.L_x_1108:
[----:B------:R-:W-:Y:S05]  /*18430*/  BSYNC.RECONVERGENT B2 ;  /* 0x0000000000027941 */ /* 0x000fea0003800200 */
.L_x_1107:
        /* <DEDUP_REMOVED lines=61> */
.L_x_1105:
[----:B------:R-:W-:Y:S05]  /*18810*/  BSYNC.RECONVERGENT B1 ;  /* 0x0000000000017941 */ /* 0x000fea0003800200 */
.L_x_1104:
        /* <DEDUP_REMOVED lines=11> */
.L_x_1103:
        /* <DEDUP_REMOVED lines=22> */
.L_x_1112:
        /* <DEDUP_REMOVED lines=13> */
.L_x_1114:
[----:B------:R-:W-:Y:S05]  /*18b00*/  BSYNC.RECONVERGENT B2 ;  /* 0x0000000000027941 */ /* 0x000fea0003800200 */
.L_x_1113:
        /* <DEDUP_REMOVED lines=8> */
[----:B------:R-:W-:Y:S02]  /*18b90*/  LOP3.LUT R125, R125, R142, R87, 0x96, !PT ;  /* 0x0000008e7d7d7212 */ /* 0x000fe400078e9657 */
[----:B------:R-:W-:Y:S01]  /*18ba0*/  IADD3 R87, PT, PT, R2, 0x3c6ef372, RZ ;  /* 0x3c6ef37202577810 */ /* 0x000fe20007ffe0ff */
[----:B------:R-:W-:Y:S01]  /*18bb0*/  IMAD.MOV.U32 R74, RZ, RZ, R122 ;  /* 0x000000ffff4a7224 */ /* 0x000fe200078e007a */
[----:B------:R-:W-:Y:S01]  /*18bc0*/  LOP3.LUT R143, R143, R124, R145, 0x96, !PT ;  /* 0x0000007c8f8f7212 */ /* 0x000fe200078e9691 */
[----:B------:R-:W-:-:S04]  /*18bd0*/  IMAD.WIDE.U32 R124, R125, -0x2daee0ad, RZ ;  /* 0xd2511f537d7c7825 */ /* 0x000fc800078e00ff */
[----:B------:R-:W-:Y:S02]  /*18be0*/  VIADD R145, R3, 0x76cf5d0a ;  /* 0x76cf5d0a03917836 */ /* 0x000fe40000000000 */
[----:B------:R-:W-:-:S03]  /*18bf0*/  IMAD.WIDE.U32 R142, R143, -0x326172a9, RZ ;  /* 0xcd9e8d578f8e7825 */ /* 0x000fc600078e00ff */
[----:B------:R-:W-:Y:S01]  /*18c00*/  LOP3.LUT R145, R145, R144, R125, 0x96, !PT ;  /* 0x0000009091917212 */ /* 0x000fe200078e967d */
[----:B------:R-:W-:Y:S01]  /*18c10*/  VIADD R125, R2, 0xdaa66d2b ;  /* 0xdaa66d2b027d7836 */ /* 0x000fe20000000000 */
[----:B------:R-:W-:Y:S02]  /*18c20*/  LOP3.LUT R144, R87, R86, R143, 0x96, !PT ;  /* 0x0000005657907212 */ /* 0x000fe400078e968f */
[----:B------:R-:W-:Y:S01]  /*18c30*/  IADD3 R143, PT, PT, R3, 0x32370b8f, RZ ;  /* 0x32370b8f038f7810 */ /* 0x000fe20007ffe0ff */
[----:B------:R-:W-:-:S04]  /*18c40*/  IMAD.WIDE.U32 R86, R145, -0x326172a9, RZ ;  /* 0xcd9e8d5791567825 */ /* 0x000fc800078e00ff */
[----:B------:R-:W-:Y:S01]  /*18c50*/  IMAD.WIDE.U32 R144, R144, -0x2daee0ad, RZ ;  /* 0xd2511f5390907825 */ /* 0x000fe200078e00ff */
[----:B------:R-:W-:Y:S02]  /*18c60*/  LOP3.LUT R125, R125, R142, R87, 0x96, !PT ;  /* 0x0000008e7d7d7212 */ /* 0x000fe400078e9657 */
[----:B------:R-:W-:Y:S02]  /*18c70*/  IADD3 R87, PT, PT, R2, 0x78dde6e4, RZ ;  /* 0x78dde6e402577810 */ /* 0x000fe40007ffe0ff */
[----:B------:R-:W-:Y:S01]  /*18c80*/  LOP3.LUT R143, R143, R124, R145, 0x96, !PT ;  /* 0x0000007c8f8f7212 */ /* 0x000fe200078e9691 */
[----:B------:R-:W-:-:S04]  /*18c90*/  IMAD.WIDE.U32 R124, R125, -0x2daee0ad, RZ ;  /* 0xd2511f537d7c7825 */ /* 0x000fc800078e00ff */
[----:B------:R-:W-:Y:S02]  /*18ca0*/  VIADD R145, R3, 0xed9eba14 ;  /* 0xed9eba1403917836 */ /* 0x000fe40000000000 */
[----:B------:R-:W-:-:S03]  /*18cb0*/  IMAD.WIDE.U32 R142, R143, -0x326172a9, RZ ;  /* 0xcd9e8d578f8e7825 */ /* 0x000fc600078e00ff */
[----:B------:R-:W-:Y:S01]  /*18cc0*/  LOP3.LUT R145, R145, R144, R125, 0x96, !PT ;  /* 0x0000009091917212 */ /* 0x000fe200078e967d */
[----:B------:R-:W-:Y:S01]  /*18cd0*/  VIADD R125, R2, 0x1715609d ;  /* 0x1715609d027d7836 */ /* 0x000fe20000000000 */
[----:B------:R-:W-:Y:S02]  /*18ce0*/  LOP3.LUT R144, R87, R86, R143, 0x96, !PT ;  /* 0x0000005657907212 */ /* 0x000fe400078e968f */
[----:B------:R-:W-:Y:S01]  /*18cf0*/  IADD3 R143, PT, PT, R3, -0x56f99767, RZ ;  /* 0xa9066899038f7810 */ /* 0x000fe20007ffe0ff */
        /* <DEDUP_REMOVED lines=26> */
[----:B------:R-:W-:-:S03]  /*18ea0*/  LOP3.LUT R70, R125, R142, R145, 0x96, !PT ;  /* 0x0000008e7d467212 */ /* 0x000fc600078e9691 */
[----:B------:R-:W-:Y:S01]  /*18eb0*/  IMAD.MOV.U32 R68, RZ, RZ, R144 ;  /* 0x000000ffff447224 */ /* 0x000fe200078e0090 */
[----:B------:R-:W-:Y:S02]  /*18ec0*/  LOP3.LUT R76, R143, R124, R87, 0x96, !PT ;  /* 0x0000007c8f4c7212 */ /* 0x000fe400078e9657 */
[----:B------:R-:W-:-:S07]  /*18ed0*/  MOV R80, R86 ;  /* 0x0000005600507202 */ /* 0x000fce0000000f00 */
.L_x_1111:
[----:B------:R-:W-:Y:S05]  /*18ee0*/  BSYNC.RECONVERGENT B1 ;  /* 0x0000000000017941 */ /* 0x000fea0003800200 */
.L_x_1110:
        /* <DEDUP_REMOVED lines=13> */
.L_x_1109:
[----:B------:R-:W-:Y:S02]  /*18fc0*/  F2FP.BF16.F32.PACK_AB R39, RZ, R87 ;  /* 0x00000057ff27723e */ /* 0x000fe400000010ff */
[----:B------:R-:W-:Y:S02]  /*18fd0*/  PRMT R38, R84, 0x5410, R38 ;  /* 0x0000541054267816 */ /* 0x000fe40000000026 */
[----:B------:R-:W-:Y:S02]  /*18fe0*/  PRMT R37, R82, 0x5410, R37 ;  /* 0x0000541052257816 */ /* 0x000fe40000000025 */
[----:B------:R-:W-:Y:S02]  /*18ff0*/  PRMT R36, R72, 0x5410, R36 ;  /* 0x0000541048247816 */ /* 0x000fe40000000024 */
[----:B------:R-:W-:Y:S01]  /*19000*/  PRMT R39, R141, 0x5410, R39 ;  /* 0x000054108d277816 */ /* 0x000fe20000000027 */
[----:B------:R-:W-:Y:S06]  /*19010*/  BRA `(.L_x_1115) ;  /* 0x0000003000f47947 */ /* 0x000fec0003800000 */
.L_x_1066:
        /* <DEDUP_REMOVED lines=20> */
.L_x_1119:
        /* <DEDUP_REMOVED lines=13> */
.L_x_1121:
[----:B------:R-:W-:Y:S05]  /*19230*/  BSYNC.RECONVERGENT B2 ;  /* 0x0000000000027941 */ /* 0x000fea0003800200 */
.L_x_1120:
        /* <DEDUP_REMOVED lines=61> */
.L_x_1118:
[----:B------:R-:W-:Y:S05]  /*19610*/  BSYNC.RECONVERGENT B1 ;  /* 0x0000000000017941 */ /* 0x000fea0003800200 */
.L_x_1117:
        /* <DEDUP_REMOVED lines=9> */
.L_x_1116:
        /* <DEDUP_REMOVED lines=17> */
.L_x_1125:
        /* <DEDUP_REMOVED lines=13> */
.L_x_1127:
[----:B------:R-:W-:Y:S05]  /*19890*/  BSYNC.RECONVERGENT B2 ;  /* 0x0000000000027941 */ /* 0x000fea0003800200 */
.L_x_1126:
        /* <DEDUP_REMOVED lines=8> */
[----:B------:R-:W-:Y:S01]  /*19920*/  IMAD.MOV.U32 R72, RZ, RZ, RZ ;  /* 0x000000ffff487224 */ /* 0x000fe200078e00ff */
[----:B------:R-:W-:Y:S01]  /*19930*/  LOP3.LUT R39, R39, R80, R85, 0x96, !PT ;  /* 0x0000005027277212 */ /* 0x000fe200078e9655 */
[----:B------:R-:W-:Y:S01]  /*19940*/  IMAD.WIDE.U32 R80, R37, -0x2daee0ad, RZ ;  /* 0xd2511f5325507825 */ /* 0x000fe200078e00ff */
[----:B------:R-:W-:-:S03]  /*19950*/  IADD3 R85, PT, PT, R3, 0x76cf5d0a, RZ ;  /* 0x76cf5d0a03557810 */ /* 0x000fc60007ffe0ff */
        /* <DEDUP_REMOVED lines=47> */
[----:B------:R-:W-:Y:S02]  /*19c50*/  MOV R38, R84 ;  /* 0x0000005400267202 */ /* 0x000fe40000000f00 */
[----:B------:R-:W-:-:S07]  /*19c60*/  LOP3.LUT R76, R37, R80, R85, 0x96, !PT ;  /* 0x00000050254c7212 */ /* 0x000fce00078e9655 */
.L_x_1124:
[----:B------:R-:W-:Y:S05]  /*19c70*/  BSYNC.RECONVERGENT B1 ;  /* 0x0000000000017941 */ /* 0x000fea0003800200 */
.L_x_1123:
        /* <DEDUP_REMOVED lines=10> */
.L_x_1122:
        /* <DEDUP_REMOVED lines=17> */
.L_x_1131:
        /* <DEDUP_REMOVED lines=13> */
.L_x_1133:
[----:B------:R-:W-:Y:S05]  /*19f00*/  BSYNC.RECONVERGENT B2 ;  /* 0x0000000000027941 */ /* 0x000fea0003800200 */
.L_x_1132:
        /* <DEDUP_REMOVED lines=8> */
[----:B------:R-:W-:-:S04]  /*19f90*/  LOP3.LUT R37, R37, R84, R125, 0x96, !PT ;  /* 0x0000005425257212 */ /* 0x000fc800078e967d */
[----:B------:R-:W-:Y:S01]  /*19fa0*/  LOP3.LUT R84, R83, R82, R87, 0x96, !PT ;  /* 0x0000005253547212 */ /* 0x000fe200078e9657 */
[----:B------:R-:W-:Y:S01]  /*19fb0*/  IMAD.WIDE.U32 R82, R37, -0x2daee0ad, RZ ;  /* 0xd2511f5325527825 */ /* 0x000fe200078e00ff */
[----:B------:R-:W-:-:S03]  /*19fc0*/  IADD3 R37, PT, PT, R2, 0x3c6ef372, RZ ;  /* 0x3c6ef37202257810 */ /* 0x000fc60007ffe0ff */
[----:B------:R-:W-:Y:S02]  /*19fd0*/  VIADD R87, R3, 0x76cf5d0a ;  /* 0x76cf5d0a03577836 */ /* 0x000fe40000000000 */
[----:B------:R-:W-:-:S03]  /*19fe0*/  IMAD.WIDE.U32 R84, R84, -0x326172a9, RZ ;  /* 0xcd9e8d5754547825 */ /* 0x000fc600078e00ff */
        /* <DEDUP_REMOVED lines=45> */
[----:B------:R-:W-:Y:S01]  /*1a2c0*/  MOV R37, R38 ;  /* 0x0000002600257202 */ /* 0x000fe20000000f00 */
[----:B------:R-:W-:-:S07]  /*1a2d0*/  IMAD.MOV.U32 R38, RZ, RZ, R86 ;  /* 0x000000ffff267224 */ /* 0x000fce00078e0056 */
.L_x_1130:
[----:B------:R-:W-:Y:S05]  /*1a2e0*/  BSYNC.RECONVERGENT B1 ;  /* 0x0000000000017941 */ /* 0x000fea0003800200 */
.L_x_1129:
        /* <DEDUP_REMOVED lines=9> */
.L_x_1128:
        /* <DEDUP_REMOVED lines=17> */
.L_x_1137:
        /* <DEDUP_REMOVED lines=13> */
.L_x_1139:
[----:B------:R-:W-:Y:S05]  /*1a560*/  BSYNC.RECONVERGENT B2 ;  /* 0x0000000000027941 */ /* 0x000fea0003800200 */
.L_x_1138:
[----:B------:R-:W-:Y:S01]  /*1a570*/  IMAD.WIDE.U32 R86, R90, -0x326172a9, RZ ;  /* 0xcd9e8d575a567825 */ /* 0x000fe200078e00ff */
[----:B------:R-:W-:Y:S02]  /*1a580*/  LOP3.LUT R142, R49, R85, R3, 0x96, !PT ;  /* 0x00000055318e7212 */ /* 0x000fe400078e9603 */
[C---:B------:R-:W-:Y:S01]  /*1a590*/  IADD3 R85, PT, PT, R2.reuse, -0x61c88647, RZ ;  /* 0x9e3779b902557810 */ /* 0x040fe20007ffe0ff */
[----:B------:R-:W-:Y:S01]  /*1a5a0*/  VIADD R95, R2, 0x3c6ef372 ;  /* 0x3c6ef372025f7836 */ /* 0x000fe20000000000 */
[----:B------:R-:W-:Y:S01]  /*1a5b0*/  LOP3.LUT R124, R43, R87, R2, 0x96, !PT ;  /* 0x000000572b7c7212 */ /* 0x000fe200078e9602 */
[----:B------:R-:W-:Y:S01]  /*1a5c0*/  IMAD.WIDE.U32 R142, R142, -0x326172a9, RZ ;  /* 0xcd9e8d578e8e7825 */ /* 0x000fe200078e00ff */
[----:B------:R-:W-:-:S03]  /*1a5d0*/  IADD3 R117, PT, PT, R3, 0x76cf5d0a, RZ ;  /* 0x76cf5d0a03757810 */ /* 0x000fc60007ffe0ff */
[----:B------:R-:W-:Y:S01]  /*1a5e0*/  IMAD.WIDE.U32 R124, R124, -0x2daee0ad, RZ ;  /* 0xd2511f537c7c7825 */ /* 0x000fe200078e00ff */
[----:B------:R-:W-:-:S03]  /*1a5f0*/  LOP3.LUT R85, R85, R86, R143, 0x96, !PT ;  /* 0x0000005655557212 */ /* 0x000fc600078e968f */
[----:B------:R-:W-:Y:S02]  /*1a600*/  VIADD R87, R3, 0xbb67ae85 ;  /* 0xbb67ae8503577836 */ /* 0x000fe40000000000 */
[----:B------:R-:W-:Y:S02]  /*1a610*/  IMAD.MOV.U32 R58, RZ, RZ, R38 ;  /* 0x000000ffff3a7224 */ /* 0x000fe400078e0026 */
[----:B------:R-:W-:Y:S01]  /*1a620*/  IMAD.MOV.U32 R80, RZ, RZ, RZ ;  /* 0x000000ffff507224 */ /* 0x000fe200078e00ff */
[----:B------:R-:W-:Y:S01]  /*1a630*/  LOP3.LUT R87, R87, R84, R125, 0x96, !PT ;  /* 0x0000005457577212 */ /* 0x000fe200078e967d */
[----:B------:R-:W-:-:S04]  /*1a640*/  IMAD.WIDE.U32 R84, R85, -0x2daee0ad, RZ ;  /* 0xd2511f5355547825 */ /* 0x000fc800078e00ff */
[----:B------:R-:W-:Y:S01]  /*1a650*/  IMAD.WIDE.U32 R86, R87, -0x326172a9, RZ ;  /* 0xcd9e8d5757567825 */ /* 0x000fe200078e00ff */
[----:B------:R-:W-:Y:S02]  /*1a660*/  LOP3.LUT R117, R117, R124, R85, 0x96, !PT ;  /* 0x0000007c75757212 */ /* 0x000fe400078e9655 */
[----:B------:R-:W-:Y:S02]  /*1a670*/  IADD3 R85, PT, PT, R2, -0x255992d5, RZ ;  /* 0xdaa66d2b02557810 */ /* 0x000fe40007ffe0ff */
        /* <DEDUP_REMOVED lines=10> */
[----:B------:R-:W-:Y:S02]  /*1a720*/  LOP3.LUT R117, R117, R124, R85, 0x96, !PT ;  /* 0x0000007c75757212 */ /* 0x000fe400078e9655 */
[----:B------:R-:W-:Y:S02]  /*1a730*/  IADD3 R85, PT, PT, R2, 0x1715609d, RZ ;  /* 0x1715609d02557810 */ /* 0x000fe40007ffe0ff */
[----:B------:R-:W-:Y:S01]  /*1a740*/  LOP3.LUT R95, R95, R142, R87, 0x96, !PT ;  /* 0x0000008e5f5f7212 */ /* 0x000fe200078e9657 */
[----:B------:R-:W-:Y:S01]  /*1a750*/  IMAD.WIDE.U32 R142, R117, -0x326172a9, RZ ;  /* 0xcd9e8d57758e7825 */ /* 0x000fe200078e00ff */
[----:B------:R-:W-:-:S03]  /*1a760*/  IADD3 R117, PT, PT, R3, 0x646e171e, RZ ;  /* 0x646e171e03757810 */ /* 0x000fc60007ffe0ff */
        /* <DEDUP_REMOVED lines=20> */
[----:B------:R-:W-:Y:S02]  /*1a8b0*/  IADD3 R85, PT, PT, R2, -0x700cb87f, RZ ;  /* 0x8ff3478102557810 */ /* 0x000fe40007ffe0ff */
        /* <DEDUP_REMOVED lines=8> */
.L_x_1136:
[----:B------:R-:W-:Y:S05]  /*1a940*/  BSYNC.RECONVERGENT B1 ;  /* 0x0000000000017941 */ /* 0x000fea0003800200 */
.L_x_1135:
        /* <DEDUP_REMOVED lines=10> */
.L_x_1134:
        /* <DEDUP_REMOVED lines=17> */
.L_x_1143:
        /* <DEDUP_REMOVED lines=13> */
.L_x_1145:
[----:B------:R-:W-:Y:S05]  /*1abd0*/  BSYNC.RECONVERGENT B2 ;  /* 0x0000000000027941 */ /* 0x000fea0003800200 */
.L_x_1144:
        /* <DEDUP_REMOVED lines=61> */
.L_x_1142:
[----:B------:R-:W-:Y:S05]  /*1afb0*/  BSYNC.RECONVERGENT B1 ;  /* 0x0000000000017941 */ /* 0x000fea0003800200 */
.L_x_1141:
        /* <DEDUP_REMOVED lines=9> */
.L_x_1140:
        /* <DEDUP_REMOVED lines=17> */
.L_x_1149:
        /* <DEDUP_REMOVED lines=13> */
.L_x_1151:
[----:B------:R-:W-:Y:S05]  /*1b230*/  BSYNC.RECONVERGENT B2 ;  /* 0x0000000000027941 */ /* 0x000fea0003800200 */
.L_x_1150:
        /* <DEDUP_REMOVED lines=61> */
.L_x_1148:
[----:B------:R-:W-:Y:S05]  /*1b610*/  BSYNC.RECONVERGENT B1 ;  /* 0x0000000000017941 */ /* 0x000fea0003800200 */
.L_x_1147:
        /* <DEDUP_REMOVED lines=10> */
.L_x_1146:
        /* <DEDUP_REMOVED lines=17> */
.L_x_1155:
        /* <DEDUP_REMOVED lines=13> */
.L_x_1157:
[----:B------:R-:W-:Y:S05]  /*1b8a0*/  BSYNC.RECONVERGENT B2 ;  /* 0x0000000000027941 */ /* 0x000fea0003800200 */
.L_x_1156:
        /* <DEDUP_REMOVED lines=61> */
.L_x_1154:
[----:B------:R-:W-:Y:S05]  /*1bc80*/  BSYNC.RECONVERGENT B1 ;  /* 0x0000000000017941 */ /* 0x000fea0003800200 */
.L_x_1153:
        /* <DEDUP_REMOVED lines=9> */
.L_x_1152:
        /* <DEDUP_REMOVED lines=17> */
.L_x_1161:
        /* <DEDUP_REMOVED lines=13> */
.L_x_1163:
[----:B------:R-:W-:Y:S05]  /*1bf00*/  BSYNC.RECONVERGENT B2 ;  /* 0x0000000000027941 */ /* 0x000fea0003800200 */
.L_x_1162:
[----:B------:R-:W-:Y:S01]  /*1bf10*/  IMAD.WIDE.U32 R124, R90, -0x326172a9, RZ ;  /* 0xcd9e8d575a7c7825 */ /* 0x000fe200078e00ff */
[----:B------:R-:W-:Y:S02]  /*1bf20*/  LOP3.LUT R144, R49, R87, R3, 0x96, !PT ;  /* 0x0000005731907212 */ /* 0x000fe400078e9603 */
[C---:B------:R-:W-:Y:S01]  /*1bf30*/  IADD3 R87, PT, PT, R2.reuse, -0x61c88647, RZ ;  /* 0x9e3779b902577810 */ /* 0x040fe20007ffe0ff */
[----:B------:R-:W-:Y:S01]  /*1bf40*/  VIADD R141, R2, 0x3c6ef372 ;  /* 0x3c6ef372028d7836 */ /* 0x000fe20000000000 */
[----:B------:R-:W-:Y:S01]  /*1bf50*/  LOP3.LUT R142, R43, R125, R2, 0x96, !PT ;  /* 0x0000007d2b8e7212 */ /* 0x000fe200078e9602 */
[----:B------:R-:W-:-:S04]  /*1bf60*/  IMAD.WIDE.U32 R144, R144, -0x326172a9, RZ ;  /* 0xcd9e8d5790907825 */ /* 0x000fc800078e00ff */
[----:B------:R-:W-:Y:S01]  /*1bf70*/  IMAD.WIDE.U32 R142, R142, -0x2daee0ad, RZ ;  /* 0xd2511f538e8e7825 */ /* 0x000fe200078e00ff */
[----:B------:R-:W-:-:S03]  /*1bf80*/  LOP3.LUT R87, R87, R124, R145, 0x96, !PT ;  /* 0x0000007c57577212 */ /* 0x000fc600078e9691 */
[----:B------:R-:W-:Y:S02]  /*1bf90*/  VIADD R125, R3, 0xbb67ae85 ;  /* 0xbb67ae85037d7836 */ /* 0x000fe40000000000 */
[----:B------:R-:W-:Y:S02]  /*1bfa0*/  IMAD.MOV.U32 R74, RZ, RZ, R38 ;  /* 0x000000ffff4a7224 */ /* 0x000fe400078e0026 */
[----:B------:R-:W-:Y:S01]  /*1bfb0*/  IMAD.MOV.U32 R78, RZ, RZ, RZ ;  /* 0x000000ffff4e7224 */ /* 0x000fe200078e00ff */
[----:B------:R-:W-:Y:S01]  /*1bfc0*/  LOP3.LUT R125, R125, R86, R143, 0x96, !PT ;  /* 0x000000567d7d7212 */ /* 0x000fe200078e968f */
[----:B------:R-:W-:Y:S01]  /*1bfd0*/  IMAD.WIDE.U32 R86, R87, -0x2daee0ad, RZ ;  /* 0xd2511f5357567825 */ /* 0x000fe200078e00ff */
[----:B------:R-:W-:-:S03]  /*1bfe0*/  IADD3 R143, PT, PT, R3, 0x76cf5d0a, RZ ;  /* 0x76cf5d0a038f7810 */ /* 0x000fc60007ffe0ff */
[----:B------:R-:W-:Y:S01]  /*1bff0*/  IMAD.WIDE.U32 R124, R125, -0x326172a9, RZ ;  /* 0xcd9e8d577d7c7825 */ /* 0x000fe200078e00ff */
[----:B------:R-:W-:Y:S02]  /*1c000*/  LOP3.LUT R143, R143, R142, R87, 0x96, !PT ;  /* 0x0000008e8f8f7212 */ /* 0x000fe400078e9657 */
[----:B------:R-:W-:Y:S02]  /*1c010*/  IADD3 R87, PT, PT, R2, -0x255992d5, RZ ;  /* 0xdaa66d2b02577810 */ /* 0x000fe40007ffe0ff */
        /* <DEDUP_REMOVED lines=10> */
[----:B------:R-:W-:Y:S02]  /*1c0c0*/  LOP3.LUT R143, R143, R142, R87, 0x96, !PT ;  /* 0x0000008e8f8f7212 */ /* 0x000fe400078e9657 */
[----:B------:R-:W-:Y:S02]  /*1c0d0*/  IADD3 R87, PT, PT, R2, 0x1715609d, RZ ;  /* 0x1715609d02577810 */ /* 0x000fe40007ffe0ff */
        /* <DEDUP_REMOVED lines=8> */
[----:B------:R-:W-:-:S03]  /*1c160*/  IADD3 R143, PT, PT, R3, 0x646e171e, RZ ;  /* 0x646e171e038f7810 */ /* 0x000fc60007ffe0ff */
        /* <DEDUP_REMOVED lines=23> */
.L_x_1160:
[----:B------:R-:W-:Y:S05]  /*1c2e0*/  BSYNC.RECONVERGENT B1 ;  /* 0x0000000000017941 */ /* 0x000fea0003800200 */
.L_x_1159:
        /* <DEDUP_REMOVED lines=10> */
.L_x_1158:
[----:B------:R-:W-:Y:S02]  /*1c390*/  F2FP.BF16.F32.PACK_AB R86, RZ, R87 ;  /* 0x00000057ff56723e */ /* 0x000fe400000010ff */
[----:B------:R-:W-:Y:S02]  /*1c3a0*/  MOV R80, R38 ;  /* 0x0000002600507202 */ /* 0x000fe40000000f00 */
[----:B------:R-:W-:Y:S02]  /*1c3b0*/  PRMT R36, R36, 0x5410, R39 ;  /* 0x0000541024247816 */ /* 0x000fe40000000027 */
[----:B------:R-:W-:Y:S02]  /*1c3c0*/  PRMT R38, R82, 0x5410, R84 ;  /* 0x0000541052267816 */ /* 0x000fe40000000054 */
[----:B------:R-:W-:Y:S02]  /*1c3d0*/  PRMT R37, R37, 0x5410, R72 ;  /* 0x0000541025257816 */ /* 0x000fe40000000048 */
[----:B------:R-:W-:-:S07]  /*1c3e0*/  PRMT R39, R122, 0x5410, R86 ;  /* 0x000054107a277816 */ /* 0x000fce0000000056 */
.L_x_1115:
[----:B------:R-:W0:Y:S02]  /*1c3f0*/  LDC.64 R124, c[0x0][0x3a8] ;  /* 0x0000ea00ff7c7b82 */ /* 0x000e240000000a00 */
[----:B0-----:R-:W-:-:S05]  /*1c400*/  IMAD.WIDE.U32 R124, R66, 0x10, R124 ;  /* 0x00000010427c7825 */ /* 0x001fca00078e007c */
[----:B------:R2:W-:Y:S01]  /*1c410*/  STG.E.128 desc[UR8][R124.64], R36 ;  /* 0x000000247c007986 */ /* 0x0005e2000c101d08 */
[----:B------:R-:W-:Y:S05]  /*1c420*/  @!P0 BRA `(.L_x_1064) ;  /* 0x0000000000508947 */ /* 0x000fea0003800000 */
[----:B--2---:R-:W-:Y:S01]  /*1c430*/  IMAD.U32 R39, R61, 0x10000, RZ ;  /* 0x000100003d277824 */ /* 0x004fe200078e00ff */
        /* <DEDUP_REMOVED lines=19> */
.L_x_1064:
[----:B------:R-:W-:Y:S05]  /*1c570*/  BSYNC.RECONVERGENT B0 ;  /* 0x0000000000007941 */ /* 0x000fea0003800200 */
.L_x_1063:
        /* <DEDUP_REMOVED lines=135> */
.L_x_1165:
[----:B------:R-:W-:Y:S05]  /*1cdf0*/  BSYNC.RECONVERGENT B0 ;  /* 0x0000000000007941 */ /* 0x000fea0003800200 */
.L_x_1164:
        /* <DEDUP_REMOVED lines=11> */
[----:B------:R0:W1:Y:S03]  /*1ceb0*/  LDS.64 R36, [R0+UR4] ;  /* 0x0000000400247984 */ /* 0x0000660008000a00 */
.L_x_1167:
[----:B------:R-:W-:Y:S05]  /*1cec0*/  BSYNC.RECONVERGENT B0 ;  /* 0x0000000000007941 */ /* 0x000fea0003800200 */
.L_x_1166:
[----:B------:R-:W2:Y:S01]  /*1ced0*/  SHFL.DOWN PT, R39, R72, 0x4, 0x1f ;  /* 0x08801f0048277f89 */ /* 0x000ea200000e0000 */
[----:B------:R-:W-:Y:S02]  /*1cee0*/  ISETP.NE.AND P0, PT, R62, RZ, PT ;  /* 0x000000ff3e00720c */ /* 0x000fe40003f05270 */
[----:B------:R-:W-:Y:S01]  /*1cef0*/  ISETP.NE.AND P4, PT, RZ, UR14, PT ;  /* 0x0000000eff007c0c */ /* 0x000fe2000bf85270 */
[----:B-1----:R-:W1:Y:S04]  /*1cf00*/  SHFL.DOWN PT, R125, R36, 0x4, 0x1f ;  /* 0x08801f00247d7f89 */ /* 0x002e6800000e0000 */
[----:B0-----:R-:W0:Y:S01]  /*1cf10*/  SHFL.DOWN PT, R0, R37, 0x4, 0x1f ;  /* 0x08801f0025007f89 */ /* 0x001e2200000e0000 */
[----:B--2---:R-:W-:Y:S01]  /*1cf20*/  IMAD.IADD R38, R39, 0x1, R72 ;  /* 0x0000000127267824 */ /* 0x004fe200078e0248 */
[----:B------:R-:W-:-:S02]  /*1cf30*/  I2FP.F32.S32 R84, R39 ;  /* 0x0000002700547245 */ /* 0x000fc40000201400 */
[----:B------:R-:W-:Y:S02]  /*1cf40*/  I2FP.F32.S32 R39, R72 ;  /* 0x0000004800277245 */ /* 0x000fe40000201400 */
[----:B------:R-:W-:Y:S01]  /*1cf50*/  I2FP.F32.S32 R66, R38 ;  /* 0x0000002600427245 */ /* 0x000fe20000201400 */
[----:B------:R-:W2:Y:S01]  /*1cf60*/  SHFL.DOWN PT, R143, R38, 0x2, 0x1f ;  /* 0x08401f00268f7f89 */ /* 0x000ea200000e0000 */
[C---:B-1----:R-:W-:Y:S01]  /*1cf70*/  FMUL.FTZ R86, R125.reuse, R84 ;  /* 0x000000547d567220 */ /* 0x042fe20000410000 */
[----:B------:R-:W-:Y:S01]  /*1cf80*/  FADD.FTZ R125, -R125, R36 ;  /* 0x000000247d7d7221 */ /* 0x000fe20000010100 */
[----:B------:R-:W1:Y:S01]  /*1cf90*/  MUFU.RCP R82, R66 ;  /* 0x0000004200527308 */ /* 0x000e620000001000 */
[----:B0-----:R-:W-:Y:S01]  /*1cfa0*/  FADD.FTZ R37, R0, R37 ;  /* 0x0000002500257221 */ /* 0x001fe20000010000 */
[----:B------:R-:W-:Y:S01]  /*1cfb0*/  FFMA.FTZ R141, R39, R36, R86 ;  /* 0x00000024278d7223 */ /* 0x000fe20000010056 */
        /* <DEDUP_REMOVED lines=22> */
[----:B------:R-:W-:Y:S02]  /*1d120*/  FMUL.FTZ R66, R66, R143 ;  /* 0x0000008f42427220 */ /* 0x000fe40000410000 */
[----:B------:R-:W-:Y:S02]  /*1d130*/  I2FP.F32.S32 R38, R38 ;  /* 0x0000002600267245 */ /* 0x000fe40000201400 */
[----:B------:R-:W-:-:S04]  /*1d140*/  FFMA.FTZ R66, R72, R66, R125 ;  /* 0x0000004248427223 */ /* 0x000fc8000001007d */
[----:B------:R-:W1:Y:S01]  /*1d150*/  MUFU.RCP R38, R38 ;  /* 0x0000002600267308 */ /* 0x000e620000001000 */
        /* <DEDUP_REMOVED lines=35> */
[--C-:B------:R-:W-:Y:S01]  /*1d390*/  FADD.FTZ R141, R93, -R64.reuse ;  /* 0x800000405d8d7221 */ /* 0x100fe20000010000 */
[----:B------:R-:W-:Y:S01]  /*1d3a0*/  SHF.L.U32 R82, R34, 0x10, RZ ;  /* 0x0000001022527819 */ /* 0x000fe200000006ff */
[----:B------:R-:W-:Y:S01]  /*1d3b0*/  IMAD.U32 R72, R98, 0x10000, RZ ;  /* 0x0001000062487824 */ /* 0x000fe200078e00ff */
[----:B------:R-:W-:Y:S01]  /*1d3c0*/  SHF.L.U32 R122, R35, 0x10, RZ ;  /* 0x00000010237a7819 */ /* 0x000fe200000006ff */
[C---:B------:R-:W-:Y:S01]  /*1d3d0*/  FMUL.FTZ R123, R0.reuse, R123 ;  /* 0x0000007b007b7220 */ /* 0x040fe20000410000 */
[----:B------:R-:W-:Y:S02]  /*1d3e0*/  IMAD.U32 R86, R99, 0x10000, RZ ;  /* 0x0001000063567824 */ /* 0x000fe400078e00ff */
[----:B------:R-:W-:Y:S01]  /*1d3f0*/  FMUL.FTZ R141, R0, R141 ;  /* 0x0000008d008d7220 */ /* 0x000fe20000410000 */
[----:B------:R-:W-:Y:S01]  /*1d400*/  FADD.FTZ R37, R51, -R64 ;  /* 0x8000004033257221 */ /* 0x000fe20000010000 */
[----:B------:R-:W-:Y:S01]  /*1d410*/  FFMA.FTZ R84, R123, R72, R82 ;  /* 0x000000487b547223 */ /* 0x000fe20000010052 */
[----:B------:R-:W-:Y:S01]  /*1d420*/  FADD.FTZ R39, R55, -R64 ;  /* 0x8000004037277221 */ /* 0x000fe20000010000 */
[----:B------:R-:W-:Y:S01]  /*1d430*/  FFMA.FTZ R142, R141, R86, R122 ;  /* 0x000000568d8e7223 */ /* 0x000fe2000001007a */
[----:B------:R-:W-:Y:S01]  /*1d440*/  SHF.L.U32 R38, R32, 0x10, RZ ;  /* 0x0000001020267819 */ /* 0x000fe200000006ff */
[----:B------:R-:W0:Y:S01]  /*1d450*/  LDC.64 R122, c[0x0][0x428] ;  /* 0x00010a00ff7a7b82 */ /* 0x000e220000000a00 */
[----:B------:R-:W-:Y:S01]  /*1d460*/  SHF.L.U32 R66, R33, 0x10, RZ ;  /* 0x0000001021427819 */ /* 0x000fe200000006ff */
[----:B------:R-:W-:-:S02]  /*1d470*/  IMAD.U32 R36, R96, 0x10000, RZ ;  /* 0x0001000060247824 */ /* 0x000fc400078e00ff */
[C---:B------:R-:W-:Y:S01]  /*1d480*/  FMUL.FTZ R37, R0.reuse, R37 ;  /* 0x0000002500257220 */ /* 0x040fe20000410000 */
[----:B------:R-:W-:Y:S02]  /*1d490*/  IMAD.U32 R62, R97, 0x10000, RZ ;  /* 0x00010000613e7824 */ /* 0x000fe400078e00ff */
[----:B------:R-:W-:Y:S01]  /*1d4a0*/  FMUL.FTZ R39, R0, R39 ;  /* 0x0000002700277220 */ /* 0x000fe20000410000 */
[----:B------:R-:W-:Y:S01]  /*1d4b0*/  FADD.FTZ R141, R91, -R64 ;  /* 0x800000405b8d7221 */ /* 0x000fe20000010000 */
[----:B------:R-:W-:Y:S01]  /*1d4c0*/  FFMA.FTZ R36, R37, R36, R38 ;  /* 0x0000002425247223 */ /* 0x000fe20000010026 */
[----:B------:R-:W-:Y:S01]  /*1d4d0*/  FADD.FTZ R143, R121, -R64 ;  /* 0x80000040798f7221 */ /* 0x000fe20000010000 */
[----:B------:R-:W-:Y:S01]  /*1d4e0*/  FFMA.FTZ R66, R39, R62, R66 ;  /* 0x0000003e27427223 */ /* 0x000fe20000010042 */
[--C-:B------:R-:W-:Y:S01]  /*1d4f0*/  FADD.FTZ R37, R53, -R64.reuse ;  /* 0x8000004035257221 */ /* 0x100fe20000010000 */
[----:B------:R-:W-:Y:S01]  /*1d500*/  FADD.FTZ R39, R57, -R64 ;  /* 0x8000004039277221 */ /* 0x000fe20000010000 */
[----:B------:R-:W-:Y:S01]  /*1d510*/  SHF.L.U32 R124, R140, 0x10, RZ ;  /* 0x000000108c7c7819 */ /* 0x000fe200000006ff */
[----:B------:R-:W-:Y:S01]  /*1d520*/  IMAD.U32 R86, R44, 0x10000, RZ ;  /* 0x000100002c567824 */ /* 0x000fe200078e00ff */
[----:B------:R-:W-:Y:S01]  /*1d530*/  SHF.L.U32 R146, R138, 0x10, RZ ;  /* 0x000000108a927819 */ /* 0x000fe200000006ff */
[----:B------:R-:W-:Y:S01]  /*1d540*/  IMAD.U32 R144, R139, 0x10000, RZ ;  /* 0x000100008b907824 */ /* 0x000fe200078e00ff */
[----:B------:R-:W-:Y:S01]  /*1d550*/  SHF.L.U32 R62, R47, 0x10, RZ ;  /* 0x000000102f3e7819 */ /* 0x000fe200000006ff */
[C---:B------:R-:W-:Y:S01]  /*1d560*/  FMUL.FTZ R143, R0.reuse, R143 ;  /* 0x0000008f008f7220 */ /* 0x040fe20000410000 */
[----:B------:R-:W-:Y:S01]  /*1d570*/  SHF.L.U32 R82, R45, 0x10, RZ ;  /* 0x000000102d527819 */ /* 0x000fe200000006ff */
[----:B------:R-:W-:Y:S01]  /*1d580*/  FMUL.FTZ R141, R0, R141 ;  /* 0x0000008d008d7220 */ /* 0x000fe20000410000 */
[----:B------:R-:W-:-:S02]  /*1d590*/  IMAD.U32 R38, R48, 0x10000, RZ ;  /* 0x0001000030267824 */ /* 0x000fc400078e00ff */
[----:B------:R-:W-:Y:S01]  /*1d5a0*/  FMUL.FTZ R39, R0, R39 ;  /* 0x0000002700277220 */ /* 0x000fe20000410000 */
[----:B------:R-:W-:Y:S02]  /*1d5b0*/  IMAD.U32 R72, R46, 0x10000, RZ ;  /* 0x000100002e487824 */ /* 0x000fe400078e00ff */
        /* <DEDUP_REMOVED lines=12> */
.L_x_1170:
[----:B------:R-:W-:Y:S05]  /*1d680*/  BSYNC.RECONVERGENT B0 ;  /* 0x0000000000007941 */ /* 0x000fea0003800200 */
.L_x_1169:
[----:B------:R-:W-:Y:S01]  /*1d690*/  ISETP.NE.AND P0, PT, R120, RZ, PT ;  /* 0x000000ff7800720c */ /* 0x000fe20003f05270 */
[----:B------:R-:W-:-:S12]  /*1d6a0*/  BSSY.RECONVERGENT B0, `(.L_x_1171) ;  /* 0x0000032000007945 */ /* 0x000fd80003800200 */
[----:B------:R-:W-:Y:S05]  /*1d6b0*/  @!P0 BRA `(.L_x_1172) ;  /* 0x0000000000c08947 */ /* 0x000fea0003800000 */
[--C-:B0-----:R-:W-:Y:S01]  /*1d6c0*/  FADD.FTZ R123, R101, -R64.reuse ;  /* 0x80000040657b7221 */ /* 0x101fe20000010000 */
[----:B------:R-:W-:Y:S01]  /*1d6d0*/  SHF.L.U32 R72, R30, 0x10, RZ ;  /* 0x000000101e487819 */ /* 0x000fe200000006ff */
[----:B------:R-:W-:Y:S02]  /*1d6e0*/  IMAD.U32 R82, R26, 0x10000, RZ ;  /* 0x000100001a527824 */ /* 0x000fe400078e00ff */
[--C-:B------:R-:W-:Y:S01]  /*1d6f0*/  FADD.FTZ R141, R105, -R64.reuse ;  /* 0x80000040698d7221 */ /* 0x100fe20000010000 */
[----:B------:R-:W-:Y:S01]  /*1d700*/  FMUL.FTZ R123, R0, R123 ;  /* 0x0000007b007b7220 */ /* 0x000fe20000410000 */
[--C-:B------:R-:W-:Y:S01]  /*1d710*/  FADD.FTZ R37, R63, -R64.reuse ;  /* 0x800000403f257221 */ /* 0x100fe20000010000 */
[----:B------:R-:W-:Y:S01]  /*1d720*/  FADD.FTZ R39, R67, -R64 ;  /* 0x8000004043277221 */ /* 0x000fe20000010000 */
[----:B------:R-:W-:Y:S01]  /*1d730*/  SHF.L.U32 R86, R31, 0x10, RZ ;  /* 0x000000101f567819 */ /* 0x000fe200000006ff */
[----:B------:R-:W-:Y:S01]  /*1d740*/  FFMA.FTZ R84, R123, R72, R82 ;  /* 0x000000487b547223 */ /* 0x000fe20000010052 */
[----:B------:R-:W-:Y:S01]  /*1d750*/  SHF.L.U32 R36, R28, 0x10, RZ ;  /* 0x000000101c247819 */ /* 0x000fe200000006ff */
[----:B------:R-:W0:Y:S01]  /*1d760*/  LDC.64 R122, c[0x0][0x428] ;  /* 0x00010a00ff7a7b82 */ /* 0x000e220000000a00 */
[----:B------:R-:W-:Y:S01]  /*1d770*/  SHF.L.U32 R62, R29, 0x10, RZ ;  /* 0x000000101d3e7819 */ /* 0x000fe200000006ff */
[----:B------:R-:W-:-:S02]  /*1d780*/  IMAD.U32 R120, R27, 0x10000, RZ ;  /* 0x000100001b787824 */ /* 0x000fc400078e00ff */
[----:B------:R-:W-:Y:S01]  /*1d790*/  FMUL.FTZ R141, R0, R141 ;  /* 0x0000008d008d7220 */ /* 0x000fe20000410000 */
[----:B------:R-:W-:Y:S02]  /*1d7a0*/  IMAD.U32 R38, R24, 0x10000, RZ ;  /* 0x0001000018267824 */ /* 0x000fe400078e00ff */
[C---:B------:R-:W-:Y:S01]  /*1d7b0*/  FMUL.FTZ R37, R0.reuse, R37 ;  /* 0x0000002500257220 */ /* 0x040fe20000410000 */
[----:B------:R-:W-:Y:S02]  /*1d7c0*/  IMAD.U32 R66, R25, 0x10000, RZ ;  /* 0x0001000019427824 */ /* 0x000fe400078e00ff */
[----:B------:R-:W-:Y:S01]  /*1d7d0*/  FMUL.FTZ R39, R0, R39 ;  /* 0x0000002700277220 */ /* 0x000fe20000410000 */
[----:B------:R-:W-:Y:S01]  /*1d7e0*/  FFMA.FTZ R124, R141, R86, R120 ;  /* 0x000000568d7c7223 */ /* 0x000fe20000010078 */
[----:B------:R-:W-:Y:S01]  /*1d7f0*/  FFMA.FTZ R36, R37, R36, R38 ;  /* 0x0000002425247223 */ /* 0x000fe20000010026 */
[----:B------:R-:W-:Y:S01]  /*1d800*/  FADD.FTZ R141, R103, -R64 ;  /* 0x80000040678d7221 */ /* 0x000fe20000010000 */
[----:B------:R-:W-:Y:S01]  /*1d810*/  FFMA.FTZ R66, R39, R62, R66 ;  /* 0x0000003e27427223 */ /* 0x000fe20000010042 */
[--C-:B------:R-:W-:Y:S01]  /*1d820*/  FADD.FTZ R143, R107, -R64.reuse ;  /* 0x800000406b8f7221 */ /* 0x100fe20000010000 */
        /* <DEDUP_REMOVED lines=25> */
.L_x_1172:
[----:B------:R-:W-:Y:S05]  /*1d9c0*/  BSYNC.RECONVERGENT B0 ;  /* 0x0000000000007941 */ /* 0x000fea0003800200 */
.L_x_1171:
[----:B------:R-:W-:Y:S04]  /*1d9d0*/  BSSY.RECONVERGENT B0, `(.L_x_1173) ;  /* 0x0000032000007945 */ /* 0x000fe80003800200 */
[----:B------:R-:W-:Y:S05]  /*1d9e0*/  @!P2 BRA `(.L_x_1174) ;  /* 0x0000000000c0a947 */ /* 0x000fea0003800000 */
[--C-:B01----:R-:W-:Y:S01]  /*1d9f0*/  FADD.FTZ R123, R109, -R64.reuse ;  /* 0x800000406d7b7221 */ /* 0x103fe20000010000 */
        /* <DEDUP_REMOVED lines=29> */
[----:B------:R-:W-:Y:S01]  /*1dbd0*/  FMUL.FTZ R143, R0, R143 ;  /* 0x0000008f008f7220 */ /* 0x000fe20000410000 */
[----:B------:R-:W-:Y:S01]  /*1dbe0*/  SHF.L.U32 R82, R126, 0x10, RZ ;  /* 0x000000107e527819 */ /* 0x000fe200000006ff */
[----:B------:R-:W-:Y:S01]  /*1dbf0*/  FMUL.FTZ R141, R0, R141 ;  /* 0x0000008d008d7220 */ /* 0x000fe20000410000 */
[----:B------:R-:W-:-:S02]  /*1dc00*/  IMAD.U32 R38, R129, 0x10000, RZ ;  /* 0x0001000081267824 */ /* 0x000fc400078e00ff */
[C---:B------:R-:W-:Y:S01]  /*1dc10*/  FMUL.FTZ R39, R0.reuse, R39 ;  /* 0x0000002700277220 */ /* 0x040fe20000410000 */
        /* <DEDUP_REMOVED lines=13> */
.L_x_1174:
[----:B------:R-:W-:Y:S05]  /*1dcf0*/  BSYNC.RECONVERGENT B0 ;  /* 0x0000000000007941 */ /* 0x000fea0003800200 */
.L_x_1173:
[----:B------:R-:W-:Y:S04]  /*1dd00*/  BSSY.RECONVERGENT B0, `(.L_x_1168) ;  /* 0x0000031000007945 */ /* 0x000fe80003800200 */
[----:B------:R-:W-:Y:S05]  /*1dd10*/  @!P3 BRA `(.L_x_1175) ;  /* 0x0000000000bcb947 */ /* 0x000fea0003800000 */
[----:B012---:R-:W0:Y:S01]  /*1dd20*/  LDC.64 R36, c[0x0][0x428] ;  /* 0x00010a00ff247b82 */ /* 0x007e220000000a00 */
[--C-:B------:R-:W-:Y:S01]  /*1dd30*/  FADD.FTZ R145, R117, -R64.reuse ;  /* 0x8000004075917221 */ /* 0x100fe20000010000 */
[--C-:B------:R-:W-:Y:S01]  /*1dd40*/  FADD.FTZ R39, R79, -R64.reuse ;  /* 0x800000404f277221 */ /* 0x100fe20000010000 */
[--C-:B------:R-:W-:Y:S01]  /*1dd50*/  FADD.FTZ R141, R83, -R64.reuse ;  /* 0x80000040538d7221 */ /* 0x100fe20000010000 */
[--C-:B------:R-:W-:Y:S01]  /*1dd60*/  FADD.FTZ R123, R81, -R64.reuse ;  /* 0x80000040517b7221 */ /* 0x100fe20000010000 */
[--C-:B------:R-:W-:Y:S01]  /*1dd70*/  FADD.FTZ R143, R85, -R64.reuse ;  /* 0x80000040558f7221 */ /* 0x100fe20000010000 */
[--C-:B------:R-:W-:Y:S01]  /*1dd80*/  FADD.FTZ R147, R119, -R64.reuse ;  /* 0x8000004077937221 */ /* 0x100fe20000010000 */
[--C-:B------:R-:W-:Y:S01]  /*1dd90*/  FADD.FTZ R149, R95, -R64.reuse ;  /* 0x800000405f957221 */ /* 0x100fe20000010000 */
[----:B------:R-:W-:Y:S01]  /*1dda0*/  FADD.FTZ R151, R87, -R64 ;  /* 0x8000004057977221 */ /* 0x000fe20000010000 */
[----:B------:R-:W-:Y:S01]  /*1ddb0*/  SHF.L.U32 R72, R14, 0x10, RZ ;  /* 0x000000100e487819 */ /* 0x000fe200000006ff */
[----:B------:R-:W-:Y:S01]  /*1ddc0*/  IMAD.U32 R82, R10, 0x10000, RZ ;  /* 0x000100000a527824 */ /* 0x000fe200078e00ff */
[----:B------:R-:W-:Y:S01]  /*1ddd0*/  SHF.L.U32 R38, R12, 0x10, RZ ;  /* 0x000000100c267819 */ /* 0x000fe200000006ff */
[----:B------:R-:W-:Y:S01]  /*1dde0*/  FMUL.FTZ R145, R0, R145 ;  /* 0x0000009100917220 */ /* 0x000fe20000410000 */
[----:B------:R-:W-:Y:S01]  /*1ddf0*/  SHF.L.U32 R64, R13, 0x10, RZ ;  /* 0x000000100d407819 */ /* 0x000fe200000006ff */
[----:B------:R-:W-:-:S02]  /*1de00*/  IMAD.U32 R62, R8, 0x10000, RZ ;  /* 0x00010000083e7824 */ /* 0x000fc400078e00ff */
[C---:B------:R-:W-:Y:S01]  /*1de10*/  FMUL.FTZ R39, R0.reuse, R39 ;  /* 0x0000002700277220 */ /* 0x040fe20000410000 */
[----:B------:R-:W-:Y:S02]  /*1de20*/  IMAD.U32 R66, R9, 0x10000, RZ ;  /* 0x0001000009427824 */ /* 0x000fe400078e00ff */
        /* <DEDUP_REMOVED lines=19> */
[----:B------:R-:W-:Y:S01]  /*1df60*/  FFMA.FTZ R39, R149, R120, R122 ;  /* 0x0000007895277223 */ /* 0x000fe2000001007a */
[----:B------:R-:W-:Y:S01]  /*1df70*/  FFMA.FTZ R124, R151, R124, R142 ;  /* 0x0000007c977c7223 */ /* 0x000fe2000001008e */
[----:B------:R-:W-:Y:S01]  /*1df80*/  FFMA.FTZ R147, R147, R84, R86 ;  /* 0x0000005493937223 */ /* 0x000fe20000010056 */
[----:B------:R-:W-:Y:S01]  /*1df90*/  FFMA.FTZ R143, R143, R66, R72 ;  /* 0x000000428f8f7223 */ /* 0x000fe20000010048 */
[----:B------:R-:W-:Y:S01]  /*1dfa0*/  FFMA.FTZ R141, R123, R0, R38 ;  /* 0x000000007b8d7223 */ /* 0x000fe20000010026 */
[----:B0-----:R-:W-:Y:S01]  /*1dfb0*/  IMAD.WIDE.U32 R122, R125, 0x10, R36 ;  /* 0x000000107d7a7825 */ /* 0x001fe200078e0024 */
[----:B------:R-:W-:Y:S02]  /*1dfc0*/  F2FP.BF16.F32.PACK_AB R39, R124, R39 ;  /* 0x000000277c27723e */ /* 0x000fe400000010ff */
[----:B------:R-:W-:Y:S02]  /*1dfd0*/  F2FP.BF16.F32.PACK_AB R38, R147, R82 ;  /* 0x000000529326723e */ /* 0x000fe400000010ff */
[----:B------:R-:W-:-:S02]  /*1dfe0*/  F2FP.BF16.F32.PACK_AB R37, R143, R64 ;  /* 0x000000408f25723e */ /* 0x000fc400000010ff */
[----:B------:R-:W-:-:S05]  /*1dff0*/  F2FP.BF16.F32.PACK_AB R36, R141, R62 ;  /* 0x0000003e8d24723e */ /* 0x000fca00000010ff */
[----:B------:R3:W-:Y:S02]  /*1e000*/  STG.E.128 desc[UR8][R122.64], R36 ;  /* 0x000000247a007986 */ /* 0x0007e4000c101d08 */
.L_x_1175:
[----:B------:R-:W-:Y:S05]  /*1e010*/  BSYNC.RECONVERGENT B0 ;  /* 0x0000000000007941 */ /* 0x000fea0003800200 */
.L_x_1168:
[----:B0123--:R-:W0:Y:S01]  /*1e020*/  LDC.64 R36, c[0x0][0x380] ;  /* 0x0000e000ff247b82 */ /* 0x00fe220000000a00 */
[----:B------:R-:W-:Y:S01]  /*1e030*/  UPLOP3.LUT UP1, UPT, UPT, UPT, UP1, 0x40, 0x4 ;  /* 0x000000000004789c */ /* 0x000fe20003f2e810 */
[----:B0-----:R-:W-:-:S04]  /*1e040*/  IADD3 R40, PT, PT, R40, R36, RZ ;  /* 0x0000002428287210 */ /* 0x001fc80007ffe0ff */
[----:B------:R-:W-:-:S13]  /*1e050*/  ISETP.GE.AND P0, PT, R40, R37, PT ;  /* 0x000000252800720c */ /* 0x000fda0003f06270 */
[----:B------:R-:W-:Y:S05]  /*1e060*/  @!P0 BRA `(.L_x_1176) ;  /* 0xfffffe2c00908947 */ /* 0x000fea000383ffff */
[----:B------:R-:W-:Y:S05]  /*1e070*/  EXIT ;  /* 0x000000000000794d */ /* 0x000fea0003800000 */
.L_x_1177:
        /* <DEDUP_REMOVED lines=16> */
.L_x_27470:


//--------------------- .text._ZN10layer_norm13ln_fwd_kernelINS_13Kernel_traitsI13__nv_bfloat16S2_S2_S2_fjLj8192ELj1ELj1ELj8ELj16ENS_18Kernel_traits_baseILj8192ES2_S2_S2_S2_fjLj256EEEEELb1ELb0ELb1ELb1EEEvNS_9FwdParamsE --------------------------
	.section	.text._ZN10layer_norm13ln_fwd_kernelINS_13Kernel_traitsI13__nv_bfloat16S2_S2_S2_fjLj8192ELj1ELj1ELj8ELj16ENS_18Kernel_traits_baseILj8192ES2_S2_S2_S2_fjLj256EEEEELb1ELb0ELb1ELb1EEEvNS_9FwdParamsE,"ax",@progbits
	.align	128
        .global         _ZN10layer_norm13ln_fwd_kernelINS_13Kernel_traitsI13__nv_bfloat16S2_S2_S2_fjLj8192ELj1ELj1ELj8ELj16ENS_18Kernel_traits_baseILj8192ES2_S2_S2_S2_fjLj256EEEEELb1ELb0ELb1ELb1EEEvNS_9FwdParamsE
        .type           _ZN10layer_norm13ln_fwd_kernelINS_13Kernel_traitsI13__nv_bfloat16S2_S2_S2_fjLj8192ELj1ELj1ELj8ELj16ENS_18Kernel_traits_baseILj8192ES2_S2_S2_S2_fjLj256EEEEELb1ELb0ELb1ELb1EEEvNS_9FwdParamsE,@function
        .size           _ZN10layer_norm13ln_fwd_kernelINS_13Kernel_traitsI13__nv_bfloat16S2_S2_S2_fjLj8192ELj1ELj1ELj8ELj16ENS_18Kernel_traits_baseILj8192ES2_S2_S2_S2_fjLj256EEEEELb1ELb0ELb1ELb1EEEvNS_9FwdParamsE,(.L_x_27471 - _ZN10layer_norm13ln_fwd_kernelINS_13Kernel_traitsI13__nv_bfloat16S2_S2_S2_fjLj8192ELj1ELj1ELj8ELj16ENS_18Kernel_traits_baseILj8192ES2_S2_S2_S2_fjLj256EEEEELb1ELb0ELb1ELb1EEEvNS_9FwdParamsE)
        .other          _ZN10layer_norm13ln_fwd_kernelINS_13Kernel_traitsI13__nv_bfloat16S2_S2_S2_fjLj8192ELj1ELj1ELj8ELj16ENS_18Kernel_traits_baseILj8192ES2_S2_S2_S2_fjLj256EEEEELb1ELb0ELb1ELb1EEEvNS_9FwdParamsE,@"STO_CUDA_ENTRY STV_DEFAULT"
_ZN10layer_norm13ln_fwd_kernelINS_13Kernel_traitsI13__nv_bfloat16S2_S2_S2_fjLj8192ELj1ELj1ELj8ELj16ENS_18Kernel_traits_baseILj8192ES2_S2_S2_S2_fjLj256EEEEELb1ELb0ELb1ELb1EEEvNS_9FwdParamsE:
.text._ZN10layer_norm13ln_fwd_kernelINS_13Kernel_traitsI13__nv_bfloat16S2_S2_S2_fjLj8192ELj1ELj1ELj8ELj16ENS_18Kernel_traits_baseILj8192ES2_S2_S2_S2_fjLj256EEEEELb1ELb0ELb1ELb1EEEvNS_9FwdParamsE:
[----:B------:R-:W-:Y:S01]  /*0000*/  LDC R1, c[0x0][0x37c] ;  /* 0x0000df00ff017b82 */ /* 0x000fe20000000800 */
[----:B------:R-:W0:Y:S01]  /*0010*/  LDCU.64 UR4, c[0x0][0x438] ;  /* 0x00008700ff0477ac */ /* 0x000e220008000a00 */
[----:B------:R-:W1:Y:S06]  /*0020*/  S2R R103, SR_TID.X ;  /* 0x0000000000677919 */ /* 0x000e6c0000002100 */
[----:B------:R-:W1:Y:S01]  /*0030*/  LDC.64 R8, c[0x0][0x3d0] ;  /* 0x0000f400ff087b82 */ /* 0x000e620000000a00 */
[----:B------:R-:W2:Y:S01]  /*0040*/  LDCU.64 UR20, c[0x0][0x358] ;  /* 0x00006b00ff1477ac */ /* 0x000ea20008000a00 */
[----:B0-----:R-:W-:Y:S01]  /*0050*/  ISETP.NE.U32.AND P0, PT, RZ, UR4, PT ;  /* 0x00000004ff007c0c */ /* 0x001fe2000bf05070 */
[----:B------:R-:W0:Y:S03]  /*0060*/  LDCU.U8 UR4, c[0x0][0x464] ;  /* 0x00008c80ff0477ac */ /* 0x000e260008000000 */
[----:B------:R-:W-:-:S13]  /*0070*/  ISETP.NE.AND.EX P0, PT, RZ, UR5, PT, P0 ;  /* 0x00000005ff007c0c */ /* 0x000fda000bf05300 */
[C-C-:B-1----:R-:W-:Y:S01]  /*0080*/  @P0 IMAD.WIDE.U32 R6, R103.reuse, 0x10, R8.reuse ;  /* 0x0000001067060825 */ /* 0x142fe200078e0008 */
[----:B------:R-:W1:Y:S04]  /*0090*/  LDC R87, c[0x0][0x458] ;  /* 0x00011600ff577b82 */ /* 0x000e680000000800 */
[----:B--2---:R-:W5:Y:S04]  /*00a0*/  @P0 LDG.E.128 R48, desc[UR20][R6.64] ;  /* 0x0000001406300981 */ /* 0x004f68000c1e1d00 */
[----:B------:R-:W5:Y:S01]  /*00b0*/  @P0 LDG.E.128 R44, desc[UR20][R6.64+0x1000] ;  /* 0x00100014062c0981 */ /* 0x000f62000c1e1d00 */
[----:B------:R-:W2:Y:S03]  /*00c0*/  LDC R12, c[0x0][0x45c] ;  /* 0x00011700ff0c7b82 */ /* 0x000ea60000000800 */
[----:B------:R-:W5:Y:S04]  /*00d0*/  @P0 LDG.E.128 R40, desc[UR20][R6.64+0x2000] ;  /* 0x0020001406280981 */ /* 0x000f68000c1e1d00 */
[----:B------:R3:W5:Y:S01]  /*00e0*/  @P0 LDG.E.128 R36, desc[UR20][R6.64+0x3000] ;  /* 0x0030001406240981 */ /* 0x000762000c1e1d00 */
[----:B------:R-:W3:Y:S01]  /*00f0*/  @P0 LDC.64 R10, c[0x0][0x438] ;  /* 0x00010e00ff0a0b82 */ /* 0x000ee20000000a00 */
[----:B------:R-:W4:Y:S01]  /*0100*/  LDCU.64 UR18, c[0x0][0x450] ;  /* 0x00008a00ff1277ac */ /* 0x000f220008000a00 */
[----:B0-----:R-:W-:Y:S01]  /*0110*/  ISETP.NE.AND P1, PT, RZ, UR4, PT ;  /* 0x00000004ff007c0c */ /* 0x001fe2000bf25270 */
[----:B------:R-:W-:Y:S01]  /*0120*/  @!P0 IMAD.WIDE.U32 R8, R103, 0x10, R8 ;  /* 0x0000001067088825 */ /* 0x000fe200078e0008 */
[----:B------:R-:W0:Y:S11]  /*0130*/  LDCU UR4, c[0x0][0x384] ;  /* 0x00007080ff0477ac */ /* 0x000e360008000800 */
[----:B-1----:R-:W-:Y:S01]  /*0140*/  @P1 MOV R4, R87 ;  /* 0x0000005700041202 */ /* 0x002fe20000000f00 */
[----:B--2---:R-:W-:-:S02]  /*0150*/  @P1 IMAD.MOV.U32 R5, RZ, RZ, R12 ;  /* 0x000000ffff051224 */ /* 0x004fc400078e000c */
[----:B----4-:R-:W-:Y:S02]  /*0160*/  IMAD.U32 R2, RZ, RZ, UR18 ;  /* 0x00000012ff027e24 */ /* 0x010fe4000f8e00ff */
[----:B------:R-:W-:Y:S02]  /*0170*/  IMAD.U32 R3, RZ, RZ, UR19 ;  /* 0x00000013ff037e24 */ /* 0x000fe4000f8e00ff */
[----:B------:R-:W5:Y:S01]  /*0180*/  @P1 LDG.E.64 R4, desc[UR20][R4.64] ;  /* 0x0000001404041981 */ /* 0x000f62000c1e1b00 */
[----:B---3--:R-:W-:Y:S01]  /*0190*/  @P0 IMAD.WIDE.U32 R6, R103, 0x10, R10 ;  /* 0x0000001067060825 */ /* 0x008fe200078e000a */
[----:B------:R-:W0:Y:S02]  /*01a0*/  S2UR UR7, SR_CTAID.X ;  /* 0x00000000000779c3 */ /* 0x000e240000002500 */
[----:B------:R-:W5:Y:S04]  /*01b0*/  @P1 LDG.E.64 R2, desc[UR20][R2.64] ;  /* 0x0000001402021981 */ /* 0x000f68000c1e1b00 */
[----:B------:R1:W5:Y:S02]  /*01c0*/  @P0 LDG.E.128 R32, desc[UR20][R6.64] ;  /* 0x0000001406200981 */ /* 0x000364000c1e1d00 */
[----:B------:R-:W2:Y:S02]  /*01d0*/  @P1 LDC R11, c[0x0][0x460] ;  /* 0x00011800ff0b1b82 */ /* 0x000ea40000000800 */
[----:B------:R1:W5:Y:S04]  /*01e0*/  @P0 LDG.E.128 R28, desc[UR20][R6.64+0x1000] ;  /* 0x00100014061c0981 */ /* 0x000368000c1e1d00 */
[----:B------:R1:W5:Y:S04]  /*01f0*/  @P0 LDG.E.128 R24, desc[UR20][R6.64+0x2000] ;  /* 0x0020001406180981 */ /* 0x000368000c1e1d00 */
[----:B------:R1:W5:Y:S04]  /*0200*/  @P0 LDG.E.128 R20, desc[UR20][R6.64+0x3000] ;  /* 0x0030001406140981 */ /* 0x000368000c1e1d00 */
[----:B------:R1:W5:Y:S04]  /*0210*/  @!P0 LDG.E.128 R48, desc[UR20][R8.64] ;  /* 0x0000001408308981 */ /* 0x000368000c1e1d00 */
[----:B------:R1:W5:Y:S04]  /*0220*/  @!P0 LDG.E.128 R44, desc[UR20][R8.64+0x1000] ;  /* 0x00100014082c8981 */ /* 0x000368000c1e1d00 */
[----:B------:R1:W5:Y:S04]  /*0230*/  @!P0 LDG.E.128 R40, desc[UR20][R8.64+0x2000] ;  /* 0x0020001408288981 */ /* 0x000368000c1e1d00 */
[----:B------:R1:W5:Y:S01]  /*0240*/  @!P0 LDG.E.128 R36, desc[UR20][R8.64+0x3000] ;  /* 0x0030001408248981 */ /* 0x000362000c1e1d00 */
[----:B0-----:R-:W-:-:S06]  /*0250*/  UISETP.GE.AND UP0, UPT, UR7, UR4, UPT ;  /* 0x000000040700728c */ /* 0x001fcc000bf06270 */
[----:B------:R-:W-:-:S13]  /*0260*/  PLOP3.LUT P2, PT, PT, PT, UP0, 0x80, 0x8 ;  /* 0x000000000008781c */ /* 0x000fda0003f4f008 */
[----:B-12---:R-:W-:Y:S05]  /*0270*/  @P2 EXIT ;  /* 0x000000000000294d */ /* 0x006fea0003800000 */
[----:B------:R-:W0:Y:S01]  /*0280*/  LDC R74, c[0x0][0x360] ;  /* 0x0000d800ff4a7b82 */ /* 0x000e220000000800 */
[----:B-----5:R-:W-:Y:S02]  /*0290*/  @P1 IADD3 R87, P2, PT, R4, R11, RZ ;  /* 0x0000000b04571210 */ /* 0x020fe40007f5e0ff */
[----:B------:R-:W-:Y:S02]  /*02a0*/  @!P0 CS2R R34, SRZ ;  /* 0x0000000000228805 */ /* 0x000fe4000001ff00 */
[----:B------:R-:W-:Y:S02]  /*02b0*/  @P1 R2UR UR18, R2 ;  /* 0x00000000021212ca */ /* 0x000fe400000e0000 */
[----:B------:R-:W-:Y:S02]  /*02c0*/  @!P0 CS2R R32, SRZ ;  /* 0x0000000000208805 */ /* 0x000fe4000001ff00 */
[----:B------:R-:W-:Y:S01]  /*02d0*/  @P1 R2UR UR19, R3 ;  /* 0x00000000031312ca */ /* 0x000fe200000e0000 */
[----:B------:R-:W-:-:S02]  /*02e0*/  @P1 IMAD.X R12, RZ, RZ, R5, P2 ;  /* 0x000000ffff0c1224 */ /* 0x000fc400010e0605 */
[----:B------:R-:W-:Y:S01]  /*02f0*/  HFMA2 R18, -RZ, RZ, 0, 0 ;  /* 0x00000000ff127431 */ /* 0x000fe200000001ff */
[----:B------:R-:W-:Y:S02]  /*0300*/  PRMT R17, R51, 0x7632, R17 ;  /* 0x0000763233117816 */ /* 0x000fe40000000011 */
[----:B------:R-:W-:Y:S02]  /*0310*/  @!P0 CS2R R30, SRZ ;  /* 0x00000000001e8805 */ /* 0x000fe4000001ff00 */
[----:B------:R-:W-:Y:S02]  /*0320*/  PRMT R16, R50, 0x7632, R16 ;  /* 0x0000763232107816 */ /* 0x000fe40000000010 */
[----:B------:R-:W-:Y:S02]  /*0330*/  @!P0 CS2R R28, SRZ ;  /* 0x00000000001c8805 */ /* 0x000fe4000001ff00 */
[----:B------:R-:W-:Y:S02]  /*0340*/  SHF.R.U64 R75, R87, 0x2, R12 ;  /* 0x00000002574b7819 */ /* 0x000fe4000000120c */
[----:B------:R-:W-:-:S02]  /*0350*/  @!P0 CS2R R26, SRZ ;  /* 0x00000000001a8805 */ /* 0x000fc4000001ff00 */
[----:B------:R-:W-:Y:S02]  /*0360*/  SHF.R.U32.HI R73, RZ, 0x2, R12 ;  /* 0x00000002ff497819 */ /* 0x000fe4000001160c */
[----:B------:R-:W-:Y:S01]  /*0370*/  @!P0 CS2R R24, SRZ ;  /* 0x0000000000188805 */ /* 0x000fe2000001ff00 */
[----:B------:R-:W-:Y:S01]  /*0380*/  UIADD3 UR4, UPT, UPT, UR18, -0x61c88647, URZ ;  /* 0x9e3779b912047890 */ /* 0x000fe2000fffe0ff */
[----:B------:R-:W-:Y:S01]  /*0390*/  IMAD.HI.U32 R2, R75, -0x2daee0ad, RZ ;  /* 0xd2511f534b027827 */ /* 0x000fe200078e00ff */
[----:B------:R-:W-:Y:S01]  /*03a0*/  UIADD3 UR5, UPT, UPT, UR19, -0x4498517b, URZ ;  /* 0xbb67ae8513057890 */ /* 0x000fe2000fffe0ff */
[----:B------:R-:W-:Y:S02]  /*03b0*/  LOP3.LUT R87, R87, 0x3, RZ, 0xc0, !PT ;  /* 0x0000000357577812 */ /* 0x000fe400078ec0ff */
[----:B------:R-:W-:Y:S01]  /*03c0*/  @!P0 CS2R R22, SRZ ;  /* 0x0000000000168805 */ /* 0x000fe2000001ff00 */
[----:B------:R-:W-:Y:S01]  /*03d0*/  IMAD R6, R75, -0x2daee0ad, RZ ;  /* 0xd2511f534b067824 */ /* 0x000fe200078e02ff */
[----:B------:R-:W-:-:S02]  /*03e0*/  LOP3.LUT R2, R2, UR19, RZ, 0x3c, !PT ;  /* 0x0000001302027c12 */ /* 0x000fc4000f8e3cff */
[----:B------:R-:W-:Y:S01]  /*03f0*/  @!P0 CS2R R20, SRZ ;  /* 0x0000000000148805 */ /* 0x000fe2000001ff00 */
[----:B0-----:R-:W-:Y:S01]  /*0400*/  IMAD R74, R74, UR7, R103 ;  /* 0x000000074a4a7c24 */ /* 0x001fe2000f8e0267 */
[----:B------:R-:W-:Y:S01]  /*0410*/  PRMT R15, R49, 0x7632, R15 ;  /* 0x00007632310f7816 */ /* 0x000fe2000000000f */
[----:B------:R-:W-:Y:S01]  /*0420*/  UPLOP3.LUT UP1, UPT, UPT, UPT, UPT, 0x40, 0x4 ;  /* 0x000000000004789c */ /* 0x000fe20003f2e870 */
[----:B------:R-:W-:Y:S01]  /*0430*/  IMAD.HI.U32 R3, R2, -0x326172a9, RZ ;  /* 0xcd9e8d5702037827 */ /* 0x000fe200078e00ff */
[----:B------:R-:W-:Y:S01]  /*0440*/  PRMT R14, R48, 0x7632, R14 ;  /* 0x00007632300e7816 */ /* 0x000fe2000000000e */
[----:B------:R-:W0:Y:S01]  /*0450*/  LDCU UR22, c[0x0][0x404] ;  /* 0x00008080ff1677ac */ /* 0x000e220008000800 */
[----:B------:R-:W-:Y:S01]  /*0460*/  PRMT R13, R35, 0x7632, R13 ;  /* 0x00007632230d7816 */ /* 0x000fe2000000000d */
[----:B------:R-:W-:Y:S01]  /*0470*/  IMAD.HI.U32 R0, R74, -0x326172a9, RZ ;  /* 0xcd9e8d574a007827 */ /* 0x000fe200078e00ff */
[----:B------:R-:W-:Y:S01]  /*0480*/  PRMT R12, R34, 0x7632, R12 ;  /* 0x00007632220c7816 */ /* 0x000fe2000000000c */
[----:B------:R-:W1:Y:S01]  /*0490*/  LDCU UR23, c[0x0][0x388] ;  /* 0x00007100ff1777ac */ /* 0x000e620008000800 */
[----:B------:R-:W-:Y:S01]  /*04a0*/  PRMT R11, R33, 0x7632, R11 ;  /* 0x00007632210b7816 */ /* 0x000fe2000000000b */
[----:B------:R-:W-:Y:S01]  /*04b0*/  IMAD R4, R74, -0x326172a9, RZ ;  /* 0xcd9e8d574a047824 */ /* 0x000fe200078e02ff */
[----:B------:R-:W-:Y:S01]  /*04c0*/  LOP3.LUT R0, R73, UR18, R0, 0x96, !PT ;  /* 0x0000001249007c12 */ /* 0x000fe2000f8e9600 */
[----:B------:R-:W-:Y:S01]  /*04d0*/  IMAD R7, R2, -0x326172a9, RZ ;  /* 0xcd9e8d5702077824 */ /* 0x000fe200078e02ff */
[----:B------:R-:W2:Y:S02]  /*04e0*/  LDCU.U8 UR24, c[0x0][0x410] ;  /* 0x00008200ff1877ac */ /* 0x000ea40008000000 */
[----:B------:R-:W-:Y:S01]  /*04f0*/  LOP3.LUT R3, R4, UR4, R3, 0x96, !PT ;  /* 0x0000000404037c12 */ /* 0x000fe2000f8e9603 */
[C---:B------:R-:W-:Y:S01]  /*0500*/  IMAD.HI.U32 R5, R0.reuse, -0x2daee0ad, RZ ;  /* 0xd2511f5300057827 */ /* 0x040fe200078e00ff */
[----:B------:R-:W-:Y:S01]  /*0510*/  UIADD3 UR4, UPT, UPT, UR18, 0x3c6ef372, URZ ;  /* 0x3c6ef37212047890 */ /* 0x000fe2000fffe0ff */
[----:B------:R-:W3:Y:S02]  /*0520*/  LDCU UR25, c[0x0][0x400] ;  /* 0x00008000ff1977ac */ /* 0x000ee40008000800 */
[----:B------:R-:W-:Y:S01]  /*0530*/  IMAD R9, R0, -0x2daee0ad, RZ ;  /* 0xd2511f5300097824 */ /* 0x000fe200078e02ff */
[----:B------:R-:W-:Y:S01]  /*0540*/  LOP3.LUT R5, R6, UR5, R5, 0x96, !PT ;  /* 0x0000000506057c12 */ /* 0x000fe2000f8e9605 */
[----:B------:R-:W-:Y:S01]  /*0550*/  IMAD.HI.U32 R4, R3, -0x2daee0ad, RZ ;  /* 0xd2511f5303047827 */ /* 0x000fe200078e00ff */
[----:B------:R-:W-:Y:S01]  /*0560*/  UIADD3 UR5, UPT, UPT, UR19, 0x76cf5d0a, URZ ;  /* 0x76cf5d0a13057890 */ /* 0x000fe2000fffe0ff */
[----:B------:R-:W4:Y:S02]  /*0570*/  LDCU.64 UR16, c[0x0][0x408] ;  /* 0x00008100ff1077ac */ /* 0x000f240008000a00 */
[----:B------:R-:W-:-:S03]  /*0580*/  IMAD.HI.U32 R0, R5, -0x326172a9, RZ ;  /* 0xcd9e8d5705007827 */ /* 0x000fc600078e00ff */
[----:B------:R-:W-:Y:S01]  /*0590*/  LOP3.LUT R4, R9, UR5, R4, 0x96, !PT ;  /* 0x0000000509047c12 */ /* 0x000fe2000f8e9604 */
[----:B------:R-:W-:Y:S01]  /*05a0*/  UIADD3 UR5, UPT, UPT, UR18, -0x255992d5, URZ ;  /* 0xdaa66d2b12057890 */ /* 0x000fe2000fffe0ff */
[----:B------:R-:W-:Y:S01]  /*05b0*/  LOP3.LUT R0, R7, UR4, R0, 0x96, !PT ;  /* 0x0000000407007c12 */ /* 0x000fe2000f8e9600 */
[----:B------:R-:W-:Y:S01]  /*05c0*/  UIADD3 UR4, UPT, UPT, UR19, 0x32370b8f, URZ ;  /* 0x32370b8f13047890 */ /* 0x000fe2000fffe0ff */
[----:B------:R-:W-:Y:S01]  /*05d0*/  IMAD R6, R3, -0x2daee0ad, RZ ;  /* 0xd2511f5303067824 */ /* 0x000fe200078e02ff */
[----:B------:R-:W-:Y:S01]  /*05e0*/  PRMT R9, R32, 0x7632, R9 ;  /* 0x0000763220097816 */ /* 0x000fe20000000009 */
[----:B------:R-:W-:Y:S01]  /*05f0*/  IMAD R5, R5, -0x326172a9, RZ ;  /* 0xcd9e8d5705057824 */ /* 0x000fe200078e02ff */
[----:B------:R-:W0:Y:S01]  /*0600*/  LDCU.128 UR8, c[0x0][0x3f0] ;  /* 0x00007e00ff0877ac */ /* 0x000e220008000c00 */
[----:B------:R-:W-:Y:S01]  /*0610*/  IMAD.HI.U32 R2, R4, -0x326172a9, RZ ;  /* 0xcd9e8d5704027827 */ /* 0x000fe200078e00ff */
[----:B------:R-:W0:Y:S03]  /*0620*/  LDCU.64 UR14, c[0x0][0x3a0] ;  /* 0x00007400ff0e77ac */ /* 0x000e260008000a00 */
[----:B------:R-:W-:Y:S01]  /*0630*/  IMAD.HI.U32 R3, R0, -0x2daee0ad, RZ ;  /* 0xd2511f5300037827 */ /* 0x000fe200078e00ff */
[----:B------:R-:W-:Y:S01]  /*0640*/  LOP3.LUT R2, R5, UR5, R2, 0x96, !PT ;  /* 0x0000000505027c12 */ /* 0x000fe2000f8e9602 */
[----:B------:R-:W-:-:S02]  /*0650*/  UIADD3 UR5, UPT, UPT, UR18, 0x78dde6e4, URZ ;  /* 0x78dde6e412057890 */ /* 0x000fc4000fffe0ff */
[----:B------:R-:W-:Y:S01]  /*0660*/  IMAD R7, R0, -0x2daee0ad, RZ ;  /* 0xd2511f5300077824 */ /* 0x000fe200078e02ff */
[----:B------:R-:W-:Y:S01]  /*0670*/  LOP3.LUT R3, R6, UR4, R3, 0x96, !PT ;  /* 0x0000000406037c12 */ /* 0x000fe2000f8e9603 */
[----:B------:R-:W-:Y:S01]  /*0680*/  UIADD3 UR4, UPT, UPT, UR19, -0x126145ec, URZ ;  /* 0xed9eba1413047890 */ /* 0x000fe2000fffe0ff */
[----:B------:R-:W-:Y:S01]  /*0690*/  IMAD.HI.U32 R6, R2, -0x2daee0ad, RZ ;  /* 0xd2511f5302067827 */ /* 0x000fe200078e00ff */
[----:B------:R-:W0:Y:S03]  /*06a0*/  LDCU.64 UR12, c[0x0][0x380] ;  /* 0x00007000ff0c77ac */ /* 0x000e260008000a00 */
[----:B------:R-:W-:Y:S01]  /*06b0*/  IMAD R5, R4, -0x326172a9, RZ ;  /* 0xcd9e8d5704057824 */ /* 0x000fe200078e02ff */
[----:B------:R-:W-:Y:S01]  /*06c0*/  LOP3.LUT R6, R7, UR4, R6, 0x96, !PT ;  /* 0x0000000407067c12 */ /* 0x000fe2000f8e9606 */
[----:B------:R-:W-:Y:S01]  /*06d0*/  IMAD.HI.U32 R0, R3, -0x326172a9, RZ ;  /* 0xcd9e8d5703007827 */ /* 0x000fe200078e00ff */
[----:B------:R-:W-:-:S03]  /*06e0*/  UIADD3 UR4, UPT, UPT, UR18, 0x1715609d, URZ ;  /* 0x1715609d12047890 */ /* 0x000fc6000fffe0ff */
[----:B------:R-:W-:Y:S01]  /*06f0*/  IMAD R4, R3, -0x326172a9, RZ ;  /* 0xcd9e8d5703047824 */ /* 0x000fe200078e02ff */
[----:B------:R-:W-:Y:S01]  /*0700*/  LOP3.LUT R0, R5, UR5, R0, 0x96, !PT ;  /* 0x0000000505007c12 */ /* 0x000fe2000f8e9600 */
[----:B------:R-:W-:Y:S01]  /*0710*/  UIADD3 UR5, UPT, UPT, UR19, -0x56f99767, URZ ;  /* 0xa906689913057890 */ /* 0x000fe2000fffe0ff */
[----:B------:R-:W-:Y:S02]  /*0720*/  IMAD R5, R2, -0x2daee0ad, RZ ;  /* 0xd2511f5302057824 */ /* 0x000fe400078e02ff */
[----:B------:R-:W-:-:S04]  /*0730*/  IMAD.HI.U32 R3, R6, -0x326172a9, RZ ;  /* 0xcd9e8d5706037827 */ /* 0x000fc800078e00ff */
[----:B------:R-:W-:Y:S01]  /*0740*/  IMAD.HI.U32 R2, R0, -0x2daee0ad, RZ ;  /* 0xd2511f5300027827 */ /* 0x000fe200078e00ff */
[----:B------:R-:W-:Y:S01]  /*0750*/  LOP3.LUT R3, R4, UR4, R3, 0x96, !PT ;  /* 0x0000000404037c12 */ /* 0x000fe2000f8e9603 */
[----:B------:R-:W-:Y:S02]  /*0760*/  UIADD3 UR4, UPT, UPT, UR18, -0x4ab325aa, URZ ;  /* 0xb54cda5612047890 */ /* 0x000fe4000fffe0ff */
[----:B------:R-:W-:Y:S01]  /*0770*/  IMAD R7, R0, -0x2daee0ad, RZ ;  /* 0xd2511f5300077824 */ /* 0x000fe200078e02ff */
[----:B------:R-:W-:Y:S01]  /*0780*/  LOP3.LUT R2, R5, UR5, R2, 0x96, !PT ;  /* 0x0000000505027c12 */ /* 0x000fe2000f8e9602 */
[----:B------:R-:W-:Y:S01]  /*0790*/  UIADD3 UR5, UPT, UPT, UR19, 0x646e171e, URZ ;  /* 0x646e171e13057890 */ /* 0x000fe2000fffe0ff */
[----:B------:R-:W-:-:S04]  /*07a0*/  IMAD.HI.U32 R4, R3, -0x2daee0ad, RZ ;  /* 0xd2511f5303047827 */ /* 0x000fc800078e00ff */
[----:B------:R-:W-:Y:S01]  /*07b0*/  IMAD R5, R6, -0x326172a9, RZ ;  /* 0xcd9e8d5706057824 */ /* 0x000fe200078e02ff */
[----:B------:R-:W-:Y:S01]  /*07c0*/  LOP3.LUT R4, R7, UR5, R4, 0x96, !PT ;  /* 0x0000000507047c12 */ /* 0x000fe2000f8e9604 */
[----:B------:R-:W-:Y:S01]  /*07d0*/  IMAD.HI.U32 R0, R2, -0x326172a9, RZ ;  /* 0xcd9e8d5702007827 */ /* 0x000fe200078e00ff */
[----:B------:R-:W-:-:S03]  /*07e0*/  UIADD3 UR5, UPT, UPT, UR18, 0x5384540f, URZ ;  /* 0x5384540f12057890 */ /* 0x000fc6000fffe0ff */
[----:B------:R-:W-:Y:S01]  /*07f0*/  IMAD R6, R3, -0x2daee0ad, RZ ;  /* 0xd2511f5303067824 */ /* 0x000fe200078e02ff */
[----:B------:R-:W-:Y:S01]  /*0800*/  LOP3.LUT R0, R5, UR4, R0, 0x96, !PT ;  /* 0x0000000405007c12 */ /* 0x000fe2000f8e9600 */
[----:B------:R-:W-:Y:S01]  /*0810*/  UIADD3 UR4, UPT, UPT, UR19, 0x1fd5c5a3, URZ ;  /* 0x1fd5c5a313047890 */ /* 0x000fe2000fffe0ff */
[----:B------:R-:W-:Y:S02]  /*0820*/  IMAD R5, R2, -0x326172a9, RZ ;  /* 0xcd9e8d5702057824 */ /* 0x000fe400078e02ff */
[----:B------:R-:W-:-:S04]  /*0830*/  IMAD.HI.U32 R2, R4, -0x326172a9, RZ ;  /* 0xcd9e8d5704027827 */ /* 0x000fc800078e00ff */
[C---:B------:R-:W-:Y:S01]  /*0840*/  IMAD.HI.U32 R3, R0.reuse, -0x2daee0ad, RZ ;  /* 0xd2511f5300037827 */ /* 0x040fe200078e00ff */
[----:B------:R-:W-:Y:S01]  /*0850*/  LOP3.LUT R2, R5, UR5, R2, 0x96, !PT ;  /* 0x0000000505027c12 */ /* 0x000fe2000f8e9602 */
[----:B------:R-:W-:Y:S02]  /*0860*/  UIADD3 UR5, UPT, UPT, UR18, -0xe443238, URZ ;  /* 0xf1bbcdc812057890 */ /* 0x000fe4000fffe0ff */
[----:B------:R-:W-:Y:S01]  /*0870*/  IMAD R7, R0, -0x2daee0ad, RZ ;  /* 0xd2511f5300077824 */ /* 0x000fe200078e02ff */
[----:B------:R-:W-:Y:S01]  /*0880*/  LOP3.LUT R3, R6, UR4, R3, 0x96, !PT ;  /* 0x0000000406037c12 */ /* 0x000fe2000f8e9603 */
[----:B------:R-:W-:Y:S01]  /*0890*/  UIADD3 UR4, UPT, UPT, UR19, -0x24c28bd8, URZ ;  /* 0xdb3d742813047890 */ /* 0x000fe2000fffe0ff */
[----:B------:R-:W-:-:S04]  /*08a0*/  IMAD.HI.U32 R6, R2, -0x2daee0ad, RZ ;  /* 0xd2511f5302067827 */ /* 0x000fc800078e00ff */
[----:B------:R-:W-:Y:S01]  /*08b0*/  IMAD R5, R4, -0x326172a9, RZ ;  /* 0xcd9e8d5704057824 */ /* 0x000fe200078e02ff */
[----:B------:R-:W-:Y:S01]  /*08c0*/  LOP3.LUT R6, R7, UR4, R6, 0x96, !PT ;  /* 0x0000000407067c12 */ /* 0x000fe2000f8e9606 */
[----:B------:R-:W-:Y:S01]  /*08d0*/  IMAD.HI.U32 R0, R3, -0x326172a9, RZ ;  /* 0xcd9e8d5703007827 */ /* 0x000fe200078e00ff */
[----:B------:R-:W-:-:S03]  /*08e0*/  UIADD3 UR4, UPT, UPT, UR18, -0x700cb87f, URZ ;  /* 0x8ff3478112047890 */ /* 0x000fc6000fffe0ff */
[----:B------:R-:W-:Y:S01]  /*08f0*/  IMAD R2, R2, -0x2daee0ad, RZ ;  /* 0xd2511f5302027824 */ /* 0x000fe200078e02ff */
[----:B------:R-:W-:Y:S01]  /*0900*/  LOP3.LUT R0, R5, UR5, R0, 0x96, !PT ;  /* 0x0000000505007c12 */ /* 0x000fe2000f8e9600 */
[----:B------:R-:W-:Y:S01]  /*0910*/  UIADD3 UR5, UPT, UPT, UR19, -0x695add53, URZ ;  /* 0x96a522ad13057890 */ /* 0x000fe2000fffe0ff */
[----:B------:R-:W-:Y:S02]  /*0920*/  IMAD R3, R3, -0x326172a9, RZ ;  /* 0xcd9e8d5703037824 */ /* 0x000fe400078e02ff */
[----:B------:R-:W-:-:S04]  /*0930*/  IMAD.HI.U32 R72, R6, -0x326172a9, RZ ;  /* 0xcd9e8d5706487827 */ /* 0x000fc800078e00ff */
[----:B------:R-:W-:Y:S01]  /*0940*/  IMAD.HI.U32 R19, R0, -0x2daee0ad, RZ ;  /* 0xd2511f5300137827 */ /* 0x000fe200078e00ff */
[----:B------:R-:W-:-:S03]  /*0950*/  LOP3.LUT R72, R3, UR4, R72, 0x96, !PT ;  /* 0x0000000403487c12 */ /* 0x000fc6000f8e9648 */
[----:B------:R-:W-:Y:S01]  /*0960*/  IMAD R10, R6, -0x326172a9, RZ ;  /* 0xcd9e8d57060a7824 */ /* 0x000fe200078e02ff */
[----:B------:R-:W-:Y:S01]  /*0970*/  LOP3.LUT R19, R2, UR5, R19, 0x96, !PT ;  /* 0x0000000502137c12 */ /* 0x000fe2000f8e9613 */
[----:B01234-:R-:W-:-:S07]  /*0980*/  IMAD R86, R0, -0x2daee0ad, RZ ;  /* 0xd2511f5300567824 */ /* 0x01ffce00078e02ff */
.L_x_1453:
[----:B------:R-:W-:-:S06]  /*0990*/  UIMAD.WIDE UR4, UR7, 0x4, UR8 ;  /* 0x00000004070478a5 */ /* 0x000fcc000f8e0208 */
[----:B01----:R-:W-:Y:S02]  /*09a0*/  IMAD.U32 R58, RZ, RZ, UR4 ;  /* 0x00000004ff3a7e24 */ /* 0x003fe4000f8e00ff */
[----:B------:R-:W-:-:S05]  /*09b0*/  IMAD.U32 R59, RZ, RZ, UR5 ;  /* 0x00000005ff3b7e24 */ /* 0x000fca000f8e00ff */
[----:B------:R-:W2:Y:S01]  /*09c0*/  LDG.E R90, desc[UR20][R58.64] ;  /* 0x000000143a5a7981 */ /* 0x000ea2000c1e1900 */
[----:B------:R-:W-:-:S06]  /*09d0*/  UIMAD.WIDE UR4, UR7, 0x4, UR10 ;  /* 0x00000004070478a5 */ /* 0x000fcc000f8e020a */
[----:B------:R-:W-:Y:S01]  /*09e0*/  IMAD.U32 R61, RZ, RZ, UR5 ;  /* 0x00000005ff3d7e24 */ /* 0x000fe2000f8e00ff */
[----:B--2---:R-:W-:-:S13]  /*09f0*/  ISETP.GE.AND P0, PT, R90, 0x1, PT ;  /* 0x000000015a00780c */ /* 0x004fda0003f06270 */
[----:B------:R-:W-:Y:S01]  /*0a00*/  @P0 IADD3 R60, PT, PT, R90, -0x1, RZ ;  /* 0xffffffff5a3c0810 */ /* 0x000fe20007ffe0ff */
[----:B------:R-:W0:Y:S04]  /*0a10*/  @P0 LDC.64 R56, c[0x0][0x390] ;  /* 0x0000e400ff380b82 */ /* 0x000e280000000a00 */
[----:B------:R-:W-:Y:S02]  /*0a20*/  @P0 IMAD R62, R60, UR23, RZ ;  /* 0x000000173c3e0c24 */ /* 0x000fe4000f8e02ff */
[----:B------:R-:W-:-:S03]  /*0a30*/  IMAD.U32 R60, RZ, RZ, UR4 ;  /* 0x00000004ff3c7e24 */ /* 0x000fc6000f8e00ff */
[----:B------:R-:W-:-:S03]  /*0a40*/  @P0 SHF.R.S32.HI R63, RZ, 0x1f, R62 ;  /* 0x0000001fff3f0819 */ /* 0x000fc6000001143e */
[----:B------:R-:W2:Y:S01]  /*0a50*/  LDG.E R60, desc[UR20][R60.64] ;  /* 0x000000143c3c7981 */ /* 0x000ea2000c1e1900 */
[----:B------:R-:W-:Y:S01]  /*0a60*/  @P0 LEA.HI R62, R63, R62, RZ, 0x3 ;  /* 0x0000003e3f3e0211 */ /* 0x000fe200078f18ff */
[----:B------:R-:W-:Y:S01]  /*0a70*/  UIMAD UR4, UR7, UR23, URZ ;  /* 0x00000017070472a4 */ /* 0x000fe2000f8e02ff */
[----:B------:R-:W-:Y:S01]  /*0a80*/  MOV R91, RZ ;  /* 0x000000ff005b7202 */ /* 0x000fe20000000f00 */
[----:B------:R-:W-:Y:S01]  /*0a90*/  UISETP.NE.U32.AND UP0, UPT, UR14, URZ, UPT ;  /* 0x000000ff0e00728c */ /* 0x000fe2000bf05070 */
[----:B------:R-:W-:Y:S01]  /*0aa0*/  @P0 LEA.HI.SX32 R91, R62, R103, 0x1d ;  /* 0x000000673e5b0211 */ /* 0x000fe200078feaff */
[----:B------:R-:W-:Y:S02]  /*0ab0*/  USHF.R.S32.HI UR5, URZ, 0x1f, UR4 ;  /* 0x0000001fff057899 */ /* 0x000fe40008011404 */
[----:B------:R-:W-:Y:S02]  /*0ac0*/  UISETP.NE.AND.EX UP0, UPT, UR15, URZ, UPT, UP0 ;  /* 0x000000ff0f00728c */ /* 0x000fe4000bf05300 */
[----:B------:R-:W-:Y:S01]  /*0ad0*/  ULEA.HI UR5, UR5, UR4, URZ, 0x3 ;  /* 0x0000000405057291 */ /* 0x000fe2000f8f18ff */
[----:B0-----:R-:W-:-:S05]  /*0ae0*/  @P0 IMAD.WIDE.U32 R56, R91, 0x10, R56 ;  /* 0x000000105b380825 */ /* 0x001fca00078e0038 */
[----:B-----5:R0:W5:Y:S01]  /*0af0*/  @P0 LDG.E.128 R52, desc[UR20][R56.64] ;  /* 0x0000001438340981 */ /* 0x020162000c1e1d00 */
[----:B------:R-:W-:Y:S02]  /*0b00*/  UIADD3 UR6, UPT, UPT, UR19, -0x4498517b, URZ ;  /* 0xbb67ae8513067890 */ /* 0x000fe4000fffe0ff */
[----:B------:R-:W-:Y:S02]  /*0b10*/  UIADD3 UR26, UPT, UPT, UR18, -0x4ab325aa, URZ ;  /* 0xb54cda56121a7890 */ /* 0x000fe4000fffe0ff */
[----:B------:R-:W-:Y:S02]  /*0b20*/  UIADD3 UR27, UPT, UPT, UR18, 0x78dde6e4, URZ ;  /* 0x78dde6e4121b7890 */ /* 0x000fe4000fffe0ff */
[----:B------:R-:W-:Y:S02]  /*0b30*/  UIADD3 UR28, UPT, UPT, UR18, -0x61c88647, URZ ;  /* 0x9e3779b9121c7890 */ /* 0x000fe4000fffe0ff */
[----:B------:R-:W-:Y:S01]  /*0b40*/  UIADD3 UR29, UPT, UPT, UR19, -0x126145ec, URZ ;  /* 0xed9eba14131d7890 */ /* 0x000fe2000fffe0ff */
[----:B0-----:R-:W-:Y:S01]  /*0b50*/  IMAD.U32 R56, RZ, RZ, UR5 ;  /* 0x00000005ff387e24 */ /* 0x001fe2000f8e00ff */
[----:B------:R-:W-:-:S02]  /*0b60*/  UIADD3 UR30, UPT, UPT, UR18, 0x3c6ef372, URZ ;  /* 0x3c6ef372121e7890 */ /* 0x000fc4000fffe0ff */
[----:B------:R-:W-:Y:S02]  /*0b70*/  UIADD3 UR31, UPT, UPT, UR19, 0x1fd5c5a3, URZ ;  /* 0x1fd5c5a3131f7890 */ /* 0x000fe4000fffe0ff */
[----:B------:R-:W-:Y:S01]  /*0b80*/  LEA.HI.SX32 R103, R56, R103, 0x1d ;  /* 0x0000006738677211 */ /* 0x000fe200078feaff */
[----:B------:R-:W-:Y:S02]  /*0b90*/  UIADD3 UR32, UPT, UPT, UR19, -0x24c28bd8, URZ ;  /* 0xdb3d742813207890 */ /* 0x000fe4000fffe0ff */
[----:B------:R-:W-:Y:S02]  /*0ba0*/  UIADD3 UR33, UPT, UPT, UR18, 0x5384540f, URZ ;  /* 0x5384540f12217890 */ /* 0x000fe4000fffe0ff */
[----:B------:R-:W-:Y:S02]  /*0bb0*/  UIADD3 UR34, UPT, UPT, UR18, -0x700cb87f, URZ ;  /* 0x8ff3478112227890 */ /* 0x000fe4000fffe0ff */
[----:B------:R-:W-:Y:S02]  /*0bc0*/  UIADD3 UR35, UPT, UPT, UR19, -0x56f99767, URZ ;  /* 0xa906689913237890 */ /* 0x000fe4000fffe0ff */
[----:B------:R-:W-:-:S02]  /*0bd0*/  UIADD3 UR36, UPT, UPT, UR18, -0x255992d5, URZ ;  /* 0xdaa66d2b12247890 */ /* 0x000fc4000fffe0ff */
[----:B------:R-:W-:Y:S02]  /*0be0*/  UIADD3 UR37, UPT, UPT, UR18, -0xe443238, URZ ;  /* 0xf1bbcdc812257890 */ /* 0x000fe4000fffe0ff */
[----:B------:R-:W-:Y:S01]  /*0bf0*/  UIADD3 UR38, UPT, UPT, UR19, -0x695add53, URZ ;  /* 0x96a522ad13267890 */ /* 0x000fe2000fffe0ff */
[----:B--2---:R-:W-:Y:S01]  /*0c00*/  R2UR UR4, R60 ;  /* 0x000000003c0472ca */ /* 0x004fe200000e0000 */
[----:B------:R-:W-:-:S14]  /*0c10*/  BRA.U !UP0, `(.L_x_1178) ;  /* 0x0000002d08947547 */ /* 0x000fdc000b800000 */
[----:B------:R-:W0:Y:S02]  /*0c20*/  LDC.64 R56, c[0x0][0x3a0] ;  /* 0x0000e800ff387b82 */ /* 0x000e240000000a00 */
[----:B0-----:R-:W-:-:S06]  /*0c30*/  IMAD.WIDE.U32 R56, R103, 0x10, R56 ;  /* 0x0000001067387825 */ /* 0x001fcc00078e0038 */
[----:B------:R-:W2:Y:S01]  /*0c40*/  LDG.E.128 R56, desc[UR20][R56.64] ;  /* 0x0000001438387981 */ /* 0x000ea2000c1e1d00 */
[----:B------:R-:W-:-:S13]  /*0c50*/  ISETP.GT.AND P1, PT, R90, RZ, PT ;  /* 0x000000ff5a00720c */ /* 0x000fda0003f24270 */
[----:B------:R-:W-:Y:S01]  /*0c60*/  @!P1 IMAD.MOV.U32 R63, RZ, RZ, R87 ;  /* 0x000000ffff3f9224 */ /* 0x000fe200078e0057 */
[----:B------:R-:W-:Y:S01]  /*0c70*/  @!P1 MOV R62, R86 ;  /* 0x00000056003e9202 */ /* 0x000fe20000000f00 */
[----:B--2---:R-:W-:Y:S01]  /*0c80*/  @!P1 IMAD.U32 R60, R56, 0x10000, RZ ;  /* 0x00010000383c9824 */ /* 0x004fe200078e00ff */
[----:B------:R-:W-:Y:S06]  /*0c90*/  @!P1 BRA `(.L_x_1179) ;  /* 0x0000000400549947 */ /* 0x000fec0003800000 */
        /* <DEDUP_REMOVED lines=15> */
.L_x_1181:
        /* <DEDUP_REMOVED lines=12> */
.L_x_1182:
[----:B------:R-:W-:Y:S01]  /*0e50*/  IMAD.WIDE.U32 R62, R74, -0x326172a9, RZ ;  /* 0xcd9e8d574a3e7825 */ /* 0x000fe200078e00ff */
[----:B------:R-:W-:Y:S01]  /*0e60*/  LOP3.LUT R66, R18, UR19, R61, 0x96, !PT ;  /* 0x0000001312427c12 */ /* 0x000fe2000f8e963d */
[----:B------:R-:W-:Y:S02]  /*0e70*/  UIADD3 UR5, UPT, UPT, UR19, 0x76cf5d0a, URZ ;  /* 0x76cf5d0a13057890 */ /* 0x000fe4000fffe0ff */
        /* <DEDUP_REMOVED lines=8> */
[----:B------:R-:W-:Y:S01]  /*0f00*/  LOP3.LUT R67, R64, UR5, R61, 0x96, !PT ;  /* 0x0000000540437c12 */ /* 0x000fe2000f8e963d */
[----:B------:R-:W-:-:S03]  /*0f10*/  UIADD3 UR5, UPT, UPT, UR19, 0x32370b8f, URZ ;  /* 0x32370b8f13057890 */ /* 0x000fc6000fffe0ff */
[----:B------:R-:W-:Y:S01]  /*0f20*/  LOP3.LUT R64, R66, UR30, R63, 0x96, !PT ;  /* 0x0000001e42407c12 */ /* 0x000fe2000f8e963f */
[----:B------:R-:W-:-:S04]  /*0f30*/  IMAD.WIDE.U32 R66, R67, -0x326172a9, RZ ;  /* 0xcd9e8d5743427825 */ /* 0x000fc800078e00ff */
[----:B------:R-:W-:Y:S01]  /*0f40*/  IMAD.WIDE.U32 R64, R64, -0x2daee0ad, RZ ;  /* 0xd2511f5340407825 */ /* 0x000fe200078e00ff */
[----:B------:R-:W-:-:S04]  /*0f50*/  LOP3.LUT R61, R62, UR36, R67, 0x96, !PT ;  /* 0x000000243e3d7c12 */ /* 0x000fc8000f8e9643 */
[----:B------:R-:W-:Y:S01]  /*0f60*/  LOP3.LUT R62, R60, UR5, R65, 0x96, !PT ;  /* 0x000000053c3e7c12 */ /* 0x000fe2000f8e9641 */
[----:B------:R-:W-:Y:S01]  /*0f70*/  IMAD.WIDE.U32 R60, R61, -0x2daee0ad, RZ ;  /* 0xd2511f533d3c7825 */ /* 0x000fe200078e00ff */
[----:B------:R-:W-:-:S03]  /*0f80*/  UIADD3 UR5, UPT, UPT, UR18, 0x1715609d, URZ ;  /* 0x1715609d12057890 */ /* 0x000fc6000fffe0ff */
        /* <DEDUP_REMOVED lines=21> */
[----:B------:R-:W-:Y:S02]  /*10e0*/  HFMA2 R63, -RZ, RZ, 0, 0 ;  /* 0x00000000ff3f7431 */ /* 0x000fe400000001ff */
[----:B------:R-:W-:Y:S01]  /*10f0*/  IMAD.WIDE.U32 R64, R64, -0x2daee0ad, RZ ;  /* 0xd2511f5340407825 */ /* 0x000fe200078e00ff */
[----:B------:R-:W-:Y:S02]  /*1100*/  LOP3.LUT R72, R62, UR34, R67, 0x96, !PT ;  /* 0x000000223e487c12 */ /* 0x000fe4000f8e9643 */
[----:B------:R-:W-:Y:S01]  /*1110*/  MOV R10, R66 ;  /* 0x00000042000a7202 */ /* 0x000fe20000000f00 */
[----:B------:R-:W-:Y:S01]  /*1120*/  IMAD.MOV.U32 R62, RZ, RZ, R64 ;  /* 0x000000ffff3e7224 */ /* 0x000fe200078e0040 */
[----:B------:R-:W-:-:S07]  /*1130*/  LOP3.LUT R19, R60, UR38, R65, 0x96, !PT ;  /* 0x000000263c137c12 */ /* 0x000fce000f8e9641 */
.L_x_1180:
[----:B------:R-:W-:Y:S01]  /*1140*/  I2FP.F32.U32 R8, R8 ;  /* 0x0000000800087245 */ /* 0x000fe20000201000 */
[----:B------:R-:W-:Y:S02]  /*1150*/  IMAD.MOV.U32 R61, RZ, RZ, 0x2f800000 ;  /* 0x2f800000ff3d7424 */ /* 0x000fe400078e00ff */
[----:B-----5:R-:W-:Y:S02]  /*1160*/  IMAD.U32 R60, R52, 0x10000, RZ ;  /* 0x00010000343c7824 */ /* 0x020fe400078e00ff */
[----:B------:R-:W-:Y:S01]  /*1170*/  FFMA.FTZ R8, R8, R61, 1.1641532182693481445e-10 ;  /* 0x2f00000008087423 */ /* 0x000fe2000001003d */
[----:B------:R-:W-:Y:S01]  /*1180*/  SHF.L.U32 R61, R56, 0x10, RZ ;  /* 0x00000010383d7819 */ /* 0x000fe200000006ff */
[----:B------:R-:W-:-:S03]  /*1190*/  FMUL.FTZ R60, R60, UR17 ;  /* 0x000000113c3c7c20 */ /* 0x000fc60008410000 */
[----:B------:R-:W-:Y:S01]  /*11a0*/  FSETP.GTU.FTZ.AND P2, PT, R8, UR22, PT ;  /* 0x0000001608007c0b */ /* 0x000fe2000bf5c000 */
[----:B------:R-:W-:-:S03]  /*11b0*/  FMUL.FTZ R60, R60, UR16 ;  /* 0x000000103c3c7c20 */ /* 0x000fc60008410000 */
[----:B------:R-:W-:Y:S02]  /*11c0*/  SEL R8, RZ, 0x1, P2 ;  /* 0x00000001ff087807 */ /* 0x000fe40001000000 */
[----:B------:R-:W-:-:S05]  /*11d0*/  FSEL R60, R60, RZ, !P2 ;  /* 0x000000ff3c3c7208 */ /* 0x000fca0005000000 */
[----:B------:R-:W-:-:S07]  /*11e0*/  FADD.FTZ R60, R61, R60 ;  /* 0x0000003c3d3c7221 */ /* 0x000fce0000010000 */
.L_x_1179:
[----:B------:R-:W-:Y:S01]  /*11f0*/  @!P1 PRMT R61, R56, 0x7632, R61 ;  /* 0x00007632383d9816 */ /* 0x000fe2000000003d */
[----:B------:R-:W-:Y:S01]  /*1200*/  @!P1 IMAD.MOV.U32 R65, RZ, RZ, R63 ;  /* 0x000000ffff419224 */ /* 0x000fe200078e003f */
[----:B------:R-:W-:Y:S01]  /*1210*/  F2FP.BF16.F32.PACK_AB R66, RZ, R60 ;  /* 0x0000003cff42723e */ /* 0x000fe200000010ff */
[----:B------:R-:W-:Y:S01]  /*1220*/  @!P1 IMAD.MOV.U32 R64, RZ, RZ, R62 ;  /* 0x000000ffff409224 */ /* 0x000fe200078e003e */
[----:B------:R-:W-:Y:S01]  /*1230*/  @!P1 SHF.L.U32 R61, R61, 0x10, RZ ;  /* 0x000000103d3d9819 */ /* 0x000fe200000006ff */
        /* <DEDUP_REMOVED lines=16> */
.L_x_1185:
        /* <DEDUP_REMOVED lines=12> */
.L_x_1186:
        /* <DEDUP_REMOVED lines=43> */
[----:B------:R-:W-:-:S03]  /*16b0*/  LOP3.LUT R72, R68, UR34, R77, 0x96, !PT ;  /* 0x0000002244487c12 */ /* 0x000fc6000f8e964d */
[----:B------:R-:W-:Y:S01]  /*16c0*/  IMAD.MOV.U32 R10, RZ, RZ, R76 ;  /* 0x000000ffff0a7224 */ /* 0x000fe200078e004c */
[----:B------:R-:W-:Y:S02]  /*16d0*/  LOP3.LUT R19, R64, UR38, R71, 0x96, !PT ;  /* 0x0000002640137c12 */ /* 0x000fe4000f8e9647 */
[----:B------:R-:W-:-:S07]  /*16e0*/  MOV R64, R70 ;  /* 0x0000004600407202 */ /* 0x000fce0000000f00 */
.L_x_1184:
        /* <DEDUP_REMOVED lines=13> */
.L_x_1183:
[----:B------:R-:W-:Y:S01]  /*17c0*/  F2FP.BF16.F32.PACK_AB R56, RZ, R61 ;  /* 0x0000003dff38723e */ /* 0x000fe200000010ff */
[----:B------:R-:W-:Y:S01]  /*17d0*/  @!P1 IMAD.MOV.U32 R69, RZ, RZ, R65 ;  /* 0x000000ffff459224 */ /* 0x000fe200078e0041 */
[----:B------:R-:W-:Y:S01]  /*17e0*/  @!P1 SHF.L.U32 R62, R57, 0x10, RZ ;  /* 0x00000010393e9819 */ /* 0x000fe200000006ff */
[----:B------:R-:W-:Y:S01]  /*17f0*/  @!P1 IMAD.MOV.U32 R68, RZ, RZ, R64 ;  /* 0x000000ffff449224 */ /* 0x000fe200078e0040 */
[----:B------:R-:W-:Y:S06]  /*1800*/  @!P1 BRA `(.L_x_1187) ;  /* 0x0000000400549947 */ /* 0x000fec0003800000 */
        /* <DEDUP_REMOVED lines=15> */
.L_x_1189:
        /* <DEDUP_REMOVED lines=12> */
.L_x_1190:
[----:B------:R-:W-:Y:S01]  /*19c0*/  IMAD.WIDE.U32 R68, R74, -0x326172a9, RZ ;  /* 0xcd9e8d574a447825 */ /* 0x000fe200078e00ff */
[----:B------:R-:W-:Y:S01]  /*19d0*/  LOP3.LUT R76, R18, UR19, R63, 0x96, !PT ;  /* 0x00000013124c7c12 */ /* 0x000fe2000f8e963f */
[----:B------:R-:W-:Y:S01]  /*19e0*/  UIADD3 UR5, UPT, UPT, UR19, 0x76cf5d0a, URZ ;  /* 0x76cf5d0a13057890 */ /* 0x000fe2000fffe0ff */
        /* <DEDUP_REMOVED lines=42> */
[----:B------:R-:W-:Y:S02]  /*1c90*/  IMAD.MOV.U32 R68, RZ, RZ, R70 ;  /* 0x000000ffff447224 */ /* 0x000fe400078e0046 */
[----:B------:R-:W-:-:S07]  /*1ca0*/  IMAD.MOV.U32 R69, RZ, RZ, RZ ;  /* 0x000000ffff457224 */ /* 0x000fce00078e00ff */
.L_x_1188:
        /* <DEDUP_REMOVED lines=11> */
.L_x_1187:
[----:B------:R-:W-:Y:S01]  /*1d60*/  @!P1 PRMT R63, R57, 0x7632, R63 ;  /* 0x00007632393f9816 */ /* 0x000fe2000000003f */
[----:B------:R-:W-:Y:S01]  /*1d70*/  @!P1 IMAD.MOV.U32 R65, RZ, RZ, R69 ;  /* 0x000000ffff419224 */ /* 0x000fe200078e0045 */
[----:B------:R-:W-:Y:S02]  /*1d80*/  F2FP.BF16.F32.PACK_AB R67, RZ, R62 ;  /* 0x0000003eff43723e */ /* 0x000fe400000010ff */
[----:B------:R-:W-:Y:S01]  /*1d90*/  @!P1 MOV R70, R68 ;  /* 0x0000004400469202 */ /* 0x000fe20000000f00 */
[----:B------:R-:W-:Y:S01]  /*1da0*/  @!P1 IMAD.U32 R63, R63, 0x10000, RZ ;  /* 0x000100003f3f9824 */ /* 0x000fe200078e00ff */
        /* <DEDUP_REMOVED lines=16> */
.L_x_1193:
        /* <DEDUP_REMOVED lines=12> */
.L_x_1194:
        /* <DEDUP_REMOVED lines=43> */
[----:B------:R-:W-:Y:S02]  /*2220*/  LOP3.LUT R72, R70, UR34, R79, 0x96, !PT ;  /* 0x0000002246487c12 */ /* 0x000fe4000f8e964f */
[----:B------:R-:W-:Y:S01]  /*2230*/  MOV R10, R78 ;  /* 0x0000004e000a7202 */ /* 0x000fe20000000f00 */
[----:B------:R-:W-:Y:S01]  /*2240*/  IMAD.MOV.U32 R70, RZ, RZ, R76 ;  /* 0x000000ffff467224 */ /* 0x000fe200078e004c */
[----:B------:R-:W-:-:S07]  /*2250*/  LOP3.LUT R19, R64, UR38, R77, 0x96, !PT ;  /* 0x0000002640137c12 */ /* 0x000fce000f8e964d */
.L_x_1192:
        /* <DEDUP_REMOVED lines=13> */
.L_x_1191:
[----:B------:R-:W-:Y:S01]  /*2330*/  F2FP.BF16.F32.PACK_AB R57, RZ, R63 ;  /* 0x0000003fff39723e */ /* 0x000fe200000010ff */
[----:B------:R-:W-:Y:S01]  /*2340*/  @!P1 IMAD.U32 R64, R58, 0x10000, RZ ;  /* 0x000100003a409824 */ /* 0x000fe200078e00ff */
[----:B------:R-:W-:Y:S01]  /*2350*/  @!P1 MOV R68, R70 ;  /* 0x0000004600449202 */ /* 0x000fe20000000f00 */
[----:B------:R-:W-:Y:S01]  /*2360*/  @!P1 IMAD.MOV.U32 R69, RZ, RZ, R65 ;  /* 0x000000ffff459224 */ /* 0x000fe200078e0041 */
        /* <DEDUP_REMOVED lines=16> */
.L_x_1197:
        /* <DEDUP_REMOVED lines=12> */
.L_x_1198:
        /* <DEDUP_REMOVED lines=47> */
.L_x_1196:
        /* <DEDUP_REMOVED lines=11> */
.L_x_1195:
[----:B------:R-:W-:Y:S01]  /*28d0*/  @!P1 PRMT R65, R58, 0x7632, R65 ;  /* 0x000076323a419816 */ /* 0x000fe20000000041 */
[----:B------:R-:W-:Y:S01]  /*28e0*/  @!P1 IMAD.MOV.U32 R76, RZ, RZ, R68 ;  /* 0x000000ffff4c9224 */ /* 0x000fe200078e0044 */
[----:B------:R-:W-:Y:S02]  /*28f0*/  F2FP.BF16.F32.PACK_AB R70, RZ, R64 ;  /* 0x00000040ff46723e */ /* 0x000fe400000010ff */
[----:B------:R-:W-:Y:S01]  /*2900*/  @!P1 MOV R71, R69 ;  /* 0x0000004500479202 */ /* 0x000fe20000000f00 */
[----:B------:R-:W-:Y:S01]  /*2910*/  @!P1 IMAD.U32 R65, R65, 0x10000, RZ ;  /* 0x0001000041419824 */ /* 0x000fe200078e00ff */
        /* <DEDUP_REMOVED lines=16> */
.L_x_1201:
        /* <DEDUP_REMOVED lines=12> */
.L_x_1202:
[----:B------:R-:W-:Y:S01]  /*2ae0*/  IMAD.WIDE.U32 R78, R74, -0x326172a9, RZ ;  /* 0xcd9e8d574a4e7825 */ /* 0x000fe200078e00ff */
[----:B------:R-:W-:Y:S01]  /*2af0*/  LOP3.LUT R82, R18, UR19, R77, 0x96, !PT ;  /* 0x0000001312527c12 */ /* 0x000fe2000f8e964d */
[----:B------:R-:W-:Y:S01]  /*2b00*/  UIADD3 UR5, UPT, UPT, UR19, 0x76cf5d0a, URZ ;  /* 0x76cf5d0a13057890 */ /* 0x000fe2000fffe0ff */
[----:B------:R-:W-:Y:S01]  /*2b10*/  MOV R3, R68 ;  /* 0x0000004400037202 */ /* 0x000fe20000000f00 */
        /* <DEDUP_REMOVED lines=42> */
[----:B------:R-:W-:-:S07]  /*2dc0*/  IMAD.MOV.U32 R76, RZ, RZ, R78 ;  /* 0x000000ffff4c7224 */ /* 0x000fce00078e004e */
.L_x_1200:
        /* <DEDUP_REMOVED lines=13> */
.L_x_1199:
        /* <DEDUP_REMOVED lines=20> */
.L_x_1205:
        /* <DEDUP_REMOVED lines=12> */
.L_x_1206:
        /* <DEDUP_REMOVED lines=44> */
[----:B------:R-:W-:Y:S02]  /*3360*/  IMAD.MOV.U32 R80, RZ, RZ, R78 ;  /* 0x000000ffff507224 */ /* 0x000fe400078e004e */
[----:B------:R-:W-:Y:S01]  /*3370*/  HFMA2 R78, -RZ, RZ, 0, 0 ;  /* 0x00000000ff4e7431 */ /* 0x000fe200000001ff */
[----:B------:R-:W-:-:S07]  /*3380*/  LOP3.LUT R19, R68, UR38, R79, 0x96, !PT ;  /* 0x0000002644137c12 */ /* 0x000fce000f8e964f */
.L_x_1204:
        /* <DEDUP_REMOVED lines=11> */
.L_x_1203:
        /* <DEDUP_REMOVED lines=21> */
.L_x_1209:
        /* <DEDUP_REMOVED lines=12> */
.L_x_1210:
        /* <DEDUP_REMOVED lines=47> */
.L_x_1208:
        /* <DEDUP_REMOVED lines=13> */
.L_x_1207:
[----:B------:R-:W-:Y:S02]  /*3a10*/  F2FP.BF16.F32.PACK_AB R59, RZ, R69 ;  /* 0x00000045ff3b723e */ /* 0x000fe400000010ff */
[----:B------:R-:W-:Y:S02]  /*3a20*/  PRMT R58, R70, 0x5410, R58 ;  /* 0x00005410463a7816 */ /* 0x000fe4000000003a */
[----:B------:R-:W-:Y:S02]  /*3a30*/  PRMT R57, R67, 0x5410, R57 ;  /* 0x0000541043397816 */ /* 0x000fe40000000039 */
[----:B------:R-:W-:Y:S02]  /*3a40*/  PRMT R56, R66, 0x5410, R56 ;  /* 0x0000541042387816 */ /* 0x000fe40000000038 */
[----:B------:R-:W-:Y:S01]  /*3a50*/  PRMT R59, R71, 0x5410, R59 ;  /* 0x00005410473b7816 */ /* 0x000fe2000000003b */
[----:B------:R-:W-:Y:S06]  /*3a60*/  BRA `(.L_x_1211) ;  /* 0x0000002800747947 */ /* 0x000fec0003800000 */
.L_x_1178:
[----:B------:R-:W-:Y:S01]  /*3a70*/  UIADD3 UR5, UPT, UPT, UR19, 0x76cf5d0a, URZ ;  /* 0x76cf5d0a13057890 */ /* 0x000fe2000fffe0ff */
[----:B------:R-:W-:Y:S01]  /*3a80*/  MOV R60, RZ ;  /* 0x000000ff003c7202 */ /* 0x000fe20000000f00 */
[----:B------:R-:W-:Y:S01]  /*3a90*/  UIADD3 UR39, UPT, UPT, UR19, 0x32370b8f, URZ ;  /* 0x32370b8f13277890 */ /* 0x000fe2000fffe0ff */
[----:B------:R-:W-:Y:S02]  /*3aa0*/  IMAD.MOV.U32 R57, RZ, RZ, R87 ;  /* 0x000000ffff397224 */ /* 0x000fe400078e0057 */
[----:B------:R-:W-:Y:S01]  /*3ab0*/  IMAD.MOV.U32 R76, RZ, RZ, R86 ;  /* 0x000000ffff4c7224 */ /* 0x000fe200078e0056 */
[----:B------:R-:W-:Y:S08]  /*3ac0*/  @!P0 BRA `(.L_x_1212) ;  /* 0x0000000400408947 */ /* 0x000ff00003800000 */
[----:B------:R-:W-:Y:S01]  /*3ad0*/  ISETP.NE.AND P1, PT, R87, 0x1, PT ;  /* 0x000000015700780c */ /* 0x000fe20003f25270 */
[----:B------:R-:W-:Y:S02]  /*3ae0*/  HFMA2 R57, -RZ, RZ, 0, 1.1920928955078125e-07 ;  /* 0x00000002ff397431 */ /* 0x000fe400000001ff */
        /* <DEDUP_REMOVED lines=13> */
.L_x_1214:
        /* <DEDUP_REMOVED lines=12> */
.L_x_1215:
        /* <DEDUP_REMOVED lines=43> */
[----:B------:R-:W-:-:S07]  /*3f30*/  LOP3.LUT R19, R58, UR38, R77, 0x96, !PT ;  /* 0x000000263a137c12 */ /* 0x000fce000f8e964d */
.L_x_1213:
        /* <DEDUP_REMOVED lines=9> */
.L_x_1212:
[----:B------:R-:W-:Y:S01]  /*3fd0*/  F2FP.BF16.F32.PACK_AB R56, RZ, R60 ;  /* 0x0000003cff38723e */ /* 0x000fe200000010ff */
[----:B------:R-:W-:Y:S01]  /*3fe0*/  IMAD.MOV.U32 R58, RZ, RZ, R57 ;  /* 0x000000ffff3a7224 */ /* 0x000fe200078e0039 */
[----:B------:R-:W-:Y:S01]  /*3ff0*/  MOV R61, RZ ;  /* 0x000000ff003d7202 */ /* 0x000fe20000000f00 */
[----:B------:R-:W-:Y:S06]  /*4000*/  @!P0 BRA `(.L_x_1216) ;  /* 0x00000004003c8947 */ /* 0x000fec0003800000 */
[----:B------:R-:W-:Y:S01]  /*4010*/  ISETP.NE.AND P1, PT, R57, 0x1, PT ;  /* 0x000000013900780c */ /* 0x000fe20003f25270 */
[----:B------:R-:W-:Y:S01]  /*4020*/  IMAD.MOV.U32 R58, RZ, RZ, 0x2 ;  /* 0x00000002ff3a7424 */ /* 0x000fe200078e00ff */
[----:B------:R-:W-:-:S11]  /*4030*/  MOV R7, R10 ;  /* 0x0000000a00077202 */ /* 0x000fd60000000f00 */
        /* <DEDUP_REMOVED lines=9> */
.L_x_1218:
        /* <DEDUP_REMOVED lines=12> */
.L_x_1219:
        /* <DEDUP_REMOVED lines=44> */
[----:B------:R-:W-:-:S07]  /*4450*/  HFMA2 R58, -RZ, RZ, 0, 0 ;  /* 0x00000000ff3a7431 */ /* 0x000fce00000001ff */
.L_x_1217:
        /* <DEDUP_REMOVED lines=10> */
.L_x_1216:
        /* <DEDUP_REMOVED lines=16> */
.L_x_1222:
        /* <DEDUP_REMOVED lines=12> */
.L_x_1223:
        /* <DEDUP_REMOVED lines=42> */
[----:B------:R-:W-:Y:S01]  /*4960*/  MOV R10, R68 ;  /* 0x00000044000a7202 */ /* 0x000fe20000000f00 */
[----:B------:R-:W-:Y:S01]  /*4970*/  IMAD.MOV.U32 R76, RZ, RZ, R66 ;  /* 0x000000ffff4c7224 */ /* 0x000fe200078e0042 */
[----:B------:R-:W-:-:S07]  /*4980*/  LOP3.LUT R19, R62, UR38, R67, 0x96, !PT ;  /* 0x000000263e137c12 */ /* 0x000fce000f8e9643 */
.L_x_1221:
        /* <DEDUP_REMOVED lines=9> */
.L_x_1220:
        /* <DEDUP_REMOVED lines=16> */
.L_x_1226:
        /* <DEDUP_REMOVED lines=12> */
.L_x_1227:
[----:B------:R-:W-:Y:S01]  /*4be0*/  IMAD.WIDE.U32 R66, R74, -0x326172a9, RZ ;  /* 0xcd9e8d574a427825 */ /* 0x000fe200078e00ff */
[----:B------:R-:W-:Y:S01]  /*4bf0*/  LOP3.LUT R70, R18, UR19, R65, 0x96, !PT ;  /* 0x0000001312467c12 */ /* 0x000fe2000f8e9641 */
[----:B------:R-:W-:Y:S02]  /*4c00*/  UIADD3 UR40, UPT, UPT, UR18, 0x1715609d, URZ ;  /* 0x1715609d12287890 */ /* 0x000fe4000fffe0ff */
        /* <DEDUP_REMOVED lines=41> */
[----:B------:R-:W-:-:S07]  /*4ea0*/  LOP3.LUT R19, R64, UR38, R69, 0x96, !PT ;  /* 0x0000002640137c12 */ /* 0x000fce000f8e9645 */
.L_x_1225:
        /* <DEDUP_REMOVED lines=10> */
.L_x_1224:
        /* <DEDUP_REMOVED lines=16> */
.L_x_1230:
        /* <DEDUP_REMOVED lines=12> */
.L_x_1231:
        /* <DEDUP_REMOVED lines=45> */
.L_x_1229:
        /* <DEDUP_REMOVED lines=9> */
.L_x_1228:
        /* <DEDUP_REMOVED lines=16> */
.L_x_1234:
        /* <DEDUP_REMOVED lines=12> */
.L_x_1235:
        /* <DEDUP_REMOVED lines=45> */
.L_x_1233:
        /* <DEDUP_REMOVED lines=10> */
.L_x_1232:
        /* <DEDUP_REMOVED lines=16> */
.L_x_1238:
        /* <DEDUP_REMOVED lines=12> */
.L_x_1239:
        /* <DEDUP_REMOVED lines=45> */
.L_x_1237:
        /* <DEDUP_REMOVED lines=9> */
.L_x_1236:
        /* <DEDUP_REMOVED lines=16> */
.L_x_1242:
        /* <DEDUP_REMOVED lines=12> */
.L_x_1243:
        /* <DEDUP_REMOVED lines=45> */
.L_x_1241:
        /* <DEDUP_REMOVED lines=10> */
.L_x_1240:
[----:B------:R-:W-:Y:S02]  /*63f0*/  F2FP.BF16.F32.PACK_AB R70, RZ, R69 ;  /* 0x00000045ff46723e */ /* 0x000fe400000010ff */
[----:B------:R-:W-:Y:S02]  /*6400*/  PRMT R56, R56, 0x5410, R59 ;  /* 0x0000541038387816 */ /* 0x000fe4000000003b */
[----:B------:R-:W-:Y:S02]  /*6410*/  PRMT R58, R58, 0x5410, R67 ;  /* 0x000054103a3a7816 */ /* 0x000fe40000000043 */
[----:B------:R-:W-:Y:S02]  /*6420*/  PRMT R57, R57, 0x5410, R66 ;  /* 0x0000541039397816 */ /* 0x000fe40000000042 */
[----:B------:R-:W-:-:S07]  /*6430*/  PRMT R59, R80, 0x5410, R70 ;  /* 0x00005410503b7816 */ /* 0x000fce0000000046 */
.L_x_1211:
[----:B------:R-:W0:Y:S01]  /*6440*/  LDC.64 R66, c[0x0][0x3a8] ;  /* 0x0000ea00ff427b82 */ /* 0x000e220000000a00 */
[----:B------:R-:W-:-:S07]  /*6450*/  @P0 IADD3 R81, PT, PT, R91, 0x100, RZ ;  /* 0x000001005b510810 */ /* 0x000fce0007ffe0ff */
[----:B------:R-:W1:Y:S01]  /*6460*/  @P0 LDC.64 R70, c[0x0][0x390] ;  /* 0x0000e400ff460b82 */ /* 0x000e620000000a00 */
[----:B0-----:R-:W-:-:S05]  /*6470*/  IMAD.WIDE.U32 R78, R103, 0x10, R66 ;  /* 0x00000010674e7825 */ /* 0x001fca00078e0042 */
[----:B------:R0:W-:Y:S01]  /*6480*/  STG.E.128 desc[UR20][R78.64], R56 ;  /* 0x000000384e007986 */ /* 0x0001e2000c101d14 */
[----:B-1----:R-:W-:Y:S01]  /*6490*/  @P0 IMAD.WIDE.U32 R70, R81, 0x10, R70 ;  /* 0x0000001051460825 */ /* 0x002fe200078e0046 */
[----:B------:R-:W-:Y:S06]  /*64a0*/  @!P0 BRA `(.L_x_1244) ;  /* 0x0000000000508947 */ /* 0x000fec0003800000 */
[----:B0-----:R-:W-:Y:S01]  /*64b0*/  IMAD.U32 R59, R2, 0x10000, RZ ;  /* 0x00010000023b7824 */ /* 0x001fe200078e00ff */
[----:B------:R-:W0:Y:S01]  /*64c0*/  LDC.64 R56, c[0x0][0x3b0] ;  /* 0x0000ec00ff387b82 */ /* 0x000e220000000a00 */
[----:B------:R-:W-:Y:S02]  /*64d0*/  LOP3.LUT R58, R0, 0xffff, RZ, 0xc0, !PT ;  /* 0x0000ffff003a7812 */ /* 0x000fe400078ec0ff */
[----:B------:R-:W-:Y:S02]  /*64e0*/  LOP3.LUT R80, R6, 0xff, RZ, 0xc0, !PT ;  /* 0x000000ff06507812 */ /* 0x000fe400078ec0ff */
[----:B------:R-:W-:Y:S02]  /*64f0*/  LOP3.LUT R79, R59, 0xff0000, RZ, 0xc0, !PT ;  /* 0x00ff00003b4f7812 */ /* 0x000fe400078ec0ff */
[----:B------:R-:W-:Y:S01]  /*6500*/  PRMT R59, R3, 0x7104, RZ ;  /* 0x00007104033b7816 */ /* 0x000fe200000000ff */
[----:B------:R-:W-:Y:S01]  /*6510*/  IMAD.WIDE.U32 R80, R80, 0x10000, RZ ;  /* 0x0001000050507825 */ /* 0x000fe200078e00ff */
[----:B------:R-:W-:-:S02]  /*6520*/  PRMT R82, R79, 0x4210, R58 ;  /* 0x000042104f527816 */ /* 0x000fc4000000003a */
[----:B------:R-:W-:Y:S02]  /*6530*/  LOP3.LUT R58, R5, 0xff, RZ, 0xc0, !PT ;  /* 0x000000ff053a7812 */ /* 0x000fe400078ec0ff */
        /* <DEDUP_REMOVED lines=11> */
.L_x_1244:
[----:B-----5:R2:W5:Y:S01]  /*65f0*/  @P0 LDG.E.128 R52, desc[UR20][R70.64] ;  /* 0x0000001446340981 */ /* 0x020562000c1e1d00 */
[----:B------:R-:W-:Y:S05]  /*6600*/  BRA.U !UP0, `(.L_x_1245) ;  /* 0x0000002d08887547 */ /* 0x000fea000b800000 */
[----:B01----:R-:W0:Y:S01]  /*6610*/  LDC.64 R56, c[0x0][0x3a0] ;  /* 0x0000e800ff387b82 */ /* 0x003e220000000a00 */
[----:B------:R-:W-:-:S04]  /*6620*/  VIADD R59, R103, 0x100 ;  /* 0x00000100673b7836 */ /* 0x000fc80000000000 */
[----:B0-----:R-:W-:-:S06]  /*6630*/  IMAD.WIDE.U32 R56, R59, 0x10, R56 ;  /* 0x000000103b387825 */ /* 0x001fcc00078e0038 */
[----:B------:R-:W2:Y:S01]  /*6640*/  LDG.E.128 R56, desc[UR20][R56.64] ;  /* 0x0000001438387981 */ /* 0x000ea2000c1e1d00 */
[----:B------:R-:W-:-:S13]  /*6650*/  ISETP.GT.AND P1, PT, R90, RZ, PT ;  /* 0x000000ff5a00720c */ /* 0x000fda0003f24270 */
[----:B------:R-:W-:Y:S01]  /*6660*/  @!P1 MOV R79, R77 ;  /* 0x0000004d004f9202 */ /* 0x000fe20000000f00 */
[----:B------:R-:W-:Y:S02]  /*6670*/  @!P1 IMAD.MOV.U32 R78, RZ, RZ, R76 ;  /* 0x000000ffff4e9224 */ /* 0x000fe400078e004c */
[----:B--2---:R-:W-:Y:S01]  /*6680*/  @!P1 IMAD.U32 R71, R56, 0x10000, RZ ;  /* 0x0001000038479824 */ /* 0x004fe200078e00ff */
[----:B------:R-:W-:Y:S06]  /*6690*/  @!P1 BRA `(.L_x_1246) ;  /* 0x0000000400509947 */ /* 0x000fec0003800000 */
        /* <DEDUP_REMOVED lines=15> */
.L_x_1248:
        /* <DEDUP_REMOVED lines=12> */
.L_x_1249:
        /* <DEDUP_REMOVED lines=46> */
.L_x_1247:
        /* <DEDUP_REMOVED lines=11> */
.L_x_1246:
        /* <DEDUP_REMOVED lines=21> */
.L_x_1252:
        /* <DEDUP_REMOVED lines=12> */
.L_x_1253:
        /* <DEDUP_REMOVED lines=46> */
.L_x_1251:
        /* <DEDUP_REMOVED lines=13> */
.L_x_1250:
        /* <DEDUP_REMOVED lines=20> */
.L_x_1256:
        /* <DEDUP_REMOVED lines=12> */
.L_x_1257:
        /* <DEDUP_REMOVED lines=47> */
.L_x_1255:
        /* <DEDUP_REMOVED lines=11> */
.L_x_1254:
        /* <DEDUP_REMOVED lines=21> */
.L_x_1260:
        /* <DEDUP_REMOVED lines=12> */
.L_x_1261:
        /* <DEDUP_REMOVED lines=46> */
.L_x_1259:
[----:B-----5:R-:W-:Y:S01]  /*7c30*/  PRMT R56, R53, 0x7632, R56 ;  /* 0x0000763235387816 */ /* 0x020fe20000000038 */
[----:B------:R-:W-:Y:S01]  /*7c40*/  IMAD.MOV.U32 R76, RZ, RZ, 0x2f800000 ;  /* 0x2f800000ff4c7424 */ /* 0x000fe200078e00ff */
[----:B------:R-:W-:Y:S02]  /*7c50*/  I2FP.F32.U32 R5, R5 ;  /* 0x0000000500057245 */ /* 0x000fe40000201000 */
[----:B------:R-:W-:Y:S02]  /*7c60*/  SHF.L.U32 R56, R56, 0x10, RZ ;  /* 0x0000001038387819 */ /* 0x000fe400000006ff */
        /* <DEDUP_REMOVED lines=9> */
.L_x_1258:
        /* <DEDUP_REMOVED lines=20> */
.L_x_1264:
        /* <DEDUP_REMOVED lines=12> */
.L_x_1265:
        /* <DEDUP_REMOVED lines=47> */
.L_x_1263:
        /* <DEDUP_REMOVED lines=11> */
.L_x_1262:
        /* <DEDUP_REMOVED lines=21> */
.L_x_1268:
        /* <DEDUP_REMOVED lines=12> */
.L_x_1269:
        /* <DEDUP_REMOVED lines=45> */
[----:B------:R-:W-:-:S07]  /*8780*/  LOP3.LUT R19, R56, UR38, R89, 0x96, !PT ;  /* 0x0000002638137c12 */ /* 0x000fce000f8e9659 */
.L_x_1267:
        /* <DEDUP_REMOVED lines=13> */
.L_x_1266:
        /* <DEDUP_REMOVED lines=20> */
.L_x_1272:
        /* <DEDUP_REMOVED lines=12> */
.L_x_1273:
        /* <DEDUP_REMOVED lines=47> */
.L_x_1271:
        /* <DEDUP_REMOVED lines=11> */
.L_x_1270:
        /* <DEDUP_REMOVED lines=21> */
.L_x_1276:
        /* <DEDUP_REMOVED lines=12> */
.L_x_1277:
        /* <DEDUP_REMOVED lines=47> */
.L_x_1275:
[----:B-----5:R-:W-:Y:S01]  /*9300*/  PRMT R56, R55, 0x7632, R56 ;  /* 0x0000763237387816 */ /* 0x020fe20000000038 */
[----:B------:R-:W-:Y:S01]  /*9310*/  HFMA2 R57, -RZ, RZ, 0.1171875, 0 ;  /* 0x2f800000ff397431 */ /* 0x000fe200000001ff */
[----:B------:R-:W-:Y:S02]  /*9320*/  I2FP.F32.U32 R0, R0 ;  /* 0x0000000000007245 */ /* 0x000fe40000201000 */
[----:B------:R-:W-:Y:S01]  /*9330*/  PRMT R59, R59, 0x7632, R59 ;  /* 0x000076323b3b7816 */ /* 0x000fe2000000003b */
[----:B------:R-:W-:Y:S02]  /*9340*/  IMAD.U32 R56, R56, 0x10000, RZ ;  /* 0x0001000038387824 */ /* 0x000fe400078e00ff */
[----:B------:R-:W-:Y:S02]  /*9350*/  FFMA.FTZ R0, R0, R57, 1.1641532182693481445e-10 ;  /* 0x2f00000000007423 */ /* 0x000fe40000010039 */
[----:B------:R-:W-:Y:S01]  /*9360*/  FMUL.FTZ R56, R56, UR17 ;  /* 0x0000001138387c20 */ /* 0x000fe20008410000 */
[----:B------:R-:W-:-:S02]  /*9370*/  IMAD.U32 R59, R59, 0x10000, RZ ;  /* 0x000100003b3b7824 */ /* 0x000fc400078e00ff */
[----:B------:R-:W-:Y:S01]  /*9380*/  FSETP.GTU.FTZ.AND P1, PT, R0, UR22, PT ;  /* 0x0000001600007c0b */ /* 0x000fe2000bf3c000 */
[----:B------:R-:W-:-:S03]  /*9390*/  FMUL.FTZ R56, R56, UR16 ;  /* 0x0000001038387c20 */ /* 0x000fc60008410000 */
[----:B------:R-:W-:Y:S02]  /*93a0*/  SEL R0, RZ, 0x1, P1 ;  /* 0x00000001ff007807 */ /* 0x000fe40000800000 */
[----:B------:R-:W-:-:S05]  /*93b0*/  FSEL R56, R56, RZ, !P1 ;  /* 0x000000ff38387208 */ /* 0x000fca0004800000 */
[----:B------:R-:W-:-:S07]  /*93c0*/  FADD.FTZ R80, R59, R56 ;  /* 0x000000383b507221 */ /* 0x000fce0000010000 */
.L_x_1274:
[----:B------:R-:W-:Y:S02]  /*93d0*/  F2FP.BF16.F32.PACK_AB R59, RZ, R80 ;  /* 0x00000050ff3b723e */ /* 0x000fe400000010ff */
[----:B------:R-:W-:Y:S02]  /*93e0*/  PRMT R58, R95, 0x5410, R96 ;  /* 0x000054105f3a7816 */ /* 0x000fe40000000060 */
[----:B------:R-:W-:Y:S02]  /*93f0*/  PRMT R57, R92, 0x5410, R94 ;  /* 0x000054105c397816 */ /* 0x000fe4000000005e */
[----:B------:R-:W-:Y:S02]  /*9400*/  PRMT R56, R82, 0x5410, R83 ;  /* 0x0000541052387816 */ /* 0x000fe40000000053 */
[----:B------:R-:W-:Y:S01]  /*9410*/  PRMT R59, R93, 0x5410, R59 ;  /* 0x000054105d3b7816 */ /* 0x000fe2000000003b */
[----:B------:R-:W-:Y:S06]  /*9420*/  BRA `(.L_x_1278) ;  /* 0x0000002800ac7947 */ /* 0x000fec0003800000 */
.L_x_1245:
[----:B--2---:R-:W-:Y:S01]  /*9430*/  MOV R71, RZ ;  /* 0x000000ff00477202 */ /* 0x004fe20000000f00 */
[----:B01----:R-:W-:Y:S02]  /*9440*/  IMAD.MOV.U32 R56, RZ, RZ, R77 ;  /* 0x000000ffff387224 */ /* 0x003fe400078e004d */
[----:B------:R-:W-:Y:S01]  /*9450*/  IMAD.MOV.U32 R84, RZ, RZ, R76 ;  /* 0x000000ffff547224 */ /* 0x000fe200078e004c */
        /* <DEDUP_REMOVED lines=16> */
.L_x_1281:
        /* <DEDUP_REMOVED lines=12> */
.L_x_1282:
        /* <DEDUP_REMOVED lines=46> */
.L_x_1280:
        /* <DEDUP_REMOVED lines=9> */
.L_x_1279:
        /* <DEDUP_REMOVED lines=16> */
.L_x_1285:
        /* <DEDUP_REMOVED lines=12> */
.L_x_1286:
        /* <DEDUP_REMOVED lines=47> */
.L_x_1284:
        /* <DEDUP_REMOVED lines=10> */
.L_x_1283:
        /* <DEDUP_REMOVED lines=16> */
.L_x_1289:
        /* <DEDUP_REMOVED lines=12> */
.L_x_1290:
        /* <DEDUP_REMOVED lines=47> */
.L_x_1288:
        /* <DEDUP_REMOVED lines=9> */
.L_x_1287:
        /* <DEDUP_REMOVED lines=16> */
.L_x_1293:
        /* <DEDUP_REMOVED lines=12> */
.L_x_1294:
        /* <DEDUP_REMOVED lines=47> */
.L_x_1292:
        /* <DEDUP_REMOVED lines=10> */
.L_x_1291:
        /* <DEDUP_REMOVED lines=16> */
.L_x_1297:
        /* <DEDUP_REMOVED lines=12> */
.L_x_1298:
        /* <DEDUP_REMOVED lines=47> */
.L_x_1296:
        /* <DEDUP_REMOVED lines=9> */
.L_x_1295:
        /* <DEDUP_REMOVED lines=16> */
.L_x_1301:
        /* <DEDUP_REMOVED lines=12> */
.L_x_1302:
        /* <DEDUP_REMOVED lines=47> */
.L_x_1300:
        /* <DEDUP_REMOVED lines=10> */
.L_x_1299:
        /* <DEDUP_REMOVED lines=16> */
.L_x_1305:
        /* <DEDUP_REMOVED lines=12> */
.L_x_1306:
        /* <DEDUP_REMOVED lines=47> */
.L_x_1304:
        /* <DEDUP_REMOVED lines=9> */
.L_x_1303:
        /* <DEDUP_REMOVED lines=16> */
.L_x_1309:
        /* <DEDUP_REMOVED lines=12> */
.L_x_1310:
        /* <DEDUP_REMOVED lines=47> */
.L_x_1308:
        /* <DEDUP_REMOVED lines=10> */
.L_x_1307:
[----:B------:R-:W-:Y:S02]  /*be90*/  F2FP.BF16.F32.PACK_AB R82, RZ, R80 ;  /* 0x00000050ff52723e */ /* 0x000fe400000010ff */
[----:B------:R-:W-:Y:S02]  /*bea0*/  PRMT R58, R95, 0x5410, R58 ;  /* 0x000054105f3a7816 */ /* 0x000fe4000000003a */
[----:B------:R-:W-:Y:S02]  /*beb0*/  PRMT R57, R93, 0x5410, R94 ;  /* 0x000054105d397816 */ /* 0x000fe4000000005e */
[----:B------:R-:W-:Y:S02]  /*bec0*/  PRMT R56, R92, 0x5410, R85 ;  /* 0x000054105c387816 */ /* 0x000fe40000000055 */
[----:B------:R-:W-:-:S07]  /*bed0*/  PRMT R59, R59, 0x5410, R82 ;  /* 0x000054103b3b7816 */ /* 0x000fce0000000052 */
.L_x_1278:
[----:B------:R-:W-:-:S05]  /*bee0*/  IADD3 R83, PT, PT, R103, 0x100, RZ ;  /* 0x0000010067537810 */ /* 0x000fca0007ffe0ff */
[----:B------:R-:W-:-:S05]  /*bef0*/  IMAD.WIDE.U32 R82, R83, 0x10, R66 ;  /* 0x0000001053527825 */ /* 0x000fca00078e0042 */
        /* <DEDUP_REMOVED lines=9> */
[----:B------:R-:W-:Y:S01]  /*bf90*/  LOP3.LUT R82, R6, 0xff, RZ, 0xc0, !PT ;  /* 0x000000ff06527812 */ /* 0x000fe200078ec0ff */
[----:B------:R-:W-:Y:S01]  /*bfa0*/  IMAD.WIDE.U32 R86, R86, 0x1000000, RZ ;  /* 0x0100000056567825 */ /* 0x000fe200078e00ff */
[----:B------:R-:W-:Y:S02]  /*bfb0*/  LOP3.LUT R59, R7, 0xff, RZ, 0xc0, !PT ;  /* 0x000000ff073b7812 */ /* 0x000fe400078ec0ff */
[----:B------:R-:W-:Y:S01]  /*bfc0*/  LOP3.LUT R85, R58, 0xff00, R83, 0xf8, !PT ;  /* 0x0000ff003a557812 */ /* 0x000fe200078ef853 */
[----:B------:R-:W-:-:S03]  /*bfd0*/  IMAD.WIDE.U32 R82, R82, 0x10000, RZ ;  /* 0x0001000052527825 */ /* 0x000fc600078e00ff */
[----:B------:R-:W-:Y:S01]  /*bfe0*/  LOP3.LUT R85, R85, 0xff, R4, 0xf8, !PT ;  /* 0x000000ff55557812 */ /* 0x000fe200078ef804 */
[----:B------:R-:W-:-:S03]  /*bff0*/  IMAD.WIDE.U32 R58, R59, 0x100, RZ ;  /* 0x000001003b3a7825 */ /* 0x000fc600078e00ff */
[----:B------:R-:W-:Y:S01]  /*c000*/  LOP3.LUT R85, R83, R85, R87, 0xfe, !PT ;  /* 0x0000005553557212 */ /* 0x000fe200078efe57 */
[----:B------:R-:W-:Y:S01]  /*c010*/  VIADD R83, R91, 0x100 ;  /* 0x000001005b537836 */ /* 0x000fe20000000000 */
[----:B------:R-:W-:Y:S02]  /*c020*/  LOP3.LUT R89, R58, R86, R82, 0xfe, !PT ;  /* 0x000000563a597212 */ /* 0x000fe400078efe52 */
[----:B------:R-:W-:Y:S01]  /*c030*/  LOP3.LUT R59, R85, R59, RZ, 0xfc, !PT ;  /* 0x0000003b553b7212 */ /* 0x000fe200078efcff */
[----:B0-----:R-:W-:Y:S01]  /*c040*/  IMAD.WIDE.U32 R56, R83, 0x8, R56 ;  /* 0x0000000853387825 */ /* 0x001fe200078e0038 */
[----:B------:R-:W-:-:S05]  /*c050*/  LOP3.LUT R58, R89, 0xff, R8, 0xf8, !PT ;  /* 0x000000ff593a7812 */ /* 0x000fca00078ef808 */
[----:B------:R1:W-:Y:S02]  /*c060*/  STG.E.64 desc[UR20][R56.64], R58 ;  /* 0x0000003a38007986 */ /* 0x0003e4000c101b14 */
.L_x_1311:
[----:B------:R-:W-:Y:S05]  /*c070*/  @!P0 BRA `(.L_x_1312) ;  /* 0x0000000000108947 */ /* 0x000fea0003800000 */
[----:B-----5:R-:W2:Y:S01]  /*c080*/  LDC.64 R52, c[0x0][0x390] ;  /* 0x0000e400ff347b82 */ /* 0x020ea20000000a00 */
[----:B------:R-:W-:-:S05]  /*c090*/  IADD3 R55, PT, PT, R91, 0x200, RZ ;  /* 0x000002005b377810 */ /* 0x000fca0007ffe0ff */
[----:B--2---:R-:W-:-:S06]  /*c0a0*/  IMAD.WIDE.U32 R52, R55, 0x10, R52 ;  /* 0x0000001037347825 */ /* 0x004fcc00078e0034 */
[----:B------:R-:W5:Y:S02]  /*c0b0*/  LDG.E.128 R52, desc[UR20][R52.64] ;  /* 0x0000001434347981 */ /* 0x000f64000c1e1d00 */
.L_x_1312:
[----:B------:R-:W-:Y:S05]  /*c0c0*/  BRA.U !UP0, `(.L_x_1313) ;  /* 0x0000002d08887547 */ /* 0x000fea000b800000 */
[----:B01----:R-:W0:Y:S01]  /*c0d0*/  LDC.64 R56, c[0x0][0x3a0] ;  /* 0x0000e800ff387b82 */ /* 0x003e220000000a00 */
[----:B------:R-:W-:-:S04]  /*c0e0*/  VIADD R59, R103, 0x200 ;  /* 0x00000200673b7836 */ /* 0x000fc80000000000 */
        /* <DEDUP_REMOVED lines=22> */
.L_x_1316:
        /* <DEDUP_REMOVED lines=12> */
.L_x_1317:
[----:B------:R-:W-:Y:S01]  /*c310*/  IMAD.WIDE.U32 R82, R74, -0x326172a9, RZ ;  /* 0xcd9e8d574a527825 */ /* 0x000fe200078e00ff */
[----:B------:R-:W-:Y:S01]  /*c320*/  LOP3.LUT R86, R18, UR19, R89, 0x96, !PT ;  /* 0x0000001312567c12 */ /* 0x000fe2000f8e9659 */
[----:B------:R-:W-:Y:S02]  /*c330*/  UIADD3 UR5, UPT, UPT, UR19, 0x76cf5d0a, URZ ;  /* 0x76cf5d0a13057890 */ /* 0x000fe4000fffe0ff */
        /* <DEDUP_REMOVED lines=41> */
[----:B------:R-:W-:Y:S02]  /*c5d0*/  MOV R10, R86 ;  /* 0x00000056000a7202 */ /* 0x000fe40000000f00 */
[----:B------:R-:W-:-:S07]  /*c5e0*/  LOP3.LUT R19, R82, UR38, R97, 0x96, !PT ;  /* 0x0000002652137c12 */ /* 0x000fce000f8e9661 */
.L_x_1315:
        /* <DEDUP_REMOVED lines=11> */
.L_x_1314:
        /* <DEDUP_REMOVED lines=21> */
.L_x_1320:
        /* <DEDUP_REMOVED lines=12> */
.L_x_1321:
        /* <DEDUP_REMOVED lines=46> */
.L_x_1319:
        /* <DEDUP_REMOVED lines=13> */
.L_x_1318:
        /* <DEDUP_REMOVED lines=20> */
.L_x_1324:
        /* <DEDUP_REMOVED lines=12> */
.L_x_1325:
        /* <DEDUP_REMOVED lines=47> */
.L_x_1323:
        /* <DEDUP_REMOVED lines=11> */
.L_x_1322:
        /* <DEDUP_REMOVED lines=21> */
.L_x_1328:
        /* <DEDUP_REMOVED lines=12> */
.L_x_1329:
        /* <DEDUP_REMOVED lines=43> */
[----:B------:R-:W-:-:S03]  /*d6c0*/  LOP3.LUT R72, R92, UR34, R89, 0x96, !PT ;  /* 0x000000225c487c12 */ /* 0x000fc6000f8e9659 */
[----:B------:R-:W-:Y:S01]  /*d6d0*/  IMAD.MOV.U32 R10, RZ, RZ, R88 ;  /* 0x000000ffff0a7224 */ /* 0x000fe200078e0058 */
[----:B------:R-:W-:-:S07]  /*d6e0*/  LOP3.LUT R19, R86, UR38, R95, 0x96, !PT ;  /* 0x0000002656137c12 */ /* 0x000fce000f8e965f */
.L_x_1327:
[----:B-----5:R-:W-:Y:S01]  /*d6f0*/  PRMT R56, R53, 0x7632, R56 ;  /* 0x0000763235387816 */ /* 0x020fe20000000038 */
[----:B------:R-:W-:Y:S01]  /*d700*/  IMAD.MOV.U32 R84, RZ, RZ, 0x2f800000 ;  /* 0x2f800000ff547424 */ /* 0x000fe200078e00ff */
[----:B------:R-:W-:Y:S02]  /*d710*/  I2FP.F32.U32 R5, R5 ;  /* 0x0000000500057245 */ /* 0x000fe40000201000 */
[----:B------:R-:W-:Y:S01]  /*d720*/  PRMT R57, R57, 0x7632, R57 ;  /* 0x0000763239397816 */ /* 0x000fe20000000039 */
[----:B------:R-:W-:Y:S02]  /*d730*/  IMAD.U32 R56, R56, 0x10000, RZ ;  /* 0x0001000038387824 */ /* 0x000fe400078e00ff */
        /* <DEDUP_REMOVED lines=8> */
.L_x_1326:
        /* <DEDUP_REMOVED lines=20> */
.L_x_1332:
        /* <DEDUP_REMOVED lines=12> */
.L_x_1333:
        /* <DEDUP_REMOVED lines=44> */
[----:B------:R-:W-:Y:S01]  /*dc80*/  MOV R101, R56 ;  /* 0x0000003800657202 */ /* 0x000fe20000000f00 */
[----:B------:R-:W-:Y:S01]  /*dc90*/  IMAD.MOV.U32 R56, RZ, RZ, RZ ;  /* 0x000000ffff387224 */ /* 0x000fe200078e00ff */
[----:B------:R-:W-:-:S07]  /*dca0*/  LOP3.LUT R19, R86, UR38, R57, 0x96, !PT ;  /* 0x0000002656137c12 */ /* 0x000fce000f8e9639 */
.L_x_1331:
        /* <DEDUP_REMOVED lines=11> */
.L_x_1330:
        /* <DEDUP_REMOVED lines=21> */
.L_x_1336:
        /* <DEDUP_REMOVED lines=12> */
.L_x_1337:
        /* <DEDUP_REMOVED lines=46> */
.L_x_1335:
        /* <DEDUP_REMOVED lines=13> */
.L_x_1334:
        /* <DEDUP_REMOVED lines=20> */
.L_x_1340:
        /* <DEDUP_REMOVED lines=12> */
.L_x_1341:
        /* <DEDUP_REMOVED lines=47> */
.L_x_1339:
        /* <DEDUP_REMOVED lines=11> */
.L_x_1338:
        /* <DEDUP_REMOVED lines=21> */
.L_x_1344:
        /* <DEDUP_REMOVED lines=12> */
.L_x_1345:
        /* <DEDUP_REMOVED lines=47> */
.L_x_1343:
        /* <DEDUP_REMOVED lines=13> */
.L_x_1342:
[----:B------:R-:W-:Y:S02]  /*ee90*/  F2FP.BF16.F32.PACK_AB R59, RZ, R94 ;  /* 0x0000005eff3b723e */ /* 0x000fe400000010ff */
[----:B------:R-:W-:Y:S02]  /*eea0*/  PRMT R58, R104, 0x5410, R58 ;  /* 0x00005410683a7816 */ /* 0x000fe4000000003a */
[----:B------:R-:W-:Y:S02]  /*eeb0*/  PRMT R57, R100, 0x5410, R102 ;  /* 0x0000541064397816 */ /* 0x000fe40000000066 */
[----:B------:R-:W-:Y:S02]  /*eec0*/  PRMT R56, R98, 0x5410, R99 ;  /* 0x0000541062387816 */ /* 0x000fe40000000063 */
[----:B------:R-:W-:Y:S01]  /*eed0*/  PRMT R59, R101, 0x5410, R59 ;  /* 0x00005410653b7816 */ /* 0x000fe2000000003b */
[----:B------:R-:W-:Y:S06]  /*eee0*/  BRA `(.L_x_1346) ;  /* 0x0000002800ac7947 */ /* 0x000fec0003800000 */
.L_x_1313:
[----:B0-----:R-:W-:Y:S01]  /*eef0*/  IMAD.MOV.U32 R83, RZ, RZ, RZ ;  /* 0x000000ffff537224 */ /* 0x001fe200078e00ff */
[----:B-1----:R-:W-:Y:S01]  /*ef00*/  MOV R56, R88 ;  /* 0x0000005800387202 */ /* 0x002fe20000000f00 */
[----:B------:R-:W-:Y:S01]  /*ef10*/  IMAD.MOV.U32 R96, RZ, RZ, R84 ;  /* 0x000000ffff607224 */ /* 0x000fe200078e0054 */
        /* <DEDUP_REMOVED lines=16> */
.L_x_1349:
        /* <DEDUP_REMOVED lines=12> */
.L_x_1350:
        /* <DEDUP_REMOVED lines=44> */
[----:B------:R-:W-:Y:S01]  /*f3a0*/  LOP3.LUT R19, R56, UR38, R97, 0x96, !PT ;  /* 0x0000002638137c12 */ /* 0x000fe2000f8e9661 */
[----:B------:R-:W-:-:S07]  /*f3b0*/  IMAD.MOV.U32 R56, RZ, RZ, RZ ;  /* 0x000000ffff387224 */ /* 0x000fce00078e00ff */
.L_x_1348:
        /* <DEDUP_REMOVED lines=9> */
.L_x_1347:
[----:B------:R-:W-:Y:S01]  /*f450*/  F2FP.BF16.F32.PACK_AB R99, RZ, R83 ;  /* 0x00000053ff63723e */ /* 0x000fe200000010ff */
[----:B------:R-:W-:Y:S01]  /*f460*/  IMAD.MOV.U32 R82, RZ, RZ, RZ ;  /* 0x000000ffff527224 */ /* 0x000fe200078e00ff */
[----:B------:R-:W-:Y:S01]  /*f470*/  MOV R57, R56 ;  /* 0x0000003800397202 */ /* 0x000fe20000000f00 */
[----:B------:R-:W-:Y:S06]  /*f480*/  @!P0 BRA `(.L_x_1351) ;  /* 0x0000000400448947 */ /* 0x000fec0003800000 */
[----:B------:R-:W-:Y:S01]  /*f490*/  ISETP.NE.AND P1, PT, R56, 0x1, PT ;  /* 0x000000013800780c */ /* 0x000fe20003f25270 */
[----:B------:R-:W-:Y:S02]  /*f4a0*/  IMAD.MOV.U32 R57, RZ, RZ, 0x2 ;  /* 0x00000002ff397424 */ /* 0x000fe400078e00ff */
[----:B------:R-:W-:-:S10]  /*f4b0*/  IMAD.MOV.U32 R7, RZ, RZ, R10 ;  /* 0x000000ffff077224 */ /* 0x000fd400078e000a */
        /* <DEDUP_REMOVED lines=9> */
.L_x_1353:
        /* <DEDUP_REMOVED lines=12> */
.L_x_1354:
        /* <DEDUP_REMOVED lines=47> */
.L_x_1352:
        /* <DEDUP_REMOVED lines=10> */
.L_x_1351:
        /* <DEDUP_REMOVED lines=16> */
.L_x_1357:
        /* <DEDUP_REMOVED lines=12> */
.L_x_1358:
        /* <DEDUP_REMOVED lines=47> */
.L_x_1356:
        /* <DEDUP_REMOVED lines=9> */
.L_x_1355:
        /* <DEDUP_REMOVED lines=16> */
.L_x_1361:
        /* <DEDUP_REMOVED lines=12> */
.L_x_1362:
        /* <DEDUP_REMOVED lines=47> */
.L_x_1360:
        /* <DEDUP_REMOVED lines=10> */
.L_x_1359:
        /* <DEDUP_REMOVED lines=16> */
.L_x_1365:
        /* <DEDUP_REMOVED lines=12> */
.L_x_1366:
        /* <DEDUP_REMOVED lines=47> */
.L_x_1364:
        /* <DEDUP_REMOVED lines=9> */
.L_x_1363:
        /* <DEDUP_REMOVED lines=16> */
.L_x_1369:
        /* <DEDUP_REMOVED lines=12> */
.L_x_1370:
        /* <DEDUP_REMOVED lines=47> */
.L_x_1368:
        /* <DEDUP_REMOVED lines=10> */
.L_x_1367:
        /* <DEDUP_REMOVED lines=16> */
.L_x_1373:
        /* <DEDUP_REMOVED lines=12> */
.L_x_1374:
        /* <DEDUP_REMOVED lines=47> */
.L_x_1372:
        /* <DEDUP_REMOVED lines=9> */
.L_x_1371:
        /* <DEDUP_REMOVED lines=16> */
.L_x_1377:
        /* <DEDUP_REMOVED lines=12> */
.L_x_1378:
        /* <DEDUP_REMOVED lines=47> */
.L_x_1376:
        /* <DEDUP_REMOVED lines=10> */
.L_x_1375:
[----:B------:R-:W-:Y:S02]  /*11950*/  F2FP.BF16.F32.PACK_AB R59, RZ, R94 ;  /* 0x0000005eff3b723e */ /* 0x000fe400000010ff */
[----:B------:R-:W-:Y:S02]  /*11960*/  PRMT R58, R102, 0x5410, R104 ;  /* 0x00005410663a7816 */ /* 0x000fe40000000068 */
[----:B------:R-:W-:Y:S02]  /*11970*/  PRMT R57, R101, 0x5410, R100 ;  /* 0x0000541065397816 */ /* 0x000fe40000000064 */
[----:B------:R-:W-:Y:S02]  /*11980*/  PRMT R56, R99, 0x5410, R98 ;  /* 0x0000541063387816 */ /* 0x000fe40000000062 */
[----:B------:R-:W-:-:S07]  /*11990*/  PRMT R59, R97, 0x5410, R59 ;  /* 0x00005410613b7816 */ /* 0x000fce000000003b */
.L_x_1346:
[----:B------:R-:W-:Y:S01]  /*119a0*/  VIADD R87, R103, 0x200 ;  /* 0x0000020067577836 */ /* 0x000fe20000000000 */
[----:B------:R-:W-:-:S03]  /*119b0*/  IADD3 R104, PT, PT, R91, 0x300, RZ ;  /* 0x000003005b687810 */ /* 0x000fc60007ffe0ff */
[----:B------:R-:W-:-:S05]  /*119c0*/  IMAD.WIDE.U32 R86, R87, 0x10, R66 ;  /* 0x0000001057567825 */ /* 0x000fca00078e0042 */
[----:B------:R0:W-:Y:S01]  /*119d0*/  STG.E.128 desc[UR20][R86.64], R56 ;  /* 0x0000003856007986 */ /* 0x0001e2000c101d14 */
[----:B------:R-:W-:Y:S05]  /*119e0*/  @!P0 BRA `(.L_x_1379) ;  /* 0x0000000000548947 */ /* 0x000fea0003800000 */
[----:B0-----:R-:W-:Y:S01]  /*119f0*/  IMAD.U32 R59, R2, 0x10000, RZ ;  /* 0x00010000023b7824 */ /* 0x001fe200078e00ff */
[----:B------:R-:W0:Y:S01]  /*11a00*/  LDC.64 R56, c[0x0][0x3b0] ;  /* 0x0000ec00ff387b82 */ /* 0x000e220000000a00 */
[----:B------:R-:W-:Y:S01]  /*11a10*/  LOP3.LUT R58, R0, 0xffff, RZ, 0xc0, !PT ;  /* 0x0000ffff003a7812 */ /* 0x000fe200078ec0ff */
[----:B------:R-:W-:Y:S01]  /*11a20*/  VIADD R91, R91, 0x200 ;  /* 0x000002005b5b7836 */ /* 0x000fe20000000000 */
        /* <DEDUP_REMOVED lines=17> */
.L_x_1379:
[----:B------:R-:W-:Y:S05]  /*11b40*/  @!P0 BRA `(.L_x_1380) ;  /* 0x00000000000c8947 */ /* 0x000fea0003800000 */
[----:B-----5:R-:W2:Y:S02]  /*11b50*/  LDC.64 R52, c[0x0][0x390] ;  /* 0x0000e400ff347b82 */ /* 0x020ea40000000a00 */
[----:B--2---:R-:W-:-:S06]  /*11b60*/  IMAD.WIDE.U32 R52, R104, 0x10, R52 ;  /* 0x0000001068347825 */ /* 0x004fcc00078e0034 */
[----:B------:R-:W5:Y:S02]  /*11b70*/  LDG.E.128 R52, desc[UR20][R52.64] ;  /* 0x0000001434347981 */ /* 0x000f64000c1e1d00 */
.L_x_1380:
[----:B------:R-:W-:Y:S01]  /*11b80*/  IADD3 R103, PT, PT, R103, 0x300, RZ ;  /* 0x0000030067677810 */ /* 0x000fe20007ffe0ff */
[----:B------:R-:W-:Y:S06]  /*11b90*/  BRA.U !UP0, `(.L_x_1381) ;  /* 0x0000002d08907547 */ /* 0x000fec000b800000 */
        /* <DEDUP_REMOVED lines=23> */
.L_x_1384:
        /* <DEDUP_REMOVED lines=12> */
.L_x_1385:
        /* <DEDUP_REMOVED lines=47> */
.L_x_1383:
        /* <DEDUP_REMOVED lines=11> */
.L_x_1382:
        /* <DEDUP_REMOVED lines=21> */
.L_x_1388:
        /* <DEDUP_REMOVED lines=12> */
.L_x_1389:
        /* <DEDUP_REMOVED lines=46> */
.L_x_1387:
        /* <DEDUP_REMOVED lines=13> */
.L_x_1386:
        /* <DEDUP_REMOVED lines=20> */
.L_x_1392:
        /* <DEDUP_REMOVED lines=12> */
.L_x_1393:
        /* <DEDUP_REMOVED lines=47> */
.L_x_1391:
        /* <DEDUP_REMOVED lines=11> */
.L_x_1390:
        /* <DEDUP_REMOVED lines=21> */
.L_x_1396:
        /* <DEDUP_REMOVED lines=12> */
.L_x_1397:
        /* <DEDUP_REMOVED lines=47> */
.L_x_1395:
        /* <DEDUP_REMOVED lines=13> */
.L_x_1394:
        /* <DEDUP_REMOVED lines=20> */
.L_x_1400:
        /* <DEDUP_REMOVED lines=12> */
.L_x_1401:
        /* <DEDUP_REMOVED lines=47> */
.L_x_1399:
        /* <DEDUP_REMOVED lines=11> */
.L_x_1398:
[----:B------:R-:W-:Y:S01]  /*13840*/  @!P1 PRMT R101, R58, 0x7632, R101 ;  /* 0x000076323a659816 */ /* 0x000fe20000000065 */
[----:B------:R-:W-:Y:S01]  /*13850*/  @!P1 IMAD.MOV.U32 R57, RZ, RZ, R56 ;  /* 0x000000ffff399224 */ /* 0x000fe200078e0038 */
[----:B------:R-:W-:Y:S02]  /*13860*/  F2FP.BF16.F32.PACK_AB R110, RZ, R100 ;  /* 0x00000064ff6e723e */ /* 0x000fe400000010ff */
[----:B------:R-:W-:Y:S01]  /*13870*/  @!P1 MOV R108, R102 ;  /* 0x00000066006c9202 */ /* 0x000fe20000000f00 */
[----:B------:R-:W-:Y:S01]  /*13880*/  @!P1 IMAD.U32 R101, R101, 0x10000, RZ ;  /* 0x0001000065659824 */ /* 0x000fe200078e00ff */
[----:B------:R-:W-:Y:S06]  /*13890*/  @!P1 BRA `(.L_x_1402) ;  /* 0x00000004005c9947 */ /* 0x000fec0003800000 */
[----:B------:R-:W-:Y:S01]  /*138a0*/  ISETP.NE.AND P2, PT, R56, 0x1, PT ;  /* 0x000000013800780c */ /* 0x000fe20003f45270 */
[----:B------:R-:W-:Y:S02]  /*138b0*/  HFMA2 R57, -RZ, RZ, 0, 1.1920928955078125e-07 ;  /* 0x00000002ff397431 */ /* 0x000fe400000001ff */
[----:B------:R-:W-:Y:S01]  /*138c0*/  IMAD.MOV.U32 R3, RZ, RZ, R10 ;  /* 0x000000ffff037224 */ /* 0x000fe200078e000a */
[----:B------:R-:W-:-:S09]  /*138d0*/  MOV R108, R102 ;  /* 0x00000066006c7202 */ /* 0x000fd20000000f00 */
[----:B------:R-:W-:Y:S05]  /*138e0*/  @!P2 BRA `(.L_x_1403) ;  /* 0x000000040014a947 */ /* 0x000fea0003800000 */
[----:B------:R-:W-:-:S13]  /*138f0*/  ISETP.NE.AND P2, PT, R56, 0x3, PT ;  /* 0x000000033800780c */ /* 0x000fda0003f45270 */
[----:B------:R-:W-:Y:S05]  /*13900*/  @!P2 BRA `(.L_x_1404) ;  /* 0x000000000020a947 */ /* 0x000fea0003800000 */
[----:B------:R-:W-:-:S13]  /*13910*/  ISETP.NE.AND P2, PT, R56, 0x2, PT ;  /* 0x000000023800780c */ /* 0x000fda0003f45270 */
[----:B------:R-:W-:Y:S01]  /*13920*/  @!P2 IMAD.MOV.U32 R57, RZ, RZ, 0x3 ;  /* 0x00000003ff39a424 */ /* 0x000fe200078e00ff */
[----:B------:R-:W-:Y:S01]  /*13930*/  @!P2 MOV R108, R102 ;  /* 0x00000066006ca202 */ /* 0x000fe20000000f00 */
[----:B------:R-:W-:Y:S01]  /*13940*/  @!P2 IMAD.MOV.U32 R3, RZ, RZ, R19 ;  /* 0x000000ffff03a224 */ /* 0x000fe200078e0013 */
[----:B------:R-:W-:Y:S01]  /*13950*/  @P2 IADD3 R57, PT, PT, R56, 0x1, RZ ;  /* 0x0000000138392810 */ /* 0x000fe20007ffe0ff */
[----:B------:R-:W-:Y:S01]  /*13960*/  @P2 IMAD.MOV.U32 R108, RZ, RZ, R102 ;  /* 0x000000ffff6c2224 */ /* 0x000fe200078e0066 */
[----:B------:R-:W-:Y:S01]  /*13970*/  @P2 MOV R3, R72 ;  /* 0x0000004800032202 */ /* 0x000fe20000000f00 */
[----:B------:R-:W-:Y:S06]  /*13980*/  BRA `(.L_x_1403) ;  /* 0x0000000000ec7947 */ /* 0x000fec0003800000 */
.L_x_1404:
        /* <DEDUP_REMOVED lines=12> */
.L_x_1405:
        /* <DEDUP_REMOVED lines=47> */
.L_x_1403:
[----:B-----5:R-:W-:Y:S02]  /*13d40*/  PRMT R56, R54, 0x7632, R56 ;  /* 0x0000763236387816 */ /* 0x020fe40000000038 */
[----:B------:R-:W-:Y:S02]  /*13d50*/  I2FP.F32.U32 R3, R3 ;  /* 0x0000000300037245 */ /* 0x000fe40000201000 */
[----:B------:R-:W-:Y:S01]  /*13d60*/  MOV R86, 0x2f800000 ;  /* 0x2f80000000567802 */ /* 0x000fe20000000f00 */
[----:B------:R-:W-:Y:S01]  /*13d70*/  IMAD.U32 R56, R56, 0x10000, RZ ;  /* 0x0001000038387824 */ /* 0x000fe200078e00ff */
[----:B------:R-:W-:-:S03]  /*13d80*/  PRMT R58, R58, 0x7632, R58 ;  /* 0x000076323a3a7816 */ /* 0x000fc6000000003a */
[----:B------:R-:W-:Y:S01]  /*13d90*/  FFMA.FTZ R3, R3, R86, 1.1641532182693481445e-10 ;  /* 0x2f00000003037423 */ /* 0x000fe20000010056 */
[----:B------:R-:W-:Y:S01]  /*13da0*/  FMUL.FTZ R56, R56, UR17 ;  /* 0x0000001138387c20 */ /* 0x000fe20008410000 */
[----:B------:R-:W-:-:S03]  /*13db0*/  SHF.L.U32 R101, R58, 0x10, RZ ;  /* 0x000000103a657819 */ /* 0x000fc600000006ff */
[----:B------:R-:W-:Y:S01]  /*13dc0*/  FMUL.FTZ R56, R56, UR16 ;  /* 0x0000001038387c20 */ /* 0x000fe20008410000 */
[----:B------:R-:W-:-:S04]  /*13dd0*/  FSETP.GTU.FTZ.AND P2, PT, R3, UR22, PT ;  /* 0x0000001603007c0b */ /* 0x000fc8000bf5c000 */
[----:B------:R-:W-:Y:S02]  /*13de0*/  FSEL R56, R56, RZ, !P2 ;  /* 0x000000ff38387208 */ /* 0x000fe40005000000 */
[----:B------:R-:W-:-:S03]  /*13df0*/  SEL R3, RZ, 0x1, P2 ;  /* 0x00000001ff037807 */ /* 0x000fc60001000000 */
[----:B------:R-:W-:-:S07]  /*13e00*/  FADD.FTZ R101, R101, R56 ;  /* 0x0000003865657221 */ /* 0x000fce0000010000 */
.L_x_1402:
[----:B------:R-:W-:Y:S01]  /*13e10*/  F2FP.BF16.F32.PACK_AB R111, RZ, R101 ;  /* 0x00000065ff6f723e */ /* 0x000fe200000010ff */
[----:B------:R-:W-:Y:S01]  /*13e20*/  @!P1 IMAD.U32 R102, R59, 0x10000, RZ ;  /* 0x000100003b669824 */ /* 0x000fe200078e00ff */
[----:B------:R-:W-:Y:S01]  /*13e30*/  @!P1 MOV R56, R57 ;  /* 0x0000003900389202 */ /* 0x000fe20000000f00 */
[----:B------:R-:W-:Y:S01]  /*13e40*/  @!P1 IMAD.MOV.U32 R58, RZ, RZ, R108 ;  /* 0x000000ffff3a9224 */ /* 0x000fe200078e006c */
        /* <DEDUP_REMOVED lines=16> */
.L_x_1408:
        /* <DEDUP_REMOVED lines=12> */
.L_x_1409:
        /* <DEDUP_REMOVED lines=47> */
.L_x_1407:
[----:B------:R-:W-:Y:S01]  /*14300*/  I2FP.F32.U32 R2, R2 ;  /* 0x0000000200027245 */ /* 0x000fe20000201000 */
[----:B-----5:R-:W-:Y:S01]  /*14310*/  IMAD.U32 R86, R55, 0x10000, RZ ;  /* 0x0001000037567824 */ /* 0x020fe200078e00ff */
[----:B------:R-:W-:-:S03]  /*14320*/  MOV R57, 0x2f800000 ;  /* 0x2f80000000397802 */ /* 0x000fc60000000f00 */
[----:B------:R-:W-:Y:S02]  /*14330*/  FMUL.FTZ R86, R86, UR17 ;  /* 0x0000001156567c20 */ /* 0x000fe40008410000 */
[----:B------:R-:W-:Y:S01]  /*14340*/  FFMA.FTZ R2, R2, R57, 1.1641532182693481445e-10 ;  /* 0x2f00000002027423 */ /* 0x000fe20000010039 */
[----:B------:R-:W-:Y:S01]  /*14350*/  SHF.L.U32 R57, R59, 0x10, RZ ;  /* 0x000000103b397819 */ /* 0x000fe200000006ff */
[----:B------:R-:W-:-:S03]  /*14360*/  FMUL.FTZ R86, R86, UR16 ;  /* 0x0000001056567c20 */ /* 0x000fc60008410000 */
[----:B------:R-:W-:-:S04]  /*14370*/  FSETP.GTU.FTZ.AND P2, PT, R2, UR22, PT ;  /* 0x0000001602007c0b */ /* 0x000fc8000bf5c000 */
[----:B------:R-:W-:Y:S02]  /*14380*/  FSEL R102, R86, RZ, !P2 ;  /* 0x000000ff56667208 */ /* 0x000fe40005000000 */
[----:B------:R-:W-:-:S03]  /*14390*/  SEL R2, RZ, 0x1, P2 ;  /* 0x00000001ff027807 */ /* 0x000fc60001000000 */
[----:B------:R-:W-:-:S07]  /*143a0*/  FADD.FTZ R102, R57, R102 ;  /* 0x0000006639667221 */ /* 0x000fce0000010000 */
.L_x_1406:
        /* <DEDUP_REMOVED lines=21> */
.L_x_1412:
        /* <DEDUP_REMOVED lines=12> */
.L_x_1413:
        /* <DEDUP_REMOVED lines=43> */
[----:B------:R-:W-:Y:S02]  /*14870*/  LOP3.LUT R72, R90, UR34, R89, 0x96, !PT ;  /* 0x000000225a487c12 */ /* 0x000fe4000f8e9659 */
[----:B------:R-:W-:Y:S02]  /*14880*/  MOV R10, R88 ;  /* 0x00000058000a7202 */ /* 0x000fe40000000f00 */
[----:B------:R-:W-:Y:S01]  /*14890*/  LOP3.LUT R19, R86, UR38, R57, 0x96, !PT ;  /* 0x0000002656137c12 */ /* 0x000fe2000f8e9639 */
[----:B------:R-:W-:-:S07]  /*148a0*/  IMAD.MOV.U32 R86, RZ, RZ, R56 ;  /* 0x000000ffff567224 */ /* 0x000fce00078e0038 */
.L_x_1411:
        /* <DEDUP_REMOVED lines=13> */
.L_x_1410:
[----:B------:R-:W-:Y:S02]  /*14980*/  F2FP.BF16.F32.PACK_AB R59, RZ, R88 ;  /* 0x00000058ff3b723e */ /* 0x000fe400000010ff */
[----:B------:R-:W-:Y:S02]  /*14990*/  PRMT R58, R110, 0x5410, R111 ;  /* 0x000054106e3a7816 */ /* 0x000fe4000000006f */
[----:B------:R-:W-:Y:S02]  /*149a0*/  PRMT R57, R107, 0x5410, R109 ;  /* 0x000054106b397816 */ /* 0x000fe4000000006d */
[----:B------:R-:W-:Y:S02]  /*149b0*/  PRMT R56, R105, 0x5410, R106 ;  /* 0x0000541069387816 */ /* 0x000fe4000000006a */
[----:B------:R-:W-:Y:S01]  /*149c0*/  PRMT R59, R108, 0x5410, R59 ;  /* 0x000054106c3b7816 */ /* 0x000fe2000000003b */
[----:B------:R-:W-:Y:S06]  /*149d0*/  BRA `(.L_x_1414) ;  /* 0x0000002800ac7947 */ /* 0x000fec0003800000 */
.L_x_1381:
[----:B------:R-:W-:Y:S01]  /*149e0*/  IMAD.MOV.U32 R97, RZ, RZ, RZ ;  /* 0x000000ffff617224 */ /* 0x000fe200078e00ff */
[----:B01----:R-:W-:Y:S01]  /*149f0*/  MOV R56, R106 ;  /* 0x0000006a00387202 */ /* 0x003fe20000000f00 */
[----:B------:R-:W-:Y:S01]  /*14a00*/  IMAD.MOV.U32 R86, RZ, RZ, R96 ;  /* 0x000000ffff567224 */ /* 0x000fe200078e0060 */
        /* <DEDUP_REMOVED lines=16> */
.L_x_1417:
        /* <DEDUP_REMOVED lines=12> */
.L_x_1418:
        /* <DEDUP_REMOVED lines=45> */
[----:B------:R-:W-:-:S07]  /*14ea0*/  HFMA2 R56, -RZ, RZ, 0, 0 ;  /* 0x00000000ff387431 */ /* 0x000fce00000001ff */
.L_x_1416:
        /* <DEDUP_REMOVED lines=9> */
.L_x_1415:
[----:B------:R-:W-:Y:S01]  /*14f40*/  F2FP.BF16.F32.PACK_AB R107, RZ, R97 ;  /* 0x00000061ff6b723e */ /* 0x000fe200000010ff */
[----:B------:R-:W-:Y:S01]  /*14f50*/  IMAD.MOV.U32 R96, RZ, RZ, RZ ;  /* 0x000000ffff607224 */ /* 0x000fe200078e00ff */
[----:B------:R-:W-:Y:S01]  /*14f60*/  MOV R57, R56 ;  /* 0x0000003800397202 */ /* 0x000fe20000000f00 */
        /* <DEDUP_REMOVED lines=13> */
.L_x_1421:
        /* <DEDUP_REMOVED lines=12> */
.L_x_1422:
        /* <DEDUP_REMOVED lines=45> */
[----:B------:R-:W-:Y:S01]  /*153d0*/  IMAD.MOV.U32 R57, RZ, RZ, RZ ;  /* 0x000000ffff397224 */ /* 0x000fe200078e00ff */
[----:B------:R-:W-:-:S07]  /*153e0*/  MOV R86, R56 ;  /* 0x0000003800567202 */ /* 0x000fce0000000f00 */
.L_x_1420:
        /* <DEDUP_REMOVED lines=10> */
.L_x_1419:
[----:B------:R-:W-:Y:S01]  /*15490*/  F2FP.BF16.F32.PACK_AB R106, RZ, R96 ;  /* 0x00000060ff6a723e */ /* 0x000fe200000010ff */
[----:B------:R-:W-:Y:S01]  /*154a0*/  IMAD.MOV.U32 R56, RZ, RZ, R57 ;  /* 0x000000ffff387224 */ /* 0x000fe200078e0039 */
[----:B------:R-:W-:Y:S01]  /*154b0*/  MOV R98, RZ ;  /* 0x000000ff00627202 */ /* 0x000fe20000000f00 */
[----:B------:R-:W-:Y:S06]  /*154c0*/  @!P0 BRA `(.L_x_1423) ;  /* 0x0000000400408947 */ /* 0x000fec0003800000 */
[----:B------:R-:W-:Y:S01]  /*154d0*/  ISETP.NE.AND P1, PT, R57, 0x1, PT ;  /* 0x000000013900780c */ /* 0x000fe20003f25270 */
[----:B------:R-:W-:Y:S01]  /*154e0*/  IMAD.MOV.U32 R6, RZ, RZ, R10 ;  /* 0x000000ffff067224 */ /* 0x000fe200078e000a */
[----:B------:R-:W-:-:S11]  /*154f0*/  MOV R56, 0x2 ;  /* 0x0000000200387802 */ /* 0x000fd60000000f00 */
        /* <DEDUP_REMOVED lines=9> */
.L_x_1425:
        /* <DEDUP_REMOVED lines=12> */
.L_x_1426:
        /* <DEDUP_REMOVED lines=44> */
[----:B------:R-:W-:Y:S02]  /*15910*/  HFMA2 R56, -RZ, RZ, 0, 0 ;  /* 0x00000000ff387431 */ /* 0x000fe400000001ff */
[----:B------:R-:W-:Y:S01]  /*15920*/  IMAD.MOV.U32 R10, RZ, RZ, R88 ;  /* 0x000000ffff0a7224 */ /* 0x000fe200078e0058 */
[----:B------:R-:W-:-:S07]  /*15930*/  LOP3.LUT R19, R58, UR38, R57, 0x96, !PT ;  /* 0x000000263a137c12 */ /* 0x000fce000f8e9639 */
.L_x_1424:
        /* <DEDUP_REMOVED lines=9> */
.L_x_1423:
        /* <DEDUP_REMOVED lines=16> */
.L_x_1429:
        /* <DEDUP_REMOVED lines=12> */
.L_x_1430:
        /* <DEDUP_REMOVED lines=47> */
.L_x_1428:
        /* <DEDUP_REMOVED lines=10> */
.L_x_1427:
        /* <DEDUP_REMOVED lines=16> */
.L_x_1433:
        /* <DEDUP_REMOVED lines=12> */
.L_x_1434:
        /* <DEDUP_REMOVED lines=47> */
.L_x_1432:
        /* <DEDUP_REMOVED lines=9> */
.L_x_1431:
        /* <DEDUP_REMOVED lines=16> */
.L_x_1437:
        /* <DEDUP_REMOVED lines=12> */
.L_x_1438:
        /* <DEDUP_REMOVED lines=47> */
.L_x_1436:
        /* <DEDUP_REMOVED lines=10> */
.L_x_1435:
        /* <DEDUP_REMOVED lines=16> */
.L_x_1441:
        /* <DEDUP_REMOVED lines=12> */
.L_x_1442:
        /* <DEDUP_REMOVED lines=47> */
.L_x_1440:
        /* <DEDUP_REMOVED lines=9> */
.L_x_1439:
        /* <DEDUP_REMOVED lines=16> */
.L_x_1445:
        /* <DEDUP_REMOVED lines=12> */
.L_x_1446:
        /* <DEDUP_REMOVED lines=45> */
[----:B------:R-:W-:Y:S02]  /*17380*/  LOP3.LUT R19, R58, UR38, R57, 0x96, !PT ;  /* 0x000000263a137c12 */ /* 0x000fe4000f8e9639 */
[----:B------:R-:W-:-:S07]  /*17390*/  MOV R86, R56 ;  /* 0x0000003800567202 */ /* 0x000fce0000000f00 */
.L_x_1444:
        /* <DEDUP_REMOVED lines=10> */
.L_x_1443:
[----:B------:R-:W-:Y:S02]  /*17440*/  F2FP.BF16.F32.PACK_AB R59, RZ, R88 ;  /* 0x00000058ff3b723e */ /* 0x000fe400000010ff */
[----:B------:R-:W-:Y:S02]  /*17450*/  PRMT R58, R110, 0x5410, R111 ;  /* 0x000054106e3a7816 */ /* 0x000fe4000000006f */
[----:B------:R-:W-:Y:S02]  /*17460*/  PRMT R57, R109, 0x5410, R108 ;  /* 0x000054106d397816 */ /* 0x000fe4000000006c */
[----:B------:R-:W-:Y:S02]  /*17470*/  PRMT R56, R107, 0x5410, R106 ;  /* 0x000054106b387816 */ /* 0x000fe4000000006a */
[----:B------:R-:W-:-:S07]  /*17480*/  PRMT R59, R105, 0x5410, R59 ;  /* 0x00005410693b7816 */ /* 0x000fce000000003b */
.L_x_1414:
[----:B------:R-:W-:Y:S01]  /*17490*/  FADD.FTZ R90, RZ, R60 ;  /* 0x0000003cff5a7221 */ /* 0x000fe20000010000 */
[----:B------:R-:W-:-:S04]  /*174a0*/  IMAD.WIDE.U32 R66, R103, 0x10, R66 ;  /* 0x0000001067427825 */ /* 0x000fc800078e0042 */
[----:B------:R-:W-:Y:S01]  /*174b0*/  FADD.FTZ R89, R90, R61 ;  /* 0x0000003d5a597221 */ /* 0x000fe20000010000 */
[----:B------:R0:W-:Y:S03]  /*174c0*/  STG.E.128 desc[UR20][R66.64], R56 ;  /* 0x0000003842007986 */ /* 0x0001e6000c101d14 */
        /* <DEDUP_REMOVED lines=29> */
[----:B------:R-:W-:Y:S01]  /*176a0*/  FADD.FTZ R89, R89, R88 ;  /* 0x0000005859597221 */ /* 0x000fe20000010000 */
[----:B0-----:R-:W-:Y:S06]  /*176b0*/  @!P0 BRA `(.L_x_1447) ;  /* 0x0000000000508947 */ /* 0x001fec0003800000 */
[----:B------:R-:W-:Y:S01]  /*176c0*/  SHF.L.U32 R59, R2, 0x10, RZ ;  /* 0x00000010023b7819 */ /* 0x000fe200000006ff */
[----:B------:R-:W0:Y:S01]  /*176d0*/  LDC.64 R56, c[0x0][0x3b0] ;  /* 0x0000ec00ff387b82 */ /* 0x000e220000000a00 */
[----:B------:R-:W-:Y:S02]  /*176e0*/  LOP3.LUT R58, R0, 0xffff, RZ, 0xc0, !PT ;  /* 0x0000ffff003a7812 */ /* 0x000fe400078ec0ff */
[----:B------:R-:W-:Y:S02]  /*176f0*/  LOP3.LUT R59, R59, 0xff0000, RZ, 0xc0, !PT ;  /* 0x00ff00003b3b7812 */ /* 0x000fe400078ec0ff */
[----:B------:R-:W-:Y:S02]  /*17700*/  PRMT R67, R3, 0x7104, RZ ;  /* 0x0000710403437816 */ /* 0x000fe400000000ff */
[----:B------:R-:W-:Y:S02]  /*17710*/  PRMT R58, R59, 0x4210, R58 ;  /* 0x000042103b3a7816 */ /* 0x000fe4000000003a */
[----:B------:R-:W-:-:S02]  /*17720*/  LOP3.LUT R90, R5, 0xff, RZ, 0xc0, !PT ;  /* 0x000000ff055a7812 */ /* 0x000fc400078ec0ff */
[----:B------:R-:W-:Y:S02]  /*17730*/  LOP3.LUT R66, R6, 0xff, RZ, 0xc0, !PT ;  /* 0x000000ff06427812 */ /* 0x000fe400078ec0ff */
[----:B------:R-:W-:Y:S01]  /*17740*/  LOP3.LUT R59, R7, 0xff, RZ, 0xc0, !PT ;  /* 0x000000ff073b7812 */ /* 0x000fe200078ec0ff */
[----:B------:R-:W-:Y:S01]  /*17750*/  IMAD.WIDE.U32 R90, R90, 0x1000000, RZ ;  /* 0x010000005a5a7825 */ /* 0x000fe200078e00ff */
[----:B------:R-:W-:-:S03]  /*17760*/  LOP3.LUT R103, R58, 0xff00, R67, 0xf8, !PT ;  /* 0x0000ff003a677812 */ /* 0x000fc600078ef843 */
[----:B------:R-:W-:Y:S01]  /*17770*/  IMAD.WIDE.U32 R66, R66, 0x10000, RZ ;  /* 0x0001000042427825 */ /* 0x000fe200078e00ff */
[----:B------:R-:W-:-:S03]  /*17780*/  LOP3.LUT R103, R103, 0xff, R4, 0xf8, !PT ;  /* 0x000000ff67677812 */ /* 0x000fc600078ef804 */
[----:B------:R-:W-:Y:S01]  /*17790*/  IMAD.WIDE.U32 R58, R59, 0x100, RZ ;  /* 0x000001003b3a7825 */ /* 0x000fe200078e00ff */
[----:B------:R-:W-:-:S03]  /*177a0*/  LOP3.LUT R103, R67, R103, R91, 0xfe, !PT ;  /* 0x0000006743677212 */ /* 0x000fc600078efe5b */
[----:B0-----:R-:W-:Y:S01]  /*177b0*/  IMAD.WIDE.U32 R56, R104, 0x8, R56 ;  /* 0x0000000868387825 */ /* 0x001fe200078e0038 */
[----:B------:R-:W-:Y:S02]  /*177c0*/  LOP3.LUT R105, R58, R90, R66, 0xfe, !PT ;  /* 0x0000005a3a697212 */ /* 0x000fe400078efe42 */
[----:B------:R-:W-:Y:S02]  /*177d0*/  LOP3.LUT R59, R103, R59, RZ, 0xfc, !PT ;  /* 0x0000003b673b7212 */ /* 0x000fe400078efcff */
[----:B------:R-:W-:-:S05]  /*177e0*/  LOP3.LUT R58, R105, 0xff, R8, 0xf8, !PT ;  /* 0x000000ff693a7812 */ /* 0x000fca00078ef808 */
[----:B------:R0:W-:Y:S02]  /*177f0*/  STG.E.64 desc[UR20][R56.64], R58 ;  /* 0x0000003a38007986 */ /* 0x0001e4000c101b14 */
.L_x_1447:
[----:B0-----:R-:W0:Y:S01]  /*17800*/  SHFL.BFLY PT, R56, R89, 0x1, 0x1f ;  /* 0x0c201f0059387f89 */ /* 0x001e2200000e0000 */
[----:B------:R-:W-:Y:S01]  /*17810*/  BSSY.RECONVERGENT B0, `(.L_x_1448) ;  /* 0x0000062000007945 */ /* 0x000fe20003800200 */
[----:B------:R-:W1:Y:S01]  /*17820*/  S2R R103, SR_TID.X ;  /* 0x0000000000677919 */ /* 0x000e620000002100 */
[----:B0-----:R-:W-:-:S05]  /*17830*/  FADD.FTZ R58, R89, R56 ;  /* 0x00000038593a7221 */ /* 0x001fca0000010000 */
[----:B------:R-:W0:Y:S01]  /*17840*/  SHFL.BFLY PT, R57, R58, 0x2, 0x1f ;  /* 0x0c401f003a397f89 */ /* 0x000e2200000e0000 */
[C---:B-1----:R-:W-:Y:S02]  /*17850*/  LOP3.LUT P0, RZ, R103.reuse, 0x1f, RZ, 0xc0, !PT ;  /* 0x0000001f67ff7812 */ /* 0x042fe4000780c0ff */
[----:B------:R-:W-:-:S04]  /*17860*/  LOP3.LUT R89, R103, 0x1f, RZ, 0xc0, !PT ;  /* 0x0000001f67597812 */ /* 0x000fc800078ec0ff */
[----:B------:R-:W-:Y:S01]  /*17870*/  ISETP.GT.U32.AND P1, PT, R89, 0x7, PT ;  /* 0x000000075900780c */ /* 0x000fe20003f24070 */
[----:B------:R-:W-:Y:S02]  /*17880*/  IMAD.MOV.U32 R89, RZ, RZ, RZ ;  /* 0x000000ffff597224 */ /* 0x000fe400078e00ff */
        /* <DEDUP_REMOVED lines=90> */
.L_x_1449:
[----:B------:R-:W-:Y:S05]  /*17e30*/  BSYNC.RECONVERGENT B0 ;  /* 0x0000000000007941 */ /* 0x000fea0003800200 */
.L_x_1448:
[----:B------:R-:W-:Y:S01]  /*17e40*/  BAR.SYNC.DEFER_BLOCKING 0x0 ;  /* 0x0000000000007b1d */ /* 0x000fe20000010000 */
[----:B0-----:R-:W-:-:S05]  /*17e50*/  CS2R R56, SRZ ;  /* 0x0000000000387805 */ /* 0x001fca000001ff00 */
[----:B------:R-:W-:Y:S04]  /*17e60*/  BSSY.RECONVERGENT B0, `(.L_x_1450) ;  /* 0x000000a000007945 */ /* 0x000fe80003800200 */
        /* <DEDUP_REMOVED lines=9> */
.L_x_1451:
[----:B------:R-:W-:Y:S05]  /*17f00*/  BSYNC.RECONVERGENT B0 ;  /* 0x0000000000007941 */ /* 0x000fea0003800200 */
.L_x_1450:
[----:B------:R-:W1:Y:S01]  /*17f10*/  SHFL.DOWN PT, R66, R89, 0x4, 0x1f ;  /* 0x08801f0059427f89 */ /* 0x000e6200000e0000 */
[----:B------:R-:W-:Y:S01]  /*17f20*/  ISETP.NE.AND P0, PT, R103, RZ, PT ;  /* 0x000000ff6700720c */ /* 0x000fe20003f05270 */
[----:B------:R-:W-:Y:S01]  /*17f30*/  UISETP.GE.AND UP0, UPT, UR4, 0x1, UPT ;  /* 0x000000010400788c */ /* 0x000fe2000bf06270 */
[----:B------:R-:W-:Y:S01]  /*17f40*/  ISETP.NE.AND P1, PT, RZ, UR24, PT ;  /* 0x00000018ff007c0c */ /* 0x000fe2000bf25270 */
[----:B0-----:R-:W0:Y:S04]  /*17f50*/  SHFL.DOWN PT, R59, R56, 0x4, 0x1f ;  /* 0x08801f00383b7f89 */ /* 0x001e2800000e0000 */
[----:B------:R-:W2:Y:S01]  /*17f60*/  SHFL.DOWN PT, R90, R57, 0x4, 0x1f ;  /* 0x08801f00395a7f89 */ /* 0x000ea200000e0000 */
[----:B-1----:R-:W-:Y:S02]  /*17f70*/  IADD3 R67, PT, PT, R66, R89, RZ ;  /* 0x0000005942437210 */ /* 0x002fe40007ffe0ff */
[----:B------:R-:W-:-:S02]  /*17f80*/  I2FP.F32.S32 R104, R66 ;  /* 0x0000004200687245 */ /* 0x000fc40000201400 */
[----:B------:R-:W-:Y:S01]  /*17f90*/  I2FP.F32.S32 R58, R67 ;  /* 0x00000043003a7245 */ /* 0x000fe20000201400 */
[----:B------:R-:W1:Y:S01]  /*17fa0*/  SHFL.DOWN PT, R108, R67, 0x2, 0x1f ;  /* 0x08401f00436c7f89 */ /* 0x000e6200000e0000 */
[----:B------:R-:W-:Y:S01]  /*17fb0*/  I2FP.F32.U32 R66, R89 ;  /* 0x0000005900427245 */ /* 0x000fe20000201000 */
[C---:B0-----:R-:W-:Y:S01]  /*17fc0*/  FMUL.FTZ R105, R59.reuse, R104 ;  /* 0x000000683b697220 */ /* 0x041fe20000410000 */
[----:B------:R-:W0:Y:S01]  /*17fd0*/  MUFU.RCP R91, R58 ;  /* 0x0000003a005b7308 */ /* 0x000e220000001000 */
[----:B------:R-:W-:Y:S01]  /*17fe0*/  FADD.FTZ R59, -R59, R56 ;  /* 0x000000383b3b7221 */ /* 0x000fe20000010100 */
[----:B--2---:R-:W-:Y:S01]  /*17ff0*/  FADD.FTZ R90, R90, R57 ;  /* 0x000000395a5a7221 */ /* 0x004fe20000010000 */
[----:B------:R-:W-:Y:S01]  /*18000*/  FFMA.FTZ R106, R66, R56, R105 ;  /* 0x00000038426a7223 */ /* 0x000fe20000010069 */
[----:B------:R-:W-:Y:S01]  /*18010*/  MOV R105, UR7 ;  /* 0x0000000700697c02 */ /* 0x000fe20008000f00 */
[----:B------:R-:W-:-:S04]  /*18020*/  FMUL.FTZ R59, R59, R59 ;  /* 0x0000003b3b3b7220 */ /* 0x000fc80000410000 */
[----:B------:R-:W-:-:S04]  /*18030*/  FMUL.FTZ R59, R59, R66 ;  /* 0x000000423b3b7220 */ /* 0x000fc80000410000 */
        /* <DEDUP_REMOVED lines=36> */
[----:B------:R-:W2:Y:S04]  /*18280*/  @!P0 LDC.64 R58, c[0x0][0x3c0] ;  /* 0x0000f000ff3a8b82 */ /* 0x000ea80000000a00 */
[----:B------:R-:W0:Y:S04]  /*18290*/  SHFL.IDX PT, R66, R66, RZ, 0x1f ;  /* 0x00001fff42427589 */ /* 0x000e2800000e0000 */
[----:B------:R-:W3:Y:S01]  /*182a0*/  @!P0 LDC.64 R56, c[0x0][0x3c8] ;  /* 0x0000f200ff388b82 */ /* 0x000ee20000000a00 */
[----:B-1----:R-:W-:-:S05]  /*182b0*/  FMUL.FTZ R67, R89, R89 ;  /* 0x0000005959437220 */ /* 0x002fca0000410000 */
[----:B------:R-:W-:Y:S01]  /*182c0*/  FSEL R90, R67, RZ, P1 ;  /* 0x000000ff435a7208 */ /* 0x000fe20000800000 */
[----:B0-----:R-:W-:Y:S01]  /*182d0*/  FFMA.FTZ R67, R66, UR25, R91 ;  /* 0x0000001942437c23 */ /* 0x001fe2000801005b */
[----:B------:R-:W-:-:S03]  /*182e0*/  IMAD.U32 R91, RZ, RZ, UR7 ;  /* 0x00000007ff5b7e24 */ /* 0x000fc6000f8e00ff */
[----:B------:R-:W-:Y:S01]  /*182f0*/  FADD.FTZ R67, R67, R90 ;  /* 0x0000005a43437221 */ /* 0x000fe20000010000 */
[----:B--2---:R-:W-:-:S04]  /*18300*/  @!P0 IMAD.WIDE R58, R91, 0x4, R58 ;  /* 0x000000045b3a8825 */ /* 0x004fc800078e023a */
[----:B---3--:R-:W-:Y:S01]  /*18310*/  @!P0 IMAD.WIDE R56, R105, 0x4, R56 ;  /* 0x0000000469388825 */ /* 0x008fe200078e0238 */
[----:B------:R-:W0:Y:S01]  /*18320*/  MUFU.RSQ R67, R67 ;  /* 0x0000004300437308 */ /* 0x000e220000001400 */
[----:B------:R1:W-:Y:S04]  /*18330*/  @!P0 STG.E desc[UR20][R58.64], R89 ;  /* 0x000000593a008986 */ /* 0x0003e8000c101914 */
[----:B0-----:R1:W-:Y:S01]  /*18340*/  @!P0 STG.E desc[UR20][R56.64], R67 ;  /* 0x0000004338008986 */ /* 0x0013e2000c101914 */
[----:B------:R-:W-:Y:S05]  /*18350*/  BRA.U !UP0, `(.L_x_1452) ;  /* 0x0000000d086c7547 */ /* 0x000fea000b800000 */
[----:B-1----:R-:W-:Y:S01]  /*18360*/  FSEL R57, R89, RZ, !P1 ;  /* 0x000000ff59397208 */ /* 0x002fe20004800000 */
[----:B------:R-:W-:Y:S01]  /*18370*/  UIADD3 UR4, UPT, UPT, UR4, -0x1, URZ ;  /* 0xffffffff04047890 */ /* 0x000fe2000fffe0ff */
[----:B------:R-:W-:Y:S02]  /*18380*/  SHF.L.U32 R59, R32, 0x10, RZ ;  /* 0x00000010203b7819 */ /* 0x000fe400000006ff */
[----:B------:R-:W-:Y:S01]  /*18390*/  PRMT R89, R45, 0x7632, R89 ;  /* 0x000076322d597816 */ /* 0x000fe20000000059 */
        /* <DEDUP_REMOVED lines=32> */
[----:B------:R-:W-:Y:S01]  /*185a0*/  IMAD.U32 R63, R48, 0x10000, RZ ;  /* 0x00010000303f7824 */ /* 0x000fe200078e00ff */
[----:B------:R-:W-:Y:S01]  /*185b0*/  SHF.L.U32 R57, R9, 0x10, RZ ;  /* 0x0000001009397819 */ /* 0x000fe200000006ff */
[----:B------:R-:W-:Y:S01]  /*185c0*/  FMUL.FTZ R60, R67, R60 ;  /* 0x0000003c433c7220 */ /* 0x000fe20000410000 */
[----:B------:R-:W-:-:S02]  /*185d0*/  IMAD.U32 R88, R14, 0x10000, RZ ;  /* 0x000100000e587824 */ /* 0x000fc400078e00ff */
        /* <DEDUP_REMOVED lines=47> */
[----:B------:R-:W-:Y:S01]  /*188d0*/  PRMT R79, R44, 0x7632, R79 ;  /* 0x000076322c4f7816 */ /* 0x000fe2000000004f */
[----:B------:R-:W-:Y:S01]  /*188e0*/  FFMA.FTZ R58, R64, R69, R71 ;  /* 0x00000045403a7223 */ /* 0x000fe20000010047 */
[----:B------:R-:W-:Y:S01]  /*188f0*/  PRMT R81, R28, 0x7632, R81 ;  /* 0x000076321c517816 */ /* 0x000fe20000000051 */
[----:B------:R-:W-:Y:S01]  /*18900*/  IMAD.U32 R65, R17, 0x10000, RZ ;  /* 0x0001000011417824 */ /* 0x000fe200078e00ff */
        /* <DEDUP_REMOVED lines=16> */
[C---:B------:R-:W-:Y:S01]  /*18a10*/  PRMT R85, R46.reuse, 0x7632, R85 ;  /* 0x000076322e557816 */ /* 0x040fe20000000055 */
[----:B------:R-:W-:Y:S01]  /*18a20*/  IMAD.U32 R71, R46, 0x10000, RZ ;  /* 0x000100002e477824 */ /* 0x000fe200078e00ff */
[----:B------:R-:W-:Y:S01]  /*18a30*/  PRMT R79, R30, 0x7632, R79 ;  /* 0x000076321e4f7816 */ /* 0x000fe2000000004f */
[C---:B------:R-:W-:Y:S01]  /*18a40*/  IMAD.U32 R81, R47.reuse, 0x10000, RZ ;  /* 0x000100002f517824 */ /* 0x040fe200078e00ff */
[----:B------:R-:W-:Y:S01]  /*18a50*/  PRMT R93, R47, 0x7632, R93 ;  /* 0x000076322f5d7816 */ /* 0x000fe2000000005d */
[----:B------:R-:W-:Y:S01]  /*18a60*/  IMAD.U32 R91, R40, 0x10000, RZ ;  /* 0x00010000285b7824 */ /* 0x000fe200078e00ff */
[----:B------:R-:W-:Y:S01]  /*18a70*/  PRMT R89, R31, 0x7632, R89 ;  /* 0x000076321f597816 */ /* 0x000fe20000000059 */
        /* <DEDUP_REMOVED lines=9> */
[----:B------:R-:W-:Y:S01]  /*18b10*/  PRMT R71, R40, 0x7632, R71 ;  /* 0x0000763228477816 */ /* 0x000fe20000000047 */
        /* <DEDUP_REMOVED lines=11> */
[----:B------:R-:W-:Y:S01]  /*18bd0*/  PRMT R89, R41, 0x7632, R89 ;  /* 0x0000763229597816 */ /* 0x000fe20000000059 */
[----:B------:R-:W-:Y:S01]  /*18be0*/  FFMA.FTZ R114, R114, R79, R81 ;  /* 0x0000004f72727223 */ /* 0x000fe20000010051 */
[----:B------:R-:W-:Y:S01]  /*18bf0*/  PRMT R83, R25, 0x7632, R83 ;  /* 0x0000763219537816 */ /* 0x000fe20000000053 */
[----:B------:R-:W-:Y:S01]  /*18c00*/  FFMA.FTZ R66, R116, R91, R95 ;  /* 0x0000005b74427223 */ /* 0x000fe2000001005f */
[----:B------:R-:W-:Y:S01]  /*18c10*/  SHF.L.U32 R77, R77, 0x10, RZ ;  /* 0x000000104d4d7819 */ /* 0x000fe200000006ff */
[----:B------:R-:W-:Y:S01]  /*18c20*/  IMAD.U32 R89, R89, 0x10000, RZ ;  /* 0x0001000059597824 */ /* 0x000fe200078e00ff */
[----:B------:R-:W-:Y:S01]  /*18c30*/  SHF.L.U32 R99, R99, 0x10, RZ ;  /* 0x0000001063637819 */ /* 0x000fe200000006ff */
[----:B------:R-:W-:Y:S01]  /*18c40*/  UIMAD UR4, UR4, UR23, URZ ;  /* 0x00000017040472a4 */ /* 0x000fe2000f8e02ff */
[----:B------:R-:W-:Y:S01]  /*18c50*/  SHF.L.U32 R83, R83, 0x10, RZ ;  /* 0x0000001053537819 */ /* 0x000fe200000006ff */
[----:B------:R-:W-:Y:S01]  /*18c60*/  FFMA.FTZ R71, R82, R71, R77 ;  /* 0x0000004752477223 */ /* 0x000fe2000001004d */
[----:B------:R-:W-:Y:S01]  /*18c70*/  SHF.L.U32 R79, R27, 0x10, RZ ;  /* 0x000000101b4f7819 */ /* 0x000fe200000006ff */
[----:B------:R-:W-:Y:S01]  /*18c80*/  FFMA.FTZ R95, R92, R97, R99 ;  /* 0x000000615c5f7223 */ /* 0x000fe20000010063 */
[C---:B------:R-:W-:Y:S01]  /*18c90*/  IMAD.U32 R77, R43.reuse, 0x10000, RZ ;  /* 0x000100002b4d7824 */ /* 0x040fe200078e00ff */
[----:B------:R-:W-:Y:S01]  /*18ca0*/  PRMT R97, R43, 0x7632, R97 ;  /* 0x000076322b617816 */ /* 0x000fe20000000061 */
[----:B------:R-:W-:Y:S01]  /*18cb0*/  FFMA.FTZ R89, R84, R89, R83 ;  /* 0x0000005954597223 */ /* 0x000fe20000010053 */
[----:B------:R-:W-:Y:S01]  /*18cc0*/  PRMT R81, R27, 0x7632, R81 ;  /* 0x000076321b517816 */ /* 0x000fe20000000051 */
[C---:B------:R-:W-:Y:S01]  /*18cd0*/  IMAD.U32 R83, R36.reuse, 0x10000, RZ ;  /* 0x0001000024537824 */ /* 0x040fe200078e00ff */
[----:B------:R-:W-:Y:S01]  /*18ce0*/  PRMT R70, R36, 0x7632, R70 ;  /* 0x0000763224467816 */ /* 0x000fe20000000046 */
[----:B------:R-:W-:Y:S01]  /*18cf0*/  FFMA.FTZ R118, R118, R77, R79 ;  /* 0x0000004d76767223 */ /* 0x000fe2000001004f */
[C---:B------:R-:W-:Y:S01]  /*18d00*/  PRMT R68, R20.reuse, 0x7632, R68 ;  /* 0x0000763214447816 */ /* 0x040fe20000000044 */
[----:B------:R-:W-:Y:S01]  /*18d10*/  IMAD.U32 R81, R81, 0x10000, RZ ;  /* 0x0001000051517824 */ /* 0x000fe200078e00ff */
[----:B------:R-:W-:Y:S01]  /*18d20*/  SHF.L.U32 R91, R20, 0x10, RZ ;  /* 0x00000010145b7819 */ /* 0x000fe200000006ff */
[----:B------:R-:W-:Y:S01]  /*18d30*/  IMAD.U32 R77, R70, 0x10000, RZ ;  /* 0x00010000464d7824 */ /* 0x000fe200078e00ff */
[----:B------:R-:W-:Y:S01]  /*18d40*/  SHF.L.U32 R97, R97, 0x10, RZ ;  /* 0x0000001061617819 */ /* 0x000fe200000006ff */
[----:B------:R-:W-:Y:S01]  /*18d50*/  USHF.R.S32.HI UR5, URZ, 0x1f, UR4 ;  /* 0x0000001fff057899 */ /* 0x000fe20008011404 */
[----:B------:R-:W-:Y:S01]  /*18d60*/  SHF.L.U32 R79, R68, 0x10, RZ ;  /* 0x00000010444f7819 */ /* 0x000fe200000006ff */
[----:B------:R-:W-:Y:S01]  /*18d70*/  FFMA.FTZ R68, R120, R83, R91 ;  /* 0x0000005378447223 */ /* 0x000fe2000001005b */
[----:B------:R-:W-:Y:S01]  /*18d80*/  SHF.L.U32 R83, R21, 0x10, RZ ;  /* 0x0000001015537819 */ /* 0x000fe200000006ff */
[----:B------:R-:W-:Y:S01]  /*18d90*/  FFMA.FTZ R97, R94, R97, R81 ;  /* 0x000000615e617223 */ /* 0x000fe20000010051 */
[----:B------:R-:W-:-:S02]  /*18da0*/  IMAD.U32 R81, R37, 0x10000, RZ ;  /* 0x0001000025517824 */ /* 0x000fc400078e00ff */
[----:B------:R-:W-:Y:S01]  /*18db0*/  FFMA.FTZ R91, R96, R77, R79 ;  /* 0x0000004d605b7223 */ /* 0x000fe2000001004f */
[----:B------:R-:W-:Y:S01]  /*18dc0*/  PRMT R99, R37, 0x7632, R99 ;  /* 0x0000763225637816 */ /* 0x000fe20000000063 */
[----:B------:R-:W-:Y:S01]  /*18dd0*/  ULEA.HI UR5, UR5, UR4, URZ, 0x3 ;  /* 0x0000000405057291 */ /* 0x000fe2000f8f18ff */
[----:B------:R-:W-:Y:S01]  /*18de0*/  PRMT R77, R21, 0x7632, R77 ;  /* 0x00007632154d7816 */ /* 0x000fe2000000004d */
[----:B------:R-:W-:Y:S01]  /*18df0*/  FFMA.FTZ R98, R98, R81, R83 ;  /* 0x0000005162627223 */ /* 0x000fe20000010053 */
[----:B------:R-:W-:Y:S01]  /*18e00*/  PRMT R101, R38, 0x7632, R101 ;  /* 0x0000763226657816 */ /* 0x000fe20000000065 */
[----:B------:R-:W0:Y:S01]  /*18e10*/  LDC.64 R82, c[0x0][0x428] ;  /* 0x00010a00ff527b82 */ /* 0x000e220000000a00 */
[----:B------:R-:W-:Y:S01]  /*18e20*/  SHF.L.U32 R77, R77, 0x10, RZ ;  /* 0x000000104d4d7819 */ /* 0x000fe200000006ff */
[----:B------:R-:W-:Y:S01]  /*18e30*/  IMAD.U32 R99, R99, 0x10000, RZ ;  /* 0x0001000063637824 */ /* 0x000fe200078e00ff */
[----:B------:R-:W-:Y:S01]  /*18e40*/  SHF.L.U32 R81, R22, 0x10, RZ ;  /* 0x0000001016517819 */ /* 0x000fe200000006ff */
[----:B------:R-:W-:Y:S01]  /*18e50*/  IMAD.U32 R79, R38, 0x10000, RZ ;  /* 0x00010000264f7824 */ /* 0x000fe200078e00ff */
[----:B------:R-:W-:Y:S01]  /*18e60*/  SHF.L.U32 R101, R101, 0x10, RZ ;  /* 0x0000001065657819 */ /* 0x000fe200000006ff */
[--C-:B------:R-:W-:Y:S01]  /*18e70*/  FFMA.FTZ R99, R122, R99, R77.reuse ;  /* 0x000000637a637223 */ /* 0x100fe2000001004d */
[----:B------:R-:W-:Y:S01]  /*18e80*/  PRMT R77, R22, 0x7632, R77 ;  /* 0x00007632164d7816 */ /* 0x000fe2000000004d */
[----:B------:R-:W-:-:S02]  /*18e90*/  IMAD.U32 R80, RZ, RZ, UR5 ;  /* 0x00000005ff507e24 */ /* 0x000fc4000f8e00ff */
[----:B------:R-:W-:Y:S01]  /*18ea0*/  FFMA.FTZ R70, R100, R79, R81 ;  /* 0x0000004f64467223 */ /* 0x000fe20000010051 */
[C---:B------:R-:W-:Y:S01]  /*18eb0*/  PRMT R76, R39.reuse, 0x7632, R76 ;  /* 0x00007632274c7816 */ /* 0x040fe2000000004c */
[----:B------:R-:W-:Y:S01]  /*18ec0*/  IMAD.U32 R79, R39, 0x10000, RZ ;  /* 0x00010000274f7824 */ /* 0x000fe200078e00ff */
[----:B------:R-:W-:Y:S01]  /*18ed0*/  PRMT R78, R23, 0x7632, R78 ;  /* 0x00007632174e7816 */ /* 0x000fe2000000004e */
[----:B------:R-:W-:Y:S01]  /*18ee0*/  IMAD.U32 R77, R77, 0x10000, RZ ;  /* 0x000100004d4d7824 */ /* 0x000fe200078e00ff */
[----:B------:R-:W-:Y:S02]  /*18ef0*/  SHF.L.U32 R81, R23, 0x10, RZ ;  /* 0x0000001017517819 */ /* 0x000fe400000006ff */
[----:B------:R-:W-:Y:S01]  /*18f00*/  SHF.L.U32 R76, R76, 0x10, RZ ;  /* 0x000000104c4c7819 */ /* 0x000fe200000006ff */
[----:B------:R-:W-:Y:S01]  /*18f10*/  FFMA.FTZ R101, R124, R101, R77 ;  /* 0x000000657c657223 */ /* 0x000fe2000001004d */
[----:B------:R-:W-:Y:S01]  /*18f20*/  LEA.HI.SX32 R77, R80, R103, 0x1d ;  /* 0x00000067504d7211 */ /* 0x000fe200078feaff */
[----:B------:R-:W-:-:S02]  /*18f30*/  IMAD.U32 R78, R78, 0x10000, RZ ;  /* 0x000100004e4e7824 */ /* 0x000fc400078e00ff */
[----:B------:R-:W-:Y:S01]  /*18f40*/  FFMA.FTZ R102, R102, R79, R81 ;  /* 0x0000004f66667223 */ /* 0x000fe20000010051 */
[----:B------:R-:W-:Y:S02]  /*18f50*/  F2FP.BF16.F32.PACK_AB R57, R56, R57 ;  /* 0x000000393839723e */ /* 0x000fe400000010ff */
[C---:B------:R-:W-:Y:S01]  /*18f60*/  IADD3 R79, PT, PT, R77.reuse, 0x100, RZ ;  /* 0x000001004d4f7810 */ /* 0x040fe20007ffe0ff */
[C---:B------:R-:W-:Y:S01]  /*18f70*/  VIADD R81, R77.reuse, 0x200 ;  /* 0x000002004d517836 */ /* 0x040fe20000000000 */
[----:B------:R-:W-:Y:S01]  /*18f80*/  IADD3 R105, PT, PT, R77, 0x300, RZ ;  /* 0x000003004d697810 */ /* 0x000fe20007ffe0ff */
[----:B------:R-:W-:Y:S01]  /*18f90*/  FFMA.FTZ R107, R67, R76, R78 ;  /* 0x0000004c436b7223 */ /* 0x000fe2000001004e */
[--C-:B0-----:R-:W-:Y:S01]  /*18fa0*/  IMAD.WIDE.U32 R76, R77, 0x10, R82.reuse ;  /* 0x000000104d4c7825 */ /* 0x101fe200078e0052 */
[----:B------:R-:W-:Y:S02]  /*18fb0*/  F2FP.BF16.F32.PACK_AB R59, R90, R59 ;  /* 0x0000003b5a3b723e */ /* 0x000fe400000010ff */
[----:B------:R-:W-:Y:S01]  /*18fc0*/  F2FP.BF16.F32.PACK_AB R58, R63, R58 ;  /* 0x0000003a3f3a723e */ /* 0x000fe200000010ff */
[----:B------:R-:W-:Y:S01]  /*18fd0*/  IMAD.WIDE.U32 R78, R79, 0x10, R82 ;  /* 0x000000104f4e7825 */ /* 0x000fe200078e0052 */
[----:B------:R-:W-:-:S02]  /*18fe0*/  F2FP.BF16.F32.PACK_AB R56, R61, R60 ;  /* 0x0000003c3d38723e */ /* 0x000fc400000010ff */
[----:B------:R-:W-:Y:S01]  /*18ff0*/  F2FP.BF16.F32.PACK_AB R63, R93, R110 ;  /* 0x0000006e5d3f723e */ /* 0x000fe200000010ff */
[--C-:B------:R-:W-:Y:S01]  /*19000*/  IMAD.WIDE.U32 R80, R81, 0x10, R82.reuse ;  /* 0x0000001051507825 */ /* 0x100fe200078e0052 */
[----:B------:R-:W-:Y:S01]  /*19010*/  F2FP.BF16.F32.PACK_AB R62, R85, R62 ;  /* 0x0000003e553e723e */ /* 0x000fe200000010ff */
[----:B------:R0:W-:Y:S01]  /*19020*/  STG.E.128 desc[UR20][R76.64], R56 ;  /* 0x000000384c007986 */ /* 0x0001e2000c101d14 */
[----:B------:R-:W-:Y:S01]  /*19030*/  F2FP.BF16.F32.PACK_AB R61, R69, R106 ;  /* 0x0000006a453d723e */ /* 0x000fe200000010ff */
[----:B------:R-:W-:Y:S01]  /*19040*/  IMAD.WIDE.U32 R82, R105, 0x10, R82 ;  /* 0x0000001069527825 */ /* 0x000fe200078e0052 */
        /* <DEDUP_REMOVED lines=12> */
.L_x_1452:
[----:B------:R-:W-:Y:S02]  /*19110*/  UIADD3 UR7, UPT, UPT, UR7, UR12, URZ ;  /* 0x0000000c07077290 */ /* 0x000fe4000fffe0ff */
[----:B------:R-:W-:Y:S02]  /*19120*/  UPLOP3.LUT UP1, UPT, UPT, UPT, UP1, 0x40, 0x4 ;  /* 0x000000000004789c */ /* 0x000fe40003f2e810 */
[----:B------:R-:W-:-:S09]  /*19130*/  UISETP.GE.AND UP0, UPT, UR7, UR13, UPT ;  /* 0x0000000d0700728c */ /* 0x000fd2000bf06270 */
[----:B------:R-:W-:Y:S05]  /*19140*/  BRA.U !UP0, `(.L_x_1453) ;  /* 0xfffffe7908107547 */ /* 0x000fea000b83ffff */
[----:B------:R-:W-:Y:S05]  /*19150*/  EXIT ;  /* 0x000000000000794d */ /* 0x000fea0003800000 */
.L_x_1454:
        /* <DEDUP_REMOVED lines=10> */
.L_x_27471:


//--------------------- .text._ZN10layer_norm13ln_fwd_kernelINS_13Kernel_traitsI13__nv_bfloat16S2_S2_S2_fjLj8192ELj1ELj1ELj8ELj16ENS_18Kernel_traits_baseILj8192ES2_S2_S2_S2_fjLj256EEEEELb1ELb1ELb0ELb0EEEvNS_9FwdParamsE --------------------------
	.section	.text._ZN10layer_norm13ln_fwd_kernelINS_13Kernel_traitsI13__nv_bfloat16S2_S2_S2_fjLj8192ELj1ELj1ELj8ELj16ENS_18Kernel_traits_baseILj8192ES2_S2_S2_S2_fjLj256EEEEELb1ELb1ELb0ELb0EEEvNS_9FwdParamsE,"ax",@progbits
	.align	128
        .global         _ZN10layer_norm13ln_fwd_kernelINS_13Kernel_traitsI13__nv_bfloat16S2_S2_S2_fjLj8192ELj1ELj1ELj8ELj16ENS_18Kernel_traits_baseILj8192ES2_S2_S2_S2_fjLj256EEEEELb1ELb1ELb0ELb0EEEvNS_9FwdParamsE
        .type           _ZN10layer_norm13ln_fwd_kernelINS_13Kernel_traitsI13__nv_bfloat16S2_S2_S2_fjLj8192ELj1ELj1ELj8ELj16ENS_18Kernel_traits_baseILj8192ES2_S2_S2_S2_fjLj256EEEEELb1ELb1ELb0ELb0EEEvNS_9FwdParamsE,@function
        .size           _ZN10layer_norm13ln_fwd_kernelINS_13Kernel_traitsI13__nv_bfloat16S2_S2_S2_fjLj8192ELj1ELj1ELj8ELj16ENS_18Kernel_traits_baseILj8192ES2_S2_S2_S2_fjLj256EEEEELb1ELb1ELb0ELb0EEEvNS_9FwdParamsE,(.L_x_27472 - _ZN10layer_norm13ln_fwd_kernelINS_13Kernel_traitsI13__nv_bfloat16S2_S2_S2_fjLj8192ELj1ELj1ELj8ELj16ENS_18Kernel_traits_baseILj8192ES2_S2_S2_S2_fjLj256EEEEELb1ELb1ELb0ELb0EEEvNS_9FwdParamsE)
        .other          _ZN10layer_norm13ln_fwd_kernelINS_13Kernel_traitsI13__nv_bfloat16S2_S2_S2_fjLj8192ELj1ELj1ELj8ELj16ENS_18Kernel_traits_baseILj8192ES2_S2_S2_S2_fjLj256EEEEELb1ELb1ELb0ELb0EEEvNS_9FwdParamsE,@"STO_CUDA_ENTRY STV_DEFAULT"
_ZN10layer_norm13ln_fwd_kernelINS_13Kernel_traitsI13__nv_bfloat16S2_S2_S2_fjLj8192ELj1ELj1ELj8ELj16ENS_18Kernel_traits_baseILj8192ES2_S2_S2_S2_fjLj256EEEEELb1ELb1ELb0ELb0EEEvNS_9FwdParamsE:
.text._ZN10layer_norm13ln_fwd_kernelINS_13Kernel_traitsI13__nv_bfloat16S2_S2_S2_fjLj8192ELj1ELj1ELj8ELj16ENS_18Kernel_traits_baseILj8192ES2_S2_S2_S2_fjLj256EEEEELb1ELb1ELb0ELb0EEEvNS_9FwdParamsE:
[----:B------:R-:W-:Y:S01]  /*0000*/  LDC R1, c[0x0][0x37c] ;  /* 0x0000df00ff017b82 */ /* 0x000fe20000000800 */
[----:B------:R-:W0:Y:S07]  /*0010*/  LDCU.U8 UR4, c[0x0][0x464] ;  /* 0x00008c80ff0477ac */ /* 0x000e2e0008000000 */
[----:B------:R-:W1:Y:S01]  /*0020*/  LDC R132, c[0x0][0x458] ;  /* 0x00011600ff847b82 */ /* 0x000e620000000800 */
[----:B------:R-:W2:Y:S07]  /*0030*/  LDCU.64 UR6, c[0x0][0x358] ;  /* 0x00006b00ff0677ac */ /* 0x000eae0008000a00 */
[----:B------:R-:W3:Y:S01]  /*0040*/  LDC R133, c[0x0][0x45c] ;  /* 0x00011700ff857b82 */ /* 0x000ee20000000800 */
[----:B------:R-:W4:Y:S07]  /*0050*/  S2R R27, SR_TID.X ;  /* 0x00000000001b7919 */ /* 0x000f2e0000002100 */
[----:B------:R-:W4:Y:S01]  /*0060*/  LDC R7, c[0x0][0x388] ;  /* 0x0000e200ff077b82 */ /* 0x000f220000000800 */
        /* <DEDUP_REMOVED lines=8> */
[----:B------:R-:W0:Y:S05]  /*00f0*/  LDCU.64 UR4, c[0x0][0x438] ;  /* 0x00008700ff0477ac */ /* 0x000e2a0008000a00 */
[----:B------:R-:W5:Y:S01]  /*0100*/  @P0 LDG.E.64 R146, desc[UR6][R146.64] ;  /* 0x0000000692920981 */ /* 0x000f62000c1e1b00 */
[----:B----4-:R-:W-:Y:S01]  /*0110*/  IMAD.MOV.U32 R25, RZ, RZ, R27 ;  /* 0x000000ffff197224 */ /* 0x010fe200078e001b */
[----:B------:R-:W-:Y:S01]  /*0120*/  SHF.R.S32.HI R0, RZ, 0x1f, R7 ;  /* 0x0000001fff007819 */ /* 0x000fe20000011407 */
[----:B------:R-:W-:Y:S03]  /*0130*/  BSSY.RECONVERGENT B0, `(.L_x_1455) ;  /* 0x0000062000007945 */ /* 0x000fe60003800200 */
[----:B------:R-:W-:Y:S01]  /*0140*/  LEA.HI R24, R0, R7, RZ, 0x3 ;  /* 0x0000000700187211 */ /* 0x000fe200078f18ff */
[----:B0-----:R-:W-:-:S04]  /*0150*/  UISETP.NE.U32.AND UP0, UPT, UR4, URZ, UPT ;  /* 0x000000ff0400728c */ /* 0x001fc8000bf05070 */
[----:B------:R-:W-:Y:S01]  /*0160*/  UISETP.NE.AND.EX UP0, UPT, UR5, URZ, UPT, UP0 ;  /* 0x000000ff0500728c */ /* 0x000fe2000bf05300 */
[----:B-1----:R-:W-:Y:S02]  /*0170*/  @P0 IADD3 R132, P1, PT, R2, R5, RZ ;  /* 0x0000000502840210 */ /* 0x002fe40007f3e0ff */
[----:B------:R-:W-:Y:S02]  /*0180*/  LOP3.LUT R5, R25, 0xff, RZ, 0x3c, !PT ;  /* 0x000000ff19057812 */ /* 0x000fe400078e3cff */
[----:B------:R-:W-:Y:S02]  /*0190*/  @P0 IADD3.X R133, PT, PT, RZ, R3, RZ, P1, !PT ;  /* 0x00000003ff850210 */ /* 0x000fe40000ffe4ff */
[----:B------:R-:W-:Y:S02]  /*01a0*/  LEA.HI.SX32 R0, R24, R5, 0x1d ;  /* 0x0000000518007211 */ /* 0x000fe400078feaff */
[--C-:B------:R-:W-:Y:S02]  /*01b0*/  SHF.R.U64 R2, R132, 0x2, R133.reuse ;  /* 0x0000000284027819 */ /* 0x100fe40000001285 */
[----:B------:R-:W-:Y:S01]  /*01c0*/  SHF.R.U32.HI R3, RZ, 0x2, R133 ;  /* 0x00000002ff037819 */ /* 0x000fe20000011685 */
        /* <DEDUP_REMOVED lines=33> */
[----:B------:R-:W-:Y:S01]  /*03e0*/  ISETP.GE.U32.AND P0, PT, R0, 0x400, PT ;  /* 0x000004000000780c */ /* 0x000fe20003f06070 */
[----:B------:R-:W-:-:S12]  /*03f0*/  @P2 VIADD R25, R25, 0x100 ;  /* 0x0000010019192836 */ /* 0x000fd80000000000 */
        /* <DEDUP_REMOVED lines=11> */
.L_x_1456:
        /* <DEDUP_REMOVED lines=13> */
[----:B------:R0:W5:Y:S02]  /*0580*/  @P0 LDG.E.128 R92, desc[UR6][R10.64] ;  /* 0x000000060a5c0981 */ /* 0x000164000c1e1d00 */
[----:B------:R-:W1:Y:S01]  /*0590*/  @P2 LDC.64 R18, c[0x0][0x3e8] ;  /* 0x0000fa00ff122b82 */ /* 0x000e620000000a00 */
[----:B--2---:R-:W-:-:S05]  /*05a0*/  @P1 IMAD.WIDE.U32 R12, R25, 0x10, R12 ;  /* 0x00000010190c1825 */ /* 0x004fca00078e000c */
[----:B------:R0:W5:Y:S02]  /*05b0*/  @P1 LDG.E.128 R88, desc[UR6][R12.64] ;  /* 0x000000060c581981 */ /* 0x000164000c1e1d00 */
[----:B------:R-:W2:Y:S01]  /*05c0*/  @P3 LDC.64 R20, c[0x0][0x3d0] ;  /* 0x0000f400ff143b82 */ /* 0x000ea20000000a00 */
[C---:B---3--:R-:W-:Y:S01]  /*05d0*/  @P1 IMAD.WIDE.U32 R14, R25.reuse, 0x10, R14 ;  /* 0x00000010190e1825 */ /* 0x048fe200078e000e */
[----:B------:R-:W-:-:S04]  /*05e0*/  @P1 IADD3 R25, PT, PT, R25, 0x100, RZ ;  /* 0x0000010019191810 */ /* 0x000fc80007ffe0ff */
[----:B------:R0:W5:Y:S02]  /*05f0*/  @P1 LDG.E.128 R80, desc[UR6][R14.64] ;  /* 0x000000060e501981 */ /* 0x000164000c1e1d00 */
[----:B------:R-:W3:Y:S01]  /*0600*/  @P3 LDC.64 R22, c[0x0][0x3e8] ;  /* 0x0000fa00ff163b82 */ /* 0x000ee20000000a00 */
[----:B----4-:R-:W-:-:S05]  /*0610*/  @P2 IMAD.WIDE.U32 R16, R25, 0x10, R16 ;  /* 0x0000001019102825 */ /* 0x010fca00078e0010 */
[----:B------:R0:W5:Y:S01]  /*0620*/  @P2 LDG.E.128 R76, desc[UR6][R16.64] ;  /* 0x00000006104c2981 */ /* 0x000162000c1e1d00 */
[----:B-1----:R-:W-:-:S04]  /*0630*/  @P2 IMAD.WIDE.U32 R18, R25, 0x10, R18 ;  /* 0x0000001019122825 */ /* 0x002fc800078e0012 */
[----:B------:R-:W-:Y:S01]  /*0640*/  @P2 VIADD R25, R25, 0x100 ;  /* 0x0000010019192836 */ /* 0x000fe20000000000 */
[----:B------:R0:W5:Y:S03]  /*0650*/  @P2 LDG.E.128 R68, desc[UR6][R18.64] ;  /* 0x0000000612442981 */ /* 0x000166000c1e1d00 */
[----:B--2---:R-:W-:-:S05]  /*0660*/  @P3 IMAD.WIDE.U32 R4, R25, 0x10, R20 ;  /* 0x0000001019043825 */ /* 0x004fca00078e0014 */
[----:B------:R0:W5:Y:S01]  /*0670*/  @P3 LDG.E.128 R64, desc[UR6][R4.64] ;  /* 0x0000000604403981 */ /* 0x000162000c1e1d00 */
[----:B---3--:R-:W-:-:S05]  /*0680*/  @P3 IMAD.WIDE.U32 R6, R25, 0x10, R22 ;  /* 0x0000001019063825 */ /* 0x008fca00078e0016 */
[----:B------:R0:W5:Y:S01]  /*0690*/  @P3 LDG.E.128 R56, desc[UR6][R6.64] ;  /* 0x0000000606383981 */ /* 0x000162000c1e1d00 */
[----:B------:R-:W-:Y:S02]  /*06a0*/  HFMA2 R86, -RZ, RZ, 0, 0 ;  /* 0x00000000ff567431 */ /* 0x000fe400000001ff */
[----:B------:R-:W-:Y:S01]  /*06b0*/  IMAD.MOV.U32 R74, RZ, RZ, RZ ;  /* 0x000000ffff4a7224 */ /* 0x000fe200078e00ff */
[----:B------:R-:W-:Y:S02]  /*06c0*/  CS2R R72, SRZ ;  /* 0x0000000000487805 */ /* 0x000fe4000001ff00 */
[----:B------:R-:W-:Y:S01]  /*06d0*/  CS2R R84, SRZ ;  /* 0x0000000000547805 */ /* 0x000fe2000001ff00 */
[----:B------:R-:W-:Y:S01]  /*06e0*/  IMAD.MOV.U32 R98, RZ, RZ, RZ ;  /* 0x000000ffff627224 */ /* 0x000fe200078e00ff */
[----:B------:R-:W-:Y:S02]  /*06f0*/  CS2R R96, SRZ ;  /* 0x0000000000607805 */ /* 0x000fe4000001ff00 */
[----:B------:R-:W-:-:S02]  /*0700*/  @P3 CS2R R62, SRZ ;  /* 0x00000000003e3805 */ /* 0x000fc4000001ff00 */
[----:B------:R-:W-:Y:S01]  /*0710*/  @P3 CS2R R60, SRZ ;  /* 0x00000000003c3805 */ /* 0x000fe2000001ff00 */
[----:B------:R-:W-:Y:S01]  /*0720*/  @P0 IMAD.MOV.U32 R99, RZ, RZ, RZ ;  /* 0x000000ffff630224 */ /* 0x000fe200078e00ff */
[----:B------:R-:W-:Y:S01]  /*0730*/  @P1 MOV R87, RZ ;  /* 0x000000ff00571202 */ /* 0x000fe20000000f00 */
[----:B0-----:R-:W-:-:S07]  /*0740*/  @P2 IMAD.MOV.U32 R75, RZ, RZ, RZ ;  /* 0x000000ffff4b2224 */ /* 0x001fce00078e00ff */
.L_x_1457:
[----:B------:R-:W-:Y:S05]  /*0750*/  BSYNC.RECONVERGENT B0 ;  /* 0x0000000000007941 */ /* 0x000fea0003800200 */
.L_x_1455:
[----:B------:R-:W0:Y:S08]  /*0760*/  S2UR UR4, SR_CTAID.X ;  /* 0x00000000000479c3 */ /* 0x000e300000002500 */
[----:B------:R-:W0:Y:S02]  /*0770*/  LDC R4, c[0x0][0x384] ;  /* 0x0000e100ff047b82 */ /* 0x000e240000000800 */
[----:B0-----:R-:W-:-:S13]  /*0780*/  ISETP.LE.AND P0, PT, R4, UR4, PT ;  /* 0x0000000404007c0c */ /* 0x001fda000bf03270 */
[----:B------:R-:W-:Y:S05]  /*0790*/  @P0 EXIT ;  /* 0x000000000000094d */ /* 0x000fea0003800000 */
[----:B------:R-:W0:Y:S01]  /*07a0*/  LDCU UR5, c[0x0][0x360] ;  /* 0x00006c00ff0577ac */ /* 0x000e220008000800 */
[----:B------:R-:W-:Y:S01]  /*07b0*/  IMAD.U32 R4, RZ, RZ, UR4 ;  /* 0x00000004ff047e24 */ /* 0x000fe2000f8e00ff */
[----:B-----5:R-:W-:Y:S01]  /*07c0*/  IADD3 R10, PT, PT, R146, -0x61c88647, RZ ;  /* 0x9e3779b9920a7810 */ /* 0x020fe20007ffe0ff */
[C---:B------:R-:W-:Y:S01]  /*07d0*/  IMAD.HI.U32 R7, R2.reuse, -0x2daee0ad, RZ ;  /* 0xd2511f5302077827 */ /* 0x040fe200078e00ff */
[----:B------:R-:W1:Y:S01]  /*07e0*/  LDC.64 R18, c[0x0][0x3e0] ;  /* 0x0000f800ff127b82 */ /* 0x000e620000000a00 */
[----:B------:R-:W-:Y:S02]  /*07f0*/  SHF.R.S32.HI R24, RZ, 0x3, R24 ;  /* 0x00000003ff187819 */ /* 0x000fe40000011418 */
[----:B------:R-:W-:Y:S02]  /*0800*/  HFMA2 R112, -RZ, RZ, 0, 0 ;  /* 0x00000000ff707431 */ /* 0x000fe400000001ff */
[----:B------:R-:W-:Y:S01]  /*0810*/  IMAD R12, R2, -0x2daee0ad, RZ ;  /* 0xd2511f53020c7824 */ /* 0x000fe200078e02ff */
[----:B------:R-:W-:Y:S01]  /*0820*/  LOP3.LUT R7, R7, R147, RZ, 0x3c, !PT ;  /* 0x0000009307077212 */ /* 0x000fe200078e3cff */
[----:B------:R-:W-:Y:S01]  /*0830*/  VIADD R13, R147, 0xbb67ae85 ;  /* 0xbb67ae85930d7836 */ /* 0x000fe20000000000 */
[----:B------:R-:W-:Y:S01]  /*0840*/  LOP3.LUT R15, R27, 0xe0, RZ, 0xc0, !PT ;  /* 0x000000e01b0f7812 */ /* 0x000fe200078ec0ff */
[----:B------:R-:W-:Y:S01]  /*0850*/  UPLOP3.LUT UP1, UPT, UPT, UPT, UPT, 0x40, 0x4 ;  /* 0x000000000004789c */ /* 0x000fe20003f2e870 */
[C---:B------:R-:W-:Y:S01]  /*0860*/  LOP3.LUT R14, R24.reuse, 0xff, RZ, 0xc0, !PT ;  /* 0x000000ff180e7812 */ /* 0x040fe200078ec0ff */
[C---:B------:R-:W-:Y:S01]  /*0870*/  IMAD.HI.U32 R8, R7.reuse, -0x326172a9, RZ ;  /* 0xcd9e8d5707087827 */ /* 0x040fe200078e00ff */
[----:B------:R-:W-:Y:S01]  /*0880*/  LOP3.LUT R24, R24, 0xffffff00, RZ, 0xc0, !PT ;  /* 0xffffff0018187812 */ /* 0x000fe200078ec0ff */
[----:B------:R-:W2:Y:S01]  /*0890*/  LDCU UR12, c[0x0][0x388] ;  /* 0x00007100ff0c77ac */ /* 0x000ea20008000800 */
[----:B------:R-:W-:Y:S01]  /*08a0*/  VIADDMNMX R15, R14, -R15, RZ, !PT ;  /* 0x8000000f0e0f7246 */ /* 0x000fe200078001ff */
[----:B------:R-:W-:Y:S01]  /*08b0*/  IMAD R7, R7, -0x326172a9, RZ ;  /* 0xcd9e8d5707077824 */ /* 0x000fe200078e02ff */
[----:B------:R-:W-:Y:S01]  /*08c0*/  LOP3.LUT R113, R113, 0xffffffdf, RZ, 0xc0, !PT ;  /* 0xffffffdf71717812 */ /* 0x000fe200078ec0ff */
[----:B0-----:R-:W-:Y:S01]  /*08d0*/  IMAD R5, R4, UR5, R27 ;  /* 0x0000000504057c24 */ /* 0x001fe2000f8e021b */
[----:B------:R-:W-:Y:S01]  /*08e0*/  VIMNMX R15, PT, PT, R15, 0x20, PT ;  /* 0x000000200f0f7848 */ /* 0x000fe20003fe0100 */
[----:B------:R-:W0:Y:S01]  /*08f0*/  LDCU.U8 UR10, c[0x0][0x410] ;  /* 0x00008200ff0a77ac */ /* 0x000e220008000000 */
[----:B------:R-:W-:Y:S01]  /*0900*/  LOP3.LUT R132, R132, 0x3, RZ, 0xc0, !PT ;  /* 0x0000000384847812 */ /* 0x000fe200078ec0ff */
[----:B------:R-:W-:Y:S01]  /*0910*/  IMAD.HI.U32 R6, R5, -0x326172a9, RZ ;  /* 0xcd9e8d5705067827 */ /* 0x000fe200078e00ff */
[----:B------:R-:W-:Y:S01]  /*0920*/  PRMT R16, R79, 0x7632, R16 ;  /* 0x000076324f107816 */ /* 0x000fe20000000010 */
[----:B------:R-:W3:Y:S01]  /*0930*/  LDCU UR11, c[0x0][0x400] ;  /* 0x00008000ff0b77ac */ /* 0x000ee20008000800 */
[----:B------:R-:W-:Y:S01]  /*0940*/  PRMT R20, R77, 0x7632, R20 ;  /* 0x000076324d147816 */ /* 0x000fe20000000014 */
[----:B------:R-:W-:Y:S01]  /*0950*/  IMAD R9, R5, -0x326172a9, RZ ;  /* 0xcd9e8d5705097824 */ /* 0x000fe200078e02ff */
[----:B------:R-:W-:Y:S01]  /*0960*/  LOP3.LUT R6, R3, R6, R146, 0x96, !PT ;  /* 0x0000000603067212 */ /* 0x000fe200078e9692 */
[----:B------:R-:W-:Y:S01]  /*0970*/  IMAD R45, R15, 0x8, R24 ;  /* 0x000000080f2d7824 */ /* 0x000fe200078e0218 */
[----:B-1----:R-:W-:Y:S01]  /*0980*/  ISETP.NE.U32.AND P0, PT, R18, RZ, PT ;  /* 0x000000ff1200720c */ /* 0x002fe20003f05070 */
[----:B------:R-:W1:Y:S01]  /*0990*/  LDCU.64 UR8, c[0x0][0x3a0] ;  /* 0x00007400ff0877ac */ /* 0x000e620008000a00 */
[----:B------:R-:W-:Y:S01]  /*09a0*/  LOP3.LUT R8, R10, R9, R8, 0x96, !PT ;  /* 0x000000090a087212 */ /* 0x000fe200078e9608 */
[----:B------:R-:W-:Y:S01]  /*09b0*/  IMAD.HI.U32 R11, R6, -0x2daee0ad, RZ ;  /* 0xd2511f53060b7827 */ /* 0x000fe200078e00ff */
[----:B------:R-:W-:-:S02]  /*09c0*/  IADD3 R9, PT, PT, R146, 0x3c6ef372, RZ ;  /* 0x3c6ef37292097810 */ /* 0x000fc40007ffe0ff */
[----:B------:R-:W-:Y:S01]  /*09d0*/  I2FP.F32.U32 R47, R45 ;  /* 0x0000002d002f7245 */ /* 0x000fe20000201000 */
[----:B------:R-:W-:Y:S01]  /*09e0*/  IMAD.HI.U32 R10, R8, -0x2daee0ad, RZ ;  /* 0xd2511f53080a7827 */ /* 0x000fe200078e00ff */
[----:B------:R-:W-:Y:S02]  /*09f0*/  LOP3.LUT R11, R13, R12, R11, 0x96, !PT ;  /* 0x0000000c0d0b7212 */ /* 0x000fe400078e960b */
[----:B------:R-:W-:Y:S01]  /*0a00*/  ISETP.NE.AND.EX P0, PT, R19, RZ, PT, P0 ;  /* 0x000000ff1300720c */ /* 0x000fe20003f05300 */
[----:B------:R-:W-:Y:S01]  /*0a10*/  IMAD R13, R6, -0x2daee0ad, RZ ;  /* 0xd2511f53060d7824 */ /* 0x000fe200078e02ff */
[----:B------:R-:W4:Y:S01]  /*0a20*/  MUFU.RCP R47, R47 ;  /* 0x0000002f002f7308 */ /* 0x000f220000001000 */
[----:B------:R-:W-:Y:S01]  /*0a30*/  IMAD.HI.U32 R6, R11, -0x326172a9, RZ ;  /* 0xcd9e8d570b067827 */ /* 0x000fe200078e00ff */
[----:B------:R-:W-:Y:S02]  /*0a40*/  PRMT R15, R75, 0x7632, R15 ;  /* 0x000076324b0f7816 */ /* 0x000fe4000000000f */
[----:B------:R-:W-:Y:S01]  /*0a50*/  PRMT R18, R78, 0x7632, R18 ;  /* 0x000076324e127816 */ /* 0x000fe20000000012 */
[----:B------:R-:W-:Y:S01]  /*0a60*/  VIADD R12, R147, 0x76cf5d0a ;  /* 0x76cf5d0a930c7836 */ /* 0x000fe20000000000 */
[----:B------:R-:W-:Y:S01]  /*0a70*/  LOP3.LUT R6, R9, R7, R6, 0x96, !PT ;  /* 0x0000000709067212 */ /* 0x000fe200078e9606 */
[----:B------:R-:W-:Y:S01]  /*0a80*/  VIADD R9, R146, 0xdaa66d2b ;  /* 0xdaa66d2b92097836 */ /* 0x000fe20000000000 */
[----:B------:R-:W-:-:S02]  /*0a90*/  PRMT R19, R73, 0x7632, R19 ;  /* 0x0000763249137816 */ /* 0x000fc40000000013 */
[----:B------:R-:W-:Y:S01]  /*0aa0*/  LOP3.LUT R10, R12, R13, R10, 0x96, !PT ;  /* 0x0000000d0c0a7212 */ /* 0x000fe200078e960a */
[----:B------:R-:W-:Y:S01]  /*0ab0*/  IMAD R12, R11, -0x326172a9, RZ ;  /* 0xcd9e8d570b0c7824 */ /* 0x000fe200078e02ff */
[----:B------:R-:W-:Y:S01]  /*0ac0*/  @P0 LOP3.LUT R113, R113, 0x20, RZ, 0xfc, !PT ;  /* 0x0000002071710812 */ /* 0x000fe200078efcff */
[----:B------:R-:W-:Y:S01]  /*0ad0*/  IMAD R11, R8, -0x2daee0ad, RZ ;  /* 0xd2511f53080b7824 */ /* 0x000fe200078e02ff */
[----:B------:R-:W-:Y:S01]  /*0ae0*/  PRMT R21, R72, 0x7632, R21 ;  /* 0x0000763248157816 */ /* 0x000fe20000000015 */
[----:B------:R-:W-:Y:S01]  /*0af0*/  IMAD.HI.U32 R8, R6, -0x2daee0ad, RZ ;  /* 0xd2511f5306087827 */ /* 0x000fe200078e00ff */
[----:B------:R-:W-:Y:S02]  /*0b00*/  PRMT R22, R76, 0x7632, R22 ;  /* 0x000076324c167816 */ /* 0x000fe40000000016 */
[----:B------:R-:W-:Y:S01]  /*0b10*/  PRMT R23, R87, 0x7632, R23 ;  /* 0x0000763257177816 */ /* 0x000fe20000000017 */
[----:B------:R-:W-:Y:S01]  /*0b20*/  VIADD R13, R147, 0x32370b8f ;  /* 0x32370b8f930d7836 */ /* 0x000fe20000000000 */
[----:B------:R-:W-:Y:S01]  /*0b30*/  PRMT R25, R86, 0x7632, R25 ;  /* 0x0000763256197816 */ /* 0x000fe20000000019 */
[----:B------:R-:W-:Y:S01]  /*0b40*/  IMAD.HI.U32 R7, R10, -0x326172a9, RZ ;  /* 0xcd9e8d570a077827 */ /* 0x000fe200078e00ff */
[----:B------:R-:W-:-:S02]  /*0b50*/  PRMT R26, R90, 0x7632, R26 ;  /* 0x000076325a1a7816 */ /* 0x000fc4000000001a */
[----:B------:R-:W-:Y:S02]  /*0b60*/  LOP3.LUT R8, R13, R11, R8, 0x96, !PT ;  /* 0x0000000b0d087212 */ /* 0x000fe400078e9608 */
[----:B------:R-:W-:Y:S01]  /*0b70*/  LOP3.LUT R7, R9, R12, R7, 0x96, !PT ;  /* 0x0000000c09077212 */ /* 0x000fe200078e9607 */
[----:B------:R-:W-:Y:S01]  /*0b80*/  IMAD R12, R6, -0x2daee0ad, RZ ;  /* 0xd2511f53060c7824 */ /* 0x000fe200078e02ff */
[----:B------:R-:W-:Y:S01]  /*0b90*/  IADD3 R13, PT, PT, R147, -0x126145ec, RZ ;  /* 0xed9eba14930d7810 */ /* 0x000fe20007ffe0ff */
        /* <DEDUP_REMOVED lines=9> */
[----:B------:R-:W-:Y:S01]  /*0c30*/  LOP3.LUT R6, R10, R9, R6, 0x96, !PT ;  /* 0x000000090a067212 */ /* 0x000fe200078e9606 */
[----:B------:R-:W-:Y:S01]  /*0c40*/  IMAD R9, R8, -0x326172a9, RZ ;  /* 0xcd9e8d5708097824 */ /* 0x000fe200078e02ff */
[----:B------:R-:W-:Y:S01]  /*0c50*/  LOP3.LUT R11, R13, R12, R11, 0x96, !PT ;  /* 0x0000000c0d0b7212 */ /* 0x000fe200078e960b */
[----:B------:R-:W-:Y:S01]  /*0c60*/  IMAD R12, R7, -0x2daee0ad, RZ ;  /* 0xd2511f53070c7824 */ /* 0x000fe200078e02ff */
[----:B------:R-:W-:Y:S01]  /*0c70*/  IADD3 R13, PT, PT, R147, -0x56f99767, RZ ;  /* 0xa9066899930d7810 */ /* 0x000fe20007ffe0ff */
[----:B------:R-:W-:Y:S01]  /*0c80*/  IMAD.HI.U32 R7, R6, -0x2daee0ad, RZ ;  /* 0xd2511f5306077827 */ /* 0x000fe200078e00ff */
[----:B------:R-:W-:Y:S02]  /*0c90*/  PRMT R33, R98, 0x7632, R33 ;  /* 0x0000763262217816 */ /* 0x000fe40000000021 */
[----:B------:R-:W-:Y:S01]  /*0ca0*/  PRMT R34, R102, 0x7632, R34 ;  /* 0x0000763266227816 */ /* 0x000fe20000000022 */
[----:B------:R-:W-:Y:S01]  /*0cb0*/  VIADD R10, R146, 0x1715609d ;  /* 0x1715609d920a7836 */ /* 0x000fe20000000000 */
[----:B------:R-:W-:Y:S01]  /*0cc0*/  LOP3.LUT R7, R13, R12, R7, 0x96, !PT ;  /* 0x0000000c0d077212 */ /* 0x000fe200078e9607 */
[----:B------:R-:W-:Y:S01]  /*0cd0*/  IMAD.HI.U32 R8, R11, -0x326172a9, RZ ;  /* 0xcd9e8d570b087827 */ /* 0x000fe200078e00ff */
[----:B------:R-:W-:-:S02]  /*0ce0*/  PRMT R35, R97, 0x7632, R35 ;  /* 0x0000763261237816 */ /* 0x000fc40000000023 */
        /* <DEDUP_REMOVED lines=8> */
[----:B------:R-:W-:Y:S01]  /*0d70*/  VIADD R9, R146, 0xb54cda56 ;  /* 0xb54cda5692097836 */ /* 0x000fe20000000000 */
[----:B------:R-:W-:Y:S01]  /*0d80*/  PRMT R40, R58, 0x7632, R40 ;  /* 0x000076323a287816 */ /* 0x000fe20000000028 */
[----:B------:R-:W-:Y:S01]  /*0d90*/  VIADD R12, R147, 0x646e171e ;  /* 0x646e171e930c7836 */ /* 0x000fe20000000000 */
[----:B------:R-:W-:Y:S01]  /*0da0*/  PRMT R41, R57, 0x7632, R41 ;  /* 0x0000763239297816 */ /* 0x000fe20000000029 */
[----:B------:R-:W-:Y:S01]  /*0db0*/  IMAD.HI.U32 R10, R8, -0x2daee0ad, RZ ;  /* 0xd2511f53080a7827 */ /* 0x000fe200078e00ff */
[----:B------:R-:W-:-:S02]  /*0dc0*/  LOP3.LUT R6, R9, R11, R6, 0x96, !PT ;  /* 0x0000000b09067212 */ /* 0x000fc400078e9606 */
[----:B------:R-:W-:Y:S01]  /*0dd0*/  SHF.L.U32 R11, R27, 0x5, RZ ;  /* 0x000000051b0b7819 */ /* 0x000fe200000006ff */
[----:B------:R-:W-:Y:S01]  /*0de0*/  VIADD R9, R146, 0x5384540f ;  /* 0x5384540f92097836 */ /* 0x000fe20000000000 */
[----:B------:R-:W-:Y:S01]  /*0df0*/  LOP3.LUT R10, R12, R13, R10, 0x96, !PT ;  /* 0x0000000d0c0a7212 */ /* 0x000fe200078e960a */
[----:B------:R-:W-:Y:S01]  /*0e00*/  IMAD R12, R8, -0x2daee0ad, RZ ;  /* 0xd2511f53080c7824 */ /* 0x000fe200078e02ff */
[----:B------:R-:W-:Y:S01]  /*0e10*/  LOP3.LUT R17, R11, 0x3e0, RZ, 0xc0, !PT ;  /* 0x000003e00b117812 */ /* 0x000fe200078ec0ff */
[----:B------:R-:W-:Y:S01]  /*0e20*/  IMAD R8, R7, -0x326172a9, RZ ;  /* 0xcd9e8d5707087824 */ /* 0x000fe200078e02ff */
[----:B------:R-:W-:Y:S01]  /*0e30*/  PRMT R27, R85, 0x7632, R27 ;  /* 0x00007632551b7816 */ /* 0x000fe2000000001b */
[C---:B------:R-:W-:Y:S01]  /*0e40*/  VIADD R13, R147.reuse, 0x1fd5c5a3 ;  /* 0x1fd5c5a3930d7836 */ /* 0x040fe20000000000 */
[----:B------:R-:W-:Y:S01]  /*0e50*/  VIADDMNMX R17, R14, -R17, RZ, !PT ;  /* 0x800000110e117246 */ /* 0x000fe200078001ff */
[----:B------:R-:W-:Y:S01]  /*0e60*/  IMAD.HI.U32 R7, R10, -0x326172a9, RZ ;  /* 0xcd9e8d570a077827 */ /* 0x000fe200078e00ff */
[----:B------:R-:W-:-:S02]  /*0e70*/  IADD3 R14, PT, PT, R147, -0x24c28bd8, RZ ;  /* 0xdb3d7428930e7810 */ /* 0x000fc40007ffe0ff */
[----:B------:R-:W-:Y:S01]  /*0e80*/  VIMNMX R17, PT, PT, R17, 0x20, PT ;  /* 0x0000002011117848 */ /* 0x000fe20003fe0100 */
[----:B------:R-:W-:Y:S01]  /*0e90*/  IMAD.HI.U32 R11, R6, -0x2daee0ad, RZ ;  /* 0xd2511f53060b7827 */ /* 0x000fe200078e00ff */
[----:B------:R-:W-:Y:S02]  /*0ea0*/  LOP3.LUT R7, R9, R8, R7, 0x96, !PT ;  /* 0x0000000809077212 */ /* 0x000fe400078e9607 */
[----:B------:R-:W-:Y:S01]  /*0eb0*/  PRMT R42, R56, 0x7632, R42 ;  /* 0x00007632382a7816 */ /* 0x000fe2000000002a */
[----:B------:R-:W-:Y:S01]  /*0ec0*/  IMAD R9, R10, -0x326172a9, RZ ;  /* 0xcd9e8d570a097824 */ /* 0x000fe200078e02ff */
[----:B------:R-:W-:Y:S01]  /*0ed0*/  LOP3.LUT R11, R13, R12, R11, 0x96, !PT ;  /* 0x0000000c0d0b7212 */ /* 0x000fe200078e960b */
[----:B------:R-:W-:Y:S01]  /*0ee0*/  IMAD R13, R6, -0x2daee0ad, RZ ;  /* 0xd2511f53060d7824 */ /* 0x000fe200078e02ff */
[----:B------:R-:W-:Y:S01]  /*0ef0*/  LEA R6, R17, R24, 0x3 ;  /* 0x0000001811067211 */ /* 0x000fe200078e18ff */
[----:B------:R-:W-:Y:S01]  /*0f00*/  IMAD.HI.U32 R12, R7, -0x2daee0ad, RZ ;  /* 0xd2511f53070c7827 */ /* 0x000fe200078e00ff */
[----:B------:R-:W-:-:S02]  /*0f10*/  PRMT R17, R74, 0x7632, R17 ;  /* 0x000076324a117816 */ /* 0x000fc40000000011 */
[----:B------:R-:W-:Y:S01]  /*0f20*/  PRMT R24, R91, 0x7632, R24 ;  /* 0x000076325b187816 */ /* 0x000fe20000000018 */
[----:B------:R-:W-:Y:S01]  /*0f30*/  IMAD.HI.U32 R8, R11, -0x326172a9, RZ ;  /* 0xcd9e8d570b087827 */ /* 0x000fe200078e00ff */
[--C-:B------:R-:W-:Y:S02]  /*0f40*/  LOP3.LUT R162, R14, R13, R12.reuse, 0x96, !PT ;  /* 0x0000000d0ea27212 */ /* 0x100fe400078e960c */
[----:B------:R-:W-:Y:S01]  /*0f50*/  PRMT R12, R65, 0x7632, R12 ;  /* 0x00007632410c7816 */ /* 0x000fe2000000000c */
[----:B------:R-:W-:Y:S01]  /*0f60*/  VIADD R10, R146, 0xf1bbcdc8 ;  /* 0xf1bbcdc8920a7836 */ /* 0x000fe20000000000 */
[----:B------:R-:W-:Y:S01]  /*0f70*/  PRMT R13, R60, 0x7632, R13 ;  /* 0x000076323c0d7816 */ /* 0x000fe2000000000d */
[----:B------:R-:W-:Y:S01]  /*0f80*/  IMAD R11, R11, -0x326172a9, RZ ;  /* 0xcd9e8d570b0b7824 */ /* 0x000fe200078e02ff */
[----:B------:R-:W-:Y:S01]  /*0f90*/  PRMT R14, R64, 0x7632, R14 ;  /* 0x00007632400e7816 */ /* 0x000fe2000000000e */
[----:B------:R-:W-:Y:S01]  /*0fa0*/  IMAD.HI.U32 R130, R162, -0x326172a9, RZ ;  /* 0xcd9e8d57a2827827 */ /* 0x000fe200078e00ff */
[----:B------:R-:W-:-:S02]  /*0fb0*/  LOP3.LUT R124, R10, R9, R8, 0x96, !PT ;  /* 0x000000090a7c7212 */ /* 0x000fc400078e9608 */
[----:B------:R-:W-:Y:S01]  /*0fc0*/  PRMT R10, R66, 0x7632, R10 ;  /* 0x00007632420a7816 */ /* 0x000fe2000000000a */
[----:B------:R-:W-:Y:S01]  /*0fd0*/  IMAD R8, R7, -0x2daee0ad, RZ ;  /* 0xd2511f5307087824 */ /* 0x000fe200078e02ff */
[----:B------:R-:W-:Y:S01]  /*0fe0*/  PRMT R43, R71, 0x7632, R43 ;  /* 0x00007632472b7816 */ /* 0x000fe2000000002b */
[----:B------:R-:W-:Y:S01]  /*0ff0*/  VIADD R9, R146, 0x8ff34781 ;  /* 0x8ff3478192097836 */ /* 0x000fe20000000000 */
[----:B------:R-:W-:Y:S01]  /*1000*/  PRMT R44, R70, 0x7632, R44 ;  /* 0x00007632462c7816 */ /* 0x000fe2000000002c */
[----:B------:R-:W-:Y:S01]  /*1010*/  IMAD.HI.U32 R177, R124, -0x2daee0ad, RZ ;  /* 0xd2511f537cb17827 */ /* 0x000fe200078e00ff */
[----:B------:R-:W-:Y:S02]  /*1020*/  PRMT R45, R69, 0x7632, R45 ;  /* 0x00007632452d7816 */ /* 0x000fe4000000002d */
[----:B------:R-:W-:Y:S01]  /*1030*/  LOP3.LUT R130, R9, R11, R130, 0x96, !PT ;  /* 0x0000000b09827212 */ /* 0x000fe200078e9682 */
[----:B------:R-:W-:Y:S01]  /*1040*/  VIADD R7, R147, 0x96a522ad ;  /* 0x96a522ad93077836 */ /* 0x000fe20000000000 */
[----:B------:R-:W-:Y:S01]  /*1050*/  PRMT R9, R62, 0x7632, R9 ;  /* 0x000076323e097816 */ /* 0x000fe20000000009 */
[----:B------:R-:W-:Y:S01]  /*1060*/  IMAD R162, R162, -0x326172a9, RZ ;  /* 0xcd9e8d57a2a27824 */ /* 0x000fe200078e02ff */
[----:B------:R-:W-:Y:S01]  /*1070*/  PRMT R11, R61, 0x7632, R11 ;  /* 0x000076323d0b7816 */ /* 0x000fe2000000000b */
[----:B------:R-:W-:Y:S01]  /*1080*/  IMAD R124, R124, -0x2daee0ad, RZ ;  /* 0xd2511f537c7c7824 */ /* 0x000fe200078e02ff */
[----:B------:R-:W-:-:S02]  /*1090*/  LOP3.LUT R177, R7, R8, R177, 0x96, !PT ;  /* 0x0000000807b17212 */ /* 0x000fc400078e96b1 */
        /* <DEDUP_REMOVED lines=10> */
[----:B01234-:R-:W-:-:S07]  /*1140*/  PRMT R111, R92, 0x7632, R111 ;  /* 0x000076325c6f7816 */ /* 0x01ffce000000006f */
.L_x_1805:
[----:B------:R-:W-:-:S13]  /*1150*/  LOP3.LUT P1, RZ, R113, 0x20, RZ, 0xc0, !PT ;  /* 0x0000002071ff7812 */ /* 0x000fda000782c0ff */
[----:B------:R-:W0:Y:S02]  /*1160*/  @P1 LDC.64 R104, c[0x0][0x3e0] ;  /* 0x0000f800ff681b82 */ /* 0x000e240000000a00 */
[----:B0-----:R-:W-:-:S06]  /*1170*/  @P1 IMAD.WIDE R104, R4, 0x2, R104 ;  /* 0x0000000204681825 */ /* 0x001fcc00078e0268 */
[----:B------:R-:W2:Y:S01]  /*1180*/  @P1 LDG.E.U16 R104, desc[UR6][R104.64] ;  /* 0x0000000668681981 */ /* 0x000ea2000c1e1500 */
[----:B------:R-:W-:Y:S01]  /*1190*/  IMAD R106, R4, UR12, RZ ;  /* 0x0000000c046a7c24 */ /* 0x000fe2000f8e02ff */
[----:B------:R-:W-:Y:S01]  /*11a0*/  ISETP.GE.U32.AND P0, PT, R0, 0x100, PT ;  /* 0x000001000000780c */ /* 0x000fe20003f06070 */
[----:B------:R-:W-:Y:S01]  /*11b0*/  BSSY.RECONVERGENT B0, `(.L_x_1458) ;  /* 0x000068e000007945 */ /* 0x000fe20003800200 */
[----:B------:R-:W0:Y:S01]  /*11c0*/  S2R R116, SR_TID.X ;  /* 0x0000000000747919 */ /* 0x000e220000002100 */
[----:B------:R-:W-:Y:S01]  /*11d0*/  LOP3.LUT R113, R113, 0xfffffff7, RZ, 0xc0, !PT ;  /* 0xfffffff771717812 */ /* 0x000fe200078ec0ff */
[----:B------:R-:W-:Y:S01]  /*11e0*/  IMAD.MOV.U32 R118, RZ, RZ, 0x3f800000 ;  /* 0x3f800000ff767424 */ /* 0x000fe200078e00ff */
[----:B------:R-:W-:-:S04]  /*11f0*/  SHF.R.S32.HI R107, RZ, 0x1f, R106 ;  /* 0x0000001fff6b7819 */ /* 0x000fc8000001146a */
[----:B------:R-:W-:-:S04]  /*1200*/  LEA.HI R107, R107, R106, RZ, 0x3 ;  /* 0x0000006a6b6b7211 */ /* 0x000fc800078f18ff */
[----:B------:R-:W-:Y:S02]  /*1210*/  @P0 LOP3.LUT R113, R113, 0x8, RZ, 0xfc, !PT ;  /* 0x0000000871710812 */ /* 0x000fe400078efcff */
[----:B0-----:R-:W-:-:S04]  /*1220*/  LEA.HI.SX32 R114, R107, R116, 0x1d ;  /* 0x000000746b727211 */ /* 0x001fc800078feaff */
[----:B------:R-:W-:Y:S01]  /*1230*/  MOV R120, R114 ;  /* 0x0000007200787202 */ /* 0x000fe20000000f00 */
[----:B--2---:R-:W-:Y:S01]  /*1240*/  @P1 IMAD.U32 R118, R104, 0x10000, RZ ;  /* 0x0001000068761824 */ /* 0x004fe200078e00ff */
        /* <DEDUP_REMOVED lines=21> */
.L_x_27308:
[----:B------:R-:W-:Y:S05]  /*13a0*/  BRX R148 -0x13b0                                       (*"BRANCH_TARGETS .L_x_27309,.L_x_27310,.L_x_27311"*) ;  /* 0xffffffec94147949 */ /* 0x000fea000383ffff */
.L_x_27311:
[----:B------:R-:W-:Y:S01]  /*13b0*/  IADD3 R117, PT, PT, R132, 0x1, RZ ;  /* 0x0000000184757810 */ /* 0x000fe20007ffe0ff */
[----:B------:R-:W-:Y:S02]  /*13c0*/  IMAD.MOV.U32 R120, RZ, RZ, R124 ;  /* 0x000000ffff787224 */ /* 0x000fe400078e007c */
[----:B------:R-:W-:Y:S01]  /*13d0*/  IMAD.MOV.U32 R115, RZ, RZ, R130 ;  /* 0x000000ffff737224 */ /* 0x000fe200078e0082 */
[----:B------:R-:W-:Y:S06]  /*13e0*/  BRA `(.L_x_1462) ;  /* 0x00000004003c7947 */ /* 0x000fec0003800000 */
.L_x_27309:
[----:B------:R-:W-:Y:S01]  /*13f0*/  MOV R120, R124 ;  /* 0x0000007c00787202 */ /* 0x000fe20000000f00 */
[----:B------:R-:W-:Y:S02]  /*1400*/  IMAD.MOV.U32 R117, RZ, RZ, 0x3 ;  /* 0x00000003ff757424 */ /* 0x000fe400078e00ff */
[----:B------:R-:W-:Y:S01]  /*1410*/  IMAD.MOV.U32 R115, RZ, RZ, R177 ;  /* 0x000000ffff737224 */ /* 0x000fe200078e00b1 */
[----:B------:R-:W-:Y:S06]  /*1420*/  BRA `(.L_x_1462) ;  /* 0x00000004002c7947 */ /* 0x000fec0003800000 */
.L_x_27310:
        /* <DEDUP_REMOVED lines=13> */
.L_x_1464:
[----:B------:R-:W-:Y:S05]  /*1500*/  BSYNC.RECONVERGENT B2 ;  /* 0x0000000000027941 */ /* 0x000fea0003800200 */
.L_x_1463:
[----:B------:R-:W-:Y:S01]  /*1510*/  LOP3.LUT R130, R112, R133, R147, 0x96, !PT ;  /* 0x0000008570827212 */ /* 0x000fe200078e9693 */
[----:B------:R-:W-:Y:S01]  /*1520*/  IMAD.WIDE.U32 R148, R5, -0x326172a9, RZ ;  /* 0xcd9e8d5705947825 */ /* 0x000fe200078e00ff */
[----:B------:R-:W-:-:S03]  /*1530*/  IADD3 R177, PT, PT, R147, -0x695add53, RZ ;  /* 0x96a522ad93b17810 */ /* 0x000fc60007ffe0ff */
[----:B------:R-:W-:Y:S01]  /*1540*/  VIADD R133, R146, 0x9e3779b9 ;  /* 0x9e3779b992857836 */ /* 0x000fe20000000000 */
[----:B------:R-:W-:Y:S01]  /*1550*/  LOP3.LUT R149, R3, R149, R146, 0x96, !PT ;  /* 0x0000009503957212 */ /* 0x000fe200078e9692 */
[----:B------:R-:W-:-:S04]  /*1560*/  IMAD.WIDE.U32 R130, R130, -0x326172a9, RZ ;  /* 0xcd9e8d5782827825 */ /* 0x000fc800078e00ff */
[----:B------:R-:W-:Y:S01]  /*1570*/  VIADD R115, R147, 0xbb67ae85 ;  /* 0xbb67ae8593737836 */ /* 0x000fe20000000000 */
[----:B------:R-:W-:Y:S01]  /*1580*/  LOP3.LUT R133, R133, R148, R131, 0x96, !PT ;  /* 0x0000009485857212 */ /* 0x000fe200078e9683 */
[----:B------:R-:W-:Y:S01]  /*1590*/  IMAD.WIDE.U32 R148, R149, -0x2daee0ad, RZ ;  /* 0xd2511f5395947825 */ /* 0x000fe200078e00ff */
[----:B------:R-:W-:-:S03]  /*15a0*/  IADD3 R131, PT, PT, R147, 0x76cf5d0a, RZ ;  /* 0x76cf5d0a93837810 */ /* 0x000fc60007ffe0ff */
[----:B------:R-:W-:Y:S01]  /*15b0*/  IMAD.MOV.U32 R117, RZ, RZ, RZ ;  /* 0x000000ffff757224 */ /* 0x000fe200078e00ff */
[----:B------:R-:W-:Y:S01]  /*15c0*/  LOP3.LUT R149, R115, R132, R149, 0x96, !PT ;  /* 0x0000008473957212 */ /* 0x000fe200078e9695 */
[----:B------:R-:W-:-:S04]  /*15d0*/  IMAD.WIDE.U32 R132, R133, -0x2daee0ad, RZ ;  /* 0xd2511f5385847825 */ /* 0x000fc800078e00ff */
[----:B------:R-:W-:Y:S01]  /*15e0*/  VIADD R115, R146, 0x3c6ef372 ;  /* 0x3c6ef37292737836 */ /* 0x000fe20000000000 */
[----:B------:R-:W-:Y:S01]  /*15f0*/  LOP3.LUT R131, R131, R148, R133, 0x96, !PT ;  /* 0x0000009483837212 */ /* 0x000fe200078e9685 */
[----:B------:R-:W-:-:S04]  /*1600*/  IMAD.WIDE.U32 R148, R149, -0x326172a9, RZ ;  /* 0xcd9e8d5795947825 */ /* 0x000fc800078e00ff */
[----:B------:R-:W-:Y:S01]  /*1610*/  VIADD R133, R146, 0xdaa66d2b ;  /* 0xdaa66d2b92857836 */ /* 0x000fe20000000000 */
[----:B------:R-:W-:Y:S01]  /*1620*/  LOP3.LUT R149, R115, R130, R149, 0x96, !PT ;  /* 0x0000008273957212 */ /* 0x000fe200078e9695 */
[----:B------:R-:W-:Y:S01]  /*1630*/  IMAD.WIDE.U32 R130, R131, -0x326172a9, RZ ;  /* 0xcd9e8d5783827825 */ /* 0x000fe200078e00ff */
[----:B------:R-:W-:-:S04]  /*1640*/  IADD3 R115, PT, PT, R147, 0x32370b8f, RZ ;  /* 0x32370b8f93737810 */ /* 0x000fc80007ffe0ff */
[----:B------:R-:W-:Y:S01]  /*1650*/  LOP3.LUT R133, R133, R148, R131, 0x96, !PT ;  /* 0x0000009485857212 */ /* 0x000fe200078e9683 */
[----:B------:R-:W-:-:S04]  /*1660*/  IMAD.WIDE.U32 R148, R149, -0x2daee0ad, RZ ;  /* 0xd2511f5395947825 */ /* 0x000fc800078e00ff */
[----:B------:R-:W-:Y:S01]  /*1670*/  VIADD R131, R147, 0xed9eba14 ;  /* 0xed9eba1493837836 */ /* 0x000fe20000000000 */
[----:B------:R-:W-:Y:S01]  /*1680*/  LOP3.LUT R149, R115, R132, R149, 0x96, !PT ;  /* 0x0000008473957212 */ /* 0x000fe200078e9695 */
[----:B------:R-:W-:-:S04]  /*1690*/  IMAD.WIDE.U32 R132, R133, -0x2daee0ad, RZ ;  /* 0xd2511f5385847825 */ /* 0x000fc800078e00ff */
[C---:B------:R-:W-:Y:S01]  /*16a0*/  VIADD R115, R146.reuse, 0x78dde6e4 ;  /* 0x78dde6e492737836 */ /* 0x040fe20000000000 */
        /* <DEDUP_REMOVED lines=11> */
[----:B------:R-:W-:-:S04]  /*1760*/  IADD3 R115, PT, PT, R146, -0x4ab325aa, RZ ;  /* 0xb54cda5692737810 */ /* 0x000fc80007ffe0ff */
[----:B------:R-:W-:Y:S01]  /*1770*/  LOP3.LUT R131, R131, R148, R133, 0x96, !PT ;  /* 0x0000009483837212 */ /* 0x000fe200078e9685 */
[----:B------:R-:W-:-:S04]  /*1780*/  IMAD.WIDE.U32 R148, R149, -0x326172a9, RZ ;  /* 0xcd9e8d5795947825 */ /* 0x000fc800078e00ff */
[----:B------:R-:W-:Y:S01]  /*1790*/  VIADD R133, R146, 0x5384540f ;  /* 0x5384540f92857836 */ /* 0x000fe20000000000 */
[----:B------:R-:W-:Y:S01]  /*17a0*/  LOP3.LUT R149, R115, R130, R149, 0x96, !PT ;  /* 0x0000008273957212 */ /* 0x000fe200078e9695 */
[----:B------:R-:W-:-:S04]  /*17b0*/  IMAD.WIDE.U32 R130, R131, -0x326172a9, RZ ;  /* 0xcd9e8d5783827825 */ /* 0x000fc800078e00ff */
[----:B------:R-:W-:Y:S01]  /*17c0*/  VIADD R115, R147, 0x1fd5c5a3 ;  /* 0x1fd5c5a393737836 */ /* 0x000fe20000000000 */
[----:B------:R-:W-:Y:S01]  /*17d0*/  LOP3.LUT R133, R133, R148, R131, 0x96, !PT ;  /* 0x0000009485857212 */ /* 0x000fe200078e9683 */
[----:B------:R-:W-:-:S05]  /*17e0*/  IMAD.WIDE.U32 R148, R149, -0x2daee0ad, RZ ;  /* 0xd2511f5395947825 */ /* 0x000fca00078e00ff */
[----:B------:R-:W-:Y:S01]  /*17f0*/  LOP3.LUT R149, R115, R132, R149, 0x96, !PT ;  /* 0x0000008473957212 */ /* 0x000fe200078e9695 */
[----:B------:R-:W-:Y:S01]  /*1800*/  IMAD.WIDE.U32 R132, R133, -0x2daee0ad, RZ ;  /* 0xd2511f5385847825 */ /* 0x000fe200078e00ff */
[----:B------:R-:W-:-:S04]  /*1810*/  IADD3 R115, PT, PT, R147, -0x24c28bd8, RZ ;  /* 0xdb3d742893737810 */ /* 0x000fc80007ffe0ff */
[----:B------:R-:W-:Y:S01]  /*1820*/  LOP3.LUT R150, R115, R148, R133, 0x96, !PT ;  /* 0x0000009473967212 */ /* 0x000fe200078e9685 */
[----:B------:R-:W-:-:S04]  /*1830*/  IMAD.WIDE.U32 R148, R149, -0x326172a9, RZ ;  /* 0xcd9e8d5795947825 */ /* 0x000fc800078e00ff */
[----:B------:R-:W-:Y:S02]  /*1840*/  VIADD R115, R146, 0xf1bbcdc8 ;  /* 0xf1bbcdc892737836 */ /* 0x000fe40000000000 */
[----:B------:R-:W-:-:S03]  /*1850*/  IMAD.WIDE.U32 R150, R150, -0x326172a9, RZ ;  /* 0xcd9e8d5796967825 */ /* 0x000fc600078e00ff */
[----:B------:R-:W-:Y:S01]  /*1860*/  LOP3.LUT R149, R115, R130, R149, 0x96, !PT ;  /* 0x0000008273957212 */ /* 0x000fe200078e9695 */
[----:B------:R-:W-:Y:S02]  /*1870*/  VIADD R115, R146, 0x8ff34781 ;  /* 0x8ff3478192737836 */ /* 0x000fe40000000000 */
[----:B------:R-:W-:-:S03]  /*1880*/  IMAD.MOV.U32 R162, RZ, RZ, R150 ;  /* 0x000000ffffa27224 */ /* 0x000fc600078e0096 */
[----:B------:R-:W-:Y:S01]  /*1890*/  LOP3.LUT R130, R115, R148, R151, 0x96, !PT ;  /* 0x0000009473827212 */ /* 0x000fe200078e9697 */
[----:B------:R-:W-:Y:S01]  /*18a0*/  IMAD.WIDE.U32 R148, R149, -0x2daee0ad, RZ ;  /* 0xd2511f5395947825 */ /* 0x000fe200078e00ff */
[----:B------:R-:W-:-:S03]  /*18b0*/  MOV R115, R124 ;  /* 0x0000007c00737202 */ /* 0x000fc60000000f00 */
[----:B------:R-:W-:Y:S01]  /*18c0*/  IMAD.MOV.U32 R120, RZ, RZ, R148 ;  /* 0x000000ffff787224 */ /* 0x000fe200078e0094 */
[----:B------:R-:W-:-:S07]  /*18d0*/  LOP3.LUT R177, R177, R132, R149, 0x96, !PT ;  /* 0x00000084b1b17212 */ /* 0x000fce00078e9695 */
.L_x_1462:
[----:B------:R-:W-:Y:S05]  /*18e0*/  BSYNC.RECONVERGENT B1 ;  /* 0x0000000000017941 */ /* 0x000fea0003800200 */
.L_x_1461:
[----:B------:R-:W0:Y:S01]  /*18f0*/  LDC R124, c[0x0][0x408] ;  /* 0x00010200ff7c7b82 */ /* 0x000e220000000800 */
[----:B------:R-:W-:Y:S01]  /*1900*/  I2FP.F32.U32 R115, R115 ;  /* 0x0000007300737245 */ /* 0x000fe20000201000 */
[----:B------:R-:W-:Y:S01]  /*1910*/  IMAD.MOV.U32 R122, RZ, RZ, 0x2f800000 ;  /* 0x2f800000ff7a7424 */ /* 0x000fe200078e00ff */
[----:B-----5:R-:W-:Y:S01]  /*1920*/  SHF.L.U32 R131, R104, 0x10, RZ ;  /* 0x0000001068837819 */ /* 0x020fe200000006ff */
[----:B------:R-:W-:Y:S01]  /*1930*/  IMAD.U32 R128, R92, 0x10000, RZ ;  /* 0x000100005c807824 */ /* 0x000fe200078e00ff */
[----:B------:R-:W-:Y:S01]  /*1940*/  ISETP.NE.AND P1, PT, R117, 0x1, PT ;  /* 0x000000017500780c */ /* 0x000fe20003f25270 */
[----:B------:R-:W-:Y:S01]  /*1950*/  FFMA.FTZ R115, R115, R122, 1.1641532182693481445e-10 ;  /* 0x2f00000073737423 */ /* 0x000fe2000001007a */
[----:B------:R-:W-:Y:S01]  /*1960*/  IMAD.U32 R132, R52, 0x10000, RZ ;  /* 0x0001000034847824 */ /* 0x000fe200078e00ff */
[----:B------:R-:W1:Y:S01]  /*1970*/  LDC R126, c[0x0][0x404] ;  /* 0x00010100ff7e7b82 */ /* 0x000e620000000800 */
[----:B------:R-:W-:Y:S01]  /*1980*/  FMUL.FTZ R131, R131, R118 ;  /* 0x0000007683837220 */ /* 0x000fe20000410000 */
[----:B------:R-:W-:Y:S01]  /*1990*/  LOP3.LUT R113, R113, 0xfffffffd, RZ, 0xc0, !PT ;  /* 0xfffffffd71717812 */ /* 0x000fe200078ec0ff */
[----:B------:R-:W-:Y:S01]  /*19a0*/  BSSY.RECONVERGENT B1, `(.L_x_1465) ;  /* 0x000005e000017945 */ /* 0x000fe20003800200 */
[----:B------:R-:W-:Y:S01]  /*19b0*/  PRMT R104, R104, 0x7632, R104 ;  /* 0x0000763268687816 */ /* 0x000fe20000000068 */
[----:B0-----:R-:W-:Y:S01]  /*19c0*/  FMUL.FTZ R131, R131, R124 ;  /* 0x0000007c83837220 */ /* 0x001fe20000410000 */
[----:B-1----:R-:W-:-:S04]  /*19d0*/  FSETP.GTU.FTZ.AND P0, PT, R115, R126, PT ;  /* 0x0000007e7300720b */ /* 0x002fc80003f1c000 */
[----:B------:R-:W-:Y:S02]  /*19e0*/  FSEL R115, R131, RZ, !P0 ;  /* 0x000000ff83737208 */ /* 0x000fe40004000000 */
[----:B------:R-:W-:-:S03]  /*19f0*/  PLOP3.LUT P0, PT, P0, PT, PT, 0x8, 0x80 ;  /* 0x000000000080781c */ /* 0x000fc6000070e170 */
[----:B------:R-:W-:Y:S01]  /*1a00*/  FFMA.FTZ R115, R115, R128, R132 ;  /* 0x0000008073737223 */ /* 0x000fe20000010084 */
[----:B------:R-:W-:Y:S02]  /*1a10*/  HFMA2 R132, -RZ, RZ, 0, 1.1920928955078125e-07 ;  /* 0x00000002ff847431 */ /* 0x000fe400000001ff */
[----:B------:R-:W-:-:S07]  /*1a20*/  IMAD.MOV.U32 R128, RZ, RZ, R162 ;  /* 0x000000ffff807224 */ /* 0x000fce00078e00a2 */
[----:B------:R-:W-:Y:S01]  /*1a30*/  @P0 LOP3.LUT R113, R113, 0x2, RZ, 0xfc, !PT ;  /* 0x0000000271710812 */ /* 0x000fe200078efcff */
        /* <DEDUP_REMOVED lines=9> */
.L_x_1467:
        /* <DEDUP_REMOVED lines=13> */
.L_x_1469:
[----:B------:R-:W-:Y:S05]  /*1ba0*/  BSYNC.RECONVERGENT B2 ;  /* 0x0000000000027941 */ /* 0x000fea0003800200 */
.L_x_1468:
[----:B------:R-:W-:Y:S01]  /*1bb0*/  LOP3.LUT R130, R112, R133, R147, 0x96, !PT ;  /* 0x0000008570827212 */ /* 0x000fe200078e9693 */
[----:B------:R-:W-:Y:S01]  /*1bc0*/  IMAD.WIDE.U32 R148, R5, -0x326172a9, RZ ;  /* 0xcd9e8d5705947825 */ /* 0x000fe200078e00ff */
[----:B------:R-:W-:-:S03]  /*1bd0*/  IADD3 R177, PT, PT, R147, -0x695add53, RZ ;  /* 0x96a522ad93b17810 */ /* 0x000fc60007ffe0ff */
[----:B------:R-:W-:Y:S01]  /*1be0*/  VIADD R117, R146, 0x9e3779b9 ;  /* 0x9e3779b992757836 */ /* 0x000fe20000000000 */
[----:B------:R-:W-:Y:S01]  /*1bf0*/  LOP3.LUT R149, R3, R149, R146, 0x96, !PT ;  /* 0x0000009503957212 */ /* 0x000fe200078e9692 */
[----:B------:R-:W-:-:S05]  /*1c00*/  IMAD.WIDE.U32 R130, R130, -0x326172a9, RZ ;  /* 0xcd9e8d5782827825 */ /* 0x000fca00078e00ff */
[----:B------:R-:W-:Y:S01]  /*1c10*/  LOP3.LUT R117, R117, R148, R131, 0x96, !PT ;  /* 0x0000009475757212 */ /* 0x000fe200078e9683 */
[----:B------:R-:W-:-:S04]  /*1c20*/  IMAD.WIDE.U32 R148, R149, -0x2daee0ad, RZ ;  /* 0xd2511f5395947825 */ /* 0x000fc800078e00ff */
[----:B------:R-:W-:-:S05]  /*1c30*/  VIADD R131, R147, 0xbb67ae85 ;  /* 0xbb67ae8593837836 */ /* 0x000fca0000000000 */
[----:B------:R-:W-:Y:S01]  /*1c40*/  LOP3.LUT R131, R131, R132, R149, 0x96, !PT ;  /* 0x0000008483837212 */ /* 0x000fe200078e9695 */
[----:B------:R-:W-:Y:S01]  /*1c50*/  IMAD.WIDE.U32 R132, R117, -0x2daee0ad, RZ ;  /* 0xd2511f5375847825 */ /* 0x000fe200078e00ff */
[----:B------:R-:W-:-:S04]  /*1c60*/  IADD3 R117, PT, PT, R147, 0x76cf5d0a, RZ ;  /* 0x76cf5d0a93757810 */ /* 0x000fc80007ffe0ff */
[----:B------:R-:W-:Y:S01]  /*1c70*/  LOP3.LUT R128, R117, R148, R133, 0x96, !PT ;  /* 0x0000009475807212 */ /* 0x000fe200078e9685 */
[----:B------:R-:W-:-:S04]  /*1c80*/  IMAD.WIDE.U32 R148, R131, -0x326172a9, RZ ;  /* 0xcd9e8d5783947825 */ /* 0x000fc800078e00ff */
[C---:B------:R-:W-:Y:S02]  /*1c90*/  VIADD R117, R146.reuse, 0x3c6ef372 ;  /* 0x3c6ef37292757836 */ /* 0x040fe40000000000 */
[----:B------:R-:W-:-:S03]  /*1ca0*/  VIADD R133, R146, 0xdaa66d2b ;  /* 0xdaa66d2b92857836 */ /* 0x000fc60000000000 */
[----:B------:R-:W-:Y:S01]  /*1cb0*/  LOP3.LUT R117, R117, R130, R149, 0x96, !PT ;  /* 0x0000008275757212 */ /* 0x000fe200078e9695 */
[----:B------:R-:W-:-:S04]  /*1cc0*/  IMAD.WIDE.U32 R130, R128, -0x326172a9, RZ ;  /* 0xcd9e8d5780827825 */ /* 0x000fc800078e00ff */
[----:B------:R-:W-:Y:S01]  /*1cd0*/  IMAD.MOV.U32 R128, RZ, RZ, R120 ;  /* 0x000000ffff807224 */ /* 0x000fe200078e0078 */
[----:B------:R-:W-:Y:S01]  /*1ce0*/  LOP3.LUT R133, R133, R148, R131, 0x96, !PT ;  /* 0x0000009485857212 */ /* 0x000fe200078e9683 */
[----:B------:R-:W-:Y:S01]  /*1cf0*/  IMAD.WIDE.U32 R148, R117, -0x2daee0ad, RZ ;  /* 0xd2511f5375947825 */ /* 0x000fe200078e00ff */
[----:B------:R-:W-:-:S03]  /*1d00*/  IADD3 R117, PT, PT, R147, 0x32370b8f, RZ ;  /* 0x32370b8f93757810 */ /* 0x000fc60007ffe0ff */
[----:B------:R-:W-:Y:S01]  /*1d10*/  VIADD R131, R147, 0xed9eba14 ;  /* 0xed9eba1493837836 */ /* 0x000fe20000000000 */
[----:B------:R-:W-:Y:S01]  /*1d20*/  LOP3.LUT R117, R117, R132, R149, 0x96, !PT ;  /* 0x0000008475757212 */ /* 0x000fe200078e9695 */
[----:B------:R-:W-:-:S05]  /*1d30*/  IMAD.WIDE.U32 R132, R133, -0x2daee0ad, RZ ;  /* 0xd2511f5385847825 */ /* 0x000fca00078e00ff */
[----:B------:R-:W-:Y:S01]  /*1d40*/  LOP3.LUT R131, R131, R148, R133, 0x96, !PT ;  /* 0x0000009483837212 */ /* 0x000fe200078e9685 */
[----:B------:R-:W-:Y:S01]  /*1d50*/  IMAD.WIDE.U32 R148, R117, -0x326172a9, RZ ;  /* 0xcd9e8d5775947825 */ /* 0x000fe200078e00ff */
[----:B------:R-:W-:-:S03]  /*1d60*/  IADD3 R133, PT, PT, R146, 0x1715609d, RZ ;  /* 0x1715609d92857810 */ /* 0x000fc60007ffe0ff */
[----:B------:R-:W-:-:S05]  /*1d70*/  VIADD R117, R146, 0x78dde6e4 ;  /* 0x78dde6e492757836 */ /* 0x000fca0000000000 */
[----:B------:R-:W-:Y:S01]  /*1d80*/  LOP3.LUT R117, R117, R130, R149, 0x96, !PT ;  /* 0x0000008275757212 */ /* 0x000fe200078e9695 */
[----:B------:R-:W-:-:S05]  /*1d90*/  IMAD.WIDE.U32 R130, R131, -0x326172a9, RZ ;  /* 0xcd9e8d5783827825 */ /* 0x000fca00078e00ff */
[----:B------:R-:W-:Y:S01]  /*1da0*/  LOP3.LUT R133, R133, R148, R131, 0x96, !PT ;  /* 0x0000009485857212 */ /* 0x000fe200078e9683 */
[----:B------:R-:W-:-:S04]  /*1db0*/  IMAD.WIDE.U32 R148, R117, -0x2daee0ad, RZ ;  /* 0xd2511f5375947825 */ /* 0x000fc800078e00ff */
[C---:B------:R-:W-:Y:S02]  /*1dc0*/  VIADD R117, R147.reuse, 0xa9066899 ;  /* 0xa906689993757836 */ /* 0x040fe40000000000 */
[----:B------:R-:W-:-:S03]  /*1dd0*/  VIADD R131, R147, 0x646e171e ;  /* 0x646e171e93837836 */ /* 0x000fc60000000000 */
[----:B------:R-:W-:Y:S01]  /*1de0*/  LOP3.LUT R117, R117, R132, R149, 0x96, !PT ;  /* 0x0000008475757212 */ /* 0x000fe200078e9695 */
[----:B------:R-:W-:-:S05]  /*1df0*/  IMAD.WIDE.U32 R132, R133, -0x2daee0ad, RZ ;  /* 0xd2511f5385847825 */ /* 0x000fca00078e00ff */
[----:B------:R-:W-:Y:S01]  /*1e00*/  LOP3.LUT R131, R131, R148, R133, 0x96, !PT ;  /* 0x0000009483837212 */ /* 0x000fe200078e9685 */
[----:B------:R-:W-:Y:S01]  /*1e10*/  IMAD.WIDE.U32 R148, R117, -0x326172a9, RZ ;  /* 0xcd9e8d5775947825 */ /* 0x000fe200078e00ff */
[----:B------:R-:W-:-:S03]  /*1e20*/  IADD3 R117, PT, PT, R146, -0x4ab325aa, RZ ;  /* 0xb54cda5692757810 */ /* 0x000fc60007ffe0ff */
[----:B------:R-:W-:Y:S01]  /*1e30*/  VIADD R133, R146, 0x5384540f ;  /* 0x5384540f92857836 */ /* 0x000fe20000000000 */
[----:B------:R-:W-:Y:S01]  /*1e40*/  LOP3.LUT R117, R117, R130, R149, 0x96, !PT ;  /* 0x0000008275757212 */ /* 0x000fe200078e9695 */
[----:B------:R-:W-:-:S05]  /*1e50*/  IMAD.WIDE.U32 R130, R131, -0x326172a9, RZ ;  /* 0xcd9e8d5783827825 */ /* 0x000fca00078e00ff */
[----:B------:R-:W-:Y:S01]  /*1e60*/  LOP3.LUT R133, R133, R148, R131, 0x96, !PT ;  /* 0x0000009485857212 */ /* 0x000fe200078e9683 */
[----:B------:R-:W-:Y:S01]  /*1e70*/  IMAD.WIDE.U32 R148, R117, -0x2daee0ad, RZ ;  /* 0xd2511f5375947825 */ /* 0x000fe200078e00ff */
[----:B------:R-:W-:-:S03]  /*1e80*/  IADD3 R131, PT, PT, R147, -0x24c28bd8, RZ ;  /* 0xdb3d742893837810 */ /* 0x000fc60007ffe0ff */
        /* <DEDUP_REMOVED lines=8> */
[----:B------:R-:W-:Y:S02]  /*1f10*/  VIADD R131, R146, 0x8ff34781 ;  /* 0x8ff3478192837836 */ /* 0x000fe40000000000 */
[----:B------:R-:W-:-:S03]  /*1f20*/  IMAD.MOV.U32 R162, RZ, RZ, R148 ;  /* 0x000000ffffa27224 */ /* 0x000fc600078e0094 */
[----:B------:R-:W-:Y:S01]  /*1f30*/  LOP3.LUT R130, R131, R150, R149, 0x96, !PT ;  /* 0x0000009683827212 */ /* 0x000fe200078e9695 */
[----:B------:R-:W-:-:S05]  /*1f40*/  IMAD.WIDE.U32 R150, R117, -0x2daee0ad, RZ ;  /* 0xd2511f5375967825 */ /* 0x000fca00078e00ff */
[----:B------:R-:W-:Y:S01]  /*1f50*/  LOP3.LUT R177, R177, R132, R151, 0x96, !PT ;  /* 0x00000084b1b17212 */ /* 0x000fe200078e9697 */
[----:B------:R-:W-:Y:S01]  /*1f60*/  IMAD.MOV.U32 R132, RZ, RZ, RZ ;  /* 0x000000ffff847224 */ /* 0x000fe200078e00ff */
[----:B------:R-:W-:-:S07]  /*1f70*/  MOV R120, R150 ;  /* 0x0000009600787202 */ /* 0x000fce0000000f00 */
.L_x_1466:
[----:B------:R-:W-:Y:S05]  /*1f80*/  BSYNC.RECONVERGENT B1 ;  /* 0x0000000000017941 */ /* 0x000fea0003800200 */
.L_x_1465:
[----:B------:R-:W-:Y:S01]  /*1f90*/  I2FP.F32.U32 R117, R128 ;  /* 0x0000008000757245 */ /* 0x000fe20000201000 */
[----:B------:R-:W-:Y:S01]  /*1fa0*/  IMAD.U32 R131, R104, 0x10000, RZ ;  /* 0x0001000068837824 */ /* 0x000fe200078e00ff */
[----:B------:R-:W-:Y:S01]  /*1fb0*/  ISETP.NE.AND P1, PT, R132, 0x1, PT ;  /* 0x000000018400780c */ /* 0x000fe20003f25270 */
[----:B------:R-:W-:Y:S01]  /*1fc0*/  BSSY.RECONVERGENT B1, `(.L_x_1470) ;  /* 0x0000061000017945 */ /* 0x000fe20003800200 */
[----:B------:R-:W-:Y:S01]  /*1fd0*/  PRMT R104, R52, 0x7632, R104 ;  /* 0x0000763234687816 */ /* 0x000fe20000000068 */
[----:B------:R-:W-:Y:S01]  /*1fe0*/  FFMA.FTZ R117, R117, R122, 1.1641532182693481445e-10 ;  /* 0x2f00000075757423 */ /* 0x000fe2000001007a */
[----:B------:R-:W-:Y:S01]  /*1ff0*/  FMUL.FTZ R131, R131, R118 ;  /* 0x0000007683837220 */ /* 0x000fe20000410000 */
[----:B------:R-:W-:Y:S01]  /*2000*/  IMAD.MOV.U32 R134, RZ, RZ, 0x2 ;  /* 0x00000002ff867424 */ /* 0x000fe200078e00ff */
[----:B------:R-:W-:Y:S01]  /*2010*/  SHF.L.U32 R128, R104, 0x10, RZ ;  /* 0x0000001068807819 */ /* 0x000fe200000006ff */
[----:B------:R-:W-:Y:S02]  /*2020*/  IMAD.U32 R104, R111, 0x10000, RZ ;  /* 0x000100006f687824 */ /* 0x000fe400078e00ff */
[----:B------:R-:W-:Y:S01]  /*2030*/  FMUL.FTZ R131, R131, R124 ;  /* 0x0000007c83837220 */ /* 0x000fe20000410000 */
[----:B------:R-:W-:-:S04]  /*2040*/  FSETP.GTU.FTZ.AND P0, PT, R117, R126, PT ;  /* 0x0000007e7500720b */ /* 0x000fc80003f1c000 */
[----:B------:R-:W-:Y:S02]  /*2050*/  FSEL R117, R131, RZ, !P0 ;  /* 0x000000ff83757208 */ /* 0x000fe40004000000 */
[----:B------:R-:W-:-:S03]  /*2060*/  PLOP3.LUT P0, PT, P0, PT, PT, 0x8, 0x80 ;  /* 0x000000000080781c */ /* 0x000fc6000070e170 */
[----:B------:R-:W-:Y:S01]  /*2070*/  FFMA.FTZ R117, R117, R104, R128 ;  /* 0x0000006875757223 */ /* 0x000fe20000010080 */
[----:B------:R-:W-:Y:S01]  /*2080*/  MOV R104, R162 ;  /* 0x000000a200687202 */ /* 0x000fe20000000f00 */
        /* <DEDUP_REMOVED lines=9> */
.L_x_1472:
        /* <DEDUP_REMOVED lines=13> */
.L_x_1474:
[----:B------:R-:W-:Y:S05]  /*21f0*/  BSYNC.RECONVERGENT B2 ;  /* 0x0000000000027941 */ /* 0x000fea0003800200 */
.L_x_1473:
[----:B------:R-:W-:Y:S01]  /*2200*/  LOP3.LUT R130, R112, R133, R147, 0x96, !PT ;  /* 0x0000008570827212 */ /* 0x000fe200078e9693 */
[----:B------:R-:W-:Y:S01]  /*2210*/  IMAD.WIDE.U32 R148, R5, -0x326172a9, RZ ;  /* 0xcd9e8d5705947825 */ /* 0x000fe200078e00ff */
[----:B------:R-:W-:-:S03]  /*2220*/  IADD3 R133, PT, PT, R146, -0x61c88647, RZ ;  /* 0x9e3779b992857810 */ /* 0x000fc60007ffe0ff */
[----:B------:R-:W-:Y:S02]  /*2230*/  HFMA2 R134, -RZ, RZ, 0, 0 ;  /* 0x00000000ff867431 */ /* 0x000fe400000001ff */
[----:B------:R-:W-:Y:S01]  /*2240*/  IMAD.WIDE.U32 R130, R130, -0x326172a9, RZ ;  /* 0xcd9e8d5782827825 */ /* 0x000fe200078e00ff */
[----:B------:R-:W-:-:S03]  /*2250*/  LOP3.LUT R149, R3, R149, R146, 0x96, !PT ;  /* 0x0000009503957212 */ /* 0x000fc600078e9692 */
[----:B------:R-:W-:Y:S01]  /*2260*/  VIADD R177, R147, 0x96a522ad ;  /* 0x96a522ad93b17836 */ /* 0x000fe20000000000 */
[----:B------:R-:W-:Y:S01]  /*2270*/  LOP3.LUT R133, R133, R148, R131, 0x96, !PT ;  /* 0x0000009485857212 */ /* 0x000fe200078e9683 */
[----:B------:R-:W-:-:S04]  /*2280*/  IMAD.WIDE.U32 R148, R149, -0x2daee0ad, RZ ;  /* 0xd2511f5395947825 */ /* 0x000fc800078e00ff */
[----:B------:R-:W-:-:S05]  /*2290*/  VIADD R131, R147, 0xbb67ae85 ;  /* 0xbb67ae8593837836 */ /* 0x000fca0000000000 */
[----:B------:R-:W-:Y:S01]  /*22a0*/  LOP3.LUT R131, R131, R132, R149, 0x96, !PT ;  /* 0x0000008483837212 */ /* 0x000fe200078e9695 */
[----:B------:R-:W-:-:S04]  /*22b0*/  IMAD.WIDE.U32 R132, R133, -0x2daee0ad, RZ ;  /* 0xd2511f5385847825 */ /* 0x000fc800078e00ff */
[----:B------:R-:W-:-:S05]  /*22c0*/  VIADD R149, R147, 0x76cf5d0a ;  /* 0x76cf5d0a93957836 */ /* 0x000fca0000000000 */
[----:B------:R-:W-:Y:S01]  /*22d0*/  LOP3.LUT R104, R149, R148, R133, 0x96, !PT ;  /* 0x0000009495687212 */ /* 0x000fe200078e9685 */
[----:B------:R-:W-:Y:S01]  /*22e0*/  IMAD.WIDE.U32 R148, R131, -0x326172a9, RZ ;  /* 0xcd9e8d5783947825 */ /* 0x000fe200078e00ff */
[----:B------:R-:W-:-:S03]  /*22f0*/  IADD3 R131, PT, PT, R146, 0x3c6ef372, RZ ;  /* 0x3c6ef37292837810 */ /* 0x000fc60007ffe0ff */
        /* <DEDUP_REMOVED lines=8> */
[----:B------:R-:W-:-:S04]  /*2380*/  IADD3 R149, PT, PT, R147, -0x126145ec, RZ ;  /* 0xed9eba1493957810 */ /* 0x000fc80007ffe0ff */
        /* <DEDUP_REMOVED lines=8> */
[----:B------:R-:W-:-:S04]  /*2410*/  IADD3 R131, PT, PT, R147, -0x56f99767, RZ ;  /* 0xa906689993837810 */ /* 0x000fc80007ffe0ff */
[----:B------:R-:W-:Y:S01]  /*2420*/  LOP3.LUT R131, R131, R132, R149, 0x96, !PT ;  /* 0x0000008483837212 */ /* 0x000fe200078e9695 */
[----:B------:R-:W-:-:S04]  /*2430*/  IMAD.WIDE.U32 R132, R133, -0x2daee0ad, RZ ;  /* 0xd2511f5385847825 */ /* 0x000fc800078e00ff */
[----:B------:R-:W-:-:S05]  /*2440*/  VIADD R149, R147, 0x646e171e ;  /* 0x646e171e93957836 */ /* 0x000fca0000000000 */
[----:B------:R-:W-:Y:S01]  /*2450*/  LOP3.LUT R104, R149, R148, R133, 0x96, !PT ;  /* 0x0000009495687212 */ /* 0x000fe200078e9685 */
[----:B------:R-:W-:Y:S01]  /*2460*/  IMAD.WIDE.U32 R148, R131, -0x326172a9, RZ ;  /* 0xcd9e8d5783947825 */ /* 0x000fe200078e00ff */
[----:B------:R-:W-:-:S03]  /*2470*/  IADD3 R133, PT, PT, R146, 0x5384540f, RZ ;  /* 0x5384540f92857810 */ /* 0x000fc60007ffe0ff */
[----:B------:R-:W-:-:S05]  /*2480*/  VIADD R131, R146, 0xb54cda56 ;  /* 0xb54cda5692837836 */ /* 0x000fca0000000000 */
[----:B------:R-:W-:Y:S01]  /*2490*/  LOP3.LUT R149, R131, R130, R149, 0x96, !PT ;  /* 0x0000008283957212 */ /* 0x000fe200078e9695 */
[----:B------:R-:W-:-:S04]  /*24a0*/  IMAD.WIDE.U32 R130, R104, -0x326172a9, RZ ;  /* 0xcd9e8d5768827825 */ /* 0x000fc800078e00ff */
[----:B------:R-:W-:Y:S01]  /*24b0*/  IMAD.MOV.U32 R104, RZ, RZ, R120 ;  /* 0x000000ffff687224 */ /* 0x000fe200078e0078 */
[----:B------:R-:W-:Y:S01]  /*24c0*/  LOP3.LUT R133, R133, R148, R131, 0x96, !PT ;  /* 0x0000009485857212 */ /* 0x000fe200078e9683 */
[----:B------:R-:W-:-:S04]  /*24d0*/  IMAD.WIDE.U32 R148, R149, -0x2daee0ad, RZ ;  /* 0xd2511f5395947825 */ /* 0x000fc800078e00ff */
[----:B------:R-:W-:Y:S02]  /*24e0*/  VIADD R131, R147, 0x1fd5c5a3 ;  /* 0x1fd5c5a393837836 */ /* 0x000fe40000000000 */
[----:B------:R-:W-:-:S03]  /*24f0*/  IMAD.WIDE.U32 R150, R133, -0x2daee0ad, RZ ;  /* 0xd2511f5385967825 */ /* 0x000fc600078e00ff */
[----:B------:R-:W-:Y:S01]  /*2500*/  LOP3.LUT R132, R131, R132, R149, 0x96, !PT ;  /* 0x0000008483847212 */ /* 0x000fe200078e9695 */
[----:B------:R-:W-:-:S04]  /*2510*/  VIADD R131, R147, 0xdb3d7428 ;  /* 0xdb3d742893837836 */ /* 0x000fc80000000000 */
[----:B------:R-:W-:Y:S01]  /*2520*/  IMAD.WIDE.U32 R132, R132, -0x326172a9, RZ ;  /* 0xcd9e8d5784847825 */ /* 0x000fe200078e00ff */
[----:B------:R-:W-:Y:S02]  /*2530*/  LOP3.LUT R148, R131, R148, R151, 0x96, !PT ;  /* 0x0000009483947212 */ /* 0x000fe400078e9697 */
[----:B------:R-:W-:-:S03]  /*2540*/  IADD3 R131, PT, PT, R146, -0xe443238, RZ ;  /* 0xf1bbcdc892837810 */ /* 0x000fc60007ffe0ff */
[----:B------:R-:W-:Y:S01]  /*2550*/  IMAD.WIDE.U32 R148, R148, -0x326172a9, RZ ;  /* 0xcd9e8d5794947825 */ /* 0x000fe200078e00ff */
[----:B------:R-:W-:-:S03]  /*2560*/  LOP3.LUT R131, R131, R130, R133, 0x96, !PT ;  /* 0x0000008283837212 */ /* 0x000fc600078e9685 */
[----:B------:R-:W-:Y:S01]  /*2570*/  VIADD R133, R146, 0x8ff34781 ;  /* 0x8ff3478192857836 */ /* 0x000fe20000000000 */
[----:B------:R-:W-:-:S04]  /*2580*/  MOV R162, R148 ;  /* 0x0000009400a27202 */ /* 0x000fc80000000f00 */
[----:B------:R-:W-:Y:S01]  /*2590*/  LOP3.LUT R130, R133, R132, R149, 0x96, !PT ;  /* 0x0000008485827212 */ /* 0x000fe200078e9695 */
[----:B------:R-:W-:-:S04]  /*25a0*/  IMAD.WIDE.U32 R132, R131, -0x2daee0ad, RZ ;  /* 0xd2511f5383847825 */ /* 0x000fc800078e00ff */
[----:B------:R-:W-:Y:S01]  /*25b0*/  IMAD.MOV.U32 R120, RZ, RZ, R132 ;  /* 0x000000ffff787224 */ /* 0x000fe200078e0084 */
[----:B------:R-:W-:-:S07]  /*25c0*/  LOP3.LUT R177, R177, R150, R133, 0x96, !PT ;  /* 0x00000096b1b17212 */ /* 0x000fce00078e9685 */
.L_x_1471:
[----:B------:R-:W-:Y:S05]  /*25d0*/  BSYNC.RECONVERGENT B1 ;  /* 0x0000000000017941 */ /* 0x000fea0003800200 */
.L_x_1470:
[----:B------:R-:W-:Y:S01]  /*25e0*/  I2FP.F32.U32 R131, R104 ;  /* 0x0000006800837245 */ /* 0x000fe20000201000 */
[----:B------:R-:W-:Y:S01]  /*25f0*/  IMAD.U32 R133, R105, 0x10000, RZ ;  /* 0x0001000069857824 */ /* 0x000fe200078e00ff */
[----:B------:R-:W-:Y:S01]  /*2600*/  ISETP.NE.AND P2, PT, R134, 0x1, PT ;  /* 0x000000018600780c */ /* 0x000fe20003f45270 */
[----:B------:R-:W-:Y:S01]  /*2610*/  IMAD.U32 R104, R93, 0x10000, RZ ;  /* 0x000100005d687824 */ /* 0x000fe200078e00ff */
[----:B------:R-:W-:Y:S01]  /*2620*/  SHF.L.U32 R128, R53, 0x10, RZ ;  /* 0x0000001035807819 */ /* 0x000fe200000006ff */
[----:B------:R-:W-:Y:S01]  /*2630*/  FFMA.FTZ R131, R131, R122, 1.1641532182693481445e-10 ;  /* 0x2f00000083837423 */ /* 0x000fe2000001007a */
[----:B------:R-:W-:Y:S01]  /*2640*/  FMUL.FTZ R133, R133, R118 ;  /* 0x0000007685857220 */ /* 0x000fe20000410000 */
[----:B------:R-:W-:Y:S01]  /*2650*/  BSSY.RECONVERGENT B1, `(.L_x_1475) ;  /* 0x000005d000017945 */ /* 0x000fe20003800200 */
[----:B------:R-:W-:Y:S02]  /*2660*/  IMAD.MOV.U32 R132, RZ, RZ, 0x2 ;  /* 0x00000002ff847424 */ /* 0x000fe400078e00ff */
[----:B------:R-:W-:Y:S01]  /*2670*/  FMUL.FTZ R133, R133, R124 ;  /* 0x0000007c85857220 */ /* 0x000fe20000410000 */
[----:B------:R-:W-:-:S04]  /*2680*/  FSETP.GTU.FTZ.AND P1, PT, R131, R126, PT ;  /* 0x0000007e8300720b */ /* 0x000fc80003f3c000 */
[----:B------:R-:W-:Y:S02]  /*2690*/  FSEL R131, R133, RZ, !P1 ;  /* 0x000000ff85837208 */ /* 0x000fe40004800000 */
[----:B------:R-:W-:-:S03]  /*26a0*/  PLOP3.LUT P1, PT, P1, PT, PT, 0x8, 0x80 ;  /* 0x000000000080781c */ /* 0x000fc60000f2e170 */
[--C-:B------:R-:W-:Y:S01]  /*26b0*/  FFMA.FTZ R131, R131, R104, R128.reuse ;  /* 0x0000006883837223 */ /* 0x100fe20000010080 */
[----:B------:R-:W-:Y:S01]  /*26c0*/  PRMT R128, R105, 0x7632, R128 ;  /* 0x0000763269807816 */ /* 0x000fe20000000080 */
        /* <DEDUP_REMOVED lines=10> */
.L_x_1477:
        /* <DEDUP_REMOVED lines=13> */
.L_x_1479:
[----:B------:R-:W-:Y:S05]  /*2840*/  BSYNC.RECONVERGENT B2 ;  /* 0x0000000000027941 */ /* 0x000fea0003800200 */
.L_x_1478:
        /* <DEDUP_REMOVED lines=14> */
[----:B------:R-:W-:-:S03]  /*2930*/  IADD3 R149, PT, PT, R146, -0x255992d5, RZ ;  /* 0xdaa66d2b92957810 */ /* 0x000fc60007ffe0ff */
[----:B------:R-:W-:-:S05]  /*2940*/  VIADD R133, R146, 0x3c6ef372 ;  /* 0x3c6ef37292857836 */ /* 0x000fca0000000000 */
[----:B------:R-:W-:Y:S01]  /*2950*/  LOP3.LUT R105, R133, R132, R105, 0x96, !PT ;  /* 0x0000008485697212 */ /* 0x000fe200078e9669 */
[----:B------:R-:W-:-:S05]  /*2960*/  IMAD.WIDE.U32 R132, R130, -0x326172a9, RZ ;  /* 0xcd9e8d5782847825 */ /* 0x000fca00078e00ff */
        /* <DEDUP_REMOVED lines=26> */
[----:B------:R-:W-:-:S04]  /*2b10*/  IADD3 R133, PT, PT, R147, 0x1fd5c5a3, RZ ;  /* 0x1fd5c5a393857810 */ /* 0x000fc80007ffe0ff */
        /* <DEDUP_REMOVED lines=8> */
[----:B------:R-:W-:-:S04]  /*2ba0*/  IMAD.WIDE.U32 R132, R130, -0x326172a9, RZ ;  /* 0xcd9e8d5782847825 */ /* 0x000fc800078e00ff */
[----:B------:R-:W-:Y:S01]  /*2bb0*/  IMAD.MOV.U32 R162, RZ, RZ, R132 ;  /* 0x000000ffffa27224 */ /* 0x000fe200078e0084 */
[----:B------:R-:W-:Y:S01]  /*2bc0*/  LOP3.LUT R130, R149, R104, R133, 0x96, !PT ;  /* 0x0000006895827212 */ /* 0x000fe200078e9685 */
[----:B------:R-:W-:-:S04]  /*2bd0*/  IMAD.WIDE.U32 R104, R105, -0x2daee0ad, RZ ;  /* 0xd2511f5369687825 */ /* 0x000fc800078e00ff */
[----:B------:R-:W-:Y:S01]  /*2be0*/  IMAD.MOV.U32 R132, RZ, RZ, RZ ;  /* 0x000000ffff847224 */ /* 0x000fe200078e00ff */
[----:B------:R-:W-:Y:S02]  /*2bf0*/  LOP3.LUT R177, R177, R148, R105, 0x96, !PT ;  /* 0x00000094b1b17212 */ /* 0x000fe400078e9669 */
[----:B------:R-:W-:Y:S01]  /*2c00*/  MOV R105, R120 ;  /* 0x0000007800697202 */ /* 0x000fe20000000f00 */
[----:B------:R-:W-:-:S07]  /*2c10*/  IMAD.MOV.U32 R120, RZ, RZ, R104 ;  /* 0x000000ffff787224 */ /* 0x000fce00078e0068 */
.L_x_1476:
[----:B------:R-:W-:Y:S05]  /*2c20*/  BSYNC.RECONVERGENT B1 ;  /* 0x0000000000017941 */ /* 0x000fea0003800200 */
.L_x_1475:
[----:B------:R-:W-:Y:S01]  /*2c30*/  I2FP.F32.U32 R105, R105 ;  /* 0x0000006900697245 */ /* 0x000fe20000201000 */
[----:B------:R-:W-:Y:S01]  /*2c40*/  BSSY.RECONVERGENT B1, `(.L_x_1480) ;  /* 0x0000063000017945 */ /* 0x000fe20003800200 */
[----:B------:R-:W-:Y:S01]  /*2c50*/  SHF.L.U32 R133, R128, 0x10, RZ ;  /* 0x0000001080857819 */ /* 0x000fe200000006ff */
[----:B------:R-:W-:Y:S01]  /*2c60*/  HFMA2 R134, -RZ, RZ, 0, 1.1920928955078125e-07 ;  /* 0x00000002ff867431 */ /* 0x000fe200000001ff */
[----:B------:R-:W-:Y:S01]  /*2c70*/  ISETP.NE.AND P3, PT, R132, 0x1, PT ;  /* 0x000000018400780c */ /* 0x000fe20003f65270 */
[----:B------:R-:W-:Y:S01]  /*2c80*/  FFMA.FTZ R105, R105, R122, 1.1641532182693481445e-10 ;  /* 0x2f00000069697423 */ /* 0x000fe2000001007a */
[----:B------:R-:W-:Y:S01]  /*2c90*/  PRMT R104, R53, 0x7632, R104 ;  /* 0x0000763235687816 */ /* 0x000fe20000000068 */
[----:B------:R-:W-:-:S03]  /*2ca0*/  FMUL.FTZ R133, R133, R118 ;  /* 0x0000007685857220 */ /* 0x000fc60000410000 */
[----:B------:R-:W-:Y:S01]  /*2cb0*/  FSETP.GTU.FTZ.AND P2, PT, R105, R126, PT ;  /* 0x0000007e6900720b */ /* 0x000fe20003f5c000 */
[----:B------:R-:W-:Y:S01]  /*2cc0*/  FMUL.FTZ R133, R133, R124 ;  /* 0x0000007c85857220 */ /* 0x000fe20000410000 */
[----:B------:R-:W-:Y:S02]  /*2cd0*/  IMAD.U32 R128, R104, 0x10000, RZ ;  /* 0x0001000068807824 */ /* 0x000fe400078e00ff */
[----:B------:R-:W-:Y:S02]  /*2ce0*/  IMAD.U32 R104, R110, 0x10000, RZ ;  /* 0x000100006e687824 */ /* 0x000fe400078e00ff */
[----:B------:R-:W-:Y:S01]  /*2cf0*/  FSEL R133, R133, RZ, !P2 ;  /* 0x000000ff85857208 */ /* 0x000fe20005000000 */
[----:B------:R-:W-:Y:S01]  /*2d00*/  IMAD.MOV.U32 R105, RZ, RZ, R162 ;  /* 0x000000ffff697224 */ /* 0x000fe200078e00a2 */
[----:B------:R-:W-:-:S03]  /*2d10*/  PLOP3.LUT P2, PT, P2, PT, PT, 0x8, 0x80 ;  /* 0x000000000080781c */ /* 0x000fc6000174e170 */
[----:B------:R-:W-:Y:S01]  /*2d20*/  FFMA.FTZ R133, R133, R104, R128 ;  /* 0x0000006885857223 */ /* 0x000fe20000010080 */
        /* <DEDUP_REMOVED lines=9> */
.L_x_1482:
        /* <DEDUP_REMOVED lines=13> */
.L_x_1484:
[----:B------:R-:W-:Y:S05]  /*2e90*/  BSYNC.RECONVERGENT B2 ;  /* 0x0000000000027941 */ /* 0x000fea0003800200 */
.L_x_1483:
[----:B------:R-:W-:Y:S01]  /*2ea0*/  LOP3.LUT R148, R112, R151, R147, 0x96, !PT ;  /* 0x0000009770947212 */ /* 0x000fe200078e9693 */
[----:B------:R-:W-:Y:S01]  /*2eb0*/  IMAD.WIDE.U32 R104, R5, -0x326172a9, RZ ;  /* 0xcd9e8d5705687825 */ /* 0x000fe200078e00ff */
[----:B------:R-:W-:-:S03]  /*2ec0*/  IADD3 R177, PT, PT, R147, -0x695add53, RZ ;  /* 0x96a522ad93b17810 */ /* 0x000fc60007ffe0ff */
[----:B------:R-:W-:Y:S01]  /*2ed0*/  VIADD R151, R146, 0x9e3779b9 ;  /* 0x9e3779b992977836 */ /* 0x000fe20000000000 */
[----:B------:R-:W-:Y:S01]  /*2ee0*/  LOP3.LUT R105, R3, R105, R146, 0x96, !PT ;  /* 0x0000006903697212 */ /* 0x000fe200078e9692 */
[----:B------:R-:W-:-:S04]  /*2ef0*/  IMAD.WIDE.U32 R148, R148, -0x326172a9, RZ ;  /* 0xcd9e8d5794947825 */ /* 0x000fc800078e00ff */
[----:B------:R-:W-:Y:S01]  /*2f00*/  IMAD.MOV.U32 R134, RZ, RZ, RZ ;  /* 0x000000ffff867224 */ /* 0x000fe200078e00ff */
        /* <DEDUP_REMOVED lines=16> */
[----:B------:R-:W-:-:S04]  /*3010*/  VIADD R105, R146, 0x78dde6e4 ;  /* 0x78dde6e492697836 */ /* 0x000fc80000000000 */
[----:B------:R-:W-:-:S05]  /*3020*/  IMAD.WIDE.U32 R150, R151, -0x326172a9, RZ ;  /* 0xcd9e8d5797967825 */ /* 0x000fca00078e00ff */
[----:B------:R-:W-:Y:S01]  /*3030*/  LOP3.LUT R151, R105, R148, R151, 0x96, !PT ;  /* 0x0000009469977212 */ /* 0x000fe200078e9697 */
[----:B------:R-:W-:-:S04]  /*3040*/  IMAD.WIDE.U32 R148, R149, -0x2daee0ad, RZ ;  /* 0xd2511f5395947825 */ /* 0x000fc800078e00ff */
[----:B------:R-:W-:-:S05]  /*3050*/  VIADD R105, R147, 0xed9eba14 ;  /* 0xed9eba1493697836 */ /* 0x000fca0000000000 */
[----:B------:R-:W-:Y:S02]  /*3060*/  LOP3.LUT R105, R105, R104, R149, 0x96, !PT ;  /* 0x0000006869697212 */ /* 0x000fe400078e9695 */
[----:B------:R-:W-:-:S03]  /*3070*/  IADD3 R149, PT, PT, R146, 0x1715609d, RZ ;  /* 0x1715609d92957810 */ /* 0x000fc60007ffe0ff */
[----:B------:R-:W-:-:S05]  /*3080*/  IMAD.WIDE.U32 R104, R105, -0x326172a9, RZ ;  /* 0xcd9e8d5769687825 */ /* 0x000fca00078e00ff */
[----:B------:R-:W-:Y:S01]  /*3090*/  LOP3.LUT R105, R149, R150, R105, 0x96, !PT ;  /* 0x0000009695697212 */ /* 0x000fe200078e9669 */
[----:B------:R-:W-:-:S04]  /*30a0*/  IMAD.WIDE.U32 R150, R151, -0x2daee0ad, RZ ;  /* 0xd2511f5397967825 */ /* 0x000fc800078e00ff */
[----:B------:R-:W-:-:S05]  /*30b0*/  VIADD R149, R147, 0xa9066899 ;  /* 0xa906689993957836 */ /* 0x000fca0000000000 */
[----:B------:R-:W-:Y:S01]  /*30c0*/  LOP3.LUT R149, R149, R148, R151, 0x96, !PT ;  /* 0x0000009495957212 */ /* 0x000fe200078e9697 */
[----:B------:R-:W-:-:S04]  /*30d0*/  VIADD R151, R146, 0xb54cda56 ;  /* 0xb54cda5692977836 */ /* 0x000fc80000000000 */
        /* <DEDUP_REMOVED lines=11> */
[----:B------:R-:W-:-:S03]  /*3190*/  IADD3 R149, PT, PT, R146, -0xe443238, RZ ;  /* 0xf1bbcdc892957810 */ /* 0x000fc60007ffe0ff */
[----:B------:R-:W-:-:S05]  /*31a0*/  IMAD.WIDE.U32 R104, R105, -0x326172a9, RZ ;  /* 0xcd9e8d5769687825 */ /* 0x000fca00078e00ff */
[----:B------:R-:W-:Y:S01]  /*31b0*/  LOP3.LUT R105, R149, R150, R105, 0x96, !PT ;  /* 0x0000009695697212 */ /* 0x000fe200078e9669 */
[----:B------:R-:W-:-:S04]  /*31c0*/  IMAD.WIDE.U32 R150, R151, -0x2daee0ad, RZ ;  /* 0xd2511f5397967825 */ /* 0x000fc800078e00ff */
[----:B------:R-:W-:-:S05]  /*31d0*/  VIADD R149, R147, 0xdb3d7428 ;  /* 0xdb3d742893957836 */ /* 0x000fca0000000000 */
[----:B------:R-:W-:Y:S01]  /*31e0*/  LOP3.LUT R149, R149, R148, R151, 0x96, !PT ;  /* 0x0000009495957212 */ /* 0x000fe200078e9697 */
[----:B------:R-:W-:-:S04]  /*31f0*/  VIADD R151, R146, 0x8ff34781 ;  /* 0x8ff3478192977836 */ /* 0x000fc80000000000 */
[----:B------:R-:W-:-:S04]  /*3200*/  IMAD.WIDE.U32 R148, R149, -0x326172a9, RZ ;  /* 0xcd9e8d5795947825 */ /* 0x000fc800078e00ff */
[----:B------:R-:W-:Y:S01]  /*3210*/  IMAD.MOV.U32 R162, RZ, RZ, R148 ;  /* 0x000000ffffa27224 */ /* 0x000fe200078e0094 */
[----:B------:R-:W-:Y:S01]  /*3220*/  LOP3.LUT R130, R151, R104, R149, 0x96, !PT ;  /* 0x0000006897827212 */ /* 0x000fe200078e9695 */
[----:B------:R-:W-:-:S05]  /*3230*/  IMAD.WIDE.U32 R104, R105, -0x2daee0ad, RZ ;  /* 0xd2511f5369687825 */ /* 0x000fca00078e00ff */
[----:B------:R-:W-:Y:S01]  /*3240*/  LOP3.LUT R177, R177, R150, R105, 0x96, !PT ;  /* 0x00000096b1b17212 */ /* 0x000fe200078e9669 */
[----:B------:R-:W-:Y:S01]  /*3250*/  IMAD.MOV.U32 R105, RZ, RZ, R120 ;  /* 0x000000ffff697224 */ /* 0x000fe200078e0078 */
[----:B------:R-:W-:-:S07]  /*3260*/  MOV R120, R104 ;  /* 0x0000006800787202 */ /* 0x000fce0000000f00 */
.L_x_1481:
[----:B------:R-:W-:Y:S05]  /*3270*/  BSYNC.RECONVERGENT B1 ;  /* 0x0000000000017941 */ /* 0x000fea0003800200 */
.L_x_1480:
        /* <DEDUP_REMOVED lines=8> */
[----:B------:R-:W-:Y:S02]  /*3300*/  PRMT R106, R106, 0x7632, R106 ;  /* 0x000076326a6a7816 */ /* 0x000fe4000000006a */
[----:B------:R-:W-:Y:S01]  /*3310*/  FMUL.FTZ R149, R149, R124 ;  /* 0x0000007c95957220 */ /* 0x000fe20000410000 */
[----:B------:R-:W-:-:S02]  /*3320*/  FSETP.GTU.FTZ.AND P3, PT, R105, R126, PT ;  /* 0x0000007e6900720b */ /* 0x000fc40003f7c000 */
[----:B------:R-:W-:Y:S02]  /*3330*/  MOV R105, R162 ;  /* 0x000000a200697202 */ /* 0x000fe40000000f00 */
[----:B------:R-:W-:Y:S02]  /*3340*/  FSEL R149, R149, RZ, !P3 ;  /* 0x000000ff95957208 */ /* 0x000fe40005800000 */
[----:B------:R-:W-:-:S03]  /*3350*/  PLOP3.LUT P3, PT, P3, PT, PT, 0x8, 0x80 ;  /* 0x000000000080781c */ /* 0x000fc60001f6e170 */
[----:B------:R-:W-:Y:S01]  /*3360*/  FFMA.FTZ R149, R149, R104, R128 ;  /* 0x0000006895957223 */ /* 0x000fe20000010080 */
[----:B------:R-:W-:Y:S01]  /*3370*/  IMAD.MOV.U32 R128, RZ, RZ, 0x2 ;  /* 0x00000002ff807424 */ /* 0x000fe200078e00ff */
        /* <DEDUP_REMOVED lines=9> */
.L_x_1487:
        /* <DEDUP_REMOVED lines=13> */
.L_x_1489:
[----:B------:R-:W-:Y:S05]  /*34e0*/  BSYNC.RECONVERGENT B2 ;  /* 0x0000000000027941 */ /* 0x000fea0003800200 */
.L_x_1488:
        /* <DEDUP_REMOVED lines=17> */
[----:B------:R-:W-:-:S04]  /*3600*/  IMAD.WIDE.U32 R150, R128, -0x326172a9, RZ ;  /* 0xcd9e8d5780967825 */ /* 0x000fc800078e00ff */
[----:B------:R-:W-:Y:S01]  /*3610*/  HFMA2 R128, -RZ, RZ, 0, 0 ;  /* 0x00000000ff807431 */ /* 0x000fe200000001ff */
        /* <DEDUP_REMOVED lines=14> */
[----:B------:R-:W-:-:S04]  /*3700*/  IADD3 R151, PT, PT, R147, -0x56f99767, RZ ;  /* 0xa906689993977810 */ /* 0x000fc80007ffe0ff */
        /* <DEDUP_REMOVED lines=22> */
[----:B------:R-:W-:Y:S01]  /*3870*/  IMAD.WIDE.U32 R104, R105, -0x2daee0ad, RZ ;  /* 0xd2511f5369687825 */ /* 0x000fe200078e00ff */
[----:B------:R-:W-:-:S04]  /*3880*/  MOV R162, R150 ;  /* 0x0000009600a27202 */ /* 0x000fc80000000f00 */
[----:B------:R-:W-:Y:S01]  /*3890*/  LOP3.LUT R177, R177, R164, R105, 0x96, !PT ;  /* 0x000000a4b1b17212 */ /* 0x000fe200078e9669 */
[----:B------:R-:W-:Y:S02]  /*38a0*/  IMAD.MOV.U32 R105, RZ, RZ, R120 ;  /* 0x000000ffff697224 */ /* 0x000fe400078e0078 */
[----:B------:R-:W-:-:S07]  /*38b0*/  IMAD.MOV.U32 R120, RZ, RZ, R104 ;  /* 0x000000ffff787224 */ /* 0x000fce00078e0068 */
.L_x_1486:
[----:B------:R-:W-:Y:S05]  /*38c0*/  BSYNC.RECONVERGENT B1 ;  /* 0x0000000000017941 */ /* 0x000fea0003800200 */
.L_x_1485:
[----:B------:R-:W-:Y:S01]  /*38d0*/  I2FP.F32.U32 R105, R105 ;  /* 0x0000006900697245 */ /* 0x000fe20000201000 */
[----:B------:R-:W-:Y:S01]  /*38e0*/  IMAD.U32 R151, R106, 0x10000, RZ ;  /* 0x000100006a977824 */ /* 0x000fe200078e00ff */
[----:B------:R-:W-:Y:S01]  /*38f0*/  ISETP.NE.AND P5, PT, R128, 0x1, PT ;  /* 0x000000018000780c */ /* 0x000fe20003fa5270 */
[----:B------:R-:W-:Y:S01]  /*3900*/  BSSY.RECONVERGENT B1, `(.L_x_1490) ;  /* 0x0000061000017945 */ /* 0x000fe20003800200 */
[----:B------:R-:W-:Y:S01]  /*3910*/  PRMT R104, R54, 0x7632, R104 ;  /* 0x0000763236687816 */ /* 0x000fe20000000068 */
[----:B------:R-:W-:Y:S01]  /*3920*/  FFMA.FTZ R105, R105, R122, 1.1641532182693481445e-10 ;  /* 0x2f00000069697423 */ /* 0x000fe2000001007a */
[----:B------:R-:W-:Y:S01]  /*3930*/  FMUL.FTZ R151, R151, R118 ;  /* 0x0000007697977220 */ /* 0x000fe20000410000 */
[----:B------:R-:W-:Y:S02]  /*3940*/  IMAD.MOV.U32 R134, RZ, RZ, 0x2 ;  /* 0x00000002ff867424 */ /* 0x000fe400078e00ff */
[----:B------:R-:W-:Y:S02]  /*3950*/  IMAD.U32 R106, R104, 0x10000, RZ ;  /* 0x00010000686a7824 */ /* 0x000fe400078e00ff */
[----:B------:R-:W-:Y:S01]  /*3960*/  FMUL.FTZ R151, R151, R124 ;  /* 0x0000007c97977220 */ /* 0x000fe20000410000 */
[----:B------:R-:W-:Y:S01]  /*3970*/  FSETP.GTU.FTZ.AND P4, PT, R105, R126, PT ;  /* 0x0000007e6900720b */ /* 0x000fe20003f9c000 */
[----:B------:R-:W-:Y:S01]  /*3980*/  IMAD.MOV.U32 R105, RZ, RZ, R162 ;  /* 0x000000ffff697224 */ /* 0x000fe200078e00a2 */
[----:B------:R-:W-:-:S02]  /*3990*/  SHF.L.U32 R104, R109, 0x10, RZ ;  /* 0x000000106d687819 */ /* 0x000fc400000006ff */
[----:B------:R-:W-:Y:S02]  /*39a0*/  FSEL R151, R151, RZ, !P4 ;  /* 0x000000ff97977208 */ /* 0x000fe40006000000 */
[----:B------:R-:W-:-:S03]  /*39b0*/  PLOP3.LUT P4, PT, P4, PT, PT, 0x8, 0x80 ;  /* 0x000000000080781c */ /* 0x000fc6000278e170 */
[----:B------:R-:W-:Y:S01]  /*39c0*/  FFMA.FTZ R151, R151, R104, R106 ;  /* 0x0000006897977223 */ /* 0x000fe2000001006a */
        /* <DEDUP_REMOVED lines=9> */
.L_x_1492:
        /* <DEDUP_REMOVED lines=13> */
.L_x_1494:
[----:B------:R-:W-:Y:S05]  /*3b30*/  BSYNC.RECONVERGENT B2 ;  /* 0x0000000000027941 */ /* 0x000fea0003800200 */
.L_x_1493:
        /* <DEDUP_REMOVED lines=8> */
[----:B------:R-:W-:-:S03]  /*3bc0*/  IADD3 R165, PT, PT, R147, -0x4498517b, RZ ;  /* 0xbb67ae8593a57810 */ /* 0x000fc60007ffe0ff */
[----:B------:R-:W-:Y:S01]  /*3bd0*/  IMAD.MOV.U32 R134, RZ, RZ, RZ ;  /* 0x000000ffff867224 */ /* 0x000fe200078e00ff */
        /* <DEDUP_REMOVED lines=44> */
[----:B------:R-:W-:-:S04]  /*3ea0*/  IMAD.WIDE.U32 R164, R165, -0x326172a9, RZ ;  /* 0xcd9e8d57a5a47825 */ /* 0x000fc800078e00ff */
[----:B------:R-:W-:Y:S01]  /*3eb0*/  IMAD.MOV.U32 R162, RZ, RZ, R164 ;  /* 0x000000ffffa27224 */ /* 0x000fe200078e00a4 */
[----:B------:R-:W-:Y:S01]  /*3ec0*/  LOP3.LUT R130, R167, R104, R165, 0x96, !PT ;  /* 0x00000068a7827212 */ /* 0x000fe200078e96a5 */
[----:B------:R-:W-:-:S05]  /*3ed0*/  IMAD.WIDE.U32 R104, R105, -0x2daee0ad, RZ ;  /* 0xd2511f5369687825 */ /* 0x000fca00078e00ff */
[----:B------:R-:W-:Y:S02]  /*3ee0*/  LOP3.LUT R177, R177, R166, R105, 0x96, !PT ;  /* 0x000000a6b1b17212 */ /* 0x000fe400078e9669 */
[----:B------:R-:W-:Y:S01]  /*3ef0*/  MOV R105, R120 ;  /* 0x0000007800697202 */ /* 0x000fe20000000f00 */
[----:B------:R-:W-:-:S07]  /*3f00*/  IMAD.MOV.U32 R120, RZ, RZ, R104 ;  /* 0x000000ffff787224 */ /* 0x000fce00078e0068 */
.L_x_1491:
[----:B------:R-:W-:Y:S05]  /*3f10*/  BSYNC.RECONVERGENT B1 ;  /* 0x0000000000017941 */ /* 0x000fea0003800200 */
.L_x_1490:
[----:B------:R-:W-:Y:S01]  /*3f20*/  I2FP.F32.U32 R105, R105 ;  /* 0x0000006900697245 */ /* 0x000fe20000201000 */
[----:B------:R-:W-:Y:S01]  /*3f30*/  IMAD.U32 R104, R95, 0x10000, RZ ;  /* 0x000100005f687824 */ /* 0x000fe200078e00ff */
[----:B------:R-:W-:Y:S01]  /*3f40*/  SHF.L.U32 R165, R107, 0x10, RZ ;  /* 0x000000106ba57819 */ /* 0x000fe200000006ff */
[----:B------:R-:W-:Y:S01]  /*3f50*/  IMAD.U32 R106, R55, 0x10000, RZ ;  /* 0x00010000376a7824 */ /* 0x000fe200078e00ff */
[----:B------:R-:W-:Y:S01]  /*3f60*/  ISETP.NE.AND P6, PT, R134, 0x1, PT ;  /* 0x000000018600780c */ /* 0x000fe20003fc5270 */
[----:B------:R-:W-:Y:S01]  /*3f70*/  FFMA.FTZ R105, R105, R122, 1.1641532182693481445e-10 ;  /* 0x2f00000069697423 */ /* 0x000fe2000001007a */
[----:B------:R-:W-:Y:S01]  /*3f80*/  BSSY.RECONVERGENT B1, `(.L_x_1495) ;  /* 0x0000060000017945 */ /* 0x000fe20003800200 */
[----:B------:R-:W-:Y:S01]  /*3f90*/  FMUL.FTZ R165, R165, R118 ;  /* 0x00000076a5a57220 */ /* 0x000fe20000410000 */
[----:B------:R-:W-:Y:S01]  /*3fa0*/  HFMA2 R132, -RZ, RZ, 0, 1.1920928955078125e-07 ;  /* 0x00000002ff847431 */ /* 0x000fe200000001ff */
[----:B------:R-:W-:Y:S02]  /*3fb0*/  PRMT R128, R107, 0x7632, R128 ;  /* 0x000076326b807816 */ /* 0x000fe40000000080 */
[----:B------:R-:W-:Y:S01]  /*3fc0*/  FMUL.FTZ R165, R165, R124 ;  /* 0x0000007ca5a57220 */ /* 0x000fe20000410000 */
[----:B------:R-:W-:Y:S01]  /*3fd0*/  FSETP.GTU.FTZ.AND P5, PT, R105, R126, PT ;  /* 0x0000007e6900720b */ /* 0x000fe20003fbc000 */
[----:B------:R-:W-:-:S03]  /*3fe0*/  IMAD.MOV.U32 R105, RZ, RZ, R162 ;  /* 0x000000ffff697224 */ /* 0x000fc600078e00a2 */
[----:B------:R-:W-:Y:S02]  /*3ff0*/  FSEL R165, R165, RZ, !P5 ;  /* 0x000000ffa5a57208 */ /* 0x000fe40006800000 */
        /* <DEDUP_REMOVED lines=11> */
.L_x_1497:
        /* <DEDUP_REMOVED lines=15> */
.L_x_1499:
[----:B------:R-:W-:Y:S05]  /*41a0*/  BSYNC.RECONVERGENT B2 ;  /* 0x0000000000027941 */ /* 0x000fea0003800200 */
.L_x_1498:
        /* <DEDUP_REMOVED lines=61> */
.L_x_1496:
[----:B------:R-:W-:Y:S05]  /*4580*/  BSYNC.RECONVERGENT B1 ;  /* 0x0000000000017941 */ /* 0x000fea0003800200 */
.L_x_1495:
[----:B------:R-:W-:Y:S01]  /*4590*/  I2FP.F32.U32 R105, R105 ;  /* 0x0000006900697245 */ /* 0x000fe20000201000 */
[----:B------:R-:W-:Y:S01]  /*45a0*/  IMAD.U32 R107, R128, 0x10000, RZ ;  /* 0x00010000806b7824 */ /* 0x000fe200078e00ff */
[----:B------:R-:W-:-:S03]  /*45b0*/  PRMT R104, R55, 0x7632, R104 ;  /* 0x0000763237687816 */ /* 0x000fc60000000068 */
[----:B------:R-:W-:Y:S01]  /*45c0*/  FFMA.FTZ R105, R105, R122, 1.1641532182693481445e-10 ;  /* 0x2f00000069697423 */ /* 0x000fe2000001007a */
[----:B------:R-:W-:Y:S01]  /*45d0*/  FMUL.FTZ R107, R107, R118 ;  /* 0x000000766b6b7220 */ /* 0x000fe20000410000 */
[----:B------:R-:W-:Y:S01]  /*45e0*/  SHF.L.U32 R106, R104, 0x10, RZ ;  /* 0x00000010686a7819 */ /* 0x000fe200000006ff */
[----:B------:R-:W-:Y:S02]  /*45f0*/  IMAD.U32 R104, R108, 0x10000, RZ ;  /* 0x000100006c687824 */ /* 0x000fe400078e00ff */
[----:B------:R-:W-:Y:S01]  /*4600*/  FMUL.FTZ R107, R107, R124 ;  /* 0x0000007c6b6b7220 */ /* 0x000fe20000410000 */
[----:B------:R-:W-:Y:S02]  /*4610*/  FSETP.GTU.FTZ.AND P6, PT, R105, R126, PT ;  /* 0x0000007e6900720b */ /* 0x000fe40003fdc000 */
[----:B------:R-:W-:Y:S02]  /*4620*/  F2FP.BF16.F32.PACK_AB R105, R133, R131 ;  /* 0x000000838569723e */ /* 0x000fe400000010ff */
[----:B------:R-:W-:-:S02]  /*4630*/  FSEL R107, R107, RZ, !P6 ;  /* 0x000000ff6b6b7208 */ /* 0x000fc40007000000 */
[----:B------:R-:W-:-:S03]  /*4640*/  PLOP3.LUT P6, PT, P6, PT, PT, 0x8, 0x80 ;  /* 0x000000000080781c */ /* 0x000fc600037ce170 */
[----:B------:R-:W-:Y:S01]  /*4650*/  FFMA.FTZ R167, R107, R104, R106 ;  /* 0x000000686ba77223 */ /* 0x000fe2000001006a */
[----:B------:R-:W-:Y:S02]  /*4660*/  F2FP.BF16.F32.PACK_AB R106, R151, R149 ;  /* 0x00000095976a723e */ /* 0x000fe400000010ff */
[----:B------:R-:W-:Y:S02]  /*4670*/  F2FP.BF16.F32.PACK_AB R104, R117, R115 ;  /* 0x000000737568723e */ /* 0x000fe400000010ff */
[----:B------:R-:W-:Y:S01]  /*4680*/  F2FP.BF16.F32.PACK_AB R107, R167, R165 ;  /* 0x000000a5a76b723e */ /* 0x000fe200000010ff */
[----:B------:R-:W-:Y:S06]  /*4690*/  BRA `(.L_x_1500) ;  /* 0x0000003000a87947 */ /* 0x000fec0003800000 */
.L_x_1460:
        /* <DEDUP_REMOVED lines=16> */
.L_x_1503:
        /* <DEDUP_REMOVED lines=13> */
.L_x_1505:
[----:B------:R-:W-:Y:S05]  /*4870*/  BSYNC.RECONVERGENT B2 ;  /* 0x0000000000027941 */ /* 0x000fea0003800200 */
.L_x_1504:
        /* <DEDUP_REMOVED lines=8> */
[----:B------:R-:W-:Y:S01]  /*4900*/  VIADD R177, R147, 0x96a522ad ;  /* 0x96a522ad93b17836 */ /* 0x000fe20000000000 */
        /* <DEDUP_REMOVED lines=35> */
[----:B------:R-:W-:Y:S02]  /*4b40*/  HFMA2 R131, -RZ, RZ, 0, 0 ;  /* 0x00000000ff837431 */ /* 0x000fe400000001ff */
[----:B------:R-:W-:-:S05]  /*4b50*/  VIADD R115, R147, 0x1fd5c5a3 ;  /* 0x1fd5c5a393737836 */ /* 0x000fca0000000000 */
[----:B------:R-:W-:Y:S01]  /*4b60*/  LOP3.LUT R115, R115, R132, R149, 0x96, !PT ;  /* 0x0000008473737212 */ /* 0x000fe200078e9695 */
[----:B------:R-:W-:-:S04]  /*4b70*/  IMAD.WIDE.U32 R132, R117, -0x2daee0ad, RZ ;  /* 0xd2511f5375847825 */ /* 0x000fc800078e00ff */
[----:B------:R-:W-:-:S05]  /*4b80*/  VIADD R117, R147, 0xdb3d7428 ;  /* 0xdb3d742893757836 */ /* 0x000fca0000000000 */
[----:B------:R-:W-:Y:S01]  /*4b90*/  LOP3.LUT R117, R117, R148, R133, 0x96, !PT ;  /* 0x0000009475757212 */ /* 0x000fe200078e9685 */
[----:B------:R-:W-:Y:S01]  /*4ba0*/  IMAD.WIDE.U32 R148, R115, -0x326172a9, RZ ;  /* 0xcd9e8d5773947825 */ /* 0x000fe200078e00ff */
        /* <DEDUP_REMOVED lines=8> */
[----:B------:R-:W-:Y:S01]  /*4c30*/  LOP3.LUT R177, R177, R132, R149, 0x96, !PT ;  /* 0x00000084b1b17212 */ /* 0x000fe200078e9695 */
[----:B------:R-:W-:-:S07]  /*4c40*/  IMAD.MOV.U32 R115, RZ, RZ, R124 ;  /* 0x000000ffff737224 */ /* 0x000fce00078e007c */
.L_x_1502:
[----:B------:R-:W-:Y:S05]  /*4c50*/  BSYNC.RECONVERGENT B1 ;  /* 0x0000000000017941 */ /* 0x000fea0003800200 */
.L_x_1501:
[----:B------:R-:W0:Y:S01]  /*4c60*/  LDC R126, c[0x0][0x404] ;  /* 0x00010100ff7e7b82 */ /* 0x000e220000000800 */
[----:B------:R-:W-:Y:S01]  /*4c70*/  I2FP.F32.U32 R115, R115 ;  /* 0x0000007300737245 */ /* 0x000fe20000201000 */
[----:B------:R-:W-:Y:S01]  /*4c80*/  IMAD.MOV.U32 R122, RZ, RZ, 0x2f800000 ;  /* 0x2f800000ff7a7424 */ /* 0x000fe200078e00ff */
[----:B------:R-:W-:Y:S01]  /*4c90*/  ISETP.NE.AND P1, PT, R131, 0x1, PT ;  /* 0x000000018300780c */ /* 0x000fe20003f25270 */
[----:B-----5:R-:W-:Y:S01]  /*4ca0*/  IMAD.U32 R117, R104, 0x10000, RZ ;  /* 0x0001000068757824 */ /* 0x020fe200078e00ff */
[----:B------:R-:W-:Y:S01]  /*4cb0*/  SHF.L.U32 R128, R92, 0x10, RZ ;  /* 0x000000105c807819 */ /* 0x000fe200000006ff */
[----:B------:R-:W-:Y:S01]  /*4cc0*/  FFMA.FTZ R115, R115, R122, 1.1641532182693481445e-10 ;  /* 0x2f00000073737423 */ /* 0x000fe2000001007a */
[----:B------:R-:W-:Y:S01]  /*4cd0*/  LOP3.LUT R113, R113, 0xfffffffd, RZ, 0xc0, !PT ;  /* 0xfffffffd71717812 */ /* 0x000fe200078ec0ff */
[----:B------:R-:W1:Y:S01]  /*4ce0*/  LDC R124, c[0x0][0x408] ;  /* 0x00010200ff7c7b82 */ /* 0x000e620000000800 */
[----:B------:R-:W-:Y:S01]  /*4cf0*/  FMUL.FTZ R117, R117, R118 ;  /* 0x0000007675757220 */ /* 0x000fe20000410000 */
[----:B------:R-:W-:Y:S01]  /*4d00*/  BSSY.RECONVERGENT B1, `(.L_x_1506) ;  /* 0x000005e000017945 */ /* 0x000fe20003800200 */
[----:B------:R-:W-:-:S02]  /*4d10*/  PRMT R104, R104, 0x7632, R104 ;  /* 0x0000763268687816 */ /* 0x000fc40000000068 */
[----:B0-----:R-:W-:Y:S01]  /*4d20*/  FSETP.GTU.FTZ.AND P0, PT, R115, R126, PT ;  /* 0x0000007e7300720b */ /* 0x001fe20003f1c000 */
[----:B-1----:R-:W-:Y:S01]  /*4d30*/  FMUL.FTZ R115, R117, R124 ;  /* 0x0000007c75737220 */ /* 0x002fe20000410000 */
[----:B------:R-:W-:-:S04]  /*4d40*/  IMAD.MOV.U32 R117, RZ, RZ, R162 ;  /* 0x000000ffff757224 */ /* 0x000fc800078e00a2 */
[----:B------:R-:W-:Y:S02]  /*4d50*/  FSEL R115, R115, RZ, !P0 ;  /* 0x000000ff73737208 */ /* 0x000fe40004000000 */
[----:B------:R-:W-:-:S03]  /*4d60*/  PLOP3.LUT P0, PT, P0, PT, PT, 0x8, 0x80 ;  /* 0x000000000080781c */ /* 0x000fc6000070e170 */
[----:B------:R-:W-:Y:S01]  /*4d70*/  FMUL.FTZ R115, R115, R128 ;  /* 0x0000008073737220 */ /* 0x000fe20000410000 */
[----:B------:R-:W-:-:S09]  /*4d80*/  IMAD.MOV.U32 R128, RZ, RZ, 0x2 ;  /* 0x00000002ff807424 */ /* 0x000fd200078e00ff */
[----:B------:R-:W-:Y:S01]  /*4d90*/  @P0 LOP3.LUT R113, R113, 0x2, RZ, 0xfc, !PT ;  /* 0x0000000271710812 */ /* 0x000fe200078efcff */
        /* <DEDUP_REMOVED lines=9> */
.L_x_1508:
        /* <DEDUP_REMOVED lines=13> */
.L_x_1510:
[----:B------:R-:W-:Y:S05]  /*4f00*/  BSYNC.RECONVERGENT B2 ;  /* 0x0000000000027941 */ /* 0x000fea0003800200 */
.L_x_1509:
        /* <DEDUP_REMOVED lines=18> */
[----:B------:R-:W-:Y:S01]  /*5030*/  IMAD.MOV.U32 R128, RZ, RZ, RZ ;  /* 0x000000ffff807224 */ /* 0x000fe200078e00ff */
        /* <DEDUP_REMOVED lines=29> */
[----:B------:R-:W-:-:S04]  /*5210*/  IMAD.WIDE.U32 R132, R133, -0x2daee0ad, RZ ;  /* 0xd2511f5385847825 */ /* 0x000fc800078e00ff */
[----:B------:R-:W-:Y:S01]  /*5220*/  IMAD.WIDE.U32 R150, R117, -0x326172a9, RZ ;  /* 0xcd9e8d5775967825 */ /* 0x000fe200078e00ff */
[----:B------:R-:W-:Y:S02]  /*5230*/  LOP3.LUT R148, R131, R148, R133, 0x96, !PT ;  /* 0x0000009483947212 */ /* 0x000fe400078e9685 */
[C---:B------:R-:W-:Y:S01]  /*5240*/  IADD3 R131, PT, PT, R146.reuse, -0x700cb87f, RZ ;  /* 0x8ff3478192837810 */ /* 0x040fe20007ffe0ff */
[----:B------:R-:W-:Y:S02]  /*5250*/  VIADD R117, R146, 0xf1bbcdc8 ;  /* 0xf1bbcdc892757836 */ /* 0x000fe40000000000 */
[----:B------:R-:W-:-:S03]  /*5260*/  IMAD.WIDE.U32 R148, R148, -0x326172a9, RZ ;  /* 0xcd9e8d5794947825 */ /* 0x000fc600078e00ff */
[----:B------:R-:W-:Y:S01]  /*5270*/  LOP3.LUT R117, R117, R130, R151, 0x96, !PT ;  /* 0x0000008275757212 */ /* 0x000fe200078e9697 */
[----:B------:R-:W-:Y:S01]  /*5280*/  IMAD.MOV.U32 R162, RZ, RZ, R148 ;  /* 0x000000ffffa27224 */ /* 0x000fe200078e0094 */
[----:B------:R-:W-:-:S03]  /*5290*/  LOP3.LUT R130, R131, R150, R149, 0x96, !PT ;  /* 0x0000009683827212 */ /* 0x000fc600078e9695 */
[----:B------:R-:W-:Y:S01]  /*52a0*/  IMAD.WIDE.U32 R150, R117, -0x2daee0ad, RZ ;  /* 0xd2511f5375967825 */ /* 0x000fe200078e00ff */
[----:B------:R-:W-:-:S03]  /*52b0*/  MOV R117, R120 ;  /* 0x0000007800757202 */ /* 0x000fc60000000f00 */
[----:B------:R-:W-:Y:S01]  /*52c0*/  IMAD.MOV.U32 R120, RZ, RZ, R150 ;  /* 0x000000ffff787224 */ /* 0x000fe200078e0096 */
[----:B------:R-:W-:-:S07]  /*52d0*/  LOP3.LUT R177, R177, R132, R151, 0x96, !PT ;  /* 0x00000084b1b17212 */ /* 0x000fce00078e9697 */
.L_x_1507:
[----:B------:R-:W-:Y:S05]  /*52e0*/  BSYNC.RECONVERGENT B1 ;  /* 0x0000000000017941 */ /* 0x000fea0003800200 */
.L_x_1506:
[----:B------:R-:W-:Y:S01]  /*52f0*/  I2FP.F32.U32 R117, R117 ;  /* 0x0000007500757245 */ /* 0x000fe20000201000 */
[----:B------:R-:W-:Y:S01]  /*5300*/  BSSY.RECONVERGENT B1, `(.L_x_1511) ;  /* 0x0000061000017945 */ /* 0x000fe20003800200 */
[----:B------:R-:W-:Y:S01]  /*5310*/  SHF.L.U32 R131, R104, 0x10, RZ ;  /* 0x0000001068837819 */ /* 0x000fe200000006ff */
[----:B------:R-:W-:Y:S01]  /*5320*/  IMAD.U32 R104, R111, 0x10000, RZ ;  /* 0x000100006f687824 */ /* 0x000fe200078e00ff */
[----:B------:R-:W-:Y:S01]  /*5330*/  ISETP.NE.AND P1, PT, R128, 0x1, PT ;  /* 0x000000018000780c */ /* 0x000fe20003f25270 */
[----:B------:R-:W-:Y:S01]  /*5340*/  FFMA.FTZ R117, R117, R122, 1.1641532182693481445e-10 ;  /* 0x2f00000075757423 */ /* 0x000fe2000001007a */
[----:B------:R-:W-:Y:S02]  /*5350*/  IMAD.MOV.U32 R132, RZ, RZ, 0x2 ;  /* 0x00000002ff847424 */ /* 0x000fe400078e00ff */
[----:B------:R-:W-:Y:S02]  /*5360*/  FMUL.FTZ R131, R131, R118 ;  /* 0x0000007683837220 */ /* 0x000fe40000410000 */
[----:B------:R-:W-:-:S02]  /*5370*/  FSETP.GTU.FTZ.AND P0, PT, R117, R126, PT ;  /* 0x0000007e7500720b */ /* 0x000fc40003f1c000 */
[----:B------:R-:W-:-:S05]  /*5380*/  FMUL.FTZ R131, R131, R124 ;  /* 0x0000007c83837220 */ /* 0x000fca0000410000 */
[----:B------:R-:W-:Y:S02]  /*5390*/  FSEL R117, R131, RZ, !P0 ;  /* 0x000000ff83757208 */ /* 0x000fe40004000000 */
[----:B------:R-:W-:-:S03]  /*53a0*/  PLOP3.LUT P0, PT, P0, PT, PT, 0x8, 0x80 ;  /* 0x000000000080781c */ /* 0x000fc6000070e170 */
[----:B------:R-:W-:Y:S01]  /*53b0*/  FMUL.FTZ R117, R117, R104 ;  /* 0x0000006875757220 */ /* 0x000fe20000410000 */
        /* <DEDUP_REMOVED lines=10> */
.L_x_1513:
        /* <DEDUP_REMOVED lines=13> */
.L_x_1515:
[----:B------:R-:W-:Y:S05]  /*5530*/  BSYNC.RECONVERGENT B2 ;  /* 0x0000000000027941 */ /* 0x000fea0003800200 */
.L_x_1514:
        /* <DEDUP_REMOVED lines=58> */
[----:B------:R-:W-:Y:S02]  /*58e0*/  IMAD.MOV.U32 R120, RZ, RZ, R132 ;  /* 0x000000ffff787224 */ /* 0x000fe400078e0084 */
[----:B------:R-:W-:Y:S01]  /*58f0*/  HFMA2 R132, -RZ, RZ, 0, 0 ;  /* 0x00000000ff847431 */ /* 0x000fe200000001ff */
[----:B------:R-:W-:-:S07]  /*5900*/  LOP3.LUT R177, R177, R150, R133, 0x96, !PT ;  /* 0x00000096b1b17212 */ /* 0x000fce00078e9685 */
.L_x_1512:
[----:B------:R-:W-:Y:S05]  /*5910*/  BSYNC.RECONVERGENT B1 ;  /* 0x0000000000017941 */ /* 0x000fea0003800200 */
.L_x_1511:
[----:B------:R-:W-:Y:S01]  /*5920*/  I2FP.F32.U32 R131, R104 ;  /* 0x0000006800837245 */ /* 0x000fe20000201000 */
[----:B------:R-:W-:Y:S01]  /*5930*/  IMAD.U32 R133, R105, 0x10000, RZ ;  /* 0x0001000069857824 */ /* 0x000fe200078e00ff */
[----:B------:R-:W-:Y:S01]  /*5940*/  ISETP.NE.AND P2, PT, R132, 0x1, PT ;  /* 0x000000018400780c */ /* 0x000fe20003f45270 */
[----:B------:R-:W-:Y:S01]  /*5950*/  IMAD.U32 R104, R93, 0x10000, RZ ;  /* 0x000100005d687824 */ /* 0x000fe200078e00ff */
[----:B------:R-:W-:Y:S01]  /*5960*/  BSSY.RECONVERGENT B1, `(.L_x_1516) ;  /* 0x000005f000017945 */ /* 0x000fe20003800200 */
[----:B------:R-:W-:Y:S01]  /*5970*/  FFMA.FTZ R131, R131, R122, 1.1641532182693481445e-10 ;  /* 0x2f00000083837423 */ /* 0x000fe2000001007a */
[----:B------:R-:W-:Y:S01]  /*5980*/  FMUL.FTZ R133, R133, R118 ;  /* 0x0000007685857220 */ /* 0x000fe20000410000 */
[----:B------:R-:W-:Y:S01]  /*5990*/  HFMA2 R134, -RZ, RZ, 0, 1.1920928955078125e-07 ;  /* 0x00000002ff867431 */ /* 0x000fe200000001ff */
[----:B------:R-:W-:Y:S01]  /*59a0*/  PRMT R128, R105, 0x7632, R128 ;  /* 0x0000763269807816 */ /* 0x000fe20000000080 */
[----:B------:R-:W-:Y:S01]  /*59b0*/  IMAD.MOV.U32 R105, RZ, RZ, R162 ;  /* 0x000000ffff697224 */ /* 0x000fe200078e00a2 */
[----:B------:R-:W-:Y:S01]  /*59c0*/  FSETP.GTU.FTZ.AND P1, PT, R131, R126, PT ;  /* 0x0000007e8300720b */ /* 0x000fe20003f3c000 */
[----:B------:R-:W-:-:S05]  /*59d0*/  FMUL.FTZ R131, R133, R124 ;  /* 0x0000007c85837220 */ /* 0x000fca0000410000 */
[----:B------:R-:W-:Y:S02]  /*59e0*/  FSEL R131, R131, RZ, !P1 ;  /* 0x000000ff83837208 */ /* 0x000fe40004800000 */
[----:B------:R-:W-:-:S03]  /*59f0*/  PLOP3.LUT P1, PT, P1, PT, PT, 0x8, 0x80 ;  /* 0x000000000080781c */ /* 0x000fc60000f2e170 */
[----:B------:R-:W-:Y:S01]  /*5a00*/  FMUL.FTZ R131, R131, R104 ;  /* 0x0000006883837220 */ /* 0x000fe20000410000 */
        /* <DEDUP_REMOVED lines=9> */
.L_x_1518:
        /* <DEDUP_REMOVED lines=13> */
.L_x_1520:
[----:B------:R-:W-:Y:S05]  /*5b70*/  BSYNC.RECONVERGENT B2 ;  /* 0x0000000000027941 */ /* 0x000fea0003800200 */
.L_x_1519:
        /* <DEDUP_REMOVED lines=57> */
[----:B------:R-:W-:-:S05]  /*5f10*/  IMAD.WIDE.U32 R104, R105, -0x2daee0ad, RZ ;  /* 0xd2511f5369687825 */ /* 0x000fca00078e00ff */
[----:B------:R-:W-:Y:S01]  /*5f20*/  LOP3.LUT R177, R177, R148, R105, 0x96, !PT ;  /* 0x00000094b1b17212 */ /* 0x000fe200078e9669 */
[----:B------:R-:W-:Y:S01]  /*5f30*/  IMAD.MOV.U32 R105, RZ, RZ, R120 ;  /* 0x000000ffff697224 */ /* 0x000fe200078e0078 */
[----:B------:R-:W-:-:S07]  /*5f40*/  MOV R120, R104 ;  /* 0x0000006800787202 */ /* 0x000fce0000000f00 */
.L_x_1517:
[----:B------:R-:W-:Y:S05]  /*5f50*/  BSYNC.RECONVERGENT B1 ;  /* 0x0000000000017941 */ /* 0x000fea0003800200 */
.L_x_1516:
[----:B------:R-:W-:Y:S01]  /*5f60*/  I2FP.F32.U32 R105, R105 ;  /* 0x0000006900697245 */ /* 0x000fe20000201000 */
[----:B------:R-:W-:Y:S01]  /*5f70*/  IMAD.U32 R133, R128, 0x10000, RZ ;  /* 0x0001000080857824 */ /* 0x000fe200078e00ff */
[----:B------:R-:W-:Y:S01]  /*5f80*/  ISETP.NE.AND P3, PT, R134, 0x1, PT ;  /* 0x000000018600780c */ /* 0x000fe20003f65270 */
[----:B------:R-:W-:Y:S01]  /*5f90*/  BSSY.RECONVERGENT B1, `(.L_x_1521) ;  /* 0x000005f000017945 */ /* 0x000fe20003800200 */
[----:B------:R-:W-:Y:S01]  /*5fa0*/  SHF.L.U32 R104, R110, 0x10, RZ ;  /* 0x000000106e687819 */ /* 0x000fe200000006ff */
[----:B------:R-:W-:Y:S01]  /*5fb0*/  FFMA.FTZ R105, R105, R122, 1.1641532182693481445e-10 ;  /* 0x2f00000069697423 */ /* 0x000fe2000001007a */
[----:B------:R-:W-:Y:S01]  /*5fc0*/  FMUL.FTZ R133, R133, R118 ;  /* 0x0000007685857220 */ /* 0x000fe20000410000 */
[----:B------:R-:W-:-:S03]  /*5fd0*/  IMAD.MOV.U32 R128, RZ, RZ, 0x2 ;  /* 0x00000002ff807424 */ /* 0x000fc600078e00ff */
[----:B------:R-:W-:Y:S01]  /*5fe0*/  FMUL.FTZ R133, R133, R124 ;  /* 0x0000007c85857220 */ /* 0x000fe20000410000 */
[----:B------:R-:W-:Y:S01]  /*5ff0*/  FSETP.GTU.FTZ.AND P2, PT, R105, R126, PT ;  /* 0x0000007e6900720b */ /* 0x000fe20003f5c000 */
[----:B------:R-:W-:-:S03]  /*6000*/  IMAD.MOV.U32 R105, RZ, RZ, R162 ;  /* 0x000000ffff697224 */ /* 0x000fc600078e00a2 */
[----:B------:R-:W-:Y:S02]  /*6010*/  FSEL R133, R133, RZ, !P2 ;  /* 0x000000ff85857208 */ /* 0x000fe40005000000 */
[----:B------:R-:W-:-:S03]  /*6020*/  PLOP3.LUT P2, PT, P2, PT, PT, 0x8, 0x80 ;  /* 0x000000000080781c */ /* 0x000fc6000174e170 */
[----:B------:R-:W-:Y:S01]  /*6030*/  FMUL.FTZ R133, R133, R104 ;  /* 0x0000006885857220 */ /* 0x000fe20000410000 */
        /* <DEDUP_REMOVED lines=9> */
.L_x_1523:
        /* <DEDUP_REMOVED lines=13> */
.L_x_1525:
[----:B------:R-:W-:Y:S05]  /*61a0*/  BSYNC.RECONVERGENT B2 ;  /* 0x0000000000027941 */ /* 0x000fea0003800200 */
.L_x_1524:
        /* <DEDUP_REMOVED lines=61> */
.L_x_1522:
[----:B------:R-:W-:Y:S05]  /*6580*/  BSYNC.RECONVERGENT B1 ;  /* 0x0000000000017941 */ /* 0x000fea0003800200 */
.L_x_1521:
[----:B------:R-:W-:Y:S01]  /*6590*/  I2FP.F32.U32 R105, R105 ;  /* 0x0000006900697245 */ /* 0x000fe20000201000 */
[----:B------:R-:W-:Y:S01]  /*65a0*/  IMAD.U32 R104, R94, 0x10000, RZ ;  /* 0x000100005e687824 */ /* 0x000fe200078e00ff */
[----:B------:R-:W-:Y:S01]  /*65b0*/  SHF.L.U32 R149, R106, 0x10, RZ ;  /* 0x000000106a957819 */ /* 0x000fe200000006ff */
[----:B------:R-:W-:Y:S01]  /*65c0*/  BSSY.RECONVERGENT B1, `(.L_x_1526) ;  /* 0x0000060000017945 */ /* 0x000fe20003800200 */
[----:B------:R-:W-:Y:S01]  /*65d0*/  ISETP.NE.AND P4, PT, R128, 0x1, PT ;  /* 0x000000018000780c */ /* 0x000fe20003f85270 */
[----:B------:R-:W-:Y:S01]  /*65e0*/  FFMA.FTZ R105, R105, R122, 1.1641532182693481445e-10 ;  /* 0x2f00000069697423 */ /* 0x000fe2000001007a */
[----:B------:R-:W-:Y:S01]  /*65f0*/  PRMT R106, R106, 0x7632, R106 ;  /* 0x000076326a6a7816 */ /* 0x000fe2000000006a */
[----:B------:R-:W-:Y:S01]  /*6600*/  FMUL.FTZ R149, R149, R118 ;  /* 0x0000007695957220 */ /* 0x000fe20000410000 */
[----:B------:R-:W-:Y:S02]  /*6610*/  IMAD.MOV.U32 R132, RZ, RZ, 0x2 ;  /* 0x00000002ff847424 */ /* 0x000fe400078e00ff */
[----:B------:R-:W-:Y:S01]  /*6620*/  FSETP.GTU.FTZ.AND P3, PT, R105, R126, PT ;  /* 0x0000007e6900720b */ /* 0x000fe20003f7c000 */
[----:B------:R-:W-:Y:S01]  /*6630*/  FMUL.FTZ R149, R149, R124 ;  /* 0x0000007c95957220 */ /* 0x000fe20000410000 */
[----:B------:R-:W-:-:S04]  /*6640*/  MOV R105, R162 ;  /* 0x000000a200697202 */ /* 0x000fc80000000f00 */
        /* <DEDUP_REMOVED lines=12> */
.L_x_1528:
        /* <DEDUP_REMOVED lines=13> */
.L_x_1530:
[----:B------:R-:W-:Y:S05]  /*67e0*/  BSYNC.RECONVERGENT B2 ;  /* 0x0000000000027941 */ /* 0x000fea0003800200 */
.L_x_1529:
        /* <DEDUP_REMOVED lines=61> */
.L_x_1527:
[----:B------:R-:W-:Y:S05]  /*6bc0*/  BSYNC.RECONVERGENT B1 ;  /* 0x0000000000017941 */ /* 0x000fea0003800200 */
.L_x_1526:
[----:B------:R-:W-:Y:S01]  /*6bd0*/  I2FP.F32.U32 R105, R105 ;  /* 0x0000006900697245 */ /* 0x000fe20000201000 */
[----:B------:R-:W-:Y:S01]  /*6be0*/  IMAD.U32 R151, R106, 0x10000, RZ ;  /* 0x000100006a977824 */ /* 0x000fe200078e00ff */
[----:B------:R-:W-:Y:S01]  /*6bf0*/  ISETP.NE.AND P5, PT, R132, 0x1, PT ;  /* 0x000000018400780c */ /* 0x000fe20003fa5270 */
[----:B------:R-:W-:Y:S01]  /*6c00*/  IMAD.U32 R104, R109, 0x10000, RZ ;  /* 0x000100006d687824 */ /* 0x000fe200078e00ff */
[----:B------:R-:W-:Y:S01]  /*6c10*/  BSSY.RECONVERGENT B1, `(.L_x_1531) ;  /* 0x000005e000017945 */ /* 0x000fe20003800200 */
[----:B------:R-:W-:Y:S01]  /*6c20*/  FFMA.FTZ R105, R105, R122, 1.1641532182693481445e-10 ;  /* 0x2f00000069697423 */ /* 0x000fe2000001007a */
[----:B------:R-:W-:Y:S01]  /*6c30*/  FMUL.FTZ R151, R151, R118 ;  /* 0x0000007697977220 */ /* 0x000fe20000410000 */
[----:B------:R-:W-:-:S03]  /*6c40*/  HFMA2 R106, -RZ, RZ, 0, 1.1920928955078125e-07 ;  /* 0x00000002ff6a7431 */ /* 0x000fc600000001ff */
        /* <DEDUP_REMOVED lines=15> */
.L_x_1533:
        /* <DEDUP_REMOVED lines=13> */
.L_x_1535:
[----:B------:R-:W-:Y:S05]  /*6e10*/  BSYNC.RECONVERGENT B2 ;  /* 0x0000000000027941 */ /* 0x000fea0003800200 */
.L_x_1534:
        /* <DEDUP_REMOVED lines=18> */
[----:B------:R-:W-:Y:S01]  /*6f40*/  IMAD.MOV.U32 R106, RZ, RZ, RZ ;  /* 0x000000ffff6a7224 */ /* 0x000fe200078e00ff */
        /* <DEDUP_REMOVED lines=42> */
.L_x_1532:
[----:B------:R-:W-:Y:S05]  /*71f0*/  BSYNC.RECONVERGENT B1 ;  /* 0x0000000000017941 */ /* 0x000fea0003800200 */
.L_x_1531:
[----:B------:R-:W-:Y:S01]  /*7200*/  I2FP.F32.U32 R105, R105 ;  /* 0x0000006900697245 */ /* 0x000fe20000201000 */
[C---:B------:R-:W-:Y:S01]  /*7210*/  IMAD.U32 R165, R107.reuse, 0x10000, RZ ;  /* 0x000100006ba57824 */ /* 0x040fe200078e00ff */
[----:B------:R-:W-:Y:S01]  /*7220*/  ISETP.NE.AND P6, PT, R106, 0x1, PT ;  /* 0x000000016a00780c */ /* 0x000fe20003fc5270 */
[----:B------:R-:W-:Y:S01]  /*7230*/  BSSY.RECONVERGENT B1, `(.L_x_1536) ;  /* 0x0000062000017945 */ /* 0x000fe20003800200 */
[----:B------:R-:W-:Y:S01]  /*7240*/  PRMT R128, R107, 0x7632, R128 ;  /* 0x000076326b807816 */ /* 0x000fe20000000080 */
[----:B------:R-:W-:Y:S01]  /*7250*/  FFMA.FTZ R105, R105, R122, 1.1641532182693481445e-10 ;  /* 0x2f00000069697423 */ /* 0x000fe2000001007a */
[----:B------:R-:W-:Y:S01]  /*7260*/  FMUL.FTZ R165, R165, R118 ;  /* 0x00000076a5a57220 */ /* 0x000fe20000410000 */
[----:B------:R-:W-:-:S03]  /*7270*/  IMAD.MOV.U32 R132, RZ, RZ, 0x2 ;  /* 0x00000002ff847424 */ /* 0x000fc600078e00ff */
[----:B------:R-:W-:Y:S01]  /*7280*/  FMUL.FTZ R104, R165, R124 ;  /* 0x0000007ca5687220 */ /* 0x000fe20000410000 */
[----:B------:R-:W-:Y:S01]  /*7290*/  FSETP.GTU.FTZ.AND P5, PT, R105, R126, PT ;  /* 0x0000007e6900720b */ /* 0x000fe20003fbc000 */
[----:B------:R-:W-:Y:S01]  /*72a0*/  IMAD.MOV.U32 R105, RZ, RZ, R162 ;  /* 0x000000ffff697224 */ /* 0x000fe200078e00a2 */
[----:B------:R-:W-:Y:S02]  /*72b0*/  SHF.L.U32 R165, R95, 0x10, RZ ;  /* 0x000000105fa57819 */ /* 0x000fe400000006ff */
        /* <DEDUP_REMOVED lines=12> */
.L_x_1538:
        /* <DEDUP_REMOVED lines=12> */
[----:B------:R-:W-:Y:S01]  /*7440*/  @P0 IMAD.MOV R105, RZ, RZ, R112 ;  /* 0x000000ffff690224 */ /* 0x000fe200078e0270 */
[----:B------:R-:W-:-:S04]  /*7450*/  ISETP.NE.AND P0, PT, R104, RZ, PT ;  /* 0x000000ff6800720c */ /* 0x000fc80003f05270 */
[----:B------:R-:W-:-:S09]  /*7460*/  @!P6 MOV R112, R105 ;  /* 0x000000690070e202 */ /* 0x000fd20000000f00 */
.L_x_1540:
[----:B------:R-:W-:Y:S05]  /*7470*/  BSYNC.RECONVERGENT B2 ;  /* 0x0000000000027941 */ /* 0x000fea0003800200 */
.L_x_1539:
        /* <DEDUP_REMOVED lines=61> */
.L_x_1537:
[----:B------:R-:W-:Y:S05]  /*7850*/  BSYNC.RECONVERGENT B1 ;  /* 0x0000000000017941 */ /* 0x000fea0003800200 */
.L_x_1536:
[----:B------:R-:W-:Y:S01]  /*7860*/  I2FP.F32.U32 R105, R105 ;  /* 0x0000006900697245 */ /* 0x000fe20000201000 */
[----:B------:R-:W-:Y:S01]  /*7870*/  IMAD.U32 R104, R108, 0x10000, RZ ;  /* 0x000100006c687824 */ /* 0x000fe200078e00ff */
[----:B------:R-:W-:Y:S02]  /*7880*/  SHF.L.U32 R107, R128, 0x10, RZ ;  /* 0x00000010806b7819 */ /* 0x000fe400000006ff */
[----:B------:R-:W-:Y:S01]  /*7890*/  F2FP.BF16.F32.PACK_AB R106, R151, R149 ;  /* 0x00000095976a723e */ /* 0x000fe200000010ff */
[----:B------:R-:W-:Y:S02]  /*78a0*/  FFMA.FTZ R105, R105, R122, 1.1641532182693481445e-10 ;  /* 0x2f00000069697423 */ /* 0x000fe4000001007a */
[----:B------:R-:W-:-:S03]  /*78b0*/  FMUL.FTZ R107, R107, R118 ;  /* 0x000000766b6b7220 */ /* 0x000fc60000410000 */
[----:B------:R-:W-:Y:S01]  /*78c0*/  FSETP.GTU.FTZ.AND P6, PT, R105, R126, PT ;  /* 0x0000007e6900720b */ /* 0x000fe20003fdc000 */
[----:B------:R-:W-:Y:S01]  /*78d0*/  FMUL.FTZ R107, R107, R124 ;  /* 0x0000007c6b6b7220 */ /* 0x000fe20000410000 */
[----:B------:R-:W-:-:S04]  /*78e0*/  F2FP.BF16.F32.PACK_AB R105, R133, R131 ;  /* 0x000000838569723e */ /* 0x000fc800000010ff */
[----:B------:R-:W-:Y:S02]  /*78f0*/  FSEL R107, R107, RZ, !P6 ;  /* 0x000000ff6b6b7208 */ /* 0x000fe40007000000 */
[----:B------:R-:W-:-:S03]  /*7900*/  PLOP3.LUT P6, PT, P6, PT, PT, 0x8, 0x80 ;  /* 0x000000000080781c */ /* 0x000fc600037ce170 */
[----:B------:R-:W-:Y:S01]  /*7910*/  FMUL.FTZ R167, R107, R104 ;  /* 0x000000686ba77220 */ /* 0x000fe20000410000 */
[----:B------:R-:W-:-:S04]  /*7920*/  F2FP.BF16.F32.PACK_AB R104, R117, R115 ;  /* 0x000000737568723e */ /* 0x000fc800000010ff */
[----:B------:R-:W-:-:S07]  /*7930*/  F2FP.BF16.F32.PACK_AB R107, R167, R165 ;  /* 0x000000a5a76b723e */ /* 0x000fce00000010ff */
.L_x_1500:
[----:B------:R-:W0:Y:S01]  /*7940*/  LDC.64 R182, c[0x0][0x3a8] ;  /* 0x0000ea00ffb67b82 */ /* 0x000e220000000a00 */
[----:B------:R-:W-:Y:S02]  /*7950*/  SEL R124, RZ, 0x1000000, !P6 ;  /* 0x01000000ff7c7807 */ /* 0x000fe40007000000 */
[----:B------:R-:W-:Y:S02]  /*7960*/  SEL R122, RZ, 0x10000, !P5 ;  /* 0x00010000ff7a7807 */ /* 0x000fe40006800000 */
[----:B------:R-:W-:Y:S02]  /*7970*/  SEL R189, RZ, 0x100, !P4 ;  /* 0x00000100ffbd7807 */ /* 0x000fe40006000000 */
[----:B------:R-:W-:Y:S01]  /*7980*/  SEL R187, RZ, 0x10000, !P1 ;  /* 0x00010000ffbb7807 */ /* 0x000fe20004800000 */
[----:B------:R-:W1:Y:S01]  /*7990*/  LDC.64 R184, c[0x0][0x3b0] ;  /* 0x0000ec00ffb87b82 */ /* 0x000e620000000a00 */
[----:B------:R-:W-:Y:S02]  /*79a0*/  LOP3.LUT R189, R189, R124, R122, 0xfe, !PT ;  /* 0x0000007cbdbd7212 */ /* 0x000fe400078efe7a */
[----:B------:R-:W-:-:S02]  /*79b0*/  SEL R124, RZ, 0x1000000, !P2 ;  /* 0x01000000ff7c7807 */ /* 0x000fc40005000000 */
[----:B------:R-:W-:Y:S02]  /*79c0*/  SEL R122, RZ, 0x100, !P0 ;  /* 0x00000100ff7a7807 */ /* 0x000fe40004000000 */
[----:B------:R-:W-:Y:S02]  /*79d0*/  SEL R186, RZ, 0x1, !P3 ;  /* 0x00000001ffba7807 */ /* 0x000fe40005800000 */
[----:B------:R-:W-:Y:S02]  /*79e0*/  LOP3.LUT P6, RZ, R113, 0x2, RZ, 0xc0, !PT ;  /* 0x0000000271ff7812 */ /* 0x000fe400078cc0ff */
[----:B------:R-:W-:Y:S01]  /*79f0*/  LOP3.LUT R122, R122, R124, R187, 0xfe, !PT ;  /* 0x0000007c7a7a7212 */ /* 0x000fe200078efebb */
[----:B------:R-:W-:Y:S01]  /*7a00*/  IMAD.MOV.U32 R124, RZ, RZ, R120 ;  /* 0x000000ffff7c7224 */ /* 0x000fe200078e0078 */
[----:B------:R-:W-:Y:S02]  /*7a10*/  LOP3.LUT R187, R189, R186, RZ, 0xfc, !PT ;  /* 0x000000babdbb7212 */ /* 0x000fe400078efcff */
[----:B------:R-:W-:Y:S01]  /*7a20*/  SEL R189, RZ, 0x1, !P6 ;  /* 0x00000001ffbd7807 */ /* 0x000fe20007000000 */
[C---:B0-----:R-:W-:Y:S01]  /*7a30*/  IMAD.WIDE.U32 R182, R114.reuse, 0x10, R182 ;  /* 0x0000001072b67825 */ /* 0x041fe200078e00b6 */
[----:B------:R-:W-:-:S02]  /*7a40*/  IADD3 R120, PT, PT, R114, 0x100, RZ ;  /* 0x0000010072787810 */ /* 0x000fc40007ffe0ff */
[----:B------:R-:W-:Y:S02]  /*7a50*/  LOP3.LUT R186, R122, R189, RZ, 0xfc, !PT ;  /* 0x000000bd7aba7212 */ /* 0x000fe400078efcff */
[----:B------:R0:W-:Y:S01]  /*7a60*/  STG.E.128 desc[UR6][R182.64], R104 ;  /* 0x00000068b6007986 */ /* 0x0001e2000c101d06 */
[----:B-1----:R-:W-:-:S05]  /*7a70*/  IMAD.WIDE.U32 R184, R114, 0x8, R184 ;  /* 0x0000000872b87825 */ /* 0x002fca00078e00b8 */
[----:B------:R0:W-:Y:S02]  /*7a80*/  STG.E.64 desc[UR6][R184.64], R186 ;  /* 0x000000bab8007986 */ /* 0x0001e4000c101b06 */
.L_x_1459:
[----:B------:R-:W-:Y:S05]  /*7a90*/  BSYNC.RECONVERGENT B0 ;  /* 0x0000000000007941 */ /* 0x000fea0003800200 */
.L_x_1458:
[----:B------:R-:W-:Y:S01]  /*7aa0*/  ISETP.GE.U32.AND P0, PT, R0, 0x200, PT ;  /* 0x000002000000780c */ /* 0x000fe20003f06070 */
[----:B------:R-:W-:Y:S01]  /*7ab0*/  BSSY.RECONVERGENT B0, `(.L_x_1541) ;  /* 0x0000683000007945 */ /* 0x000fe20003800200 */
[----:B------:R-:W-:-:S11]  /*7ac0*/  LOP3.LUT R113, R113, 0xffffffbf, RZ, 0xc0, !PT ;  /* 0xffffffbf71717812 */ /* 0x000fd600078ec0ff */
[----:B------:R-:W-:Y:S01]  /*7ad0*/  @P0 LOP3.LUT R113, R113, 0x40, RZ, 0xfc, !PT ;  /* 0x0000004071710812 */ /* 0x000fe200078efcff */
[----:B------:R-:W-:Y:S06]  /*7ae0*/  @!P0 BRA `(.L_x_1542) ;  /* 0x0000006400fc8947 */ /* 0x000fec0003800000 */
        /* <DEDUP_REMOVED lines=9> */
[----:B------:R-:W-:Y:S01]  /*7b80*/  ISETP.NE.AND P0, PT, R132, 0x1, PT ;  /* 0x000000018400780c */ /* 0x000fe20003f05270 */
[----:B------:R-:W-:Y:S01]  /*7b90*/  BSSY.RECONVERGENT B1, `(.L_x_1544) ;  /* 0x000005a000017945 */ /* 0x000fe20003800200 */
[----:B0-----:R-:W-:Y:S01]  /*7ba0*/  IMAD.MOV.U32 R135, RZ, RZ, 0x2 ;  /* 0x00000002ff877424 */ /* 0x001fe200078e00ff */
        /* <DEDUP_REMOVED lines=13> */
.L_x_1546:
        /* <DEDUP_REMOVED lines=13> */
.L_x_1548:
[----:B------:R-:W-:Y:S05]  /*7d50*/  BSYNC.RECONVERGENT B2 ;  /* 0x0000000000027941 */ /* 0x000fea0003800200 */
.L_x_1547:
        /* <DEDUP_REMOVED lines=50> */
[----:B------:R-:W-:Y:S02]  /*8080*/  VIADD R119, R146, 0xf1bbcdc8 ;  /* 0xf1bbcdc892777836 */ /* 0x000fe40000000000 */
[----:B------:R-:W-:-:S03]  /*8090*/  IMAD.WIDE.U32 R154, R121, -0x326172a9, RZ ;  /* 0xcd9e8d57799a7825 */ /* 0x000fc600078e00ff */
[----:B------:R-:W-:Y:S01]  /*80a0*/  LOP3.LUT R134, R119, R134, R153, 0x96, !PT ;  /* 0x0000008677867212 */ /* 0x000fe200078e9699 */
[----:B------:R-:W-:Y:S01]  /*80b0*/  IMAD.MOV.U32 R162, RZ, RZ, R154 ;  /* 0x000000ffffa27224 */ /* 0x000fe200078e009a */
[----:B------:R-:W-:-:S03]  /*80c0*/  IADD3 R119, PT, PT, R146, -0x700cb87f, RZ ;  /* 0x8ff3478192777810 */ /* 0x000fc60007ffe0ff */
[----:B------:R-:W-:Y:S01]  /*80d0*/  IMAD.WIDE.U32 R134, R134, -0x2daee0ad, RZ ;  /* 0xd2511f5386867825 */ /* 0x000fe200078e00ff */
[----:B------:R-:W-:-:S03]  /*80e0*/  LOP3.LUT R130, R119, R152, R155, 0x96, !PT ;  /* 0x0000009877827212 */ /* 0x000fc600078e969b */
[----:B------:R-:W-:Y:S01]  /*80f0*/  IMAD.MOV.U32 R119, RZ, RZ, R124 ;  /* 0x000000ffff777224 */ /* 0x000fe200078e007c */
[----:B------:R-:W-:Y:S01]  /*8100*/  LOP3.LUT R177, R177, R136, R135, 0x96, !PT ;  /* 0x00000088b1b17212 */ /* 0x000fe200078e9687 */
[----:B------:R-:W-:Y:S01]  /*8110*/  IMAD.MOV.U32 R135, RZ, RZ, RZ ;  /* 0x000000ffff877224 */ /* 0x000fe200078e00ff */
[----:B------:R-:W-:-:S07]  /*8120*/  MOV R122, R134 ;  /* 0x00000086007a7202 */ /* 0x000fce0000000f00 */
.L_x_1545:
[----:B------:R-:W-:Y:S05]  /*8130*/  BSYNC.RECONVERGENT B1 ;  /* 0x0000000000017941 */ /* 0x000fea0003800200 */
.L_x_1544:
[----:B------:R-:W0:Y:S01]  /*8140*/  LDC R126, c[0x0][0x408] ;  /* 0x00010200ff7e7b82 */ /* 0x000e220000000800 */
[----:B------:R-:W-:Y:S01]  /*8150*/  I2FP.F32.U32 R119, R119 ;  /* 0x0000007700777245 */ /* 0x000fe20000201000 */
[----:B------:R-:W-:Y:S02]  /*8160*/  HFMA2 R124, -RZ, RZ, 0.1171875, 0 ;  /* 0x2f800000ff7c7431 */ /* 0x000fe400000001ff */
[----:B-----5:R-:W-:Y:S01]  /*8170*/  IMAD.U32 R121, R104, 0x10000, RZ ;  /* 0x0001000068797824 */ /* 0x020fe200078e00ff */
[----:B------:R-:W-:Y:S01]  /*8180*/  ISETP.NE.AND P1, PT, R135, 0x1, PT ;  /* 0x000000018700780c */ /* 0x000fe20003f25270 */
[----:B------:R-:W-:Y:S01]  /*8190*/  IMAD.U32 R132, R80, 0x10000, RZ ;  /* 0x0001000050847824 */ /* 0x000fe200078e00ff */
[----:B------:R-:W-:Y:S01]  /*81a0*/  SHF.L.U32 R134, R52, 0x10, RZ ;  /* 0x0000001034867819 */ /* 0x000fe200000006ff */
[----:B------:R-:W-:Y:S01]  /*81b0*/  FFMA.FTZ R119, R119, R124, 1.1641532182693481445e-10 ;  /* 0x2f00000077777423 */ /* 0x000fe2000001007c */
[----:B------:R-:W1:Y:S01]  /*81c0*/  LDC R128, c[0x0][0x404] ;  /* 0x00010100ff807b82 */ /* 0x000e620000000800 */
[----:B------:R-:W-:Y:S01]  /*81d0*/  FMUL.FTZ R121, R121, R118 ;  /* 0x0000007679797220 */ /* 0x000fe20000410000 */
[----:B------:R-:W-:Y:S01]  /*81e0*/  LOP3.LUT R113, R113, 0xfffffffd, RZ, 0xc0, !PT ;  /* 0xfffffffd71717812 */ /* 0x000fe200078ec0ff */
[----:B------:R-:W-:Y:S01]  /*81f0*/  BSSY.RECONVERGENT B1, `(.L_x_1549) ;  /* 0x000005e000017945 */ /* 0x000fe20003800200 */
[----:B------:R-:W-:Y:S01]  /*8200*/  PRMT R104, R104, 0x7632, R104 ;  /* 0x0000763268687816 */ /* 0x000fe20000000068 */
[----:B0-----:R-:W-:Y:S01]  /*8210*/  FMUL.FTZ R121, R121, R126 ;  /* 0x0000007e79797220 */ /* 0x001fe20000410000 */
[----:B-1----:R-:W-:-:S04]  /*8220*/  FSETP.GTU.FTZ.AND P0, PT, R119, R128, PT ;  /* 0x000000807700720b */ /* 0x002fc80003f1c000 */
[----:B------:R-:W-:Y:S01]  /*8230*/  FSEL R119, R121, RZ, !P0 ;  /* 0x000000ff79777208 */ /* 0x000fe20004000000 */
[----:B------:R-:W-:Y:S01]  /*8240*/  IMAD.MOV.U32 R121, RZ, RZ, R162 ;  /* 0x000000ffff797224 */ /* 0x000fe200078e00a2 */
[----:B------:R-:W-:-:S03]  /*8250*/  PLOP3.LUT P0, PT, P0, PT, PT, 0x8, 0x80 ;  /* 0x000000000080781c */ /* 0x000fc6000070e170 */
[----:B------:R-:W-:Y:S01]  /*8260*/  FFMA.FTZ R119, R119, R132, R134 ;  /* 0x0000008477777223 */ /* 0x000fe20000010086 */
        /* <DEDUP_REMOVED lines=11> */
.L_x_1551:
        /* <DEDUP_REMOVED lines=13> */
.L_x_1553:
[----:B------:R-:W-:Y:S05]  /*83f0*/  BSYNC.RECONVERGENT B2 ;  /* 0x0000000000027941 */ /* 0x000fea0003800200 */
.L_x_1552:
        /* <DEDUP_REMOVED lines=49> */
[----:B------:R-:W-:-:S03]  /*8710*/  LOP3.LUT R152, R135, R152, R137, 0x96, !PT ;  /* 0x0000009887987212 */ /* 0x000fc600078e9689 */
[----:B------:R-:W-:Y:S02]  /*8720*/  VIADD R121, R146, 0xf1bbcdc8 ;  /* 0xf1bbcdc892797836 */ /* 0x000fe40000000000 */
[----:B------:R-:W-:-:S03]  /*8730*/  IMAD.WIDE.U32 R152, R152, -0x326172a9, RZ ;  /* 0xcd9e8d5798987825 */ /* 0x000fc600078e00ff */
[----:B------:R-:W-:Y:S01]  /*8740*/  LOP3.LUT R134, R121, R134, R155, 0x96, !PT ;  /* 0x0000008679867212 */ /* 0x000fe200078e969b */
[----:B------:R-:W-:Y:S01]  /*8750*/  IMAD.MOV.U32 R162, RZ, RZ, R152 ;  /* 0x000000ffffa27224 */ /* 0x000fe200078e0098 */
[----:B------:R-:W-:-:S03]  /*8760*/  IADD3 R121, PT, PT, R146, -0x700cb87f, RZ ;  /* 0x8ff3478192797810 */ /* 0x000fc60007ffe0ff */
[----:B------:R-:W-:Y:S01]  /*8770*/  IMAD.WIDE.U32 R134, R134, -0x2daee0ad, RZ ;  /* 0xd2511f5386867825 */ /* 0x000fe200078e00ff */
[----:B------:R-:W-:Y:S02]  /*8780*/  LOP3.LUT R130, R121, R154, R153, 0x96, !PT ;  /* 0x0000009a79827212 */ /* 0x000fe400078e9699 */
[----:B------:R-:W-:Y:S01]  /*8790*/  MOV R121, R122 ;  /* 0x0000007a00797202 */ /* 0x000fe20000000f00 */
[----:B------:R-:W-:Y:S01]  /*87a0*/  IMAD.MOV.U32 R122, RZ, RZ, R134 ;  /* 0x000000ffff7a7224 */ /* 0x000fe200078e0086 */
[----:B------:R-:W-:Y:S01]  /*87b0*/  LOP3.LUT R177, R177, R136, R135, 0x96, !PT ;  /* 0x00000088b1b17212 */ /* 0x000fe200078e9687 */
[----:B------:R-:W-:-:S07]  /*87c0*/  IMAD.MOV.U32 R134, RZ, RZ, RZ ;  /* 0x000000ffff867224 */ /* 0x000fce00078e00ff */
.L_x_1550:
[----:B------:R-:W-:Y:S05]  /*87d0*/  BSYNC.RECONVERGENT B1 ;  /* 0x0000000000017941 */ /* 0x000fea0003800200 */
.L_x_1549:
        /* <DEDUP_REMOVED lines=12> */
[----:B------:R-:W-:Y:S02]  /*88a0*/  FSEL R121, R135, RZ, !P0 ;  /* 0x000000ff87797208 */ /* 0x000fe40004000000 */
[----:B------:R-:W-:-:S03]  /*88b0*/  PLOP3.LUT P0, PT, P0, PT, PT, 0x8, 0x80 ;  /* 0x000000000080781c */ /* 0x000fc6000070e170 */
[----:B------:R-:W-:Y:S01]  /*88c0*/  FFMA.FTZ R121, R121, R104, R132 ;  /* 0x0000006879797223 */ /* 0x000fe20000010084 */
[----:B------:R-:W-:Y:S01]  /*88d0*/  IMAD.MOV.U32 R104, RZ, RZ, R162 ;  /* 0x000000ffff687224 */ /* 0x000fe200078e00a2 */
        /* <DEDUP_REMOVED lines=9> */
.L_x_1556:
        /* <DEDUP_REMOVED lines=13> */
.L_x_1558:
[----:B------:R-:W-:Y:S05]  /*8a40*/  BSYNC.RECONVERGENT B2 ;  /* 0x0000000000027941 */ /* 0x000fea0003800200 */
.L_x_1557:
        /* <DEDUP_REMOVED lines=56> */
[----:B------:R-:W-:-:S04]  /*8dd0*/  IMAD.WIDE.U32 R134, R135, -0x2daee0ad, RZ ;  /* 0xd2511f5387867825 */ /* 0x000fc800078e00ff */
[----:B------:R-:W-:Y:S01]  /*8de0*/  IMAD.MOV.U32 R104, RZ, RZ, R122 ;  /* 0x000000ffff687224 */ /* 0x000fe200078e007a */
[----:B------:R-:W-:Y:S01]  /*8df0*/  LOP3.LUT R177, R177, R152, R135, 0x96, !PT ;  /* 0x00000098b1b17212 */ /* 0x000fe200078e9687 */
[----:B------:R-:W-:Y:S01]  /*8e00*/  IMAD.MOV.U32 R136, RZ, RZ, RZ ;  /* 0x000000ffff887224 */ /* 0x000fe200078e00ff */
[----:B------:R-:W-:-:S07]  /*8e10*/  MOV R122, R134 ;  /* 0x00000086007a7202 */ /* 0x000fce0000000f00 */
.L_x_1555:
[----:B------:R-:W-:Y:S05]  /*8e20*/  BSYNC.RECONVERGENT B1 ;  /* 0x0000000000017941 */ /* 0x000fea0003800200 */
.L_x_1554:
        /* <DEDUP_REMOVED lines=14> */
[----:B------:R-:W-:Y:S02]  /*8f10*/  PRMT R132, R105, 0x7632, R132 ;  /* 0x0000763269847816 */ /* 0x000fe40000000084 */
[----:B------:R-:W-:Y:S01]  /*8f20*/  MOV R105, R162 ;  /* 0x000000a200697202 */ /* 0x000fe20000000f00 */
        /* <DEDUP_REMOVED lines=9> */
.L_x_1561:
        /* <DEDUP_REMOVED lines=13> */
.L_x_1563:
[----:B------:R-:W-:Y:S05]  /*9090*/  BSYNC.RECONVERGENT B2 ;  /* 0x0000000000027941 */ /* 0x000fea0003800200 */
.L_x_1562:
        /* <DEDUP_REMOVED lines=61> */
.L_x_1560:
[----:B------:R-:W-:Y:S05]  /*9470*/  BSYNC.RECONVERGENT B1 ;  /* 0x0000000000017941 */ /* 0x000fea0003800200 */
.L_x_1559:
        /* <DEDUP_REMOVED lines=25> */
.L_x_1566:
        /* <DEDUP_REMOVED lines=13> */
.L_x_1568:
[----:B------:R-:W-:Y:S05]  /*96e0*/  BSYNC.RECONVERGENT B2 ;  /* 0x0000000000027941 */ /* 0x000fea0003800200 */
.L_x_1567:
        /* <DEDUP_REMOVED lines=61> */
.L_x_1565:
[----:B------:R-:W-:Y:S05]  /*9ac0*/  BSYNC.RECONVERGENT B1 ;  /* 0x0000000000017941 */ /* 0x000fea0003800200 */
.L_x_1564:
        /* <DEDUP_REMOVED lines=8> */
[----:B------:R-:W-:Y:S02]  /*9b50*/  PRMT R106, R106, 0x7632, R106 ;  /* 0x000076326a6a7816 */ /* 0x000fe4000000006a */
[----:B------:R-:W-:Y:S01]  /*9b60*/  FSETP.GTU.FTZ.AND P3, PT, R105, R128, PT ;  /* 0x000000806900720b */ /* 0x000fe20003f7c000 */
[----:B------:R-:W-:Y:S01]  /*9b70*/  FMUL.FTZ R153, R153, R126 ;  /* 0x0000007e99997220 */ /* 0x000fe20000410000 */
[----:B------:R-:W-:-:S04]  /*9b80*/  IMAD.MOV.U32 R105, RZ, RZ, R162 ;  /* 0x000000ffff697224 */ /* 0x000fc800078e00a2 */
[----:B------:R-:W-:Y:S02]  /*9b90*/  FSEL R153, R153, RZ, !P3 ;  /* 0x000000ff99997208 */ /* 0x000fe40005800000 */
[----:B------:R-:W-:-:S03]  /*9ba0*/  PLOP3.LUT P3, PT, P3, PT, PT, 0x8, 0x80 ;  /* 0x000000000080781c */ /* 0x000fc60001f6e170 */
[----:B------:R-:W-:Y:S01]  /*9bb0*/  FFMA.FTZ R153, R153, R104, R132 ;  /* 0x0000006899997223 */ /* 0x000fe20000010084 */
[----:B------:R-:W-:Y:S01]  /*9bc0*/  HFMA2 R132, -RZ, RZ, 0, 1.1920928955078125e-07 ;  /* 0x00000002ff847431 */ /* 0x000fe200000001ff */
        /* <DEDUP_REMOVED lines=9> */
.L_x_1571:
        /* <DEDUP_REMOVED lines=13> */
.L_x_1573:
[----:B------:R-:W-:Y:S05]  /*9d30*/  BSYNC.RECONVERGENT B2 ;  /* 0x0000000000027941 */ /* 0x000fea0003800200 */
.L_x_1572:
        /* <DEDUP_REMOVED lines=61> */
.L_x_1570:
[----:B------:R-:W-:Y:S05]  /*a110*/  BSYNC.RECONVERGENT B1 ;  /* 0x0000000000017941 */ /* 0x000fea0003800200 */
.L_x_1569:
        /* <DEDUP_REMOVED lines=11> */
[----:B------:R-:W-:-:S02]  /*a1d0*/  FSETP.GTU.FTZ.AND P4, PT, R105, R128, PT ;  /* 0x000000806900720b */ /* 0x000fc40003f9c000 */
[----:B------:R-:W-:Y:S02]  /*a1e0*/  MOV R105, R162 ;  /* 0x000000a200697202 */ /* 0x000fe40000000f00 */
        /* <DEDUP_REMOVED lines=12> */
.L_x_1576:
        /* <DEDUP_REMOVED lines=13> */
.L_x_1578:
[----:B------:R-:W-:Y:S05]  /*a380*/  BSYNC.RECONVERGENT B2 ;  /* 0x0000000000027941 */ /* 0x000fea0003800200 */
.L_x_1577:
        /* <DEDUP_REMOVED lines=61> */
.L_x_1575:
[----:B------:R-:W-:Y:S05]  /*a760*/  BSYNC.RECONVERGENT B1 ;  /* 0x0000000000017941 */ /* 0x000fea0003800200 */
.L_x_1574:
[----:B------:R-:W-:Y:S01]  /*a770*/  I2FP.F32.U32 R105, R105 ;  /* 0x0000006900697245 */ /* 0x000fe20000201000 */
[----:B------:R-:W-:Y:S01]  /*a780*/  IMAD.U32 R104, R83, 0x10000, RZ ;  /* 0x0001000053687824 */ /* 0x000fe200078e00ff */
[----:B------:R-:W-:Y:S01]  /*a790*/  ISETP.NE.AND P6, PT, R136, 0x1, PT ;  /* 0x000000018800780c */ /* 0x000fe20003fc5270 */
[----:B------:R-:W-:Y:S01]  /*a7a0*/  BSSY.RECONVERGENT B1, `(.L_x_1579) ;  /* 0x0000063000017945 */ /* 0x000fe20003800200 */
[----:B------:R-:W-:Y:S01]  /*a7b0*/  SHF.L.U32 R106, R55, 0x10, RZ ;  /* 0x00000010376a7819 */ /* 0x000fe200000006ff */
[----:B------:R-:W-:Y:S01]  /*a7c0*/  FFMA.FTZ R105, R105, R124, 1.1641532182693481445e-10 ;  /* 0x2f00000069697423 */ /* 0x000fe2000001007c */
[----:B------:R-:W-:Y:S01]  /*a7d0*/  PRMT R134, R107, 0x7632, R134 ;  /* 0x000076326b867816 */ /* 0x000fe20000000086 */
[----:B------:R-:W-:-:S03]  /*a7e0*/  IMAD.MOV.U32 R132, RZ, RZ, 0x2 ;  /* 0x00000002ff847424 */ /* 0x000fc600078e00ff */
[----:B------:R-:W-:Y:S01]  /*a7f0*/  FSETP.GTU.FTZ.AND P5, PT, R105, R128, PT ;  /* 0x000000806900720b */ /* 0x000fe20003fbc000 */
[----:B------:R-:W-:-:S04]  /*a800*/  IMAD.U32 R105, R107, 0x10000, RZ ;  /* 0x000100006b697824 */ /* 0x000fc800078e00ff */
[----:B------:R-:W-:-:S04]  /*a810*/  FMUL.FTZ R105, R105, R118 ;  /* 0x0000007669697220 */ /* 0x000fc80000410000 */
[----:B------:R-:W-:-:S05]  /*a820*/  FMUL.FTZ R105, R105, R126 ;  /* 0x0000007e69697220 */ /* 0x000fca0000410000 */
        /* <DEDUP_REMOVED lines=13> */
.L_x_1581:
        /* <DEDUP_REMOVED lines=15> */
.L_x_1583:
[----:B------:R-:W-:Y:S05]  /*a9f0*/  BSYNC.RECONVERGENT B2 ;  /* 0x0000000000027941 */ /* 0x000fea0003800200 */
.L_x_1582:
        /* <DEDUP_REMOVED lines=11> */
[----:B------:R-:W-:Y:S02]  /*aab0*/  VIADD R107, R147, 0x76cf5d0a ;  /* 0x76cf5d0a936b7836 */ /* 0x000fe40000000000 */
[----:B------:R-:W-:-:S05]  /*aac0*/  IMAD.WIDE.U32 R170, R171, -0x2daee0ad, RZ ;  /* 0xd2511f53abaa7825 */ /* 0x000fca00078e00ff */
[----:B------:R-:W-:Y:S01]  /*aad0*/  LOP3.LUT R130, R107, R104, R171, 0x96, !PT ;  /* 0x000000686b827212 */ /* 0x000fe200078e96ab */
[C---:B------:R-:W-:Y:S01]  /*aae0*/  VIADD R107, R146.reuse, 0x3c6ef372 ;  /* 0x3c6ef372926b7836 */ /* 0x040fe20000000000 */
[----:B------:R-:W-:Y:S01]  /*aaf0*/  IADD3 R171, PT, PT, R146, -0x255992d5, RZ ;  /* 0xdaa66d2b92ab7810 */ /* 0x000fe20007ffe0ff */
[----:B------:R-:W-:-:S05]  /*ab00*/  IMAD.WIDE.U32 R104, R105, -0x326172a9, RZ ;  /* 0xcd9e8d5769687825 */ /* 0x000fca00078e00ff */
[----:B------:R-:W-:Y:S01]  /*ab10*/  LOP3.LUT R105, R107, R106, R105, 0x96, !PT ;  /* 0x0000006a6b697212 */ /* 0x000fe200078e9669 */
[----:B------:R-:W-:-:S05]  /*ab20*/  IMAD.WIDE.U32 R106, R130, -0x326172a9, RZ ;  /* 0xcd9e8d57826a7825 */ /* 0x000fca00078e00ff */
[----:B------:R-:W-:Y:S01]  /*ab30*/  LOP3.LUT R107, R171, R104, R107, 0x96, !PT ;  /* 0x00000068ab6b7212 */ /* 0x000fe200078e966b */
[----:B------:R-:W-:Y:S02]  /*ab40*/  VIADD R171, R147, 0x32370b8f ;  /* 0x32370b8f93ab7836 */ /* 0x000fe40000000000 */
[----:B------:R-:W-:-:S05]  /*ab50*/  IMAD.WIDE.U32 R104, R105, -0x2daee0ad, RZ ;  /* 0xd2511f5369687825 */ /* 0x000fca00078e00ff */
        /* <DEDUP_REMOVED lines=39> */
.L_x_1580:
[----:B------:R-:W-:Y:S05]  /*add0*/  BSYNC.RECONVERGENT B1 ;  /* 0x0000000000017941 */ /* 0x000fea0003800200 */
.L_x_1579:
[----:B------:R-:W-:Y:S02]  /*ade0*/  I2FP.F32.U32 R105, R105 ;  /* 0x0000006900697245 */ /* 0x000fe40000201000 */
[----:B------:R-:W-:Y:S02]  /*adf0*/  SHF.L.U32 R107, R134, 0x10, RZ ;  /* 0x00000010866b7819 */ /* 0x000fe400000006ff */
[----:B------:R-:W-:Y:S01]  /*ae00*/  PRMT R104, R55, 0x7632, R104 ;  /* 0x0000763237687816 */ /* 0x000fe20000000068 */
[----:B------:R-:W-:Y:S02]  /*ae10*/  FFMA.FTZ R105, R105, R124, 1.1641532182693481445e-10 ;  /* 0x2f00000069697423 */ /* 0x000fe4000001007c */
[----:B------:R-:W-:Y:S02]  /*ae20*/  FMUL.FTZ R107, R107, R118 ;  /* 0x000000766b6b7220 */ /* 0x000fe40000410000 */
[----:B------:R-:W-:Y:S01]  /*ae30*/  IMAD.U32 R106, R104, 0x10000, RZ ;  /* 0x00010000686a7824 */ /* 0x000fe200078e00ff */
[----:B------:R-:W-:Y:S01]  /*ae40*/  FSETP.GTU.FTZ.AND P6, PT, R105, R128, PT ;  /* 0x000000806900720b */ /* 0x000fe20003fdc000 */
[----:B------:R-:W-:Y:S01]  /*ae50*/  FMUL.FTZ R107, R107, R126 ;  /* 0x0000007e6b6b7220 */ /* 0x000fe20000410000 */
[----:B------:R-:W-:Y:S01]  /*ae60*/  IMAD.U32 R104, R48, 0x10000, RZ ;  /* 0x0001000030687824 */ /* 0x000fe200078e00ff */
[----:B------:R-:W-:-:S03]  /*ae70*/  F2FP.BF16.F32.PACK_AB R105, R137, R135 ;  /* 0x000000878969723e */ /* 0x000fc600000010ff */
[----:B------:R-:W-:Y:S02]  /*ae80*/  FSEL R107, R107, RZ, !P6 ;  /* 0x000000ff6b6b7208 */ /* 0x000fe40007000000 */
[----:B------:R-:W-:-:S03]  /*ae90*/  PLOP3.LUT P6, PT, P6, PT, PT, 0x8, 0x80 ;  /* 0x000000000080781c */ /* 0x000fc600037ce170 */
[----:B------:R-:W-:Y:S01]  /*aea0*/  FFMA.FTZ R171, R107, R104, R106 ;  /* 0x000000686bab7223 */ /* 0x000fe2000001006a */
[----:B------:R-:W-:Y:S02]  /*aeb0*/  F2FP.BF16.F32.PACK_AB R106, R155, R153 ;  /* 0x000000999b6a723e */ /* 0x000fe400000010ff */
[----:B------:R-:W-:Y:S02]  /*aec0*/  F2FP.BF16.F32.PACK_AB R104, R121, R119 ;  /* 0x000000777968723e */ /* 0x000fe400000010ff */
[----:B------:R-:W-:Y:S01]  /*aed0*/  F2FP.BF16.F32.PACK_AB R107, R171, R169 ;  /* 0x000000a9ab6b723e */ /* 0x000fe200000010ff */
[----:B------:R-:W-:Y:S06]  /*aee0*/  BRA `(.L_x_1584) ;  /* 0x0000003000a87947 */ /* 0x000fec0003800000 */
.L_x_1543:
[----:B------:R-:W-:Y:S01]  /*aef0*/  ISETP.NE.AND P0, PT, R132, 0x1, PT ;  /* 0x000000018400780c */ /* 0x000fe20003f05270 */
[----:B------:R-:W-:Y:S01]  /*af00*/  BSSY.RECONVERGENT B1, `(.L_x_1585) ;  /* 0x000005a000017945 */ /* 0x000fe20003800200 */
[----:B0-----:R-:W-:Y:S02]  /*af10*/  HFMA2 R134, -RZ, RZ, 0, 1.1920928955078125e-07 ;  /* 0x00000002ff867431 */ /* 0x001fe400000001ff */
[----:B------:R-:W-:Y:S02]  /*af20*/  IMAD.MOV.U32 R119, RZ, RZ, R162 ;  /* 0x000000ffff777224 */ /* 0x000fe400078e00a2 */
[----:B------:R-:W-:-:S07]  /*af30*/  IMAD.MOV.U32 R122, RZ, RZ, R124 ;  /* 0x000000ffff7a7224 */ /* 0x000fce00078e007c */
        /* <DEDUP_REMOVED lines=11> */
.L_x_1587:
        /* <DEDUP_REMOVED lines=13> */
.L_x_1589:
[----:B------:R-:W-:Y:S05]  /*b0c0*/  BSYNC.RECONVERGENT B2 ;  /* 0x0000000000027941 */ /* 0x000fea0003800200 */
.L_x_1588:
        /* <DEDUP_REMOVED lines=54> */
[----:B------:R-:W-:Y:S02]  /*b430*/  IMAD.MOV.U32 R162, RZ, RZ, R154 ;  /* 0x000000ffffa27224 */ /* 0x000fe400078e009a */
[----:B------:R-:W-:Y:S01]  /*b440*/  IMAD.WIDE.U32 R134, R134, -0x2daee0ad, RZ ;  /* 0xd2511f5386867825 */ /* 0x000fe200078e00ff */
[----:B------:R-:W-:Y:S02]  /*b450*/  LOP3.LUT R130, R119, R152, R155, 0x96, !PT ;  /* 0x0000009877827212 */ /* 0x000fe400078e969b */
[----:B------:R-:W-:Y:S01]  /*b460*/  MOV R119, R124 ;  /* 0x0000007c00777202 */ /* 0x000fe20000000f00 */
[----:B------:R-:W-:Y:S01]  /*b470*/  IMAD.MOV.U32 R122, RZ, RZ, R134 ;  /* 0x000000ffff7a7224 */ /* 0x000fe200078e0086 */
[----:B------:R-:W-:Y:S01]  /*b480*/  LOP3.LUT R177, R177, R136, R135, 0x96, !PT ;  /* 0x00000088b1b17212 */ /* 0x000fe200078e9687 */
[----:B------:R-:W-:-:S07]  /*b490*/  IMAD.MOV.U32 R134, RZ, RZ, RZ ;  /* 0x000000ffff867224 */ /* 0x000fce00078e00ff */
.L_x_1586:
[----:B------:R-:W-:Y:S05]  /*b4a0*/  BSYNC.RECONVERGENT B1 ;  /* 0x0000000000017941 */ /* 0x000fea0003800200 */
.L_x_1585:
[----:B------:R-:W0:Y:S01]  /*b4b0*/  LDC R128, c[0x0][0x404] ;  /* 0x00010100ff807b82 */ /* 0x000e220000000800 */
[----:B------:R-:W-:Y:S01]  /*b4c0*/  I2FP.F32.U32 R119, R119 ;  /* 0x0000007700777245 */ /* 0x000fe20000201000 */
[----:B------:R-:W-:Y:S01]  /*b4d0*/  IMAD.MOV.U32 R124, RZ, RZ, 0x2f800000 ;  /* 0x2f800000ff7c7424 */ /* 0x000fe200078e00ff */
[----:B-----5:R-:W-:Y:S01]  /*b4e0*/  SHF.L.U32 R121, R104, 0x10, RZ ;  /* 0x0000001068797819 */ /* 0x020fe200000006ff */
[----:B------:R-:W-:Y:S01]  /*b4f0*/  IMAD.U32 R132, R80, 0x10000, RZ ;  /* 0x0001000050847824 */ /* 0x000fe200078e00ff */
[----:B------:R-:W-:Y:S01]  /*b500*/  ISETP.NE.AND P1, PT, R134, 0x1, PT ;  /* 0x000000018600780c */ /* 0x000fe20003f25270 */
        /* <DEDUP_REMOVED lines=8> */
[----:B------:R-:W-:-:S04]  /*b590*/  MOV R121, R162 ;  /* 0x000000a200797202 */ /* 0x000fc80000000f00 */
        /* <DEDUP_REMOVED lines=14> */
.L_x_1592:
        /* <DEDUP_REMOVED lines=13> */
.L_x_1594:
[----:B------:R-:W-:Y:S05]  /*b750*/  BSYNC.RECONVERGENT B2 ;  /* 0x0000000000027941 */ /* 0x000fea0003800200 */
.L_x_1593:
        /* <DEDUP_REMOVED lines=48> */
[----:B------:R-:W-:-:S04]  /*ba60*/  IMAD.WIDE.U32 R136, R137, -0x2daee0ad, RZ ;  /* 0xd2511f5389887825 */ /* 0x000fc800078e00ff */
[----:B------:R-:W-:Y:S01]  /*ba70*/  IMAD.WIDE.U32 R154, R121, -0x326172a9, RZ ;  /* 0xcd9e8d57799a7825 */ /* 0x000fe200078e00ff */
[C---:B------:R-:W-:Y:S02]  /*ba80*/  IADD3 R121, PT, PT, R146.reuse, -0xe443238, RZ ;  /* 0xf1bbcdc892797810 */ /* 0x040fe40007ffe0ff */
[----:B------:R-:W-:Y:S02]  /*ba90*/  LOP3.LUT R152, R135, R152, R137, 0x96, !PT ;  /* 0x0000009887987212 */ /* 0x000fe400078e9689 */
[----:B------:R-:W-:Y:S01]  /*baa0*/  LOP3.LUT R134, R121, R134, R155, 0x96, !PT ;  /* 0x0000008679867212 */ /* 0x000fe200078e969b */
[----:B------:R-:W-:Y:S02]  /*bab0*/  VIADD R121, R146, 0x8ff34781 ;  /* 0x8ff3478192797836 */ /* 0x000fe40000000000 */
[----:B------:R-:W-:-:S04]  /*bac0*/  IMAD.WIDE.U32 R152, R152, -0x326172a9, RZ ;  /* 0xcd9e8d5798987825 */ /* 0x000fc800078e00ff */
[----:B------:R-:W-:Y:S01]  /*bad0*/  IMAD.WIDE.U32 R134, R134, -0x2daee0ad, RZ ;  /* 0xd2511f5386867825 */ /* 0x000fe200078e00ff */
[----:B------:R-:W-:Y:S02]  /*bae0*/  LOP3.LUT R130, R121, R154, R153, 0x96, !PT ;  /* 0x0000009a79827212 */ /* 0x000fe400078e9699 */
[----:B------:R-:W-:Y:S01]  /*baf0*/  MOV R162, R152 ;  /* 0x0000009800a27202 */ /* 0x000fe20000000f00 */
[----:B------:R-:W-:Y:S01]  /*bb00*/  IMAD.MOV.U32 R121, RZ, RZ, R122 ;  /* 0x000000ffff797224 */ /* 0x000fe200078e007a */
[----:B------:R-:W-:Y:S01]  /*bb10*/  LOP3.LUT R177, R177, R136, R135, 0x96, !PT ;  /* 0x00000088b1b17212 */ /* 0x000fe200078e9687 */
[----:B------:R-:W-:-:S07]  /*bb20*/  IMAD.MOV.U32 R122, RZ, RZ, R134 ;  /* 0x000000ffff7a7224 */ /* 0x000fce00078e0086 */
.L_x_1591:
[----:B------:R-:W-:Y:S05]  /*bb30*/  BSYNC.RECONVERGENT B1 ;  /* 0x0000000000017941 */ /* 0x000fea0003800200 */
.L_x_1590:
        /* <DEDUP_REMOVED lines=9> */
[----:B------:R-:W-:-:S04]  /*bbd0*/  FSETP.GTU.FTZ.AND P0, PT, R121, R128, PT ;  /* 0x000000807900720b */ /* 0x000fc80003f1c000 */
[----:B------:R-:W-:Y:S02]  /*bbe0*/  FSEL R121, R135, RZ, !P0 ;  /* 0x000000ff87797208 */ /* 0x000fe40004000000 */
[----:B------:R-:W-:-:S03]  /*bbf0*/  PLOP3.LUT P0, PT, P0, PT, PT, 0x8, 0x80 ;  /* 0x000000000080781c */ /* 0x000fc6000070e170 */
[----:B------:R-:W-:Y:S01]  /*bc00*/  FMUL.FTZ R121, R104, R121 ;  /* 0x0000007968797220 */ /* 0x000fe20000410000 */
        /* <DEDUP_REMOVED lines=10> */
.L_x_1597:
        /* <DEDUP_REMOVED lines=13> */
.L_x_1599:
[----:B------:R-:W-:Y:S05]  /*bd80*/  BSYNC.RECONVERGENT B2 ;  /* 0x0000000000027941 */ /* 0x000fea0003800200 */
.L_x_1598:
        /* <DEDUP_REMOVED lines=58> */
[----:B------:R-:W-:Y:S01]  /*c130*/  MOV R122, R134 ;  /* 0x00000086007a7202 */ /* 0x000fe20000000f00 */
[----:B------:R-:W-:Y:S01]  /*c140*/  IMAD.MOV.U32 R134, RZ, RZ, RZ ;  /* 0x000000ffff867224 */ /* 0x000fe200078e00ff */
[----:B------:R-:W-:-:S07]  /*c150*/  LOP3.LUT R177, R177, R152, R135, 0x96, !PT ;  /* 0x00000098b1b17212 */ /* 0x000fce00078e9687 */
.L_x_1596:
[----:B------:R-:W-:Y:S05]  /*c160*/  BSYNC.RECONVERGENT B1 ;  /* 0x0000000000017941 */ /* 0x000fea0003800200 */
.L_x_1595:
[----:B------:R-:W-:Y:S01]  /*c170*/  I2FP.F32.U32 R135, R104 ;  /* 0x0000006800877245 */ /* 0x000fe20000201000 */
[----:B------:R-:W-:Y:S01]  /*c180*/  IMAD.U32 R137, R105, 0x10000, RZ ;  /* 0x0001000069897824 */ /* 0x000fe200078e00ff */
[----:B------:R-:W-:Y:S01]  /*c190*/  ISETP.NE.AND P2, PT, R134, 0x1, PT ;  /* 0x000000018600780c */ /* 0x000fe20003f45270 */
[----:B------:R-:W-:Y:S01]  /*c1a0*/  BSSY.RECONVERGENT B1, `(.L_x_1600) ;  /* 0x0000060000017945 */ /* 0x000fe20003800200 */
[----:B------:R-:W-:Y:S01]  /*c1b0*/  SHF.L.U32 R104, R81, 0x10, RZ ;  /* 0x0000001051687819 */ /* 0x000fe200000006ff */
[----:B------:R-:W-:Y:S01]  /*c1c0*/  FFMA.FTZ R135, R135, R124, 1.1641532182693481445e-10 ;  /* 0x2f00000087877423 */ /* 0x000fe2000001007c */
[----:B------:R-:W-:Y:S01]  /*c1d0*/  FMUL.FTZ R137, R137, R118 ;  /* 0x0000007689897220 */ /* 0x000fe20000410000 */
[----:B------:R-:W-:Y:S01]  /*c1e0*/  PRMT R132, R105, 0x7632, R132 ;  /* 0x0000763269847816 */ /* 0x000fe20000000084 */
[----:B------:R-:W-:Y:S02]  /*c1f0*/  IMAD.MOV.U32 R136, RZ, RZ, 0x2 ;  /* 0x00000002ff887424 */ /* 0x000fe400078e00ff */
[----:B------:R-:W-:Y:S01]  /*c200*/  FSETP.GTU.FTZ.AND P1, PT, R135, R128, PT ;  /* 0x000000808700720b */ /* 0x000fe20003f3c000 */
[----:B------:R-:W-:Y:S01]  /*c210*/  FMUL.FTZ R135, R137, R126 ;  /* 0x0000007e89877220 */ /* 0x000fe20000410000 */
[----:B------:R-:W-:-:S04]  /*c220*/  IMAD.MOV.U32 R105, RZ, RZ, R162 ;  /* 0x000000ffff697224 */ /* 0x000fc800078e00a2 */
        /* <DEDUP_REMOVED lines=12> */
.L_x_1602:
        /* <DEDUP_REMOVED lines=13> */
.L_x_1604:
[----:B------:R-:W-:Y:S05]  /*c3c0*/  BSYNC.RECONVERGENT B2 ;  /* 0x0000000000027941 */ /* 0x000fea0003800200 */
.L_x_1603:
        /* <DEDUP_REMOVED lines=61> */
.L_x_1601:
[----:B------:R-:W-:Y:S05]  /*c7a0*/  BSYNC.RECONVERGENT B1 ;  /* 0x0000000000017941 */ /* 0x000fea0003800200 */
.L_x_1600:
[----:B------:R-:W-:Y:S01]  /*c7b0*/  I2FP.F32.U32 R105, R105 ;  /* 0x0000006900697245 */ /* 0x000fe20000201000 */
[----:B------:R-:W-:Y:S01]  /*c7c0*/  IMAD.U32 R104, R50, 0x10000, RZ ;  /* 0x0001000032687824 */ /* 0x000fe200078e00ff */
[----:B------:R-:W-:Y:S01]  /*c7d0*/  SHF.L.U32 R137, R132, 0x10, RZ ;  /* 0x0000001084897819 */ /* 0x000fe200000006ff */
[----:B------:R-:W-:Y:S01]  /*c7e0*/  BSSY.RECONVERGENT B1, `(.L_x_1605) ;  /* 0x000005f000017945 */ /* 0x000fe20003800200 */
[----:B------:R-:W-:Y:S01]  /*c7f0*/  ISETP.NE.AND P3, PT, R136, 0x1, PT ;  /* 0x000000018800780c */ /* 0x000fe20003f65270 */
[----:B------:R-:W-:Y:S01]  /*c800*/  FFMA.FTZ R105, R105, R124, 1.1641532182693481445e-10 ;  /* 0x2f00000069697423 */ /* 0x000fe2000001007c */
[----:B------:R-:W-:Y:S02]  /*c810*/  IMAD.MOV.U32 R132, RZ, RZ, 0x2 ;  /* 0x00000002ff847424 */ /* 0x000fe400078e00ff */
[----:B------:R-:W-:Y:S02]  /*c820*/  FMUL.FTZ R137, R137, R118 ;  /* 0x0000007689897220 */ /* 0x000fe40000410000 */
[----:B------:R-:W-:-:S02]  /*c830*/  FSETP.GTU.FTZ.AND P2, PT, R105, R128, PT ;  /* 0x000000806900720b */ /* 0x000fc40003f5c000 */
        /* <DEDUP_REMOVED lines=14> */
.L_x_1607:
        /* <DEDUP_REMOVED lines=13> */
.L_x_1609:
[----:B------:R-:W-:Y:S05]  /*c9f0*/  BSYNC.RECONVERGENT B2 ;  /* 0x0000000000027941 */ /* 0x000fea0003800200 */
.L_x_1608:
        /* <DEDUP_REMOVED lines=61> */
.L_x_1606:
[----:B------:R-:W-:Y:S05]  /*cdd0*/  BSYNC.RECONVERGENT B1 ;  /* 0x0000000000017941 */ /* 0x000fea0003800200 */
.L_x_1605:
        /* <DEDUP_REMOVED lines=24> */
.L_x_1612:
        /* <DEDUP_REMOVED lines=13> */
.L_x_1614:
[----:B------:R-:W-:Y:S05]  /*d030*/  BSYNC.RECONVERGENT B2 ;  /* 0x0000000000027941 */ /* 0x000fea0003800200 */
.L_x_1613:
        /* <DEDUP_REMOVED lines=61> */
.L_x_1611:
[----:B------:R-:W-:Y:S05]  /*d410*/  BSYNC.RECONVERGENT B1 ;  /* 0x0000000000017941 */ /* 0x000fea0003800200 */
.L_x_1610:
        /* <DEDUP_REMOVED lines=23> */
.L_x_1617:
        /* <DEDUP_REMOVED lines=13> */
.L_x_1619:
[----:B------:R-:W-:Y:S05]  /*d660*/  BSYNC.RECONVERGENT B2 ;  /* 0x0000000000027941 */ /* 0x000fea0003800200 */
.L_x_1618:
        /* <DEDUP_REMOVED lines=18> */
[----:B------:R-:W-:Y:S01]  /*d790*/  HFMA2 R106, -RZ, RZ, 0, 0 ;  /* 0x00000000ff6a7431 */ /* 0x000fe200000001ff */
        /* <DEDUP_REMOVED lines=35> */
[----:B------:R-:W-:-:S04]  /*d9d0*/  IMAD.WIDE.U32 R168, R169, -0x326172a9, RZ ;  /* 0xcd9e8d57a9a87825 */ /* 0x000fc800078e00ff */
[----:B------:R-:W-:Y:S01]  /*d9e0*/  IMAD.MOV.U32 R162, RZ, RZ, R168 ;  /* 0x000000ffffa27224 */ /* 0x000fe200078e00a8 */
[----:B------:R-:W-:Y:S01]  /*d9f0*/  LOP3.LUT R130, R171, R104, R169, 0x96, !PT ;  /* 0x00000068ab827212 */ /* 0x000fe200078e96a9 */
[----:B------:R-:W-:-:S05]  /*da00*/  IMAD.WIDE.U32 R104, R105, -0x2daee0ad, RZ ;  /* 0xd2511f5369687825 */ /* 0x000fca00078e00ff */
[----:B------:R-:W-:Y:S02]  /*da10*/  LOP3.LUT R177, R177, R170, R105, 0x96, !PT ;  /* 0x000000aab1b17212 */ /* 0x000fe400078e9669 */
[----:B------:R-:W-:Y:S01]  /*da20*/  MOV R105, R122 ;  /* 0x0000007a00697202 */ /* 0x000fe20000000f00 */
[----:B------:R-:W-:-:S07]  /*da30*/  IMAD.MOV.U32 R122, RZ, RZ, R104 ;  /* 0x000000ffff7a7224 */ /* 0x000fce00078e0068 */
.L_x_1616:
[----:B------:R-:W-:Y:S05]  /*da40*/  BSYNC.RECONVERGENT B1 ;  /* 0x0000000000017941 */ /* 0x000fea0003800200 */
.L_x_1615:
[----:B------:R-:W-:Y:S01]  /*da50*/  I2FP.F32.U32 R105, R105 ;  /* 0x0000006900697245 */ /* 0x000fe20000201000 */
[----:B------:R-:W-:Y:S01]  /*da60*/  BSSY.RECONVERGENT B1, `(.L_x_1620) ;  /* 0x0000064000017945 */ /* 0x000fe20003800200 */
[----:B------:R-:W-:Y:S01]  /*da70*/  ISETP.NE.AND P6, PT, R106, 0x1, PT ;  /* 0x000000016a00780c */ /* 0x000fe20003fc5270 */
[----:B------:R-:W-:Y:S01]  /*da80*/  IMAD.MOV.U32 R132, RZ, RZ, 0x2 ;  /* 0x00000002ff847424 */ /* 0x000fe200078e00ff */
[----:B------:R-:W-:Y:S01]  /*da90*/  SHF.L.U32 R104, R83, 0x10, RZ ;  /* 0x0000001053687819 */ /* 0x000fe200000006ff */
[----:B------:R-:W-:Y:S01]  /*daa0*/  FFMA.FTZ R105, R105, R124, 1.1641532182693481445e-10 ;  /* 0x2f00000069697423 */ /* 0x000fe2000001007c */
[----:B------:R-:W-:-:S04]  /*dab0*/  PRMT R134, R107, 0x7632, R134 ;  /* 0x000076326b867816 */ /* 0x000fc80000000086 */
[----:B------:R-:W-:Y:S01]  /*dac0*/  FSETP.GTU.FTZ.AND P5, PT, R105, R128, PT ;  /* 0x000000806900720b */ /* 0x000fe20003fbc000 */
[----:B------:R-:W-:-:S04]  /*dad0*/  IMAD.U32 R105, R107, 0x10000, RZ ;  /* 0x000100006b697824 */ /* 0x000fc800078e00ff */
[----:B------:R-:W-:-:S04]  /*dae0*/  FMUL.FTZ R105, R105, R118 ;  /* 0x0000007669697220 */ /* 0x000fc80000410000 */
[----:B------:R-:W-:-:S05]  /*daf0*/  FMUL.FTZ R105, R105, R126 ;  /* 0x0000007e69697220 */ /* 0x000fca0000410000 */
[----:B------:R-:W-:Y:S02]  /*db00*/  FSEL R169, R105, RZ, !P5 ;  /* 0x000000ff69a97208 */ /* 0x000fe40006800000 */
[----:B------:R-:W-:Y:S02]  /*db10*/  PLOP3.LUT P5, PT, P5, PT, PT, 0x8, 0x80 ;  /* 0x000000000080781c */ /* 0x000fe40002fae170 */
[----:B------:R-:W-:Y:S01]  /*db20*/  MOV R105, R162 ;  /* 0x000000a200697202 */ /* 0x000fe20000000f00 */
[----:B------:R-:W-:Y:S01]  /*db30*/  FMUL.FTZ R169, R104, R169 ;  /* 0x000000a968a97220 */ /* 0x000fe20000410000 */
[----:B------:R-:W-:Y:S09]  /*db40*/  @!P6 BRA `(.L_x_1621) ;  /* 0x000000040054e947 */ /* 0x000ff20003800000 */
[----:B------:R-:W-:-:S13]  /*db50*/  ISETP.NE.AND P6, PT, R106, 0x3, PT ;  /* 0x000000036a00780c */ /* 0x000fda0003fc5270 */
[----:B------:R-:W-:Y:S05]  /*db60*/  @!P6 BRA `(.L_x_1622) ;  /* 0x000000000018e947 */ /* 0x000fea0003800000 */
[----:B------:R-:W-:-:S13]  /*db70*/  ISETP.NE.AND P6, PT, R106, 0x2, PT ;  /* 0x000000026a00780c */ /* 0x000fda0003fc5270 */
[----:B------:R-:W-:Y:S01]  /*db80*/  @!P6 IMAD.MOV.U32 R132, RZ, RZ, 0x3 ;  /* 0x00000003ff84e424 */ /* 0x000fe200078e00ff */
[----:B------:R-:W-:Y:S01]  /*db90*/  @P6 IADD3 R132, PT, PT, R106, 0x1, RZ ;  /* 0x000000016a846810 */ /* 0x000fe20007ffe0ff */
[----:B------:R-:W-:Y:S01]  /*dba0*/  @!P6 IMAD.MOV.U32 R105, RZ, RZ, R177 ;  /* 0x000000ffff69e224 */ /* 0x000fe200078e00b1 */
[----:B------:R-:W-:Y:S01]  /*dbb0*/  @P6 MOV R105, R130 ;  /* 0x0000008200696202 */ /* 0x000fe20000000f00 */
[----:B------:R-:W-:Y:S06]  /*dbc0*/  BRA `(.L_x_1621) ;  /* 0x0000000400347947 */ /* 0x000fec0003800000 */
.L_x_1622:
        /* <DEDUP_REMOVED lines=15> */
.L_x_1624:
[----:B------:R-:W-:Y:S05]  /*dcc0*/  BSYNC.RECONVERGENT B2 ;  /* 0x0000000000027941 */ /* 0x000fea0003800200 */
.L_x_1623:
[----:B------:R-:W-:Y:S01]  /*dcd0*/  LOP3.LUT R106, R112, R171, R147, 0x96, !PT ;  /* 0x000000ab706a7212 */ /* 0x000fe200078e9693 */
[----:B------:R-:W-:Y:S01]  /*dce0*/  IMAD.WIDE.U32 R104, R5, -0x326172a9, RZ ;  /* 0xcd9e8d5705687825 */ /* 0x000fe200078e00ff */
[----:B------:R-:W-:-:S03]  /*dcf0*/  IADD3 R171, PT, PT, R146, -0x61c88647, RZ ;  /* 0x9e3779b992ab7810 */ /* 0x000fc60007ffe0ff */
[----:B------:R-:W-:Y:S01]  /*dd00*/  IMAD.WIDE.U32 R106, R106, -0x326172a9, RZ ;  /* 0xcd9e8d576a6a7825 */ /* 0x000fe200078e00ff */
[----:B------:R-:W-:-:S03]  /*dd10*/  LOP3.LUT R105, R3, R105, R146, 0x96, !PT ;  /* 0x0000006903697212 */ /* 0x000fc600078e9692 */
[----:B------:R-:W-:Y:S01]  /*dd20*/  VIADD R177, R147, 0x96a522ad ;  /* 0x96a522ad93b17836 */ /* 0x000fe20000000000 */
[----:B------:R-:W-:Y:S01]  /*dd30*/  LOP3.LUT R171, R171, R104, R107, 0x96, !PT ;  /* 0x00000068abab7212 */ /* 0x000fe200078e966b */
[----:B------:R-:W-:Y:S02]  /*dd40*/  VIADD R107, R147, 0xbb67ae85 ;  /* 0xbb67ae85936b7836 */ /* 0x000fe40000000000 */
[----:B------:R-:W-:-:S04]  /*dd50*/  IMAD.WIDE.U32 R104, R105, -0x2daee0ad, RZ ;  /* 0xd2511f5369687825 */ /* 0x000fc800078e00ff */
[----:B------:R-:W-:Y:S01]  /*dd60*/  IMAD.MOV.U32 R132, RZ, RZ, RZ ;  /* 0x000000ffff847224 */ /* 0x000fe200078e00ff */
[----:B------:R-:W-:Y:S01]  /*dd70*/  LOP3.LUT R105, R107, R170, R105, 0x96, !PT ;  /* 0x000000aa6b697212 */ /* 0x000fe200078e9669 */
[----:B------:R-:W-:Y:S01]  /*dd80*/  IMAD.WIDE.U32 R170, R171, -0x2daee0ad, RZ ;  /* 0xd2511f53abaa7825 */ /* 0x000fe200078e00ff */
[----:B------:R-:W-:-:S04]  /*dd90*/  IADD3 R107, PT, PT, R147, 0x76cf5d0a, RZ ;  /* 0x76cf5d0a936b7810 */ /* 0x000fc80007ffe0ff */
        /* <DEDUP_REMOVED lines=9> */
[----:B------:R-:W-:Y:S02]  /*de30*/  LOP3.LUT R171, R171, R170, R105, 0x96, !PT ;  /* 0x000000aaabab7212 */ /* 0x000fe400078e9669 */
[----:B------:R-:W-:-:S03]  /*de40*/  IADD3 R105, PT, PT, R146, 0x78dde6e4, RZ ;  /* 0x78dde6e492697810 */ /* 0x000fc60007ffe0ff */
        /* <DEDUP_REMOVED lines=32> */
[----:B------:R-:W-:Y:S01]  /*e050*/  IMAD.WIDE.U32 R104, R105, -0x2daee0ad, RZ ;  /* 0xd2511f5369687825 */ /* 0x000fe200078e00ff */
[----:B------:R-:W-:-:S04]  /*e060*/  MOV R162, R106 ;  /* 0x0000006a00a27202 */ /* 0x000fc80000000f00 */
[----:B------:R-:W-:Y:S01]  /*e070*/  LOP3.LUT R177, R177, R170, R105, 0x96, !PT ;  /* 0x000000aab1b17212 */ /* 0x000fe200078e9669 */
[----:B------:R-:W-:Y:S01]  /*e080*/  IMAD.MOV.U32 R105, RZ, RZ, R122 ;  /* 0x000000ffff697224 */ /* 0x000fe200078e007a */
[----:B------:R-:W-:-:S07]  /*e090*/  MOV R122, R104 ;  /* 0x00000068007a7202 */ /* 0x000fce0000000f00 */
.L_x_1621:
[----:B------:R-:W-:Y:S05]  /*e0a0*/  BSYNC.RECONVERGENT B1 ;  /* 0x0000000000017941 */ /* 0x000fea0003800200 */
.L_x_1620:
        /* <DEDUP_REMOVED lines=14> */
.L_x_1584:
        /* <DEDUP_REMOVED lines=11> */
[----:B------:R-:W-:Y:S02]  /*e240*/  LOP3.LUT R124, R124, R126, R187, 0xfe, !PT ;  /* 0x0000007e7c7c7212 */ /* 0x000fe400078efebb */
[----:B------:R-:W-:Y:S02]  /*e250*/  LOP3.LUT R187, R189, R186, RZ, 0xfc, !PT ;  /* 0x000000babdbb7212 */ /* 0x000fe400078efcff */
[----:B------:R-:W-:Y:S01]  /*e260*/  SEL R189, RZ, 0x1, !P6 ;  /* 0x00000001ffbd7807 */ /* 0x000fe20007000000 */
[----:B0-----:R-:W-:-:S03]  /*e270*/  IMAD.WIDE.U32 R182, R120, 0x10, R182 ;  /* 0x0000001078b67825 */ /* 0x001fc600078e00b6 */
[----:B------:R-:W-:Y:S02]  /*e280*/  LOP3.LUT R186, R124, R189, RZ, 0xfc, !PT ;  /* 0x000000bd7cba7212 */ /* 0x000fe400078efcff */
[----:B------:R2:W-:Y:S01]  /*e290*/  STG.E.128 desc[UR6][R182.64], R104 ;  /* 0x00000068b6007986 */ /* 0x0005e2000c101d06 */
[----:B------:R-:W-:Y:S01]  /*e2a0*/  MOV R124, R122 ;  /* 0x0000007a007c7202 */ /* 0x000fe20000000f00 */
[----:B-1----:R-:W-:-:S04]  /*e2b0*/  IMAD.WIDE.U32 R184, R120, 0x8, R184 ;  /* 0x0000000878b87825 */ /* 0x002fc800078e00b8 */
[----:B------:R-:W-:Y:S01]  /*e2c0*/  VIADD R120, R120, 0x100 ;  /* 0x0000010078787836 */ /* 0x000fe20000000000 */
[----:B------:R2:W-:Y:S06]  /*e2d0*/  STG.E.64 desc[UR6][R184.64], R186 ;  /* 0x000000bab8007986 */ /* 0x0005ec000c101b06 */
.L_x_1542:
[----:B------:R-:W-:Y:S05]  /*e2e0*/  BSYNC.RECONVERGENT B0 ;  /* 0x0000000000007941 */ /* 0x000fea0003800200 */
.L_x_1541:
[----:B------:R-:W-:Y:S01]  /*e2f0*/  ISETP.GE.U32.AND P0, PT, R0, 0x300, PT ;  /* 0x000003000000780c */ /* 0x000fe20003f06070 */
[----:B------:R-:W-:Y:S01]  /*e300*/  BSSY.RECONVERGENT B0, `(.L_x_1625) ;  /* 0x0000681000007945 */ /* 0x000fe20003800200 */
[----:B------:R-:W-:-:S11]  /*e310*/  LOP3.LUT R113, R113, 0xffffffef, RZ, 0xc0, !PT ;  /* 0xffffffef71717812 */ /* 0x000fd600078ec0ff */
[----:B------:R-:W-:Y:S01]  /*e320*/  @P0 LOP3.LUT R113, R113, 0x10, RZ, 0xfc, !PT ;  /* 0x0000001071710812 */ /* 0x000fe200078efcff */
[----:B------:R-:W-:Y:S06]  /*e330*/  @!P0 BRA `(.L_x_1626) ;  /* 0x0000006400f48947 */ /* 0x000fec0003800000 */
[----:B------:R-:W-:Y:S01]  /*e340*/  ISETP.NE.U32.AND P0, PT, RZ, UR8, PT ;  /* 0x00000008ff007c0c */ /* 0x000fe2000bf05070 */
[----:B0-2---:R-:W0:Y:S03]  /*e350*/  LDC.64 R104, c[0x0][0x390] ;  /* 0x0000e400ff687b82 */ /* 0x005e260000000a00 */
[----:B------:R-:W-:-:S13]  /*e360*/  ISETP.NE.AND.EX P0, PT, RZ, UR9, PT, P0 ;  /* 0x00000009ff007c0c */ /* 0x000fda000bf05300 */
[----:B------:R-:W1:Y:S01]  /*e370*/  @P0 LDC.64 R106, c[0x0][0x3a0] ;  /* 0x0000e800ff6a0b82 */ /* 0x000e620000000a00 */
[----:B0-----:R-:W-:-:S04]  /*e380*/  IMAD.WIDE.U32 R104, R120, 0x10, R104 ;  /* 0x0000001078687825 */ /* 0x001fc800078e0068 */
[----:B-1----:R-:W-:Y:S02]  /*e390*/  @P0 IMAD.WIDE.U32 R122, R120, 0x10, R106 ;  /* 0x00000010787a0825 */ /* 0x002fe400078e006a */
[----:B------:R-:W5:Y:S04]  /*e3a0*/  LDG.E.128 R104, desc[UR6][R104.64] ;  /* 0x0000000668687981 */ /* 0x000f68000c1e1d00 */
[----:B------:R0:W5:Y:S01]  /*e3b0*/  @P0 LDG.E.128 R52, desc[UR6][R122.64] ;  /* 0x000000067a340981 */ /* 0x000162000c1e1d00 */
[----:B------:R-:W-:Y:S05]  /*e3c0*/  @!P0 BRA `(.L_x_1627) ;  /* 0x0000003000d88947 */ /* 0x000fea0003800000 */
[----:B------:R-:W-:Y:S01]  /*e3d0*/  ISETP.NE.AND P0, PT, R132, 0x1, PT ;  /* 0x000000018400780c */ /* 0x000fe20003f05270 */
[----:B------:R-:W-:Y:S01]  /*e3e0*/  BSSY.RECONVERGENT B1, `(.L_x_1628) ;  /* 0x0000059000017945 */ /* 0x000fe20003800200 */
[----:B------:R-:W-:Y:S02]  /*e3f0*/  HFMA2 R136, -RZ, RZ, 0, 1.1920928955078125e-07 ;  /* 0x00000002ff887431 */ /* 0x000fe400000001ff */
[----:B0-----:R-:W-:Y:S01]  /*e400*/  IMAD.MOV.U32 R123, RZ, RZ, R162 ;  /* 0x000000ffff7b7224 */ /* 0x001fe200078e00a2 */
[----:B------:R-:W-:-:S08]  /*e410*/  MOV R122, R124 ;  /* 0x0000007c007a7202 */ /* 0x000fd00000000f00 */
        /* <DEDUP_REMOVED lines=11> */
.L_x_1630:
        /* <DEDUP_REMOVED lines=13> */
.L_x_1632:
[----:B------:R-:W-:Y:S05]  /*e5a0*/  BSYNC.RECONVERGENT B2 ;  /* 0x0000000000027941 */ /* 0x000fea0003800200 */
.L_x_1631:
        /* <DEDUP_REMOVED lines=52> */
[----:B------:R-:W-:Y:S01]  /*e8f0*/  IMAD.WIDE.U32 R156, R125, -0x326172a9, RZ ;  /* 0xcd9e8d577d9c7825 */ /* 0x000fe200078e00ff */
[----:B------:R-:W-:Y:S02]  /*e900*/  IADD3 R125, PT, PT, R146, -0x700cb87f, RZ ;  /* 0x8ff34781927d7810 */ /* 0x000fe40007ffe0ff */
[----:B------:R-:W-:Y:S02]  /*e910*/  LOP3.LUT R123, R123, R122, R141, 0x96, !PT ;  /* 0x0000007a7b7b7212 */ /* 0x000fe400078e968d */
[----:B------:R-:W-:Y:S02]  /*e920*/  LOP3.LUT R130, R125, R140, R157, 0x96, !PT ;  /* 0x0000008c7d827212 */ /* 0x000fe400078e969d */
[----:B------:R-:W-:Y:S01]  /*e930*/  MOV R162, R156 ;  /* 0x0000009c00a27202 */ /* 0x000fe20000000f00 */
[----:B------:R-:W-:-:S05]  /*e940*/  IMAD.WIDE.U32 R122, R123, -0x2daee0ad, RZ ;  /* 0xd2511f537b7a7825 */ /* 0x000fca00078e00ff */
[----:B------:R-:W-:Y:S01]  /*e950*/  LOP3.LUT R177, R177, R138, R123, 0x96, !PT ;  /* 0x0000008ab1b17212 */ /* 0x000fe200078e967b */
[----:B------:R-:W-:-:S07]  /*e960*/  IMAD.MOV.U32 R123, RZ, RZ, R124 ;  /* 0x000000ffff7b7224 */ /* 0x000fce00078e007c */
.L_x_1629:
[----:B------:R-:W-:Y:S05]  /*e970*/  BSYNC.RECONVERGENT B1 ;  /* 0x0000000000017941 */ /* 0x000fea0003800200 */
.L_x_1628:
[----:B------:R-:W0:Y:S01]  /*e980*/  LDC R126, c[0x0][0x408] ;  /* 0x00010200ff7e7b82 */ /* 0x000e220000000800 */
[----:B------:R-:W-:Y:S01]  /*e990*/  I2FP.F32.U32 R123, R123 ;  /* 0x0000007b007b7245 */ /* 0x000fe20000201000 */
[----:B------:R-:W-:Y:S01]  /*e9a0*/  IMAD.MOV.U32 R124, RZ, RZ, 0x2f800000 ;  /* 0x2f800000ff7c7424 */ /* 0x000fe200078e00ff */
[----:B-----5:R-:W-:Y:S01]  /*e9b0*/  SHF.L.U32 R125, R104, 0x10, RZ ;  /* 0x00000010687d7819 */ /* 0x020fe200000006ff */
[----:B------:R-:W-:Y:S01]  /*e9c0*/  IMAD.U32 R132, R68, 0x10000, RZ ;  /* 0x0001000044847824 */ /* 0x000fe200078e00ff */
[----:B------:R-:W-:Y:S01]  /*e9d0*/  ISETP.NE.AND P1, PT, R136, 0x1, PT ;  /* 0x000000018800780c */ /* 0x000fe20003f25270 */
[----:B------:R-:W-:Y:S01]  /*e9e0*/  FFMA.FTZ R123, R123, R124, 1.1641532182693481445e-10 ;  /* 0x2f0000007b7b7423 */ /* 0x000fe2000001007c */
[----:B------:R-:W-:Y:S01]  /*e9f0*/  SHF.L.U32 R134, R52, 0x10, RZ ;  /* 0x0000001034867819 */ /* 0x000fe200000006ff */
        /* <DEDUP_REMOVED lines=8> */
[----:B------:R-:W-:Y:S02]  /*ea80*/  PLOP3.LUT P0, PT, P0, PT, PT, 0x8, 0x80 ;  /* 0x000000000080781c */ /* 0x000fe4000070e170 */
[----:B------:R-:W-:Y:S01]  /*ea90*/  MOV R125, R162 ;  /* 0x000000a2007d7202 */ /* 0x000fe20000000f00 */
[----:B------:R-:W-:Y:S01]  /*eaa0*/  FFMA.FTZ R123, R123, R132, R134 ;  /* 0x000000847b7b7223 */ /* 0x000fe20000010086 */
[----:B------:R-:W-:-:S09]  /*eab0*/  IMAD.MOV.U32 R134, RZ, RZ, 0x2 ;  /* 0x00000002ff867424 */ /* 0x000fd200078e00ff */
[----:B------:R-:W-:Y:S01]  /*eac0*/  @P0 LOP3.LUT R113, R113, 0x2, RZ, 0xfc, !PT ;  /* 0x0000000271710812 */ /* 0x000fe200078efcff */
[----:B------:R-:W-:Y:S06]  /*ead0*/  @!P1 BRA `(.L_x_1634) ;  /* 0x00000004004c9947 */ /* 0x000fec0003800000 */
        /* <DEDUP_REMOVED lines=8> */
.L_x_1635:
        /* <DEDUP_REMOVED lines=8> */
[----:B------:R-:W-:Y:S01]  /*ebe0*/  @!P0 IADD3 R125, PT, PT, R112, 0x1, RZ ;  /* 0x00000001707d8810 */ /* 0x000fe20007ffe0ff */
[----:B------:R-:W-:-:S03]  /*ebf0*/  @!P0 IMAD.MOV.U32 R3, RZ, RZ, RZ ;  /* 0x000000ffff038224 */ /* 0x000fc600078e00ff */
[----:B------:R-:W-:-:S13]  /*ec00*/  ISETP.NE.AND P1, PT, R5, RZ, !P0 ;  /* 0x000000ff0500720c */ /* 0x000fda0004725270 */
[----:B------:R-:W-:-:S05]  /*ec10*/  @P1 IMAD.MOV R125, RZ, RZ, R112 ;  /* 0x000000ffff7d1224 */ /* 0x000fca00078e0270 */
[----:B------:R-:W-:-:S07]  /*ec20*/  @!P0 MOV R112, R125 ;  /* 0x0000007d00708202 */ /* 0x000fce0000000f00 */
.L_x_1637:
[----:B------:R-:W-:Y:S05]  /*ec30*/  BSYNC.RECONVERGENT B2 ;  /* 0x0000000000027941 */ /* 0x000fea0003800200 */
.L_x_1636:
        /* <DEDUP_REMOVED lines=9> */
[----:B------:R-:W-:-:S03]  /*ecd0*/  IMAD.MOV.U32 R134, RZ, RZ, RZ ;  /* 0x000000ffff867224 */ /* 0x000fc600078e00ff */
[----:B------:R-:W-:Y:S01]  /*ece0*/  LOP3.LUT R139, R139, R140, R157, 0x96, !PT ;  /* 0x0000008c8b8b7212 */ /* 0x000fe200078e969d */
[----:B------:R-:W-:Y:S01]  /*ecf0*/  IMAD.WIDE.U32 R140, R125, -0x2daee0ad, RZ ;  /* 0xd2511f537d8c7825 */ /* 0x000fe200078e00ff */
[----:B------:R-:W-:-:S04]  /*ed00*/  IADD3 R125, PT, PT, R147, 0x76cf5d0a, RZ ;  /* 0x76cf5d0a937d7810 */ /* 0x000fc80007ffe0ff */
[----:B------:R-:W-:Y:S01]  /*ed10*/  LOP3.LUT R130, R125, R156, R141, 0x96, !PT ;  /* 0x0000009c7d827212 */ /* 0x000fe200078e968d */
[----:B------:R-:W-:Y:S01]  /*ed20*/  IMAD.WIDE.U32 R156, R139, -0x326172a9, RZ ;  /* 0xcd9e8d578b9c7825 */ /* 0x000fe200078e00ff */
[----:B------:R-:W-:-:S03]  /*ed30*/  IADD3 R141, PT, PT, R146, -0x255992d5, RZ ;  /* 0xdaa66d2b928d7810 */ /* 0x000fc60007ffe0ff */
[----:B------:R-:W-:-:S05]  /*ed40*/  VIADD R125, R146, 0x3c6ef372 ;  /* 0x3c6ef372927d7836 */ /* 0x000fca0000000000 */
        /* <DEDUP_REMOVED lines=36> */
[----:B------:R-:W-:Y:S02]  /*ef90*/  LOP3.LUT R138, R125, R138, R159, 0x96, !PT ;  /* 0x0000008a7d8a7212 */ /* 0x000fe400078e969f */
[----:B------:R-:W-:Y:S02]  /*efa0*/  IADD3 R125, PT, PT, R146, -0x700cb87f, RZ ;  /* 0x8ff34781927d7810 */ /* 0x000fe40007ffe0ff */
[----:B------:R-:W-:Y:S01]  /*efb0*/  MOV R162, R156 ;  /* 0x0000009c00a27202 */ /* 0x000fe20000000f00 */
[----:B------:R-:W-:Y:S01]  /*efc0*/  IMAD.WIDE.U32 R138, R138, -0x2daee0ad, RZ ;  /* 0xd2511f538a8a7825 */ /* 0x000fe200078e00ff */
[----:B------:R-:W-:-:S03]  /*efd0*/  LOP3.LUT R130, R125, R158, R157, 0x96, !PT ;  /* 0x0000009e7d827212 */ /* 0x000fc600078e969d */
[----:B------:R-:W-:Y:S01]  /*efe0*/  IMAD.MOV.U32 R125, RZ, RZ, R122 ;  /* 0x000000ffff7d7224 */ /* 0x000fe200078e007a */
[----:B------:R-:W-:Y:S02]  /*eff0*/  LOP3.LUT R177, R177, R140, R139, 0x96, !PT ;  /* 0x0000008cb1b17212 */ /* 0x000fe400078e968b */
[----:B------:R-:W-:-:S07]  /*f000*/  MOV R122, R138 ;  /* 0x0000008a007a7202 */ /* 0x000fce0000000f00 */
.L_x_1634:
[----:B------:R-:W-:Y:S05]  /*f010*/  BSYNC.RECONVERGENT B1 ;  /* 0x0000000000017941 */ /* 0x000fea0003800200 */
.L_x_1633:
[----:B------:R-:W-:Y:S01]  /*f020*/  I2FP.F32.U32 R125, R125 ;  /* 0x0000007d007d7245 */ /* 0x000fe20000201000 */
[----:B------:R-:W-:Y:S01]  /*f030*/  BSSY.RECONVERGENT B1, `(.L_x_1638) ;  /* 0x0000063000017945 */ /* 0x000fe20003800200 */
[----:B------:R-:W-:Y:S01]  /*f040*/  SHF.L.U32 R139, R104, 0x10, RZ ;  /* 0x00000010688b7819 */ /* 0x000fe200000006ff */
[----:B------:R-:W-:Y:S01]  /*f050*/  IMAD.MOV.U32 R136, RZ, RZ, 0x2 ;  /* 0x00000002ff887424 */ /* 0x000fe200078e00ff */
[----:B------:R-:W-:Y:S01]  /*f060*/  ISETP.NE.AND P1, PT, R134, 0x1, PT ;  /* 0x000000018600780c */ /* 0x000fe20003f25270 */
[----:B------:R-:W-:Y:S01]  /*f070*/  FFMA.FTZ R125, R125, R124, 1.1641532182693481445e-10 ;  /* 0x2f0000007d7d7423 */ /* 0x000fe2000001007c */
[----:B------:R-:W-:Y:S01]  /*f080*/  PRMT R104, R52, 0x7632, R104 ;  /* 0x0000763234687816 */ /* 0x000fe20000000068 */
[----:B------:R-:W-:-:S03]  /*f090*/  FMUL.FTZ R139, R139, R118 ;  /* 0x000000768b8b7220 */ /* 0x000fc60000410000 */
[----:B------:R-:W-:Y:S01]  /*f0a0*/  FSETP.GTU.FTZ.AND P0, PT, R125, R128, PT ;  /* 0x000000807d00720b */ /* 0x000fe20003f1c000 */
[----:B------:R-:W-:Y:S01]  /*f0b0*/  FMUL.FTZ R139, R139, R126 ;  /* 0x0000007e8b8b7220 */ /* 0x000fe20000410000 */
[----:B------:R-:W-:Y:S01]  /*f0c0*/  IMAD.U32 R132, R104, 0x10000, RZ ;  /* 0x0001000068847824 */ /* 0x000fe200078e00ff */
[----:B------:R-:W-:-:S03]  /*f0d0*/  SHF.L.U32 R104, R46, 0x10, RZ ;  /* 0x000000102e687819 */ /* 0x000fc600000006ff */
        /* <DEDUP_REMOVED lines=13> */
.L_x_1640:
        /* <DEDUP_REMOVED lines=13> */
.L_x_1642:
[----:B------:R-:W-:Y:S05]  /*f280*/  BSYNC.RECONVERGENT B2 ;  /* 0x0000000000027941 */ /* 0x000fea0003800200 */
.L_x_1641:
        /* <DEDUP_REMOVED lines=57> */
[----:B------:R-:W-:Y:S01]  /*f620*/  IMAD.WIDE.U32 R138, R139, -0x2daee0ad, RZ ;  /* 0xd2511f538b8a7825 */ /* 0x000fe200078e00ff */
[----:B------:R-:W-:-:S04]  /*f630*/  MOV R162, R140 ;  /* 0x0000008c00a27202 */ /* 0x000fc80000000f00 */
[----:B------:R-:W-:Y:S02]  /*f640*/  LOP3.LUT R177, R177, R156, R139, 0x96, !PT ;  /* 0x0000009cb1b17212 */ /* 0x000fe400078e968b */
[----:B------:R-:W-:-:S07]  /*f650*/  MOV R122, R138 ;  /* 0x0000008a007a7202 */ /* 0x000fce0000000f00 */
.L_x_1639:
[----:B------:R-:W-:Y:S05]  /*f660*/  BSYNC.RECONVERGENT B1 ;  /* 0x0000000000017941 */ /* 0x000fea0003800200 */
.L_x_1638:
[----:B------:R-:W-:Y:S01]  /*f670*/  I2FP.F32.U32 R139, R104 ;  /* 0x00000068008b7245 */ /* 0x000fe20000201000 */
[----:B------:R-:W-:Y:S01]  /*f680*/  IMAD.U32 R104, R69, 0x10000, RZ ;  /* 0x0001000045687824 */ /* 0x000fe200078e00ff */
[----:B------:R-:W-:Y:S01]  /*f690*/  SHF.L.U32 R141, R105, 0x10, RZ ;  /* 0x00000010698d7819 */ /* 0x000fe200000006ff */
[----:B------:R-:W-:Y:S01]  /*f6a0*/  BSSY.RECONVERGENT B1, `(.L_x_1643) ;  /* 0x0000061000017945 */ /* 0x000fe20003800200 */
[----:B------:R-:W-:Y:S01]  /*f6b0*/  ISETP.NE.AND P2, PT, R136, 0x1, PT ;  /* 0x000000018800780c */ /* 0x000fe20003f45270 */
[----:B------:R-:W-:Y:S01]  /*f6c0*/  FFMA.FTZ R139, R139, R124, 1.1641532182693481445e-10 ;  /* 0x2f0000008b8b7423 */ /* 0x000fe2000001007c */
[----:B------:R-:W-:Y:S01]  /*f6d0*/  SHF.L.U32 R132, R53, 0x10, RZ ;  /* 0x0000001035847819 */ /* 0x000fe200000006ff */
[----:B------:R-:W-:Y:S01]  /*f6e0*/  FMUL.FTZ R141, R141, R118 ;  /* 0x000000768d8d7220 */ /* 0x000fe20000410000 */
[----:B------:R-:W-:Y:S02]  /*f6f0*/  IMAD.MOV.U32 R134, RZ, RZ, 0x2 ;  /* 0x00000002ff867424 */ /* 0x000fe400078e00ff */
[----:B------:R-:W-:Y:S01]  /*f700*/  FSETP.GTU.FTZ.AND P1, PT, R139, R128, PT ;  /* 0x000000808b00720b */ /* 0x000fe20003f3c000 */
[----:B------:R-:W-:-:S05]  /*f710*/  FMUL.FTZ R141, R141, R126 ;  /* 0x0000007e8d8d7220 */ /* 0x000fca0000410000 */
        /* <DEDUP_REMOVED lines=14> */
.L_x_1645:
        /* <DEDUP_REMOVED lines=13> */
.L_x_1647:
[----:B------:R-:W-:Y:S05]  /*f8d0*/  BSYNC.RECONVERGENT B2 ;  /* 0x0000000000027941 */ /* 0x000fea0003800200 */
.L_x_1646:
        /* <DEDUP_REMOVED lines=61> */
.L_x_1644:
[----:B------:R-:W-:Y:S05]  /*fcb0*/  BSYNC.RECONVERGENT B1 ;  /* 0x0000000000017941 */ /* 0x000fea0003800200 */
.L_x_1643:
        /* <DEDUP_REMOVED lines=11> */
[----:B------:R-:W-:Y:S02]  /*fd70*/  SHF.L.U32 R104, R45, 0x10, RZ ;  /* 0x000000102d687819 */ /* 0x000fe400000006ff */
        /* <DEDUP_REMOVED lines=13> */
.L_x_1650:
        /* <DEDUP_REMOVED lines=13> */
.L_x_1652:
[----:B------:R-:W-:Y:S05]  /*ff20*/  BSYNC.RECONVERGENT B2 ;  /* 0x0000000000027941 */ /* 0x000fea0003800200 */
.L_x_1651:
        /* <DEDUP_REMOVED lines=61> */
.L_x_1649:
[----:B------:R-:W-:Y:S05]  /*10300*/  BSYNC.RECONVERGENT B1 ;  /* 0x0000000000017941 */ /* 0x000fea0003800200 */
.L_x_1648:
        /* <DEDUP_REMOVED lines=8> */
[----:B------:R-:W-:Y:S02]  /*10390*/  PRMT R106, R106, 0x7632, R106 ;  /* 0x000076326a6a7816 */ /* 0x000fe4000000006a */
[----:B------:R-:W-:Y:S01]  /*103a0*/  FSETP.GTU.FTZ.AND P3, PT, R105, R128, PT ;  /* 0x000000806900720b */ /* 0x000fe20003f7c000 */
[----:B------:R-:W-:Y:S01]  /*103b0*/  FMUL.FTZ R157, R157, R126 ;  /* 0x0000007e9d9d7220 */ /* 0x000fe20000410000 */
[----:B------:R-:W-:-:S04]  /*103c0*/  MOV R105, R162 ;  /* 0x000000a200697202 */ /* 0x000fc80000000f00 */
        /* <DEDUP_REMOVED lines=13> */
.L_x_1655:
        /* <DEDUP_REMOVED lines=13> */
.L_x_1657:
[----:B------:R-:W-:Y:S05]  /*10570*/  BSYNC.RECONVERGENT B2 ;  /* 0x0000000000027941 */ /* 0x000fea0003800200 */
.L_x_1656:
        /* <DEDUP_REMOVED lines=61> */
.L_x_1654:
[----:B------:R-:W-:Y:S05]  /*10950*/  BSYNC.RECONVERGENT B1 ;  /* 0x0000000000017941 */ /* 0x000fea0003800200 */
.L_x_1653:
        /* <DEDUP_REMOVED lines=25> */
.L_x_1660:
        /* <DEDUP_REMOVED lines=13> */
.L_x_1662:
[----:B------:R-:W-:Y:S05]  /*10bc0*/  BSYNC.RECONVERGENT B2 ;  /* 0x0000000000027941 */ /* 0x000fea0003800200 */
.L_x_1661:
        /* <DEDUP_REMOVED lines=61> */
.L_x_1659:
[----:B------:R-:W-:Y:S05]  /*10fa0*/  BSYNC.RECONVERGENT B1 ;  /* 0x0000000000017941 */ /* 0x000fea0003800200 */
.L_x_1658:
        /* <DEDUP_REMOVED lines=8> */
[----:B------:R-:W-:Y:S02]  /*11030*/  FSETP.GTU.FTZ.AND P5, PT, R105, R128, PT ;  /* 0x000000806900720b */ /* 0x000fe40003fbc000 */
[----:B------:R-:W-:-:S05]  /*11040*/  SHF.L.U32 R105, R107, 0x10, RZ ;  /* 0x000000106b697819 */ /* 0x000fca00000006ff */
[----:B------:R-:W-:-:S04]  /*11050*/  FMUL.FTZ R105, R105, R118 ;  /* 0x0000007669697220 */ /* 0x000fc80000410000 */
[----:B------:R-:W-:-:S05]  /*11060*/  FMUL.FTZ R105, R105, R126 ;  /* 0x0000007e69697220 */ /* 0x000fca0000410000 */
        /* <DEDUP_REMOVED lines=13> */
.L_x_1665:
        /* <DEDUP_REMOVED lines=15> */
.L_x_1667:
[----:B------:R-:W-:Y:S05]  /*11230*/  BSYNC.RECONVERGENT B2 ;  /* 0x0000000000027941 */ /* 0x000fea0003800200 */
.L_x_1666:
        /* <DEDUP_REMOVED lines=61> */
.L_x_1664:
[----:B------:R-:W-:Y:S05]  /*11610*/  BSYNC.RECONVERGENT B1 ;  /* 0x0000000000017941 */ /* 0x000fea0003800200 */
.L_x_1663:
        /* <DEDUP_REMOVED lines=8> */
[----:B------:R-:W-:-:S02]  /*116a0*/  SHF.L.U32 R104, R43, 0x10, RZ ;  /* 0x000000102b687819 */ /* 0x000fc400000006ff */
[----:B------:R-:W-:Y:S02]  /*116b0*/  F2FP.BF16.F32.PACK_AB R105, R141, R139 ;  /* 0x0000008b8d69723e */ /* 0x000fe400000010ff */
[----:B------:R-:W-:Y:S02]  /*116c0*/  FSEL R107, R107, RZ, !P6 ;  /* 0x000000ff6b6b7208 */ /* 0x000fe40007000000 */
[----:B------:R-:W-:-:S03]  /*116d0*/  PLOP3.LUT P6, PT, P6, PT, PT, 0x8, 0x80 ;  /* 0x000000000080781c */ /* 0x000fc600037ce170 */
[----:B------:R-:W-:Y:S01]  /*116e0*/  FFMA.FTZ R175, R107, R104, R106 ;  /* 0x000000686baf7223 */ /* 0x000fe2000001006a */
[----:B------:R-:W-:Y:S02]  /*116f0*/  F2FP.BF16.F32.PACK_AB R106, R159, R157 ;  /* 0x0000009d9f6a723e */ /* 0x000fe400000010ff */
[----:B------:R-:W-:Y:S02]  /*11700*/  F2FP.BF16.F32.PACK_AB R104, R125, R123 ;  /* 0x0000007b7d68723e */ /* 0x000fe400000010ff */
[----:B------:R-:W-:Y:S01]  /*11710*/  F2FP.BF16.F32.PACK_AB R107, R175, R173 ;  /* 0x000000adaf6b723e */ /* 0x000fe200000010ff */
[----:B------:R-:W-:Y:S06]  /*11720*/  BRA `(.L_x_1668) ;  /* 0x0000003000a47947 */ /* 0x000fec0003800000 */
.L_x_1627:
[----:B------:R-:W-:Y:S01]  /*11730*/  ISETP.NE.AND P0, PT, R132, 0x1, PT ;  /* 0x000000018400780c */ /* 0x000fe20003f05270 */
[----:B------:R-:W-:Y:S01]  /*11740*/  BSSY.RECONVERGENT B1, `(.L_x_1669) ;  /* 0x0000059000017945 */ /* 0x000fe20003800200 */
[----:B------:R-:W-:Y:S01]  /*11750*/  IMAD.MOV.U32 R134, RZ, RZ, 0x2 ;  /* 0x00000002ff867424 */ /* 0x000fe200078e00ff */
[----:B0-----:R-:W-:Y:S01]  /*11760*/  MOV R123, R162 ;  /* 0x000000a2007b7202 */ /* 0x001fe20000000f00 */
        /* <DEDUP_REMOVED lines=12> */
.L_x_1671:
        /* <DEDUP_REMOVED lines=13> */
.L_x_1673:
[----:B------:R-:W-:Y:S05]  /*11900*/  BSYNC.RECONVERGENT B2 ;  /* 0x0000000000027941 */ /* 0x000fea0003800200 */
.L_x_1672:
        /* <DEDUP_REMOVED lines=57> */
[----:B------:R-:W-:Y:S01]  /*11ca0*/  IMAD.MOV.U32 R162, RZ, RZ, R156 ;  /* 0x000000ffffa27224 */ /* 0x000fe200078e009c */
[----:B------:R-:W-:Y:S02]  /*11cb0*/  LOP3.LUT R177, R177, R138, R123, 0x96, !PT ;  /* 0x0000008ab1b17212 */ /* 0x000fe400078e967b */
[----:B------:R-:W-:-:S07]  /*11cc0*/  MOV R123, R124 ;  /* 0x0000007c007b7202 */ /* 0x000fce0000000f00 */
.L_x_1670:
[----:B------:R-:W-:Y:S05]  /*11cd0*/  BSYNC.RECONVERGENT B1 ;  /* 0x0000000000017941 */ /* 0x000fea0003800200 */
.L_x_1669:
[----:B------:R-:W0:Y:S01]  /*11ce0*/  LDC R128, c[0x0][0x404] ;  /* 0x00010100ff807b82 */ /* 0x000e220000000800 */
[----:B------:R-:W-:Y:S01]  /*11cf0*/  I2FP.F32.U32 R123, R123 ;  /* 0x0000007b007b7245 */ /* 0x000fe20000201000 */
[----:B------:R-:W-:Y:S02]  /*11d00*/  HFMA2 R124, -RZ, RZ, 0.1171875, 0 ;  /* 0x2f800000ff7c7431 */ /* 0x000fe400000001ff */
[----:B-----5:R-:W-:Y:S01]  /*11d10*/  IMAD.U32 R125, R104, 0x10000, RZ ;  /* 0x00010000687d7824 */ /* 0x020fe200078e00ff */
[----:B------:R-:W-:Y:S01]  /*11d20*/  ISETP.NE.AND P1, PT, R134, 0x1, PT ;  /* 0x000000018600780c */ /* 0x000fe20003f25270 */
[----:B------:R-:W-:Y:S01]  /*11d30*/  BSSY.RECONVERGENT B1, `(.L_x_1674) ;  /* 0x0000063000017945 */ /* 0x000fe20003800200 */
[----:B------:R-:W-:Y:S01]  /*11d40*/  SHF.L.U32 R132, R68, 0x10, RZ ;  /* 0x0000001044847819 */ /* 0x000fe200000006ff */
[----:B------:R-:W-:Y:S01]  /*11d50*/  FFMA.FTZ R123, R123, R124, 1.1641532182693481445e-10 ;  /* 0x2f0000007b7b7423 */ /* 0x000fe2000001007c */
[----:B------:R-:W1:Y:S01]  /*11d60*/  LDC R126, c[0x0][0x408] ;  /* 0x00010200ff7e7b82 */ /* 0x000e620000000800 */
[----:B------:R-:W-:Y:S01]  /*11d70*/  FMUL.FTZ R125, R125, R118 ;  /* 0x000000767d7d7220 */ /* 0x000fe20000410000 */
[----:B------:R-:W-:-:S02]  /*11d80*/  LOP3.LUT R113, R113, 0xfffffffd, RZ, 0xc0, !PT ;  /* 0xfffffffd71717812 */ /* 0x000fc400078ec0ff */
[----:B------:R-:W-:Y:S02]  /*11d90*/  PRMT R104, R104, 0x7632, R104 ;  /* 0x0000763268687816 */ /* 0x000fe40000000068 */
        /* <DEDUP_REMOVED lines=17> */
.L_x_1676:
        /* <DEDUP_REMOVED lines=13> */
.L_x_1678:
[----:B------:R-:W-:Y:S05]  /*11f80*/  BSYNC.RECONVERGENT B2 ;  /* 0x0000000000027941 */ /* 0x000fea0003800200 */
.L_x_1677:
        /* <DEDUP_REMOVED lines=61> */
.L_x_1675:
[----:B------:R-:W-:Y:S05]  /*12360*/  BSYNC.RECONVERGENT B1 ;  /* 0x0000000000017941 */ /* 0x000fea0003800200 */
.L_x_1674:
[----:B------:R-:W-:Y:S01]  /*12370*/  I2FP.F32.U32 R125, R125 ;  /* 0x0000007d007d7245 */ /* 0x000fe20000201000 */
[----:B------:R-:W-:Y:S01]  /*12380*/  BSSY.RECONVERGENT B1, `(.L_x_1679) ;  /* 0x0000061000017945 */ /* 0x000fe20003800200 */
[----:B------:R-:W-:Y:S01]  /*12390*/  SHF.L.U32 R139, R104, 0x10, RZ ;  /* 0x00000010688b7819 */ /* 0x000fe200000006ff */
[----:B------:R-:W-:Y:S01]  /*123a0*/  IMAD.U32 R104, R46, 0x10000, RZ ;  /* 0x000100002e687824 */ /* 0x000fe200078e00ff */
[----:B------:R-:W-:Y:S01]  /*123b0*/  ISETP.NE.AND P1, PT, R132, 0x1, PT ;  /* 0x000000018400780c */ /* 0x000fe20003f25270 */
[----:B------:R-:W-:Y:S01]  /*123c0*/  FFMA.FTZ R125, R125, R124, 1.1641532182693481445e-10 ;  /* 0x2f0000007d7d7423 */ /* 0x000fe2000001007c */
[----:B------:R-:W-:Y:S02]  /*123d0*/  HFMA2 R134, -RZ, RZ, 0, 1.1920928955078125e-07 ;  /* 0x00000002ff867431 */ /* 0x000fe400000001ff */
[----:B------:R-:W-:Y:S02]  /*123e0*/  FMUL.FTZ R139, R139, R118 ;  /* 0x000000768b8b7220 */ /* 0x000fe40000410000 */
[----:B------:R-:W-:-:S02]  /*123f0*/  FSETP.GTU.FTZ.AND P0, PT, R125, R128, PT ;  /* 0x000000807d00720b */ /* 0x000fc40003f1c000 */
[----:B------:R-:W-:-:S05]  /*12400*/  FMUL.FTZ R139, R139, R126 ;  /* 0x0000007e8b8b7220 */ /* 0x000fca0000410000 */
        /* <DEDUP_REMOVED lines=8> */
[----:B------:R-:W-:Y:S01]  /*12490*/  @!P1 MOV R134, 0x3 ;  /* 0x0000000300869802 */ /* 0x000fe20000000f00 */
[----:B------:R-:W-:Y:S01]  /*124a0*/  @P1 VIADD R134, R132, 0x1 ;  /* 0x0000000184861836 */ /* 0x000fe20000000000 */
[----:B------:R-:W-:Y:S01]  /*124b0*/  @!P1 MOV R104, R177 ;  /* 0x000000b100689202 */ /* 0x000fe20000000f00 */
[----:B------:R-:W-:Y:S01]  /*124c0*/  @P1 IMAD.MOV.U32 R104, RZ, RZ, R130 ;  /* 0x000000ffff681224 */ /* 0x000fe200078e0082 */
[----:B------:R-:W-:Y:S06]  /*124d0*/  BRA `(.L_x_1680) ;  /* 0x00000004002c7947 */ /* 0x000fec0003800000 */
.L_x_1681:
        /* <DEDUP_REMOVED lines=13> */
.L_x_1683:
[----:B------:R-:W-:Y:S05]  /*125b0*/  BSYNC.RECONVERGENT B2 ;  /* 0x0000000000027941 */ /* 0x000fea0003800200 */
.L_x_1682:
[----:B------:R-:W-:Y:S01]  /*125c0*/  LOP3.LUT R140, R112, R157, R147, 0x96, !PT ;  /* 0x0000009d708c7212 */ /* 0x000fe200078e9693 */
[----:B------:R-:W-:Y:S01]  /*125d0*/  IMAD.WIDE.U32 R138, R5, -0x326172a9, RZ ;  /* 0xcd9e8d57058a7825 */ /* 0x000fe200078e00ff */
[----:B------:R-:W-:-:S03]  /*125e0*/  IADD3 R177, PT, PT, R147, -0x695add53, RZ ;  /* 0x96a522ad93b17810 */ /* 0x000fc60007ffe0ff */
[----:B------:R-:W-:Y:S02]  /*125f0*/  HFMA2 R134, -RZ, RZ, 0, 0 ;  /* 0x00000000ff867431 */ /* 0x000fe400000001ff */
        /* <DEDUP_REMOVED lines=50> */
[----:B------:R-:W-:Y:S01]  /*12920*/  IMAD.WIDE.U32 R140, R104, -0x326172a9, RZ ;  /* 0xcd9e8d57688c7825 */ /* 0x000fe200078e00ff */
[----:B------:R-:W-:-:S03]  /*12930*/  MOV R104, R122 ;  /* 0x0000007a00687202 */ /* 0x000fc60000000f00 */
[----:B------:R-:W-:Y:S01]  /*12940*/  IMAD.MOV.U32 R162, RZ, RZ, R140 ;  /* 0x000000ffffa27224 */ /* 0x000fe200078e008c */
[----:B------:R-:W-:Y:S01]  /*12950*/  LOP3.LUT R130, R157, R138, R141, 0x96, !PT ;  /* 0x0000008a9d827212 */ /* 0x000fe200078e968d */
[----:B------:R-:W-:-:S04]  /*12960*/  IMAD.WIDE.U32 R138, R139, -0x2daee0ad, RZ ;  /* 0xd2511f538b8a7825 */ /* 0x000fc800078e00ff */
[----:B------:R-:W-:Y:S01]  /*12970*/  IMAD.MOV.U32 R122, RZ, RZ, R138 ;  /* 0x000000ffff7a7224 */ /* 0x000fe200078e008a */
[----:B------:R-:W-:-:S07]  /*12980*/  LOP3.LUT R177, R177, R156, R139, 0x96, !PT ;  /* 0x0000009cb1b17212 */ /* 0x000fce00078e968b */
.L_x_1680:
[----:B------:R-:W-:Y:S05]  /*12990*/  BSYNC.RECONVERGENT B1 ;  /* 0x0000000000017941 */ /* 0x000fea0003800200 */
.L_x_1679:
        /* <DEDUP_REMOVED lines=8> */
[----:B------:R-:W-:Y:S01]  /*12a20*/  IMAD.MOV.U32 R136, RZ, RZ, 0x2 ;  /* 0x00000002ff887424 */ /* 0x000fe200078e00ff */
[----:B------:R-:W-:Y:S02]  /*12a30*/  MOV R105, R162 ;  /* 0x000000a200697202 */ /* 0x000fe40000000f00 */
        /* <DEDUP_REMOVED lines=14> */
.L_x_1686:
        /* <DEDUP_REMOVED lines=13> */
.L_x_1688:
[----:B------:R-:W-:Y:S05]  /*12bf0*/  BSYNC.RECONVERGENT B2 ;  /* 0x0000000000027941 */ /* 0x000fea0003800200 */
.L_x_1687:
        /* <DEDUP_REMOVED lines=61> */
.L_x_1685:
[----:B------:R-:W-:Y:S05]  /*12fd0*/  BSYNC.RECONVERGENT B1 ;  /* 0x0000000000017941 */ /* 0x000fea0003800200 */
.L_x_1684:
[----:B------:R-:W-:Y:S01]  /*12fe0*/  I2FP.F32.U32 R105, R105 ;  /* 0x0000006900697245 */ /* 0x000fe20000201000 */
[----:B------:R-:W-:Y:S01]  /*12ff0*/  IMAD.U32 R104, R45, 0x10000, RZ ;  /* 0x000100002d687824 */ /* 0x000fe200078e00ff */
[----:B------:R-:W-:Y:S01]  /*13000*/  SHF.L.U32 R141, R132, 0x10, RZ ;  /* 0x00000010848d7819 */ /* 0x000fe200000006ff */
[----:B------:R-:W-:Y:S01]  /*13010*/  BSSY.RECONVERGENT B1, `(.L_x_1689) ;  /* 0x000005f000017945 */ /* 0x000fe20003800200 */
[----:B------:R-:W-:Y:S01]  /*13020*/  ISETP.NE.AND P3, PT, R136, 0x1, PT ;  /* 0x000000018800780c */ /* 0x000fe20003f65270 */
[----:B------:R-:W-:Y:S01]  /*13030*/  FFMA.FTZ R105, R105, R124, 1.1641532182693481445e-10 ;  /* 0x2f00000069697423 */ /* 0x000fe2000001007c */
[----:B------:R-:W-:Y:S02]  /*13040*/  HFMA2 R132, -RZ, RZ, 0, 1.1920928955078125e-07 ;  /* 0x00000002ff847431 */ /* 0x000fe400000001ff */
[----:B------:R-:W-:Y:S02]  /*13050*/  FMUL.FTZ R141, R141, R118 ;  /* 0x000000768d8d7220 */ /* 0x000fe40000410000 */
[----:B------:R-:W-:-:S02]  /*13060*/  FSETP.GTU.FTZ.AND P2, PT, R105, R128, PT ;  /* 0x000000806900720b */ /* 0x000fc40003f5c000 */
        /* <DEDUP_REMOVED lines=14> */
.L_x_1691:
        /* <DEDUP_REMOVED lines=13> */
.L_x_1693:
[----:B------:R-:W-:Y:S05]  /*13220*/  BSYNC.RECONVERGENT B2 ;  /* 0x0000000000027941 */ /* 0x000fea0003800200 */
.L_x_1692:
        /* <DEDUP_REMOVED lines=61> */
.L_x_1690:
[----:B------:R-:W-:Y:S05]  /*13600*/  BSYNC.RECONVERGENT B1 ;  /* 0x0000000000017941 */ /* 0x000fea0003800200 */
.L_x_1689:
        /* <DEDUP_REMOVED lines=9> */
[----:B------:R-:W-:Y:S01]  /*136a0*/  FMUL.FTZ R157, R157, R126 ;  /* 0x0000007e9d9d7220 */ /* 0x000fe20000410000 */
[----:B------:R-:W-:-:S04]  /*136b0*/  FSETP.GTU.FTZ.AND P3, PT, R105, R128, PT ;  /* 0x000000806900720b */ /* 0x000fc80003f7c000 */
        /* <DEDUP_REMOVED lines=13> */
.L_x_1696:
        /* <DEDUP_REMOVED lines=13> */
.L_x_1698:
[----:B------:R-:W-:Y:S05]  /*13860*/  BSYNC.RECONVERGENT B2 ;  /* 0x0000000000027941 */ /* 0x000fea0003800200 */
.L_x_1697:
        /* <DEDUP_REMOVED lines=57> */
[----:B------:R-:W-:-:S03]  /*13c00*/  MOV R162, R104 ;  /* 0x0000006800a27202 */ /* 0x000fc60000000f00 */
[----:B------:R-:W-:Y:S01]  /*13c10*/  IMAD.MOV.U32 R104, RZ, RZ, R122 ;  /* 0x000000ffff687224 */ /* 0x000fe200078e007a */
[----:B------:R-:W-:Y:S02]  /*13c20*/  LOP3.LUT R177, R177, R172, R159, 0x96, !PT ;  /* 0x000000acb1b17212 */ /* 0x000fe400078e969f */
[----:B------:R-:W-:-:S07]  /*13c30*/  MOV R122, R158 ;  /* 0x0000009e007a7202 */ /* 0x000fce0000000f00 */
.L_x_1695:
[----:B------:R-:W-:Y:S05]  /*13c40*/  BSYNC.RECONVERGENT B1 ;  /* 0x0000000000017941 */ /* 0x000fea0003800200 */
.L_x_1694:
        /* <DEDUP_REMOVED lines=23> */
.L_x_1701:
        /* <DEDUP_REMOVED lines=13> */
.L_x_1703:
[----:B------:R-:W-:Y:S05]  /*13e90*/  BSYNC.RECONVERGENT B2 ;  /* 0x0000000000027941 */ /* 0x000fea0003800200 */
.L_x_1702:
        /* <DEDUP_REMOVED lines=57> */
[----:B------:R-:W-:Y:S01]  /*14230*/  IMAD.WIDE.U32 R172, R173, -0x2daee0ad, RZ ;  /* 0xd2511f53adac7825 */ /* 0x000fe200078e00ff */
[----:B------:R-:W-:-:S03]  /*14240*/  MOV R104, R122 ;  /* 0x0000007a00687202 */ /* 0x000fc60000000f00 */
[----:B------:R-:W-:Y:S01]  /*14250*/  IMAD.MOV.U32 R122, RZ, RZ, R172 ;  /* 0x000000ffff7a7224 */ /* 0x000fe200078e00ac */
[----:B------:R-:W-:-:S07]  /*14260*/  LOP3.LUT R177, R177, R174, R173, 0x96, !PT ;  /* 0x000000aeb1b17212 */ /* 0x000fce00078e96ad */
.L_x_1700:
[----:B------:R-:W-:Y:S05]  /*14270*/  BSYNC.RECONVERGENT B1 ;  /* 0x0000000000017941 */ /* 0x000fea0003800200 */
.L_x_1699:
        /* <DEDUP_REMOVED lines=24> */
.L_x_1706:
        /* <DEDUP_REMOVED lines=15> */
.L_x_1708:
[----:B------:R-:W-:Y:S05]  /*144f0*/  BSYNC.RECONVERGENT B2 ;  /* 0x0000000000027941 */ /* 0x000fea0003800200 */
.L_x_1707:
        /* <DEDUP_REMOVED lines=14> */
[----:B------:R-:W-:Y:S02]  /*145e0*/  VIADD R175, R146, 0x3c6ef372 ;  /* 0x3c6ef37292af7836 */ /* 0x000fe40000000000 */
[----:B------:R-:W-:-:S05]  /*145f0*/  IMAD.WIDE.U32 R106, R105, -0x326172a9, RZ ;  /* 0xcd9e8d57696a7825 */ /* 0x000fca00078e00ff */
[----:B------:R-:W-:Y:S01]  /*14600*/  LOP3.LUT R107, R175, R104, R107, 0x96, !PT ;  /* 0x00000068af6b7212 */ /* 0x000fe200078e966b */
[----:B------:R-:W-:Y:S01]  /*14610*/  IMAD.WIDE.U32 R104, R130, -0x326172a9, RZ ;  /* 0xcd9e8d5782687825 */ /* 0x000fe200078e00ff */
[----:B------:R-:W-:-:S04]  /*14620*/  IADD3 R175, PT, PT, R146, -0x255992d5, RZ ;  /* 0xdaa66d2b92af7810 */ /* 0x000fc80007ffe0ff */
        /* <DEDUP_REMOVED lines=42> */
.L_x_1705:
[----:B------:R-:W-:Y:S05]  /*148d0*/  BSYNC.RECONVERGENT B1 ;  /* 0x0000000000017941 */ /* 0x000fea0003800200 */
.L_x_1704:
        /* <DEDUP_REMOVED lines=14> */
.L_x_1668:
        /* <DEDUP_REMOVED lines=21> */
.L_x_1626:
[----:B------:R-:W-:Y:S05]  /*14b10*/  BSYNC.RECONVERGENT B0 ;  /* 0x0000000000007941 */ /* 0x000fea0003800200 */
.L_x_1625:
        /* <DEDUP_REMOVED lines=28> */
.L_x_1714:
        /* <DEDUP_REMOVED lines=13> */
.L_x_1716:
[----:B------:R-:W-:Y:S05]  /*14db0*/  BSYNC.RECONVERGENT B2 ;  /* 0x0000000000027941 */ /* 0x000fea0003800200 */
.L_x_1715:
        /* <DEDUP_REMOVED lines=52> */
[----:B------:R-:W-:Y:S02]  /*15100*/  VIADD R127, R146, 0xf1bbcdc8 ;  /* 0xf1bbcdc8927f7836 */ /* 0x000fe40000000000 */
[----:B------:R-:W-:-:S03]  /*15110*/  IMAD.WIDE.U32 R162, R162, -0x326172a9, RZ ;  /* 0xcd9e8d57a2a27825 */ /* 0x000fc600078e00ff */
[----:B------:R-:W-:Y:S02]  /*15120*/  LOP3.LUT R127, R127, R126, R143, 0x96, !PT ;  /* 0x0000007e7f7f7212 */ /* 0x000fe400078e968f */
[----:B------:R-:W-:-:S03]  /*15130*/  LOP3.LUT R130, R129, R142, R163, 0x96, !PT ;  /* 0x0000008e81827212 */ /* 0x000fc600078e96a3 */
[----:B------:R-:W-:-:S05]  /*15140*/  IMAD.WIDE.U32 R126, R127, -0x2daee0ad, RZ ;  /* 0xd2511f537f7e7825 */ /* 0x000fca00078e00ff */
[----:B------:R-:W-:Y:S01]  /*15150*/  LOP3.LUT R177, R177, R128, R127, 0x96, !PT ;  /* 0x00000080b1b17212 */ /* 0x000fe200078e967f */
[----:B------:R-:W-:Y:S01]  /*15160*/  IMAD.MOV.U32 R127, RZ, RZ, R124 ;  /* 0x000000ffff7f7224 */ /* 0x000fe200078e007c */
[----:B------:R-:W-:-:S07]  /*15170*/  MOV R122, R126 ;  /* 0x0000007e007a7202 */ /* 0x000fce0000000f00 */
.L_x_1713:
[----:B------:R-:W-:Y:S05]  /*15180*/  BSYNC.RECONVERGENT B1 ;  /* 0x0000000000017941 */ /* 0x000fea0003800200 */
.L_x_1712:
        /* <DEDUP_REMOVED lines=30> */
.L_x_1719:
        /* <DEDUP_REMOVED lines=13> */
.L_x_1721:
[----:B------:R-:W-:Y:S05]  /*15440*/  BSYNC.RECONVERGENT B2 ;  /* 0x0000000000027941 */ /* 0x000fea0003800200 */
.L_x_1720:
        /* <DEDUP_REMOVED lines=51> */
[----:B------:R-:W-:Y:S02]  /*15780*/  VIADD R129, R146, 0xf1bbcdc8 ;  /* 0xf1bbcdc892817836 */ /* 0x000fe40000000000 */
[----:B------:R-:W-:-:S03]  /*15790*/  IMAD.WIDE.U32 R162, R143, -0x326172a9, RZ ;  /* 0xcd9e8d578fa27825 */ /* 0x000fc600078e00ff */
[----:B------:R-:W-:Y:S02]  /*157a0*/  LOP3.LUT R142, R129, R142, R161, 0x96, !PT ;  /* 0x0000008e818e7212 */ /* 0x000fe400078e96a1 */
[----:B------:R-:W-:-:S03]  /*157b0*/  IADD3 R129, PT, PT, R146, -0x700cb87f, RZ ;  /* 0x8ff3478192817810 */ /* 0x000fc60007ffe0ff */
[----:B------:R-:W-:Y:S01]  /*157c0*/  IMAD.WIDE.U32 R142, R142, -0x2daee0ad, RZ ;  /* 0xd2511f538e8e7825 */ /* 0x000fe200078e00ff */
[----:B------:R-:W-:Y:S02]  /*157d0*/  LOP3.LUT R130, R129, R160, R163, 0x96, !PT ;  /* 0x000000a081827212 */ /* 0x000fe400078e96a3 */
[----:B------:R-:W-:Y:S01]  /*157e0*/  MOV R129, R122 ;  /* 0x0000007a00817202 */ /* 0x000fe20000000f00 */
[----:B------:R-:W-:Y:S01]  /*157f0*/  IMAD.MOV.U32 R122, RZ, RZ, R142 ;  /* 0x000000ffff7a7224 */ /* 0x000fe200078e008e */
[----:B------:R-:W-:-:S07]  /*15800*/  LOP3.LUT R177, R177, R144, R143, 0x96, !PT ;  /* 0x00000090b1b17212 */ /* 0x000fce00078e968f */
.L_x_1718:
[----:B------:R-:W-:Y:S05]  /*15810*/  BSYNC.RECONVERGENT B1 ;  /* 0x0000000000017941 */ /* 0x000fea0003800200 */
.L_x_1717:
[----:B------:R-:W-:Y:S01]  /*15820*/  I2FP.F32.U32 R129, R129 ;  /* 0x0000008100817245 */ /* 0x000fe20000201000 */
[----:B------:R-:W-:Y:S01]  /*15830*/  IMAD.U32 R143, R104, 0x10000, RZ ;  /* 0x00010000688f7824 */ /* 0x000fe200078e00ff */
[----:B------:R-:W-:Y:S01]  /*15840*/  LOP3.LUT R113, R113, 0xfffffffd, RZ, 0xc0, !PT ;  /* 0xfffffffd71717812 */ /* 0x000fe200078ec0ff */
[----:B------:R-:W-:Y:S01]  /*15850*/  BSSY.RECONVERGENT B1, `(.L_x_1722) ;  /* 0x0000062000017945 */ /* 0x000fe20003800200 */
[----:B------:R-:W-:Y:S01]  /*15860*/  PRMT R104, R52, 0x7632, R104 ;  /* 0x0000763234687816 */ /* 0x000fe20000000068 */
[----:B------:R-:W-:Y:S01]  /*15870*/  FFMA.FTZ R129, R129, R124, 1.1641532182693481445e-10 ;  /* 0x2f00000081817423 */ /* 0x000fe2000001007c */
[----:B------:R-:W-:Y:S01]  /*15880*/  FMUL.FTZ R143, R143, R118 ;  /* 0x000000768f8f7220 */ /* 0x000fe20000410000 */
[----:B------:R-:W-:Y:S01]  /*15890*/  HFMA2 R136, -RZ, RZ, 0, 1.1920928955078125e-07 ;  /* 0x00000002ff887431 */ /* 0x000fe200000001ff */
[----:B------:R-:W-:Y:S01]  /*158a0*/  SHF.L.U32 R132, R104, 0x10, RZ ;  /* 0x0000001068847819 */ /* 0x000fe200000006ff */
[----:B------:R-:W-:Y:S02]  /*158b0*/  IMAD.U32 R104, R42, 0x10000, RZ ;  /* 0x000100002a687824 */ /* 0x000fe400078e00ff */
[----:B------:R-:W-:Y:S01]  /*158c0*/  FMUL.FTZ R143, R143, R126 ;  /* 0x0000007e8f8f7220 */ /* 0x000fe20000410000 */
[----:B------:R-:W-:-:S04]  /*158d0*/  FSETP.GTU.FTZ.AND P1, PT, R129, R128, PT ;  /* 0x000000808100720b */ /* 0x000fc80003f3c000 */
[----:B------:R-:W-:Y:S02]  /*158e0*/  FSEL R129, R143, RZ, !P1 ;  /* 0x000000ff8f817208 */ /* 0x000fe40004800000 */
[----:B------:R-:W-:-:S03]  /*158f0*/  PLOP3.LUT P1, PT, P1, PT, PT, 0x8, 0x80 ;  /* 0x000000000080781c */ /* 0x000fc60000f2e170 */
[----:B------:R-:W-:Y:S01]  /*15900*/  FFMA.FTZ R129, R129, R104, R132 ;  /* 0x0000006881817223 */ /* 0x000fe20000010084 */
[----:B------:R-:W-:-:S09]  /*15910*/  IMAD.MOV.U32 R104, RZ, RZ, R162 ;  /* 0x000000ffff687224 */ /* 0x000fd200078e00a2 */
[----:B------:R-:W-:Y:S02]  /*15920*/  @P1 LOP3.LUT R113, R113, 0x2, RZ, 0xfc, !PT ;  /* 0x0000000271711812 */ /* 0x000fe400078efcff */
[----:B------:R-:W-:-:S13]  /*15930*/  ISETP.NE.AND P1, PT, R134, 0x1, PT ;  /* 0x000000018600780c */ /* 0x000fda0003f25270 */
[----:B------:R-:W-:Y:S05]  /*15940*/  @!P1 BRA `(.L_x_1723) ;  /* 0x0000000400489947 */ /* 0x000fea0003800000 */
        /* <DEDUP_REMOVED lines=8> */
.L_x_1724:
        /* <DEDUP_REMOVED lines=13> */
.L_x_1726:
[----:B------:R-:W-:Y:S05]  /*15aa0*/  BSYNC.RECONVERGENT B2 ;  /* 0x0000000000027941 */ /* 0x000fea0003800200 */
.L_x_1725:
[----:B------:R-:W-:Y:S01]  /*15ab0*/  LOP3.LUT R160, R112, R145, R147, 0x96, !PT ;  /* 0x0000009170a07212 */ /* 0x000fe200078e9693 */
[----:B------:R-:W-:Y:S01]  /*15ac0*/  IMAD.WIDE.U32 R142, R5, -0x326172a9, RZ ;  /* 0xcd9e8d57058e7825 */ /* 0x000fe200078e00ff */
[----:B------:R-:W-:-:S03]  /*15ad0*/  IADD3 R177, PT, PT, R147, -0x695add53, RZ ;  /* 0x96a522ad93b17810 */ /* 0x000fc60007ffe0ff */
[----:B------:R-:W-:Y:S01]  /*15ae0*/  VIADD R145, R146, 0x9e3779b9 ;  /* 0x9e3779b992917836 */ /* 0x000fe20000000000 */
[----:B------:R-:W-:Y:S01]  /*15af0*/  LOP3.LUT R143, R3, R143, R146, 0x96, !PT ;  /* 0x0000008f038f7212 */ /* 0x000fe200078e9692 */
[----:B------:R-:W-:-:S04]  /*15b00*/  IMAD.WIDE.U32 R160, R160, -0x326172a9, RZ ;  /* 0xcd9e8d57a0a07825 */ /* 0x000fc800078e00ff */
[----:B------:R-:W-:Y:S01]  /*15b10*/  IMAD.MOV.U32 R104, RZ, RZ, R122 ;  /* 0x000000ffff687224 */ /* 0x000fe200078e007a */
        /* <DEDUP_REMOVED lines=50> */
[----:B------:R-:W-:-:S05]  /*15e40*/  IMAD.WIDE.U32 R142, R143, -0x2daee0ad, RZ ;  /* 0xd2511f538f8e7825 */ /* 0x000fca00078e00ff */
[----:B------:R-:W-:Y:S02]  /*15e50*/  LOP3.LUT R177, R177, R144, R143, 0x96, !PT ;  /* 0x00000090b1b17212 */ /* 0x000fe400078e968f */
[----:B------:R-:W-:-:S07]  /*15e60*/  MOV R122, R142 ;  /* 0x0000008e007a7202 */ /* 0x000fce0000000f00 */
.L_x_1723:
[----:B------:R-:W-:Y:S05]  /*15e70*/  BSYNC.RECONVERGENT B1 ;  /* 0x0000000000017941 */ /* 0x000fea0003800200 */
.L_x_1722:
        /* <DEDUP_REMOVED lines=25> */
.L_x_1729:
        /* <DEDUP_REMOVED lines=13> */
.L_x_1731:
[----:B------:R-:W-:Y:S05]  /*160e0*/  BSYNC.RECONVERGENT B2 ;  /* 0x0000000000027941 */ /* 0x000fea0003800200 */
.L_x_1730:
        /* <DEDUP_REMOVED lines=56> */
[----:B------:R-:W-:-:S05]  /*16470*/  IMAD.WIDE.U32 R104, R105, -0x2daee0ad, RZ ;  /* 0xd2511f5369687825 */ /* 0x000fca00078e00ff */
[----:B------:R-:W-:Y:S02]  /*16480*/  LOP3.LUT R177, R177, R144, R105, 0x96, !PT ;  /* 0x00000090b1b17212 */ /* 0x000fe400078e9669 */
[----:B------:R-:W-:Y:S01]  /*16490*/  MOV R105, R122 ;  /* 0x0000007a00697202 */ /* 0x000fe20000000f00 */
[----:B------:R-:W-:-:S07]  /*164a0*/  IMAD.MOV.U32 R122, RZ, RZ, R104 ;  /* 0x000000ffff7a7224 */ /* 0x000fce00078e0068 */
.L_x_1728:
[----:B------:R-:W-:Y:S05]  /*164b0*/  BSYNC.RECONVERGENT B1 ;  /* 0x0000000000017941 */ /* 0x000fea0003800200 */
.L_x_1727:
[----:B------:R-:W-:Y:S01]  /*164c0*/  I2FP.F32.U32 R105, R105 ;  /* 0x0000006900697245 */ /* 0x000fe20000201000 */
[----:B------:R-:W-:Y:S01]  /*164d0*/  IMAD.U32 R145, R132, 0x10000, RZ ;  /* 0x0001000084917824 */ /* 0x000fe200078e00ff */
[----:B------:R-:W-:Y:S01]  /*164e0*/  ISETP.NE.AND P3, PT, R134, 0x1, PT ;  /* 0x000000018600780c */ /* 0x000fe20003f65270 */
        /* <DEDUP_REMOVED lines=22> */
.L_x_1734:
        /* <DEDUP_REMOVED lines=13> */
.L_x_1736:
[----:B------:R-:W-:Y:S05]  /*16720*/  BSYNC.RECONVERGENT B2 ;  /* 0x0000000000027941 */ /* 0x000fea0003800200 */
.L_x_1735:
        /* <DEDUP_REMOVED lines=56> */
[----:B------:R-:W-:-:S05]  /*16ab0*/  IMAD.WIDE.U32 R104, R105, -0x2daee0ad, RZ ;  /* 0xd2511f5369687825 */ /* 0x000fca00078e00ff */
[----:B------:R-:W-:Y:S01]  /*16ac0*/  LOP3.LUT R177, R177, R160, R105, 0x96, !PT ;  /* 0x000000a0b1b17212 */ /* 0x000fe200078e9669 */
[----:B------:R-:W-:Y:S01]  /*16ad0*/  IMAD.MOV.U32 R105, RZ, RZ, R122 ;  /* 0x000000ffff697224 */ /* 0x000fe200078e007a */
[----:B------:R-:W-:-:S07]  /*16ae0*/  MOV R122, R104 ;  /* 0x00000068007a7202 */ /* 0x000fce0000000f00 */
.L_x_1733:
[----:B------:R-:W-:Y:S05]  /*16af0*/  BSYNC.RECONVERGENT B1 ;  /* 0x0000000000017941 */ /* 0x000fea0003800200 */
.L_x_1732:
        /* <DEDUP_REMOVED lines=25> */
.L_x_1739:
        /* <DEDUP_REMOVED lines=13> */
.L_x_1741:
[----:B------:R-:W-:Y:S05]  /*16d60*/  BSYNC.RECONVERGENT B2 ;  /* 0x0000000000027941 */ /* 0x000fea0003800200 */
.L_x_1740:
[----:B------:R-:W-:Y:S01]  /*16d70*/  LOP3.LUT R162, R112, R177, R147, 0x96, !PT ;  /* 0x000000b170a27212 */ /* 0x000fe200078e9693 */
[----:B------:R-:W-:Y:S01]  /*16d80*/  IMAD.WIDE.U32 R104, R5, -0x326172a9, RZ ;  /* 0xcd9e8d5705687825 */ /* 0x000fe200078e00ff */
[----:B------:R-:W-:-:S03]  /*16d90*/  IADD3 R177, PT, PT, R146, -0x61c88647, RZ ;  /* 0x9e3779b992b17810 */ /* 0x000fc60007ffe0ff */
[----:B------:R-:W-:Y:S02]  /*16da0*/  HFMA2 R132, -RZ, RZ, 0, 0 ;  /* 0x00000000ff847431 */ /* 0x000fe400000001ff */
[----:B------:R-:W-:Y:S01]  /*16db0*/  IMAD.WIDE.U32 R162, R162, -0x326172a9, RZ ;  /* 0xcd9e8d57a2a27825 */ /* 0x000fe200078e00ff */
[----:B------:R-:W-:-:S04]  /*16dc0*/  LOP3.LUT R105, R3, R105, R146, 0x96, !PT ;  /* 0x0000006903697212 */ /* 0x000fc800078e9692 */
        /* <DEDUP_REMOVED lines=52> */
[----:B------:R-:W-:Y:S01]  /*17110*/  MOV R105, R122 ;  /* 0x0000007a00697202 */ /* 0x000fe20000000f00 */
[----:B------:R-:W-:-:S07]  /*17120*/  IMAD.MOV.U32 R122, RZ, RZ, R104 ;  /* 0x000000ffff7a7224 */ /* 0x000fce00078e0068 */
.L_x_1738:
[----:B------:R-:W-:Y:S05]  /*17130*/  BSYNC.RECONVERGENT B1 ;  /* 0x0000000000017941 */ /* 0x000fea0003800200 */
.L_x_1737:
        /* <DEDUP_REMOVED lines=25> */
.L_x_1744:
        /* <DEDUP_REMOVED lines=13> */
.L_x_1746:
[----:B------:R-:W-:Y:S05]  /*173a0*/  BSYNC.RECONVERGENT B2 ;  /* 0x0000000000027941 */ /* 0x000fea0003800200 */
.L_x_1745:
[----:B------:R-:W-:Y:S01]  /*173b0*/  LOP3.LUT R176, R112, R179, R147, 0x96, !PT ;  /* 0x000000b370b07212 */ /* 0x000fe200078e9693 */
[----:B------:R-:W-:-:S04]  /*173c0*/  IMAD.WIDE.U32 R104, R5, -0x326172a9, RZ ;  /* 0xcd9e8d5705687825 */ /* 0x000fc800078e00ff */
        /* <DEDUP_REMOVED lines=55> */
[----:B------:R-:W-:-:S04]  /*17740*/  IADD3 R177, PT, PT, R147, -0x695add53, RZ ;  /* 0x96a522ad93b17810 */ /* 0x000fc80007ffe0ff */
[----:B------:R-:W-:Y:S02]  /*17750*/  LOP3.LUT R177, R177, R178, R105, 0x96, !PT ;  /* 0x000000b2b1b17212 */ /* 0x000fe400078e9669 */
[----:B------:R-:W-:Y:S01]  /*17760*/  MOV R105, R122 ;  /* 0x0000007a00697202 */ /* 0x000fe20000000f00 */
[----:B------:R-:W-:-:S07]  /*17770*/  IMAD.MOV.U32 R122, RZ, RZ, R104 ;  /* 0x000000ffff7a7224 */ /* 0x000fce00078e0068 */
.L_x_1743:
[----:B------:R-:W-:Y:S05]  /*17780*/  BSYNC.RECONVERGENT B1 ;  /* 0x0000000000017941 */ /* 0x000fea0003800200 */
.L_x_1742:
[----:B------:R-:W-:Y:S01]  /*17790*/  I2FP.F32.U32 R105, R105 ;  /* 0x0000006900697245 */ /* 0x000fe20000201000 */
[----:B------:R-:W-:Y:S01]  /*177a0*/  IMAD.U32 R106, R55, 0x10000, RZ ;  /* 0x00010000376a7824 */ /* 0x000fe200078e00ff */
[----:B------:R-:W-:Y:S01]  /*177b0*/  ISETP.NE.AND P6, PT, R136, 0x1, PT ;  /* 0x000000018800780c */ /* 0x000fe20003fc5270 */
[----:B------:R-:W-:Y:S01]  /*177c0*/  BSSY.RECONVERGENT B1, `(.L_x_1747) ;  /* 0x0000063000017945 */ /* 0x000fe20003800200 */
[----:B------:R-:W-:Y:S01]  /*177d0*/  SHF.L.U32 R104, R59, 0x10, RZ ;  /* 0x000000103b687819 */ /* 0x000fe200000006ff */
[----:B------:R-:W-:Y:S01]  /*177e0*/  FFMA.FTZ R105, R105, R124, 1.1641532182693481445e-10 ;  /* 0x2f00000069697423 */ /* 0x000fe2000001007c */
[----:B------:R-:W-:Y:S01]  /*177f0*/  HFMA2 R132, -RZ, RZ, 0, 1.1920928955078125e-07 ;  /* 0x00000002ff847431 */ /* 0x000fe200000001ff */
[----:B------:R-:W-:-:S03]  /*17800*/  PRMT R134, R107, 0x7632, R134 ;  /* 0x000076326b867816 */ /* 0x000fc60000000086 */
        /* <DEDUP_REMOVED lines=17> */
.L_x_1749:
        /* <DEDUP_REMOVED lines=12> */
[----:B------:R-:W-:Y:S02]  /*179e0*/  @P0 IADD3 R105, PT, PT, R112, RZ, RZ ;  /* 0x000000ff70690210 */ /* 0x000fe40007ffe0ff */
[----:B------:R-:W-:-:S03]  /*179f0*/  ISETP.NE.AND P0, PT, R104, RZ, PT ;  /* 0x000000ff6800720c */ /* 0x000fc60003f05270 */
[----:B------:R-:W-:-:S10]  /*17a00*/  @!P6 IMAD.MOV.U32 R112, RZ, RZ, R105 ;  /* 0x000000ffff70e224 */ /* 0x000fd400078e0069 */
.L_x_1751:
[----:B------:R-:W-:Y:S05]  /*17a10*/  BSYNC.RECONVERGENT B2 ;  /* 0x0000000000027941 */ /* 0x000fea0003800200 */
.L_x_1750:
        /* <DEDUP_REMOVED lines=10> */
[----:B------:R-:W-:Y:S02]  /*17ac0*/  VIADD R107, R147, 0x76cf5d0a ;  /* 0x76cf5d0a936b7836 */ /* 0x000fe40000000000 */
        /* <DEDUP_REMOVED lines=50> */
.L_x_1748:
[----:B------:R-:W-:Y:S05]  /*17df0*/  BSYNC.RECONVERGENT B1 ;  /* 0x0000000000017941 */ /* 0x000fea0003800200 */
.L_x_1747:
        /* <DEDUP_REMOVED lines=17> */
.L_x_1711:
        /* <DEDUP_REMOVED lines=16> */
.L_x_1755:
        /* <DEDUP_REMOVED lines=13> */
.L_x_1757:
[----:B------:R-:W-:Y:S05]  /*180e0*/  BSYNC.RECONVERGENT B2 ;  /* 0x0000000000027941 */ /* 0x000fea0003800200 */
.L_x_1756:
        /* <DEDUP_REMOVED lines=60> */
.L_x_1754:
[----:B------:R-:W-:Y:S05]  /*184b0*/  BSYNC.RECONVERGENT B1 ;  /* 0x0000000000017941 */ /* 0x000fea0003800200 */
.L_x_1753:
        /* <DEDUP_REMOVED lines=18> */
[----:B------:R-:W-:-:S09]  /*185e0*/  HFMA2 R132, -RZ, RZ, 0, 1.1920928955078125e-07 ;  /* 0x00000002ff847431 */ /* 0x000fd200000001ff */
[----:B------:R-:W-:Y:S01]  /*185f0*/  @P2 LOP3.LUT R113, R113, 0x4, RZ, 0xfc, !PT ;  /* 0x0000000471712812 */ /* 0x000fe200078efcff */
[----:B------:R-:W-:Y:S06]  /*18600*/  @!P1 BRA `(.L_x_1759) ;  /* 0x0000000400489947 */ /* 0x000fec0003800000 */
        /* <DEDUP_REMOVED lines=8> */
.L_x_1760:
        /* <DEDUP_REMOVED lines=13> */
.L_x_1762:
[----:B------:R-:W-:Y:S05]  /*18760*/  BSYNC.RECONVERGENT B2 ;  /* 0x0000000000027941 */ /* 0x000fea0003800200 */
.L_x_1761:
        /* <DEDUP_REMOVED lines=60> */
.L_x_1759:
[----:B------:R-:W-:Y:S05]  /*18b30*/  BSYNC.RECONVERGENT B1 ;  /* 0x0000000000017941 */ /* 0x000fea0003800200 */
.L_x_1758:
[----:B------:R-:W-:Y:S01]  /*18b40*/  I2FP.F32.U32 R129, R129 ;  /* 0x0000008100817245 */ /* 0x000fe20000201000 */
[----:B------:R-:W-:Y:S01]  /*18b50*/  BSSY.RECONVERGENT B1, `(.L_x_1763) ;  /* 0x0000062000017945 */ /* 0x000fe20003800200 */
[----:B------:R-:W-:Y:S01]  /*18b60*/  SHF.L.U32 R143, R104, 0x10, RZ ;  /* 0x00000010688f7819 */ /* 0x000fe200000006ff */
[----:B------:R-:W-:Y:S01]  /*18b70*/  IMAD.U32 R104, R42, 0x10000, RZ ;  /* 0x000100002a687824 */ /* 0x000fe200078e00ff */
[----:B------:R-:W-:Y:S01]  /*18b80*/  LOP3.LUT R113, R113, 0xfffffffd, RZ, 0xc0, !PT ;  /* 0xfffffffd71717812 */ /* 0x000fe200078ec0ff */
        /* <DEDUP_REMOVED lines=20> */
.L_x_1765:
        /* <DEDUP_REMOVED lines=13> */
.L_x_1767:
[----:B------:R-:W-:Y:S05]  /*18da0*/  BSYNC.RECONVERGENT B2 ;  /* 0x0000000000027941 */ /* 0x000fea0003800200 */
.L_x_1766:
        /* <DEDUP_REMOVED lines=60> */
.L_x_1764:
[----:B------:R-:W-:Y:S05]  /*19170*/  BSYNC.RECONVERGENT B1 ;  /* 0x0000000000017941 */ /* 0x000fea0003800200 */
.L_x_1763:
[----:B------:R-:W-:Y:S01]  /*19180*/  I2FP.F32.U32 R143, R104 ;  /* 0x00000068008f7245 */ /* 0x000fe20000201000 */
[----:B------:R-:W-:Y:S01]  /*19190*/  IMAD.U32 R104, R57, 0x10000, RZ ;  /* 0x0001000039687824 */ /* 0x000fe200078e00ff */
[----:B------:R-:W-:Y:S01]  /*191a0*/  SHF.L.U32 R145, R105, 0x10, RZ ;  /* 0x0000001069917819 */ /* 0x000fe200000006ff */
[----:B------:R-:W-:Y:S01]  /*191b0*/  BSSY.RECONVERGENT B1, `(.L_x_1768) ;  /* 0x000005f000017945 */ /* 0x000fe20003800200 */
[----:B------:R-:W-:Y:S01]  /*191c0*/  ISETP.NE.AND P2, PT, R134, 0x1, PT ;  /* 0x000000018600780c */ /* 0x000fe20003f45270 */
[----:B------:R-:W-:Y:S01]  /*191d0*/  FFMA.FTZ R143, R143, R124, 1.1641532182693481445e-10 ;  /* 0x2f0000008f8f7423 */ /* 0x000fe2000001007c */
[----:B------:R-:W-:Y:S02]  /*191e0*/  HFMA2 R136, -RZ, RZ, 0, 1.1920928955078125e-07 ;  /* 0x00000002ff887431 */ /* 0x000fe400000001ff */
[----:B------:R-:W-:Y:S01]  /*191f0*/  FMUL.FTZ R145, R145, R118 ;  /* 0x0000007691917220 */ /* 0x000fe20000410000 */
        /* <DEDUP_REMOVED lines=16> */
.L_x_1770:
        /* <DEDUP_REMOVED lines=13> */
.L_x_1772:
[----:B------:R-:W-:Y:S05]  /*193d0*/  BSYNC.RECONVERGENT B2 ;  /* 0x0000000000027941 */ /* 0x000fea0003800200 */
.L_x_1771:
        /* <DEDUP_REMOVED lines=60> */
.L_x_1769:
[----:B------:R-:W-:Y:S05]  /*197a0*/  BSYNC.RECONVERGENT B1 ;  /* 0x0000000000017941 */ /* 0x000fea0003800200 */
.L_x_1768:
        /* <DEDUP_REMOVED lines=23> */
.L_x_1775:
        /* <DEDUP_REMOVED lines=13> */
.L_x_1777:
[----:B------:R-:W-:Y:S05]  /*199f0*/  BSYNC.RECONVERGENT B2 ;  /* 0x0000000000027941 */ /* 0x000fea0003800200 */
.L_x_1776:
        /* <DEDUP_REMOVED lines=60> */
.L_x_1774:
[----:B------:R-:W-:Y:S05]  /*19dc0*/  BSYNC.RECONVERGENT B1 ;  /* 0x0000000000017941 */ /* 0x000fea0003800200 */
.L_x_1773:
        /* <DEDUP_REMOVED lines=8> */
[----:B------:R-:W-:Y:S02]  /*19e50*/  PRMT R106, R106, 0x7632, R106 ;  /* 0x000076326a6a7816 */ /* 0x000fe4000000006a */
        /* <DEDUP_REMOVED lines=15> */
.L_x_1780:
        /* <DEDUP_REMOVED lines=13> */
.L_x_1782:
[----:B------:R-:W-:Y:S05]  /*1a020*/  BSYNC.RECONVERGENT B2 ;  /* 0x0000000000027941 */ /* 0x000fea0003800200 */
.L_x_1781:
[----:B------:R-:W-:Y:S01]  /*1a030*/  LOP3.LUT R162, R112, R177, R147, 0x96, !PT ;  /* 0x000000b170a27212 */ /* 0x000fe200078e9693 */
[----:B------:R-:W-:-:S04]  /*1a040*/  IMAD.WIDE.U32 R104, R5, -0x326172a9, RZ ;  /* 0xcd9e8d5705687825 */ /* 0x000fc800078e00ff */
        /* <DEDUP_REMOVED lines=56> */
[----:B------:R-:W-:Y:S01]  /*1a3d0*/  IMAD.MOV.U32 R105, RZ, RZ, R122 ;  /* 0x000000ffff697224 */ /* 0x000fe200078e007a */
[----:B------:R-:W-:-:S07]  /*1a3e0*/  MOV R122, R104 ;  /* 0x00000068007a7202 */ /* 0x000fce0000000f00 */
.L_x_1779:
[----:B------:R-:W-:Y:S05]  /*1a3f0*/  BSYNC.RECONVERGENT B1 ;  /* 0x0000000000017941 */ /* 0x000fea0003800200 */
.L_x_1778:
        /* <DEDUP_REMOVED lines=23> */
.L_x_1785:
        /* <DEDUP_REMOVED lines=13> */
.L_x_1787:
[----:B------:R-:W-:Y:S05]  /*1a640*/  BSYNC.RECONVERGENT B2 ;  /* 0x0000000000027941 */ /* 0x000fea0003800200 */
.L_x_1786:
        /* <DEDUP_REMOVED lines=61> */
.L_x_1784:
[----:B------:R-:W-:Y:S05]  /*1aa20*/  BSYNC.RECONVERGENT B1 ;  /* 0x0000000000017941 */ /* 0x000fea0003800200 */
.L_x_1783:
        /* <DEDUP_REMOVED lines=24> */
.L_x_1790:
        /* <DEDUP_REMOVED lines=15> */
.L_x_1792:
[----:B------:R-:W-:Y:S05]  /*1aca0*/  BSYNC.RECONVERGENT B2 ;  /* 0x0000000000027941 */ /* 0x000fea0003800200 */
.L_x_1791:
[----:B------:R-:W-:Y:S01]  /*1acb0*/  LOP3.LUT R106, R112, R177, R147, 0x96, !PT ;  /* 0x000000b1706a7212 */ /* 0x000fe200078e9693 */
[----:B------:R-:W-:Y:S01]  /*1acc0*/  IMAD.WIDE.U32 R104, R5, -0x326172a9, RZ ;  /* 0xcd9e8d5705687825 */ /* 0x000fe200078e00ff */
[----:B------:R-:W-:-:S03]  /*1acd0*/  IADD3 R177, PT, PT, R146, -0x61c88647, RZ ;  /* 0x9e3779b992b17810 */ /* 0x000fc60007ffe0ff */
[----:B------:R-:W-:Y:S01]  /*1ace0*/  IMAD.WIDE.U32 R106, R106, -0x326172a9, RZ ;  /* 0xcd9e8d576a6a7825 */ /* 0x000fe200078e00ff */
[----:B------:R-:W-:-:S03]  /*1acf0*/  LOP3.LUT R105, R3, R105, R146, 0x96, !PT ;  /* 0x0000006903697212 */ /* 0x000fc600078e9692 */
[----:B------:R-:W-:Y:S01]  /*1ad00*/  IMAD.MOV.U32 R132, RZ, RZ, RZ ;  /* 0x000000ffff847224 */ /* 0x000fe200078e00ff */
[----:B------:R-:W-:Y:S01]  /*1ad10*/  LOP3.LUT R177, R177, R104, R107, 0x96, !PT ;  /* 0x00000068b1b17212 */ /* 0x000fe200078e966b */
[----:B------:R-:W-:Y:S02]  /*1ad20*/  VIADD R107, R147, 0xbb67ae85 ;  /* 0xbb67ae85936b7836 */ /* 0x000fe40000000000 */
[----:B------:R-:W-:-:S05]  /*1ad30*/  IMAD.WIDE.U32 R104, R105, -0x2daee0ad, RZ ;  /* 0xd2511f5369687825 */ /* 0x000fca00078e00ff */
        /* <DEDUP_REMOVED lines=48> */
[----:B------:R-:W-:-:S05]  /*1b040*/  VIADD R177, R147, 0x96a522ad ;  /* 0x96a522ad93b17836 */ /* 0x000fca0000000000 */
[----:B------:R-:W-:Y:S01]  /*1b050*/  LOP3.LUT R177, R177, R176, R105, 0x96, !PT ;  /* 0x000000b0b1b17212 */ /* 0x000fe200078e9669 */
[----:B------:R-:W-:Y:S01]  /*1b060*/  IMAD.MOV.U32 R105, RZ, RZ, R122 ;  /* 0x000000ffff697224 */ /* 0x000fe200078e007a */
[----:B------:R-:W-:-:S07]  /*1b070*/  MOV R122, R104 ;  /* 0x00000068007a7202 */ /* 0x000fce0000000f00 */
.L_x_1789:
[----:B------:R-:W-:Y:S05]  /*1b080*/  BSYNC.RECONVERGENT B1 ;  /* 0x0000000000017941 */ /* 0x000fea0003800200 */
.L_x_1788:
        /* <DEDUP_REMOVED lines=14> */
.L_x_1752:
[----:B------:R-:W0:Y:S01]  /*1b170*/  LDC.64 R182, c[0x0][0x3a8] ;  /* 0x0000ea00ffb67b82 */ /* 0x000e220000000a00 */
[----:B------:R-:W-:Y:S02]  /*1b180*/  SEL R126, RZ, 0x10000, !P5 ;  /* 0x00010000ff7e7807 */ /* 0x000fe40006800000 */
[----:B------:R-:W-:Y:S02]  /*1b190*/  LOP3.LUT P5, RZ, R113, 0x2, RZ, 0xc0, !PT ;  /* 0x0000000271ff7812 */ /* 0x000fe400078ac0ff */
[----:B------:R-:W-:Y:S02]  /*1b1a0*/  SEL R128, RZ, 0x1000000, !P6 ;  /* 0x01000000ff807807 */ /* 0x000fe40007000000 */
[----:B------:R-:W-:Y:S01]  /*1b1b0*/  SEL R189, RZ, 0x100, !P4 ;  /* 0x00000100ffbd7807 */ /* 0x000fe20006000000 */
[----:B------:R-:W1:Y:S01]  /*1b1c0*/  LDC.64 R184, c[0x0][0x3b0] ;  /* 0x0000ec00ffb87b82 */ /* 0x000e620000000a00 */
[----:B------:R-:W-:Y:S02]  /*1b1d0*/  SEL R124, RZ, 0x1000000, !P2 ;  /* 0x01000000ff7c7807 */ /* 0x000fe40005000000 */
[----:B------:R-:W-:-:S02]  /*1b1e0*/  SEL R187, RZ, 0x10000, !P1 ;  /* 0x00010000ffbb7807 */ /* 0x000fc40004800000 */
[----:B------:R-:W-:Y:S02]  /*1b1f0*/  SEL R118, RZ, 0x100, !P5 ;  /* 0x00000100ff767807 */ /* 0x000fe40006800000 */
[----:B------:R-:W-:Y:S02]  /*1b200*/  LOP3.LUT R189, R189, R128, R126, 0xfe, !PT ;  /* 0x00000080bdbd7212 */ /* 0x000fe400078efe7e */
[----:B------:R-:W-:Y:S02]  /*1b210*/  SEL R186, RZ, 0x1, !P3 ;  /* 0x00000001ffba7807 */ /* 0x000fe40005800000 */
[----:B------:R-:W-:Y:S02]  /*1b220*/  LOP3.LUT P6, RZ, R113, 0x4, RZ, 0xc0, !PT ;  /* 0x0000000471ff7812 */ /* 0x000fe400078cc0ff */
[----:B------:R-:W-:Y:S02]  /*1b230*/  LOP3.LUT R118, R118, R124, R187, 0xfe, !PT ;  /* 0x0000007c76767212 */ /* 0x000fe400078efebb */
[----:B------:R-:W-:Y:S01]  /*1b240*/  LOP3.LUT R187, R189, R186, RZ, 0xfc, !PT ;  /* 0x000000babdbb7212 */ /* 0x000fe200078efcff */
[----:B0-----:R-:W-:Y:S01]  /*1b250*/  IMAD.WIDE.U32 R182, R120, 0x10, R182 ;  /* 0x0000001078b67825 */ /* 0x001fe200078e00b6 */
[----:B------:R-:W-:-:S02]  /*1b260*/  SEL R189, RZ, 0x1, !P6 ;  /* 0x00000001ffbd7807 */ /* 0x000fc40007000000 */
[----:B------:R-:W-:Y:S02]  /*1b270*/  MOV R124, R122 ;  /* 0x0000007a007c7202 */ /* 0x000fe40000000f00 */
[----:B------:R-:W-:Y:S01]  /*1b280*/  LOP3.LUT R186, R118, R189, RZ, 0xfc, !PT ;  /* 0x000000bd76ba7212 */ /* 0x000fe200078efcff */
[----:B------:R3:W-:Y:S01]  /*1b290*/  STG.E.128 desc[UR6][R182.64], R104 ;  /* 0x00000068b6007986 */ /* 0x0007e2000c101d06 */
[----:B-1----:R-:W-:-:S05]  /*1b2a0*/  IMAD.WIDE.U32 R184, R120, 0x8, R184 ;  /* 0x0000000878b87825 */ /* 0x002fca00078e00b8 */
[----:B------:R3:W-:Y:S02]  /*1b2b0*/  STG.E.64 desc[UR6][R184.64], R186 ;  /* 0x000000bab8007986 */ /* 0x0007e4000c101b06 */
.L_x_1710:
[----:B------:R-:W-:Y:S05]  /*1b2c0*/  BSYNC.RECONVERGENT B0 ;  /* 0x0000000000007941 */ /* 0x000fea0003800200 */
.L_x_1709:
[----:B0123--:R-:W-:Y:S01]  /*1b2d0*/  FADD.FTZ R104, RZ, R115 ;  /* 0x00000073ff687221 */ /* 0x00ffe20000010000 */
[----:B------:R-:W-:Y:S01]  /*1b2e0*/  LOP3.LUT P4, RZ, R113, 0x8, RZ, 0xc0, !PT ;  /* 0x0000000871ff7812 */ /* 0x000fe2000788c0ff */
[----:B------:R-:W-:Y:S01]  /*1b2f0*/  BSSY.RECONVERGENT B0, `(.L_x_1793) ;  /* 0x0000085000007945 */ /* 0x000fe20003800200 */
[C---:B------:R-:W-:Y:S01]  /*1b300*/  ISETP.GT.U32.AND P1, PT, R0.reuse, 0x1ff, PT ;  /* 0x000001ff0000780c */ /* 0x040fe20003f24070 */
[----:B------:R-:W-:Y:S01]  /*1b310*/  FADD.FTZ R104, R117, R104 ;  /* 0x0000006875687221 */ /* 0x000fe20000010000 */
[C---:B------:R-:W-:Y:S02]  /*1b320*/  ISETP.GT.U32.AND P2, PT, R0.reuse, 0x2ff, PT ;  /* 0x000002ff0000780c */ /* 0x040fe40003f44070 */
        /* <DEDUP_REMOVED lines=46> */
[----:B------:R-:W-:Y:S02]  /*1b610*/  FADD.FTZ R118, R121, -R106 ;  /* 0x8000006a79767221 */ /* 0x000fe40000010000 */
[----:B------:R-:W-:-:S04]  /*1b620*/  FFMA.FTZ R104, R104, R104, RZ ;  /* 0x0000006868687223 */ /* 0x000fc800000100ff */
[----:B------:R-:W-:Y:S01]  /*1b630*/  FFMA.FTZ R104, R105, R105, R104 ;  /* 0x0000006969687223 */ /* 0x000fe20000010068 */
[----:B------:R-:W-:-:S04]  /*1b640*/  FADD.FTZ R105, R131, -R106 ;  /* 0x8000006a83697221 */ /* 0x000fc80000010000 */
        /* <DEDUP_REMOVED lines=12> */
[----:B------:R-:W-:-:S05]  /*1b710*/  FSEL R104, R104, RZ, P4 ;  /* 0x000000ff68687208 */ /* 0x000fca0002000000 */
[----:B------:R-:W-:-:S04]  /*1b720*/  FFMA.FTZ R105, R105, R105, R104 ;  /* 0x0000006969697223 */ /* 0x000fc80000010068 */
        /* <DEDUP_REMOVED lines=12> */
[----:B------:R-:W-:Y:S01]  /*1b7f0*/  @P1 FFMA.FTZ R104, R118, R118, R105 ;  /* 0x0000007676681223 */ /* 0x000fe20000010069 */
[--C-:B------:R-:W-:Y:S01]  /*1b800*/  FADD.FTZ R105, R123, -R106.reuse ;  /* 0x8000006a7b697221 */ /* 0x100fe20000010000 */
[----:B------:R-:W-:Y:S01]  /*1b810*/  FADD.FTZ R118, R125, -R106 ;  /* 0x8000006a7d767221 */ /* 0x000fe20000010000 */
[----:B------:R-:W-:Y:S02]  /*1b820*/  LOP3.LUT P1, RZ, R116, 0x1f, RZ, 0xc0, !PT ;  /* 0x0000001f74ff7812 */ /* 0x000fe4000782c0ff */
        /* <DEDUP_REMOVED lines=16> */
[----:B------:R-:W-:Y:S02]  /*1b930*/  ISETP.GT.U32.AND P2, PT, R126, 0x7, PT ;  /* 0x000000077e00780c */ /* 0x000fe40003f44070 */
        /* <DEDUP_REMOVED lines=32> */
.L_x_1794:
[----:B------:R-:W-:Y:S05]  /*1bb40*/  BSYNC.RECONVERGENT B0 ;  /* 0x0000000000007941 */ /* 0x000fea0003800200 */
.L_x_1793:
[----:B------:R-:W-:Y:S01]  /*1bb50*/  BAR.SYNC.DEFER_BLOCKING 0x0 ;  /* 0x0000000000007b1d */ /* 0x000fe20000010000 */
[----:B0-----:R-:W-:Y:S01]  /*1bb60*/  IMAD.MOV.U32 R106, RZ, RZ, RZ ;  /* 0x000000ffff6a7224 */ /* 0x001fe200078e00ff */
[----:B------:R-:W-:-:S04]  /*1bb70*/  CS2R R104, SRZ ;  /* 0x0000000000687805 */ /* 0x000fc8000001ff00 */
[----:B------:R-:W-:Y:S04]  /*1bb80*/  BSSY.RECONVERGENT B0, `(.L_x_1795) ;  /* 0x000000a000007945 */ /* 0x000fe80003800200 */
[----:B------:R-:W-:Y:S05]  /*1bb90*/  @P2 BRA `(.L_x_1796) ;  /* 0x0000000000202947 */ /* 0x000fea0003800000 */
[----:B------:R-:W0:Y:S01]  /*1bba0*/  S2UR UR5, SR_CgaCtaId ;  /* 0x00000000000579c3 */ /* 0x000e220000008800 */
[----:B------:R-:W-:Y:S01]  /*1bbb0*/  UMOV UR4, 0x400 ;  /* 0x0000040000047882 */ /* 0x000fe20000000000 */
[----:B------:R-:W-:Y:S01]  /*1bbc0*/  SHF.L.U32 R104, R116, 0x3, RZ ;  /* 0x0000000374687819 */ /* 0x000fe200000006ff */
[----:B------:R-:W-:-:S03]  /*1bbd0*/  IMAD.MOV.U32 R106, RZ, RZ, R6 ;  /* 0x000000ffff6a7224 */ /* 0x000fc600078e0006 */
[----:B------:R-:W-:Y:S01]  /*1bbe0*/  LOP3.LUT R104, R104, 0xf8, RZ, 0xc0, !PT ;  /* 0x000000f868687812 */ /* 0x000fe200078ec0ff */
[----:B0-----:R-:W-:-:S04]  /*1bbf0*/  ULEA UR4, UR5, UR4, 0x18 ;  /* 0x0000000405047291 */ /* 0x001fc8000f8ec0ff */
[----:B------:R-:W-:-:S09]  /*1bc00*/  @UP1 UIADD3 UR4, UPT, UPT, UR4, 0x40, URZ ;  /* 0x0000004004041890 */ /* 0x000fd2000fffe0ff */
[----:B------:R-:W0:Y:S03]  /*1bc10*/  LDS.64 R104, [R104+UR4] ;  /* 0x0000000468687984 */ /* 0x000e260008000a00 */
.L_x_1796:
[----:B------:R-:W-:Y:S05]  /*1bc20*/  BSYNC.RECONVERGENT B0 ;  /* 0x0000000000007941 */ /* 0x000fea0003800200 */
.L_x_1795:
[----:B------:R-:W1:Y:S01]  /*1bc30*/  SHFL.DOWN PT, R107, R106, 0x4, 0x1f ;  /* 0x08801f006a6b7f89 */ /* 0x000e6200000e0000 */
[----:B------:R-:W-:Y:S01]  /*1bc40*/  I2FP.F32.S32 R126, R106 ;  /* 0x0000006a007e7245 */ /* 0x000fe20000201400 */
[----:B------:R-:W-:Y:S01]  /*1bc50*/  BSSY.RECONVERGENT B0, `(.L_x_1797) ;  /* 0x0000072000007945 */ /* 0x000fe20003800200 */
[----:B------:R-:W-:Y:S01]  /*1bc60*/  ISETP.NE.AND P1, PT, R116, RZ, PT ;  /* 0x000000ff7400720c */ /* 0x000fe20003f25270 */
[----:B0-----:R-:W0:Y:S01]  /*1bc70*/  SHFL.DOWN PT, R183, R104, 0x4, 0x1f ;  /* 0x08801f0068b77f89 */ /* 0x001e2200000e0000 */
[----:B------:R-:W-:-:S03]  /*1bc80*/  ISETP.NE.AND P2, PT, RZ, UR10, PT ;  /* 0x0000000aff007c0c */ /* 0x000fc6000bf45270 */
[----:B------:R-:W2:Y:S01]  /*1bc90*/  SHFL.DOWN PT, R118, R105, 0x4, 0x1f ;  /* 0x08801f0069767f89 */ /* 0x000ea200000e0000 */
[----:B-1----:R-:W-:Y:S02]  /*1bca0*/  I2FP.F32.S32 R128, R107 ;  /* 0x0000006b00807245 */ /* 0x002fe40000201400 */
[----:B------:R-:W-:-:S03]  /*1bcb0*/  IADD3 R107, PT, PT, R107, R106, RZ ;  /* 0x0000006a6b6b7210 */ /* 0x000fc60007ffe0ff */
[C---:B0-----:R-:W-:Y:S01]  /*1bcc0*/  FMUL.FTZ R185, R183.reuse, R128 ;  /* 0x00000080b7b97220 */ /* 0x041fe20000410000 */
[----:B------:R-:W-:Y:S01]  /*1bcd0*/  I2FP.F32.S32 R120, R107 ;  /* 0x0000006b00787245 */ /* 0x000fe20000201400 */
[----:B------:R-:W0:Y:S01]  /*1bce0*/  SHFL.DOWN PT, R106, R107, 0x2, 0x1f ;  /* 0x08401f006b6a7f89 */ /* 0x000e2200000e0000 */
[----:B------:R-:W-:Y:S01]  /*1bcf0*/  FADD.FTZ R183, -R183, R104 ;  /* 0x00000068b7b77221 */ /* 0x000fe20000010100 */
[----:B------:R-:W-:Y:S01]  /*1bd00*/  FFMA.FTZ R185, R126, R104, R185 ;  /* 0x000000687eb97223 */ /* 0x000fe200000100b9 */
[----:B------:R-:W1:Y:S02]  /*1bd10*/  MUFU.RCP R122, R120 ;  /* 0x00000078007a7308 */ /* 0x000e640000001000 */
[----:B------:R-:W-:-:S04]  /*1bd20*/  FMUL.FTZ R183, R183, R183 ;  /* 0x000000b7b7b77220 */ /* 0x000fc80000410000 */
[----:B------:R-:W-:-:S04]  /*1bd30*/  FMUL.FTZ R183, R183, R126 ;  /* 0x0000007eb7b77220 */ /* 0x000fc80000410000 */
[----:B------:R-:W-:Y:S01]  /*1bd40*/  FMUL.FTZ R128, R183, R128 ;  /* 0x00000080b7807220 */ /* 0x000fe20000410000 */
[----:B--2---:R-:W-:Y:S01]  /*1bd50*/  FADD.FTZ R183, R118, R105 ;  /* 0x0000006976b77221 */ /* 0x004fe20000010000 */
[----:B-1----:R-:W-:-:S03]  /*1bd60*/  FMUL.FTZ R185, R122, R185 ;  /* 0x000000b97ab97220 */ /* 0x002fc60000410000 */
[----:B------:R-:W-:Y:S01]  /*1bd70*/  FFMA.FTZ R128, R122, R128, R183 ;  /* 0x000000807a807223 */ /* 0x000fe200000100b7 */
[----:B0-----:R-:W-:Y:S01]  /*1bd80*/  IMAD.IADD R118, R107, 0x1, R106 ;  /* 0x000000016b767824 */ /* 0x001fe200078e026a */
[----:B------:R-:W-:Y:S01]  /*1bd90*/  I2FP.F32.S32 R134, R106 ;  /* 0x0000006a00867245 */ /* 0x000fe20000201400 */
[----:B------:R-:W0:Y:S03]  /*1bda0*/  SHFL.DOWN PT, R104, R185, 0x2, 0x1f ;  /* 0x08401f00b9687f89 */ /* 0x000e2600000e0000 */
[----:B------:R-:W-:Y:S01]  /*1bdb0*/  I2FP.F32.S32 R122, R118 ;  /* 0x00000076007a7245 */ /* 0x000fe20000201400 */
[----:B------:R-:W1:Y:S03]  /*1bdc0*/  SHFL.DOWN PT, R105, R128, 0x2, 0x1f ;  /* 0x08401f0080697f89 */ /* 0x000e6600000e0000 */
[----:B------:R-:W2:Y:S01]  /*1bdd0*/  MUFU.RCP R126, R122 ;  /* 0x0000007a007e7308 */ /* 0x000ea20000001000 */
[----:B0-----:R-:W-:Y:S01]  /*1bde0*/  FMUL.FTZ R183, R104, R134 ;  /* 0x0000008668b77220 */ /* 0x001fe20000410000 */
[----:B------:R-:W-:-:S03]  /*1bdf0*/  FADD.FTZ R106, R185, -R104 ;  /* 0x80000068b96a7221 */ /* 0x000fc60000010000 */
[----:B------:R-:W-:Y:S01]  /*1be00*/  FFMA.FTZ R183, R120, R185, R183 ;  /* 0x000000b978b77223 */ /* 0x000fe200000100b7 */
[----:B------:R-:W-:Y:S01]  /*1be10*/  FMUL.FTZ R107, R106, R106 ;  /* 0x0000006a6a6b7220 */ /* 0x000fe20000410000 */
[----:B------:R-:W0:Y:S01]  /*1be20*/  SHFL.DOWN PT, R185, R118, 0x1, 0x1f ;  /* 0x08201f0076b97f89 */ /* 0x000e2200000e0000 */
[----:B-1----:R-:W-:Y:S01]  /*1be30*/  FADD.FTZ R105, R128, R105 ;  /* 0x0000006980697221 */ /* 0x002fe20000010000 */
[----:B--2---:R-:W-:Y:S01]  /*1be40*/  FMUL.FTZ R183, R126, R183 ;  /* 0x000000b77eb77220 */ /* 0x004fe20000410000 */
[----:B------:R-:W-:-:S04]  /*1be50*/  FMUL.FTZ R107, R120, R107 ;  /* 0x0000006b786b7220 */ /* 0x000fc80000410000 */
[----:B------:R-:W1:Y:S01]  /*1be60*/  SHFL.DOWN PT, R104, R183, 0x1, 0x1f ;  /* 0x08201f00b7687f89 */ /* 0x000e6200000e0000 */
[----:B------:R-:W-:-:S04]  /*1be70*/  FMUL.FTZ R107, R107, R134 ;  /* 0x000000866b6b7220 */ /* 0x000fc80000410000 */
[----:B------:R-:W-:-:S05]  /*1be80*/  FFMA.FTZ R105, R126, R107, R105 ;  /* 0x0000006b7e697223 */ /* 0x000fca0000010069 */
[----:B------:R-:W2:Y:S01]  /*1be90*/  SHFL.DOWN PT, R106, R105, 0x1, 0x1f ;  /* 0x08201f00696a7f89 */ /* 0x000ea200000e0000 */
[-C--:B0-----:R-:W-:Y:S02]  /*1bea0*/  IADD3 R107, PT, PT, R118, R185.reuse, RZ ;  /* 0x000000b9766b7210 */ /* 0x081fe40007ffe0ff */
[----:B------:R-:W-:Y:S02]  /*1beb0*/  I2FP.F32.S32 R185, R185 ;  /* 0x000000b900b97245 */ /* 0x000fe40000201400 */
[----:B------:R-:W-:Y:S01]  /*1bec0*/  I2FP.F32.S32 R107, R107 ;  /* 0x0000006b006b7245 */ /* 0x000fe20000201400 */
[----:B-1----:R-:W-:Y:S02]  /*1bed0*/  FADD.FTZ R120, R183, -R104 ;  /* 0x80000068b7787221 */ /* 0x002fe40000010000 */
[----:B------:R-:W-:-:S03]  /*1bee0*/  FMUL.FTZ R189, R104, R185 ;  /* 0x000000b968bd7220 */ /* 0x000fc60000410000 */
[----:B------:R-:W0:Y:S01]  /*1bef0*/  MUFU.RCP R107, R107 ;  /* 0x0000006b006b7308 */ /* 0x000e220000001000 */
[----:B------:R-:W-:Y:S01]  /*1bf00*/  FMUL.FTZ R187, R120, R120 ;  /* 0x0000007878bb7220 */ /* 0x000fe20000410000 */
[----:B------:R-:W1:Y:S03]  /*1bf10*/  LDC R104, c[0x0][0x448] ;  /* 0x00011200ff687b82 */ /* 0x000e660000000800 */
[C---:B------:R-:W-:Y:S01]  /*1bf20*/  FMUL.FTZ R187, R122.reuse, R187 ;  /* 0x000000bb7abb7220 */ /* 0x040fe20000410000 */
[----:B------:R-:W-:Y:S01]  /*1bf30*/  FFMA.FTZ R122, R122, R183, R189 ;  /* 0x000000b77a7a7223 */ /* 0x000fe200000100bd */
[----:B--2---:R-:W-:Y:S02]  /*1bf40*/  FADD.FTZ R106, R105, R106 ;  /* 0x0000006a696a7221 */ /* 0x004fe40000010000 */
[----:B------:R-:W-:-:S04]  /*1bf50*/  FMUL.FTZ R187, R187, R185 ;  /* 0x000000b9bbbb7220 */ /* 0x000fc80000410000 */
[C---:B0-----:R-:W-:Y:S01]  /*1bf60*/  FFMA.FTZ R187, R107.reuse, R187, R106 ;  /* 0x000000bb6bbb7223 */ /* 0x041fe2000001006a */
[----:B------:R-:W-:Y:S02]  /*1bf70*/  FMUL.FTZ R122, R107, R122 ;  /* 0x0000007a6b7a7220 */ /* 0x000fe40000410000 */
[----:B------:R-:W0:Y:S03]  /*1bf80*/  @!P1 LDC.64 R106, c[0x0][0x3c0] ;  /* 0x0000f000ff6a9b82 */ /* 0x000e260000000a00 */
[----:B------:R-:W1:Y:S04]  /*1bf90*/  SHFL.IDX PT, R187, R187, RZ, 0x1f ;  /* 0x00001fffbbbb7589 */ /* 0x000e6800000e0000 */
[----:B------:R-:W2:Y:S01]  /*1bfa0*/  SHFL.IDX PT, R185, R122, RZ, 0x1f ;  /* 0x00001fff7ab97589 */ /* 0x000ea200000e0000 */
[----:B0-----:R-:W-:-:S04]  /*1bfb0*/  @!P1 IMAD.WIDE R106, R4, 0x4, R106 ;  /* 0x00000004046a9825 */ /* 0x001fc800078e026a */
[----:B-1----:R-:W-:Y:S01]  /*1bfc0*/  FFMA.FTZ R116, R187, UR11, R104 ;  /* 0x0000000bbb747c23 */ /* 0x002fe20008010068 */
[C---:B--2---:R-:W-:Y:S01]  /*1bfd0*/  FMUL.FTZ R104, R185.reuse, R185 ;  /* 0x000000b9b9687220 */ /* 0x044fe20000410000 */
[----:B------:R0:W-:Y:S01]  /*1bfe0*/  @!P1 STG.E desc[UR6][R106.64], R185 ;  /* 0x000000b96a009986 */ /* 0x0001e2000c101906 */
[----:B------:R-:W-:-:S03]  /*1bff0*/  FSEL R118, R185, RZ, !P2 ;  /* 0x000000ffb9767208 */ /* 0x000fc60005000000 */
[----:B------:R-:W-:Y:S02]  /*1c000*/  FSEL R183, R104, RZ, P2 ;  /* 0x000000ff68b77208 */ /* 0x000fe40001000000 */
[----:B------:R-:W1:Y:S03]  /*1c010*/  @!P1 LDC.64 R104, c[0x0][0x3c8] ;  /* 0x0000f200ff689b82 */ /* 0x000e660000000a00 */
[----:B------:R-:W-:-:S06]  /*1c020*/  FADD.FTZ R116, R116, R183 ;  /* 0x000000b774747221 */ /* 0x000fcc0000010000 */
[----:B------:R-:W2:Y:S01]  /*1c030*/  MUFU.RSQ R116, R116 ;  /* 0x0000007400747308 */ /* 0x000ea20000001400 */
[----:B-1----:R-:W-:-:S05]  /*1c040*/  @!P1 IMAD.WIDE R104, R4, 0x4, R104 ;  /* 0x0000000404689825 */ /* 0x002fca00078e0268 */
[----:B--2---:R0:W-:Y:S01]  /*1c050*/  @!P1 STG.E desc[UR6][R104.64], R116 ;  /* 0x0000007468009986 */ /* 0x0041e2000c101906 */
[----:B------:R-:W-:Y:S05]  /*1c060*/  @!P4 BRA `(.L_x_1798) ;  /* 0x0000000000c0c947 */ /* 0x000fea0003800000 */
[--C-:B0-----:R-:W-:Y:S01]  /*1c070*/  FADD.FTZ R105, R115, -R118.reuse ;  /* 0x8000007673697221 */ /* 0x101fe20000010000 */
[----:B------:R-:W-:Y:S01]  /*1c080*/  SHF.L.U32 R106, R96, 0x10, RZ ;  /* 0x00000010606a7819 */ /* 0x000fe200000006ff */
[----:B------:R-:W-:Y:S01]  /*1c090*/  IMAD.U32 R104, R100, 0x10000, RZ ;  /* 0x0001000064687824 */ /* 0x000fe200078e00ff */
[----:B------:R-:W-:Y:S01]  /*1c0a0*/  SHF.L.U32 R120, R37, 0x10, RZ ;  /* 0x0000001025787819 */ /* 0x000fe200000006ff */
[----:B------:R-:W-:Y:S01]  /*1c0b0*/  FMUL.FTZ R105, R116, R105 ;  /* 0x0000006974697220 */ /* 0x000fe20000410000 */
[--C-:B------:R-:W-:Y:S01]  /*1c0c0*/  FADD.FTZ R107, R133, -R118.reuse ;  /* 0x80000076856b7221 */ /* 0x100fe20000010000 */
[----:B------:R-:W-:Y:S01]  /*1c0d0*/  SHF.L.U32 R122, R98, 0x10, RZ ;  /* 0x00000010627a7819 */ /* 0x000fe200000006ff */
[----:B------:R-:W-:Y:S01]  /*1c0e0*/  FADD.FTZ R183, R167, -R118 ;  /* 0x80000076a7b77221 */ /* 0x000fe20000010000 */
[----:B------:R-:W-:Y:S01]  /*1c0f0*/  FFMA.FTZ R104, R105, R104, R106 ;  /* 0x0000006869687223 */ /* 0x000fe2000001006a */
[----:B------:R-:W-:Y:S01]  /*1c100*/  FADD.FTZ R105, R117, -R118 ;  /* 0x8000007675697221 */ /* 0x000fe20000010000 */
[----:B------:R-:W-:-:S02]  /*1c110*/  IMAD.U32 R106, R38, 0x10000, RZ ;  /* 0x00010000266a7824 */ /* 0x000fc400078e00ff */
[C---:B------:R-:W-:Y:S01]  /*1c120*/  FMUL.FTZ R107, R116.reuse, R107 ;  /* 0x0000006b746b7220 */ /* 0x040fe20000410000 */
[----:B------:R-:W-:Y:S01]  /*1c130*/  SHF.L.U32 R126, R33, 0x10, RZ ;  /* 0x00000010217e7819 */ /* 0x000fe200000006ff */
[C---:B------:R-:W-:Y:S01]  /*1c140*/  FMUL.FTZ R105, R116.reuse, R105 ;  /* 0x0000006974697220 */ /* 0x040fe20000410000 */
[----:B------:R-:W-:-:S03]  /*1c150*/  FMUL.FTZ R183, R116, R183 ;  /* 0x000000b774b77220 */ /* 0x000fc60000410000 */
[----:B------:R-:W-:Y:S01]  /*1c160*/  FFMA.FTZ R185, R105, R106, R120 ;  /* 0x0000006a69b97223 */ /* 0x000fe20000010078 */
[----:B------:R-:W-:Y:S01]  /*1c170*/  FADD.FTZ R105, R131, -R118 ;  /* 0x8000007683697221 */ /* 0x000fe20000010000 */
[----:B------:R-:W-:Y:S01]  /*1c180*/  SHF.L.U32 R120, R97, 0x10, RZ ;  /* 0x0000001061787819 */ /* 0x000fe200000006ff */
[----:B------:R-:W-:Y:S02]  /*1c190*/  IMAD.U32 R106, R101, 0x10000, RZ ;  /* 0x00010000656a7824 */ /* 0x000fe400078e00ff */
[----:B------:R-:W-:Y:S01]  /*1c1a0*/  FMUL.FTZ R105, R116, R105 ;  /* 0x0000006974697220 */ /* 0x000fe20000410000 */
[----:B------:R-:W-:-:S03]  /*1c1b0*/  F2FP.BF16.F32.PACK_AB R104, R185, R104 ;  /* 0x00000068b968723e */ /* 0x000fc600000010ff */
[----:B------:R-:W-:Y:S01]  /*1c1c0*/  FFMA.FTZ R105, R105, R106, R120 ;  /* 0x0000006a69697223 */ /* 0x000fe20000010078 */
[----:B------:R-:W-:Y:S01]  /*1c1d0*/  SHF.L.U32 R120, R35, 0x10, RZ ;  /* 0x0000001023787819 */ /* 0x000fe200000006ff */
[----:B------:R-:W-:-:S04]  /*1c1e0*/  IMAD.U32 R106, R36, 0x10000, RZ ;  /* 0x00010000246a7824 */ /* 0x000fc800078e00ff */
[----:B------:R-:W-:Y:S01]  /*1c1f0*/  FFMA.FTZ R120, R107, R106, R120 ;  /* 0x0000006a6b787223 */ /* 0x000fe20000010078 */
[----:B------:R-:W-:Y:S01]  /*1c200*/  FADD.FTZ R107, R149, -R118 ;  /* 0x80000076956b7221 */ /* 0x000fe20000010000 */
[----:B------:R-:W-:-:S03]  /*1c210*/  IMAD.U32 R106, R102, 0x10000, RZ ;  /* 0x00010000666a7824 */ /* 0x000fc600078e00ff */
[----:B------:R-:W-:Y:S01]  /*1c220*/  FMUL.FTZ R107, R116, R107 ;  /* 0x0000006b746b7220 */ /* 0x000fe20000410000 */
[----:B------:R-:W-:-:S03]  /*1c230*/  F2FP.BF16.F32.PACK_AB R105, R120, R105 ;  /* 0x000000697869723e */ /* 0x000fc600000010ff */
[----:B------:R-:W-:Y:S01]  /*1c240*/  FFMA.FTZ R106, R107, R106, R122 ;  /* 0x0000006a6b6a7223 */ /* 0x000fe2000001007a */
[----:B------:R-:W-:Y:S01]  /*1c250*/  FADD.FTZ R107, R151, -R118 ;  /* 0x80000076976b7221 */ /* 0x000fe20000010000 */
[----:B------:R-:W-:-:S03]  /*1c260*/  IMAD.U32 R122, R34, 0x10000, RZ ;  /* 0x00010000227a7824 */ /* 0x000fc600078e00ff */
[----:B------:R-:W-:-:S04]  /*1c270*/  FMUL.FTZ R107, R116, R107 ;  /* 0x0000006b746b7220 */ /* 0x000fc80000410000 */
        /* <DEDUP_REMOVED lines=9> */
[----:B------:R-:W-:Y:S02]  /*1c310*/  FFMA.FTZ R122, R183, R122, R126 ;  /* 0x0000007ab77a7223 */ /* 0x000fe4000001007e */
[----:B------:R-:W0:Y:S03]  /*1c320*/  LDC.64 R182, c[0x0][0x428] ;  /* 0x00010a00ffb67b82 */ /* 0x000e260000000a00 */
[----:B------:R-:W-:Y:S01]  /*1c330*/  F2FP.BF16.F32.PACK_AB R107, R122, R107 ;  /* 0x0000006b7a6b723e */ /* 0x000fe200000010ff */
[----:B0-----:R-:W-:-:S04]  /*1c340*/  IMAD.WIDE.U32 R182, R114, 0x10, R182 ;  /* 0x0000001072b67825 */ /* 0x001fc800078e00b6 */
[----:B------:R-:W-:Y:S01]  /*1c350*/  VIADD R114, R114, 0x100 ;  /* 0x0000010072727836 */ /* 0x000fe20000000000 */
[----:B------:R1:W-:Y:S06]  /*1c360*/  STG.E.128 desc[UR6][R182.64], R104 ;  /* 0x00000068b6007986 */ /* 0x0003ec000c101d06 */
.L_x_1798:
[----:B------:R-:W-:Y:S05]  /*1c370*/  BSYNC.RECONVERGENT B0 ;  /* 0x0000000000007941 */ /* 0x000fea0003800200 */
.L_x_1797:
[----:B------:R-:W-:Y:S01]  /*1c380*/  LOP3.LUT P1, RZ, R113, 0x40, RZ, 0xc0, !PT ;  /* 0x0000004071ff7812 */ /* 0x000fe2000782c0ff */
[----:B------:R-:W-:-:S12]  /*1c390*/  BSSY.RECONVERGENT B0, `(.L_x_1799) ;  /* 0x0000032000007945 */ /* 0x000fd80003800200 */
[----:B------:R-:W-:Y:S05]  /*1c3a0*/  @!P1 BRA `(.L_x_1800) ;  /* 0x0000000000c09947 */ /* 0x000fea0003800000 */
[--C-:B01----:R-:W-:Y:S01]  /*1c3b0*/  FADD.FTZ R105, R119, -R118.reuse ;  /* 0x8000007677697221 */ /* 0x103fe20000010000 */
[----:B------:R-:W-:Y:S01]  /*1c3c0*/  SHF.L.U32 R104, R88, 0x10, RZ ;  /* 0x0000001058687819 */ /* 0x000fe200000006ff */
[----:B------:R-:W-:Y:S02]  /*1c3d0*/  IMAD.U32 R106, R84, 0x10000, RZ ;  /* 0x00010000546a7824 */ /* 0x000fe400078e00ff */
[--C-:B------:R-:W-:Y:S01]  /*1c3e0*/  FADD.FTZ R107, R137, -R118.reuse ;  /* 0x80000076896b7221 */ /* 0x100fe20000010000 */
[C---:B------:R-:W-:Y:S01]  /*1c3f0*/  FMUL.FTZ R105, R116.reuse, R105 ;  /* 0x0000006974697220 */ /* 0x040fe20000410000 */
[----:B------:R-:W-:Y:S02]  /*1c400*/  IMAD.U32 R120, R29, 0x10000, RZ ;  /* 0x000100001d787824 */ /* 0x000fe400078e00ff */
[----:B------:R-:W-:Y:S01]  /*1c410*/  FADD.FTZ R183, R171, -R118 ;  /* 0x80000076abb77221 */ /* 0x000fe20000010000 */
[----:B------:R-:W-:Y:S01]  /*1c420*/  FMUL.FTZ R107, R116, R107 ;  /* 0x0000006b746b7220 */ /* 0x000fe20000410000 */
[----:B------:R-:W-:Y:S01]  /*1c430*/  FFMA.FTZ R104, R105, R104, R106 ;  /* 0x0000006869687223 */ /* 0x000fe2000001006a */
[----:B------:R-:W-:Y:S01]  /*1c440*/  FADD.FTZ R105, R121, -R118 ;  /* 0x8000007679697221 */ /* 0x000fe20000010000 */
[----:B------:R-:W-:Y:S01]  /*1c450*/  SHF.L.U32 R106, R30, 0x10, RZ ;  /* 0x000000101e6a7819 */ /* 0x000fe200000006ff */
[----:B------:R-:W-:-:S02]  /*1c460*/  IMAD.U32 R122, R86, 0x10000, RZ ;  /* 0x00010000567a7824 */ /* 0x000fc400078e00ff */
[C---:B------:R-:W-:Y:S01]  /*1c470*/  FMUL.FTZ R183, R116.reuse, R183 ;  /* 0x000000b774b77220 */ /* 0x040fe20000410000 */
[----:B------:R-:W-:Y:S01]  /*1c480*/  FMUL.FTZ R105, R116, R105 ;  /* 0x0000006974697220 */ /* 0x000fe20000410000 */
[----:B------:R-:W-:-:S03]  /*1c490*/  IMAD.U32 R126, R25, 0x10000, RZ ;  /* 0x00010000197e7824 */ /* 0x000fc600078e00ff */
        /* <DEDUP_REMOVED lines=11> */
[----:B------:R-:W-:-:S03]  /*1c550*/  SHF.L.U32 R106, R90, 0x10, RZ ;  /* 0x000000105a6a7819 */ /* 0x000fc600000006ff */
[----:B------:R-:W-:Y:S01]  /*1c560*/  FMUL.FTZ R107, R116, R107 ;  /* 0x0000006b746b7220 */ /* 0x000fe20000410000 */
[----:B------:R-:W-:-:S03]  /*1c570*/  F2FP.BF16.F32.PACK_AB R105, R120, R105 ;  /* 0x000000697869723e */ /* 0x000fc600000010ff */
[----:B------:R-:W-:Y:S01]  /*1c580*/  FFMA.FTZ R106, R107, R106, R122 ;  /* 0x0000006a6b6a7223 */ /* 0x000fe2000001007a */
[----:B------:R-:W-:Y:S01]  /*1c590*/  FADD.FTZ R107, R155, -R118 ;  /* 0x800000769b6b7221 */ /* 0x000fe20000010000 */
[----:B------:R-:W-:-:S03]  /*1c5a0*/  SHF.L.U32 R122, R26, 0x10, RZ ;  /* 0x000000101a7a7819 */ /* 0x000fc600000006ff */
        /* <DEDUP_REMOVED lines=13> */
[C---:B0-----:R-:W-:Y:S01]  /*1c680*/  IMAD.WIDE.U32 R182, R114.reuse, 0x10, R182 ;  /* 0x0000001072b67825 */ /* 0x041fe200078e00b6 */
[----:B------:R-:W-:-:S04]  /*1c690*/  IADD3 R114, PT, PT, R114, 0x100, RZ ;  /* 0x0000010072727810 */ /* 0x000fc80007ffe0ff */
[----:B------:R2:W-:Y:S03]  /*1c6a0*/  STG.E.128 desc[UR6][R182.64], R104 ;  /* 0x00000068b6007986 */ /* 0x0005e6000c101d06 */
.L_x_1800:
[----:B------:R-:W-:Y:S05]  /*1c6b0*/  BSYNC.RECONVERGENT B0 ;  /* 0x0000000000007941 */ /* 0x000fea0003800200 */
.L_x_1799:
[----:B------:R-:W-:Y:S01]  /*1c6c0*/  LOP3.LUT P1, RZ, R113, 0x10, RZ, 0xc0, !PT ;  /* 0x0000001071ff7812 */ /* 0x000fe2000782c0ff */
[----:B------:R-:W-:-:S12]  /*1c6d0*/  BSSY.RECONVERGENT B0, `(.L_x_1801) ;  /* 0x0000032000007945 */ /* 0x000fd80003800200 */
[----:B------:R-:W-:Y:S05]  /*1c6e0*/  @!P1 BRA `(.L_x_1802) ;  /* 0x0000000000c09947 */ /* 0x000fea0003800000 */
[--C-:B012---:R-:W-:Y:S01]  /*1c6f0*/  FADD.FTZ R105, R123, -R118.reuse ;  /* 0x800000767b697221 */ /* 0x107fe20000010000 */
        /* <DEDUP_REMOVED lines=47> */
.L_x_1802:
[----:B------:R-:W-:Y:S05]  /*1c9f0*/  BSYNC.RECONVERGENT B0 ;  /* 0x0000000000007941 */ /* 0x000fea0003800200 */
.L_x_1801:
[----:B------:R-:W-:Y:S04]  /*1ca00*/  BSSY.RECONVERGENT B0, `(.L_x_1803) ;  /* 0x0000031000007945 */ /* 0x000fe80003800200 */
[----:B------:R-:W-:Y:S05]  /*1ca10*/  @!P0 BRA `(.L_x_1804) ;  /* 0x0000000000bc8947 */ /* 0x000fea0003800000 */
[--C-:B0123--:R-:W-:Y:S01]  /*1ca20*/  FADD.FTZ R105, R127, -R118.reuse ;  /* 0x800000767f697221 */ /* 0x10ffe20000010000 */
[----:B------:R-:W-:Y:S01]  /*1ca30*/  SHF.L.U32 R104, R64, 0x10, RZ ;  /* 0x0000001040687819 */ /* 0x000fe200000006ff */
[----:B------:R-:W-:Y:S02]  /*1ca40*/  IMAD.U32 R106, R60, 0x10000, RZ ;  /* 0x000100003c6a7824 */ /* 0x000fe400078e00ff */
[----:B------:R-:W-:Y:S01]  /*1ca50*/  FADD.FTZ R107, R145, -R118 ;  /* 0x80000076916b7221 */ /* 0x000fe20000010000 */
[C---:B------:R-:W-:Y:S01]  /*1ca60*/  FMUL.FTZ R105, R116.reuse, R105 ;  /* 0x0000006974697220 */ /* 0x040fe20000410000 */
[----:B------:R-:W-:Y:S01]  /*1ca70*/  IMAD.U32 R120, R13, 0x10000, RZ ;  /* 0x000100000d787824 */ /* 0x000fe200078e00ff */
[----:B------:R-:W0:Y:S01]  /*1ca80*/  LDC.64 R182, c[0x0][0x428] ;  /* 0x00010a00ffb67b82 */ /* 0x000e220000000a00 */
[----:B------:R-:W-:Y:S01]  /*1ca90*/  FMUL.FTZ R107, R116, R107 ;  /* 0x0000006b746b7220 */ /* 0x000fe20000410000 */
[----:B------:R-:W-:Y:S01]  /*1caa0*/  FFMA.FTZ R104, R105, R104, R106 ;  /* 0x0000006869687223 */ /* 0x000fe2000001006a */
[----:B------:R-:W-:Y:S01]  /*1cab0*/  FADD.FTZ R105, R129, -R118 ;  /* 0x8000007681697221 */ /* 0x000fe20000010000 */
[----:B------:R-:W-:Y:S01]  /*1cac0*/  SHF.L.U32 R106, R14, 0x10, RZ ;  /* 0x000000100e6a7819 */ /* 0x000fe200000006ff */
[----:B------:R-:W-:-:S02]  /*1cad0*/  IMAD.U32 R122, R62, 0x10000, RZ ;  /* 0x000100003e7a7824 */ /* 0x000fc400078e00ff */
[----:B------:R-:W-:Y:S01]  /*1cae0*/  FADD.FTZ R189, R181, -R118 ;  /* 0x80000076b5bd7221 */ /* 0x000fe20000010000 */
[C---:B------:R-:W-:Y:S01]  /*1caf0*/  FMUL.FTZ R105, R116.reuse, R105 ;  /* 0x0000006974697220 */ /* 0x040fe20000410000 */
[----:B------:R-:W-:Y:S02]  /*1cb00*/  IMAD.U32 R126, R9, 0x10000, RZ ;  /* 0x00010000097e7824 */ /* 0x000fe400078e00ff */
[C---:B------:R-:W-:Y:S01]  /*1cb10*/  FMUL.FTZ R189, R116.reuse, R189 ;  /* 0x000000bd74bd7220 */ /* 0x040fe20000410000 */
        /* <DEDUP_REMOVED lines=8> */
[----:B------:R-:W-:Y:S02]  /*1cba0*/  IMAD.U32 R120, R11, 0x10000, RZ ;  /* 0x000100000b787824 */ /* 0x000fe400078e00ff */
[----:B0-----:R-:W-:-:S04]  /*1cbb0*/  IMAD.WIDE.U32 R182, R114, 0x10, R182 ;  /* 0x0000001072b67825 */ /* 0x001fc800078e00b6 */
        /* <DEDUP_REMOVED lines=14> */
[----:B------:R-:W-:Y:S01]  /*1cca0*/  SHF.L.U32 R116, R8, 0x10, RZ ;  /* 0x0000001008747819 */ /* 0x000fe200000006ff */
[----:B------:R-:W-:Y:S01]  /*1ccb0*/  IMAD.U32 R118, R7, 0x10000, RZ ;  /* 0x0001000007767824 */ /* 0x000fe200078e00ff */
[----:B------:R-:W-:Y:S01]  /*1ccc0*/  F2FP.BF16.F32.PACK_AB R106, R187, R106 ;  /* 0x0000006abb6a723e */ /* 0x000fe200000010ff */
[----:B------:R-:W-:Y:S02]  /*1ccd0*/  FFMA.FTZ R107, R107, R122, R126 ;  /* 0x0000007a6b6b7223 */ /* 0x000fe4000001007e */
[----:B------:R-:W-:-:S05]  /*1cce0*/  FFMA.FTZ R116, R189, R116, R118 ;  /* 0x00000074bd747223 */ /* 0x000fca0000010076 */
[----:B------:R-:W-:-:S05]  /*1ccf0*/  F2FP.BF16.F32.PACK_AB R107, R116, R107 ;  /* 0x0000006b746b723e */ /* 0x000fca00000010ff */
[----:B------:R4:W-:Y:S02]  /*1cd00*/  STG.E.128 desc[UR6][R182.64], R104 ;  /* 0x00000068b6007986 */ /* 0x0009e4000c101d06 */
.L_x_1804:
[----:B------:R-:W-:Y:S05]  /*1cd10*/  BSYNC.RECONVERGENT B0 ;  /* 0x0000000000007941 */ /* 0x000fea0003800200 */
.L_x_1803:
[----:B01234-:R-:W0:Y:S01]  /*1cd20*/  LDC.64 R104, c[0x0][0x380] ;  /* 0x0000e000ff687b82 */ /* 0x01fe220000000a00 */
[----:B------:R-:W-:Y:S01]  /*1cd30*/  UPLOP3.LUT UP1, UPT, UPT, UPT, UP1, 0x40, 0x4 ;  /* 0x000000000004789c */ /* 0x000fe20003f2e810 */
[----:B0-----:R-:W-:-:S04]  /*1cd40*/  IADD3 R4, PT, PT, R4, R104, RZ ;  /* 0x0000006804047210 */ /* 0x001fc80007ffe0ff */
[----:B------:R-:W-:-:S13]  /*1cd50*/  ISETP.GE.AND P0, PT, R4, R105, PT ;  /* 0x000000690400720c */ /* 0x000fda0003f06270 */
[----:B------:R-:W-:Y:S05]  /*1cd60*/  @!P0 BRA `(.L_x_1805) ;  /* 0xfffffe4000f88947 */ /* 0x000fea000383ffff */
[----:B------:R-:W-:Y:S05]  /*1cd70*/  EXIT ;  /* 0x000000000000794d */ /* 0x000fea0003800000 */
.L_x_1806:
        /* <DEDUP_REMOVED lines=16> */
.L_x_27472:


//--------------------- .text._ZN10layer_norm13ln_fwd_kernelINS_13Kernel_traitsI13__nv_bfloat16S2_S2_S2_fjLj8192ELj1ELj1ELj8ELj16ENS_18Kernel_traits_baseILj8192ES2_S2_S2_S2_fjLj256EEEEELb1ELb1ELb0ELb1EEEvNS_9FwdParamsE --------------------------
	.section	.text._ZN10layer_norm13ln_fwd_kernelINS_13Kernel_traitsI13__nv_bfloat16S2_S2_S2_fjLj8192ELj1ELj1ELj8ELj16ENS_18Kernel_traits_baseILj8192ES2_S2_S2_S2_fjLj256EEEEELb1ELb1ELb0ELb1EEEvNS_9FwdParamsE,"ax",@progbits
	.align	128
        .global         _ZN10layer_norm13ln_fwd_kernelINS_13Kernel_traitsI13__nv_bfloat16S2_S2_S2_fjLj8192ELj1ELj1ELj8ELj16ENS_18Kernel_traits_baseILj8192ES2_S2_S2_S2_fjLj256EEEEELb1ELb1ELb0ELb1EEEvNS_9FwdParamsE
        .type           _ZN10layer_norm13ln_fwd_kernelINS_13Kernel_traitsI13__nv_bfloat16S2_S2_S2_fjLj8192ELj1ELj1ELj8ELj16ENS_18Kernel_traits_baseILj8192ES2_S2_S2_S2_fjLj256EEEEELb1ELb1ELb0ELb1EEEvNS_9FwdParamsE,@function
        .size           _ZN10layer_norm13ln_fwd_kernelINS_13Kernel_traitsI13__nv_bfloat16S2_S2_S2_fjLj8192ELj1ELj1ELj8ELj16ENS_18Kernel_traits_baseILj8192ES2_S2_S2_S2_fjLj256EEEEELb1ELb1ELb0ELb1EEEvNS_9FwdParamsE,(.L_x_27473 - _ZN10layer_norm13ln_fwd_kernelINS_13Kernel_traitsI13__nv_bfloat16S2_S2_S2_fjLj8192ELj1ELj1ELj8ELj16ENS_18Kernel_traits_baseILj8192ES2_S2_S2_S2_fjLj256EEEEELb1ELb1ELb0ELb1EEEvNS_9FwdParamsE)
        .other          _ZN10layer_norm13ln_fwd_kernelINS_13Kernel_traitsI13__nv_bfloat16S2_S2_S2_fjLj8192ELj1ELj1ELj8ELj16ENS_18Kernel_traits_baseILj8192ES2_S2_S2_S2_fjLj256EEEEELb1ELb1ELb0ELb1EEEvNS_9FwdParamsE,@"STO_CUDA_ENTRY STV_DEFAULT"
_ZN10layer_norm13ln_fwd_kernelINS_13Kernel_traitsI13__nv_bfloat16S2_S2_S2_fjLj8192ELj1ELj1ELj8ELj16ENS_18Kernel_traits_baseILj8192ES2_S2_S2_S2_fjLj256EEEEELb1ELb1ELb0ELb1EEEvNS_9FwdParamsE:
.text._ZN10layer_norm13ln_fwd_kernelINS_13Kernel_traitsI13__nv_bfloat16S2_S2_S2_fjLj8192ELj1ELj1ELj8ELj16ENS_18Kernel_traits_baseILj8192ES2_S2_S2_S2_fjLj256EEEEELb1ELb1ELb0ELb1EEEvNS_9FwdParamsE:
[----:B------:R-:W-:Y:S01]  /*0000*/  LDC R1, c[0x0][0x37c] ;  /* 0x0000df00ff017b82 */ /* 0x000fe20000000800 */
[----:B------:R-:W0:Y:S07]  /*0010*/  LDCU.U8 UR4, c[0x0][0x464] ;  /* 0x00008c80ff0477ac */ /* 0x000e2e0008000000 */
[----:B------:R-:W1:Y:S01]  /*0020*/  LDC R142, c[0x0][0x458] ;  /* 0x00011600ff8e7b82 */ /* 0x000e620000000800 */
[----:B------:R-:W2:Y:S01]  /*0030*/  S2R R41, SR_TID.X ;  /* 0x0000000000297919 */ /* 0x000ea20000002100 */
[----:B------:R-:W3:Y:S06]  /*0040*/  LDCU.64 UR8, c[0x0][0x358] ;  /* 0x00006b00ff0877ac */ /* 0x000eec0008000a00 */
[----:B------:R-:W4:Y:S08]  /*0050*/  LDC R143, c[0x0][0x45c] ;  /* 0x00011700ff8f7b82 */ /* 0x000f300000000800 */
[----:B------:R-:W2:Y:S01]  /*0060*/  LDC.64 R4, c[0x0][0x3d0] ;  /* 0x0000f400ff047b82 */ /* 0x000ea20000000a00 */
[----:B0-----:R-:W-:-:S07]  /*0070*/  ISETP.NE.AND P1, PT, RZ, UR4, PT ;  /* 0x00000004ff007c0c */ /* 0x001fce000bf25270 */
[----:B------:R-:W0:Y:S06]  /*0080*/  LDC.64 R8, c[0x0][0x3e8] ;  /* 0x0000fa00ff087b82 */ /* 0x000e2c0000000a00 */
[----:B-1----:R-:W-:Y:S02]  /*0090*/  @P1 IMAD.MOV.U32 R2, RZ, RZ, R142 ;  /* 0x000000ffff021224 */ /* 0x002fe400078e008e */
[----:B----4-:R-:W-:-:S06]  /*00a0*/  @P1 IMAD.MOV.U32 R3, RZ, RZ, R143 ;  /* 0x000000ffff031224 */ /* 0x010fcc00078e008f */
[----:B---3--:R-:W3:Y:S01]  /*00b0*/  @P1 LDG.E.64 R2, desc[UR8][R2.64] ;  /* 0x0000000802021981 */ /* 0x008ee2000c1e1b00 */
[----:B--2---:R-:W-:-:S05]  /*00c0*/  IMAD.WIDE.U32 R4, R41, 0x10, R4 ;  /* 0x0000001029047825 */ /* 0x004fca00078e0004 */
[----:B------:R-:W2:Y:S01]  /*00d0*/  LDG.E.128 R12, desc[UR8][R4.64] ;  /* 0x00000008040c7981 */ /* 0x000ea2000c1e1d00 */
[----:B0-----:R-:W-:-:S03]  /*00e0*/  IMAD.WIDE.U32 R8, R41, 0x10, R8 ;  /* 0x0000001029087825 */ /* 0x001fc600078e0008 */
[----:B------:R-:W4:Y:S04]  /*00f0*/  LDG.E.128 R20, desc[UR8][R4.64+0x1000] ;  /* 0x0010000804147981 */ /* 0x000f28000c1e1d00 */
[----:B------:R-:W4:Y:S01]  /*0100*/  LDG.E.128 R16, desc[UR8][R8.64] ;  /* 0x0000000808107981 */ /* 0x000f22000c1e1d00 */
[----:B------:R-:W0:Y:S03]  /*0110*/  LDCU.64 UR4, c[0x0][0x450] ;  /* 0x00008a00ff0477ac */ /* 0x000e260008000a00 */
[----:B------:R-:W5:Y:S04]  /*0120*/  LDG.E.128 R44, desc[UR8][R4.64+0x2000] ;  /* 0x00200008042c7981 */ /* 0x000f68000c1e1d00 */
[----:B------:R1:W5:Y:S04]  /*0130*/  LDG.E.128 R32, desc[UR8][R4.64+0x3000] ;  /* 0x0030000804207981 */ /* 0x000368000c1e1d00 */
[----:B------:R-:W5:Y:S04]  /*0140*/  LDG.E.128 R24, desc[UR8][R8.64+0x1000] ;  /* 0x0010000808187981 */ /* 0x000f68000c1e1d00 */
[----:B------:R-:W5:Y:S01]  /*0150*/  LDG.E.128 R28, desc[UR8][R8.64+0x2000] ;  /* 0x00200008081c7981 */ /* 0x000f62000c1e1d00 */
[----:B-1----:R-:W3:Y:S01]  /*0160*/  @P1 LDC R5, c[0x0][0x460] ;  /* 0x00011800ff051b82 */ /* 0x002ee20000000800 */
[----:B0-----:R-:W-:Y:S01]  /*0170*/  MOV R124, UR4 ;  /* 0x00000004007c7c02 */ /* 0x001fe20008000f00 */
[----:B------:R-:W-:Y:S01]  /*0180*/  IMAD.U32 R125, RZ, RZ, UR5 ;  /* 0x00000005ff7d7e24 */ /* 0x000fe2000f8e00ff */
[----:B------:R-:W0:Y:S01]  /*0190*/  LDCU.64 UR4, c[0x0][0x438] ;  /* 0x00008700ff0477ac */ /* 0x000e220008000a00 */
[----:B------:R1:W5:Y:S04]  /*01a0*/  LDG.E.128 R36, desc[UR8][R8.64+0x3000] ;  /* 0x0030000808247981 */ /* 0x000368000c1e1d00 */
[----:B------:R-:W5:Y:S01]  /*01b0*/  @P1 LDG.E.64 R124, desc[UR8][R124.64] ;  /* 0x000000087c7c1981 */ /* 0x000f62000c1e1b00 */
[----:B-1----:R-:W1:Y:S01]  /*01c0*/  LDC R8, c[0x0][0x384] ;  /* 0x0000e100ff087b82 */ /* 0x002e620000000800 */
[----:B0-----:R-:W-:-:S04]  /*01d0*/  ISETP.NE.U32.AND P0, PT, RZ, UR4, PT ;  /* 0x00000004ff007c0c */ /* 0x001fc8000bf05070 */
[----:B------:R-:W-:-:S03]  /*01e0*/  ISETP.NE.AND.EX P0, PT, RZ, UR5, PT, P0 ;  /* 0x00000005ff007c0c */ /* 0x000fc6000bf05300 */
[----:B------:R-:W1:Y:S10]  /*01f0*/  S2UR UR4, SR_CTAID.X ;  /* 0x00000000000479c3 */ /* 0x000e740000002500 */
[----:B------:R-:W0:Y:S02]  /*0200*/  @P0 LDC.64 R6, c[0x0][0x438] ;  /* 0x00010e00ff060b82 */ /* 0x000e240000000a00 */
[----:B0-----:R-:W-:-:S05]  /*0210*/  @P0 IMAD.WIDE.U32 R6, R41, 0x10, R6 ;  /* 0x0000001029060825 */ /* 0x001fca00078e0006 */
[----:B------:R-:W5:Y:S04]  /*0220*/  @P0 LDG.E.128 R68, desc[UR8][R6.64] ;  /* 0x0000000806440981 */ /* 0x000f68000c1e1d00 */
[----:B------:R-:W5:Y:S04]  /*0230*/  @P0 LDG.E.128 R64, desc[UR8][R6.64+0x1000] ;  /* 0x0010000806400981 */ /* 0x000f68000c1e1d00 */
[----:B------:R-:W5:Y:S04]  /*0240*/  @P0 LDG.E.128 R60, desc[UR8][R6.64+0x2000] ;  /* 0x00200008063c0981 */ /* 0x000f68000c1e1d00 */
[----:B------:R0:W5:Y:S01]  /*0250*/  @P0 LDG.E.128 R56, desc[UR8][R6.64+0x3000] ;  /* 0x0030000806380981 */ /* 0x000162000c1e1d00 */
[----:B---3--:R-:W-:-:S05]  /*0260*/  @P1 IADD3 R142, P2, PT, R2, R5, RZ ;  /* 0x00000005028e1210 */ /* 0x008fca0007f5e0ff */
[----:B------:R-:W-:Y:S01]  /*0270*/  @P1 IMAD.X R143, RZ, RZ, R3, P2 ;  /* 0x000000ffff8f1224 */ /* 0x000fe200010e0603 */
[----:B-1----:R-:W-:Y:S01]  /*0280*/  ISETP.LE.AND P1, PT, R8, UR4, PT ;  /* 0x0000000408007c0c */ /* 0x002fe2000bf23270 */
[--C-:B--2---:R-:W-:Y:S01]  /*0290*/  @P0 IMAD.MOV.U32 R2, RZ, RZ, R13.reuse ;  /* 0x000000ffff020224 */ /* 0x104fe200078e000d */
[----:B------:R-:W-:Y:S01]  /*02a0*/  @P0 MOV R0, R12 ;  /* 0x0000000c00000202 */ /* 0x000fe20000000f00 */
[----:B------:R-:W-:Y:S01]  /*02b0*/  @P0 IMAD.MOV.U32 R3, RZ, RZ, R14 ;  /* 0x000000ffff030224 */ /* 0x000fe200078e000e */
[----:B------:R-:W-:Y:S01]  /*02c0*/  @P0 MOV R4, R15 ;  /* 0x0000000f00040202 */ /* 0x000fe20000000f00 */
[----:B------:R-:W-:Y:S01]  /*02d0*/  @!P0 IMAD.MOV.U32 R0, RZ, RZ, R12 ;  /* 0x000000ffff008224 */ /* 0x000fe200078e000c */
[----:B------:R-:W-:Y:S01]  /*02e0*/  @!P0 MOV R3, R14 ;  /* 0x0000000e00038202 */ /* 0x000fe20000000f00 */
[----:B------:R-:W-:Y:S01]  /*02f0*/  @!P0 IMAD.MOV.U32 R2, RZ, RZ, R13 ;  /* 0x000000ffff028224 */ /* 0x000fe200078e000d */
[----:B----4-:R-:W-:Y:S01]  /*0300*/  @P0 MOV R11, R22 ;  /* 0x00000016000b0202 */ /* 0x010fe20000000f00 */
[----:B------:R-:W-:Y:S01]  /*0310*/  @P0 IMAD.MOV.U32 R5, RZ, RZ, R16 ;  /* 0x000000ffff050224 */ /* 0x000fe200078e0010 */
[----:B0-----:R-:W-:Y:S01]  /*0320*/  @P0 MOV R6, R17 ;  /* 0x0000001100060202 */ /* 0x001fe20000000f00 */
[----:B------:R-:W-:Y:S01]  /*0330*/  @P0 IMAD.MOV.U32 R7, RZ, RZ, R18 ;  /* 0x000000ffff070224 */ /* 0x000fe200078e0012 */
[----:B------:R-:W-:Y:S01]  /*0340*/  @!P0 MOV R5, R16 ;  /* 0x0000001000058202 */ /* 0x000fe20000000f00 */
[----:B------:R-:W-:Y:S01]  /*0350*/  @P0 IMAD.MOV.U32 R8, RZ, RZ, R19 ;  /* 0x000000ffff080224 */ /* 0x000fe200078e0013 */
[----:B------:R-:W-:Y:S01]  /*0360*/  @!P0 MOV R8, R19 ;  /* 0x0000001300088202 */ /* 0x000fe20000000f00 */
[----:B------:R-:W-:-:S02]  /*0370*/  @!P0 IMAD.MOV.U32 R4, RZ, RZ, R15 ;  /* 0x000000ffff048224 */ /* 0x000fc400078e000f */
[----:B------:R-:W-:Y:S02]  /*0380*/  @!P0 IMAD.MOV.U32 R6, RZ, RZ, R17 ;  /* 0x000000ffff068224 */ /* 0x000fe400078e0011 */
[----:B------:R-:W-:Y:S02]  /*0390*/  @!P0 IMAD.MOV.U32 R7, RZ, RZ, R18 ;  /* 0x000000ffff078224 */ /* 0x000fe400078e0012 */
[----:B------:R-:W-:Y:S02]  /*03a0*/  @P0 IMAD.MOV.U32 R9, RZ, RZ, R20 ;  /* 0x000000ffff090224 */ /* 0x000fe400078e0014 */
[----:B------:R-:W-:Y:S01]  /*03b0*/  @P0 IMAD.MOV.U32 R10, RZ, RZ, R21 ;  /* 0x000000ffff0a0224 */ /* 0x000fe200078e0015 */
[----:B------:R-:W-:Y:S06]  /*03c0*/  @P1 EXIT ;  /* 0x000000000000194d */ /* 0x000fec0003800000 */
[----:B------:R-:W0:Y:S01]  /*03d0*/  LDCU UR5, c[0x0][0x360] ;  /* 0x00006c00ff0577ac */ /* 0x000e220008000800 */
[----:B------:R-:W-:Y:S01]  /*03e0*/  IMAD.U32 R17, RZ, RZ, UR4 ;  /* 0x00000004ff117e24 */ /* 0x000fe2000f8e00ff */
[----:B-----5:R-:W-:Y:S01]  /*03f0*/  @P0 MOV R16, R27 ;  /* 0x0000001b00100202 */ /* 0x020fe20000000f00 */
[----:B------:R-:W-:Y:S01]  /*0400*/  @!P0 IMAD.MOV.U32 R9, RZ, RZ, R20 ;  /* 0x000000ffff098224 */ /* 0x000fe200078e0014 */
[----:B------:R-:W-:Y:S01]  /*0410*/  SHF.R.U64 R20, R142, 0x2, R143 ;  /* 0x000000028e147819 */ /* 0x000fe2000000128f */
[----:B------:R-:W-:Y:S01]  /*0420*/  @!P0 IMAD.MOV.U32 R10, RZ, RZ, R21 ;  /* 0x000000ffff0a8224 */ /* 0x000fe200078e0015 */
[----:B------:R-:W-:Y:S01]  /*0430*/  @P0 MOV R14, R25 ;  /* 0x00000019000e0202 */ /* 0x000fe20000000f00 */
[----:B------:R-:W-:Y:S01]  /*0440*/  @!P0 IMAD.MOV.U32 R16, RZ, RZ, R27 ;  /* 0x000000ffff108224 */ /* 0x000fe200078e001b */
[----:B------:R-:W-:Y:S01]  /*0450*/  @!P0 MOV R11, R22 ;  /* 0x00000016000b8202 */ /* 0x000fe20000000f00 */
[----:B------:R-:W-:Y:S01]  /*0460*/  @!P0 IMAD.MOV.U32 R14, RZ, RZ, R25 ;  /* 0x000000ffff0e8224 */ /* 0x000fe200078e0019 */
[----:B------:R-:W-:Y:S01]  /*0470*/  SHF.R.U32.HI R22, RZ, 0x2, R143 ;  /* 0x00000002ff167819 */ /* 0x000fe2000001168f */
[----:B------:R-:W-:Y:S01]  /*0480*/  IMAD.HI.U32 R27, R20, -0x2daee0ad, RZ ;  /* 0xd2511f53141b7827 */ /* 0x000fe200078e00ff */
[-C--:B------:R-:W-:Y:S01]  /*0490*/  @P0 MOV R19, R45.reuse ;  /* 0x0000002d00130202 */ /* 0x080fe20000000f00 */
[----:B------:R-:W1:Y:S01]  /*04a0*/  LDC.64 R48, c[0x0][0x3e0] ;  /* 0x0000f800ff307b82 */ /* 0x000e620000000a00 */
[----:B------:R-:W-:Y:S01]  /*04b0*/  @!P0 MOV R19, R45 ;  /* 0x0000002d00138202 */ /* 0x000fe20000000f00 */
[----:B------:R-:W-:Y:S01]  /*04c0*/  @P0 IMAD.MOV.U32 R15, RZ, RZ, R26 ;  /* 0x000000ffff0f0224 */ /* 0x000fe200078e001a */
[----:B------:R-:W-:Y:S01]  /*04d0*/  LOP3.LUT R40, R27, R125, RZ, 0x3c, !PT ;  /* 0x0000007d1b287212 */ /* 0x000fe200078e3cff */
[----:B------:R-:W-:Y:S01]  /*04e0*/  @P0 IMAD.MOV.U32 R18, RZ, RZ, R44 ;  /* 0x000000ffff120224 */ /* 0x000fe200078e002c */
[----:B------:R-:W-:Y:S01]  /*04f0*/  @!P0 CS2R R70, SRZ ;  /* 0x0000000000468805 */ /* 0x000fe2000001ff00 */
[----:B0-----:R-:W-:Y:S01]  /*0500*/  IMAD R21, R17, UR5, R41 ;  /* 0x0000000511157c24 */ /* 0x001fe2000f8e0229 */
[----:B------:R-:W-:Y:S01]  /*0510*/  IADD3 R41, PT, PT, R124, -0x61c88647, RZ ;  /* 0x9e3779b97c297810 */ /* 0x000fe20007ffe0ff */
[----:B------:R-:W-:Y:S01]  /*0520*/  @!P0 IMAD.MOV.U32 R15, RZ, RZ, R26 ;  /* 0x000000ffff0f8224 */ /* 0x000fe200078e001a */
[----:B------:R-:W-:Y:S01]  /*0530*/  @!P0 CS2R R68, SRZ ;  /* 0x0000000000448805 */ /* 0x000fe2000001ff00 */
[----:B------:R-:W-:Y:S01]  /*0540*/  IMAD.HI.U32 R25, R21, -0x326172a9, RZ ;  /* 0xcd9e8d5715197827 */ /* 0x000fe200078e00ff */
[----:B------:R-:W-:-:S02]  /*0550*/  @!P0 CS2R R66, SRZ ;  /* 0x0000000000428805 */ /* 0x000fc4000001ff00 */
[----:B------:R-:W-:Y:S02]  /*0560*/  @!P0 CS2R R64, SRZ ;  /* 0x0000000000408805 */ /* 0x000fe4000001ff00 */
[----:B------:R-:W-:Y:S01]  /*0570*/  @!P0 CS2R R62, SRZ ;  /* 0x00000000003e8805 */ /* 0x000fe2000001ff00 */
[----:B------:R-:W-:Y:S01]  /*0580*/  @!P0 IMAD.MOV.U32 R18, RZ, RZ, R44 ;  /* 0x000000ffff128224 */ /* 0x000fe200078e002c */
[----:B------:R-:W-:Y:S01]  /*0590*/  LOP3.LUT R27, R22, R25, R124, 0x96, !PT ;  /* 0x00000019161b7212 */ /* 0x000fe200078e967c */
[----:B------:R-:W-:Y:S01]  /*05a0*/  IMAD R26, R21, -0x326172a9, RZ ;  /* 0xcd9e8d57151a7824 */ /* 0x000fe200078e02ff */
[----:B------:R-:W-:Y:S01]  /*05b0*/  @!P0 CS2R R60, SRZ ;  /* 0x00000000003c8805 */ /* 0x000fe2000001ff00 */
[----:B------:R-:W-:Y:S01]  /*05c0*/  IMAD R43, R20, -0x2daee0ad, RZ ;  /* 0xd2511f53142b7824 */ /* 0x000fe200078e02ff */
[----:B------:R-:W-:Y:S01]  /*05d0*/  @!P0 CS2R R58, SRZ ;  /* 0x00000000003a8805 */ /* 0x000fe2000001ff00 */
[----:B------:R-:W-:Y:S01]  /*05e0*/  IMAD.HI.U32 R25, R40, -0x326172a9, RZ ;  /* 0xcd9e8d5728197827 */ /* 0x000fe200078e00ff */
[----:B------:R-:W-:-:S02]  /*05f0*/  @!P0 CS2R R56, SRZ ;  /* 0x0000000000388805 */ /* 0x000fc4000001ff00 */
[----:B------:R-:W-:Y:S01]  /*0600*/  LOP3.LUT R142, R142, 0x3, RZ, 0xc0, !PT ;  /* 0x000000038e8e7812 */ /* 0x000fe200078ec0ff */
[----:B------:R-:W-:Y:S01]  /*0610*/  UPLOP3.LUT UP0, UPT, UPT, UPT, UPT, 0x40, 0x4 ;  /* 0x000000000004789c */ /* 0x000fe20003f0e870 */
[----:B------:R-:W-:Y:S01]  /*0620*/  IMAD.HI.U32 R42, R27, -0x2daee0ad, RZ ;  /* 0xd2511f531b2a7827 */ /* 0x000fe200078e00ff */
[----:B------:R-:W-:Y:S01]  /*0630*/  LOP3.LUT R41, R41, R26, R25, 0x96, !PT ;  /* 0x0000001a29297212 */ /* 0x000fe200078e9619 */
[----:B------:R-:W0:Y:S01]  /*0640*/  LDCU UR6, c[0x0][0x404] ;  /* 0x00008080ff0677ac */ /* 0x000e220008000800 */
[----:B-1----:R-:W-:Y:S01]  /*0650*/  ISETP.NE.U32.AND P1, PT, R48, RZ, PT ;  /* 0x000000ff3000720c */ /* 0x002fe20003f25070 */
[----:B------:R-:W-:Y:S01]  /*0660*/  VIADD R44, R125, 0xbb67ae85 ;  /* 0xbb67ae857d2c7836 */ /* 0x000fe20000000000 */
[----:B------:R-:W-:Y:S01]  /*0670*/  PRMT R48, R9, 0x7632, R48 ;  /* 0x0000763209307816 */ /* 0x000fe20000000030 */
[--C-:B------:R-:W-:Y:S01]  /*0680*/  @P0 IMAD.MOV.U32 R12, RZ, RZ, R23.reuse ;  /* 0x000000ffff0c0224 */ /* 0x100fe200078e0017 */
[----:B------:R-:W-:Y:S01]  /*0690*/  ISETP.NE.AND.EX P1, PT, R49, RZ, PT, P1 ;  /* 0x000000ff3100720c */ /* 0x000fe20003f25310 */
[----:B------:R-:W-:Y:S01]  /*06a0*/  @!P0 IMAD.MOV.U32 R12, RZ, RZ, R23 ;  /* 0x000000ffff0c8224 */ /* 0x000fe200078e0017 */
[----:B------:R-:W-:Y:S01]  /*06b0*/  LOP3.LUT R42, R44, R43, R42, 0x96, !PT ;  /* 0x0000002b2c2a7212 */ /* 0x000fe200078e962a */
[--C-:B------:R-:W-:Y:S01]  /*06c0*/  @P0 IMAD.MOV.U32 R23, RZ, RZ, R46.reuse ;  /* 0x000000ffff170224 */ /* 0x100fe200078e002e */
[----:B------:R-:W-:Y:S01]  /*06d0*/  IADD3 R43, PT, PT, R124, 0x3c6ef372, RZ ;  /* 0x3c6ef3727c2b7810 */ /* 0x000fe20007ffe0ff */
[----:B------:R-:W-:Y:S01]  /*06e0*/  @!P0 IMAD.MOV.U32 R23, RZ, RZ, R46 ;  /* 0x000000ffff178224 */ /* 0x000fe200078e002e */
[----:B------:R-:W-:Y:S01]  /*06f0*/  P2R R122, PR, RZ, 0x2 ;  /* 0x00000002ff7a7803 */ /* 0x000fe20000000000 */
[----:B------:R-:W-:Y:S01]  /*0700*/  IMAD R45, R27, -0x2daee0ad, RZ ;  /* 0xd2511f531b2d7824 */ /* 0x000fe200078e02ff */
[----:B------:R-:W-:Y:S01]  /*0710*/  PRMT R49, R4, 0x7632, R49 ;  /* 0x0000763204317816 */ /* 0x000fe20000000031 */
[----:B------:R-:W-:Y:S01]  /*0720*/  IMAD R40, R40, -0x326172a9, RZ ;  /* 0xcd9e8d5728287824 */ /* 0x000fe200078e02ff */
[----:B------:R-:W-:Y:S01]  /*0730*/  PRMT R50, R3, 0x7632, R50 ;  /* 0x0000763203327816 */ /* 0x000fe20000000032 */
[----:B------:R-:W-:Y:S01]  /*0740*/  IMAD.HI.U32 R27, R42, -0x326172a9, RZ ;  /* 0xcd9e8d572a1b7827 */ /* 0x000fe200078e00ff */
[----:B------:R-:W-:Y:S01]  /*0750*/  PRMT R51, R2, 0x7632, R51 ;  /* 0x0000763202337816 */ /* 0x000fe20000000033 */
[----:B------:R-:W1:Y:S01]  /*0760*/  LDCU UR7, c[0x0][0x408] ;  /* 0x00008100ff0777ac */ /* 0x000e620008000800 */
[----:B------:R-:W-:Y:S01]  /*0770*/  PRMT R52, R0, 0x7632, R52 ;  /* 0x0000763200347816 */ /* 0x000fe20000000034 */
[----:B------:R-:W-:Y:S01]  /*0780*/  IMAD.HI.U32 R44, R41, -0x2daee0ad, RZ ;  /* 0xd2511f53292c7827 */ /* 0x000fe200078e00ff */
[----:B------:R-:W-:Y:S01]  /*0790*/  LOP3.LUT R40, R43, R40, R27, 0x96, !PT ;  /* 0x000000282b287212 */ /* 0x000fe200078e961b */
[----:B------:R-:W2:Y:S01]  /*07a0*/  LDCU UR12, c[0x0][0x388] ;  /* 0x00007100ff0c77ac */ /* 0x000ea20008000800 */
[----:B------:R-:W-:Y:S01]  /*07b0*/  IADD3 R43, PT, PT, R124, -0x255992d5, RZ ;  /* 0xdaa66d2b7c2b7810 */ /* 0x000fe20007ffe0ff */
[----:B------:R-:W-:Y:S01]  /*07c0*/  VIADD R46, R125, 0x76cf5d0a ;  /* 0x76cf5d0a7d2e7836 */ /* 0x000fe20000000000 */
[----:B------:R-:W-:Y:S01]  /*07d0*/  PRMT R97, R16, 0x7632, R97 ;  /* 0x0000763210617816 */ /* 0x000fe20000000061 */
[----:B------:R-:W-:Y:S01]  /*07e0*/  @P0 IMAD.MOV.U32 R26, RZ, RZ, R29 ;  /* 0x000000ffff1a0224 */ /* 0x000fe200078e001d */
[----:B------:R-:W-:Y:S01]  /*07f0*/  @!P0 MOV R26, R29 ;  /* 0x0000001d001a8202 */ /* 0x000fe20000000f00 */
[----:B------:R-:W-:Y:S01]  /*0800*/  IMAD R42, R42, -0x326172a9, RZ ;  /* 0xcd9e8d572a2a7824 */ /* 0x000fe200078e02ff */
[----:B------:R-:W-:Y:S01]  /*0810*/  LOP3.LUT R44, R46, R45, R44, 0x96, !PT ;  /* 0x0000002d2e2c7212 */ /* 0x000fe200078e962c */
[----:B------:R-:W-:Y:S01]  /*0820*/  IMAD R46, R41, -0x2daee0ad, RZ ;  /* 0xd2511f53292e7824 */ /* 0x000fe200078e02ff */
[----:B------:R-:W-:Y:S01]  /*0830*/  PRMT R95, R26, 0x7632, R95 ;  /* 0x000076321a5f7816 */ /* 0x000fe2000000005f */
[----:B------:R-:W-:Y:S01]  /*0840*/  IMAD.HI.U32 R41, R40, -0x2daee0ad, RZ ;  /* 0xd2511f5328297827 */ /* 0x000fe200078e00ff */
[----:B------:R-:W-:Y:S01]  /*0850*/  PRMT R98, R15, 0x7632, R98 ;  /* 0x000076320f627816 */ /* 0x000fe20000000062 */
[----:B------:R-:W3:Y:S01]  /*0860*/  LDCU.U8 UR13, c[0x0][0x410] ;  /* 0x00008200ff0d77ac */ /* 0x000ee20008000000 */
[----:B------:R-:W-:Y:S01]  /*0870*/  PRMT R99, R14, 0x7632, R99 ;  /* 0x000076320e637816 */ /* 0x000fe20000000063 */
[----:B------:R-:W-:Y:S01]  /*0880*/  IMAD.HI.U32 R29, R44, -0x326172a9, RZ ;  /* 0xcd9e8d572c1d7827 */ /* 0x000fe200078e00ff */
[----:B------:R-:W-:Y:S01]  /*0890*/  PRMT R101, R8, 0x7632, R101 ;  /* 0x0000763208657816 */ /* 0x000fe20000000065 */
[----:B------:R-:W4:Y:S01]  /*08a0*/  LDCU UR14, c[0x0][0x400] ;  /* 0x00008000ff0e77ac */ /* 0x000f220008000800 */
[----:B------:R-:W-:Y:S01]  /*08b0*/  PRMT R102, R7, 0x7632, R102 ;  /* 0x0000763207667816 */ /* 0x000fe20000000066 */
[----:B------:R-:W-:Y:S01]  /*08c0*/  VIADD R45, R125, 0x32370b8f ;  /* 0x32370b8f7d2d7836 */ /* 0x000fe20000000000 */
[----:B------:R-:W-:Y:S01]  /*08d0*/  LOP3.LUT R42, R43, R42, R29, 0x96, !PT ;  /* 0x0000002a2b2a7212 */ /* 0x000fe200078e961d */
[--C-:B------:R-:W-:Y:S01]  /*08e0*/  @P0 IMAD.MOV.U32 R25, RZ, RZ, R28.reuse ;  /* 0x000000ffff190224 */ /* 0x100fe200078e001c */
[----:B------:R-:W-:Y:S01]  /*08f0*/  IADD3 R43, PT, PT, R124, 0x78dde6e4, RZ ;  /* 0x78dde6e47c2b7810 */ /* 0x000fe20007ffe0ff */
[----:B------:R-:W-:Y:S01]  /*0900*/  @!P0 IMAD.MOV.U32 R25, RZ, RZ, R28 ;  /* 0x000000ffff198224 */ /* 0x000fe200078e001c */
[----:B------:R-:W-:Y:S01]  /*0910*/  LOP3.LUT R41, R45, R46, R41, 0x96, !PT ;  /* 0x0000002e2d297212 */ /* 0x000fe200078e9629 */
[----:B------:R-:W-:Y:S01]  /*0920*/  @P0 IMAD.MOV.U32 R28, RZ, RZ, R31 ;  /* 0x000000ffff1c0224 */ /* 0x000fe200078e001f */
[----:B------:R-:W-:Y:S01]  /*0930*/  @!P0 MOV R28, R31 ;  /* 0x0000001f001c8202 */ /* 0x000fe20000000f00 */
[----:B------:R-:W-:Y:S01]  /*0940*/  IMAD R45, R40, -0x2daee0ad, RZ ;  /* 0xd2511f53282d7824 */ /* 0x000fe200078e02ff */
[----:B------:R-:W-:Y:S01]  /*0950*/  PRMT R96, R25, 0x7632, R96 ;  /* 0x0000763219607816 */ /* 0x000fe20000000060 */
[----:B------:R-:W-:Y:S01]  /*0960*/  IMAD R44, R44, -0x326172a9, RZ ;  /* 0xcd9e8d572c2c7824 */ /* 0x000fe200078e02ff */
[----:B------:R-:W-:Y:S01]  /*0970*/  PRMT R93, R28, 0x7632, R93 ;  /* 0x000076321c5d7816 */ /* 0x000fe2000000005d */
[----:B------:R-:W-:Y:S01]  /*0980*/  IMAD.HI.U32 R31, R41, -0x326172a9, RZ ;  /* 0xcd9e8d57291f7827 */ /* 0x000fe200078e00ff */
[----:B------:R-:W-:Y:S01]  /*0990*/  PRMT R103, R6, 0x7632, R103 ;  /* 0x0000763206677816 */ /* 0x000fe20000000067 */
[----:B------:R-:W0:Y:S01]  /*09a0*/  LDCU.64 UR10, c[0x0][0x3a0] ;  /* 0x00007400ff0a77ac */ /* 0x000e220008000a00 */
[----:B------:R-:W-:Y:S01]  /*09b0*/  PRMT R104, R5, 0x7632, R104 ;  /* 0x0000763205687816 */ /* 0x000fe20000000068 */
[----:B------:R-:W-:Y:S01]  /*09c0*/  IMAD.HI.U32 R40, R42, -0x2daee0ad, RZ ;  /* 0xd2511f532a287827 */ /* 0x000fe200078e00ff */
[----:B------:R-:W-:-:S02]  /*09d0*/  LOP3.LUT R43, R43, R44, R31, 0x96, !PT ;  /* 0x0000002c2b2b7212 */ /* 0x000fc400078e961f */
[----:B------:R-:W-:Y:S01]  /*09e0*/  PRMT R106, R71, 0x7632, R106 ;  /* 0x00007632476a7816 */ /* 0x000fe2000000006a */
[----:B------:R-:W-:Y:S01]  /*09f0*/  VIADD R46, R125, 0xed9eba14 ;  /* 0xed9eba147d2e7836 */ /* 0x000fe20000000000 */
[----:B------:R-:W-:Y:S01]  /*0a00*/  PRMT R107, R70, 0x7632, R107 ;  /* 0x00007632466b7816 */ /* 0x000fe2000000006b */
[----:B------:R-:W-:Y:S01]  /*0a10*/  @P0 IMAD.MOV.U32 R27, RZ, RZ, R30 ;  /* 0x000000ffff1b0224 */ /* 0x000fe200078e001e */
[----:B------:R-:W-:Y:S01]  /*0a20*/  PRMT R108, R69, 0x7632, R108 ;  /* 0x00007632456c7816 */ /* 0x000fe2000000006c */
[----:B------:R-:W-:Y:S01]  /*0a30*/  @!P0 IMAD.MOV.U32 R27, RZ, RZ, R30 ;  /* 0x000000ffff1b8224 */ /* 0x000fe200078e001e */
[----:B------:R-:W-:Y:S01]  /*0a40*/  LOP3.LUT R40, R46, R45, R40, 0x96, !PT ;  /* 0x0000002d2e287212 */ /* 0x000fe200078e9628 */
[----:B------:R-:W-:Y:S01]  /*0a50*/  @P0 IMAD.MOV.U32 R30, RZ, RZ, R33 ;  /* 0x000000ffff1e0224 */ /* 0x000fe200078e0021 */
[----:B------:R-:W-:Y:S01]  /*0a60*/  @!P0 MOV R30, R33 ;  /* 0x00000021001e8202 */ /* 0x000fe20000000f00 */
[----:B------:R-:W-:Y:S01]  /*0a70*/  IMAD R44, R41, -0x326172a9, RZ ;  /* 0xcd9e8d57292c7824 */ /* 0x000fe200078e02ff */
[----:B------:R-:W-:Y:S01]  /*0a80*/  IADD3 R45, PT, PT, R124, 0x1715609d, RZ ;  /* 0x1715609d7c2d7810 */ /* 0x000fe20007ffe0ff */
[----:B------:R-:W-:Y:S01]  /*0a90*/  IMAD R42, R42, -0x2daee0ad, RZ ;  /* 0xd2511f532a2a7824 */ /* 0x000fe200078e02ff */
[----:B------:R-:W-:Y:S01]  /*0aa0*/  PRMT R94, R27, 0x7632, R94 ;  /* 0x000076321b5e7816 */ /* 0x000fe2000000005e */
[----:B------:R-:W-:Y:S01]  /*0ab0*/  IMAD.HI.U32 R33, R40, -0x326172a9, RZ ;  /* 0xcd9e8d5728217827 */ /* 0x000fe200078e00ff */
[----:B------:R-:W-:-:S02]  /*0ac0*/  PRMT R109, R68, 0x7632, R109 ;  /* 0x00007632446d7816 */ /* 0x000fc4000000006d */
[----:B------:R-:W-:Y:S01]  /*0ad0*/  PRMT R110, R67, 0x7632, R110 ;  /* 0x00007632436e7816 */ /* 0x000fe2000000006e */
[----:B------:R-:W-:Y:S01]  /*0ae0*/  IMAD.HI.U32 R41, R43, -0x2daee0ad, RZ ;  /* 0xd2511f532b297827 */ /* 0x000fe200078e00ff */
[----:B------:R-:W-:Y:S02]  /*0af0*/  LOP3.LUT R44, R45, R44, R33, 0x96, !PT ;  /* 0x0000002c2d2c7212 */ /* 0x000fe400078e9621 */
[----:B------:R-:W-:Y:S01]  /*0b00*/  PRMT R111, R66, 0x7632, R111 ;  /* 0x00007632426f7816 */ /* 0x000fe2000000006f */
[----:B------:R-:W-:Y:S01]  /*0b10*/  VIADD R46, R125, 0xa9066899 ;  /* 0xa90668997d2e7836 */ /* 0x000fe20000000000 */
[----:B------:R-:W-:Y:S01]  /*0b20*/  PRMT R112, R65, 0x7632, R112 ;  /* 0x0000763241707816 */ /* 0x000fe20000000070 */
[--C-:B------:R-:W-:Y:S01]  /*0b30*/  @P0 IMAD.MOV.U32 R29, RZ, RZ, R32.reuse ;  /* 0x000000ffff1d0224 */ /* 0x100fe200078e0020 */
[----:B------:R-:W-:Y:S01]  /*0b40*/  PRMT R113, R64, 0x7632, R113 ;  /* 0x0000763240717816 */ /* 0x000fe20000000071 */
[----:B------:R-:W-:Y:S01]  /*0b50*/  @!P0 IMAD.MOV.U32 R29, RZ, RZ, R32 ;  /* 0x000000ffff1d8224 */ /* 0x000fe200078e0020 */
[----:B------:R-:W-:Y:S01]  /*0b60*/  LOP3.LUT R41, R46, R42, R41, 0x96, !PT ;  /* 0x0000002a2e297212 */ /* 0x000fe200078e9629 */
[----:B------:R-:W-:Y:S01]  /*0b70*/  @P0 IMAD.MOV.U32 R32, RZ, RZ, R35 ;  /* 0x000000ffff200224 */ /* 0x000fe200078e0023 */
[----:B------:R-:W-:Y:S01]  /*0b80*/  @!P0 MOV R32, R35 ;  /* 0x0000002300208202 */ /* 0x000fe20000000f00 */
[----:B------:R-:W-:Y:S01]  /*0b90*/  IMAD R46, R43, -0x2daee0ad, RZ ;  /* 0xd2511f532b2e7824 */ /* 0x000fe200078e02ff */
[----:B------:R-:W-:Y:S01]  /*0ba0*/  IADD3 R42, PT, PT, R124, -0x4ab325aa, RZ ;  /* 0xb54cda567c2a7810 */ /* 0x000fe20007ffe0ff */
        /* <DEDUP_REMOVED lines=14> */
[--C-:B------:R-:W-:Y:S01]  /*0c90*/  @P0 IMAD.MOV.U32 R33, RZ, RZ, R36.reuse ;  /* 0x000000ffff210224 */ /* 0x100fe200078e0024 */
[----:B------:R-:W-:Y:S01]  /*0ca0*/  IADD3 R46, PT, PT, R125, 0x1fd5c5a3, RZ ;  /* 0x1fd5c5a37d2e7810 */ /* 0x000fe20007ffe0ff */
[----:B------:R-:W-:Y:S01]  /*0cb0*/  @P0 IMAD.MOV.U32 R34, RZ, RZ, R37 ;  /* 0x000000ffff220224 */ /* 0x000fe200078e0025 */
[----:B------:R-:W-:Y:S01]  /*0cc0*/  @!P0 MOV R34, R37 ;  /* 0x0000002500228202 */ /* 0x000fe20000000f00 */
[----:B------:R-:W-:Y:S01]  /*0cd0*/  @!P0 IMAD.MOV.U32 R33, RZ, RZ, R36 ;  /* 0x000000ffff218224 */ /* 0x000fe200078e0024 */
[----:B------:R-:W-:Y:S01]  /*0ce0*/  PRMT R120, R57, 0x7632, R120 ;  /* 0x0000763239787816 */ /* 0x000fe20000000078 */
[----:B------:R-:W-:Y:S01]  /*0cf0*/  VIADD R37, R124, 0x5384540f ;  /* 0x5384540f7c257836 */ /* 0x000fe20000000000 */
[----:B------:R-:W-:Y:S01]  /*0d00*/  PRMT R55, R34, 0x7632, R55 ;  /* 0x0000763222377816 */ /* 0x000fe20000000037 */
[----:B------:R-:W-:Y:S01]  /*0d10*/  IMAD R41, R41, -0x326172a9, RZ ;  /* 0xcd9e8d5729297824 */ /* 0x000fe200078e02ff */
[----:B------:R-:W-:Y:S01]  /*0d20*/  PRMT R92, R33, 0x7632, R92 ;  /* 0x00007632215c7816 */ /* 0x000fe2000000005c */
[----:B------:R-:W-:Y:S01]  /*0d30*/  IMAD R45, R44, -0x2daee0ad, RZ ;  /* 0xd2511f532c2d7824 */ /* 0x000fe200078e02ff */
[----:B------:R-:W-:Y:S01]  /*0d40*/  PRMT R121, R56, 0x7632, R121 ;  /* 0x0000763238797816 */ /* 0x000fe20000000079 */
[----:B------:R-:W-:-:S04]  /*0d50*/  IMAD.HI.U32 R36, R43, -0x326172a9, RZ ;  /* 0xcd9e8d572b247827 */ /* 0x000fc800078e00ff */
[----:B------:R-:W-:Y:S01]  /*0d60*/  IMAD.HI.U32 R42, R40, -0x2daee0ad, RZ ;  /* 0xd2511f53282a7827 */ /* 0x000fe200078e00ff */
[----:B------:R-:W-:Y:S02]  /*0d70*/  LOP3.LUT R37, R37, R41, R36, 0x96, !PT ;  /* 0x0000002925257212 */ /* 0x000fe400078e9624 */
[----:B------:R-:W-:Y:S01]  /*0d80*/  IADD3 R41, PT, PT, R124, -0xe443238, RZ ;  /* 0xf1bbcdc87c297810 */ /* 0x000fe20007ffe0ff */
[----:B------:R-:W-:Y:S01]  /*0d90*/  @P0 IMAD.MOV.U32 R35, RZ, RZ, R38 ;  /* 0x000000ffff230224 */ /* 0x000fe200078e0026 */
[----:B------:R-:W-:Y:S01]  /*0da0*/  LOP3.LUT R42, R46, R45, R42, 0x96, !PT ;  /* 0x0000002d2e2a7212 */ /* 0x000fe200078e962a */
[----:B------:R-:W-:Y:S01]  /*0db0*/  @!P0 IMAD.MOV.U32 R35, RZ, RZ, R38 ;  /* 0x000000ffff238224 */ /* 0x000fe200078e0026 */
[----:B------:R-:W-:Y:S01]  /*0dc0*/  PRMT R46, R11, 0x7632, R46 ;  /* 0x000076320b2e7816 */ /* 0x000fe2000000002e */
[----:B------:R-:W-:Y:S02]  /*0dd0*/  IMAD R45, R40, -0x2daee0ad, RZ ;  /* 0xd2511f53282d7824 */ /* 0x000fe400078e02ff */
[----:B------:R-:W-:Y:S01]  /*0de0*/  IMAD R43, R43, -0x326172a9, RZ ;  /* 0xcd9e8d572b2b7824 */ /* 0x000fe200078e02ff */
[----:B------:R-:W-:Y:S01]  /*0df0*/  PRMT R54, R35, 0x7632, R54 ;  /* 0x0000763223367816 */ /* 0x000fe20000000036 */
[----:B------:R-:W-:-:S04]  /*0e00*/  IMAD.HI.U32 R38, R42, -0x326172a9, RZ ;  /* 0xcd9e8d572a267827 */ /* 0x000fc800078e00ff */
[----:B------:R-:W-:Y:S01]  /*0e10*/  IMAD.HI.U32 R40, R37, -0x2daee0ad, RZ ;  /* 0xd2511f5325287827 */ /* 0x000fe200078e00ff */
[----:B------:R-:W-:Y:S02]  /*0e20*/  LOP3.LUT R126, R41, R43, R38, 0x96, !PT ;  /* 0x0000002b297e7212 */ /* 0x000fe400078e9626 */
[C---:B------:R-:W-:Y:S01]  /*0e30*/  IADD3 R38, PT, PT, R125.reuse, -0x695add53, RZ ;  /* 0x96a522ad7d267810 */ /* 0x040fe20007ffe0ff */
[----:B------:R-:W-:Y:S01]  /*0e40*/  VIADD R44, R125, 0xdb3d7428 ;  /* 0xdb3d74287d2c7836 */ /* 0x000fe20000000000 */
[----:B------:R-:W-:Y:S01]  /*0e50*/  PRMT R43, R19, 0x7632, R43 ;  /* 0x00007632132b7816 */ /* 0x000fe2000000002b */
[--C-:B------:R-:W-:Y:S02]  /*0e60*/  @P0 IMAD.MOV.U32 R36, RZ, RZ, R39.reuse ;  /* 0x000000ffff240224 */ /* 0x100fe400078e0027 */
[----:B------:R-:W-:Y:S01]  /*0e70*/  @P0 IMAD.MOV.U32 R13, RZ, RZ, R24 ;  /* 0x000000ffff0d0224 */ /* 0x000fe200078e0018 */
[----:B------:R-:W-:Y:S01]  /*0e80*/  LOP3.LUT R130, R44, R45, R40, 0x96, !PT ;  /* 0x0000002d2c827212 */ /* 0x000fe200078e9628 */
[----:B------:R-:W-:Y:S01]  /*0e90*/  @!P0 IMAD.MOV.U32 R36, RZ, RZ, R39 ;  /* 0x000000ffff248224 */ /* 0x000fe200078e0027 */
[----:B------:R-:W-:Y:S01]  /*0ea0*/  @!P0 MOV R13, R24 ;  /* 0x00000018000d8202 */ /* 0x000fe20000000f00 */
[----:B------:R-:W-:Y:S01]  /*0eb0*/  IMAD R37, R37, -0x2daee0ad, RZ ;  /* 0xd2511f5325257824 */ /* 0x000fe200078e02ff */
[----:B------:R-:W-:Y:S01]  /*0ec0*/  PRMT R44, R18, 0x7632, R44 ;  /* 0x00007632122c7816 */ /* 0x000fe2000000002c */
[----:B------:R-:W-:Y:S01]  /*0ed0*/  IMAD.HI.U32 R136, R126, -0x2daee0ad, RZ ;  /* 0xd2511f537e887827 */ /* 0x000fe200078e00ff */
[----:B------:R-:W-:-:S02]  /*0ee0*/  PRMT R45, R12, 0x7632, R45 ;  /* 0x000076320c2d7816 */ /* 0x000fc4000000002d */
[----:B------:R-:W-:Y:S01]  /*0ef0*/  PRMT R53, R36, 0x7632, R53 ;  /* 0x0000763224357816 */ /* 0x000fe20000000035 */
[----:B------:R-:W-:Y:S01]  /*0f00*/  IMAD R39, R42, -0x326172a9, RZ ;  /* 0xcd9e8d572a277824 */ /* 0x000fe200078e02ff */
[----:B------:R-:W-:Y:S01]  /*0f10*/  LOP3.LUT R136, R38, R37, R136, 0x96, !PT ;  /* 0x0000002526887212 */ /* 0x000fe200078e9688 */
[----:B------:R-:W-:Y:S01]  /*0f20*/  IMAD.HI.U32 R128, R130, -0x326172a9, RZ ;  /* 0xcd9e8d5782807827 */ /* 0x000fe200078e00ff */
[----:B------:R-:W-:Y:S02]  /*0f30*/  PRMT R37, R32, 0x7632, R37 ;  /* 0x0000763220257816 */ /* 0x000fe40000000025 */
[----:B------:R-:W-:Y:S01]  /*0f40*/  PRMT R38, R31, 0x7632, R38 ;  /* 0x000076321f267816 */ /* 0x000fe20000000026 */
[----:B------:R-:W-:Y:S01]  /*0f50*/  VIADD R40, R124, 0x8ff34781 ;  /* 0x8ff347817c287836 */ /* 0x000fe20000000000 */
[----:B------:R-:W-:Y:S01]  /*0f60*/  PRMT R42, R23, 0x7632, R42 ;  /* 0x00007632172a7816 */ /* 0x000fe2000000002a */
[----:B------:R-:W-:Y:S01]  /*0f70*/  @P0 IMAD.MOV.U32 R24, RZ, RZ, R47 ;  /* 0x000000ffff180224 */ /* 0x000fe200078e002f */
[----:B------:R-:W-:Y:S01]  /*0f80*/  @!P0 MOV R24, R47 ;  /* 0x0000002f00188202 */ /* 0x000fe20000000f00 */
[----:B------:R-:W-:Y:S01]  /*0f90*/  IMAD.MOV.U32 R105, RZ, RZ, RZ ;  /* 0x000000ffff697224 */ /* 0x000fe200078e00ff */
[----:B------:R-:W-:Y:S01]  /*0fa0*/  LOP3.LUT R128, R40, R39, R128, 0x96, !PT ;  /* 0x0000002728807212 */ /* 0x000fe200078e9680 */
[----:B------:R-:W-:Y:S01]  /*0fb0*/  IMAD R126, R126, -0x2daee0ad, RZ ;  /* 0xd2511f537e7e7824 */ /* 0x000fe200078e02ff */
[----:B------:R-:W-:Y:S01]  /*0fc0*/  PRMT R39, R30, 0x7632, R39 ;  /* 0x000076321e277816 */ /* 0x000fe20000000027 */
[----:B------:R-:W-:Y:S01]  /*0fd0*/  IMAD R130, R130, -0x326172a9, RZ ;  /* 0xcd9e8d5782827824 */ /* 0x000fe200078e02ff */
[----:B------:R-:W-:-:S02]  /*0fe0*/  PRMT R40, R29, 0x7632, R40 ;  /* 0x000076321d287816 */ /* 0x000fc40000000028 */
[----:B------:R-:W-:Y:S02]  /*0ff0*/  PRMT R41, R24, 0x7632, R41 ;  /* 0x0000763218297816 */ /* 0x000fe40000000029 */
[----:B------:R-:W-:Y:S02]  /*1000*/  PRMT R47, R10, 0x7632, R47 ;  /* 0x000076320a2f7816 */ /* 0x000fe4000000002f */
[----:B01234-:R-:W-:-:S07]  /*1010*/  PRMT R100, R13, 0x7632, R100 ;  /* 0x000076320d647816 */ /* 0x01ffce0000000064 */
.L_x_2010:
[----:B------:R-:W-:Y:S01]  /*1020*/  ISETP.NE.AND P1, PT, R122, RZ, PT ;  /* 0x000000ff7a00720c */ /* 0x000fe20003f25270 */
[----:B0-----:R-:W0:Y:S01]  /*1030*/  S2R R84, SR_TID.X ;  /* 0x0000000000547919 */ /* 0x001e220000002100 */
[----:B------:R-:W1:Y:S01]  /*1040*/  LDC.64 R154, c[0x0][0x390] ;  /* 0x0000e400ff9a7b82 */ /* 0x000e620000000a00 */
[----:B------:R-:W-:-:S05]  /*1050*/  IMAD R76, R17, UR12, RZ ;  /* 0x0000000c114c7c24 */ /* 0x000fca000f8e02ff */
[----:B------:R-:W-:-:S04]  /*1060*/  SHF.R.S32.HI R77, RZ, 0x1f, R76 ;  /* 0x0000001fff4d7819 */ /* 0x000fc8000001144c */
[----:B------:R-:W-:Y:S01]  /*1070*/  LEA.HI R77, R77, R76, RZ, 0x3 ;  /* 0x0000004c4d4d7211 */ /* 0x000fe200078f18ff */
[----:B------:R-:W2:Y:S03]  /*1080*/  @P1 LDC.64 R80, c[0x0][0x3e0] ;  /* 0x0000f800ff501b82 */ /* 0x000ea60000000a00 */
[----:B0-----:R-:W-:Y:S01]  /*1090*/  LEA.HI.SX32 R85, R77, R84, 0x1d ;  /* 0x000000544d557211 */ /* 0x001fe200078feaff */
[----:B--2---:R-:W-:-:S04]  /*10a0*/  @P1 IMAD.WIDE R80, R17, 0x2, R80 ;  /* 0x0000000211501825 */ /* 0x004fc800078e0250 */
[----:B-1----:R-:W-:Y:S02]  /*10b0*/  IMAD.WIDE.U32 R76, R85, 0x10, R154 ;  /* 0x00000010554c7825 */ /* 0x002fe400078e009a */
[----:B------:R-:W2:Y:S04]  /*10c0*/  @P1 LDG.E.U16 R80, desc[UR8][R80.64] ;  /* 0x0000000850501981 */ /* 0x000ea8000c1e1500 */
[----:B------:R-:W5:Y:S01]  /*10d0*/  LDG.E.128 R76, desc[UR8][R76.64] ;  /* 0x000000084c4c7981 */ /* 0x000f62000c1e1d00 */
[----:B------:R-:W-:Y:S01]  /*10e0*/  ISETP.NE.U32.AND P0, PT, RZ, UR10, PT ;  /* 0x0000000aff007c0c */ /* 0x000fe2000bf05070 */
[----:B------:R-:W-:Y:S02]  /*10f0*/  HFMA2 R86, -RZ, RZ, 1.875, 0 ;  /* 0x3f800000ff567431 */ /* 0x000fe400000001ff */
[----:B------:R-:W-:Y:S01]  /*1100*/  IMAD.MOV.U32 R88, RZ, RZ, 0x2f800000 ;  /* 0x2f800000ff587424 */ /* 0x000fe200078e00ff */
[----:B------:R-:W-:Y:S01]  /*1110*/  ISETP.NE.AND.EX P0, PT, RZ, UR11, PT, P0 ;  /* 0x0000000bff007c0c */ /* 0x000fe2000bf05300 */
[----:B--2---:R-:W-:-:S12]  /*1120*/  @P1 IMAD.U32 R86, R80, 0x10000, RZ ;  /* 0x0001000050561824 */ /* 0x004fd800078e00ff */
[----:B------:R-:W-:Y:S05]  /*1130*/  @!P0 BRA `(.L_x_1807) ;  /* 0x0000003000548947 */ /* 0x000fea0003800000 */
[----:B------:R-:W0:Y:S02]  /*1140*/  LDC.64 R72, c[0x0][0x3a0] ;  /* 0x0000e800ff487b82 */ /* 0x000e240000000a00 */
[----:B0-----:R-:W-:-:S06]  /*1150*/  IMAD.WIDE.U32 R72, R85, 0x10, R72 ;  /* 0x0000001055487825 */ /* 0x001fcc00078e0048 */
[----:B------:R-:W5:Y:S01]  /*1160*/  LDG.E.128 R72, desc[UR8][R72.64] ;  /* 0x0000000848487981 */ /* 0x000f62000c1e1d00 */
[----:B------:R-:W-:Y:S01]  /*1170*/  ISETP.NE.AND P1, PT, R142, 0x1, PT ;  /* 0x000000018e00780c */ /* 0x000fe20003f25270 */
[----:B------:R-:W-:Y:S01]  /*1180*/  IMAD.MOV.U32 R81, RZ, RZ, R130 ;  /* 0x000000ffff517224 */ /* 0x000fe200078e0082 */
[----:B------:R-:W-:Y:S01]  /*1190*/  MOV R80, 0x2 ;  /* 0x0000000200507802 */ /* 0x000fe20000000f00 */
[----:B------:R-:W-:-:S10]  /*11a0*/  IMAD.MOV.U32 R90, RZ, RZ, R126 ;  /* 0x000000ffff5a7224 */ /* 0x000fd400078e007e */
[----:B------:R-:W-:Y:S05]  /*11b0*/  @!P1 BRA `(.L_x_1808) ;  /* 0x0000000400549947 */ /* 0x000fea0003800000 */
[----:B------:R-:W-:-:S04]  /*11c0*/  MOV R81, 0x2 ;  /* 0x0000000200517802 */ /* 0x000fc80000000f00 */
[----:B------:R-:W-:-:S05]  /*11d0*/  VIADDMNMX.U32 R80, R142, 0xfffffffe, R81, PT ;  /* 0xfffffffe8e507846 */ /* 0x000fca0003800051 */
[----:B------:R-:W-:-:S04]  /*11e0*/  IMAD.SHL.U32 R82, R80, 0x4, RZ ;  /* 0x0000000450527824 */ /* 0x000fc800078e00ff */
[----:B------:R-:W0:Y:S02]  /*11f0*/  LDC R80, c[0x2][R82] ;  /* 0x0080000052507b82 */ /* 0x000e240000000800 */
[----:B0-----:R-:W-:-:S04]  /*1200*/  SHF.R.S32.HI R81, RZ, 0x1f, R80 ;  /* 0x0000001fff517819 */ /* 0x001fc80000011450 */
.L_x_27312:
[----:B------:R-:W-:Y:S05]  /*1210*/  BRX R80 -0x1220                                        (*"BRANCH_TARGETS .L_x_27313,.L_x_27314,.L_x_27315"*) ;  /* 0xffffffec50787949 */ /* 0x000fea000383ffff */
.L_x_27315:
[----:B------:R-:W-:Y:S01]  /*1220*/  VIADD R80, R142, 0x1 ;  /* 0x000000018e507836 */ /* 0x000fe20000000000 */
[----:B------:R-:W-:Y:S01]  /*1230*/  MOV R90, R126 ;  /* 0x0000007e005a7202 */ /* 0x000fe20000000f00 */
[----:B------:R-:W-:Y:S01]  /*1240*/  IMAD.MOV.U32 R81, RZ, RZ, R128 ;  /* 0x000000ffff517224 */ /* 0x000fe200078e0080 */
[----:B------:R-:W-:Y:S06]  /*1250*/  BRA `(.L_x_1808) ;  /* 0x00000004002c7947 */ /* 0x000fec0003800000 */
.L_x_27313:
[----:B------:R-:W-:Y:S02]  /*1260*/  HFMA2 R80, -RZ, RZ, 0, 1.78813934326171875e-07 ;  /* 0x00000003ff507431 */ /* 0x000fe400000001ff */
[----:B------:R-:W-:Y:S02]  /*1270*/  IMAD.MOV.U32 R90, RZ, RZ, R126 ;  /* 0x000000ffff5a7224 */ /* 0x000fe400078e007e */
[----:B------:R-:W-:Y:S01]  /*1280*/  IMAD.MOV.U32 R81, RZ, RZ, R136 ;  /* 0x000000ffff517224 */ /* 0x000fe200078e0088 */
[----:B------:R-:W-:Y:S06]  /*1290*/  BRA `(.L_x_1808) ;  /* 0x00000004001c7947 */ /* 0x000fec0003800000 */
.L_x_27314:
        /* <DEDUP_REMOVED lines=12> */
.L_x_1809:
        /* <DEDUP_REMOVED lines=57> */
[----:B------:R-:W-:-:S03]  /*16f0*/  IMAD.MOV.U32 R80, RZ, RZ, RZ ;  /* 0x000000ffff507224 */ /* 0x000fc600078e00ff */
[----:B------:R-:W-:-:S07]  /*1700*/  LOP3.LUT R136, R83, R136, R91, 0x96, !PT ;  /* 0x0000008853887212 */ /* 0x000fce00078e965b */
.L_x_1808:
[----:B------:R-:W-:Y:S01]  /*1710*/  I2FP.F32.U32 R81, R81 ;  /* 0x0000005100517245 */ /* 0x000fe20000201000 */
[----:B-----5:R-:W-:Y:S01]  /*1720*/  IMAD.U32 R83, R76, 0x10000, RZ ;  /* 0x000100004c537824 */ /* 0x020fe200078e00ff */
[----:B------:R-:W-:Y:S01]  /*1730*/  ISETP.NE.AND P2, PT, R80, 0x1, PT ;  /* 0x000000015000780c */ /* 0x000fe20003f45270 */
[----:B------:R-:W-:Y:S01]  /*1740*/  UMOV UR5, UR7 ;  /* 0x0000000700057c82 */ /* 0x000fe20008000000 */
[----:B------:R-:W-:Y:S01]  /*1750*/  UMOV UR4, UR6 ;  /* 0x0000000600047c82 */ /* 0x000fe20008000000 */
[----:B------:R-:W-:Y:S01]  /*1760*/  FFMA.FTZ R81, R81, R88, 1.1641532182693481445e-10 ;  /* 0x2f00000051517423 */ /* 0x000fe20000010058 */
[----:B------:R-:W-:Y:S01]  /*1770*/  FMUL.FTZ R83, R83, R86 ;  /* 0x0000005653537220 */ /* 0x000fe20000410000 */
[----:B------:R-:W-:Y:S01]  /*1780*/  SHF.L.U32 R82, R5, 0x10, RZ ;  /* 0x0000001005527819 */ /* 0x000fe200000006ff */
[----:B------:R-:W-:Y:S01]  /*1790*/  IMAD.U32 R126, R72, 0x10000, RZ ;  /* 0x00010000487e7824 */ /* 0x000fe200078e00ff */
[----:B------:R-:W-:Y:S01]  /*17a0*/  PRMT R76, R76, 0x7632, R76 ;  /* 0x000076324c4c7816 */ /* 0x000fe2000000004c */
[----:B------:R-:W-:Y:S01]  /*17b0*/  FMUL.FTZ R83, R83, UR5 ;  /* 0x0000000553537c20 */ /* 0x000fe20008410000 */
[----:B------:R-:W-:-:S02]  /*17c0*/  FSETP.GTU.FTZ.AND P1, PT, R81, UR4, PT ;  /* 0x0000000451007c0b */ /* 0x000fc4000bf3c000 */
[----:B------:R-:W-:Y:S02]  /*17d0*/  MOV R81, R130 ;  /* 0x0000008200517202 */ /* 0x000fe40000000f00 */
[----:B------:R-:W-:Y:S02]  /*17e0*/  FSEL R83, R83, RZ, !P1 ;  /* 0x000000ff53537208 */ /* 0x000fe40004800000 */
[----:B------:R-:W-:-:S03]  /*17f0*/  PLOP3.LUT P1, PT, P1, PT, PT, 0x8, 0x80 ;  /* 0x000000000080781c */ /* 0x000fc60000f2e170 */
[----:B------:R-:W-:Y:S01]  /*1800*/  FFMA.FTZ R87, R83, R82, R126 ;  /* 0x0000005253577223 */ /* 0x000fe2000001007e */
[----:B------:R-:W-:Y:S01]  /*1810*/  P2R R132, PR, RZ, 0x2 ;  /* 0x00000002ff847803 */ /* 0x000fe20000000000 */
[----:B------:R-:W-:Y:S01]  /*1820*/  IMAD.MOV.U32 R82, RZ, RZ, 0x2 ;  /* 0x00000002ff527424 */ /* 0x000fe200078e00ff */
        /* <DEDUP_REMOVED lines=9> */
.L_x_1811:
        /* <DEDUP_REMOVED lines=12> */
.L_x_1812:
        /* <DEDUP_REMOVED lines=58> */
[----:B------:R-:W-:Y:S01]  /*1d20*/  IMAD.MOV.U32 R82, RZ, RZ, RZ ;  /* 0x000000ffff527224 */ /* 0x000fe200078e00ff */
[----:B------:R-:W-:-:S07]  /*1d30*/  LOP3.LUT R136, R89, R136, R83, 0x96, !PT ;  /* 0x0000008859887212 */ /* 0x000fce00078e9653 */
.L_x_1810:
[----:B------:R-:W-:Y:S01]  /*1d40*/  I2FP.F32.U32 R81, R81 ;  /* 0x0000005100517245 */ /* 0x000fe20000201000 */
[----:B------:R-:W-:Y:S01]  /*1d50*/  HFMA2 R126, -RZ, RZ, 0, 1.1920928955078125e-07 ;  /* 0x00000002ff7e7431 */ /* 0x000fe200000001ff */
[----:B------:R-:W-:Y:S01]  /*1d60*/  SHF.L.U32 R83, R76, 0x10, RZ ;  /* 0x000000104c537819 */ /* 0x000fe200000006ff */
[----:B------:R-:W-:Y:S01]  /*1d70*/  IMAD.U32 R76, R104, 0x10000, RZ ;  /* 0x00010000684c7824 */ /* 0x000fe200078e00ff */
[----:B------:R-:W-:Y:S01]  /*1d80*/  ISETP.NE.AND P2, PT, R82, 0x1, PT ;  /* 0x000000015200780c */ /* 0x000fe20003f45270 */
[----:B------:R-:W-:Y:S01]  /*1d90*/  FFMA.FTZ R81, R81, R88, 1.1641532182693481445e-10 ;  /* 0x2f00000051517423 */ /* 0x000fe20000010058 */
[----:B------:R-:W-:Y:S01]  /*1da0*/  PRMT R80, R72, 0x7632, R80 ;  /* 0x0000763248507816 */ /* 0x000fe20000000050 */
[----:B------:R-:W-:-:S03]  /*1db0*/  FMUL.FTZ R83, R83, R86 ;  /* 0x0000005653537220 */ /* 0x000fc60000410000 */
[----:B------:R-:W-:Y:S01]  /*1dc0*/  FSETP.GTU.FTZ.AND P1, PT, R81, UR4, PT ;  /* 0x0000000451007c0b */ /* 0x000fe2000bf3c000 */
[----:B------:R-:W-:Y:S01]  /*1dd0*/  FMUL.FTZ R83, R83, UR5 ;  /* 0x0000000553537c20 */ /* 0x000fe20008410000 */
[----:B------:R-:W-:-:S04]  /*1de0*/  IMAD.U32 R80, R80, 0x10000, RZ ;  /* 0x0001000050507824 */ /* 0x000fc800078e00ff */
[----:B------:R-:W-:Y:S02]  /*1df0*/  FSEL R83, R83, RZ, !P1 ;  /* 0x000000ff53537208 */ /* 0x000fe40004800000 */
[----:B------:R-:W-:-:S03]  /*1e00*/  PLOP3.LUT P1, PT, P1, PT, PT, 0x8, 0x80 ;  /* 0x000000000080781c */ /* 0x000fc60000f2e170 */
[----:B------:R-:W-:Y:S01]  /*1e10*/  FFMA.FTZ R89, R83, R76, R80 ;  /* 0x0000004c53597223 */ /* 0x000fe20000010050 */
[----:B------:R-:W-:Y:S01]  /*1e20*/  P2R R133, PR, RZ, 0x2 ;  /* 0x00000002ff857803 */ /* 0x000fe20000000000 */
[----:B------:R-:W-:Y:S01]  /*1e30*/  IMAD.MOV.U32 R76, RZ, RZ, R130 ;  /* 0x000000ffff4c7224 */ /* 0x000fe200078e0082 */
[----:B------:R-:W-:Y:S07]  /*1e40*/  @!P2 BRA `(.L_x_1813) ;  /* 0x000000040040a947 */ /* 0x000fee0003800000 */
        /* <DEDUP_REMOVED lines=8> */
.L_x_1814:
        /* <DEDUP_REMOVED lines=12> */
.L_x_1815:
        /* <DEDUP_REMOVED lines=9> */
[----:B------:R-:W-:Y:S02]  /*2020*/  VIADD R91, R124, 0x3c6ef372 ;  /* 0x3c6ef3727c5b7836 */ /* 0x000fe40000000000 */
[----:B------:R-:W-:Y:S01]  /*2030*/  IMAD.MOV.U32 R76, RZ, RZ, R90 ;  /* 0x000000ffff4c7224 */ /* 0x000fe200078e005a */
        /* <DEDUP_REMOVED lines=37> */
[----:B------:R-:W-:Y:S01]  /*2290*/  VIADD R83, R124, 0xf1bbcdc8 ;  /* 0xf1bbcdc87c537836 */ /* 0x000fe20000000000 */
[----:B------:R-:W-:Y:S01]  /*22a0*/  LOP3.LUT R91, R91, R126, R137, 0x96, !PT ;  /* 0x0000007e5b5b7212 */ /* 0x000fe200078e9689 */
[----:B------:R-:W-:Y:S02]  /*22b0*/  HFMA2 R126, -RZ, RZ, 0, 0 ;  /* 0x00000000ff7e7431 */ /* 0x000fe400000001ff */
[----:B------:R-:W-:-:S04]  /*22c0*/  IMAD.WIDE.U32 R80, R80, -0x326172a9, RZ ;  /* 0xcd9e8d5750507825 */ /* 0x000fc800078e00ff */
[----:B------:R-:W-:Y:S01]  /*22d0*/  IMAD.WIDE.U32 R130, R91, -0x326172a9, RZ ;  /* 0xcd9e8d575b827825 */ /* 0x000fe200078e00ff */
[----:B------:R-:W-:Y:S02]  /*22e0*/  LOP3.LUT R83, R83, R128, R81, 0x96, !PT ;  /* 0x0000008053537212 */ /* 0x000fe400078e9651 */
[----:B------:R-:W-:Y:S01]  /*22f0*/  IADD3 R91, PT, PT, R125, -0x695add53, RZ ;  /* 0x96a522ad7d5b7810 */ /* 0x000fe20007ffe0ff */
[----:B------:R-:W-:Y:S02]  /*2300*/  VIADD R81, R124, 0x8ff34781 ;  /* 0x8ff347817c517836 */ /* 0x000fe40000000000 */
[----:B------:R-:W-:-:S03]  /*2310*/  IMAD.WIDE.U32 R82, R83, -0x2daee0ad, RZ ;  /* 0xd2511f5353527825 */ /* 0x000fc600078e00ff */
[----:B------:R-:W-:Y:S01]  /*2320*/  LOP3.LUT R128, R81, R80, R131, 0x96, !PT ;  /* 0x0000005051807212 */ /* 0x000fe200078e9683 */
[----:B------:R-:W-:Y:S01]  /*2330*/  IMAD.MOV.U32 R90, RZ, RZ, R82 ;  /* 0x000000ffff5a7224 */ /* 0x000fe200078e0052 */
[----:B------:R-:W-:-:S07]  /*2340*/  LOP3.LUT R136, R91, R136, R83, 0x96, !PT ;  /* 0x000000885b887212 */ /* 0x000fce00078e9653 */
.L_x_1813:
[----:B------:R-:W-:Y:S01]  /*2350*/  I2FP.F32.U32 R81, R76 ;  /* 0x0000004c00517245 */ /* 0x000fe20000201000 */
[----:B------:R-:W-:Y:S01]  /*2360*/  IMAD.U32 R83, R77, 0x10000, RZ ;  /* 0x000100004d537824 */ /* 0x000fe200078e00ff */
[----:B------:R-:W-:Y:S01]  /*2370*/  ISETP.NE.AND P2, PT, R126, 0x1, PT ;  /* 0x000000017e00780c */ /* 0x000fe20003f45270 */
[----:B------:R-:W-:Y:S01]  /*2380*/  IMAD.U32 R76, R6, 0x10000, RZ ;  /* 0x00010000064c7824 */ /* 0x000fe200078e00ff */
[----:B------:R-:W-:Y:S01]  /*2390*/  SHF.L.U32 R80, R73, 0x10, RZ ;  /* 0x0000001049507819 */ /* 0x000fe200000006ff */
[----:B------:R-:W-:Y:S01]  /*23a0*/  FFMA.FTZ R81, R81, R88, 1.1641532182693481445e-10 ;  /* 0x2f00000051517423 */ /* 0x000fe20000010058 */
[----:B------:R-:W-:Y:S01]  /*23b0*/  FMUL.FTZ R83, R83, R86 ;  /* 0x0000005653537220 */ /* 0x000fe20000410000 */
[----:B------:R-:W-:Y:S01]  /*23c0*/  PRMT R123, R77, 0x7632, R123 ;  /* 0x000076324d7b7816 */ /* 0x000fe2000000007b */
[----:B------:R-:W-:Y:S02]  /*23d0*/  IMAD.MOV.U32 R77, RZ, RZ, R130 ;  /* 0x000000ffff4d7224 */ /* 0x000fe400078e0082 */
[----:B------:R-:W-:Y:S01]  /*23e0*/  FMUL.FTZ R83, R83, UR5 ;  /* 0x0000000553537c20 */ /* 0x000fe20008410000 */
[----:B------:R-:W-:Y:S01]  /*23f0*/  FSETP.GTU.FTZ.AND P1, PT, R81, UR4, PT ;  /* 0x0000000451007c0b */ /* 0x000fe2000bf3c000 */
[----:B------:R-:W-:-:S03]  /*2400*/  IMAD.MOV.U32 R81, RZ, RZ, 0x2 ;  /* 0x00000002ff517424 */ /* 0x000fc600078e00ff */
        /* <DEDUP_REMOVED lines=12> */
.L_x_1817:
        /* <DEDUP_REMOVED lines=12> */
.L_x_1818:
        /* <DEDUP_REMOVED lines=16> */
[----:B------:R-:W-:Y:S01]  /*2690*/  IADD3 R81, PT, PT, R124, -0x255992d5, RZ ;  /* 0xdaa66d2b7c517810 */ /* 0x000fe20007ffe0ff */
        /* <DEDUP_REMOVED lines=30> */
[----:B------:R-:W-:-:S04]  /*2880*/  IMAD.WIDE.U32 R128, R83, -0x326172a9, RZ ;  /* 0xcd9e8d5753807825 */ /* 0x000fc800078e00ff */
[----:B------:R-:W-:Y:S01]  /*2890*/  VIADD R81, R125, 0xdb3d7428 ;  /* 0xdb3d74287d517836 */ /* 0x000fe20000000000 */
[----:B------:R-:W-:Y:S01]  /*28a0*/  LOP3.LUT R77, R77, R76, R129, 0x96, !PT ;  /* 0x0000004c4d4d7212 */ /* 0x000fe200078e9681 */
        /* <DEDUP_REMOVED lines=8> */
[----:B------:R-:W-:Y:S01]  /*2930*/  IMAD.MOV.U32 R81, RZ, RZ, RZ ;  /* 0x000000ffff517224 */ /* 0x000fe200078e00ff */
[----:B------:R-:W-:-:S07]  /*2940*/  MOV R90, R76 ;  /* 0x0000004c005a7202 */ /* 0x000fce0000000f00 */
.L_x_1816:
[----:B------:R-:W-:Y:S01]  /*2950*/  I2FP.F32.U32 R77, R77 ;  /* 0x0000004d004d7245 */ /* 0x000fe20000201000 */
[----:B------:R-:W-:Y:S01]  /*2960*/  IMAD.U32 R123, R123, 0x10000, RZ ;  /* 0x000100007b7b7824 */ /* 0x000fe200078e00ff */
[----:B------:R-:W-:Y:S01]  /*2970*/  ISETP.NE.AND P3, PT, R81, 0x1, PT ;  /* 0x000000015100780c */ /* 0x000fe20003f65270 */
[----:B------:R-:W-:Y:S01]  /*2980*/  IMAD.MOV.U32 R82, RZ, RZ, 0x2 ;  /* 0x00000002ff527424 */ /* 0x000fe200078e00ff */
[----:B------:R-:W-:Y:S01]  /*2990*/  PRMT R80, R73, 0x7632, R80 ;  /* 0x0000763249507816 */ /* 0x000fe20000000050 */
[----:B------:R-:W-:Y:S01]  /*29a0*/  FFMA.FTZ R77, R77, R88, 1.1641532182693481445e-10 ;  /* 0x2f0000004d4d7423 */ /* 0x000fe20000010058 */
[----:B------:R-:W-:Y:S01]  /*29b0*/  FMUL.FTZ R123, R123, R86 ;  /* 0x000000567b7b7220 */ /* 0x000fe20000410000 */
[----:B------:R-:W-:Y:S02]  /*29c0*/  SHF.L.U32 R76, R103, 0x10, RZ ;  /* 0x00000010674c7819 */ /* 0x000fe400000006ff */
[----:B------:R-:W-:Y:S02]  /*29d0*/  IMAD.U32 R80, R80, 0x10000, RZ ;  /* 0x0001000050507824 */ /* 0x000fe400078e00ff */
[----:B------:R-:W-:Y:S01]  /*29e0*/  FMUL.FTZ R123, R123, UR5 ;  /* 0x000000057b7b7c20 */ /* 0x000fe20008410000 */
[----:B------:R-:W-:-:S02]  /*29f0*/  FSETP.GTU.FTZ.AND P2, PT, R77, UR4, PT ;  /* 0x000000044d007c0b */ /* 0x000fc4000bf5c000 */
        /* <DEDUP_REMOVED lines=13> */
.L_x_1820:
        /* <DEDUP_REMOVED lines=12> */
.L_x_1821:
[----:B------:R-:W-:Y:S01]  /*2b90*/  IMAD.WIDE.U32 R126, R21, -0x326172a9, RZ ;  /* 0xcd9e8d57157e7825 */ /* 0x000fe200078e00ff */
[----:B------:R-:W-:Y:S02]  /*2ba0*/  LOP3.LUT R76, R105, R83, R125, 0x96, !PT ;  /* 0x00000053694c7212 */ /* 0x000fe400078e967d */
[----:B------:R-:W-:Y:S02]  /*2bb0*/  IADD3 R83, PT, PT, R124, -0x61c88647, RZ ;  /* 0x9e3779b97c537810 */ /* 0x000fe40007ffe0ff */
[----:B------:R-:W-:Y:S01]  /*2bc0*/  LOP3.LUT R80, R22, R127, R124, 0x96, !PT ;  /* 0x0000007f16507212 */ /* 0x000fe200078e967c */
[----:B------:R-:W-:-:S04]  /*2bd0*/  IMAD.WIDE.U32 R76, R76, -0x326172a9, RZ ;  /* 0xcd9e8d574c4c7825 */ /* 0x000fc800078e00ff */
[----:B------:R-:W-:Y:S01]  /*2be0*/  IMAD.WIDE.U32 R80, R80, -0x2daee0ad, RZ ;  /* 0xd2511f5350507825 */ /* 0x000fe200078e00ff */
[----:B------:R-:W-:Y:S02]  /*2bf0*/  LOP3.LUT R83, R83, R126, R77, 0x96, !PT ;  /* 0x0000007e53537212 */ /* 0x000fe400078e964d */
[----:B------:R-:W-:Y:S01]  /*2c00*/  IADD3 R77, PT, PT, R124, 0x3c6ef372, RZ ;  /* 0x3c6ef3727c4d7810 */ /* 0x000fe20007ffe0ff */
        /* <DEDUP_REMOVED lines=39> */
[----:B------:R-:W-:-:S04]  /*2e80*/  IMAD.WIDE.U32 R128, R127, -0x326172a9, RZ ;  /* 0xcd9e8d577f807825 */ /* 0x000fc800078e00ff */
[----:B------:R-:W-:Y:S01]  /*2e90*/  VIADD R81, R125, 0xdb3d7428 ;  /* 0xdb3d74287d517836 */ /* 0x000fe20000000000 */
[----:B------:R-:W-:Y:S01]  /*2ea0*/  LOP3.LUT R77, R77, R76, R129, 0x96, !PT ;  /* 0x0000004c4d4d7212 */ /* 0x000fe200078e9681 */
[----:B------:R-:W-:Y:S02]  /*2eb0*/  VIADD R83, R125, 0x96a522ad ;  /* 0x96a522ad7d537836 */ /* 0x000fe40000000000 */
[----:B------:R-:W-:Y:S01]  /*2ec0*/  IMAD.MOV.U32 R82, RZ, RZ, RZ ;  /* 0x000000ffff527224 */ /* 0x000fe200078e00ff */
[----:B------:R-:W-:Y:S01]  /*2ed0*/  LOP3.LUT R81, R81, R80, R137, 0x96, !PT ;  /* 0x0000005051517212 */ /* 0x000fe200078e9689 */
[----:B------:R-:W-:-:S04]  /*2ee0*/  IMAD.WIDE.U32 R76, R77, -0x2daee0ad, RZ ;  /* 0xd2511f534d4c7825 */ /* 0x000fc800078e00ff */
[----:B------:R-:W-:Y:S01]  /*2ef0*/  IMAD.WIDE.U32 R130, R81, -0x326172a9, RZ ;  /* 0xcd9e8d5751827825 */ /* 0x000fe200078e00ff */
[----:B------:R-:W-:Y:S02]  /*2f00*/  LOP3.LUT R136, R83, R136, R77, 0x96, !PT ;  /* 0x0000008853887212 */ /* 0x000fe400078e964d */
[----:B------:R-:W-:Y:S01]  /*2f10*/  MOV R77, R90 ;  /* 0x0000005a004d7202 */ /* 0x000fe20000000f00 */
[----:B------:R-:W-:Y:S02]  /*2f20*/  VIADD R81, R124, 0x8ff34781 ;  /* 0x8ff347817c517836 */ /* 0x000fe40000000000 */
[----:B------:R-:W-:-:S03]  /*2f30*/  IMAD.MOV.U32 R90, RZ, RZ, R76 ;  /* 0x000000ffff5a7224 */ /* 0x000fc600078e004c */
[----:B------:R-:W-:-:S07]  /*2f40*/  LOP3.LUT R128, R81, R128, R131, 0x96, !PT ;  /* 0x0000008051807212 */ /* 0x000fce00078e9683 */
.L_x_1819:
[----:B------:R-:W-:Y:S01]  /*2f50*/  I2FP.F32.U32 R77, R77 ;  /* 0x0000004d004d7245 */ /* 0x000fe20000201000 */
[----:B------:R-:W-:Y:S01]  /*2f60*/  IMAD.U32 R76, R7, 0x10000, RZ ;  /* 0x00010000074c7824 */ /* 0x000fe200078e00ff */
        /* <DEDUP_REMOVED lines=22> */
.L_x_1823:
        /* <DEDUP_REMOVED lines=12> */
.L_x_1824:
        /* <DEDUP_REMOVED lines=48> */
[----:B------:R-:W-:Y:S01]  /*3490*/  HFMA2 R80, -RZ, RZ, 0, 0 ;  /* 0x00000000ff507431 */ /* 0x000fe200000001ff */
[----:B------:R-:W-:Y:S01]  /*34a0*/  IADD3 R83, PT, PT, R125, -0x695add53, RZ ;  /* 0x96a522ad7d537810 */ /* 0x000fe20007ffe0ff */
[----:B------:R-:W-:Y:S01]  /*34b0*/  IMAD.WIDE.U32 R128, R129, -0x326172a9, RZ ;  /* 0xcd9e8d5781807825 */ /* 0x000fe200078e00ff */
[----:B------:R-:W-:-:S04]  /*34c0*/  LOP3.LUT R81, R81, R82, R137, 0x96, !PT ;  /* 0x0000005251517212 */ /* 0x000fc800078e9689 */
[----:B------:R-:W-:Y:S01]  /*34d0*/  LOP3.LUT R77, R77, R76, R129, 0x96, !PT ;  /* 0x0000004c4d4d7212 */ /* 0x000fe200078e9681 */
[----:B------:R-:W-:-:S04]  /*34e0*/  IMAD.WIDE.U32 R130, R81, -0x326172a9, RZ ;  /* 0xcd9e8d5751827825 */ /* 0x000fc800078e00ff */
[----:B------:R-:W-:-:S04]  /*34f0*/  IMAD.WIDE.U32 R76, R77, -0x2daee0ad, RZ ;  /* 0xd2511f534d4c7825 */ /* 0x000fc800078e00ff */
[----:B------:R-:W-:Y:S01]  /*3500*/  VIADD R81, R124, 0x8ff34781 ;  /* 0x8ff347817c517836 */ /* 0x000fe20000000000 */
[----:B------:R-:W-:Y:S01]  /*3510*/  LOP3.LUT R136, R83, R136, R77, 0x96, !PT ;  /* 0x0000008853887212 */ /* 0x000fe200078e964d */
[----:B------:R-:W-:Y:S02]  /*3520*/  IMAD.MOV.U32 R77, RZ, RZ, R90 ;  /* 0x000000ffff4d7224 */ /* 0x000fe400078e005a */
[----:B------:R-:W-:Y:S01]  /*3530*/  IMAD.MOV.U32 R90, RZ, RZ, R76 ;  /* 0x000000ffff5a7224 */ /* 0x000fe200078e004c */
[----:B------:R-:W-:-:S07]  /*3540*/  LOP3.LUT R128, R81, R128, R131, 0x96, !PT ;  /* 0x0000008051807212 */ /* 0x000fce00078e9683 */
.L_x_1822:
[----:B------:R-:W-:Y:S01]  /*3550*/  I2FP.F32.U32 R77, R77 ;  /* 0x0000004d004d7245 */ /* 0x000fe20000201000 */
[----:B------:R-:W-:Y:S01]  /*3560*/  IMAD.U32 R81, R78, 0x10000, RZ ;  /* 0x000100004e517824 */ /* 0x000fe200078e00ff */
[----:B------:R-:W-:Y:S01]  /*3570*/  ISETP.NE.AND P5, PT, R80, 0x1, PT ;  /* 0x000000015000780c */ /* 0x000fe20003fa5270 */
[----:B------:R-:W-:Y:S01]  /*3580*/  IMAD.U32 R76, R102, 0x10000, RZ ;  /* 0x00010000664c7824 */ /* 0x000fe200078e00ff */
[----:B------:R-:W-:Y:S01]  /*3590*/  PRMT R78, R74, 0x7632, R78 ;  /* 0x000076324a4e7816 */ /* 0x000fe2000000004e */
[----:B------:R-:W-:Y:S01]  /*35a0*/  FFMA.FTZ R77, R77, R88, 1.1641532182693481445e-10 ;  /* 0x2f0000004d4d7423 */ /* 0x000fe20000010058 */
[----:B------:R-:W-:Y:S01]  /*35b0*/  FMUL.FTZ R81, R81, R86 ;  /* 0x0000005651517220 */ /* 0x000fe20000410000 */
[----:B------:R-:W-:Y:S01]  /*35c0*/  IMAD.MOV.U32 R82, RZ, RZ, 0x2 ;  /* 0x00000002ff527424 */ /* 0x000fe200078e00ff */
[----:B------:R-:W-:Y:S02]  /*35d0*/  SHF.L.U32 R78, R78, 0x10, RZ ;  /* 0x000000104e4e7819 */ /* 0x000fe400000006ff */
[----:B------:R-:W-:Y:S01]  /*35e0*/  FMUL.FTZ R81, R81, UR5 ;  /* 0x0000000551517c20 */ /* 0x000fe20008410000 */
[----:B------:R-:W-:Y:S01]  /*35f0*/  FSETP.GTU.FTZ.AND P4, PT, R77, UR4, PT ;  /* 0x000000044d007c0b */ /* 0x000fe2000bf9c000 */
        /* <DEDUP_REMOVED lines=13> */
.L_x_1826:
        /* <DEDUP_REMOVED lines=12> */
.L_x_1827:
        /* <DEDUP_REMOVED lines=60> */
.L_x_1825:
        /* <DEDUP_REMOVED lines=8> */
[----:B------:R-:W-:Y:S02]  /*3bd0*/  IMAD.MOV.U32 R148, RZ, RZ, 0x2 ;  /* 0x00000002ff947424 */ /* 0x000fe400078e00ff */
        /* <DEDUP_REMOVED lines=15> */
.L_x_1829:
        /* <DEDUP_REMOVED lines=14> */
.L_x_1830:
[----:B------:R-:W-:Y:S01]  /*3db0*/  IMAD.WIDE.U32 R82, R21, -0x326172a9, RZ ;  /* 0xcd9e8d5715527825 */ /* 0x000fe200078e00ff */
[----:B------:R-:W-:-:S03]  /*3dc0*/  LOP3.LUT R76, R105, R81, R125, 0x96, !PT ;  /* 0x00000051694c7212 */ /* 0x000fc600078e967d */
[----:B------:R-:W-:Y:S01]  /*3dd0*/  HFMA2 R148, -RZ, RZ, 0, 0 ;  /* 0x00000000ff947431 */ /* 0x000fe200000001ff */
        /* <DEDUP_REMOVED lines=49> */
[----:B------:R-:W-:Y:S01]  /*40f0*/  VIADD R81, R124, 0x8ff34781 ;  /* 0x8ff347817c517836 */ /* 0x000fe20000000000 */
[----:B------:R-:W-:Y:S01]  /*4100*/  LOP3.LUT R79, R79, R78, R137, 0x96, !PT ;  /* 0x0000004e4f4f7212 */ /* 0x000fe200078e9689 */
[----:B------:R-:W-:-:S04]  /*4110*/  IMAD.WIDE.U32 R76, R77, -0x2daee0ad, RZ ;  /* 0xd2511f534d4c7825 */ /* 0x000fc800078e00ff */
[----:B------:R-:W-:Y:S01]  /*4120*/  IMAD.WIDE.U32 R78, R79, -0x326172a9, RZ ;  /* 0xcd9e8d574f4e7825 */ /* 0x000fe200078e00ff */
[----:B------:R-:W-:-:S03]  /*4130*/  LOP3.LUT R136, R83, R136, R77, 0x96, !PT ;  /* 0x0000008853887212 */ /* 0x000fc600078e964d */
[----:B------:R-:W-:Y:S01]  /*4140*/  IMAD.MOV.U32 R77, RZ, RZ, R90 ;  /* 0x000000ffff4d7224 */ /* 0x000fe200078e005a */
[----:B------:R-:W-:Y:S01]  /*4150*/  LOP3.LUT R128, R81, R80, R79, 0x96, !PT ;  /* 0x0000005051807212 */ /* 0x000fe200078e964f */
[----:B------:R-:W-:Y:S01]  /*4160*/  IMAD.MOV.U32 R90, RZ, RZ, R76 ;  /* 0x000000ffff5a7224 */ /* 0x000fe200078e004c */
[----:B------:R-:W-:-:S07]  /*4170*/  MOV R130, R78 ;  /* 0x0000004e00827202 */ /* 0x000fce0000000f00 */
.L_x_1828:
[----:B------:R-:W-:Y:S01]  /*4180*/  I2FP.F32.U32 R77, R77 ;  /* 0x0000004d004d7245 */ /* 0x000fe20000201000 */
[----:B------:R-:W-:Y:S01]  /*4190*/  IMAD.U32 R79, R126, 0x10000, RZ ;  /* 0x000100007e4f7824 */ /* 0x000fe200078e00ff */
[----:B------:R-:W-:Y:S01]  /*41a0*/  PRMT R78, R75, 0x7632, R78 ;  /* 0x000076324b4e7816 */ /* 0x000fe2000000004e */
[----:B------:R-:W-:Y:S02]  /*41b0*/  IMAD.U32 R76, R101, 0x10000, RZ ;  /* 0x00010000654c7824 */ /* 0x000fe400078e00ff */
[----:B------:R-:W-:Y:S01]  /*41c0*/  FFMA.FTZ R77, R77, R88, 1.1641532182693481445e-10 ;  /* 0x2f0000004d4d7423 */ /* 0x000fe20000010058 */
[----:B------:R-:W-:Y:S01]  /*41d0*/  FMUL.FTZ R79, R79, R86 ;  /* 0x000000564f4f7220 */ /* 0x000fe20000410000 */
[----:B------:R-:W-:-:S03]  /*41e0*/  SHF.L.U32 R78, R78, 0x10, RZ ;  /* 0x000000104e4e7819 */ /* 0x000fc600000006ff */
[----:B------:R-:W-:Y:S01]  /*41f0*/  FMUL.FTZ R79, R79, UR5 ;  /* 0x000000054f4f7c20 */ /* 0x000fe20008410000 */
[----:B------:R-:W-:Y:S02]  /*4200*/  FSETP.GTU.FTZ.AND P6, PT, R77, UR4, PT ;  /* 0x000000044d007c0b */ /* 0x000fe4000bfdc000 */
        /* <DEDUP_REMOVED lines=8> */
.L_x_1807:
        /* <DEDUP_REMOVED lines=15> */
.L_x_1833:
        /* <DEDUP_REMOVED lines=12> */
.L_x_1834:
        /* <DEDUP_REMOVED lines=19> */
[----:B------:R-:W-:Y:S01]  /*4570*/  IADD3 R87, PT, PT, R124, 0x78dde6e4, RZ ;  /* 0x78dde6e47c577810 */ /* 0x000fe20007ffe0ff */
        /* <DEDUP_REMOVED lines=24> */
[----:B------:R-:W-:Y:S02]  /*4700*/  HFMA2 R82, -RZ, RZ, 0, 0 ;  /* 0x00000000ff527431 */ /* 0x000fe400000001ff */
[----:B------:R-:W-:Y:S01]  /*4710*/  VIADD R87, R125, 0xdb3d7428 ;  /* 0xdb3d74287d577836 */ /* 0x000fe20000000000 */
[----:B------:R-:W-:Y:S01]  /*4720*/  LOP3.LUT R80, R83, R80, R91, 0x96, !PT ;  /* 0x0000005053507212 */ /* 0x000fe200078e965b */
[----:B------:R-:W-:-:S04]  /*4730*/  IMAD.WIDE.U32 R136, R81, -0x2daee0ad, RZ ;  /* 0xd2511f5351887825 */ /* 0x000fc800078e00ff */
[----:B------:R-:W-:Y:S01]  /*4740*/  IMAD.WIDE.U32 R80, R80, -0x326172a9, RZ ;  /* 0xcd9e8d5750507825 */ /* 0x000fe200078e00ff */
[----:B------:R-:W-:-:S03]  /*4750*/  LOP3.LUT R87, R87, R90, R137, 0x96, !PT ;  /* 0x0000005a57577212 */ /* 0x000fc600078e9689 */
[----:B------:R-:W-:Y:S02]  /*4760*/  VIADD R83, R124, 0xf1bbcdc8 ;  /* 0xf1bbcdc87c537836 */ /* 0x000fe40000000000 */
[----:B------:R-:W-:-:S03]  /*4770*/  IMAD.WIDE.U32 R130, R87, -0x326172a9, RZ ;  /* 0xcd9e8d5757827825 */ /* 0x000fc600078e00ff */
[----:B------:R-:W-:Y:S02]  /*4780*/  LOP3.LUT R83, R83, R128, R81, 0x96, !PT ;  /* 0x0000008053537212 */ /* 0x000fe400078e9651 */
[----:B------:R-:W-:-:S03]  /*4790*/  IADD3 R81, PT, PT, R124, -0x700cb87f, RZ ;  /* 0x8ff347817c517810 */ /* 0x000fc60007ffe0ff */
[----:B------:R-:W-:Y:S01]  /*47a0*/  IMAD.WIDE.U32 R90, R83, -0x2daee0ad, RZ ;  /* 0xd2511f53535a7825 */ /* 0x000fe200078e00ff */
[----:B------:R-:W-:-:S03]  /*47b0*/  LOP3.LUT R128, R81, R80, R131, 0x96, !PT ;  /* 0x0000005051807212 */ /* 0x000fc600078e9683 */
[----:B------:R-:W-:Y:S02]  /*47c0*/  VIADD R83, R125, 0x96a522ad ;  /* 0x96a522ad7d537836 */ /* 0x000fe40000000000 */
[----:B------:R-:W-:-:S03]  /*47d0*/  IMAD.MOV.U32 R80, RZ, RZ, R126 ;  /* 0x000000ffff507224 */ /* 0x000fc600078e007e */
[----:B------:R-:W-:-:S07]  /*47e0*/  LOP3.LUT R136, R83, R136, R91, 0x96, !PT ;  /* 0x0000008853887212 */ /* 0x000fce00078e965b */
.L_x_1832:
[----:B------:R-:W-:Y:S01]  /*47f0*/  I2FP.F32.U32 R81, R80 ;  /* 0x0000005000517245 */ /* 0x000fe20000201000 */
[----:B-----5:R-:W-:Y:S01]  /*4800*/  IMAD.U32 R83, R76, 0x10000, RZ ;  /* 0x000100004c537824 */ /* 0x020fe200078e00ff */
[----:B------:R-:W-:Y:S01]  /*4810*/  ISETP.NE.AND P2, PT, R82, 0x1, PT ;  /* 0x000000015200780c */ /* 0x000fe20003f45270 */
[----:B------:R-:W-:Y:S01]  /*4820*/  UMOV UR5, UR7 ;  /* 0x0000000700057c82 */ /* 0x000fe20008000000 */
[----:B------:R-:W-:Y:S01]  /*4830*/  UMOV UR4, UR6 ;  /* 0x0000000600047c82 */ /* 0x000fe20008000000 */
[----:B------:R-:W-:Y:S01]  /*4840*/  FFMA.FTZ R81, R81, R88, 1.1641532182693481445e-10 ;  /* 0x2f00000051517423 */ /* 0x000fe20000010058 */
[----:B------:R-:W-:Y:S01]  /*4850*/  FMUL.FTZ R83, R83, R86 ;  /* 0x0000005653537220 */ /* 0x000fe20000410000 */
[----:B------:R-:W-:Y:S01]  /*4860*/  IMAD.U32 R80, R5, 0x10000, RZ ;  /* 0x0001000005507824 */ /* 0x000fe200078e00ff */
[----:B------:R-:W-:Y:S02]  /*4870*/  PRMT R76, R76, 0x7632, R76 ;  /* 0x000076324c4c7816 */ /* 0x000fe4000000004c */
[----:B------:R-:W-:Y:S01]  /*4880*/  FMUL.FTZ R83, R83, UR5 ;  /* 0x0000000553537c20 */ /* 0x000fe20008410000 */
[----:B------:R-:W-:-:S02]  /*4890*/  FSETP.GTU.FTZ.AND P1, PT, R81, UR4, PT ;  /* 0x0000000451007c0b */ /* 0x000fc4000bf3c000 */
[----:B------:R-:W-:Y:S02]  /*48a0*/  MOV R91, 0x2 ;  /* 0x00000002005b7802 */ /* 0x000fe40000000f00 */
[----:B------:R-:W-:Y:S02]  /*48b0*/  FSEL R87, R83, RZ, !P1 ;  /* 0x000000ff53577208 */ /* 0x000fe40004800000 */
[----:B------:R-:W-:-:S03]  /*48c0*/  PLOP3.LUT P1, PT, P1, PT, PT, 0x8, 0x80 ;  /* 0x000000000080781c */ /* 0x000fc60000f2e170 */
[----:B------:R-:W-:Y:S01]  /*48d0*/  FMUL.FTZ R87, R87, R80 ;  /* 0x0000005057577220 */ /* 0x000fe20000410000 */
        /* <DEDUP_REMOVED lines=11> */
.L_x_1836:
        /* <DEDUP_REMOVED lines=12> */
.L_x_1837:
        /* <DEDUP_REMOVED lines=41> */
[----:B------:R-:W-:Y:S02]  /*4ce0*/  HFMA2 R91, -RZ, RZ, 0, 0 ;  /* 0x00000000ff5b7431 */ /* 0x000fe400000001ff */
[----:B------:R-:W-:Y:S01]  /*4cf0*/  IMAD.WIDE.U32 R126, R89, -0x2daee0ad, RZ ;  /* 0xd2511f53597e7825 */ /* 0x000fe200078e00ff */
[----:B------:R-:W-:Y:S02]  /*4d00*/  LOP3.LUT R81, R81, R82, R129, 0x96, !PT ;  /* 0x0000005251517212 */ /* 0x000fe400078e9681 */
[C---:B------:R-:W-:Y:S01]  /*4d10*/  IADD3 R89, PT, PT, R125.reuse, -0x24c28bd8, RZ ;  /* 0xdb3d74287d597810 */ /* 0x040fe20007ffe0ff */
[----:B------:R-:W-:Y:S02]  /*4d20*/  VIADD R83, R125, 0x1fd5c5a3 ;  /* 0x1fd5c5a37d537836 */ /* 0x000fe40000000000 */
[----:B------:R-:W-:-:S03]  /*4d30*/  IMAD.WIDE.U32 R136, R81, -0x2daee0ad, RZ ;  /* 0xd2511f5351887825 */ /* 0x000fc600078e00ff */
[----:B------:R-:W-:Y:S01]  /*4d40*/  LOP3.LUT R80, R83, R80, R127, 0x96, !PT ;  /* 0x0000005053507212 */ /* 0x000fe200078e967f */
[----:B------:R-:W-:Y:S01]  /*4d50*/  VIADD R83, R124, 0xf1bbcdc8 ;  /* 0xf1bbcdc87c537836 */ /* 0x000fe20000000000 */
[----:B------:R-:W-:-:S03]  /*4d60*/  LOP3.LUT R89, R89, R126, R137, 0x96, !PT ;  /* 0x0000007e59597212 */ /* 0x000fc600078e9689 */
        /* <DEDUP_REMOVED lines=8> */
[----:B------:R-:W-:Y:S01]  /*4df0*/  LOP3.LUT R136, R89, R136, R83, 0x96, !PT ;  /* 0x0000008859887212 */ /* 0x000fe200078e9653 */
[----:B------:R-:W-:-:S07]  /*4e00*/  IMAD.MOV.U32 R90, RZ, RZ, R82 ;  /* 0x000000ffff5a7224 */ /* 0x000fce00078e0052 */
.L_x_1835:
[----:B------:R-:W-:Y:S01]  /*4e10*/  I2FP.F32.U32 R81, R80 ;  /* 0x0000005000517245 */ /* 0x000fe20000201000 */
[----:B------:R-:W-:Y:S01]  /*4e20*/  IMAD.U32 R83, R76, 0x10000, RZ ;  /* 0x000100004c537824 */ /* 0x000fe200078e00ff */
[----:B------:R-:W-:Y:S01]  /*4e30*/  ISETP.NE.AND P2, PT, R91, 0x1, PT ;  /* 0x000000015b00780c */ /* 0x000fe20003f45270 */
[----:B------:R-:W-:Y:S01]  /*4e40*/  IMAD.U32 R76, R104, 0x10000, RZ ;  /* 0x00010000684c7824 */ /* 0x000fe200078e00ff */
[----:B------:R-:W-:Y:S01]  /*4e50*/  MOV R80, 0x2 ;  /* 0x0000000200507802 */ /* 0x000fe20000000f00 */
[----:B------:R-:W-:Y:S01]  /*4e60*/  FFMA.FTZ R81, R81, R88, 1.1641532182693481445e-10 ;  /* 0x2f00000051517423 */ /* 0x000fe20000010058 */
[----:B------:R-:W-:-:S04]  /*4e70*/  FMUL.FTZ R83, R83, R86 ;  /* 0x0000005653537220 */ /* 0x000fc80000410000 */
[----:B------:R-:W-:Y:S01]  /*4e80*/  FMUL.FTZ R83, R83, UR5 ;  /* 0x0000000553537c20 */ /* 0x000fe20008410000 */
[----:B------:R-:W-:-:S04]  /*4e90*/  FSETP.GTU.FTZ.AND P1, PT, R81, UR4, PT ;  /* 0x0000000451007c0b */ /* 0x000fc8000bf3c000 */
        /* <DEDUP_REMOVED lines=14> */
.L_x_1839:
        /* <DEDUP_REMOVED lines=12> */
.L_x_1840:
        /* <DEDUP_REMOVED lines=57> */
[----:B------:R-:W-:Y:S01]  /*53d0*/  HFMA2 R80, -RZ, RZ, 0, 0 ;  /* 0x00000000ff507431 */ /* 0x000fe200000001ff */
[----:B------:R-:W-:Y:S01]  /*53e0*/  LOP3.LUT R136, R91, R136, R83, 0x96, !PT ;  /* 0x000000885b887212 */ /* 0x000fe200078e9653 */
[----:B------:R-:W-:-:S07]  /*53f0*/  IMAD.MOV.U32 R90, RZ, RZ, R82 ;  /* 0x000000ffff5a7224 */ /* 0x000fce00078e0052 */
.L_x_1838:
[----:B------:R-:W-:Y:S01]  /*5400*/  I2FP.F32.U32 R81, R76 ;  /* 0x0000004c00517245 */ /* 0x000fe20000201000 */
[C---:B------:R-:W-:Y:S01]  /*5410*/  IMAD.U32 R83, R77.reuse, 0x10000, RZ ;  /* 0x000100004d537824 */ /* 0x040fe200078e00ff */
[----:B------:R-:W-:Y:S01]  /*5420*/  ISETP.NE.AND P2, PT, R80, 0x1, PT ;  /* 0x000000015000780c */ /* 0x000fe20003f45270 */
[----:B------:R-:W-:Y:S01]  /*5430*/  IMAD.U32 R76, R6, 0x10000, RZ ;  /* 0x00010000064c7824 */ /* 0x000fe200078e00ff */
[----:B------:R-:W-:Y:S01]  /*5440*/  PRMT R123, R77, 0x7632, R123 ;  /* 0x000076324d7b7816 */ /* 0x000fe2000000007b */
[----:B------:R-:W-:Y:S01]  /*5450*/  FFMA.FTZ R81, R81, R88, 1.1641532182693481445e-10 ;  /* 0x2f00000051517423 */ /* 0x000fe20000010058 */
[----:B------:R-:W-:Y:S01]  /*5460*/  FMUL.FTZ R83, R83, R86 ;  /* 0x0000005653537220 */ /* 0x000fe20000410000 */
[----:B------:R-:W-:-:S03]  /*5470*/  IMAD.MOV.U32 R77, RZ, RZ, R130 ;  /* 0x000000ffff4d7224 */ /* 0x000fc600078e0082 */
[----:B------:R-:W-:Y:S01]  /*5480*/  FMUL.FTZ R83, R83, UR5 ;  /* 0x0000000553537c20 */ /* 0x000fe20008410000 */
[----:B------:R-:W-:Y:S02]  /*5490*/  FSETP.GTU.FTZ.AND P1, PT, R81, UR4, PT ;  /* 0x0000000451007c0b */ /* 0x000fe4000bf3c000 */
[----:B------:R-:W-:Y:S02]  /*54a0*/  MOV R81, 0x2 ;  /* 0x0000000200517802 */ /* 0x000fe40000000f00 */
        /* <DEDUP_REMOVED lines=12> */
.L_x_1842:
        /* <DEDUP_REMOVED lines=12> */
.L_x_1843:
        /* <DEDUP_REMOVED lines=56> */
[----:B------:R-:W-:Y:S01]  /*59b0*/  HFMA2 R81, -RZ, RZ, 0, 0 ;  /* 0x00000000ff517431 */ /* 0x000fe200000001ff */
[----:B------:R-:W-:Y:S01]  /*59c0*/  LOP3.LUT R136, R83, R136, R77, 0x96, !PT ;  /* 0x0000008853887212 */ /* 0x000fe200078e964d */
[----:B------:R-:W-:Y:S02]  /*59d0*/  IMAD.MOV.U32 R77, RZ, RZ, R90 ;  /* 0x000000ffff4d7224 */ /* 0x000fe400078e005a */
[----:B------:R-:W-:-:S07]  /*59e0*/  IMAD.MOV.U32 R90, RZ, RZ, R76 ;  /* 0x000000ffff5a7224 */ /* 0x000fce00078e004c */
.L_x_1841:
        /* <DEDUP_REMOVED lines=8> */
[----:B------:R-:W-:Y:S01]  /*5a70*/  FSETP.GTU.FTZ.AND P2, PT, R77, UR4, PT ;  /* 0x000000044d007c0b */ /* 0x000fe2000bf5c000 */
        /* <DEDUP_REMOVED lines=13> */
.L_x_1845:
        /* <DEDUP_REMOVED lines=12> */
.L_x_1846:
        /* <DEDUP_REMOVED lines=47> */
[C---:B------:R-:W-:Y:S02]  /*5f00*/  IADD3 R81, PT, PT, R125.reuse, -0x24c28bd8, RZ ;  /* 0xdb3d74287d517810 */ /* 0x040fe40007ffe0ff */
[----:B------:R-:W-:Y:S01]  /*5f10*/  IADD3 R83, PT, PT, R125, -0x695add53, RZ ;  /* 0x96a522ad7d537810 */ /* 0x000fe20007ffe0ff */
[----:B------:R-:W-:Y:S01]  /*5f20*/  IMAD.WIDE.U32 R128, R127, -0x326172a9, RZ ;  /* 0xcd9e8d577f807825 */ /* 0x000fe200078e00ff */
[----:B------:R-:W-:-:S03]  /*5f30*/  LOP3.LUT R81, R81, R80, R137, 0x96, !PT ;  /* 0x0000005051517212 */ /* 0x000fc600078e9689 */
[----:B------:R-:W-:Y:S01]  /*5f40*/  HFMA2 R80, -RZ, RZ, 0, 0 ;  /* 0x00000000ff507431 */ /* 0x000fe200000001ff */
        /* <DEDUP_REMOVED lines=8> */
.L_x_1844:
[----:B------:R-:W-:Y:S01]  /*5fd0*/  I2FP.F32.U32 R77, R77 ;  /* 0x0000004d004d7245 */ /* 0x000fe20000201000 */
[----:B------:R-:W-:Y:S01]  /*5fe0*/  IMAD.U32 R81, R78, 0x10000, RZ ;  /* 0x000100004e517824 */ /* 0x000fe200078e00ff */
[----:B------:R-:W-:Y:S01]  /*5ff0*/  ISETP.NE.AND P4, PT, R80, 0x1, PT ;  /* 0x000000015000780c */ /* 0x000fe20003f85270 */
[----:B------:R-:W-:Y:S01]  /*6000*/  IMAD.U32 R76, R7, 0x10000, RZ ;  /* 0x00010000074c7824 */ /* 0x000fe200078e00ff */
[----:B------:R-:W-:Y:S01]  /*6010*/  PRMT R78, R78, 0x7632, R78 ;  /* 0x000076324e4e7816 */ /* 0x000fe2000000004e */
[----:B------:R-:W-:Y:S01]  /*6020*/  FFMA.FTZ R77, R77, R88, 1.1641532182693481445e-10 ;  /* 0x2f0000004d4d7423 */ /* 0x000fe20000010058 */
[----:B------:R-:W-:Y:S01]  /*6030*/  FMUL.FTZ R81, R81, R86 ;  /* 0x0000005651517220 */ /* 0x000fe20000410000 */
[----:B------:R-:W-:-:S03]  /*6040*/  MOV R82, 0x2 ;  /* 0x0000000200527802 */ /* 0x000fc60000000f00 */
        /* <DEDUP_REMOVED lines=15> */
.L_x_1848:
        /* <DEDUP_REMOVED lines=12> */
.L_x_1849:
        /* <DEDUP_REMOVED lines=60> */
.L_x_1847:
        /* <DEDUP_REMOVED lines=22> */
.L_x_1851:
        /* <DEDUP_REMOVED lines=12> */
.L_x_1852:
        /* <DEDUP_REMOVED lines=50> */
[----:B------:R-:W-:-:S04]  /*6b00*/  LOP3.LUT R81, R81, R80, R137, 0x96, !PT ;  /* 0x0000005051517212 */ /* 0x000fc800078e9689 */
[----:B------:R-:W-:Y:S01]  /*6b10*/  LOP3.LUT R77, R77, R76, R83, 0x96, !PT ;  /* 0x0000004c4d4d7212 */ /* 0x000fe200078e9653 */
[----:B------:R-:W-:Y:S01]  /*6b20*/  IMAD.WIDE.U32 R130, R81, -0x326172a9, RZ ;  /* 0xcd9e8d5751827825 */ /* 0x000fe200078e00ff */
[----:B------:R-:W-:-:S03]  /*6b30*/  IADD3 R83, PT, PT, R125, -0x695add53, RZ ;  /* 0x96a522ad7d537810 */ /* 0x000fc60007ffe0ff */
[----:B------:R-:W-:-:S04]  /*6b40*/  IMAD.WIDE.U32 R76, R77, -0x2daee0ad, RZ ;  /* 0xd2511f534d4c7825 */ /* 0x000fc800078e00ff */
[----:B------:R-:W-:Y:S01]  /*6b50*/  VIADD R81, R124, 0x8ff34781 ;  /* 0x8ff347817c517836 */ /* 0x000fe20000000000 */
[----:B------:R-:W-:Y:S01]  /*6b60*/  LOP3.LUT R136, R83, R136, R77, 0x96, !PT ;  /* 0x0000008853887212 */ /* 0x000fe200078e964d */
[----:B------:R-:W-:Y:S02]  /*6b70*/  IMAD.MOV.U32 R77, RZ, RZ, R90 ;  /* 0x000000ffff4d7224 */ /* 0x000fe400078e005a */
[----:B------:R-:W-:Y:S01]  /*6b80*/  IMAD.MOV.U32 R90, RZ, RZ, R76 ;  /* 0x000000ffff5a7224 */ /* 0x000fe200078e004c */
[----:B------:R-:W-:-:S07]  /*6b90*/  LOP3.LUT R128, R81, R82, R131, 0x96, !PT ;  /* 0x0000005251807212 */ /* 0x000fce00078e9683 */
.L_x_1850:
[----:B------:R-:W-:Y:S01]  /*6ba0*/  I2FP.F32.U32 R77, R77 ;  /* 0x0000004d004d7245 */ /* 0x000fe20000201000 */
[C---:B------:R-:W-:Y:S01]  /*6bb0*/  IMAD.U32 R81, R79.reuse, 0x10000, RZ ;  /* 0x000100004f517824 */ /* 0x040fe200078e00ff */
        /* <DEDUP_REMOVED lines=21> */
.L_x_1854:
        /* <DEDUP_REMOVED lines=14> */
.L_x_1855:
        /* <DEDUP_REMOVED lines=57> */
[----:B------:R-:W-:Y:S01]  /*7180*/  IMAD.MOV.U32 R77, RZ, RZ, R90 ;  /* 0x000000ffff4d7224 */ /* 0x000fe200078e005a */
[----:B------:R-:W-:Y:S01]  /*7190*/  MOV R90, R76 ;  /* 0x0000004c005a7202 */ /* 0x000fe20000000f00 */
[----:B------:R-:W-:Y:S01]  /*71a0*/  IMAD.MOV.U32 R130, RZ, RZ, R78 ;  /* 0x000000ffff827224 */ /* 0x000fe200078e004e */
[----:B------:R-:W-:-:S07]  /*71b0*/  LOP3.LUT R128, R81, R80, R79, 0x96, !PT ;  /* 0x0000005051807212 */ /* 0x000fce00078e964f */
.L_x_1853:
[----:B------:R-:W-:Y:S01]  /*71c0*/  I2FP.F32.U32 R77, R77 ;  /* 0x0000004d004d7245 */ /* 0x000fe20000201000 */
[----:B------:R-:W-:Y:S01]  /*71d0*/  IMAD.U32 R79, R126, 0x10000, RZ ;  /* 0x000100007e4f7824 */ /* 0x000fe200078e00ff */
[----:B------:R-:W-:Y:S02]  /*71e0*/  SHF.L.U32 R76, R101, 0x10, RZ ;  /* 0x00000010654c7819 */ /* 0x000fe400000006ff */
[----:B------:R-:W-:Y:S01]  /*71f0*/  F2FP.BF16.F32.PACK_AB R78, R129, R127 ;  /* 0x0000007f814e723e */ /* 0x000fe200000010ff */
[----:B------:R-:W-:Y:S01]  /*7200*/  FFMA.FTZ R77, R77, R88, 1.1641532182693481445e-10 ;  /* 0x2f0000004d4d7423 */ /* 0x000fe20000010058 */
[----:B------:R-:W-:-:S04]  /*7210*/  FMUL.FTZ R79, R79, R86 ;  /* 0x000000564f4f7220 */ /* 0x000fc80000410000 */
[----:B------:R-:W-:Y:S01]  /*7220*/  FMUL.FTZ R79, R79, UR5 ;  /* 0x000000054f4f7c20 */ /* 0x000fe20008410000 */
[----:B------:R-:W-:Y:S02]  /*7230*/  FSETP.GTU.FTZ.AND P6, PT, R77, UR4, PT ;  /* 0x000000044d007c0b */ /* 0x000fe4000bfdc000 */
[----:B------:R-:W-:Y:S02]  /*7240*/  F2FP.BF16.F32.PACK_AB R77, R123, R91 ;  /* 0x0000005b7b4d723e */ /* 0x000fe400000010ff */
[----:B------:R-:W-:Y:S02]  /*7250*/  FSEL R79, R79, RZ, !P6 ;  /* 0x000000ff4f4f7208 */ /* 0x000fe40007000000 */
[----:B------:R-:W-:-:S03]  /*7260*/  PLOP3.LUT P6, PT, P6, PT, PT, 0x8, 0x80 ;  /* 0x000000000080781c */ /* 0x000fc600037ce170 */
[----:B------:R-:W-:Y:S01]  /*7270*/  FMUL.FTZ R137, R79, R76 ;  /* 0x0000004c4f897220 */ /* 0x000fe20000410000 */
[----:B------:R-:W-:-:S04]  /*7280*/  F2FP.BF16.F32.PACK_AB R76, R89, R87 ;  /* 0x00000057594c723e */ /* 0x000fc800000010ff */
[----:B------:R-:W-:-:S07]  /*7290*/  F2FP.BF16.F32.PACK_AB R79, R137, R131 ;  /* 0x00000083894f723e */ /* 0x000fce00000010ff */
.L_x_1831:
[----:B------:R-:W-:Y:S01]  /*72a0*/  SEL R139, RZ, 0x1000000, !P6 ;  /* 0x01000000ff8b7807 */ /* 0x000fe20007000000 */
[----:B------:R-:W0:Y:S01]  /*72b0*/  @P0 LDC.64 R80, c[0x0][0x3a0] ;  /* 0x0000e800ff500b82 */ /* 0x000e220000000a00 */
[----:B------:R-:W-:Y:S02]  /*72c0*/  SEL R138, RZ, 0x10000, !P5 ;  /* 0x00010000ff8a7807 */ /* 0x000fe40006800000 */
[----:B------:R-:W-:Y:S02]  /*72d0*/  ISETP.NE.AND P6, PT, R132, RZ, PT ;  /* 0x000000ff8400720c */ /* 0x000fe40003fc5270 */
[----:B------:R-:W-:Y:S02]  /*72e0*/  ISETP.NE.AND P5, PT, R133, RZ, PT ;  /* 0x000000ff8500720c */ /* 0x000fe40003fa5270 */
[----:B------:R-:W-:Y:S01]  /*72f0*/  SEL R141, RZ, 0x100, !P4 ;  /* 0x00000100ff8d7807 */ /* 0x000fe20006000000 */
[----:B------:R-:W1:Y:S01]  /*7300*/  LDC.64 R132, c[0x0][0x3a8] ;  /* 0x0000ea00ff847b82 */ /* 0x000e620000000a00 */
[----:B------:R-:W-:-:S02]  /*7310*/  SEL R126, RZ, 0x1000000, !P2 ;  /* 0x01000000ff7e7807 */ /* 0x000fc40005000000 */
[----:B------:R-:W-:Y:S02]  /*7320*/  SEL R83, RZ, 0x10000, !P1 ;  /* 0x00010000ff537807 */ /* 0x000fe40004800000 */
[----:B------:R-:W-:Y:S02]  /*7330*/  SEL R82, RZ, 0x100, !P5 ;  /* 0x00000100ff527807 */ /* 0x000fe40006800000 */
[----:B------:R-:W-:Y:S01]  /*7340*/  LOP3.LUT R141, R141, R139, R138, 0xfe, !PT ;  /* 0x0000008b8d8d7212 */ /* 0x000fe200078efe8a */
[----:B------:R-:W2:Y:S01]  /*7350*/  LDC.64 R134, c[0x0][0x3b0] ;  /* 0x0000ec00ff867b82 */ /* 0x000ea20000000a00 */
[----:B------:R-:W-:Y:S01]  /*7360*/  SEL R140, RZ, 0x1, !P3 ;  /* 0x00000001ff8c7807 */ /* 0x000fe20005800000 */
[----:B------:R-:W-:Y:S01]  /*7370*/  VIADD R139, R85, 0x100 ;  /* 0x00000100558b7836 */ /* 0x000fe20000000000 */
[----:B------:R-:W-:Y:S02]  /*7380*/  LOP3.LUT R82, R82, R126, R83, 0xfe, !PT ;  /* 0x0000007e52527212 */ /* 0x000fe400078efe53 */
[----:B------:R-:W-:-:S02]  /*7390*/  SEL R83, RZ, 0x1, !P6 ;  /* 0x00000001ff537807 */ /* 0x000fc40007000000 */
[----:B------:R-:W-:Y:S01]  /*73a0*/  LOP3.LUT R141, R141, R140, RZ, 0xfc, !PT ;  /* 0x0000008c8d8d7212 */ /* 0x000fe200078efcff */
[----:B0-----:R-:W-:Y:S01]  /*73b0*/  @P0 IMAD.WIDE.U32 R146, R139, 0x10, R80 ;  /* 0x000000108b920825 */ /* 0x001fe200078e0050 */
[----:B------:R-:W-:-:S03]  /*73c0*/  LOP3.LUT R140, R82, R83, RZ, 0xfc, !PT ;  /* 0x00000053528c7212 */ /* 0x000fc600078efcff */
[----:B------:R-:W-:-:S04]  /*73d0*/  IMAD.WIDE.U32 R80, R139, 0x10, R154 ;  /* 0x000000108b507825 */ /* 0x000fc800078e009a */
[----:B-1----:R-:W-:-:S05]  /*73e0*/  IMAD.WIDE.U32 R142, R85, 0x10, R132 ;  /* 0x00000010558e7825 */ /* 0x002fca00078e0084 */
[----:B------:R0:W-:Y:S01]  /*73f0*/  STG.E.128 desc[UR8][R142.64], R76 ;  /* 0x0000004c8e007986 */ /* 0x0001e2000c101d08 */
[----:B--2---:R-:W-:-:S05]  /*7400*/  IMAD.WIDE.U32 R144, R85, 0x8, R134 ;  /* 0x0000000855907825 */ /* 0x004fca00078e0086 */
[----:B------:R0:W-:Y:S04]  /*7410*/  STG.E.64 desc[UR8][R144.64], R140 ;  /* 0x0000008c90007986 */ /* 0x0001e8000c101b08 */
[----:B------:R0:W5:Y:S04]  /*7420*/  @P0 LDG.E.128 R72, desc[UR8][R146.64] ;  /* 0x0000000892480981 */ /* 0x000168000c1e1d00 */
[----:B------:R-:W5:Y:S01]  /*7430*/  LDG.E.128 R80, desc[UR8][R80.64] ;  /* 0x0000000850507981 */ /* 0x000f62000c1e1d00 */
[----:B------:R-:W-:Y:S05]  /*7440*/  @!P0 BRA `(.L_x_1856) ;  /* 0x0000003000508947 */ /* 0x000fea0003800000 */
[----:B------:R-:W-:Y:S01]  /*7450*/  ISETP.NE.AND P1, PT, R148, 0x1, PT ;  /* 0x000000019400780c */ /* 0x000fe20003f25270 */
[----:B------:R-:W-:Y:S01]  /*7460*/  IMAD.MOV.U32 R138, RZ, RZ, 0x2 ;  /* 0x00000002ff8a7424 */ /* 0x000fe200078e00ff */
[----:B0-----:R-:W-:Y:S01]  /*7470*/  MOV R76, R130 ;  /* 0x00000082004c7202 */ /* 0x001fe20000000f00 */
        /* <DEDUP_REMOVED lines=12> */
.L_x_1858:
        /* <DEDUP_REMOVED lines=12> */
.L_x_1859:
        /* <DEDUP_REMOVED lines=61> */
.L_x_1857:
[----:B------:R-:W-:Y:S01]  /*79d0*/  I2FP.F32.U32 R77, R76 ;  /* 0x0000004c004d7245 */ /* 0x000fe20000201000 */
[----:B-----5:R-:W-:Y:S01]  /*79e0*/  IMAD.U32 R79, R80, 0x10000, RZ ;  /* 0x00010000504f7824 */ /* 0x020fe200078e00ff */
        /* <DEDUP_REMOVED lines=8> */
[----:B------:R-:W-:-:S04]  /*7a70*/  FSETP.GTU.FTZ.AND P1, PT, R77, UR4, PT ;  /* 0x000000044d007c0b */ /* 0x000fc8000bf3c000 */
        /* <DEDUP_REMOVED lines=14> */
.L_x_1861:
        /* <DEDUP_REMOVED lines=12> */
.L_x_1862:
        /* <DEDUP_REMOVED lines=49> */
[----:B------:R-:W-:Y:S02]  /*7f30*/  LOP3.LUT R145, R145, R146, R77, 0x96, !PT ;  /* 0x0000009291917212 */ /* 0x000fe400078e964d */
[----:B------:R-:W-:Y:S02]  /*7f40*/  IADD3 R77, PT, PT, R124, -0x700cb87f, RZ ;  /* 0x8ff347817c4d7810 */ /* 0x000fe40007ffe0ff */
[----:B------:R-:W-:Y:S01]  /*7f50*/  LOP3.LUT R79, R79, R78, R141, 0x96, !PT ;  /* 0x0000004e4f4f7212 */ /* 0x000fe200078e968d */
[----:B------:R-:W-:Y:S02]  /*7f60*/  VIADD R141, R125, 0x96a522ad ;  /* 0x96a522ad7d8d7836 */ /* 0x000fe40000000000 */
[----:B------:R-:W-:-:S04]  /*7f70*/  IMAD.WIDE.U32 R144, R145, -0x326172a9, RZ ;  /* 0xcd9e8d5791907825 */ /* 0x000fc800078e00ff */
[----:B------:R-:W-:Y:S01]  /*7f80*/  IMAD.WIDE.U32 R78, R79, -0x2daee0ad, RZ ;  /* 0xd2511f534f4e7825 */ /* 0x000fe200078e00ff */
[----:B------:R-:W-:-:S03]  /*7f90*/  LOP3.LUT R128, R77, R140, R145, 0x96, !PT ;  /* 0x0000008c4d807212 */ /* 0x000fc600078e9691 */
[----:B------:R-:W-:Y:S01]  /*7fa0*/  IMAD.MOV.U32 R130, RZ, RZ, R144 ;  /* 0x000000ffff827224 */ /* 0x000fe200078e0090 */
[----:B------:R-:W-:Y:S01]  /*7fb0*/  LOP3.LUT R136, R141, R76, R79, 0x96, !PT ;  /* 0x0000004c8d887212 */ /* 0x000fe200078e964f */
[----:B------:R-:W-:Y:S01]  /*7fc0*/  IMAD.MOV.U32 R140, RZ, RZ, RZ ;  /* 0x000000ffff8c7224 */ /* 0x000fe200078e00ff */
[----:B------:R-:W-:Y:S01]  /*7fd0*/  MOV R76, R126 ;  /* 0x0000007e004c7202 */ /* 0x000fe20000000f00 */
[----:B------:R-:W-:-:S07]  /*7fe0*/  IMAD.MOV.U32 R126, RZ, RZ, R78 ;  /* 0x000000ffff7e7224 */ /* 0x000fce00078e004e */
.L_x_1860:
[----:B------:R-:W-:Y:S01]  /*7ff0*/  I2FP.F32.U32 R77, R76 ;  /* 0x0000004c004d7245 */ /* 0x000fe20000201000 */
[----:B------:R-:W-:Y:S01]  /*8000*/  IMAD.U32 R76, R100, 0x10000, RZ ;  /* 0x00010000644c7824 */ /* 0x000fe200078e00ff */
[----:B------:R-:W-:Y:S01]  /*8010*/  SHF.L.U32 R79, R80, 0x10, RZ ;  /* 0x00000010504f7819 */ /* 0x000fe200000006ff */
[----:B------:R-:W-:Y:S01]  /*8020*/  HFMA2 R80, -RZ, RZ, 0, 1.1920928955078125e-07 ;  /* 0x00000002ff507431 */ /* 0x000fe200000001ff */
[----:B------:R-:W-:Y:S01]  /*8030*/  ISETP.NE.AND P2, PT, R140, 0x1, PT ;  /* 0x000000018c00780c */ /* 0x000fe20003f45270 */
[----:B------:R-:W-:Y:S01]  /*8040*/  FFMA.FTZ R77, R77, R88, 1.1641532182693481445e-10 ;  /* 0x2f0000004d4d7423 */ /* 0x000fe20000010058 */
[----:B------:R-:W-:Y:S01]  /*8050*/  PRMT R78, R72, 0x7632, R78 ;  /* 0x00007632484e7816 */ /* 0x000fe2000000004e */
[----:B------:R-:W-:-:S03]  /*8060*/  FMUL.FTZ R79, R79, R86 ;  /* 0x000000564f4f7220 */ /* 0x000fc60000410000 */
[----:B------:R-:W-:Y:S01]  /*8070*/  FSETP.GTU.FTZ.AND P1, PT, R77, UR4, PT ;  /* 0x000000044d007c0b */ /* 0x000fe2000bf3c000 */
[----:B------:R-:W-:Y:S01]  /*8080*/  FMUL.FTZ R79, R79, UR5 ;  /* 0x000000054f4f7c20 */ /* 0x000fe20008410000 */
[----:B------:R-:W-:Y:S02]  /*8090*/  IMAD.U32 R78, R78, 0x10000, RZ ;  /* 0x000100004e4e7824 */ /* 0x000fe400078e00ff */
[----:B------:R-:W-:Y:S02]  /*80a0*/  IMAD.MOV.U32 R77, RZ, RZ, R130 ;  /* 0x000000ffff4d7224 */ /* 0x000fe400078e0082 */
[----:B------:R-:W-:Y:S02]  /*80b0*/  FSEL R79, R79, RZ, !P1 ;  /* 0x000000ff4f4f7208 */ /* 0x000fe40004800000 */
[----:B------:R-:W-:-:S03]  /*80c0*/  PLOP3.LUT P1, PT, P1, PT, PT, 0x8, 0x80 ;  /* 0x000000000080781c */ /* 0x000fc60000f2e170 */
[----:B------:R-:W-:Y:S01]  /*80d0*/  FFMA.FTZ R141, R79, R76, R78 ;  /* 0x0000004c4f8d7223 */ /* 0x000fe2000001004e */
        /* <DEDUP_REMOVED lines=10> */
.L_x_1864:
        /* <DEDUP_REMOVED lines=12> */
.L_x_1865:
[----:B------:R-:W-:Y:S01]  /*8240*/  IMAD.WIDE.U32 R78, R21, -0x326172a9, RZ ;  /* 0xcd9e8d57154e7825 */ /* 0x000fe200078e00ff */
[----:B------:R-:W-:-:S03]  /*8250*/  LOP3.LUT R76, R105, R147, R125, 0x96, !PT ;  /* 0x00000093694c7212 */ /* 0x000fc600078e967d */
[----:B------:R-:W-:Y:S01]  /*8260*/  VIADD R147, R125, 0xbb67ae85 ;  /* 0xbb67ae857d937836 */ /* 0x000fe20000000000 */
[----:B------:R-:W-:Y:S01]  /*8270*/  LOP3.LUT R144, R22, R79, R124, 0x96, !PT ;  /* 0x0000004f16907212 */ /* 0x000fe200078e967c */
[----:B------:R-:W-:-:S04]  /*8280*/  IMAD.WIDE.U32 R76, R76, -0x326172a9, RZ ;  /* 0xcd9e8d574c4c7825 */ /* 0x000fc800078e00ff */
[----:B------:R-:W-:Y:S02]  /*8290*/  VIADD R79, R124, 0x9e3779b9 ;  /* 0x9e3779b97c4f7836 */ /* 0x000fe40000000000 */
[----:B------:R-:W-:-:S03]  /*82a0*/  IMAD.WIDE.U32 R144, R144, -0x2daee0ad, RZ ;  /* 0xd2511f5390907825 */ /* 0x000fc600078e00ff */
[----:B------:R-:W-:Y:S01]  /*82b0*/  LOP3.LUT R79, R79, R78, R77, 0x96, !PT ;  /* 0x0000004e4f4f7212 */ /* 0x000fe200078e964d */
[----:B------:R-:W-:Y:S01]  /*82c0*/  VIADD R77, R124, 0x3c6ef372 ;  /* 0x3c6ef3727c4d7836 */ /* 0x000fe20000000000 */
[----:B------:R-:W-:Y:S01]  /*82d0*/  LOP3.LUT R78, R147, R146, R145, 0x96, !PT ;  /* 0x00000092934e7212 */ /* 0x000fe200078e9691 */
[----:B------:R-:W-:Y:S01]  /*82e0*/  IMAD.MOV.U32 R80, RZ, RZ, RZ ;  /* 0x000000ffff507224 */ /* 0x000fe200078e00ff */
        /* <DEDUP_REMOVED lines=50> */
.L_x_1863:
        /* <DEDUP_REMOVED lines=24> */
.L_x_1867:
        /* <DEDUP_REMOVED lines=12> */
.L_x_1868:
        /* <DEDUP_REMOVED lines=57> */
[----:B------:R-:W-:Y:S02]  /*8be0*/  MOV R130, R80 ;  /* 0x0000005000827202 */ /* 0x000fe40000000f00 */
[----:B------:R-:W-:Y:S01]  /*8bf0*/  LOP3.LUT R136, R145, R78, R77, 0x96, !PT ;  /* 0x0000004e91887212 */ /* 0x000fe200078e964d */
[----:B------:R-:W-:Y:S02]  /*8c00*/  IMAD.MOV.U32 R77, RZ, RZ, R126 ;  /* 0x000000ffff4d7224 */ /* 0x000fe400078e007e */
[----:B------:R-:W-:-:S07]  /*8c10*/  IMAD.MOV.U32 R126, RZ, RZ, R76 ;  /* 0x000000ffff7e7224 */ /* 0x000fce00078e004c */
.L_x_1866:
        /* <DEDUP_REMOVED lines=24> */
.L_x_1870:
        /* <DEDUP_REMOVED lines=12> */
.L_x_1871:
        /* <DEDUP_REMOVED lines=56> */
[----:B------:R-:W-:Y:S01]  /*91e0*/  MOV R77, R126 ;  /* 0x0000007e004d7202 */ /* 0x000fe20000000f00 */
[----:B------:R-:W-:Y:S01]  /*91f0*/  IMAD.MOV.U32 R130, RZ, RZ, R80 ;  /* 0x000000ffff827224 */ /* 0x000fe200078e0050 */
[----:B------:R-:W-:Y:S01]  /*9200*/  LOP3.LUT R128, R79, R148, R81, 0x96, !PT ;  /* 0x000000944f807212 */ /* 0x000fe200078e9651 */
[----:B------:R-:W-:Y:S02]  /*9210*/  IMAD.MOV.U32 R126, RZ, RZ, R76 ;  /* 0x000000ffff7e7224 */ /* 0x000fe400078e004c */
[----:B------:R-:W-:-:S07]  /*9220*/  IMAD.MOV.U32 R80, RZ, RZ, RZ ;  /* 0x000000ffff507224 */ /* 0x000fce00078e00ff */
.L_x_1869:
[----:B------:R-:W-:Y:S01]  /*9230*/  I2FP.F32.U32 R77, R77 ;  /* 0x0000004d004d7245 */ /* 0x000fe20000201000 */
[----:B------:R-:W-:Y:S01]  /*9240*/  IMAD.U32 R76, R15, 0x10000, RZ ;  /* 0x000100000f4c7824 */ /* 0x000fe200078e00ff */
[----:B------:R-:W-:Y:S01]  /*9250*/  SHF.L.U32 R79, R82, 0x10, RZ ;  /* 0x00000010524f7819 */ /* 0x000fe200000006ff */
[----:B------:R-:W-:Y:S01]  /*9260*/  IMAD.U32 R78, R74, 0x10000, RZ ;  /* 0x000100004a4e7824 */ /* 0x000fe200078e00ff */
[----:B------:R-:W-:Y:S01]  /*9270*/  ISETP.NE.AND P4, PT, R80, 0x1, PT ;  /* 0x000000015000780c */ /* 0x000fe20003f85270 */
[----:B------:R-:W-:Y:S01]  /*9280*/  FFMA.FTZ R77, R77, R88, 1.1641532182693481445e-10 ;  /* 0x2f0000004d4d7423 */ /* 0x000fe20000010058 */
[----:B------:R-:W-:Y:S02]  /*9290*/  HFMA2 R81, -RZ, RZ, 0, 1.1920928955078125e-07 ;  /* 0x00000002ff517431 */ /* 0x000fe400000001ff */
[----:B------:R-:W-:Y:S01]  /*92a0*/  FMUL.FTZ R79, R79, R86 ;  /* 0x000000564f4f7220 */ /* 0x000fe20000410000 */
[----:B------:R-:W-:Y:S02]  /*92b0*/  PRMT R82, R82, 0x7632, R82 ;  /* 0x0000763252527816 */ /* 0x000fe40000000052 */
[----:B------:R-:W-:Y:S01]  /*92c0*/  FSETP.GTU.FTZ.AND P3, PT, R77, UR4, PT ;  /* 0x000000044d007c0b */ /* 0x000fe2000bf7c000 */
[----:B------:R-:W-:Y:S01]  /*92d0*/  FMUL.FTZ R79, R79, UR5 ;  /* 0x000000054f4f7c20 */ /* 0x000fe20008410000 */
[----:B------:R-:W-:-:S04]  /*92e0*/  IMAD.MOV.U32 R77, RZ, RZ, R130 ;  /* 0x000000ffff4d7224 */ /* 0x000fc800078e0082 */
        /* <DEDUP_REMOVED lines=12> */
.L_x_1873:
        /* <DEDUP_REMOVED lines=12> */
.L_x_1874:
        /* <DEDUP_REMOVED lines=59> */
[----:B------:R-:W-:Y:S01]  /*9820*/  MOV R126, R76 ;  /* 0x0000004c007e7202 */ /* 0x000fe20000000f00 */
[----:B------:R-:W-:-:S07]  /*9830*/  IMAD.MOV.U32 R81, RZ, RZ, RZ ;  /* 0x000000ffff517224 */ /* 0x000fce00078e00ff */
.L_x_1872:
        /* <DEDUP_REMOVED lines=24> */
.L_x_1876:
        /* <DEDUP_REMOVED lines=12> */
.L_x_1877:
        /* <DEDUP_REMOVED lines=55> */
[----:B------:R-:W-:-:S03]  /*9df0*/  MOV R130, R80 ;  /* 0x0000005000827202 */ /* 0x000fc60000000f00 */
[----:B------:R-:W-:Y:S01]  /*9e00*/  HFMA2 R80, -RZ, RZ, 0, 0 ;  /* 0x00000000ff507431 */ /* 0x000fe200000001ff */
[----:B------:R-:W-:Y:S02]  /*9e10*/  LOP3.LUT R128, R79, R152, R81, 0x96, !PT ;  /* 0x000000984f807212 */ /* 0x000fe400078e9651 */
[----:B------:R-:W-:Y:S01]  /*9e20*/  LOP3.LUT R136, R153, R78, R77, 0x96, !PT ;  /* 0x0000004e99887212 */ /* 0x000fe200078e964d */
[----:B------:R-:W-:Y:S02]  /*9e30*/  IMAD.MOV.U32 R77, RZ, RZ, R126 ;  /* 0x000000ffff4d7224 */ /* 0x000fe400078e007e */
[----:B------:R-:W-:-:S07]  /*9e40*/  IMAD.MOV.U32 R126, RZ, RZ, R76 ;  /* 0x000000ffff7e7224 */ /* 0x000fce00078e004c */
.L_x_1875:
        /* <DEDUP_REMOVED lines=24> */
.L_x_1879:
        /* <DEDUP_REMOVED lines=14> */
.L_x_1880:
[----:B------:R-:W-:Y:S01]  /*a0b0*/  IMAD.WIDE.U32 R78, R21, -0x326172a9, RZ ;  /* 0xcd9e8d57154e7825 */ /* 0x000fe200078e00ff */
[----:B------:R-:W-:Y:S02]  /*a0c0*/  LOP3.LUT R76, R105, R83, R125, 0x96, !PT ;  /* 0x00000053694c7212 */ /* 0x000fe400078e967d */
[----:B------:R-:W-:Y:S01]  /*a0d0*/  IADD3 R83, PT, PT, R125, -0x4498517b, RZ ;  /* 0xbb67ae857d537810 */ /* 0x000fe20007ffe0ff */
[----:B------:R-:W-:Y:S01]  /*a0e0*/  IMAD.MOV.U32 R142, RZ, RZ, RZ ;  /* 0x000000ffff8e7224 */ /* 0x000fe200078e00ff */
        /* <DEDUP_REMOVED lines=56> */
[----:B------:R-:W-:-:S07]  /*a470*/  IMAD.MOV.U32 R126, RZ, RZ, R76 ;  /* 0x000000ffff7e7224 */ /* 0x000fce00078e004c */
.L_x_1878:
[----:B------:R-:W-:Y:S01]  /*a480*/  I2FP.F32.U32 R77, R77 ;  /* 0x0000004d004d7245 */ /* 0x000fe20000201000 */
[----:B------:R-:W-:Y:S01]  /*a490*/  IMAD.U32 R76, R97, 0x10000, RZ ;  /* 0x00010000614c7824 */ /* 0x000fe200078e00ff */
[----:B------:R-:W-:Y:S02]  /*a4a0*/  SHF.L.U32 R79, R140, 0x10, RZ ;  /* 0x000000108c4f7819 */ /* 0x000fe400000006ff */
[----:B------:R-:W-:Y:S01]  /*a4b0*/  PRMT R78, R75, 0x7632, R78 ;  /* 0x000076324b4e7816 */ /* 0x000fe2000000004e */
[----:B------:R-:W-:Y:S02]  /*a4c0*/  FFMA.FTZ R77, R77, R88, 1.1641532182693481445e-10 ;  /* 0x2f0000004d4d7423 */ /* 0x000fe40000010058 */
[----:B------:R-:W-:Y:S02]  /*a4d0*/  FMUL.FTZ R79, R79, R86 ;  /* 0x000000564f4f7220 */ /* 0x000fe40000410000 */
[----:B------:R-:W-:Y:S01]  /*a4e0*/  IMAD.U32 R78, R78, 0x10000, RZ ;  /* 0x000100004e4e7824 */ /* 0x000fe200078e00ff */
[----:B------:R-:W-:Y:S01]  /*a4f0*/  FSETP.GTU.FTZ.AND P6, PT, R77, UR4, PT ;  /* 0x000000044d007c0b */ /* 0x000fe2000bfdc000 */
[----:B------:R-:W-:Y:S01]  /*a500*/  FMUL.FTZ R79, R79, UR5 ;  /* 0x000000054f4f7c20 */ /* 0x000fe20008410000 */
[----:B------:R-:W-:-:S04]  /*a510*/  F2FP.BF16.F32.PACK_AB R77, R145, R147 ;  /* 0x00000093914d723e */ /* 0x000fc800000010ff */
[----:B------:R-:W-:Y:S02]  /*a520*/  FSEL R79, R79, RZ, !P6 ;  /* 0x000000ff4f4f7208 */ /* 0x000fe40007000000 */
[----:B------:R-:W-:-:S03]  /*a530*/  PLOP3.LUT P6, PT, P6, PT, PT, 0x8, 0x80 ;  /* 0x000000000080781c */ /* 0x000fc600037ce170 */
[----:B------:R-:W-:Y:S01]  /*a540*/  FFMA.FTZ R157, R79, R76, R78 ;  /* 0x0000004c4f9d7223 */ /* 0x000fe2000001004e */
[----:B------:R-:W-:Y:S02]  /*a550*/  F2FP.BF16.F32.PACK_AB R78, R149, R151 ;  /* 0x00000097954e723e */ /* 0x000fe400000010ff */
[----:B------:R-:W-:Y:S02]  /*a560*/  F2FP.BF16.F32.PACK_AB R76, R141, R143 ;  /* 0x0000008f8d4c723e */ /* 0x000fe400000010ff */
[----:B------:R-:W-:Y:S01]  /*a570*/  F2FP.BF16.F32.PACK_AB R79, R157, R159 ;  /* 0x0000009f9d4f723e */ /* 0x000fe200000010ff */
[----:B------:R-:W-:Y:S06]  /*a580*/  BRA `(.L_x_1881) ;  /* 0x00000030001c7947 */ /* 0x000fec0003800000 */
.L_x_1856:
[----:B------:R-:W-:Y:S01]  /*a590*/  ISETP.NE.AND P1, PT, R148, 0x1, PT ;  /* 0x000000019400780c */ /* 0x000fe20003f25270 */
[----:B0-----:R-:W-:Y:S02]  /*a5a0*/  HFMA2 R78, -RZ, RZ, 0, 1.1920928955078125e-07 ;  /* 0x00000002ff4e7431 */ /* 0x001fe400000001ff */
        /* <DEDUP_REMOVED lines=13> */
.L_x_1883:
        /* <DEDUP_REMOVED lines=12> */
.L_x_1884:
        /* <DEDUP_REMOVED lines=61> */
.L_x_1882:
[----:B------:R-:W-:Y:S01]  /*ab10*/  I2FP.F32.U32 R77, R76 ;  /* 0x0000004c004d7245 */ /* 0x000fe20000201000 */
[----:B-----5:R-:W-:Y:S01]  /*ab20*/  IMAD.U32 R79, R80, 0x10000, RZ ;  /* 0x00010000504f7824 */ /* 0x020fe200078e00ff */
[----:B------:R-:W-:Y:S01]  /*ab30*/  ISETP.NE.AND P2, PT, R78, 0x1, PT ;  /* 0x000000014e00780c */ /* 0x000fe20003f45270 */
[----:B------:R-:W-:Y:S01]  /*ab40*/  IMAD.MOV.U32 R140, RZ, RZ, 0x2 ;  /* 0x00000002ff8c7424 */ /* 0x000fe200078e00ff */
[----:B------:R-:W-:Y:S01]  /*ab50*/  SHF.L.U32 R76, R13, 0x10, RZ ;  /* 0x000000100d4c7819 */ /* 0x000fe200000006ff */
[----:B------:R-:W-:Y:S01]  /*ab60*/  FFMA.FTZ R77, R77, R88, 1.1641532182693481445e-10 ;  /* 0x2f0000004d4d7423 */ /* 0x000fe20000010058 */
[----:B------:R-:W-:Y:S01]  /*ab70*/  FMUL.FTZ R79, R79, R86 ;  /* 0x000000564f4f7220 */ /* 0x000fe20000410000 */
[----:B------:R-:W-:-:S03]  /*ab80*/  PRMT R80, R80, 0x7632, R80 ;  /* 0x0000763250507816 */ /* 0x000fc60000000050 */
        /* <DEDUP_REMOVED lines=16> */
.L_x_1886:
        /* <DEDUP_REMOVED lines=12> */
.L_x_1887:
        /* <DEDUP_REMOVED lines=61> */
.L_x_1885:
[----:B------:R-:W-:Y:S01]  /*b120*/  I2FP.F32.U32 R77, R76 ;  /* 0x0000004c004d7245 */ /* 0x000fe20000201000 */
[----:B------:R-:W-:Y:S01]  /*b130*/  IMAD.U32 R76, R100, 0x10000, RZ ;  /* 0x00010000644c7824 */ /* 0x000fe200078e00ff */
[----:B------:R-:W-:Y:S01]  /*b140*/  SHF.L.U32 R79, R80, 0x10, RZ ;  /* 0x00000010504f7819 */ /* 0x000fe200000006ff */
[----:B------:R-:W-:Y:S01]  /*b150*/  IMAD.MOV.U32 R78, RZ, RZ, 0x2 ;  /* 0x00000002ff4e7424 */ /* 0x000fe200078e00ff */
[----:B------:R-:W-:Y:S01]  /*b160*/  ISETP.NE.AND P2, PT, R140, 0x1, PT ;  /* 0x000000018c00780c */ /* 0x000fe20003f45270 */
[----:B------:R-:W-:Y:S02]  /*b170*/  FFMA.FTZ R77, R77, R88, 1.1641532182693481445e-10 ;  /* 0x2f0000004d4d7423 */ /* 0x000fe40000010058 */
[----:B------:R-:W-:-:S03]  /*b180*/  FMUL.FTZ R79, R79, R86 ;  /* 0x000000564f4f7220 */ /* 0x000fc60000410000 */
[----:B------:R-:W-:Y:S01]  /*b190*/  FSETP.GTU.FTZ.AND P1, PT, R77, UR4, PT ;  /* 0x000000044d007c0b */ /* 0x000fe2000bf3c000 */
[----:B------:R-:W-:Y:S01]  /*b1a0*/  FMUL.FTZ R79, R79, UR5 ;  /* 0x000000054f4f7c20 */ /* 0x000fe20008410000 */
[----:B------:R-:W-:-:S04]  /*b1b0*/  MOV R77, R130 ;  /* 0x00000082004d7202 */ /* 0x000fc80000000f00 */
[----:B------:R-:W-:Y:S02]  /*b1c0*/  FSEL R79, R79, RZ, !P1 ;  /* 0x000000ff4f4f7208 */ /* 0x000fe40004800000 */
[----:B------:R-:W-:-:S03]  /*b1d0*/  PLOP3.LUT P1, PT, P1, PT, PT, 0x8, 0x80 ;  /* 0x000000000080781c */ /* 0x000fc60000f2e170 */
[----:B------:R-:W-:Y:S01]  /*b1e0*/  FMUL.FTZ R141, R76, R79 ;  /* 0x0000004f4c8d7220 */ /* 0x000fe20000410000 */
        /* <DEDUP_REMOVED lines=10> */
.L_x_1889:
        /* <DEDUP_REMOVED lines=12> */
.L_x_1890:
        /* <DEDUP_REMOVED lines=54> */
[----:B------:R-:W-:-:S03]  /*b6b0*/  LOP3.LUT R136, R147, R78, R77, 0x96, !PT ;  /* 0x0000004e93887212 */ /* 0x000fc600078e964d */
[----:B------:R-:W-:Y:S02]  /*b6c0*/  HFMA2 R78, -RZ, RZ, 0, 0 ;  /* 0x00000000ff4e7431 */ /* 0x000fe400000001ff */
[----:B------:R-:W-:Y:S01]  /*b6d0*/  VIADD R79, R124, 0x8ff34781 ;  /* 0x8ff347817c4f7836 */ /* 0x000fe20000000000 */
[----:B------:R-:W-:Y:S01]  /*b6e0*/  MOV R130, R144 ;  /* 0x0000009000827202 */ /* 0x000fe20000000f00 */
[----:B------:R-:W-:Y:S02]  /*b6f0*/  IMAD.MOV.U32 R77, RZ, RZ, R126 ;  /* 0x000000ffff4d7224 */ /* 0x000fe400078e007e */
[----:B------:R-:W-:Y:S01]  /*b700*/  IMAD.MOV.U32 R126, RZ, RZ, R76 ;  /* 0x000000ffff7e7224 */ /* 0x000fe200078e004c */
[----:B------:R-:W-:-:S07]  /*b710*/  LOP3.LUT R128, R79, R146, R145, 0x96, !PT ;  /* 0x000000924f807212 */ /* 0x000fce00078e9691 */
.L_x_1888:
        /* <DEDUP_REMOVED lines=23> */
.L_x_1892:
        /* <DEDUP_REMOVED lines=12> */
.L_x_1893:
        /* <DEDUP_REMOVED lines=52> */
[----:B------:R-:W-:Y:S02]  /*bc90*/  VIADD R145, R125, 0x96a522ad ;  /* 0x96a522ad7d917836 */ /* 0x000fe40000000000 */
[----:B------:R-:W-:-:S04]  /*bca0*/  IMAD.WIDE.U32 R80, R81, -0x326172a9, RZ ;  /* 0xcd9e8d5751507825 */ /* 0x000fc800078e00ff */
[----:B------:R-:W-:Y:S01]  /*bcb0*/  IMAD.WIDE.U32 R76, R77, -0x2daee0ad, RZ ;  /* 0xd2511f534d4c7825 */ /* 0x000fe200078e00ff */
[----:B------:R-:W-:Y:S02]  /*bcc0*/  MOV R130, R80 ;  /* 0x0000005000827202 */ /* 0x000fe40000000f00 */
[----:B------:R-:W-:Y:S01]  /*bcd0*/  LOP3.LUT R128, R79, R144, R81, 0x96, !PT ;  /* 0x000000904f807212 */ /* 0x000fe200078e9651 */
[----:B------:R-:W-:Y:S01]  /*bce0*/  IMAD.MOV.U32 R80, RZ, RZ, RZ ;  /* 0x000000ffff507224 */ /* 0x000fe200078e00ff */
[----:B------:R-:W-:Y:S01]  /*bcf0*/  LOP3.LUT R136, R145, R78, R77, 0x96, !PT ;  /* 0x0000004e91887212 */ /* 0x000fe200078e964d */
[----:B------:R-:W-:Y:S01]  /*bd00*/  IMAD.MOV.U32 R77, RZ, RZ, R126 ;  /* 0x000000ffff4d7224 */ /* 0x000fe200078e007e */
[----:B------:R-:W-:-:S07]  /*bd10*/  MOV R126, R76 ;  /* 0x0000004c007e7202 */ /* 0x000fce0000000f00 */
.L_x_1891:
[----:B------:R-:W-:Y:S01]  /*bd20*/  I2FP.F32.U32 R77, R77 ;  /* 0x0000004d004d7245 */ /* 0x000fe20000201000 */
[----:B------:R-:W-:Y:S01]  /*bd30*/  IMAD.U32 R76, R99, 0x10000, RZ ;  /* 0x00010000634c7824 */ /* 0x000fe200078e00ff */
[----:B------:R-:W-:Y:S01]  /*bd40*/  SHF.L.U32 R79, R140, 0x10, RZ ;  /* 0x000000108c4f7819 */ /* 0x000fe200000006ff */
[----:B------:R-:W-:Y:S01]  /*bd50*/  HFMA2 R78, -RZ, RZ, 0, 1.1920928955078125e-07 ;  /* 0x00000002ff4e7431 */ /* 0x000fe200000001ff */
[----:B------:R-:W-:Y:S01]  /*bd60*/  ISETP.NE.AND P3, PT, R80, 0x1, PT ;  /* 0x000000015000780c */ /* 0x000fe20003f65270 */
[----:B------:R-:W-:Y:S02]  /*bd70*/  FFMA.FTZ R77, R77, R88, 1.1641532182693481445e-10 ;  /* 0x2f0000004d4d7423 */ /* 0x000fe40000010058 */
[----:B------:R-:W-:-:S03]  /*bd80*/  FMUL.FTZ R79, R79, R86 ;  /* 0x000000564f4f7220 */ /* 0x000fc60000410000 */
[----:B------:R-:W-:Y:S01]  /*bd90*/  FSETP.GTU.FTZ.AND P2, PT, R77, UR4, PT ;  /* 0x000000044d007c0b */ /* 0x000fe2000bf5c000 */
[----:B------:R-:W-:Y:S01]  /*bda0*/  FMUL.FTZ R79, R79, UR5 ;  /* 0x000000054f4f7c20 */ /* 0x000fe20008410000 */
        /* <DEDUP_REMOVED lines=13> */
.L_x_1895:
        /* <DEDUP_REMOVED lines=12> */
.L_x_1896:
[----:B------:R-:W-:Y:S01]  /*bf40*/  IMAD.WIDE.U32 R78, R21, -0x326172a9, RZ ;  /* 0xcd9e8d57154e7825 */ /* 0x000fe200078e00ff */
[----:B------:R-:W-:Y:S02]  /*bf50*/  LOP3.LUT R76, R105, R149, R125, 0x96, !PT ;  /* 0x00000095694c7212 */ /* 0x000fe400078e967d */
[----:B------:R-:W-:Y:S02]  /*bf60*/  IADD3 R149, PT, PT, R125, -0x4498517b, RZ ;  /* 0xbb67ae857d957810 */ /* 0x000fe40007ffe0ff */
        /* <DEDUP_REMOVED lines=51> */
[----:B------:R-:W-:-:S03]  /*c2a0*/  LOP3.LUT R136, R149, R78, R77, 0x96, !PT ;  /* 0x0000004e95887212 */ /* 0x000fc600078e964d */
[----:B------:R-:W-:Y:S01]  /*c2b0*/  HFMA2 R78, -RZ, RZ, 0, 0 ;  /* 0x00000000ff4e7431 */ /* 0x000fe200000001ff */
[----:B------:R-:W-:Y:S01]  /*c2c0*/  MOV R77, R126 ;  /* 0x0000007e004d7202 */ /* 0x000fe20000000f00 */
[----:B------:R-:W-:Y:S02]  /*c2d0*/  VIADD R79, R124, 0x8ff34781 ;  /* 0x8ff347817c4f7836 */ /* 0x000fe40000000000 */
[----:B------:R-:W-:Y:S02]  /*c2e0*/  IMAD.MOV.U32 R130, RZ, RZ, R80 ;  /* 0x000000ffff827224 */ /* 0x000fe400078e0050 */
[----:B------:R-:W-:Y:S01]  /*c2f0*/  IMAD.MOV.U32 R126, RZ, RZ, R76 ;  /* 0x000000ffff7e7224 */ /* 0x000fe200078e004c */
[----:B------:R-:W-:-:S07]  /*c300*/  LOP3.LUT R128, R79, R148, R81, 0x96, !PT ;  /* 0x000000944f807212 */ /* 0x000fce00078e9651 */
.L_x_1894:
[----:B------:R-:W-:Y:S01]  /*c310*/  I2FP.F32.U32 R77, R77 ;  /* 0x0000004d004d7245 */ /* 0x000fe20000201000 */
[----:B------:R-:W-:Y:S01]  /*c320*/  IMAD.U32 R79, R82, 0x10000, RZ ;  /* 0x00010000524f7824 */ /* 0x000fe200078e00ff */
[----:B------:R-:W-:Y:S01]  /*c330*/  ISETP.NE.AND P4, PT, R78, 0x1, PT ;  /* 0x000000014e00780c */ /* 0x000fe20003f85270 */
[----:B------:R-:W-:Y:S01]  /*c340*/  IMAD.MOV.U32 R80, RZ, RZ, 0x2 ;  /* 0x00000002ff507424 */ /* 0x000fe200078e00ff */
[----:B------:R-:W-:Y:S01]  /*c350*/  SHF.L.U32 R76, R15, 0x10, RZ ;  /* 0x000000100f4c7819 */ /* 0x000fe200000006ff */
[----:B------:R-:W-:Y:S01]  /*c360*/  FFMA.FTZ R77, R77, R88, 1.1641532182693481445e-10 ;  /* 0x2f0000004d4d7423 */ /* 0x000fe20000010058 */
[----:B------:R-:W-:Y:S01]  /*c370*/  FMUL.FTZ R79, R79, R86 ;  /* 0x000000564f4f7220 */ /* 0x000fe20000410000 */
[----:B------:R-:W-:-:S03]  /*c380*/  PRMT R82, R82, 0x7632, R82 ;  /* 0x0000763252527816 */ /* 0x000fc60000000052 */
[----:B------:R-:W-:Y:S01]  /*c390*/  FMUL.FTZ R79, R79, UR5 ;  /* 0x000000054f4f7c20 */ /* 0x000fe20008410000 */
[----:B------:R-:W-:Y:S02]  /*c3a0*/  FSETP.GTU.FTZ.AND P3, PT, R77, UR4, PT ;  /* 0x000000044d007c0b */ /* 0x000fe4000bf7c000 */
[----:B------:R-:W-:Y:S02]  /*c3b0*/  MOV R77, R130 ;  /* 0x00000082004d7202 */ /* 0x000fe40000000f00 */
        /* <DEDUP_REMOVED lines=12> */
.L_x_1898:
        /* <DEDUP_REMOVED lines=12> */
.L_x_1899:
        /* <DEDUP_REMOVED lines=61> */
.L_x_1897:
        /* <DEDUP_REMOVED lines=22> */
.L_x_1901:
        /* <DEDUP_REMOVED lines=12> */
.L_x_1902:
        /* <DEDUP_REMOVED lines=61> */
.L_x_1900:
        /* <DEDUP_REMOVED lines=23> */
.L_x_1904:
[----:B------:R-:W-:-:S04]  /*d070*/  VIADD R20, R20, 0x1 ;  /* 0x0000000114147836 */ /* 0x000fc80000000000 */
        /* <DEDUP_REMOVED lines=13> */
.L_x_1905:
[----:B------:R-:W-:Y:S01]  /*d150*/  IMAD.WIDE.U32 R82, R21, -0x326172a9, RZ ;  /* 0xcd9e8d5715527825 */ /* 0x000fe200078e00ff */
[----:B------:R-:W-:Y:S02]  /*d160*/  LOP3.LUT R76, R105, R79, R125, 0x96, !PT ;  /* 0x0000004f694c7212 */ /* 0x000fe400078e967d */
[----:B------:R-:W-:Y:S01]  /*d170*/  IADD3 R79, PT, PT, R124, -0x61c88647, RZ ;  /* 0x9e3779b97c4f7810 */ /* 0x000fe20007ffe0ff */
[----:B------:R-:W-:Y:S01]  /*d180*/  IMAD.MOV.U32 R142, RZ, RZ, RZ ;  /* 0x000000ffff8e7224 */ /* 0x000fe200078e00ff */
        /* <DEDUP_REMOVED lines=52> */
[----:B------:R-:W-:Y:S02]  /*d4d0*/  LOP3.LUT R128, R79, R82, R81, 0x96, !PT ;  /* 0x000000524f807212 */ /* 0x000fe400078e9651 */
[----:B------:R-:W-:Y:S02]  /*d4e0*/  MOV R130, R80 ;  /* 0x0000005000827202 */ /* 0x000fe40000000f00 */
[----:B------:R-:W-:Y:S01]  /*d4f0*/  LOP3.LUT R136, R83, R78, R77, 0x96, !PT ;  /* 0x0000004e53887212 */ /* 0x000fe200078e964d */
[----:B------:R-:W-:Y:S01]  /*d500*/  IMAD.MOV.U32 R77, RZ, RZ, R126 ;  /* 0x000000ffff4d7224 */ /* 0x000fe200078e007e */
[----:B------:R-:W-:-:S07]  /*d510*/  MOV R126, R76 ;  /* 0x0000004c007e7202 */ /* 0x000fce0000000f00 */
.L_x_1903:
[----:B------:R-:W-:Y:S01]  /*d520*/  I2FP.F32.U32 R77, R77 ;  /* 0x0000004d004d7245 */ /* 0x000fe20000201000 */
[----:B------:R-:W-:Y:S01]  /*d530*/  IMAD.U32 R76, R97, 0x10000, RZ ;  /* 0x00010000614c7824 */ /* 0x000fe200078e00ff */
[----:B------:R-:W-:Y:S02]  /*d540*/  SHF.L.U32 R79, R140, 0x10, RZ ;  /* 0x000000108c4f7819 */ /* 0x000fe400000006ff */
[----:B------:R-:W-:Y:S01]  /*d550*/  F2FP.BF16.F32.PACK_AB R78, R149, R151 ;  /* 0x00000097954e723e */ /* 0x000fe200000010ff */
[----:B------:R-:W-:Y:S02]  /*d560*/  FFMA.FTZ R77, R77, R88, 1.1641532182693481445e-10 ;  /* 0x2f0000004d4d7423 */ /* 0x000fe40000010058 */
[----:B------:R-:W-:-:S03]  /*d570*/  FMUL.FTZ R79, R79, R86 ;  /* 0x000000564f4f7220 */ /* 0x000fc60000410000 */
[----:B------:R-:W-:Y:S01]  /*d580*/  FSETP.GTU.FTZ.AND P6, PT, R77, UR4, PT ;  /* 0x000000044d007c0b */ /* 0x000fe2000bfdc000 */
[----:B------:R-:W-:Y:S01]  /*d590*/  FMUL.FTZ R79, R79, UR5 ;  /* 0x000000054f4f7c20 */ /* 0x000fe20008410000 */
[----:B------:R-:W-:-:S04]  /*d5a0*/  F2FP.BF16.F32.PACK_AB R77, R145, R147 ;  /* 0x00000093914d723e */ /* 0x000fc800000010ff */
[----:B------:R-:W-:Y:S02]  /*d5b0*/  FSEL R79, R79, RZ, !P6 ;  /* 0x000000ff4f4f7208 */ /* 0x000fe40007000000 */
[----:B------:R-:W-:-:S03]  /*d5c0*/  PLOP3.LUT P6, PT, P6, PT, PT, 0x8, 0x80 ;  /* 0x000000000080781c */ /* 0x000fc600037ce170 */
[----:B------:R-:W-:Y:S01]  /*d5d0*/  FMUL.FTZ R157, R76, R79 ;  /* 0x0000004f4c9d7220 */ /* 0x000fe20000410000 */
[----:B------:R-:W-:-:S04]  /*d5e0*/  F2FP.BF16.F32.PACK_AB R76, R141, R143 ;  /* 0x0000008f8d4c723e */ /* 0x000fc800000010ff */
[----:B------:R-:W-:-:S07]  /*d5f0*/  F2FP.BF16.F32.PACK_AB R79, R157, R159 ;  /* 0x0000009f9d4f723e */ /* 0x000fce00000010ff */
.L_x_1881:
[----:B------:R-:W0:Y:S01]  /*d600*/  @P0 LDC.64 R162, c[0x0][0x3a0] ;  /* 0x0000e800ffa20b82 */ /* 0x000e220000000a00 */
[----:B------:R-:W-:Y:S01]  /*d610*/  SEL R83, RZ, 0x1000000, !P6 ;  /* 0x01000000ff537807 */ /* 0x000fe20007000000 */
[C---:B------:R-:W-:Y:S01]  /*d620*/  IMAD.WIDE.U32 R166, R139.reuse, 0x10, R132 ;  /* 0x000000108ba67825 */ /* 0x040fe200078e0084 */
[----:B------:R-:W-:Y:S02]  /*d630*/  ISETP.NE.AND P6, PT, R90, RZ, PT ;  /* 0x000000ff5a00720c */ /* 0x000fe40003fc5270 */
[----:B------:R-:W-:Y:S01]  /*d640*/  SEL R90, RZ, 0x10000, !P5 ;  /* 0x00010000ff5a7807 */ /* 0x000fe20006800000 */
[----:B------:R-:W-:Y:S01]  /*d650*/  IMAD.WIDE.U32 R164, R139, 0x8, R134 ;  /* 0x000000088ba47825 */ /* 0x000fe200078e0086 */
[----:B------:R-:W-:Y:S01]  /*d660*/  ISETP.NE.AND P5, PT, R138, RZ, PT ;  /* 0x000000ff8a00720c */ /* 0x000fe20003fa5270 */
[----:B------:R1:W-:Y:S01]  /*d670*/  STG.E.128 desc[UR8][R166.64], R76 ;  /* 0x0000004ca6007986 */ /* 0x0003e2000c101d08 */
[----:B------:R-:W-:Y:S02]  /*d680*/  SEL R161, RZ, 0x100, !P4 ;  /* 0x00000100ffa17807 */ /* 0x000fe40006000000 */
[----:B------:R-:W-:-:S02]  /*d690*/  SEL R82, RZ, 0x1000000, !P2 ;  /* 0x01000000ff527807 */ /* 0x000fc40005000000 */
[----:B------:R-:W-:Y:S02]  /*d6a0*/  SEL R81, RZ, 0x10000, !P1 ;  /* 0x00010000ff517807 */ /* 0x000fe40004800000 */
[----:B------:R-:W-:Y:S02]  /*d6b0*/  SEL R80, RZ, 0x100, !P5 ;  /* 0x00000100ff507807 */ /* 0x000fe40006800000 */
[----:B------:R-:W-:Y:S02]  /*d6c0*/  LOP3.LUT R161, R161, R83, R90, 0xfe, !PT ;  /* 0x00000053a1a17212 */ /* 0x000fe400078efe5a */
[----:B------:R-:W-:Y:S02]  /*d6d0*/  SEL R160, RZ, 0x1, !P3 ;  /* 0x00000001ffa07807 */ /* 0x000fe40005800000 */
[----:B------:R-:W-:Y:S02]  /*d6e0*/  LOP3.LUT R80, R80, R82, R81, 0xfe, !PT ;  /* 0x0000005250507212 */ /* 0x000fe400078efe51 */
[----:B------:R-:W-:-:S02]  /*d6f0*/  SEL R81, RZ, 0x1, !P6 ;  /* 0x00000001ff517807 */ /* 0x000fc40007000000 */
[----:B------:R-:W-:Y:S02]  /*d700*/  IADD3 R153, PT, PT, R85, 0x200, RZ ;  /* 0x0000020055997810 */ /* 0x000fe40007ffe0ff */
[----:B------:R-:W-:Y:S02]  /*d710*/  LOP3.LUT R161, R161, R160, RZ, 0xfc, !PT ;  /* 0x000000a0a1a17212 */ /* 0x000fe400078efcff */
[----:B------:R-:W-:Y:S01]  /*d720*/  LOP3.LUT R160, R80, R81, RZ, 0xfc, !PT ;  /* 0x0000005150a07212 */ /* 0x000fe200078efcff */
[----:B------:R-:W-:-:S04]  /*d730*/  IMAD.WIDE.U32 R80, R153, 0x10, R154 ;  /* 0x0000001099507825 */ /* 0x000fc800078e009a */
[----:B0-----:R-:W-:Y:S01]  /*d740*/  @P0 IMAD.WIDE.U32 R162, R153, 0x10, R162 ;  /* 0x0000001099a20825 */ /* 0x001fe200078e00a2 */
[----:B------:R1:W-:Y:S04]  /*d750*/  STG.E.64 desc[UR8][R164.64], R160 ;  /* 0x000000a0a4007986 */ /* 0x0003e8000c101b08 */
[----:B------:R1:W5:Y:S04]  /*d760*/  @P0 LDG.E.128 R72, desc[UR8][R162.64] ;  /* 0x00000008a2480981 */ /* 0x000368000c1e1d00 */
[----:B------:R-:W5:Y:S01]  /*d770*/  LDG.E.128 R80, desc[UR8][R80.64] ;  /* 0x0000000850507981 */ /* 0x000f62000c1e1d00 */
[----:B------:R-:W-:Y:S05]  /*d780*/  @!P0 BRA `(.L_x_1906) ;  /* 0x0000003000508947 */ /* 0x000fea0003800000 */
        /* <DEDUP_REMOVED lines=15> */
.L_x_1908:
        /* <DEDUP_REMOVED lines=12> */
.L_x_1909:
[----:B------:R-:W-:Y:S01]  /*d940*/  IMAD.WIDE.U32 R78, R21, -0x326172a9, RZ ;  /* 0xcd9e8d57154e7825 */ /* 0x000fe200078e00ff */
[----:B------:R-:W-:-:S03]  /*d950*/  LOP3.LUT R76, R105, R163, R125, 0x96, !PT ;  /* 0x000000a3694c7212 */ /* 0x000fc600078e967d */
[----:B------:R-:W-:Y:S01]  /*d960*/  HFMA2 R138, -RZ, RZ, 0, 0 ;  /* 0x00000000ff8a7431 */ /* 0x000fe200000001ff */
        /* <DEDUP_REMOVED lines=52> */
[----:B------:R-:W-:Y:S02]  /*dcb0*/  MOV R90, R76 ;  /* 0x0000004c005a7202 */ /* 0x000fe40000000f00 */
[----:B------:R-:W-:Y:S01]  /*dcc0*/  LOP3.LUT R136, R163, R78, R77, 0x96, !PT ;  /* 0x0000004ea3887212 */ /* 0x000fe200078e964d */
[----:B------:R-:W-:Y:S02]  /*dcd0*/  VIADD R79, R124, 0x8ff34781 ;  /* 0x8ff347817c4f7836 */ /* 0x000fe40000000000 */
[----:B------:R-:W-:Y:S02]  /*dce0*/  IMAD.MOV.U32 R130, RZ, RZ, R160 ;  /* 0x000000ffff827224 */ /* 0x000fe400078e00a0 */
[----:B------:R-:W-:Y:S01]  /*dcf0*/  IMAD.MOV.U32 R76, RZ, RZ, R126 ;  /* 0x000000ffff4c7224 */ /* 0x000fe200078e007e */
[----:B------:R-:W-:-:S07]  /*dd00*/  LOP3.LUT R128, R79, R162, R161, 0x96, !PT ;  /* 0x000000a24f807212 */ /* 0x000fce00078e96a1 */
.L_x_1907:
[----:B------:R-:W-:Y:S01]  /*dd10*/  I2FP.F32.U32 R77, R76 ;  /* 0x0000004c004d7245 */ /* 0x000fe20000201000 */
[----:B-----5:R-:W-:Y:S01]  /*dd20*/  IMAD.U32 R79, R80, 0x10000, RZ ;  /* 0x00010000504f7824 */ /* 0x020fe200078e00ff */
[----:B------:R-:W-:Y:S01]  /*dd30*/  ISETP.NE.AND P2, PT, R138, 0x1, PT ;  /* 0x000000018a00780c */ /* 0x000fe20003f45270 */
[----:B------:R-:W-:Y:S01]  /*dd40*/  IMAD.U32 R78, R72, 0x10000, RZ ;  /* 0x00010000484e7824 */ /* 0x000fe200078e00ff */
[----:B------:R-:W-:Y:S01]  /*dd50*/  SHF.L.U32 R76, R25, 0x10, RZ ;  /* 0x00000010194c7819 */ /* 0x000fe200000006ff */
[----:B------:R-:W-:Y:S01]  /*dd60*/  FFMA.FTZ R77, R77, R88, 1.1641532182693481445e-10 ;  /* 0x2f0000004d4d7423 */ /* 0x000fe20000010058 */
[----:B------:R-:W-:Y:S01]  /*dd70*/  FMUL.FTZ R79, R79, R86 ;  /* 0x000000564f4f7220 */ /* 0x000fe20000410000 */
[----:B------:R-:W-:Y:S02]  /*dd80*/  PRMT R80, R80, 0x7632, R80 ;  /* 0x0000763250507816 */ /* 0x000fe40000000050 */
[----:B------:R-:W-:Y:S01]  /*dd90*/  MOV R140, 0x2 ;  /* 0x00000002008c7802 */ /* 0x000fe20000000f00 */
[----:B------:R-:W-:Y:S01]  /*dda0*/  FMUL.FTZ R79, R79, UR5 ;  /* 0x000000054f4f7c20 */ /* 0x000fe20008410000 */
[----:B------:R-:W-:Y:S01]  /*ddb0*/  FSETP.GTU.FTZ.AND P1, PT, R77, UR4, PT ;  /* 0x000000044d007c0b */ /* 0x000fe2000bf3c000 */
[----:B------:R-:W-:-:S03]  /*ddc0*/  IMAD.MOV.U32 R77, RZ, RZ, R130 ;  /* 0x000000ffff4d7224 */ /* 0x000fc600078e0082 */
        /* <DEDUP_REMOVED lines=13> */
.L_x_1911:
        /* <DEDUP_REMOVED lines=12> */
.L_x_1912:
        /* <DEDUP_REMOVED lines=60> */
[----:B------:R-:W-:-:S07]  /*e320*/  LOP3.LUT R128, R79, R164, R161, 0x96, !PT ;  /* 0x000000a44f807212 */ /* 0x000fce00078e96a1 */
.L_x_1910:
[----:B------:R-:W-:Y:S01]  /*e330*/  I2FP.F32.U32 R77, R77 ;  /* 0x0000004d004d7245 */ /* 0x000fe20000201000 */
[----:B------:R-:W-:Y:S01]  /*e340*/  IMAD.U32 R79, R80, 0x10000, RZ ;  /* 0x00010000504f7824 */ /* 0x000fe200078e00ff */
[----:B------:R-:W-:Y:S02]  /*e350*/  ISETP.NE.AND P2, PT, R140, 0x1, PT ;  /* 0x000000018c00780c */ /* 0x000fe40003f45270 */
[----:B------:R-:W-:Y:S01]  /*e360*/  PRMT R78, R72, 0x7632, R78 ;  /* 0x00007632484e7816 */ /* 0x000fe2000000004e */
[----:B------:R-:W-:Y:S01]  /*e370*/  FFMA.FTZ R77, R77, R88, 1.1641532182693481445e-10 ;  /* 0x2f0000004d4d7423 */ /* 0x000fe20000010058 */
[----:B------:R-:W-:Y:S01]  /*e380*/  FMUL.FTZ R79, R79, R86 ;  /* 0x000000564f4f7220 */ /* 0x000fe20000410000 */
[----:B------:R-:W-:Y:S02]  /*e390*/  SHF.L.U32 R76, R96, 0x10, RZ ;  /* 0x00000010604c7819 */ /* 0x000fe400000006ff */
[----:B------:R-:W-:Y:S02]  /*e3a0*/  IMAD.U32 R78, R78, 0x10000, RZ ;  /* 0x000100004e4e7824 */ /* 0x000fe400078e00ff */
[----:B------:R-:W-:Y:S01]  /*e3b0*/  FMUL.FTZ R79, R79, UR5 ;  /* 0x000000054f4f7c20 */ /* 0x000fe20008410000 */
[----:B------:R-:W-:Y:S01]  /*e3c0*/  FSETP.GTU.FTZ.AND P1, PT, R77, UR4, PT ;  /* 0x000000044d007c0b */ /* 0x000fe2000bf3c000 */
[----:B------:R-:W-:Y:S01]  /*e3d0*/  IMAD.MOV.U32 R77, RZ, RZ, R130 ;  /* 0x000000ffff4d7224 */ /* 0x000fe200078e0082 */
[----:B------:R-:W-:-:S02]  /*e3e0*/  MOV R80, 0x2 ;  /* 0x0000000200507802 */ /* 0x000fc40000000f00 */
        /* <DEDUP_REMOVED lines=13> */
.L_x_1914:
        /* <DEDUP_REMOVED lines=12> */
.L_x_1915:
        /* <DEDUP_REMOVED lines=61> */
.L_x_1913:
[----:B------:R-:W-:Y:S01]  /*e950*/  I2FP.F32.U32 R77, R77 ;  /* 0x0000004d004d7245 */ /* 0x000fe20000201000 */
[----:B------:R-:W-:Y:S01]  /*e960*/  IMAD.U32 R79, R81, 0x10000, RZ ;  /* 0x00010000514f7824 */ /* 0x000fe200078e00ff */
        /* <DEDUP_REMOVED lines=22> */
.L_x_1917:
        /* <DEDUP_REMOVED lines=12> */
.L_x_1918:
        /* <DEDUP_REMOVED lines=58> */
[----:B------:R-:W-:Y:S02]  /*ef30*/  LOP3.LUT R136, R165, R78, R77, 0x96, !PT ;  /* 0x0000004ea5887212 */ /* 0x000fe400078e964d */
[----:B------:R-:W-:Y:S01]  /*ef40*/  MOV R77, R90 ;  /* 0x0000005a004d7202 */ /* 0x000fe20000000f00 */
[----:B------:R-:W-:-:S07]  /*ef50*/  IMAD.MOV.U32 R90, RZ, RZ, R76 ;  /* 0x000000ffff5a7224 */ /* 0x000fce00078e004c */
.L_x_1916:
        /* <DEDUP_REMOVED lines=24> */
.L_x_1920:
        /* <DEDUP_REMOVED lines=12> */
.L_x_1921:
        /* <DEDUP_REMOVED lines=58> */
[----:B------:R-:W-:Y:S01]  /*f540*/  HFMA2 R80, -RZ, RZ, 0, 0 ;  /* 0x00000000ff507431 */ /* 0x000fe200000001ff */
[----:B------:R-:W-:Y:S01]  /*f550*/  MOV R77, R90 ;  /* 0x0000005a004d7202 */ /* 0x000fe20000000f00 */
[----:B------:R-:W-:-:S07]  /*f560*/  IMAD.MOV.U32 R90, RZ, RZ, R76 ;  /* 0x000000ffff5a7224 */ /* 0x000fce00078e004c */
.L_x_1919:
        /* <DEDUP_REMOVED lines=24> */
.L_x_1923:
        /* <DEDUP_REMOVED lines=12> */
.L_x_1924:
        /* <DEDUP_REMOVED lines=61> */
.L_x_1922:
        /* <DEDUP_REMOVED lines=24> */
.L_x_1926:
        /* <DEDUP_REMOVED lines=12> */
.L_x_1927:
        /* <DEDUP_REMOVED lines=61> */
.L_x_1925:
        /* <DEDUP_REMOVED lines=24> */
.L_x_1929:
        /* <DEDUP_REMOVED lines=14> */
.L_x_1930:
        /* <DEDUP_REMOVED lines=61> */
.L_x_1928:
[----:B------:R-:W-:Y:S01]  /*107c0*/  I2FP.F32.U32 R77, R77 ;  /* 0x0000004d004d7245 */ /* 0x000fe20000201000 */
[----:B------:R-:W-:Y:S01]  /*107d0*/  IMAD.U32 R79, R140, 0x10000, RZ ;  /* 0x000100008c4f7824 */ /* 0x000fe200078e00ff */
[----:B------:R-:W-:Y:S02]  /*107e0*/  PRMT R78, R75, 0x7632, R78 ;  /* 0x000076324b4e7816 */ /* 0x000fe4000000004e */
[----:B------:R-:W-:Y:S01]  /*107f0*/  SHF.L.U32 R76, R93, 0x10, RZ ;  /* 0x000000105d4c7819 */ /* 0x000fe200000006ff */
[----:B------:R-:W-:Y:S01]  /*10800*/  FFMA.FTZ R77, R77, R88, 1.1641532182693481445e-10 ;  /* 0x2f0000004d4d7423 */ /* 0x000fe20000010058 */
[----:B------:R-:W-:Y:S01]  /*10810*/  FMUL.FTZ R79, R79, R86 ;  /* 0x000000564f4f7220 */ /* 0x000fe20000410000 */
[----:B------:R-:W-:-:S03]  /*10820*/  IMAD.U32 R78, R78, 0x10000, RZ ;  /* 0x000100004e4e7824 */ /* 0x000fc600078e00ff */
        /* <DEDUP_REMOVED lines=10> */
.L_x_1906:
[----:B------:R-:W-:Y:S01]  /*108d0*/  ISETP.NE.AND P1, PT, R142, 0x1, PT ;  /* 0x000000018e00780c */ /* 0x000fe20003f25270 */
[----:B-1----:R-:W-:Y:S01]  /*108e0*/  IMAD.MOV.U32 R76, RZ, RZ, R130 ;  /* 0x000000ffff4c7224 */ /* 0x002fe200078e0082 */
[----:B------:R-:W-:Y:S02]  /*108f0*/  MOV R78, 0x2 ;  /* 0x00000002004e7802 */ /* 0x000fe40000000f00 */
        /* <DEDUP_REMOVED lines=12> */
.L_x_1933:
        /* <DEDUP_REMOVED lines=12> */
.L_x_1934:
        /* <DEDUP_REMOVED lines=59> */
[----:B------:R-:W-:Y:S01]  /*10e30*/  IMAD.MOV.U32 R78, RZ, RZ, RZ ;  /* 0x000000ffff4e7224 */ /* 0x000fe200078e00ff */
[----:B------:R-:W-:-:S07]  /*10e40*/  MOV R76, R126 ;  /* 0x0000007e004c7202 */ /* 0x000fce0000000f00 */
.L_x_1932:
[----:B------:R-:W-:Y:S01]  /*10e50*/  I2FP.F32.U32 R77, R76 ;  /* 0x0000004c004d7245 */ /* 0x000fe20000201000 */
[----:B------:R-:W-:Y:S01]  /*10e60*/  IMAD.U32 R76, R25, 0x10000, RZ ;  /* 0x00010000194c7824 */ /* 0x000fe200078e00ff */
[----:B-----5:R-:W-:Y:S01]  /*10e70*/  SHF.L.U32 R79, R80, 0x10, RZ ;  /* 0x00000010504f7819 */ /* 0x020fe200000006ff */
[----:B------:R-:W-:Y:S01]  /*10e80*/  HFMA2 R140, -RZ, RZ, 0, 1.1920928955078125e-07 ;  /* 0x00000002ff8c7431 */ /* 0x000fe200000001ff */
        /* <DEDUP_REMOVED lines=20> */
.L_x_1936:
        /* <DEDUP_REMOVED lines=12> */
.L_x_1937:
        /* <DEDUP_REMOVED lines=61> */
.L_x_1935:
[----:B------:R-:W-:Y:S01]  /*11460*/  I2FP.F32.U32 R77, R77 ;  /* 0x0000004d004d7245 */ /* 0x000fe20000201000 */
[----:B------:R-:W-:Y:S01]  /*11470*/  IMAD.U32 R79, R80, 0x10000, RZ ;  /* 0x00010000504f7824 */ /* 0x000fe200078e00ff */
[----:B------:R-:W-:Y:S01]  /*11480*/  ISETP.NE.AND P2, PT, R140, 0x1, PT ;  /* 0x000000018c00780c */ /* 0x000fe20003f45270 */
[----:B------:R-:W-:Y:S01]  /*11490*/  IMAD.MOV.U32 R78, RZ, RZ, 0x2 ;  /* 0x00000002ff4e7424 */ /* 0x000fe200078e00ff */
[----:B------:R-:W-:Y:S01]  /*114a0*/  SHF.L.U32 R76, R96, 0x10, RZ ;  /* 0x00000010604c7819 */ /* 0x000fe200000006ff */
[----:B------:R-:W-:Y:S01]  /*114b0*/  FFMA.FTZ R77, R77, R88, 1.1641532182693481445e-10 ;  /* 0x2f0000004d4d7423 */ /* 0x000fe20000010058 */
[----:B------:R-:W-:-:S04]  /*114c0*/  FMUL.FTZ R79, R79, R86 ;  /* 0x000000564f4f7220 */ /* 0x000fc80000410000 */
[----:B------:R-:W-:Y:S01]  /*114d0*/  FMUL.FTZ R79, R79, UR5 ;  /* 0x000000054f4f7c20 */ /* 0x000fe20008410000 */
[----:B------:R-:W-:Y:S02]  /*114e0*/  FSETP.GTU.FTZ.AND P1, PT, R77, UR4, PT ;  /* 0x000000044d007c0b */ /* 0x000fe4000bf3c000 */
[----:B------:R-:W-:Y:S02]  /*114f0*/  MOV R77, R130 ;  /* 0x00000082004d7202 */ /* 0x000fe40000000f00 */
        /* <DEDUP_REMOVED lines=13> */
.L_x_1939:
        /* <DEDUP_REMOVED lines=12> */
.L_x_1940:
        /* <DEDUP_REMOVED lines=59> */
[----:B------:R-:W-:Y:S01]  /*11a40*/  MOV R90, R76 ;  /* 0x0000004c005a7202 */ /* 0x000fe20000000f00 */
[----:B------:R-:W-:-:S07]  /*11a50*/  IMAD.MOV.U32 R78, RZ, RZ, RZ ;  /* 0x000000ffff4e7224 */ /* 0x000fce00078e00ff */
.L_x_1938:
        /* <DEDUP_REMOVED lines=23> */
.L_x_1942:
        /* <DEDUP_REMOVED lines=12> */
.L_x_1943:
        /* <DEDUP_REMOVED lines=61> */
.L_x_1941:
        /* <DEDUP_REMOVED lines=22> */
.L_x_1945:
[----:B------:R-:W-:-:S04]  /*121c0*/  VIADD R20, R20, 0x1 ;  /* 0x0000000114147836 */ /* 0x000fc80000000000 */
        /* <DEDUP_REMOVED lines=11> */
.L_x_1946:
        /* <DEDUP_REMOVED lines=61> */
.L_x_1944:
        /* <DEDUP_REMOVED lines=23> */
.L_x_1948:
        /* <DEDUP_REMOVED lines=12> */
.L_x_1949:
        /* <DEDUP_REMOVED lines=61> */
.L_x_1947:
        /* <DEDUP_REMOVED lines=22> */
.L_x_1951:
        /* <DEDUP_REMOVED lines=12> */
.L_x_1952:
        /* <DEDUP_REMOVED lines=61> */
.L_x_1950:
        /* <DEDUP_REMOVED lines=23> */
.L_x_1954:
        /* <DEDUP_REMOVED lines=14> */
.L_x_1955:
        /* <DEDUP_REMOVED lines=61> */
.L_x_1953:
        /* <DEDUP_REMOVED lines=14> */
.L_x_1931:
[----:B------:R-:W0:Y:S01]  /*13940*/  @P0 LDC.64 R80, c[0x0][0x3a0] ;  /* 0x0000e800ff500b82 */ /* 0x000e220000000a00 */
[----:B------:R-:W-:Y:S01]  /*13950*/  SEL R140, RZ, 0x10000, !P5 ;  /* 0x00010000ff8c7807 */ /* 0x000fe20006800000 */
[----:B------:R-:W-:Y:S01]  /*13960*/  VIADD R177, R85, 0x300 ;  /* 0x0000030055b17836 */ /* 0x000fe20000000000 */
[----:B------:R-:W-:Y:S01]  /*13970*/  ISETP.NE.AND P5, PT, R138, RZ, PT ;  /* 0x000000ff8a00720c */ /* 0x000fe20003fa5270 */
[C---:B------:R-:W-:Y:S01]  /*13980*/  IMAD.WIDE.U32 R182, R153.reuse, 0x10, R132 ;  /* 0x0000001099b67825 */ /* 0x040fe200078e0084 */
[----:B------:R-:W-:Y:S02]  /*13990*/  SEL R142, RZ, 0x1000000, !P6 ;  /* 0x01000000ff8e7807 */ /* 0x000fe40007000000 */
[----:B------:R-:W-:Y:S01]  /*139a0*/  ISETP.NE.AND P6, PT, R126, RZ, PT ;  /* 0x000000ff7e00720c */ /* 0x000fe20003fc5270 */
[----:B------:R-:W-:Y:S01]  /*139b0*/  IMAD.WIDE.U32 R180, R153, 0x8, R134 ;  /* 0x0000000899b47825 */ /* 0x000fe200078e0086 */
[----:B------:R-:W-:Y:S01]  /*139c0*/  SEL R179, RZ, 0x100, !P4 ;  /* 0x00000100ffb37807 */ /* 0x000fe20006000000 */
[----:B------:R1:W-:Y:S01]  /*139d0*/  STG.E.128 desc[UR8][R182.64], R76 ;  /* 0x0000004cb6007986 */ /* 0x0003e2000c101d08 */
[----:B------:R-:W-:-:S02]  /*139e0*/  SEL R126, RZ, 0x1000000, !P2 ;  /* 0x01000000ff7e7807 */ /* 0x000fc40005000000 */
[----:B------:R-:W-:Y:S02]  /*139f0*/  SEL R83, RZ, 0x10000, !P1 ;  /* 0x00010000ff537807 */ /* 0x000fe40004800000 */
[----:B------:R-:W-:Y:S02]  /*13a00*/  SEL R82, RZ, 0x100, !P5 ;  /* 0x00000100ff527807 */ /* 0x000fe40006800000 */
[----:B------:R-:W-:Y:S02]  /*13a10*/  LOP3.LUT R179, R179, R142, R140, 0xfe, !PT ;  /* 0x0000008eb3b37212 */ /* 0x000fe400078efe8c */
[----:B------:R-:W-:Y:S02]  /*13a20*/  SEL R178, RZ, 0x1, !P3 ;  /* 0x00000001ffb27807 */ /* 0x000fe40005800000 */
[----:B------:R-:W-:Y:S02]  /*13a30*/  LOP3.LUT R82, R82, R126, R83, 0xfe, !PT ;  /* 0x0000007e52527212 */ /* 0x000fe400078efe53 */
[----:B------:R-:W-:Y:S01]  /*13a40*/  SEL R83, RZ, 0x1, !P6 ;  /* 0x00000001ff537807 */ /* 0x000fe20007000000 */
[----:B0-----:R-:W-:Y:S01]  /*13a50*/  @P0 IMAD.WIDE.U32 R184, R177, 0x10, R80 ;  /* 0x00000010b1b80825 */ /* 0x001fe200078e0050 */
[----:B------:R-:W-:-:S02]  /*13a60*/  LOP3.LUT R179, R179, R178, RZ, 0xfc, !PT ;  /* 0x000000b2b3b37212 */ /* 0x000fc400078efcff */
[----:B------:R-:W-:Y:S01]  /*13a70*/  LOP3.LUT R178, R82, R83, RZ, 0xfc, !PT ;  /* 0x0000005352b27212 */ /* 0x000fe200078efcff */
[----:B------:R-:W-:-:S04]  /*13a80*/  IMAD.WIDE.U32 R80, R177, 0x10, R154 ;  /* 0x00000010b1507825 */ /* 0x000fc800078e009a */
[----:B------:R1:W-:Y:S04]  /*13a90*/  STG.E.64 desc[UR8][R180.64], R178 ;  /* 0x000000b2b4007986 */ /* 0x0003e8000c101b08 */
[----:B------:R1:W5:Y:S04]  /*13aa0*/  @P0 LDG.E.128 R72, desc[UR8][R184.64] ;  /* 0x00000008b8480981 */ /* 0x000368000c1e1d00 */
[----:B------:R-:W5:Y:S01]  /*13ab0*/  LDG.E.128 R80, desc[UR8][R80.64] ;  /* 0x0000000850507981 */ /* 0x000f62000c1e1d00 */
[----:B------:R-:W-:Y:S05]  /*13ac0*/  @!P0 BRA `(.L_x_1956) ;  /* 0x00000030004c8947 */ /* 0x000fea0003800000 */
        /* <DEDUP_REMOVED lines=15> */
.L_x_1958:
        /* <DEDUP_REMOVED lines=12> */
.L_x_1959:
        /* <DEDUP_REMOVED lines=51> */
[----:B------:R-:W-:Y:S01]  /*13fb0*/  IMAD.MOV.U32 R138, RZ, RZ, RZ ;  /* 0x000000ffff8a7224 */ /* 0x000fe200078e00ff */
[----:B------:R-:W-:Y:S01]  /*13fc0*/  LOP3.LUT R77, R77, R76, R179, 0x96, !PT ;  /* 0x0000004c4d4d7212 */ /* 0x000fe200078e96b3 */
[----:B------:R-:W-:-:S04]  /*13fd0*/  IMAD.WIDE.U32 R154, R155, -0x326172a9, RZ ;  /* 0xcd9e8d579b9a7825 */ /* 0x000fc800078e00ff */
[----:B------:R-:W-:Y:S01]  /*13fe0*/  IMAD.WIDE.U32 R76, R77, -0x2daee0ad, RZ ;  /* 0xd2511f534d4c7825 */ /* 0x000fe200078e00ff */
[----:B------:R-:W-:Y:S02]  /*13ff0*/  LOP3.LUT R128, R79, R178, R155, 0x96, !PT ;  /* 0x000000b24f807212 */ /* 0x000fe400078e969b */
[----:B------:R-:W-:Y:S01]  /*14000*/  MOV R130, R154 ;  /* 0x0000009a00827202 */ /* 0x000fe20000000f00 */
[----:B------:R-:W-:Y:S02]  /*14010*/  VIADD R179, R125, 0x96a522ad ;  /* 0x96a522ad7db37836 */ /* 0x000fe40000000000 */
[----:B------:R-:W-:Y:S01]  /*14020*/  IMAD.MOV.U32 R126, RZ, RZ, R76 ;  /* 0x000000ffff7e7224 */ /* 0x000fe200078e004c */
[----:B------:R-:W-:Y:S02]  /*14030*/  MOV R76, R90 ;  /* 0x0000005a004c7202 */ /* 0x000fe40000000f00 */
[----:B------:R-:W-:-:S07]  /*14040*/  LOP3.LUT R136, R179, R78, R77, 0x96, !PT ;  /* 0x0000004eb3887212 */ /* 0x000fce00078e964d */
.L_x_1957:
[----:B------:R-:W-:Y:S01]  /*14050*/  I2FP.F32.U32 R77, R76 ;  /* 0x0000004c004d7245 */ /* 0x000fe20000201000 */
[----:B------:R-:W-:Y:S01]  /*14060*/  IMAD.U32 R76, R33, 0x10000, RZ ;  /* 0x00010000214c7824 */ /* 0x000fe200078e00ff */
[----:B-----5:R-:W-:Y:S01]  /*14070*/  SHF.L.U32 R79, R80, 0x10, RZ ;  /* 0x00000010504f7819 */ /* 0x020fe200000006ff */
[----:B------:R-:W-:Y:S01]  /*14080*/  IMAD.MOV.U32 R140, RZ, RZ, 0x2 ;  /* 0x00000002ff8c7424 */ /* 0x000fe200078e00ff */
[----:B------:R-:W-:Y:S01]  /*14090*/  ISETP.NE.AND P1, PT, R138, 0x1, PT ;  /* 0x000000018a00780c */ /* 0x000fe20003f25270 */
[----:B------:R-:W-:Y:S01]  /*140a0*/  FFMA.FTZ R77, R77, R88, 1.1641532182693481445e-10 ;  /* 0x2f0000004d4d7423 */ /* 0x000fe20000010058 */
[----:B------:R-:W-:Y:S01]  /*140b0*/  SHF.L.U32 R78, R72, 0x10, RZ ;  /* 0x00000010484e7819 */ /* 0x000fe200000006ff */
[----:B------:R-:W-:Y:S01]  /*140c0*/  FMUL.FTZ R79, R79, R86 ;  /* 0x000000564f4f7220 */ /* 0x000fe20000410000 */
[----:B------:R-:W-:Y:S02]  /*140d0*/  PRMT R80, R80, 0x7632, R80 ;  /* 0x0000763250507816 */ /* 0x000fe40000000050 */
[----:B------:R-:W-:Y:S01]  /*140e0*/  FSETP.GTU.FTZ.AND P0, PT, R77, UR4, PT ;  /* 0x000000044d007c0b */ /* 0x000fe2000bf1c000 */
[----:B------:R-:W-:Y:S01]  /*140f0*/  FMUL.FTZ R79, R79, UR5 ;  /* 0x000000054f4f7c20 */ /* 0x000fe20008410000 */
[----:B------:R-:W-:-:S04]  /*14100*/  MOV R77, R130 ;  /* 0x00000082004d7202 */ /* 0x000fc80000000f00 */
        /* <DEDUP_REMOVED lines=13> */
.L_x_1961:
        /* <DEDUP_REMOVED lines=12> */
.L_x_1962:
        /* <DEDUP_REMOVED lines=61> */
.L_x_1960:
[----:B------:R-:W-:Y:S01]  /*14670*/  I2FP.F32.U32 R77, R77 ;  /* 0x0000004d004d7245 */ /* 0x000fe20000201000 */
[----:B------:R-:W-:Y:S01]  /*14680*/  IMAD.U32 R76, R92, 0x10000, RZ ;  /* 0x000100005c4c7824 */ /* 0x000fe200078e00ff */
[----:B------:R-:W-:Y:S01]  /*14690*/  SHF.L.U32 R79, R80, 0x10, RZ ;  /* 0x00000010504f7819 */ /* 0x000fe200000006ff */
[----:B------:R-:W-:Y:S01]  /*146a0*/  IMAD.MOV.U32 R80, RZ, RZ, 0x2 ;  /* 0x00000002ff507424 */ /* 0x000fe200078e00ff */
[----:B------:R-:W-:Y:S01]  /*146b0*/  ISETP.NE.AND P1, PT, R140, 0x1, PT ;  /* 0x000000018c00780c */ /* 0x000fe20003f25270 */
[----:B------:R-:W-:Y:S01]  /*146c0*/  FFMA.FTZ R77, R77, R88, 1.1641532182693481445e-10 ;  /* 0x2f0000004d4d7423 */ /* 0x000fe20000010058 */
[----:B------:R-:W-:Y:S01]  /*146d0*/  PRMT R78, R72, 0x7632, R78 ;  /* 0x00007632484e7816 */ /* 0x000fe2000000004e */
[----:B------:R-:W-:-:S03]  /*146e0*/  FMUL.FTZ R79, R79, R86 ;  /* 0x000000564f4f7220 */ /* 0x000fc60000410000 */
[----:B------:R-:W-:Y:S01]  /*146f0*/  FSETP.GTU.FTZ.AND P0, PT, R77, UR4, PT ;  /* 0x000000044d007c0b */ /* 0x000fe2000bf1c000 */
[----:B------:R-:W-:Y:S01]  /*14700*/  FMUL.FTZ R79, R79, UR5 ;  /* 0x000000054f4f7c20 */ /* 0x000fe20008410000 */
        /* <DEDUP_REMOVED lines=14> */
.L_x_1964:
        /* <DEDUP_REMOVED lines=12> */
.L_x_1965:
        /* <DEDUP_REMOVED lines=61> */
.L_x_1963:
[----:B------:R-:W-:Y:S01]  /*14c80*/  I2FP.F32.U32 R77, R77 ;  /* 0x0000004d004d7245 */ /* 0x000fe20000201000 */
[----:B------:R-:W-:Y:S01]  /*14c90*/  IMAD.U32 R76, R34, 0x10000, RZ ;  /* 0x00010000224c7824 */ /* 0x000fe200078e00ff */
[----:B------:R-:W-:Y:S02]  /*14ca0*/  SHF.L.U32 R79, R81, 0x10, RZ ;  /* 0x00000010514f7819 */ /* 0x000fe400000006ff */
[----:B------:R-:W-:Y:S01]  /*14cb0*/  ISETP.NE.AND P2, PT, R80, 0x1, PT ;  /* 0x000000015000780c */ /* 0x000fe20003f45270 */
[----:B------:R-:W-:Y:S01]  /*14cc0*/  FFMA.FTZ R77, R77, R88, 1.1641532182693481445e-10 ;  /* 0x2f0000004d4d7423 */ /* 0x000fe20000010058 */
[----:B------:R-:W-:Y:S01]  /*14cd0*/  SHF.L.U32 R78, R73, 0x10, RZ ;  /* 0x00000010494e7819 */ /* 0x000fe200000006ff */
[----:B------:R-:W-:Y:S01]  /*14ce0*/  FMUL.FTZ R79, R79, R86 ;  /* 0x000000564f4f7220 */ /* 0x000fe20000410000 */
[----:B------:R-:W-:Y:S01]  /*14cf0*/  PRMT R138, R81, 0x7632, R138 ;  /* 0x00007632518a7816 */ /* 0x000fe2000000008a */
[----:B------:R-:W-:Y:S01]  /*14d00*/  IMAD.MOV.U32 R81, RZ, RZ, 0x2 ;  /* 0x00000002ff517424 */ /* 0x000fe200078e00ff */
[----:B------:R-:W-:Y:S01]  /*14d10*/  FSETP.GTU.FTZ.AND P1, PT, R77, UR4, PT ;  /* 0x000000044d007c0b */ /* 0x000fe2000bf3c000 */
[----:B------:R-:W-:Y:S01]  /*14d20*/  FMUL.FTZ R79, R79, UR5 ;  /* 0x000000054f4f7c20 */ /* 0x000fe20008410000 */
[----:B------:R-:W-:-:S04]  /*14d30*/  MOV R77, R130 ;  /* 0x00000082004d7202 */ /* 0x000fc80000000f00 */
        /* <DEDUP_REMOVED lines=12> */
.L_x_1967:
        /* <DEDUP_REMOVED lines=12> */
.L_x_1968:
        /* <DEDUP_REMOVED lines=57> */
[----:B------:R-:W-:Y:S01]  /*15250*/  IMAD.MOV.U32 R81, RZ, RZ, RZ ;  /* 0x000000ffff517224 */ /* 0x000fe200078e00ff */
[----:B------:R-:W-:Y:S01]  /*15260*/  LOP3.LUT R136, R155, R78, R77, 0x96, !PT ;  /* 0x0000004e9b887212 */ /* 0x000fe200078e964d */
[----:B------:R-:W-:Y:S01]  /*15270*/  IMAD.MOV.U32 R77, RZ, RZ, R126 ;  /* 0x000000ffff4d7224 */ /* 0x000fe200078e007e */
[----:B------:R-:W-:-:S07]  /*15280*/  MOV R126, R76 ;  /* 0x0000004c007e7202 */ /* 0x000fce0000000f00 */
.L_x_1966:
        /* <DEDUP_REMOVED lines=10> */
[----:B------:R-:W-:-:S04]  /*15330*/  SHF.L.U32 R78, R78, 0x10, RZ ;  /* 0x000000104e4e7819 */ /* 0x000fc800000006ff */
        /* <DEDUP_REMOVED lines=13> */
.L_x_1970:
        /* <DEDUP_REMOVED lines=12> */
.L_x_1971:
        /* <DEDUP_REMOVED lines=57> */
[----:B------:R-:W-:Y:S01]  /*15860*/  IMAD.MOV.U32 R76, RZ, RZ, R126 ;  /* 0x000000ffff4c7224 */ /* 0x000fe200078e007e */
[----:B------:R-:W-:Y:S02]  /*15870*/  MOV R126, R78 ;  /* 0x0000004e007e7202 */ /* 0x000fe40000000f00 */
[----:B------:R-:W-:Y:S01]  /*15880*/  LOP3.LUT R136, R155, R80, R79, 0x96, !PT ;  /* 0x000000509b887212 */ /* 0x000fe200078e964f */
[----:B------:R-:W-:-:S07]  /*15890*/  IMAD.MOV.U32 R80, RZ, RZ, RZ ;  /* 0x000000ffff507224 */ /* 0x000fce00078e00ff */
.L_x_1969:
[----:B------:R-:W-:Y:S01]  /*158a0*/  I2FP.F32.U32 R77, R76 ;  /* 0x0000004c004d7245 */ /* 0x000fe20000201000 */
[----:B------:R-:W-:Y:S01]  /*158b0*/  IMAD.U32 R76, R35, 0x10000, RZ ;  /* 0x00010000234c7824 */ /* 0x000fe200078e00ff */
[----:B------:R-:W-:Y:S01]  /*158c0*/  SHF.L.U32 R79, R82, 0x10, RZ ;  /* 0x00000010524f7819 */ /* 0x000fe200000006ff */
[----:B------:R-:W-:Y:S01]  /*158d0*/  IMAD.MOV.U32 R81, RZ, RZ, 0x2 ;  /* 0x00000002ff517424 */ /* 0x000fe200078e00ff */
[----:B------:R-:W-:Y:S01]  /*158e0*/  ISETP.NE.AND P4, PT, R80, 0x1, PT ;  /* 0x000000015000780c */ /* 0x000fe20003f85270 */
[----:B------:R-:W-:Y:S01]  /*158f0*/  FFMA.FTZ R77, R77, R88, 1.1641532182693481445e-10 ;  /* 0x2f0000004d4d7423 */ /* 0x000fe20000010058 */
[----:B------:R-:W-:Y:S01]  /*15900*/  SHF.L.U32 R78, R74, 0x10, RZ ;  /* 0x000000104a4e7819 */ /* 0x000fe200000006ff */
[----:B------:R-:W-:Y:S01]  /*15910*/  FMUL.FTZ R79, R79, R86 ;  /* 0x000000564f4f7220 */ /* 0x000fe20000410000 */
[----:B------:R-:W-:Y:S02]  /*15920*/  PRMT R82, R82, 0x7632, R82 ;  /* 0x0000763252527816 */ /* 0x000fe40000000052 */
[----:B------:R-:W-:Y:S01]  /*15930*/  FSETP.GTU.FTZ.AND P3, PT, R77, UR4, PT ;  /* 0x000000044d007c0b */ /* 0x000fe2000bf7c000 */
[----:B------:R-:W-:-:S05]  /*15940*/  FMUL.FTZ R79, R79, UR5 ;  /* 0x000000054f4f7c20 */ /* 0x000fca0008410000 */
        /* <DEDUP_REMOVED lines=13> */
.L_x_1973:
        /* <DEDUP_REMOVED lines=12> */
.L_x_1974:
        /* <DEDUP_REMOVED lines=55> */
[----:B------:R-:W-:Y:S02]  /*15e50*/  MOV R130, R76 ;  /* 0x0000004c00827202 */ /* 0x000fe40000000f00 */
[----:B------:R-:W-:Y:S01]  /*15e60*/  LOP3.LUT R128, R81, R80, R77, 0x96, !PT ;  /* 0x0000005051807212 */ /* 0x000fe200078e964d */
[----:B------:R-:W-:Y:S01]  /*15e70*/  IMAD.MOV.U32 R76, RZ, RZ, R126 ;  /* 0x000000ffff4c7224 */ /* 0x000fe200078e007e */
[----:B------:R-:W-:Y:S01]  /*15e80*/  LOP3.LUT R136, R155, R154, R79, 0x96, !PT ;  /* 0x0000009a9b887212 */ /* 0x000fe200078e964f */
[----:B------:R-:W-:Y:S01]  /*15e90*/  IMAD.MOV.U32 R81, RZ, RZ, RZ ;  /* 0x000000ffff517224 */ /* 0x000fe200078e00ff */
[----:B------:R-:W-:-:S07]  /*15ea0*/  MOV R126, R78 ;  /* 0x0000004e007e7202 */ /* 0x000fce0000000f00 */
.L_x_1972:
        /* <DEDUP_REMOVED lines=24> */
.L_x_1976:
        /* <DEDUP_REMOVED lines=12> */
.L_x_1977:
        /* <DEDUP_REMOVED lines=61> */
.L_x_1975:
        /* <DEDUP_REMOVED lines=24> */
.L_x_1979:
        /* <DEDUP_REMOVED lines=14> */
.L_x_1980:
        /* <DEDUP_REMOVED lines=61> */
.L_x_1978:
[----:B------:R-:W-:Y:S01]  /*16af0*/  I2FP.F32.U32 R77, R76 ;  /* 0x0000004c004d7245 */ /* 0x000fe20000201000 */
[----:B------:R-:W-:Y:S01]  /*16b00*/  IMAD.U32 R76, R53, 0x10000, RZ ;  /* 0x00010000354c7824 */ /* 0x000fe200078e00ff */
[----:B------:R-:W-:Y:S02]  /*16b10*/  SHF.L.U32 R79, R138, 0x10, RZ ;  /* 0x000000108a4f7819 */ /* 0x000fe400000006ff */
[----:B------:R-:W-:Y:S01]  /*16b20*/  PRMT R78, R75, 0x7632, R78 ;  /* 0x000076324b4e7816 */ /* 0x000fe2000000004e */
[----:B------:R-:W-:Y:S02]  /*16b30*/  FFMA.FTZ R77, R77, R88, 1.1641532182693481445e-10 ;  /* 0x2f0000004d4d7423 */ /* 0x000fe40000010058 */
[----:B------:R-:W-:Y:S01]  /*16b40*/  FMUL.FTZ R79, R79, R86 ;  /* 0x000000564f4f7220 */ /* 0x000fe20000410000 */
[----:B------:R-:W-:Y:S02]  /*16b50*/  SHF.L.U32 R78, R78, 0x10, RZ ;  /* 0x000000104e4e7819 */ /* 0x000fe400000006ff */
        /* <DEDUP_REMOVED lines=10> */
.L_x_1956:
[----:B------:R-:W-:Y:S01]  /*16c00*/  ISETP.NE.AND P0, PT, R144, 0x1, PT ;  /* 0x000000019000780c */ /* 0x000fe20003f05270 */
[----:B-1----:R-:W-:Y:S01]  /*16c10*/  IMAD.MOV.U32 R78, RZ, RZ, 0x2 ;  /* 0x00000002ff4e7424 */ /* 0x002fe200078e00ff */
[----:B------:R-:W-:Y:S01]  /*16c20*/  MOV R76, R130 ;  /* 0x00000082004c7202 */ /* 0x000fe20000000f00 */
        /* <DEDUP_REMOVED lines=12> */
.L_x_1983:
        /* <DEDUP_REMOVED lines=12> */
.L_x_1984:
        /* <DEDUP_REMOVED lines=61> */
.L_x_1982:
        /* <DEDUP_REMOVED lines=24> */
.L_x_1986:
        /* <DEDUP_REMOVED lines=12> */
.L_x_1987:
        /* <DEDUP_REMOVED lines=61> */
.L_x_1985:
        /* <DEDUP_REMOVED lines=22> */
.L_x_1989:
        /* <DEDUP_REMOVED lines=12> */
.L_x_1990:
        /* <DEDUP_REMOVED lines=61> */
.L_x_1988:
        /* <DEDUP_REMOVED lines=23> */
.L_x_1992:
        /* <DEDUP_REMOVED lines=12> */
.L_x_1993:
        /* <DEDUP_REMOVED lines=61> */
.L_x_1991:
        /* <DEDUP_REMOVED lines=8> */
[----:B------:R-:W-:-:S05]  /*18400*/  FMUL.FTZ R79, R79, UR5 ;  /* 0x000000054f4f7c20 */ /* 0x000fca0008410000 */
        /* <DEDUP_REMOVED lines=13> */
.L_x_1995:
        /* <DEDUP_REMOVED lines=12> */
.L_x_1996:
        /* <DEDUP_REMOVED lines=57> */
[----:B------:R-:W-:Y:S01]  /*18930*/  MOV R76, R126 ;  /* 0x0000007e004c7202 */ /* 0x000fe20000000f00 */
[----:B------:R-:W-:Y:S02]  /*18940*/  IMAD.MOV.U32 R126, RZ, RZ, R78 ;  /* 0x000000ffff7e7224 */ /* 0x000fe400078e004e */
[----:B------:R-:W-:Y:S01]  /*18950*/  HFMA2 R78, -RZ, RZ, 0, 0 ;  /* 0x00000000ff4e7431 */ /* 0x000fe200000001ff */
[----:B------:R-:W-:-:S07]  /*18960*/  LOP3.LUT R136, R155, R80, R79, 0x96, !PT ;  /* 0x000000509b887212 */ /* 0x000fce00078e964f */
.L_x_1994:
        /* <DEDUP_REMOVED lines=23> */
.L_x_1998:
        /* <DEDUP_REMOVED lines=12> */
.L_x_1999:
        /* <DEDUP_REMOVED lines=57> */
[----:B------:R-:W-:-:S03]  /*18f30*/  IMAD.MOV.U32 R80, RZ, RZ, RZ ;  /* 0x000000ffff507224 */ /* 0x000fc600078e00ff */
[----:B------:R-:W-:Y:S01]  /*18f40*/  LOP3.LUT R136, R79, R76, R155, 0x96, !PT ;  /* 0x0000004c4f887212 */ /* 0x000fe200078e969b */
[----:B------:R-:W-:Y:S01]  /*18f50*/  IMAD.MOV.U32 R76, RZ, RZ, R126 ;  /* 0x000000ffff4c7224 */ /* 0x000fe200078e007e */
[----:B------:R-:W-:-:S07]  /*18f60*/  MOV R126, R154 ;  /* 0x0000009a007e7202 */ /* 0x000fce0000000f00 */
.L_x_1997:
        /* <DEDUP_REMOVED lines=22> */
.L_x_2001:
        /* <DEDUP_REMOVED lines=12> */
.L_x_2002:
        /* <DEDUP_REMOVED lines=56> */
[----:B------:R-:W-:Y:S02]  /*19510*/  HFMA2 R78, -RZ, RZ, 0, 0 ;  /* 0x00000000ff4e7431 */ /* 0x000fe400000001ff */
[----:B------:R-:W-:Y:S01]  /*19520*/  IMAD.MOV.U32 R130, RZ, RZ, R80 ;  /* 0x000000ffff827224 */ /* 0x000fe200078e0050 */
[----:B------:R-:W-:Y:S02]  /*19530*/  LOP3.LUT R136, R79, R76, R155, 0x96, !PT ;  /* 0x0000004c4f887212 */ /* 0x000fe400078e969b */
[----:B------:R-:W-:Y:S01]  /*19540*/  MOV R76, R126 ;  /* 0x0000007e004c7202 */ /* 0x000fe20000000f00 */
[----:B------:R-:W-:-:S07]  /*19550*/  IMAD.MOV.U32 R126, RZ, RZ, R154 ;  /* 0x000000ffff7e7224 */ /* 0x000fce00078e009a */
.L_x_2000:
        /* <DEDUP_REMOVED lines=23> */
.L_x_2004:
        /* <DEDUP_REMOVED lines=14> */
.L_x_2005:
        /* <DEDUP_REMOVED lines=57> */
[----:B------:R-:W-:-:S05]  /*19b40*/  VIADD R79, R125, 0x96a522ad ;  /* 0x96a522ad7d4f7836 */ /* 0x000fca0000000000 */
[----:B------:R-:W-:Y:S01]  /*19b50*/  LOP3.LUT R136, R79, R76, R83, 0x96, !PT ;  /* 0x0000004c4f887212 */ /* 0x000fe200078e9653 */
[----:B------:R-:W-:Y:S01]  /*19b60*/  IMAD.MOV.U32 R76, RZ, RZ, R126 ;  /* 0x000000ffff4c7224 */ /* 0x000fe200078e007e */
[----:B------:R-:W-:-:S07]  /*19b70*/  MOV R126, R82 ;  /* 0x00000052007e7202 */ /* 0x000fce0000000f00 */
.L_x_2003:
        /* <DEDUP_REMOVED lines=14> */
.L_x_1981:
[----:B------:R-:W-:Y:S01]  /*19c60*/  FADD.FTZ R80, RZ, R87 ;  /* 0x00000057ff507221 */ /* 0x000fe20000010000 */
[----:B------:R-:W-:Y:S01]  /*19c70*/  SEL R82, RZ, 0x1000000, !P6 ;  /* 0x01000000ff527807 */ /* 0x000fe20007000000 */
[----:B------:R-:W-:Y:S01]  /*19c80*/  IMAD.WIDE.U32 R132, R177, 0x10, R132 ;  /* 0x00000010b1847825 */ /* 0x000fe200078e0084 */
[----:B------:R-:W-:-:S03]  /*19c90*/  ISETP.NE.AND P6, PT, R90, RZ, PT ;  /* 0x000000ff5a00720c */ /* 0x000fc60003fc5270 */
[----:B------:R-:W-:Y:S01]  /*19ca0*/  FADD.FTZ R80, R80, R89 ;  /* 0x0000005950507221 */ /* 0x000fe20000010000 */
[----:B------:R-:W-:Y:S01]  /*19cb0*/  SEL R83, RZ, 0x10000, !P5 ;  /* 0x00010000ff537807 */ /* 0x000fe20006800000 */
[----:B------:R-:W-:Y:S01]  /*19cc0*/  IMAD.WIDE.U32 R134, R177, 0x8, R134 ;  /* 0x00000008b1867825 */ /* 0x000fe200078e0086 */
[----:B------:R-:W-:-:S03]  /*19cd0*/  SEL R140, RZ, 0x100, !P4 ;  /* 0x00000100ff8c7807 */ /* 0x000fc60006000000 */
[----:B------:R-:W-:Y:S01]  /*19ce0*/  FADD.FTZ R80, R80, R91 ;  /* 0x0000005b50507221 */ /* 0x000fe20000010000 */
[----:B------:R-:W-:Y:S01]  /*19cf0*/  SEL R138, RZ, 0x1000000, !P2 ;  /* 0x01000000ff8a7807 */ /* 0x000fe20005000000 */
[----:B------:R-:W-:Y:S01]  /*19d00*/  STG.E.128 desc[UR8][R132.64], R76 ;  /* 0x0000004c84007986 */ /* 0x000fe2000c101d08 */
[----:B------:R-:W-:Y:S01]  /*19d10*/  SEL R197, RZ, 0x10000, !P1 ;  /* 0x00010000ffc57807 */ /* 0x000fe20004800000 */
[----:B------:R-:W-:Y:S01]  /*19d20*/  FADD.FTZ R80, R80, R123 ;  /* 0x0000007b50507221 */ /* 0x000fe20000010000 */
[----:B------:R-:W-:Y:S01]  /*19d30*/  LOP3.LUT R140, R140, R82, R83, 0xfe, !PT ;  /* 0x000000528c8c7212 */ /* 0x000fe200078efe53 */
[----:B------:R-:W-:Y:S01]  /*19d40*/  BSSY.RECONVERGENT B0, `(.L_x_2006) ;  /* 0x0000082000007945 */ /* 0x000fe20003800200 */
[----:B------:R-:W-:Y:S01]  /*19d50*/  SEL R83, RZ, 0x1, !P3 ;  /* 0x00000001ff537807 */ /* 0x000fe20005800000 */
[----:B------:R-:W-:Y:S01]  /*19d60*/  FADD.FTZ R80, R80, R127 ;  /* 0x0000007f50507221 */ /* 0x000fe20000010000 */
[----:B------:R-:W-:Y:S02]  /*19d70*/  SEL R82, RZ, 0x1, !P6 ;  /* 0x00000001ff527807 */ /* 0x000fe40007000000 */
[----:B------:R-:W-:Y:S01]  /*19d80*/  LOP3.LUT R83, R140, R83, RZ, 0xfc, !PT ;  /* 0x000000538c537212 */ /* 0x000fe200078efcff */
        /* <DEDUP_REMOVED lines=42> */
[----:B------:R-:W-:Y:S01]  /*1a030*/  FFMA.FTZ R81, R90, R90, R81 ;  /* 0x0000005a5a517223 */ /* 0x000fe20000010051 */
[----:B------:R-:W-:Y:S02]  /*1a040*/  SEL R90, RZ, 0x100, !P0 ;  /* 0x00000100ff5a7807 */ /* 0x000fe40004000000 */
[----:B------:R-:W-:Y:S01]  /*1a050*/  LOP3.LUT P0, RZ, R84, 0x1f, RZ, 0xc0, !PT ;  /* 0x0000001f54ff7812 */ /* 0x000fe2000780c0ff */
        /* <DEDUP_REMOVED lines=61> */
[----:B------:R-:W-:-:S04]  /*1a430*/  LOP3.LUT R81, R90, R138, R197, 0xfe, !PT ;  /* 0x0000008a5a517212 */ /* 0x000fc800078efec5 */
[----:B------:R-:W0:Y:S01]  /*1a440*/  SHFL.BFLY PT, R193, R86, 0x2, 0x1f ;  /* 0x0c401f0056c17f89 */ /* 0x000e2200000e0000 */
[----:B------:R-:W-:-:S05]  /*1a450*/  LOP3.LUT R82, R81, R82, RZ, 0xfc, !PT ;  /* 0x0000005251527212 */ /* 0x000fca00078efcff */
[----:B------:R-:W-:Y:S01]  /*1a460*/  STG.E.64 desc[UR8][R134.64], R82 ;  /* 0x0000005286007986 */ /* 0x000fe2000c101b08 */
        /* <DEDUP_REMOVED lines=15> */
.L_x_2007:
[----:B------:R-:W-:Y:S05]  /*1a560*/  BSYNC.RECONVERGENT B0 ;  /* 0x0000000000007941 */ /* 0x000fea0003800200 */
.L_x_2006:
[----:B0-----:R-:W-:Y:S01]  /*1a570*/  LOP3.LUT R76, R84, 0x1f, RZ, 0xc0, !PT ;  /* 0x0000001f544c7812 */ /* 0x001fe200078ec0ff */
[----:B------:R-:W-:Y:S01]  /*1a580*/  BAR.SYNC.DEFER_BLOCKING 0x0 ;  /* 0x0000000000007b1d */ /* 0x000fe20000010000 */
[----:B------:R-:W-:Y:S02]  /*1a590*/  HFMA2 R78, -RZ, RZ, 0, 0 ;  /* 0x00000000ff4e7431 */ /* 0x000fe400000001ff */
[----:B------:R-:W-:Y:S02]  /*1a5a0*/  ISETP.GT.U32.AND P0, PT, R76, 0x7, PT ;  /* 0x000000074c00780c */ /* 0x000fe40003f04070 */
[----:B------:R-:W-:Y:S01]  /*1a5b0*/  CS2R R76, SRZ ;  /* 0x00000000004c7805 */ /* 0x000fe2000001ff00 */
[----:B------:R-:W-:Y:S10]  /*1a5c0*/  BSSY.RECONVERGENT B0, `(.L_x_2008) ;  /* 0x000000a000007945 */ /* 0x000ff40003800200 */
[----:B------:R-:W-:Y:S05]  /*1a5d0*/  @P0 BRA `(.L_x_2009) ;  /* 0x0000000000200947 */ /* 0x000fea0003800000 */
[----:B------:R-:W0:Y:S01]  /*1a5e0*/  S2UR UR5, SR_CgaCtaId ;  /* 0x00000000000579c3 */ /* 0x000e220000008800 */
[----:B------:R-:W-:Y:S01]  /*1a5f0*/  UMOV UR4, 0x400 ;  /* 0x0000040000047882 */ /* 0x000fe20000000000 */
[----:B------:R-:W-:Y:S01]  /*1a600*/  IMAD.SHL.U32 R76, R84, 0x8, RZ ;  /* 0x00000008544c7824 */ /* 0x000fe200078e00ff */
[----:B------:R-:W-:-:S04]  /*1a610*/  MOV R78, 0x400 ;  /* 0x00000400004e7802 */ /* 0x000fc80000000f00 */
[----:B------:R-:W-:Y:S01]  /*1a620*/  LOP3.LUT R76, R76, 0xf8, RZ, 0xc0, !PT ;  /* 0x000000f84c4c7812 */ /* 0x000fe200078ec0ff */
[----:B0-----:R-:W-:-:S04]  /*1a630*/  ULEA UR4, UR5, UR4, 0x18 ;  /* 0x0000000405047291 */ /* 0x001fc8000f8ec0ff */
[----:B------:R-:W-:-:S09]  /*1a640*/  @UP0 UIADD3 UR4, UPT, UPT, UR4, 0x40, URZ ;  /* 0x0000004004040890 */ /* 0x000fd2000fffe0ff */
[----:B------:R-:W0:Y:S03]  /*1a650*/  LDS.64 R76, [R76+UR4] ;  /* 0x000000044c4c7984 */ /* 0x000e260008000a00 */
.L_x_2009:
[----:B------:R-:W-:Y:S05]  /*1a660*/  BSYNC.RECONVERGENT B0 ;  /* 0x0000000000007941 */ /* 0x000fea0003800200 */
.L_x_2008:
[----:B------:R-:W1:Y:S01]  /*1a670*/  SHFL.DOWN PT, R79, R78, 0x4, 0x1f ;  /* 0x08801f004e4f7f89 */ /* 0x000e6200000e0000 */
[----:B------:R-:W-:Y:S01]  /*1a680*/  ISETP.NE.AND P0, PT, R84, RZ, PT ;  /* 0x000000ff5400720c */ /* 0x000fe20003f05270 */
[----:B------:R-:W-:Y:S01]  /*1a690*/  IMAD.U32 R150, R68, 0x10000, RZ ;  /* 0x0001000044967824 */ /* 0x000fe200078e00ff */
[----:B------:R-:W-:Y:S01]  /*1a6a0*/  ISETP.NE.AND P1, PT, RZ, UR13, PT ;  /* 0x0000000dff007c0c */ /* 0x000fe2000bf25270 */
[----:B0-----:R-:W0:Y:S01]  /*1a6b0*/  SHFL.DOWN PT, R81, R76, 0x4, 0x1f ;  /* 0x08801f004c517f89 */ /* 0x001e2200000e0000 */
[----:B------:R-:W-:Y:S01]  /*1a6c0*/  SHF.L.U32 R148, R0, 0x10, RZ ;  /* 0x0000001000947819 */ /* 0x000fe200000006ff */
[----:B------:R-:W-:Y:S02]  /*1a6d0*/  UPLOP3.LUT UP0, UPT, UPT, UPT, UP0, 0x40, 0x4 ;  /* 0x000000000004789c */ /* 0x000fe40003f0e800 */
        /* <DEDUP_REMOVED lines=34> */
[----:B------:R-:W-:Y:S01]  /*1a900*/  IMAD.U32 R135, R67, 0x10000, RZ ;  /* 0x0001000043877824 */ /* 0x000fe200078e00ff */
[----:B------:R-:W-:Y:S02]  /*1a910*/  I2FP.F32.S32 R82, R82 ;  /* 0x0000005200527245 */ /* 0x000fe40000201400 */
[----:B------:R-:W-:-:S04]  /*1a920*/  FFMA.FTZ R76, R80, R76, R81 ;  /* 0x0000004c504c7223 */ /* 0x000fc80000010051 */
[----:B------:R-:W1:Y:S01]  /*1a930*/  MUFU.RCP R82, R82 ;  /* 0x0000005200527308 */ /* 0x000e620000001000 */
        /* <DEDUP_REMOVED lines=11> */
[----:B------:R-:W1:Y:S03]  /*1a9f0*/  LDC R82, c[0x0][0x448] ;  /* 0x00011200ff527b82 */ /* 0x000e660000000800 */
[----:B------:R-:W1:Y:S05]  /*1aa00*/  SHFL.IDX PT, R83, R78, RZ, 0x1f ;  /* 0x00001fff4e537589 */ /* 0x000e6a00000e0000 */
[----:B------:R-:W2:Y:S01]  /*1aa10*/  @!P0 LDC.64 R76, c[0x0][0x3c0] ;  /* 0x0000f000ff4c8b82 */ /* 0x000ea20000000a00 */
[C---:B0-----:R-:W-:Y:S01]  /*1aa20*/  FMUL.FTZ R79, R133.reuse, R133 ;  /* 0x00000085854f7220 */ /* 0x041fe20000410000 */
[----:B------:R-:W-:-:S04]  /*1aa30*/  FSEL R144, R133, RZ, !P1 ;  /* 0x000000ff85907208 */ /* 0x000fc80004800000 */
[----:B------:R-:W-:Y:S01]  /*1aa40*/  FSEL R80, R79, RZ, P1 ;  /* 0x000000ff4f507208 */ /* 0x000fe20000800000 */
[C---:B------:R-:W-:Y:S01]  /*1aa50*/  FADD.FTZ R156, -R144.reuse, R123 ;  /* 0x0000007b909c7221 */ /* 0x040fe20000010100 */
[----:B-1----:R-:W-:Y:S01]  /*1aa60*/  FFMA.FTZ R79, R83, UR14, R82 ;  /* 0x0000000e534f7c23 */ /* 0x002fe20008010052 */
[C---:B------:R-:W-:Y:S01]  /*1aa70*/  FADD.FTZ R146, -R144.reuse, R87 ;  /* 0x0000005790927221 */ /* 0x040fe20000010100 */
[C---:B------:R-:W-:Y:S01]  /*1aa80*/  FADD.FTZ R152, -R144.reuse, R89 ;  /* 0x0000005990987221 */ /* 0x040fe20000010100 */
[----:B------:R-:W-:Y:S01]  /*1aa90*/  FADD.FTZ R154, -R144, R91 ;  /* 0x0000005b909a7221 */ /* 0x000fe20000010100 */
[----:B------:R-:W-:Y:S01]  /*1aaa0*/  FADD.FTZ R79, R79, R80 ;  /* 0x000000504f4f7221 */ /* 0x000fe20000010000 */
[----:B--2---:R-:W-:Y:S01]  /*1aab0*/  @!P0 IMAD.WIDE R76, R17, 0x4, R76 ;  /* 0x00000004114c8825 */ /* 0x004fe200078e024c */
[----:B------:R-:W-:-:S03]  /*1aac0*/  SHF.L.U32 R87, R2, 0x10, RZ ;  /* 0x0000001002577819 */ /* 0x000fc600000006ff */
[C---:B------:R-:W-:Y:S01]  /*1aad0*/  FADD.FTZ R158, -R144.reuse, R127 ;  /* 0x0000007f909e7221 */ /* 0x040fe20000010100 */
[----:B------:R0:W1:Y:S01]  /*1aae0*/  MUFU.RSQ R123, R79 ;  /* 0x0000004f007b7308 */ /* 0x0000620000001400 */
[----:B------:R-:W-:Y:S01]  /*1aaf0*/  IMAD.U32 R83, R109, 0x10000, RZ ;  /* 0x000100006d537824 */ /* 0x000fe200078e00ff */
[----:B------:R-:W-:Y:S01]  /*1ab00*/  SHF.L.U32 R91, R51, 0x10, RZ ;  /* 0x00000010335b7819 */ /* 0x000fe200000006ff */
[----:B------:R-:W-:Y:S02]  /*1ab10*/  IMAD.U32 R89, R69, 0x10000, RZ ;  /* 0x0001000045597824 */ /* 0x000fe400078e00ff */
[----:B------:R-:W-:Y:S01]  /*1ab20*/  FADD.FTZ R160, -R144, R129 ;  /* 0x0000008190a07221 */ /* 0x000fe20000010100 */
[----:B------:R-:W-:Y:S02]  /*1ab30*/  IMAD.U32 R127, R108, 0x10000, RZ ;  /* 0x000100006c7f7824 */ /* 0x000fe400078e00ff */
[C---:B------:R-:W-:Y:S01]  /*1ab40*/  FADD.FTZ R162, -R144.reuse, R131 ;  /* 0x0000008390a27221 */ /* 0x040fe20000010100 */
[----:B------:R2:W-:Y:S01]  /*1ab50*/  @!P0 STG.E desc[UR8][R76.64], R133 ;  /* 0x000000854c008986 */ /* 0x0005e2000c101908 */
[----:B------:R-:W-:Y:S01]  /*1ab60*/  FADD.FTZ R164, -R144, R137 ;  /* 0x0000008990a47221 */ /* 0x000fe20000010100 */
[----:B0-----:R-:W-:Y:S01]  /*1ab70*/  SHF.L.U32 R79, R52, 0x10, RZ ;  /* 0x00000010344f7819 */ /* 0x001fe200000006ff */
[----:B------:R-:W-:Y:S01]  /*1ab80*/  FADD.FTZ R166, -R144, R143 ;  /* 0x0000008f90a67221 */ /* 0x000fe20000010100 */
[----:B------:R-:W-:-:S02]  /*1ab90*/  IMAD.U32 R129, R106, 0x10000, RZ ;  /* 0x000100006a817824 */ /* 0x000fc400078e00ff */
[C---:B------:R-:W-:Y:S01]  /*1aba0*/  FADD.FTZ R168, -R144.reuse, R141 ;  /* 0x0000008d90a87221 */ /* 0x040fe20000010100 */
[----:B------:R-:W-:Y:S01]  /*1abb0*/  FADD.FTZ R172, -R144, R145 ;  /* 0x0000009190ac7221 */ /* 0x000fe20000010100 */
[----:B------:R-:W-:Y:S02]  /*1abc0*/  IMAD.U32 R131, R112, 0x10000, RZ ;  /* 0x0001000070837824 */ /* 0x000fe400078e00ff */
[C---:B------:R-:W-:Y:S01]  /*1abd0*/  FADD.FTZ R174, -R144.reuse, R151 ;  /* 0x0000009790ae7221 */ /* 0x040fe20000010100 */
[C---:B------:R-:W-:Y:S01]  /*1abe0*/  FADD.FTZ R176, -R144.reuse, R149 ;  /* 0x0000009590b07221 */ /* 0x040fe20000010100 */
[----:B------:R-:W-:Y:S01]  /*1abf0*/  FADD.FTZ R178, -R144, R159 ;  /* 0x0000009f90b27221 */ /* 0x000fe20000010100 */
[C---:B-1----:R-:W-:Y:S01]  /*1ac00*/  FMUL.FTZ R81, R123.reuse, R146 ;  /* 0x000000927b517220 */ /* 0x042fe20000410000 */
[C---:B------:R-:W-:Y:S01]  /*1ac10*/  FMUL.FTZ R146, R123.reuse, R152 ;  /* 0x000000987b927220 */ /* 0x040fe20000410000 */
[C---:B------:R-:W-:Y:S01]  /*1ac20*/  FMUL.FTZ R154, R123.reuse, R154 ;  /* 0x0000009a7b9a7220 */ /* 0x040fe20000410000 */
[----:B------:R-:W-:Y:S01]  /*1ac30*/  FMUL.FTZ R156, R123, R156 ;  /* 0x0000009c7b9c7220 */ /* 0x000fe20000410000 */
[----:B------:R-:W-:Y:S01]  /*1ac40*/  FFMA.FTZ R81, R81, R148, R150 ;  /* 0x0000009451517223 */ /* 0x000fe20000010096 */
[----:B------:R-:W-:Y:S01]  /*1ac50*/  FFMA.FTZ R146, R146, R79, R83 ;  /* 0x0000004f92927223 */ /* 0x000fe20000010053 */
[----:B------:R-:W-:Y:S01]  /*1ac60*/  FFMA.FTZ R83, R154, R87, R89 ;  /* 0x000000579a537223 */ /* 0x000fe20000010059 */
[----:B--2---:R-:W-:Y:S01]  /*1ac70*/  SHF.L.U32 R76, R3, 0x10, RZ ;  /* 0x00000010034c7819 */ /* 0x004fe200000006ff */
[----:B------:R-:W-:Y:S01]  /*1ac80*/  IMAD.U32 R150, R70, 0x10000, RZ ;  /* 0x0001000046967824 */ /* 0x000fe200078e00ff */
[----:B------:R-:W-:Y:S01]  /*1ac90*/  SHF.L.U32 R77, R50, 0x10, RZ ;  /* 0x00000010324d7819 */ /* 0x000fe200000006ff */
[----:B------:R-:W-:Y:S01]  /*1aca0*/  FMUL.FTZ R87, R123, R158 ;  /* 0x0000009e7b577220 */ /* 0x000fe20000410000 */
[----:B------:R-:W-:Y:S01]  /*1acb0*/  FFMA.FTZ R148, R156, R91, R127 ;  /* 0x0000005b9c947223 */ /* 0x000fe2000001007f */
[----:B------:R-:W-:Y:S01]  /*1acc0*/  IMAD.U32 R79, R107, 0x10000, RZ ;  /* 0x000100006b4f7824 */ /* 0x000fe200078e00ff */
[----:B------:R-:W-:Y:S01]  /*1acd0*/  SHF.L.U32 R89, R4, 0x10, RZ ;  /* 0x0000001004597819 */ /* 0x000fe200000006ff */
[----:B------:R-:W-:Y:S01]  /*1ace0*/  FMUL.FTZ R160, R123, R160 ;  /* 0x000000a07ba07220 */ /* 0x000fe20000410000 */
[----:B------:R-:W-:Y:S01]  /*1acf0*/  IMAD.U32 R91, R71, 0x10000, RZ ;  /* 0x00010000475b7824 */ /* 0x000fe200078e00ff */
[----:B------:R-:W-:Y:S01]  /*1ad00*/  SHF.L.U32 R127, R49, 0x10, RZ ;  /* 0x00000010317f7819 */ /* 0x000fe200000006ff */
[C---:B------:R-:W-:Y:S01]  /*1ad10*/  FMUL.FTZ R162, R123.reuse, R162 ;  /* 0x000000a27ba27220 */ /* 0x040fe20000410000 */
[----:B------:R-:W-:Y:S01]  /*1ad20*/  FMUL.FTZ R152, R123, R164 ;  /* 0x000000a47b987220 */ /* 0x000fe20000410000 */
[----:B------:R-:W-:Y:S01]  /*1ad30*/  FFMA.FTZ R87, R87, R76, R150 ;  /* 0x0000004c57577223 */ /* 0x000fe20000010096 */
[----:B------:R-:W-:Y:S01]  /*1ad40*/  FFMA.FTZ R150, R160, R77, R79 ;  /* 0x0000004da0967223 */ /* 0x000fe2000001004f */
[----:B------:R-:W-:Y:S01]  /*1ad50*/  FFMA.FTZ R79, R162, R89, R91 ;  /* 0x00000059a24f7223 */ /* 0x000fe2000001005b */
[----:B------:R-:W-:Y:S01]  /*1ad60*/  SHF.L.U32 R76, R9, 0x10, RZ ;  /* 0x00000010094c7819 */ /* 0x000fe200000006ff */
        /* <DEDUP_REMOVED lines=9> */
[----:B------:R-:W-:Y:S01]  /*1ae00*/  FADD.FTZ R180, -R144, R157 ;  /* 0x0000009d90b47221 */ /* 0x000fe20000010100 */
        /* <DEDUP_REMOVED lines=8> */
[----:B------:R-:W-:Y:S01]  /*1ae90*/  FMUL.FTZ R176, R123, R176 ;  /* 0x000000b07bb07220 */ /* 0x000fe20000410000 */
[C---:B------:R-:W-:Y:S01]  /*1aea0*/  FADD.FTZ R182, -R144.reuse, R163 ;  /* 0x000000a390b67221 */ /* 0x040fe20000010100 */
[----:B------:R-:W-:Y:S01]  /*1aeb0*/  SHF.L.U32 R137, R45, 0x10, RZ ;  /* 0x000000102d897819 */ /* 0x000fe200000006ff */
[----:B------:R-:W-:Y:S01]  /*1aec0*/  FMUL.FTZ R178, R123, R178 ;  /* 0x000000b27bb27220 */ /* 0x000fe20000410000 */
[----:B------:R-:W-:Y:S01]  /*1aed0*/  FADD.FTZ R184, -R144, R161 ;  /* 0x000000a190b87221 */ /* 0x000fe20000010100 */
[----:B------:R-:W-:-:S02]  /*1aee0*/  IMAD.U32 R141, R110, 0x10000, RZ ;  /* 0x000100006e8d7824 */ /* 0x000fc400078e00ff */
[C---:B------:R-:W-:Y:S01]  /*1aef0*/  FMUL.FTZ R180, R123.reuse, R180 ;  /* 0x000000b47bb47220 */ /* 0x040fe20000410000 */
[----:B------:R-:W-:Y:S01]  /*1af00*/  FADD.FTZ R186, -R144, R167 ;  /* 0x000000a790ba7221 */ /* 0x000fe20000010100 */
[----:B------:R-:W-:Y:S01]  /*1af10*/  FFMA.FTZ R174, R174, R77, R89 ;  /* 0x0000004daeae7223 */ /* 0x000fe20000010059 */
[----:B------:R-:W-:Y:S01]  /*1af20*/  FFMA.FTZ R129, R176, R129, R131 ;  /* 0x00000081b0817223 */ /* 0x000fe20000010083 */
[----:B------:R-:W-:Y:S01]  /*1af30*/  SHF.L.U32 R77, R18, 0x10, RZ ;  /* 0x00000010124d7819 */ /* 0x000fe200000006ff */
[----:B------:R-:W-:Y:S01]  /*1af40*/  FFMA.FTZ R178, R178, R133, R135 ;  /* 0x00000085b2b27223 */ /* 0x000fe20000010087 */
[----:B------:R-:W-:Y:S01]  /*1af50*/  IMAD.U32 R89, R60, 0x10000, RZ ;  /* 0x000100003c597824 */ /* 0x000fe200078e00ff */
[----:B------:R-:W-:Y:S01]  /*1af60*/  SHF.L.U32 R131, R44, 0x10, RZ ;  /* 0x000000102c837819 */ /* 0x000fe200000006ff */
[----:B------:R-:W-:Y:S01]  /*1af70*/  FMUL.FTZ R182, R123, R182 ;  /* 0x000000b67bb67220 */ /* 0x000fe20000410000 */
[----:B------:R-:W-:Y:S01]  /*1af80*/  FADD.FTZ R188, -R144, R165 ;  /* 0x000000a590bc7221 */ /* 0x000fe20000010100 */
[----:B------:R-:W-:Y:S01]  /*1af90*/  FFMA.FTZ R137, R180, R137, R141 ;  /* 0x00000089b4897223 */ /* 0x000fe2000001008d */
[----:B------:R-:W-:Y:S01]  /*1afa0*/  IMAD.U32 R133, R117, 0x10000, RZ ;  /* 0x0001000075857824 */ /* 0x000fe200078e00ff */
[----:B------:R-:W-:Y:S01]  /*1afb0*/  SHF.L.U32 R135, R19, 0x10, RZ ;  /* 0x0000001013877819 */ /* 0x000fe200000006ff */
[----:B------:R-:W-:Y:S01]  /*1afc0*/  FMUL.FTZ R184, R123, R184 ;  /* 0x000000b87bb87220 */ /* 0x000fe20000410000 */
[C---:B------:R-:W-:Y:S01]  /*1afd0*/  FADD.FTZ R170, -R144.reuse, R147 ;  /* 0x0000009390aa7221 */ /* 0x040fe20000010100 */
[----:B------:R-:W-:Y:S01]  /*1afe0*/  FADD.FTZ R140, -R144, R171 ;  /* 0x000000ab908c7221 */ /* 0x000fe20000010100 */
[----:B------:R-:W-:-:S02]  /*1aff0*/  IMAD.U32 R141, R61, 0x10000, RZ ;  /* 0x000100003d8d7824 */ /* 0x000fc400078e00ff */
[----:B------:R-:W-:Y:S01]  /*1b000*/  FMUL.FTZ R186, R123, R186 ;  /* 0x000000ba7bba7220 */ /* 0x000fe20000410000 */
[----:B------:R-:W-:Y:S01]  /*1b010*/  FADD.FTZ R138, -R144, R169 ;  /* 0x000000a9908a7221 */ /* 0x000fe20000010100 */
[----:B------:R-:W-:Y:S01]  /*1b020*/  SHF.L.U32 R143, R43, 0x10, RZ ;  /* 0x000000102b8f7819 */ /* 0x000fe200000006ff */
[----:B------:R-:W-:Y:S01]  /*1b030*/  FFMA.FTZ R182, R182, R77, R89 ;  /* 0x0000004db6b67223 */ /* 0x000fe20000010059 */
[----:B------:R-:W-:Y:S01]  /*1b040*/  SHF.L.U32 R156, R10, 0x10, RZ ;  /* 0x000000100a9c7819 */ /* 0x000fe200000006ff */
[----:B------:R-:W-:Y:S02]  /*1b050*/  IMAD.U32 R145, R116, 0x10000, RZ ;  /* 0x0001000074917824 */ /* 0x000fe400078e00ff */
[----:B------:R-:W-:Y:S01]  /*1b060*/  FMUL.FTZ R188, R123, R188 ;  /* 0x000000bc7bbc7220 */ /* 0x000fe20000410000 */
[----:B------:R-:W-:Y:S01]  /*1b070*/  FFMA.FTZ R131, R184, R131, R133 ;  /* 0x00000083b8837223 */ /* 0x000fe20000010085 */
[----:B------:R-:W-:Y:S01]  /*1b080*/  SHF.L.U32 R77, R23, 0x10, RZ ;  /* 0x00000010174d7819 */ /* 0x000fe200000006ff */
[----:B------:R-:W-:Y:S01]  /*1b090*/  FADD.FTZ R134, -R144, R173 ;  /* 0x000000ad90867221 */ /* 0x000fe20000010100 */
[----:B------:R-:W-:-:S02]  /*1b0a0*/  IMAD.U32 R158, R65, 0x10000, RZ ;  /* 0x00010000419e7824 */ /* 0x000fc400078e00ff */
[C---:B------:R-:W-:Y:S01]  /*1b0b0*/  FMUL.FTZ R127, R123.reuse, R170 ;  /* 0x000000aa7b7f7220 */ /* 0x040fe20000410000 */
[----:B------:R-:W-:Y:S01]  /*1b0c0*/  FFMA.FTZ R186, R186, R135, R141 ;  /* 0x00000087baba7223 */ /* 0x000fe2000001008d */
[----:B------:R-:W-:Y:S01]  /*1b0d0*/  IMAD.U32 R89, R62, 0x10000, RZ ;  /* 0x000100003e597824 */ /* 0x000fe200078e00ff */
[----:B------:R-:W-:Y:S01]  /*1b0e0*/  SHF.L.U32 R133, R42, 0x10, RZ ;  /* 0x000000102a857819 */ /* 0x000fe200000006ff */
[----:B------:R-:W-:Y:S01]  /*1b0f0*/  FMUL.FTZ R140, R123, R140 ;  /* 0x0000008c7b8c7220 */ /* 0x000fe20000410000 */
[C---:B------:R-:W-:Y:S01]  /*1b100*/  FADD.FTZ R88, -R144.reuse, R175 ;  /* 0x000000af90587221 */ /* 0x040fe20000010100 */
[----:B------:R-:W-:Y:S02]  /*1b110*/  IMAD.U32 R135, R115, 0x10000, RZ ;  /* 0x0001000073877824 */ /* 0x000fe400078e00ff */
[----:B------:R-:W-:Y:S01]  /*1b120*/  FMUL.FTZ R138, R123, R138 ;  /* 0x0000008a7b8a7220 */ /* 0x000fe20000410000 */
[----:B------:R-:W-:Y:S01]  /*1b130*/  FADD.FTZ R78, -R144, R181 ;  /* 0x000000b5904e7221 */ /* 0x000fe20000010100 */
[----:B------:R-:W-:Y:S01]  /*1b140*/  FFMA.FTZ R143, R188, R143, R145 ;  /* 0x0000008fbc8f7223 */ /* 0x000fe20000010091 */
[----:B------:R-:W-:Y:S01]  /*1b150*/  SHF.L.U32 R141, R24, 0x10, RZ ;  /* 0x00000010188d7819 */ /* 0x000fe200000006ff */
[----:B------:R-:W-:Y:S01]  /*1b160*/  FADD.FTZ R132, -R144, R155 ;  /* 0x0000009b90847221 */ /* 0x000fe20000010100 */
[----:B------:R-:W-:Y:S01]  /*1b170*/  FFMA.FTZ R127, R127, R156, R158 ;  /* 0x0000009c7f7f7223 */ /* 0x000fe2000001009e */
[----:B------:R-:W-:Y:S01]  /*1b180*/  IMAD.U32 R145, R63, 0x10000, RZ ;  /* 0x000100003f917824 */ /* 0x000fe200078e00ff */
[----:B------:R-:W-:Y:S01]  /*1b190*/  SHF.L.U32 R151, R41, 0x10, RZ ;  /* 0x0000001029977819 */ /* 0x000fe200000006ff */
[----:B------:R-:W-:Y:S01]  /*1b1a0*/  FMUL.FTZ R134, R123, R134 ;  /* 0x000000867b867220 */ /* 0x000fe20000410000 */
[----:B------:R-:W-:Y:S01]  /*1b1b0*/  FFMA.FTZ R147, R140, R77, R89 ;  /* 0x0000004d8c937223 */ /* 0x000fe20000010059 */
[----:B------:R-:W-:-:S02]  /*1b1c0*/  IMAD.U32 R155, R114, 0x10000, RZ ;  /* 0x00010000729b7824 */ /* 0x000fc400078e00ff */
[----:B------:R-:W-:Y:S01]  /*1b1d0*/  FMUL.FTZ R88, R123, R88 ;  /* 0x000000587b587220 */ /* 0x000fe20000410000 */
[----:B------:R-:W-:Y:S01]  /*1b1e0*/  FFMA.FTZ R156, R138, R133, R135 ;  /* 0x000000858a9c7223 */ /* 0x000fe20000010087 */
[----:B------:R-:W-:Y:S01]  /*1b1f0*/  SHF.L.U32 R89, R29, 0x10, RZ ;  /* 0x000000101d597819 */ /* 0x000fe200000006ff */
[C---:B------:R-:W-:Y:S01]  /*1b200*/  FADD.FTZ R80, -R144.reuse, R179 ;  /* 0x000000b390507221 */ /* 0x040fe20000010100 */
[----:B------:R-:W-:Y:S01]  /*1b210*/  FADD.FTZ R84, -R144, R185 ;  /* 0x000000b990547221 */ /* 0x000fe20000010100 */
[----:B------:R-:W-:Y:S02]  /*1b220*/  IMAD.U32 R133, R56, 0x10000, RZ ;  /* 0x0001000038857824 */ /* 0x000fe400078e00ff */
[----:B------:R-:W-:Y:S01]  /*1b230*/  FMUL.FTZ R78, R123, R78 ;  /* 0x0000004e7b4e7220 */ /* 0x000fe20000410000 */
[----:B------:R-:W-:Y:S01]  /*1b240*/  FFMA.FTZ R149, R134, R141, R145 ;  /* 0x0000008d86957223 */ /* 0x000fe20000010091 */
[----:B------:R-:W0:Y:S01]  /*1b250*/  LDC.64 R76, c[0x0][0x428] ;  /* 0x00010a00ff4c7b82 */ /* 0x000e220000000a00 */
[----:B------:R-:W-:Y:S01]  /*1b260*/  FFMA.FTZ R158, R88, R151, R155 ;  /* 0x00000097589e7223 */ /* 0x000fe2000001009b */
[----:B------:R-:W-:Y:S01]  /*1b270*/  SHF.L.U32 R135, R40, 0x10, RZ ;  /* 0x0000001028877819 */ /* 0x000fe200000006ff */
[----:B------:R-:W-:Y:S01]  /*1b280*/  FADD.FTZ R86, -R144, R183 ;  /* 0x000000b790567221 */ /* 0x000fe20000010100 */
[----:B------:R-:W-:Y:S01]  /*1b290*/  SHF.L.U32 R145, R30, 0x10, RZ ;  /* 0x000000101e917819 */ /* 0x000fe200000006ff */
[C---:B------:R-:W-:Y:S01]  /*1b2a0*/  FADD.FTZ R82, -R144.reuse, R187 ;  /* 0x000000bb90527221 */ /* 0x040fe20000010100 */
[----:B------:R-:W-:Y:S01]  /*1b2b0*/  FADD.FTZ R90, -R144, R189 ;  /* 0x000000bd905a7221 */ /* 0x000fe20000010100 */
[----:B------:R-:W-:-:S02]  /*1b2c0*/  IMAD.U32 R141, R121, 0x10000, RZ ;  /* 0x00010000798d7824 */ /* 0x000fc400078e00ff */
[----:B------:R-:W-:Y:S01]  /*1b2d0*/  FMUL.FTZ R80, R123, R80 ;  /* 0x000000507b507220 */ /* 0x000fe20000410000 */
[----:B------:R-:W-:Y:S02]  /*1b2e0*/  IMAD.U32 R155, R57, 0x10000, RZ ;  /* 0x00010000399b7824 */ /* 0x000fe400078e00ff */
[----:B------:R-:W-:Y:S01]  /*1b2f0*/  FMUL.FTZ R84, R123, R84 ;  /* 0x000000547b547220 */ /* 0x000fe20000410000 */
[----:B------:R-:W-:Y:S01]  /*1b300*/  FFMA.FTZ R151, R78, R89, R133 ;  /* 0x000000594e977223 */ /* 0x000fe20000010085 */
[----:B------:R-:W-:Y:S01]  /*1b310*/  FADD.FTZ R144, -R144, R191 ;  /* 0x000000bf90907221 */ /* 0x000fe20000010100 */
[----:B------:R-:W1:Y:S01]  /*1b320*/  @!P0 LDC.64 R88, c[0x0][0x3c8] ;  /* 0x0000f200ff588b82 */ /* 0x000e620000000a00 */
[----:B------:R-:W-:Y:S01]  /*1b330*/  SHF.L.U32 R157, R39, 0x10, RZ ;  /* 0x00000010279d7819 */ /* 0x000fe200000006ff */
[----:B------:R-:W-:Y:S01]  /*1b340*/  FFMA.FTZ R160, R80, R135, R141 ;  /* 0x0000008750a07223 */ /* 0x000fe2000001008d */
[----:B------:R-:W-:Y:S01]  /*1b350*/  FFMA.FTZ R155, R84, R145, R155 ;  /* 0x00000091549b7223 */ /* 0x000fe2000001009b */
[----:B------:R-:W-:-:S02]  /*1b360*/  IMAD.U32 R159, R120, 0x10000, RZ ;  /* 0x00010000789f7824 */ /* 0x000fc400078e00ff */
[----:B------:R-:W-:Y:S01]  /*1b370*/  FMUL.FTZ R86, R123, R86 ;  /* 0x000000567b567220 */ /* 0x000fe20000410000 */
[----:B------:R-:W-:Y:S01]  /*1b380*/  SHF.L.U32 R141, R38, 0x10, RZ ;  /* 0x00000010268d7819 */ /* 0x000fe200000006ff */
[----:B------:R-:W-:Y:S01]  /*1b390*/  IMAD.U32 R145, R119, 0x10000, RZ ;  /* 0x0001000077917824 */ /* 0x000fe200078e00ff */
[----:B------:R-:W-:Y:S01]  /*1b3a0*/  SHF.L.U32 R163, R37, 0x10, RZ ;  /* 0x0000001025a37819 */ /* 0x000fe200000006ff */
[C---:B------:R-:W-:Y:S01]  /*1b3b0*/  FMUL.FTZ R144, R123.reuse, R144 ;  /* 0x000000907b907220 */ /* 0x040fe20000410000 */
[----:B------:R-:W-:Y:S02]  /*1b3c0*/  IMAD.U32 R165, R118, 0x10000, RZ ;  /* 0x0001000076a57824 */ /* 0x000fe400078e00ff */
[----:B------:R-:W-:Y:S01]  /*1b3d0*/  FMUL.FTZ R78, R123, R90 ;  /* 0x0000005a7b4e7220 */ /* 0x000fe20000410000 */
[----:B------:R-:W-:Y:S01]  /*1b3e0*/  FFMA.FTZ R162, R86, R157, R159 ;  /* 0x0000009d56a27223 */ /* 0x000fe2000001009f */
[----:B------:R-:W-:Y:S01]  /*1b3f0*/  SHF.L.U32 R133, R31, 0x10, RZ ;  /* 0x000000101f857819 */ /* 0x000fe200000006ff */
[----:B------:R-:W-:Y:S01]  /*1b400*/  FFMA.FTZ R164, R144, R163, R165 ;  /* 0x000000a390a47223 */ /* 0x000fe200000100a5 */
[----:B------:R-:W-:Y:S01]  /*1b410*/  FFMA.FTZ R157, R78, R141, R145 ;  /* 0x0000008d4e9d7223 */ /* 0x000fe20000010091 */
[----:B------:R-:W-:Y:S01]  /*1b420*/  IMAD.U32 R135, R58, 0x10000, RZ ;  /* 0x000100003a877824 */ /* 0x000fe200078e00ff */
[----:B------:R-:W2:Y:S01]  /*1b430*/  LDC.64 R144, c[0x0][0x380] ;  /* 0x0000e000ff907b82 */ /* 0x000ea20000000a00 */
[----:B------:R-:W-:Y:S01]  /*1b440*/  SHF.L.U32 R159, R32, 0x10, RZ ;  /* 0x00000010209f7819 */ /* 0x000fe200000006ff */
[----:B------:R-:W-:Y:S01]  /*1b450*/  FMUL.FTZ R82, R123, R82 ;  /* 0x000000527b527220 */ /* 0x000fe20000410000 */
[----:B------:R-:W-:-:S02]  /*1b460*/  IMAD.U32 R161, R59, 0x10000, RZ ;  /* 0x000100003ba17824 */ /* 0x000fc400078e00ff */
[----:B------:R-:W-:Y:S01]  /*1b470*/  FMUL.FTZ R132, R123, R132 ;  /* 0x000000847b847220 */ /* 0x000fe20000410000 */
[----:B0-----:R-:W-:-:S04]  /*1b480*/  IMAD.WIDE.U32 R140, R177, 0x10, R76 ;  /* 0x00000010b18c7825 */ /* 0x001fc800078e004c */
[----:B------:R-:W-:Y:S01]  /*1b490*/  FFMA.FTZ R90, R82, R133, R135 ;  /* 0x00000085525a7223 */ /* 0x000fe20000010087 */
[----:B------:R-:W-:Y:S01]  /*1b4a0*/  F2FP.BF16.F32.PACK_AB R86, R156, R147 ;  /* 0x000000939c56723e */ /* 0x000fe200000010ff */
[----:B------:R-:W-:Y:S01]  /*1b4b0*/  FFMA.FTZ R159, R132, R159, R161 ;  /* 0x0000009f849f7223 */ /* 0x000fe200000100a1 */
[--C-:B------:R-:W-:Y:S01]  /*1b4c0*/  IMAD.WIDE.U32 R134, R139, 0x10, R76.reuse ;  /* 0x000000108b867825 */ /* 0x100fe200078e004c */
        /* <DEDUP_REMOVED lines=8> */
[----:B-1----:R-:W-:Y:S01]  /*1b550*/  @!P0 IMAD.WIDE R146, R17, 0x4, R88 ;  /* 0x0000000411928825 */ /* 0x002fe200078e0258 */
[----:B------:R-:W-:Y:S02]  /*1b560*/  F2FP.BF16.F32.PACK_AB R83, R137, R178 ;  /* 0x000000b28953723e */ /* 0x000fe400000010ff */
[----:B------:R-:W-:Y:S02]  /*1b570*/  F2FP.BF16.F32.PACK_AB R81, R172, R127 ;  /* 0x0000007fac51723e */ /* 0x000fe400000010ff */
[----:B------:R-:W-:Y:S01]  /*1b580*/  F2FP.BF16.F32.PACK_AB R87, R158, R149 ;  /* 0x000000959e57723e */ /* 0x000fe200000010ff */
[----:B------:R0:W-:Y:S01]  /*1b590*/  @!P0 STG.E desc[UR8][R146.64], R123 ;  /* 0x0000007b92008986 */ /* 0x0001e2000c101908 */
[----:B------:R-:W-:Y:S02]  /*1b5a0*/  F2FP.BF16.F32.PACK_AB R85, R143, R186 ;  /* 0x000000ba8f55723e */ /* 0x000fe400000010ff */
[----:B------:R-:W-:Y:S01]  /*1b5b0*/  F2FP.BF16.F32.PACK_AB R84, R131, R182 ;  /* 0x000000b68354723e */ /* 0x000fe200000010ff */
[----:B------:R0:W-:Y:S01]  /*1b5c0*/  STG.E.128 desc[UR8][R132.64], R76 ;  /* 0x0000004c84007986 */ /* 0x0001e2000c101d08 */
[----:B------:R-:W-:-:S02]  /*1b5d0*/  F2FP.BF16.F32.PACK_AB R91, R164, R159 ;  /* 0x0000009fa45b723e */ /* 0x000fc400000010ff */
[----:B------:R-:W-:Y:S01]  /*1b5e0*/  F2FP.BF16.F32.PACK_AB R90, R157, R90 ;  /* 0x0000005a9d5a723e */ /* 0x000fe200000010ff */
[----:B------:R0:W-:Y:S01]  /*1b5f0*/  STG.E.128 desc[UR8][R134.64], R80 ;  /* 0x0000005086007986 */ /* 0x0001e2000c101d08 */
[----:B------:R-:W-:Y:S02]  /*1b600*/  F2FP.BF16.F32.PACK_AB R89, R162, R155 ;  /* 0x0000009ba259723e */ /* 0x000fe400000010ff */
[----:B------:R-:W-:Y:S01]  /*1b610*/  F2FP.BF16.F32.PACK_AB R88, R160, R151 ;  /* 0x00000097a058723e */ /* 0x000fe200000010ff */
[----:B------:R0:W-:Y:S01]  /*1b620*/  STG.E.128 desc[UR8][R138.64], R84 ;  /* 0x000000548a007986 */ /* 0x0001e2000c101d08 */
[----:B--2---:R-:W-:-:S03]  /*1b630*/  IADD3 R17, PT, PT, R17, R144, RZ ;  /* 0x0000009011117210 */ /* 0x004fc60007ffe0ff */
[----:B------:R0:W-:Y:S01]  /*1b640*/  STG.E.128 desc[UR8][R140.64], R88 ;  /* 0x000000588c007986 */ /* 0x0001e2000c101d08 */
[----:B------:R-:W-:-:S13]  /*1b650*/  ISETP.GE.AND P0, PT, R17, R145, PT ;  /* 0x000000911100720c */ /* 0x000fda0003f06270 */
[----:B------:R-:W-:Y:S05]  /*1b660*/  @!P0 BRA `(.L_x_2010) ;  /* 0xfffffe58006c8947 */ /* 0x000fea000383ffff */
[----:B------:R-:W-:Y:S05]  /*1b670*/  EXIT ;  /* 0x000000000000794d */ /* 0x000fea0003800000 */
.L_x_2011:
        /* <DEDUP_REMOVED lines=16> */
.L_x_27473:


//--------------------- .text._ZN10layer_norm13ln_fwd_kernelINS_13Kernel_traitsI13__nv_bfloat16S2_S2_S2_fjLj8192ELj1ELj1ELj8ELj16ENS_18Kernel_traits_baseILj8192ES2_S2_S2_S2_fjLj256EEEEELb1ELb1ELb1ELb0EEEvNS_9FwdParamsE --------------------------
	.section	.text._ZN10layer_norm13ln_fwd_kernelINS_13Kernel_traitsI13__nv_bfloat16S2_S2_S2_fjLj8192ELj1ELj1ELj8ELj16ENS_18Kernel_traits_baseILj8192ES2_S2_S2_S2_fjLj256EEEEELb1ELb1ELb1ELb0EEEvNS_9FwdParamsE,"ax",@progbits
	.align	128
        .global         _ZN10layer_norm13ln_fwd_kernelINS_13Kernel_traitsI13__nv_bfloat16S2_S2_S2_fjLj8192ELj1ELj1ELj8ELj16ENS_18Kernel_traits_baseILj8192ES2_S2_S2_S2_fjLj256EEEEELb1ELb1ELb1ELb0EEEvNS_9FwdParamsE
        .type           _ZN10layer_norm13ln_fwd_kernelINS_13Kernel_traitsI13__nv_bfloat16S2_S2_S2_fjLj8192ELj1ELj1ELj8ELj16ENS_18Kernel_traits_baseILj8192ES2_S2_S2_S2_fjLj256EEEEELb1ELb1ELb1ELb0EEEvNS_9FwdParamsE,@function
        .size           _ZN10layer_norm13ln_fwd_kernelINS_13Kernel_traitsI13__nv_bfloat16S2_S2_S2_fjLj8192ELj1ELj1ELj8ELj16ENS_18Kernel_traits_baseILj8192ES2_S2_S2_S2_fjLj256EEEEELb1ELb1ELb1ELb0EEEvNS_9FwdParamsE,(.L_x_27474 - _ZN10layer_norm13ln_fwd_kernelINS_13Kernel_traitsI13__nv_bfloat16S2_S2_S2_fjLj8192ELj1ELj1ELj8ELj16ENS_18Kernel_traits_baseILj8192ES2_S2_S2_S2_fjLj256EEEEELb1ELb1ELb1ELb0EEEvNS_9FwdParamsE)
        .other          _ZN10layer_norm13ln_fwd_kernelINS_13Kernel_traitsI13__nv_bfloat16S2_S2_S2_fjLj8192ELj1ELj1ELj8ELj16ENS_18Kernel_traits_baseILj8192ES2_S2_S2_S2_fjLj256EEEEELb1ELb1ELb1ELb0EEEvNS_9FwdParamsE,@"STO_CUDA_ENTRY STV_DEFAULT"
_ZN10layer_norm13ln_fwd_kernelINS_13Kernel_traitsI13__nv_bfloat16S2_S2_S2_fjLj8192ELj1ELj1ELj8ELj16ENS_18Kernel_traits_baseILj8192ES2_S2_S2_S2_fjLj256EEEEELb1ELb1ELb1ELb0EEEvNS_9FwdParamsE:
.text._ZN10layer_norm13ln_fwd_kernelINS_13Kernel_traitsI13__nv_bfloat16S2_S2_S2_fjLj8192ELj1ELj1ELj8ELj16ENS_18Kernel_traits_baseILj8192ES2_S2_S2_S2_fjLj256EEEEELb1ELb1ELb1ELb0EEEvNS_9FwdParamsE:
        /* <DEDUP_REMOVED lines=75> */
.L_x_2013:
        /* <DEDUP_REMOVED lines=42> */
.L_x_2014:
[----:B------:R-:W-:Y:S05]  /*0750*/  BSYNC.RECONVERGENT B0 ;  /* 0x0000000000007941 */ /* 0x000fea0003800200 */
.L_x_2012:
[----:B------:R-:W0:Y:S08]  /*0760*/  S2UR UR4, SR_CTAID.X ;  /* 0x00000000000479c3 */ /* 0x000e300000002500 */
[----:B------:R-:W0:Y:S02]  /*0770*/  LDC R4, c[0x0][0x384] ;  /* 0x0000e100ff047b82 */ /* 0x000e240000000800 */
[----:B0-----:R-:W-:-:S13]  /*0780*/  ISETP.LE.AND P0, PT, R4, UR4, PT ;  /* 0x0000000404007c0c */ /* 0x001fda000bf03270 */
[----:B------:R-:W-:Y:S05]  /*0790*/  @P0 EXIT ;  /* 0x000000000000094d */ /* 0x000fea0003800000 */
[----:B------:R-:W0:Y:S01]  /*07a0*/  LDCU UR5, c[0x0][0x360] ;  /* 0x00006c00ff0577ac */ /* 0x000e220008000800 */
[----:B------:R-:W-:Y:S01]  /*07b0*/  IMAD.U32 R4, RZ, RZ, UR4 ;  /* 0x00000004ff047e24 */ /* 0x000fe2000f8e00ff */
[----:B-----5:R-:W-:Y:S01]  /*07c0*/  IADD3 R10, PT, PT, R150, -0x61c88647, RZ ;  /* 0x9e3779b9960a7810 */ /* 0x020fe20007ffe0ff */
[----:B------:R-:W-:Y:S01]  /*07d0*/  IMAD.HI.U32 R7, R2, -0x2daee0ad, RZ ;  /* 0xd2511f5302077827 */ /* 0x000fe200078e00ff */
[----:B------:R-:W-:-:S03]  /*07e0*/  SHF.R.S32.HI R24, RZ, 0x3, R24 ;  /* 0x00000003ff187819 */ /* 0x000fc60000011418 */
[----:B------:R-:W-:Y:S01]  /*07f0*/  HFMA2 R116, -RZ, RZ, 0, 0 ;  /* 0x00000000ff747431 */ /* 0x000fe200000001ff */
[----:B------:R-:W-:Y:S01]  /*0800*/  LOP3.LUT R15, R27, 0xe0, RZ, 0xc0, !PT ;  /* 0x000000e01b0f7812 */ /* 0x000fe200078ec0ff */
[----:B------:R-:W-:Y:S01]  /*0810*/  IMAD R12, R2, -0x2daee0ad, RZ ;  /* 0xd2511f53020c7824 */ /* 0x000fe200078e02ff */
[----:B------:R-:W-:Y:S01]  /*0820*/  LOP3.LUT R7, R7, R151, RZ, 0x3c, !PT ;  /* 0x0000009707077212 */ /* 0x000fe200078e3cff */
[----:B------:R-:W-:Y:S01]  /*0830*/  VIADD R13, R151, 0xbb67ae85 ;  /* 0xbb67ae85970d7836 */ /* 0x000fe20000000000 */
[----:B------:R-:W-:Y:S01]  /*0840*/  LOP3.LUT R14, R24, 0xff, RZ, 0xc0, !PT ;  /* 0x000000ff180e7812 */ /* 0x000fe200078ec0ff */
[----:B------:R-:W-:Y:S01]  /*0850*/  UPLOP3.LUT UP1, UPT, UPT, UPT, UPT, 0x40, 0x4 ;  /* 0x000000000004789c */ /* 0x000fe20003f2e870 */
[----:B------:R-:W-:Y:S01]  /*0860*/  LOP3.LUT R168, R168, 0x3, RZ, 0xc0, !PT ;  /* 0x00000003a8a87812 */ /* 0x000fe200078ec0ff */
[----:B------:R-:W-:Y:S01]  /*0870*/  IMAD.HI.U32 R8, R7, -0x326172a9, RZ ;  /* 0xcd9e8d5707087827 */ /* 0x000fe200078e00ff */
[----:B------:R-:W-:Y:S01]  /*0880*/  VIADDMNMX R15, R14, -R15, RZ, !PT ;  /* 0x8000000f0e0f7246 */ /* 0x000fe200078001ff */
[----:B------:R-:W1:Y:S01]  /*0890*/  LDCU UR10, c[0x0][0x404] ;  /* 0x00008080ff0a77ac */ /* 0x000e620008000800 */
[----:B------:R-:W-:Y:S01]  /*08a0*/  PRMT R16, R79, 0x7632, R16 ;  /* 0x000076324f107816 */ /* 0x000fe20000000010 */
[----:B------:R-:W-:Y:S01]  /*08b0*/  IMAD R7, R7, -0x326172a9, RZ ;  /* 0xcd9e8d5707077824 */ /* 0x000fe200078e02ff */
[----:B------:R-:W-:Y:S01]  /*08c0*/  VIMNMX R15, PT, PT, R15, 0x20, PT ;  /* 0x000000200f0f7848 */ /* 0x000fe20003fe0100 */
[----:B0-----:R-:W-:Y:S01]  /*08d0*/  IMAD R5, R4, UR5, R27 ;  /* 0x0000000504057c24 */ /* 0x001fe2000f8e021b */
[----:B------:R-:W-:Y:S01]  /*08e0*/  PRMT R18, R78, 0x7632, R18 ;  /* 0x000076324e127816 */ /* 0x000fe20000000012 */
[----:B------:R-:W0:Y:S01]  /*08f0*/  LDCU.U8 UR11, c[0x0][0x410] ;  /* 0x00008200ff0b77ac */ /* 0x000e220008000000 */
[----:B------:R-:W-:Y:S01]  /*0900*/  PRMT R19, R73, 0x7632, R19 ;  /* 0x0000763249137816 */ /* 0x000fe20000000013 */
[----:B------:R-:W-:Y:S01]  /*0910*/  IMAD.HI.U32 R6, R5, -0x326172a9, RZ ;  /* 0xcd9e8d5705067827 */ /* 0x000fe200078e00ff */
[----:B------:R-:W-:Y:S01]  /*0920*/  PRMT R20, R77, 0x7632, R20 ;  /* 0x000076324d147816 */ /* 0x000fe20000000014 */
[----:B------:R-:W2:Y:S01]  /*0930*/  LDCU UR14, c[0x0][0x400] ;  /* 0x00008000ff0e77ac */ /* 0x000ea20008000800 */
[----:B------:R-:W-:Y:S01]  /*0940*/  PRMT R21, R72, 0x7632, R21 ;  /* 0x0000763248157816 */ /* 0x000fe20000000015 */
[----:B------:R-:W-:Y:S01]  /*0950*/  IMAD R9, R5, -0x326172a9, RZ ;  /* 0xcd9e8d5705097824 */ /* 0x000fe200078e02ff */
[----:B------:R-:W-:Y:S01]  /*0960*/  LOP3.LUT R6, R3, R6, R150, 0x96, !PT ;  /* 0x0000000603067212 */ /* 0x000fe200078e9696 */
[----:B------:R-:W3:Y:S01]  /*0970*/  LDCU.64 UR12, c[0x0][0x408] ;  /* 0x00008100ff0c77ac */ /* 0x000ee20008000a00 */
[----:B------:R-:W-:-:S02]  /*0980*/  PRMT R22, R76, 0x7632, R22 ;  /* 0x000076324c167816 */ /* 0x000fc40000000016 */
[----:B------:R-:W-:Y:S01]  /*0990*/  LOP3.LUT R8, R10, R9, R8, 0x96, !PT ;  /* 0x000000090a087212 */ /* 0x000fe200078e9608 */
[----:B------:R-:W-:Y:S01]  /*09a0*/  IMAD.HI.U32 R11, R6, -0x2daee0ad, RZ ;  /* 0xd2511f53060b7827 */ /* 0x000fe200078e00ff */
[----:B------:R-:W-:Y:S01]  /*09b0*/  IADD3 R9, PT, PT, R150, 0x3c6ef372, RZ ;  /* 0x3c6ef37296097810 */ /* 0x000fe20007ffe0ff */
[----:B------:R-:W4:Y:S01]  /*09c0*/  LDCU.64 UR8, c[0x0][0x3a0] ;  /* 0x00007400ff0877ac */ /* 0x000f220008000a00 */
[----:B------:R-:W-:Y:S01]  /*09d0*/  PRMT R23, R87, 0x7632, R23 ;  /* 0x0000763257177816 */ /* 0x000fe20000000017 */
[----:B------:R-:W-:Y:S01]  /*09e0*/  IMAD.HI.U32 R10, R8, -0x2daee0ad, RZ ;  /* 0xd2511f53080a7827 */ /* 0x000fe200078e00ff */
[----:B------:R-:W-:Y:S02]  /*09f0*/  LOP3.LUT R11, R13, R12, R11, 0x96, !PT ;  /* 0x0000000c0d0b7212 */ /* 0x000fe400078e960b */
[----:B------:R-:W-:Y:S01]  /*0a00*/  PRMT R25, R86, 0x7632, R25 ;  /* 0x0000763256197816 */ /* 0x000fe20000000019 */
[----:B------:R-:W-:Y:S01]  /*0a10*/  VIADD R12, R151, 0x76cf5d0a ;  /* 0x76cf5d0a970c7836 */ /* 0x000fe20000000000 */
[----:B------:R-:W-:Y:S01]  /*0a20*/  PRMT R26, R90, 0x7632, R26 ;  /* 0x000076325a1a7816 */ /* 0x000fe2000000001a */
[----:B------:R-:W-:Y:S01]  /*0a30*/  IMAD R13, R6, -0x2daee0ad, RZ ;  /* 0xd2511f53060d7824 */ /* 0x000fe200078e02ff */
[----:B------:R-:W-:Y:S01]  /*0a40*/  PRMT R28, R89, 0x7632, R28 ;  /* 0x00007632591c7816 */ /* 0x000fe2000000001c */
[----:B------:R-:W-:Y:S01]  /*0a50*/  IMAD.HI.U32 R6, R11, -0x326172a9, RZ ;  /* 0xcd9e8d570b067827 */ /* 0x000fe200078e00ff */
[----:B------:R-:W-:-:S02]  /*0a60*/  PRMT R29, R84, 0x7632, R29 ;  /* 0x00007632541d7816 */ /* 0x000fc4000000001d */
[----:B------:R-:W-:Y:S01]  /*0a70*/  LOP3.LUT R10, R12, R13, R10, 0x96, !PT ;  /* 0x0000000d0c0a7212 */ /* 0x000fe200078e960a */
[----:B------:R-:W-:Y:S01]  /*0a80*/  IMAD R12, R11, -0x326172a9, RZ ;  /* 0xcd9e8d570b0c7824 */ /* 0x000fe200078e02ff */
[----:B------:R-:W-:Y:S01]  /*0a90*/  LOP3.LUT R6, R9, R7, R6, 0x96, !PT ;  /* 0x0000000709067212 */ /* 0x000fe200078e9606 */
[----:B------:R-:W-:Y:S01]  /*0aa0*/  VIADD R9, R150, 0xdaa66d2b ;  /* 0xdaa66d2b96097836 */ /* 0x000fe20000000000 */
[----:B------:R-:W-:Y:S01]  /*0ab0*/  PRMT R30, R88, 0x7632, R30 ;  /* 0x00007632581e7816 */ /* 0x000fe2000000001e */
[----:B------:R-:W-:Y:S01]  /*0ac0*/  IMAD.HI.U32 R7, R10, -0x326172a9, RZ ;  /* 0xcd9e8d570a077827 */ /* 0x000fe200078e00ff */
[----:B------:R-:W-:Y:S02]  /*0ad0*/  PRMT R31, R99, 0x7632, R31 ;  /* 0x00007632631f7816 */ /* 0x000fe4000000001f */
[----:B------:R-:W-:Y:S01]  /*0ae0*/  PRMT R32, R103, 0x7632, R32 ;  /* 0x0000763267207816 */ /* 0x000fe20000000020 */
[----:B------:R-:W-:Y:S01]  /*0af0*/  IMAD R11, R8, -0x2daee0ad, RZ ;  /* 0xd2511f53080b7824 */ /* 0x000fe200078e02ff */
[----:B------:R-:W-:Y:S01]  /*0b00*/  LOP3.LUT R7, R9, R12, R7, 0x96, !PT ;  /* 0x0000000c09077212 */ /* 0x000fe200078e9607 */
[----:B------:R-:W-:Y:S01]  /*0b10*/  IMAD.HI.U32 R8, R6, -0x2daee0ad, RZ ;  /* 0xd2511f5306087827 */ /* 0x000fe200078e00ff */
[----:B------:R-:W-:-:S02]  /*0b20*/  PRMT R33, R98, 0x7632, R33 ;  /* 0x0000763262217816 */ /* 0x000fc40000000021 */
[----:B------:R-:W-:Y:S01]  /*0b30*/  PRMT R34, R102, 0x7632, R34 ;  /* 0x0000763266227816 */ /* 0x000fe20000000022 */
[----:B------:R-:W-:Y:S01]  /*0b40*/  VIADD R13, R151, 0x32370b8f ;  /* 0x32370b8f970d7836 */ /* 0x000fe20000000000 */
[----:B------:R-:W-:Y:S01]  /*0b50*/  PRMT R35, R97, 0x7632, R35 ;  /* 0x0000763261237816 */ /* 0x000fe20000000023 */
[----:B------:R-:W-:Y:S01]  /*0b60*/  IMAD R12, R6, -0x2daee0ad, RZ ;  /* 0xd2511f53060c7824 */ /* 0x000fe200078e02ff */
[----:B------:R-:W-:Y:S01]  /*0b70*/  PRMT R36, R101, 0x7632, R36 ;  /* 0x0000763265247816 */ /* 0x000fe20000000024 */
[----:B------:R-:W-:Y:S01]  /*0b80*/  IMAD R9, R10, -0x326172a9, RZ ;  /* 0xcd9e8d570a097824 */ /* 0x000fe200078e02ff */
[----:B------:R-:W-:Y:S01]  /*0b90*/  LOP3.LUT R8, R13, R11, R8, 0x96, !PT ;  /* 0x0000000b0d087212 */ /* 0x000fe200078e9608 */
[----:B------:R-:W-:Y:S01]  /*0ba0*/  IMAD.HI.U32 R11, R7, -0x2daee0ad, RZ ;  /* 0xd2511f53070b7827 */ /* 0x000fe200078e00ff */
[----:B------:R-:W-:Y:S02]  /*0bb0*/  IADD3 R13, PT, PT, R151, -0x126145ec, RZ ;  /* 0xed9eba14970d7810 */ /* 0x000fe40007ffe0ff */
[----:B------:R-:W-:Y:S01]  /*0bc0*/  PRMT R37, R96, 0x7632, R37 ;  /* 0x0000763260257816 */ /* 0x000fe20000000025 */
[----:B------:R-:W-:Y:S01]  /*0bd0*/  IMAD.HI.U32 R6, R8, -0x326172a9, RZ ;  /* 0xcd9e8d5708067827 */ /* 0x000fe200078e00ff */
[----:B------:R-:W-:-:S02]  /*0be0*/  LOP3.LUT R11, R13, R12, R11, 0x96, !PT ;  /* 0x0000000c0d0b7212 */ /* 0x000fc400078e960b */
[----:B------:R-:W-:Y:S01]  /*0bf0*/  IADD3 R13, PT, PT, R151, -0x56f99767, RZ ;  /* 0xa9066899970d7810 */ /* 0x000fe20007ffe0ff */
[----:B------:R-:W-:Y:S01]  /*0c00*/  VIADD R10, R150, 0x78dde6e4 ;  /* 0x78dde6e4960a7836 */ /* 0x000fe20000000000 */
[----:B------:R-:W-:Y:S01]  /*0c10*/  PRMT R38, R100, 0x7632, R38 ;  /* 0x0000763264267816 */ /* 0x000fe20000000026 */
[----:B------:R-:W-:Y:S01]  /*0c20*/  IMAD R12, R7, -0x2daee0ad, RZ ;  /* 0xd2511f53070c7824 */ /* 0x000fe200078e02ff */
[----:B------:R-:W-:Y:S02]  /*0c30*/  PRMT R39, R59, 0x7632, R39 ;  /* 0x000076323b277816 */ /* 0x000fe40000000027 */
[----:B------:R-:W-:Y:S01]  /*0c40*/  LOP3.LUT R6, R10, R9, R6, 0x96, !PT ;  /* 0x000000090a067212 */ /* 0x000fe200078e9606 */
[----:B------:R-:W-:Y:S01]  /*0c50*/  IMAD R9, R8, -0x326172a9, RZ ;  /* 0xcd9e8d5708097824 */ /* 0x000fe200078e02ff */
[----:B------:R-:W-:Y:S01]  /*0c60*/  PRMT R40, R58, 0x7632, R40 ;  /* 0x000076323a287816 */ /* 0x000fe20000000028 */
[----:B------:R-:W-:Y:S01]  /*0c70*/  VIADD R10, R150, 0x1715609d ;  /* 0x1715609d960a7836 */ /* 0x000fe20000000000 */
[----:B------:R-:W-:Y:S01]  /*0c80*/  PRMT R41, R57, 0x7632, R41 ;  /* 0x0000763239297816 */ /* 0x000fe20000000029 */
[----:B------:R-:W-:Y:S01]  /*0c90*/  IMAD.HI.U32 R8, R11, -0x326172a9, RZ ;  /* 0xcd9e8d570b087827 */ /* 0x000fe200078e00ff */
[----:B------:R-:W-:-:S02]  /*0ca0*/  PRMT R42, R56, 0x7632, R42 ;  /* 0x00007632382a7816 */ /* 0x000fc4000000002a */
[----:B------:R-:W-:Y:S01]  /*0cb0*/  PRMT R43, R71, 0x7632, R43 ;  /* 0x00007632472b7816 */ /* 0x000fe2000000002b */
[----:B------:R-:W-:Y:S01]  /*0cc0*/  IMAD.HI.U32 R7, R6, -0x2daee0ad, RZ ;  /* 0xd2511f5306077827 */ /* 0x000fe200078e00ff */
[----:B------:R-:W-:Y:S02]  /*0cd0*/  LOP3.LUT R8, R10, R9, R8, 0x96, !PT ;  /* 0x000000090a087212 */ /* 0x000fe400078e9608 */
[----:B------:R-:W-:Y:S01]  /*0ce0*/  PRMT R44, R70, 0x7632, R44 ;  /* 0x00007632462c7816 */ /* 0x000fe2000000002c */
[----:B------:R-:W-:Y:S01]  /*0cf0*/  IMAD R11, R11, -0x326172a9, RZ ;  /* 0xcd9e8d570b0b7824 */ /* 0x000fe200078e02ff */
[----:B------:R-:W-:Y:S01]  /*0d00*/  LOP3.LUT R7, R13, R12, R7, 0x96, !PT ;  /* 0x0000000c0d077212 */ /* 0x000fe200078e9607 */
[----:B------:R-:W-:Y:S01]  /*0d10*/  VIADD R12, R151, 0x646e171e ;  /* 0x646e171e970c7836 */ /* 0x000fe20000000000 */
[----:B------:R-:W-:Y:S01]  /*0d20*/  PRMT R46, R68, 0x7632, R46 ;  /* 0x00007632442e7816 */ /* 0x000fe2000000002e */
        /* <DEDUP_REMOVED lines=13> */
[----:B------:R-:W-:-:S02]  /*0e00*/  LOP3.LUT R6, R9, R11, R6, 0x96, !PT ;  /* 0x0000000b09067212 */ /* 0x000fc400078e9606 */
[----:B------:R-:W-:Y:S01]  /*0e10*/  IADD3 R9, PT, PT, R150, 0x5384540f, RZ ;  /* 0x5384540f96097810 */ /* 0x000fe20007ffe0ff */
[----:B------:R-:W-:Y:S01]  /*0e20*/  IMAD R11, R8, -0x2daee0ad, RZ ;  /* 0xd2511f53080b7824 */ /* 0x000fe200078e02ff */
[----:B------:R-:W-:Y:S01]  /*0e30*/  PRMT R114, R93, 0x7632, R114 ;  /* 0x000076325d727816 */ /* 0x000fe20000000072 */
[----:B------:R-:W-:Y:S01]  /*0e40*/  IMAD.HI.U32 R8, R6, -0x2daee0ad, RZ ;  /* 0xd2511f5306087827 */ /* 0x000fe200078e00ff */
[----:B------:R-:W-:Y:S02]  /*0e50*/  LOP3.LUT R7, R9, R12, R7, 0x96, !PT ;  /* 0x0000000c09077212 */ /* 0x000fe400078e9607 */
[----:B------:R-:W-:Y:S01]  /*0e60*/  PRMT R115, R92, 0x7632, R115 ;  /* 0x000076325c737816 */ /* 0x000fe20000000073 */
[----:B------:R-:W-:Y:S02]  /*0e70*/  VIADD R13, R151, 0x1fd5c5a3 ;  /* 0x1fd5c5a3970d7836 */ /* 0x000fe40000000000 */
[----:B------:R-:W-:Y:S01]  /*0e80*/  IMAD.SHL.U32 R9, R27, 0x20, RZ ;  /* 0x000000201b097824 */ /* 0x000fe200078e00ff */
[----:B------:R-:W-:Y:S01]  /*0e90*/  PRMT R27, R85, 0x7632, R27 ;  /* 0x00007632551b7816 */ /* 0x000fe2000000001b */
[----:B------:R-:W-:Y:S01]  /*0ea0*/  IMAD R12, R6, -0x2daee0ad, RZ ;  /* 0xd2511f53060c7824 */ /* 0x000fe200078e02ff */
[----:B------:R-:W-:Y:S01]  /*0eb0*/  LOP3.LUT R8, R13, R11, R8, 0x96, !PT ;  /* 0x0000000b0d087212 */ /* 0x000fe200078e9608 */
[----:B------:R-:W-:Y:S01]  /*0ec0*/  IMAD.HI.U32 R11, R7, -0x2daee0ad, RZ ;  /* 0xd2511f53070b7827 */ /* 0x000fe200078e00ff */
[----:B------:R-:W-:-:S02]  /*0ed0*/  LOP3.LUT R17, R9, 0x3e0, RZ, 0xc0, !PT ;  /* 0x000003e009117812 */ /* 0x000fc400078ec0ff */
[----:B------:R-:W-:Y:S01]  /*0ee0*/  IADD3 R13, PT, PT, R151, -0x24c28bd8, RZ ;  /* 0xdb3d7428970d7810 */ /* 0x000fe20007ffe0ff */
[----:B------:R-:W-:Y:S01]  /*0ef0*/  IMAD R9, R10, -0x326172a9, RZ ;  /* 0xcd9e8d570a097824 */ /* 0x000fe200078e02ff */
[----:B------:R-:W-:Y:S01]  /*0f00*/  VIADDMNMX R17, R14, -R17, RZ, !PT ;  /* 0x800000110e117246 */ /* 0x000fe200078001ff */
[----:B------:R-:W-:Y:S01]  /*0f10*/  IMAD.HI.U32 R6, R8, -0x326172a9, RZ ;  /* 0xcd9e8d5708067827 */ /* 0x000fe200078e00ff */
[----:B------:R-:W-:Y:S02]  /*0f20*/  LOP3.LUT R144, R13, R12, R11, 0x96, !PT ;  /* 0x0000000c0d907212 */ /* 0x000fe400078e960b */
[----:B------:R-:W-:Y:S01]  /*0f30*/  VIMNMX R17, PT, PT, R17, 0x20, PT ;  /* 0x0000002011117848 */ /* 0x000fe20003fe0100 */
[----:B------:R-:W-:Y:S01]  /*0f40*/  VIADD R10, R150, 0xf1bbcdc8 ;  /* 0xf1bbcdc8960a7836 */ /* 0x000fe20000000000 */
[----:B------:R-:W-:Y:S01]  /*0f50*/  PRMT R12, R65, 0x7632, R12 ;  /* 0x00007632410c7816 */ /* 0x000fe2000000000c */
[----:B------:R-:W-:Y:S01]  /*0f60*/  IMAD R7, R7, -0x2daee0ad, RZ ;  /* 0xd2511f5307077824 */ /* 0x000fe200078e02ff */
[----:B------:R-:W-:Y:S01]  /*0f70*/  PRMT R13, R60, 0x7632, R13 ;  /* 0x000076323c0d7816 */ /* 0x000fe2000000000d */
[----:B------:R-:W-:Y:S01]  /*0f80*/  IMAD R11, R8, -0x326172a9, RZ ;  /* 0xcd9e8d57080b7824 */ /* 0x000fe200078e02ff */
[----:B------:R-:W-:Y:S01]  /*0f90*/  LOP3.LUT R162, R10, R9, R6, 0x96, !PT ;  /* 0x000000090aa27212 */ /* 0x000fe200078e9606 */
[----:B------:R-:W-:Y:S01]  /*0fa0*/  VIADD R9, R151, 0x96a522ad ;  /* 0x96a522ad97097836 */ /* 0x000fe20000000000 */
[----:B------:R-:W-:Y:S01]  /*0fb0*/  LOP3.LUT R6, R24, 0xffffff00, RZ, 0xc0, !PT ;  /* 0xffffff0018067812 */ /* 0x000fe200078ec0ff */
[----:B------:R-:W-:Y:S01]  /*0fc0*/  IMAD.HI.U32 R146, R144, -0x326172a9, RZ ;  /* 0xcd9e8d5790927827 */ /* 0x000fe200078e00ff */
[----:B------:R-:W-:-:S02]  /*0fd0*/  IADD3 R10, PT, PT, R150, -0x700cb87f, RZ ;  /* 0x8ff34781960a7810 */ /* 0x000fc40007ffe0ff */
[----:B------:R-:W-:Y:S01]  /*0fe0*/  PRMT R8, R67, 0x7632, R8 ;  /* 0x0000763243087816 */ /* 0x000fe20000000008 */
[----:B------:R-:W-:Y:S01]  /*0ff0*/  IMAD R45, R15, 0x8, R6 ;  /* 0x000000080f2d7824 */ /* 0x000fe200078e0206 */
[----:B------:R-:W-:Y:S01]  /*1000*/  LOP3.LUT R146, R10, R11, R146, 0x96, !PT ;  /* 0x0000000b0a927212 */ /* 0x000fe200078e9692 */
[----:B------:R-:W-:Y:S01]  /*1010*/  IMAD.HI.U32 R164, R162, -0x2daee0ad, RZ ;  /* 0xd2511f53a2a47827 */ /* 0x000fe200078e00ff */
[----:B------:R-:W-:Y:S02]  /*1020*/  PRMT R10, R66, 0x7632, R10 ;  /* 0x00007632420a7816 */ /* 0x000fe4000000000a */
[----:B------:R-:W-:Y:S01]  /*1030*/  I2FP.F32.U32 R47, R45 ;  /* 0x0000002d002f7245 */ /* 0x000fe20000201000 */
[----:B------:R-:W-:Y:S01]  /*1040*/  IMAD R6, R17, 0x8, R6 ;  /* 0x0000000811067824 */ /* 0x000fe200078e0206 */
[----:B------:R-:W-:Y:S01]  /*1050*/  LOP3.LUT R164, R9, R7, R164, 0x96, !PT ;  /* 0x0000000709a47212 */ /* 0x000fe200078e96a4 */
[----:B------:R-:W-:Y:S01]  /*1060*/  IMAD R144, R144, -0x326172a9, RZ ;  /* 0xcd9e8d5790907824 */ /* 0x000fe200078e02ff */
[----:B------:R-:W-:Y:S01]  /*1070*/  PRMT R7, R63, 0x7632, R7 ;  /* 0x000076323f077816 */ /* 0x000fe20000000007 */
[----:B------:R-:W-:Y:S01]  /*1080*/  IMAD R162, R162, -0x2daee0ad, RZ ;  /* 0xd2511f53a2a27824 */ /* 0x000fe200078e02ff */
[----:B------:R-:W0:Y:S01]  /*1090*/  MUFU.RCP R47, R47 ;  /* 0x0000002f002f7308 */ /* 0x000e220000001000 */
[----:B------:R-:W-:-:S02]  /*10a0*/  PRMT R9, R62, 0x7632, R9 ;  /* 0x000076323e097816 */ /* 0x000fc40000000009 */
[----:B------:R-:W-:Y:S02]  /*10b0*/  PRMT R11, R61, 0x7632, R11 ;  /* 0x000076323d0b7816 */ /* 0x000fe4000000000b */
[----:B------:R-:W-:Y:S02]  /*10c0*/  PRMT R14, R64, 0x7632, R14 ;  /* 0x00007632400e7816 */ /* 0x000fe4000000000e */
[----:B------:R-:W-:Y:S02]  /*10d0*/  PRMT R15, R75, 0x7632, R15 ;  /* 0x000076324b0f7816 */ /* 0x000fe4000000000f */
[----:B------:R-:W-:Y:S02]  /*10e0*/  PRMT R17, R74, 0x7632, R17 ;  /* 0x000076324a117816 */ /* 0x000fe40000000011 */
[----:B------:R-:W-:Y:S02]  /*10f0*/  PRMT R24, R91, 0x7632, R24 ;  /* 0x000076325b187816 */ /* 0x000fe40000000018 */
[----:B-1234-:R-:W-:-:S07]  /*1100*/  PRMT R45, R69, 0x7632, R45 ;  /* 0x00007632452d7816 */ /* 0x01efce000000002d */
.L_x_2431:
[----:B------:R-:W1:Y:S08]  /*1110*/  LDC.64 R104, c[0x0][0x3f0] ;  /* 0x0000fc00ff687b82 */ /* 0x000e700000000a00 */
[----:B------:R-:W2:Y:S01]  /*1120*/  LDC R185, c[0x0][0x388] ;  /* 0x0000e200ffb97b82 */ /* 0x000ea20000000800 */
[----:B-1----:R-:W-:-:S07]  /*1130*/  IMAD.WIDE R106, R4, 0x4, R104 ;  /* 0x00000004046a7825 */ /* 0x002fce00078e0268 */
[----:B------:R-:W1:Y:S01]  /*1140*/  LDC.64 R104, c[0x0][0x3f8] ;  /* 0x0000fe00ff687b82 */ /* 0x000e620000000a00 */
[----:B------:R-:W3:Y:S01]  /*1150*/  LDG.E R140, desc[UR6][R106.64] ;  /* 0x000000066a8c7981 */ /* 0x000ee2000c1e1900 */
[----:B-1----:R-:W-:-:S05]  /*1160*/  IMAD.WIDE R104, R4, 0x4, R104 ;  /* 0x0000000404687825 */ /* 0x002fca00078e0268 */
[----:B------:R1:W5:Y:S01]  /*1170*/  LDG.E R134, desc[UR6][R104.64] ;  /* 0x0000000668867981 */ /* 0x000362000c1e1900 */
[----:B------:R-:W-:Y:S01]  /*1180*/  ISETP.GE.U32.AND P1, PT, R0, 0x100, PT ;  /* 0x000001000000780c */ /* 0x000fe20003f26070 */
[----:B------:R-:W-:Y:S01]  /*1190*/  BSSY.RECONVERGENT B0, `(.L_x_2015) ;  /* 0x00006f9000007945 */ /* 0x000fe20003800200 */
[----:B------:R-:W-:Y:S01]  /*11a0*/  IMAD.MOV.U32 R187, RZ, RZ, RZ ;  /* 0x000000ffffbb7224 */ /* 0x000fe200078e00ff */
[----:B------:R-:W4:Y:S01]  /*11b0*/  S2R R136, SR_TID.X ;  /* 0x0000000000887919 */ /* 0x000f220000002100 */
[----:B---3--:R-:W-:-:S13]  /*11c0*/  ISETP.GE.AND P0, PT, R140, 0x1, PT ;  /* 0x000000018c00780c */ /* 0x008fda0003f06270 */
[----:B------:R-:W-:-:S04]  /*11d0*/  @P0 VIADD R132, R140, 0xffffffff ;  /* 0xffffffff8c840836 */ /* 0x000fc80000000000 */
[-C--:B--2---:R-:W-:Y:S02]  /*11e0*/  @P0 IMAD R138, R132, R185.reuse, RZ ;  /* 0x000000b9848a0224 */ /* 0x084fe400078e02ff */
[----:B------:R-:W-:-:S03]  /*11f0*/  IMAD R132, R4, R185, RZ ;  /* 0x000000b904847224 */ /* 0x000fc600078e02ff */
[----:B------:R-:W-:Y:S02]  /*1200*/  @P0 SHF.R.S32.HI R177, RZ, 0x1f, R138 ;  /* 0x0000001fffb10819 */ /* 0x000fe4000001148a */
[----:B------:R-:W-:Y:S02]  /*1210*/  SHF.R.S32.HI R107, RZ, 0x1f, R132 ;  /* 0x0000001fff6b7819 */ /* 0x000fe40000011484 */
[----:B------:R-:W-:Y:S02]  /*1220*/  @P0 LEA.HI R177, R177, R138, RZ, 0x3 ;  /* 0x0000008ab1b10211 */ /* 0x000fe400078f18ff */
[----:B------:R-:W-:Y:S02]  /*1230*/  LEA.HI R107, R107, R132, RZ, 0x3 ;  /* 0x000000846b6b7211 */ /* 0x000fe400078f18ff */
[-C--:B----4-:R-:W-:Y:S02]  /*1240*/  @P0 LEA.HI.SX32 R187, R177, R136.reuse, 0x1d ;  /* 0x00000088b1bb0211 */ /* 0x090fe400078feaff */
[----:B------:R-:W-:Y:S01]  /*1250*/  LEA.HI.SX32 R138, R107, R136, 0x1d ;  /* 0x000000886b8a7211 */ /* 0x000fe200078feaff */
[----:B-1----:R-:W-:Y:S06]  /*1260*/  @!P1 BRA `(.L_x_2016) ;  /* 0x0000006c00ac9947 */ /* 0x002fec0003800000 */
[----:B------:R-:W-:-:S04]  /*1270*/  UISETP.NE.U32.AND UP0, UPT, UR8, URZ, UPT ;  /* 0x000000ff0800728c */ /* 0x000fc8000bf05070 */
[----:B------:R-:W-:Y:S01]  /*1280*/  UISETP.NE.AND.EX UP0, UPT, UR9, URZ, UPT, UP0 ;  /* 0x000000ff0900728c */ /* 0x000fe2000bf05300 */
[----:B------:R-:W-:Y:S10]  /*1290*/  @!P0 BRA `(.L_x_2017) ;  /* 0x00000000000c8947 */ /* 0x000ff40003800000 */
[----:B------:R-:W1:Y:S02]  /*12a0*/  LDC.64 R52, c[0x0][0x390] ;  /* 0x0000e400ff347b82 */ /* 0x000e640000000a00 */
[----:B-1----:R-:W-:-:S06]  /*12b0*/  IMAD.WIDE.U32 R52, R187, 0x10, R52 ;  /* 0x00000010bb347825 */ /* 0x002fcc00078e0034 */
[----:B------:R-:W5:Y:S02]  /*12c0*/  LDG.E.128 R52, desc[UR6][R52.64] ;  /* 0x0000000634347981 */ /* 0x000f64000c1e1d00 */
.L_x_2017:
[----:B------:R-:W-:Y:S05]  /*12d0*/  BRA.U !UP0, `(.L_x_2018) ;  /* 0x0000003508f47547 */ /* 0x000fea000b800000 */
[----:B------:R-:W1:Y:S02]  /*12e0*/  LDC.64 R48, c[0x0][0x3a0] ;  /* 0x0000e800ff307b82 */ /* 0x000e640000000a00 */
[----:B-1----:R-:W-:-:S06]  /*12f0*/  IMAD.WIDE.U32 R48, R138, 0x10, R48 ;  /* 0x000000108a307825 */ /* 0x002fcc00078e0030 */
[----:B------:R-:W2:Y:S01]  /*1300*/  LDG.E.128 R48, desc[UR6][R48.64] ;  /* 0x0000000630307981 */ /* 0x000ea2000c1e1d00 */
[----:B------:R-:W-:-:S13]  /*1310*/  ISETP.GT.AND P2, PT, R140, RZ, PT ;  /* 0x000000ff8c00720c */ /* 0x000fda0003f44270 */
[----:B------:R-:W-:Y:S01]  /*1320*/  @!P2 MOV R104, R168 ;  /* 0x000000a80068a202 */ /* 0x000fe20000000f00 */
[----:B------:R-:W-:Y:S02]  /*1330*/  @!P2 IMAD.MOV.U32 R123, RZ, RZ, R162 ;  /* 0x000000ffff7ba224 */ /* 0x000fe400078e00a2 */
[----:B--2---:R-:W-:Y:S01]  /*1340*/  @!P2 IMAD.U32 R117, R48, 0x10000, RZ ;  /* 0x000100003075a824 */ /* 0x004fe200078e00ff */
[----:B------:R-:W-:Y:S06]  /*1350*/  @!P2 BRA `(.L_x_2019) ;  /* 0x0000000400a0a947 */ /* 0x000fec0003800000 */
        /* <DEDUP_REMOVED lines=16> */
.L_x_2022:
        /* <DEDUP_REMOVED lines=13> */
.L_x_2024:
[----:B0-----:R-:W-:Y:S05]  /*1530*/  BSYNC.RECONVERGENT B2 ;  /* 0x0000000000027941 */ /* 0x001fea0003800200 */
.L_x_2023:
        /* <DEDUP_REMOVED lines=32> */
[C---:B------:R-:W-:Y:S02]  /*1740*/  VIADD R107, R151.reuse, 0xa9066899 ;  /* 0xa9066899976b7836 */ /* 0x040fe40000000000 */
[----:B------:R-:W-:-:S03]  /*1750*/  VIADD R105, R151, 0x646e171e ;  /* 0x646e171e97697836 */ /* 0x000fc60000000000 */
[----:B------:R-:W-:Y:S01]  /*1760*/  LOP3.LUT R106, R107, R176, R119, 0x96, !PT ;  /* 0x000000b06b6a7212 */ /* 0x000fe200078e9677 */
[----:B------:R-:W-:-:S04]  /*1770*/  IMAD.WIDE.U32 R176, R177, -0x2daee0ad, RZ ;  /* 0xd2511f53b1b07825 */ /* 0x000fc800078e00ff */
[----:B------:R-:W-:Y:S01]  /*1780*/  IMAD.WIDE.U32 R106, R106, -0x326172a9, RZ ;  /* 0xcd9e8d576a6a7825 */ /* 0x000fe200078e00ff */
[----:B------:R-:W-:-:S04]  /*1790*/  LOP3.LUT R105, R105, R118, R177, 0x96, !PT ;  /* 0x0000007669697212 */ /* 0x000fc800078e96b1 */
[----:B------:R-:W-:Y:S01]  /*17a0*/  LOP3.LUT R118, R117, R104, R107, 0x96, !PT ;  /* 0x0000006875767212 */ /* 0x000fe200078e966b */
[----:B------:R-:W-:Y:S02]  /*17b0*/  VIADD R117, R151, 0x1fd5c5a3 ;  /* 0x1fd5c5a397757836 */ /* 0x000fe40000000000 */
[----:B------:R-:W-:-:S04]  /*17c0*/  IMAD.WIDE.U32 R104, R105, -0x326172a9, RZ ;  /* 0xcd9e8d5769687825 */ /* 0x000fc800078e00ff */
[----:B------:R-:W-:-:S04]  /*17d0*/  IMAD.WIDE.U32 R118, R118, -0x2daee0ad, RZ ;  /* 0xd2511f5376767825 */ /* 0x000fc800078e00ff */
[----:B------:R-:W-:Y:S01]  /*17e0*/  VIADD R107, R150, 0x5384540f ;  /* 0x5384540f966b7836 */ /* 0x000fe20000000000 */
        /* <DEDUP_REMOVED lines=18> */
.L_x_2021:
[----:B0-----:R-:W-:Y:S05]  /*1910*/  BSYNC.RECONVERGENT B1 ;  /* 0x0000000000017941 */ /* 0x001fea0003800200 */
.L_x_2020:
[----:B------:R-:W-:Y:S01]  /*1920*/  I2FP.F32.U32 R105, R105 ;  /* 0x0000006900697245 */ /* 0x000fe20000201000 */
[----:B------:R-:W-:Y:S01]  /*1930*/  IMAD.MOV.U32 R118, RZ, RZ, 0x2f800000 ;  /* 0x2f800000ff767424 */ /* 0x000fe200078e00ff */
[----:B-----5:R-:W-:Y:S01]  /*1940*/  SHF.L.U32 R106, R52, 0x10, RZ ;  /* 0x00000010346a7819 */ /* 0x020fe200000006ff */
[----:B------:R-:W-:Y:S02]  /*1950*/  IMAD.U32 R117, R92, 0x10000, RZ ;  /* 0x000100005c757824 */ /* 0x000fe400078e00ff */
[----:B------:R-:W-:Y:S02]  /*1960*/  FFMA.FTZ R105, R105, R118, 1.1641532182693481445e-10 ;  /* 0x2f00000069697423 */ /* 0x000fe40000010076 */
[----:B------:R-:W-:-:S03]  /*1970*/  FMUL.FTZ R106, R106, UR13 ;  /* 0x0000000d6a6a7c20 */ /* 0x000fc60008410000 */
[----:B------:R-:W-:Y:S01]  /*1980*/  FSETP.GTU.FTZ.AND P3, PT, R105, UR10, PT ;  /* 0x0000000a69007c0b */ /* 0x000fe2000bf7c000 */
[----:B------:R-:W-:Y:S01]  /*1990*/  FMUL.FTZ R106, R106, UR12 ;  /* 0x0000000c6a6a7c20 */ /* 0x000fe20008410000 */
[----:B------:R-:W-:Y:S02]  /*19a0*/  IMAD.U32 R105, R48, 0x10000, RZ ;  /* 0x0001000030697824 */ /* 0x000fe400078e00ff */
[----:B------:R-:W-:Y:S02]  /*19b0*/  SEL R118, RZ, 0x1, P3 ;  /* 0x00000001ff767807 */ /* 0x000fe40001800000 */
[----:B------:R-:W-:-:S05]  /*19c0*/  FSEL R106, R106, RZ, !P3 ;  /* 0x000000ff6a6a7208 */ /* 0x000fca0005800000 */
[----:B------:R-:W-:-:S07]  /*19d0*/  FFMA.FTZ R117, R106, R117, R105 ;  /* 0x000000756a757223 */ /* 0x000fce0000010069 */
.L_x_2019:
        /* <DEDUP_REMOVED lines=22> */
.L_x_2028:
        /* <DEDUP_REMOVED lines=13> */
.L_x_2030:
[----:B0-----:R-:W-:Y:S05]  /*1c10*/  BSYNC.RECONVERGENT B2 ;  /* 0x0000000000027941 */ /* 0x001fea0003800200 */
.L_x_2029:
        /* <DEDUP_REMOVED lines=28> */
[----:B------:R-:W-:-:S03]  /*1de0*/  IADD3 R107, PT, PT, R150, 0x1715609d, RZ ;  /* 0x1715609d966b7810 */ /* 0x000fc60007ffe0ff */
[----:B------:R-:W-:Y:S01]  /*1df0*/  IMAD.WIDE.U32 R120, R120, -0x2daee0ad, RZ ;  /* 0xd2511f5378787825 */ /* 0x000fe200078e00ff */
[----:B------:R-:W-:Y:S02]  /*1e00*/  LOP3.LUT R107, R107, R106, R105, 0x96, !PT ;  /* 0x0000006a6b6b7212 */ /* 0x000fe400078e9669 */
[----:B------:R-:W-:Y:S01]  /*1e10*/  IADD3 R105, PT, PT, R150, -0x4ab325aa, RZ ;  /* 0xb54cda5696697810 */ /* 0x000fe20007ffe0ff */
[----:B------:R-:W-:-:S05]  /*1e20*/  VIADD R119, R151, 0xa9066899 ;  /* 0xa906689997777836 */ /* 0x000fca0000000000 */
[----:B------:R-:W-:Y:S01]  /*1e30*/  LOP3.LUT R106, R119, R176, R121, 0x96, !PT ;  /* 0x000000b0776a7212 */ /* 0x000fe200078e9679 */
[----:B------:R-:W-:-:S04]  /*1e40*/  IMAD.WIDE.U32 R176, R107, -0x2daee0ad, RZ ;  /* 0xd2511f536bb07825 */ /* 0x000fc800078e00ff */
[----:B------:R-:W-:Y:S02]  /*1e50*/  VIADD R119, R151, 0x646e171e ;  /* 0x646e171e97777836 */ /* 0x000fe40000000000 */
[----:B------:R-:W-:-:S03]  /*1e60*/  IMAD.WIDE.U32 R106, R106, -0x326172a9, RZ ;  /* 0xcd9e8d576a6a7825 */ /* 0x000fc600078e00ff */
[----:B------:R-:W-:Y:S02]  /*1e70*/  LOP3.LUT R119, R119, R120, R177, 0x96, !PT ;  /* 0x0000007877777212 */ /* 0x000fe400078e96b1 */
[----:B------:R-:W-:Y:S01]  /*1e80*/  LOP3.LUT R120, R105, R104, R107, 0x96, !PT ;  /* 0x0000006869787212 */ /* 0x000fe200078e966b */
[----:B------:R-:W-:Y:S02]  /*1e90*/  VIADD R107, R150, 0x5384540f ;  /* 0x5384540f966b7836 */ /* 0x000fe40000000000 */
[----:B------:R-:W-:-:S04]  /*1ea0*/  IMAD.WIDE.U32 R104, R119, -0x326172a9, RZ ;  /* 0xcd9e8d5777687825 */ /* 0x000fc800078e00ff */
[----:B------:R-:W-:Y:S01]  /*1eb0*/  IMAD.WIDE.U32 R120, R120, -0x2daee0ad, RZ ;  /* 0xd2511f5378787825 */ /* 0x000fe200078e00ff */
[----:B------:R-:W-:-:S03]  /*1ec0*/  LOP3.LUT R107, R107, R106, R105, 0x96, !PT ;  /* 0x0000006a6b6b7212 */ /* 0x000fc600078e9669 */
[----:B------:R-:W-:Y:S02]  /*1ed0*/  VIADD R119, R151, 0x1fd5c5a3 ;  /* 0x1fd5c5a397777836 */ /* 0x000fe40000000000 */
[----:B------:R-:W-:Y:S02]  /*1ee0*/  VIADD R105, R150, 0xf1bbcdc8 ;  /* 0xf1bbcdc896697836 */ /* 0x000fe40000000000 */
[----:B------:R-:W-:Y:S01]  /*1ef0*/  IMAD.WIDE.U32 R106, R107, -0x2daee0ad, RZ ;  /* 0xd2511f536b6a7825 */ /* 0x000fe200078e00ff */
[----:B------:R-:W-:Y:S02]  /*1f00*/  LOP3.LUT R176, R119, R176, R121, 0x96, !PT ;  /* 0x000000b077b07212 */ /* 0x000fe400078e9679 */
        /* <DEDUP_REMOVED lines=12> */
[----:B------:R-:W-:Y:S01]  /*1fd0*/  MOV R106, R123 ;  /* 0x0000007b006a7202 */ /* 0x000fe20000000f00 */
[----:B------:R-:W-:-:S07]  /*1fe0*/  IMAD.MOV.U32 R105, RZ, RZ, RZ ;  /* 0x000000ffff697224 */ /* 0x000fce00078e00ff */
.L_x_2027:
[----:B0-----:R-:W-:Y:S05]  /*1ff0*/  BSYNC.RECONVERGENT B1 ;  /* 0x0000000000017941 */ /* 0x001fea0003800200 */
.L_x_2026:
        /* <DEDUP_REMOVED lines=9> */
[----:B------:R-:W-:Y:S01]  /*2090*/  FMUL.FTZ R107, R107, UR12 ;  /* 0x0000000c6b6b7c20 */ /* 0x000fe20008410000 */
[----:B------:R-:W-:-:S02]  /*20a0*/  IMAD.U32 R104, R115, 0x10000, RZ ;  /* 0x0001000073687824 */ /* 0x000fc400078e00ff */
[----:B------:R-:W-:Y:S02]  /*20b0*/  SEL R120, RZ, 0x1, P3 ;  /* 0x00000001ff787807 */ /* 0x000fe40001800000 */
[----:B------:R-:W-:-:S05]  /*20c0*/  FSEL R107, R107, RZ, !P3 ;  /* 0x000000ff6b6b7208 */ /* 0x000fca0005800000 */
[----:B------:R-:W-:-:S07]  /*20d0*/  FFMA.FTZ R119, R107, R104, R106 ;  /* 0x000000686b777223 */ /* 0x000fce000001006a */
.L_x_2025:
[----:B------:R-:W-:Y:S01]  /*20e0*/  F2FP.BF16.F32.PACK_AB R148, RZ, R119 ;  /* 0x00000077ff94723e */ /* 0x000fe200000010ff */
[----:B------:R-:W-:Y:S01]  /*20f0*/  @!P2 IMAD.MOV.U32 R104, RZ, RZ, R105 ;  /* 0x000000ffff68a224 */ /* 0x000fe200078e0069 */
[----:B------:R-:W-:Y:S01]  /*2100*/  @!P2 SHF.L.U32 R121, R49, 0x10, RZ ;  /* 0x000000103179a819 */ /* 0x000fe200000006ff */
[----:B------:R-:W-:Y:S01]  /*2110*/  @!P2 IMAD.MOV.U32 R127, RZ, RZ, R125 ;  /* 0x000000ffff7fa224 */ /* 0x000fe200078e007d */
        /* <DEDUP_REMOVED lines=17> */
.L_x_2034:
        /* <DEDUP_REMOVED lines=13> */
.L_x_2036:
[----:B0-----:R-:W-:Y:S05]  /*2300*/  BSYNC.RECONVERGENT B2 ;  /* 0x0000000000027941 */ /* 0x001fea0003800200 */
.L_x_2035:
        /* <DEDUP_REMOVED lines=61> */
.L_x_2033:
[----:B0-----:R-:W-:Y:S05]  /*26e0*/  BSYNC.RECONVERGENT B1 ;  /* 0x0000000000017941 */ /* 0x001fea0003800200 */
.L_x_2032:
        /* <DEDUP_REMOVED lines=12> */
.L_x_2031:
        /* <DEDUP_REMOVED lines=22> */
.L_x_2040:
        /* <DEDUP_REMOVED lines=13> */
.L_x_2042:
[----:B0-----:R-:W-:Y:S05]  /*29e0*/  BSYNC.RECONVERGENT B2 ;  /* 0x0000000000027941 */ /* 0x001fea0003800200 */
.L_x_2041:
        /* <DEDUP_REMOVED lines=61> */
.L_x_2039:
[----:B0-----:R-:W-:Y:S05]  /*2dc0*/  BSYNC.RECONVERGENT B1 ;  /* 0x0000000000017941 */ /* 0x001fea0003800200 */
.L_x_2038:
        /* <DEDUP_REMOVED lines=14> */
.L_x_2037:
        /* <DEDUP_REMOVED lines=21> */
.L_x_2046:
        /* <DEDUP_REMOVED lines=13> */
.L_x_2048:
[----:B0-----:R-:W-:Y:S05]  /*30d0*/  BSYNC.RECONVERGENT B2 ;  /* 0x0000000000027941 */ /* 0x001fea0003800200 */
.L_x_2047:
        /* <DEDUP_REMOVED lines=61> */
.L_x_2045:
[----:B0-----:R-:W-:Y:S05]  /*34b0*/  BSYNC.RECONVERGENT B1 ;  /* 0x0000000000017941 */ /* 0x001fea0003800200 */
.L_x_2044:
        /* <DEDUP_REMOVED lines=12> */
.L_x_2043:
        /* <DEDUP_REMOVED lines=22> */
.L_x_2052:
        /* <DEDUP_REMOVED lines=13> */
.L_x_2054:
[----:B0-----:R-:W-:Y:S05]  /*37b0*/  BSYNC.RECONVERGENT B2 ;  /* 0x0000000000027941 */ /* 0x001fea0003800200 */
.L_x_2053:
        /* <DEDUP_REMOVED lines=61> */
.L_x_2051:
[----:B0-----:R-:W-:Y:S05]  /*3b90*/  BSYNC.RECONVERGENT B1 ;  /* 0x0000000000017941 */ /* 0x001fea0003800200 */
.L_x_2050:
        /* <DEDUP_REMOVED lines=14> */
.L_x_2049:
        /* <DEDUP_REMOVED lines=21> */
.L_x_2058:
        /* <DEDUP_REMOVED lines=13> */
.L_x_2060:
[----:B0-----:R-:W-:Y:S05]  /*3ea0*/  BSYNC.RECONVERGENT B2 ;  /* 0x0000000000027941 */ /* 0x001fea0003800200 */
.L_x_2059:
        /* <DEDUP_REMOVED lines=61> */
.L_x_2057:
[----:B0-----:R-:W-:Y:S05]  /*4280*/  BSYNC.RECONVERGENT B1 ;  /* 0x0000000000017941 */ /* 0x001fea0003800200 */
.L_x_2056:
        /* <DEDUP_REMOVED lines=12> */
.L_x_2055:
        /* <DEDUP_REMOVED lines=22> */
.L_x_2064:
        /* <DEDUP_REMOVED lines=13> */
.L_x_2066:
[----:B0-----:R-:W-:Y:S05]  /*4580*/  BSYNC.RECONVERGENT B2 ;  /* 0x0000000000027941 */ /* 0x001fea0003800200 */
.L_x_2065:
        /* <DEDUP_REMOVED lines=61> */
.L_x_2063:
[----:B0-----:R-:W-:Y:S05]  /*4960*/  BSYNC.RECONVERGENT B1 ;  /* 0x0000000000017941 */ /* 0x001fea0003800200 */
.L_x_2062:
[----:B-----5:R-:W-:Y:S01]  /*4970*/  PRMT R106, R55, 0x7632, R106 ;  /* 0x00007632376a7816 */ /* 0x020fe2000000006a */
[----:B------:R-:W-:Y:S01]  /*4980*/  IMAD.U32 R131, R112, 0x10000, RZ ;  /* 0x0001000070837824 */ /* 0x000fe200078e00ff */
[----:B------:R-:W-:Y:S01]  /*4990*/  I2FP.F32.U32 R104, R105 ;  /* 0x0000006900687245 */ /* 0x000fe20000201000 */
[----:B------:R-:W-:Y:S01]  /*49a0*/  IMAD.MOV.U32 R105, RZ, RZ, 0x2f800000 ;  /* 0x2f800000ff697424 */ /* 0x000fe200078e00ff */
[----:B------:R-:W-:-:S03]  /*49b0*/  SHF.L.U32 R106, R106, 0x10, RZ ;  /* 0x000000106a6a7819 */ /* 0x000fc600000006ff */
        /* <DEDUP_REMOVED lines=8> */
[----:B------:R-:W-:-:S07]  /*4a40*/  FFMA.FTZ R131, R106, R131, R105 ;  /* 0x000000836a837223 */ /* 0x000fce0000010069 */
.L_x_2061:
[----:B------:R-:W-:Y:S02]  /*4a50*/  F2FP.BF16.F32.PACK_AB R107, RZ, R131 ;  /* 0x00000083ff6b723e */ /* 0x000fe400000010ff */
[----:B------:R-:W-:Y:S02]  /*4a60*/  PRMT R106, R158, 0x5410, R160 ;  /* 0x000054109e6a7816 */ /* 0x000fe400000000a0 */
[----:B------:R-:W-:Y:S02]  /*4a70*/  PRMT R105, R154, 0x5410, R156 ;  /* 0x000054109a697816 */ /* 0x000fe4000000009c */
[----:B------:R-:W-:Y:S02]  /*4a80*/  PRMT R104, R152, 0x5410, R148 ;  /* 0x0000541098687816 */ /* 0x000fe40000000094 */
[----:B------:R-:W-:Y:S01]  /*4a90*/  PRMT R107, R162, 0x5410, R107 ;  /* 0x00005410a26b7816 */ /* 0x000fe2000000006b */
[----:B------:R-:W-:Y:S06]  /*4aa0*/  BRA `(.L_x_2067) ;  /* 0x0000003400307947 */ /* 0x000fec0003800000 */
.L_x_2018:
[----:B------:R-:W-:Y:S02]  /*4ab0*/  HFMA2 R117, -RZ, RZ, 0, 0 ;  /* 0x00000000ff757431 */ /* 0x000fe400000001ff */
[----:B------:R-:W-:Y:S02]  /*4ac0*/  IMAD.MOV.U32 R104, RZ, RZ, R168 ;  /* 0x000000ffff687224 */ /* 0x000fe400078e00a8 */
[----:B------:R-:W-:Y:S01]  /*4ad0*/  IMAD.MOV.U32 R132, RZ, RZ, R162 ;  /* 0x000000ffff847224 */ /* 0x000fe200078e00a2 */
        /* <DEDUP_REMOVED lines=17> */
.L_x_2071:
        /* <DEDUP_REMOVED lines=13> */
.L_x_2073:
[----:B0-----:R-:W-:Y:S05]  /*4cc0*/  BSYNC.RECONVERGENT B2 ;  /* 0x0000000000027941 */ /* 0x001fea0003800200 */
.L_x_2072:
        /* <DEDUP_REMOVED lines=61> */
.L_x_2070:
[----:B0-----:R-:W-:Y:S05]  /*50a0*/  BSYNC.RECONVERGENT B1 ;  /* 0x0000000000017941 */ /* 0x001fea0003800200 */
.L_x_2069:
        /* <DEDUP_REMOVED lines=10> */
[----:B------:R-:W-:-:S07]  /*5150*/  FMUL.FTZ R117, R117, R106 ;  /* 0x0000006a75757220 */ /* 0x000fce0000410000 */
.L_x_2068:
        /* <DEDUP_REMOVED lines=17> */
.L_x_2077:
        /* <DEDUP_REMOVED lines=13> */
.L_x_2079:
[----:B0-----:R-:W-:Y:S05]  /*5340*/  BSYNC.RECONVERGENT B2 ;  /* 0x0000000000027941 */ /* 0x001fea0003800200 */
.L_x_2078:
        /* <DEDUP_REMOVED lines=37> */
[----:B------:R-:W-:-:S04]  /*55a0*/  LOP3.LUT R119, R119, R120, R177, 0x96, !PT ;  /* 0x0000007877777212 */ /* 0x000fc800078e96b1 */
[----:B------:R-:W-:Y:S01]  /*55b0*/  LOP3.LUT R120, R105, R104, R107, 0x96, !PT ;  /* 0x0000006869787212 */ /* 0x000fe200078e966b */
[----:B------:R-:W-:Y:S01]  /*55c0*/  IMAD.WIDE.U32 R104, R119, -0x326172a9, RZ ;  /* 0xcd9e8d5777687825 */ /* 0x000fe200078e00ff */
[----:B------:R-:W-:-:S03]  /*55d0*/  IADD3 R119, PT, PT, R151, 0x1fd5c5a3, RZ ;  /* 0x1fd5c5a397777810 */ /* 0x000fc60007ffe0ff */
        /* <DEDUP_REMOVED lines=20> */
.L_x_2076:
[----:B0-----:R-:W-:Y:S05]  /*5720*/  BSYNC.RECONVERGENT B1 ;  /* 0x0000000000017941 */ /* 0x001fea0003800200 */
.L_x_2075:
[----:B-----5:R-:W-:Y:S01]  /*5730*/  PRMT R107, R52, 0x7632, R107 ;  /* 0x00007632346b7816 */ /* 0x020fe2000000006b */
[----:B------:R-:W-:Y:S01]  /*5740*/  HFMA2 R119, -RZ, RZ, 0.1171875, 0 ;  /* 0x2f800000ff777431 */ /* 0x000fe200000001ff */
[----:B------:R-:W-:-:S03]  /*5750*/  I2FP.F32.U32 R104, R106 ;  /* 0x0000006a00687245 */ /* 0x000fc60000201000 */
        /* <DEDUP_REMOVED lines=8> */
[----:B------:R-:W-:-:S07]  /*57e0*/  FMUL.FTZ R119, R107, R104 ;  /* 0x000000686b777220 */ /* 0x000fce0000410000 */
.L_x_2074:
        /* <DEDUP_REMOVED lines=17> */
.L_x_2083:
        /* <DEDUP_REMOVED lines=13> */
.L_x_2085:
[----:B0-----:R-:W-:Y:S05]  /*59d0*/  BSYNC.RECONVERGENT B2 ;  /* 0x0000000000027941 */ /* 0x001fea0003800200 */
.L_x_2084:
        /* <DEDUP_REMOVED lines=44> */
[----:B------:R-:W-:Y:S02]  /*5ca0*/  VIADD R121, R151, 0x1fd5c5a3 ;  /* 0x1fd5c5a397797836 */ /* 0x000fe40000000000 */
[----:B------:R-:W-:-:S03]  /*5cb0*/  IMAD.WIDE.U32 R106, R107, -0x2daee0ad, RZ ;  /* 0xd2511f536b6a7825 */ /* 0x000fc600078e00ff */
[----:B------:R-:W-:Y:S01]  /*5cc0*/  LOP3.LUT R176, R121, R176, R123, 0x96, !PT ;  /* 0x000000b079b07212 */ /* 0x000fe200078e967b */
[----:B------:R-:W-:-:S04]  /*5cd0*/  VIADD R121, R151, 0xdb3d7428 ;  /* 0xdb3d742897797836 */ /* 0x000fc80000000000 */
[----:B------:R-:W-:Y:S01]  /*5ce0*/  IMAD.WIDE.U32 R176, R176, -0x326172a9, RZ ;  /* 0xcd9e8d57b0b07825 */ /* 0x000fe200078e00ff */
[----:B------:R-:W-:-:S03]  /*5cf0*/  LOP3.LUT R122, R121, R122, R107, 0x96, !PT ;  /* 0x0000007a797a7212 */ /* 0x000fc600078e966b */
[----:B------:R-:W-:Y:S01]  /*5d00*/  VIADD R121, R151, 0x96a522ad ;  /* 0x96a522ad97797836 */ /* 0x000fe20000000000 */
[----:B------:R-:W-:Y:S01]  /*5d10*/  LOP3.LUT R105, R105, R104, R177, 0x96, !PT ;  /* 0x0000006869697212 */ /* 0x000fe200078e96b1 */
[----:B------:R-:W-:-:S04]  /*5d20*/  IMAD.WIDE.U32 R122, R122, -0x326172a9, RZ ;  /* 0xcd9e8d577a7a7825 */ /* 0x000fc800078e00ff */
[----:B------:R-:W-:Y:S01]  /*5d30*/  IMAD.WIDE.U32 R104, R105, -0x2daee0ad, RZ ;  /* 0xd2511f5369687825 */ /* 0x000fe200078e00ff */
[----:B------:R-:W-:-:S03]  /*5d40*/  MOV R144, R122 ;  /* 0x0000007a00907202 */ /* 0x000fc60000000f00 */
[----:B------:R-:W-:Y:S01]  /*5d50*/  VIADD R107, R150, 0x8ff34781 ;  /* 0x8ff34781966b7836 */ /* 0x000fe20000000000 */
[----:B------:R-:W-:Y:S01]  /*5d60*/  LOP3.LUT R164, R121, R106, R105, 0x96, !PT ;  /* 0x0000006a79a47212 */ /* 0x000fe200078e9669 */
[----:B------:R-:W-:Y:S02]  /*5d70*/  IMAD.MOV.U32 R106, RZ, RZ, R132 ;  /* 0x000000ffff6a7224 */ /* 0x000fe400078e0084 */
[----:B------:R-:W-:Y:S02]  /*5d80*/  IMAD.MOV.U32 R132, RZ, RZ, R104 ;  /* 0x000000ffff847224 */ /* 0x000fe400078e0068 */
[----:B------:R-:W-:Y:S01]  /*5d90*/  HFMA2 R104, -RZ, RZ, 0, 0 ;  /* 0x00000000ff687431 */ /* 0x000fe200000001ff */
[----:B------:R-:W-:-:S07]  /*5da0*/  LOP3.LUT R146, R107, R176, R123, 0x96, !PT ;  /* 0x000000b06b927212 */ /* 0x000fce00078e967b */
.L_x_2082:
[----:B0-----:R-:W-:Y:S05]  /*5db0*/  BSYNC.RECONVERGENT B1 ;  /* 0x0000000000017941 */ /* 0x001fea0003800200 */
.L_x_2081:
        /* <DEDUP_REMOVED lines=10> */
[----:B------:R-:W-:-:S07]  /*5e60*/  FMUL.FTZ R121, R121, R106 ;  /* 0x0000006a79797220 */ /* 0x000fce0000410000 */
.L_x_2080:
[----:B------:R-:W-:Y:S01]  /*5e70*/  F2FP.BF16.F32.PACK_AB R154, RZ, R121 ;  /* 0x00000079ff9a723e */ /* 0x000fe200000010ff */
[----:B------:R-:W-:Y:S02]  /*5e80*/  IMAD.MOV.U32 R123, RZ, RZ, RZ ;  /* 0x000000ffff7b7224 */ /* 0x000fe400078e00ff */
[----:B------:R-:W-:Y:S01]  /*5e90*/  IMAD.MOV.U32 R105, RZ, RZ, R104 ;  /* 0x000000ffff697224 */ /* 0x000fe200078e0068 */
        /* <DEDUP_REMOVED lines=14> */
.L_x_2089:
        /* <DEDUP_REMOVED lines=13> */
.L_x_2091:
[----:B0-----:R-:W-:Y:S05]  /*6050*/  BSYNC.RECONVERGENT B2 ;  /* 0x0000000000027941 */ /* 0x001fea0003800200 */
.L_x_2090:
        /* <DEDUP_REMOVED lines=61> */
.L_x_2088:
[----:B0-----:R-:W-:Y:S05]  /*6430*/  BSYNC.RECONVERGENT B1 ;  /* 0x0000000000017941 */ /* 0x001fea0003800200 */
.L_x_2087:
[----:B-----5:R-:W-:Y:S01]  /*6440*/  PRMT R107, R53, 0x7632, R107 ;  /* 0x00007632356b7816 */ /* 0x020fe2000000006b */
[----:B------:R-:W-:Y:S01]  /*6450*/  IMAD.MOV.U32 R123, RZ, RZ, 0x2f800000 ;  /* 0x2f800000ff7b7424 */ /* 0x000fe200078e00ff */
[----:B------:R-:W-:Y:S02]  /*6460*/  I2FP.F32.U32 R104, R106 ;  /* 0x0000006a00687245 */ /* 0x000fe40000201000 */
[----:B------:R-:W-:-:S03]  /*6470*/  SHF.L.U32 R107, R107, 0x10, RZ ;  /* 0x000000106b6b7819 */ /* 0x000fc600000006ff */
        /* <DEDUP_REMOVED lines=8> */
.L_x_2086:
        /* <DEDUP_REMOVED lines=17> */
.L_x_2095:
        /* <DEDUP_REMOVED lines=13> */
.L_x_2097:
[----:B0-----:R-:W-:Y:S05]  /*66e0*/  BSYNC.RECONVERGENT B2 ;  /* 0x0000000000027941 */ /* 0x001fea0003800200 */
.L_x_2096:
        /* <DEDUP_REMOVED lines=61> */
.L_x_2094:
[----:B0-----:R-:W-:Y:S05]  /*6ac0*/  BSYNC.RECONVERGENT B1 ;  /* 0x0000000000017941 */ /* 0x001fea0003800200 */
.L_x_2093:
        /* <DEDUP_REMOVED lines=10> */
[----:B------:R-:W-:-:S07]  /*6b70*/  FMUL.FTZ R125, R125, R106 ;  /* 0x0000006a7d7d7220 */ /* 0x000fce0000410000 */
.L_x_2092:
        /* <DEDUP_REMOVED lines=17> */
.L_x_2101:
        /* <DEDUP_REMOVED lines=13> */
.L_x_2103:
[----:B0-----:R-:W-:Y:S05]  /*6d60*/  BSYNC.RECONVERGENT B2 ;  /* 0x0000000000027941 */ /* 0x001fea0003800200 */
.L_x_2102:
        /* <DEDUP_REMOVED lines=57> */
[----:B------:R-:W-:Y:S02]  /*7100*/  HFMA2 R105, -RZ, RZ, 0, 0 ;  /* 0x00000000ff697431 */ /* 0x000fe400000001ff */
[----:B------:R-:W-:Y:S01]  /*7110*/  IMAD.MOV.U32 R106, RZ, RZ, R132 ;  /* 0x000000ffff6a7224 */ /* 0x000fe200078e0084 */
[----:B------:R-:W-:Y:S01]  /*7120*/  LOP3.LUT R146, R107, R176, R129, 0x96, !PT ;  /* 0x000000b06b927212 */ /* 0x000fe200078e9681 */
[----:B------:R-:W-:-:S07]  /*7130*/  IMAD.MOV.U32 R132, RZ, RZ, R104 ;  /* 0x000000ffff847224 */ /* 0x000fce00078e0068 */
.L_x_2100:
[----:B0-----:R-:W-:Y:S05]  /*7140*/  BSYNC.RECONVERGENT B1 ;  /* 0x0000000000017941 */ /* 0x001fea0003800200 */
.L_x_2099:
[----:B-----5:R-:W-:Y:S01]  /*7150*/  PRMT R107, R54, 0x7632, R107 ;  /* 0x00007632366b7816 */ /* 0x020fe2000000006b */
[----:B------:R-:W-:Y:S01]  /*7160*/  IMAD.MOV.U32 R127, RZ, RZ, 0x2f800000 ;  /* 0x2f800000ff7f7424 */ /* 0x000fe200078e00ff */
[----:B------:R-:W-:-:S03]  /*7170*/  I2FP.F32.U32 R104, R106 ;  /* 0x0000006a00687245 */ /* 0x000fc60000201000 */
[----:B------:R-:W-:Y:S02]  /*7180*/  IMAD.U32 R107, R107, 0x10000, RZ ;  /* 0x000100006b6b7824 */ /* 0x000fe400078e00ff */
[----:B------:R-:W-:Y:S02]  /*7190*/  FFMA.FTZ R104, R104, R127, 1.1641532182693481445e-10 ;  /* 0x2f00000068687423 */ /* 0x000fe4000001007f */
[----:B------:R-:W-:-:S03]  /*71a0*/  FMUL.FTZ R107, R107, UR13 ;  /* 0x0000000d6b6b7c20 */ /* 0x000fc60008410000 */
[----:B------:R-:W-:Y:S01]  /*71b0*/  FSETP.GTU.FTZ.AND P2, PT, R104, UR10, PT ;  /* 0x0000000a68007c0b */ /* 0x000fe2000bf5c000 */
[----:B------:R-:W-:Y:S01]  /*71c0*/  FMUL.FTZ R107, R107, UR12 ;  /* 0x0000000c6b6b7c20 */ /* 0x000fe20008410000 */
[----:B------:R-:W-:Y:S02]  /*71d0*/  SHF.L.U32 R104, R113, 0x10, RZ ;  /* 0x0000001071687819 */ /* 0x000fe400000006ff */
[----:B------:R-:W-:Y:S02]  /*71e0*/  SEL R128, RZ, 0x1, P2 ;  /* 0x00000001ff807807 */ /* 0x000fe40001000000 */
[----:B------:R-:W-:-:S05]  /*71f0*/  FSEL R107, R107, RZ, !P2 ;  /* 0x000000ff6b6b7208 */ /* 0x000fca0005000000 */
[----:B------:R-:W-:-:S07]  /*7200*/  FMUL.FTZ R127, R107, R104 ;  /* 0x000000686b7f7220 */ /* 0x000fce0000410000 */
.L_x_2098:
        /* <DEDUP_REMOVED lines=17> */
.L_x_2107:
        /* <DEDUP_REMOVED lines=13> */
.L_x_2109:
[----:B0-----:R-:W-:Y:S05]  /*73f0*/  BSYNC.RECONVERGENT B2 ;  /* 0x0000000000027941 */ /* 0x001fea0003800200 */
.L_x_2108:
        /* <DEDUP_REMOVED lines=61> */
.L_x_2106:
[----:B0-----:R-:W-:Y:S05]  /*77d0*/  BSYNC.RECONVERGENT B1 ;  /* 0x0000000000017941 */ /* 0x001fea0003800200 */
.L_x_2105:
        /* <DEDUP_REMOVED lines=11> */
.L_x_2104:
        /* <DEDUP_REMOVED lines=17> */
.L_x_2113:
        /* <DEDUP_REMOVED lines=13> */
.L_x_2115:
[----:B0-----:R-:W-:Y:S05]  /*7a70*/  BSYNC.RECONVERGENT B2 ;  /* 0x0000000000027941 */ /* 0x001fea0003800200 */
.L_x_2114:
        /* <DEDUP_REMOVED lines=61> */
.L_x_2112:
[----:B0-----:R-:W-:Y:S05]  /*7e50*/  BSYNC.RECONVERGENT B1 ;  /* 0x0000000000017941 */ /* 0x001fea0003800200 */
.L_x_2111:
[----:B-----5:R-:W-:Y:S01]  /*7e60*/  PRMT R106, R55, 0x7632, R106 ;  /* 0x00007632376a7816 */ /* 0x020fe2000000006a */
[----:B------:R-:W-:Y:S01]  /*7e70*/  IMAD.U32 R131, R112, 0x10000, RZ ;  /* 0x0001000070837824 */ /* 0x000fe200078e00ff */
[----:B------:R-:W-:Y:S01]  /*7e80*/  I2FP.F32.U32 R104, R105 ;  /* 0x0000006900687245 */ /* 0x000fe20000201000 */
[----:B------:R-:W-:Y:S02]  /*7e90*/  HFMA2 R105, -RZ, RZ, 0.1171875, 0 ;  /* 0x2f800000ff697431 */ /* 0x000fe400000001ff */
[----:B------:R-:W-:-:S03]  /*7ea0*/  IMAD.U32 R106, R106, 0x10000, RZ ;  /* 0x000100006a6a7824 */ /* 0x000fc600078e00ff */
[----:B------:R-:W-:Y:S01]  /*7eb0*/  FFMA.FTZ R104, R104, R105, 1.1641532182693481445e-10 ;  /* 0x2f00000068687423 */ /* 0x000fe20000010069 */
[----:B------:R-:W-:-:S04]  /*7ec0*/  FMUL.FTZ R106, R106, UR13 ;  /* 0x0000000d6a6a7c20 */ /* 0x000fc80008410000 */
[----:B------:R-:W-:Y:S01]  /*7ed0*/  FMUL.FTZ R106, R106, UR12 ;  /* 0x0000000c6a6a7c20 */ /* 0x000fe20008410000 */
[----:B------:R-:W-:-:S04]  /*7ee0*/  FSETP.GTU.FTZ.AND P2, PT, R104, UR10, PT ;  /* 0x0000000a68007c0b */ /* 0x000fc8000bf5c000 */
[----:B------:R-:W-:Y:S02]  /*7ef0*/  FSEL R106, R106, RZ, !P2 ;  /* 0x000000ff6a6a7208 */ /* 0x000fe40005000000 */
[----:B------:R-:W-:-:S03]  /*7f00*/  SEL R142, RZ, 0x1, P2 ;  /* 0x00000001ff8e7807 */ /* 0x000fc60001000000 */
[----:B------:R-:W-:-:S07]  /*7f10*/  FMUL.FTZ R131, R106, R131 ;  /* 0x000000836a837220 */ /* 0x000fce0000410000 */
.L_x_2110:
[----:B------:R-:W-:Y:S02]  /*7f20*/  F2FP.BF16.F32.PACK_AB R107, RZ, R131 ;  /* 0x00000083ff6b723e */ /* 0x000fe400000010ff */
[----:B------:R-:W-:Y:S02]  /*7f30*/  PRMT R106, R158, 0x5410, R160 ;  /* 0x000054109e6a7816 */ /* 0x000fe400000000a0 */
[----:B------:R-:W-:Y:S02]  /*7f40*/  PRMT R105, R154, 0x5410, R156 ;  /* 0x000054109a697816 */ /* 0x000fe4000000009c */
[----:B------:R-:W-:Y:S02]  /*7f50*/  PRMT R104, R152, 0x5410, R148 ;  /* 0x0000541098687816 */ /* 0x000fe40000000094 */
[----:B------:R-:W-:-:S07]  /*7f60*/  PRMT R107, R162, 0x5410, R107 ;  /* 0x00005410a26b7816 */ /* 0x000fce000000006b */
.L_x_2067:
[----:B------:R-:W1:Y:S01]  /*7f70*/  LDC.64 R176, c[0x0][0x3a8] ;  /* 0x0000ea00ffb07b82 */ /* 0x000e620000000a00 */
[----:B------:R-:W-:Y:S01]  /*7f80*/  MOV R162, R132 ;  /* 0x0000008400a27202 */ /* 0x000fe20000000f00 */
[----:B-1----:R-:W-:-:S05]  /*7f90*/  IMAD.WIDE.U32 R176, R138, 0x10, R176 ;  /* 0x000000108ab07825 */ /* 0x002fca00078e00b0 */
[----:B------:R1:W-:Y:S01]  /*7fa0*/  STG.E.128 desc[UR6][R176.64], R104 ;  /* 0x00000068b0007986 */ /* 0x0003e2000c101d06 */
[----:B------:R-:W-:Y:S05]  /*7fb0*/  @!P0 BRA `(.L_x_2116) ;  /* 0x0000000000508947 */ /* 0x000fea0003800000 */
[----:B-1----:R-:W-:Y:S01]  /*7fc0*/  IMAD.U32 R107, R130, 0x10000, RZ ;  /* 0x00010000826b7824 */ /* 0x002fe200078e00ff */
[----:B------:R-:W1:Y:S01]  /*7fd0*/  LDC.64 R104, c[0x0][0x3b0] ;  /* 0x0000ec00ff687b82 */ /* 0x000e620000000a00 */
        /* <DEDUP_REMOVED lines=13> */
[----:B-1----:R-:W-:Y:S01]  /*80b0*/  IMAD.WIDE.U32 R104, R187, 0x8, R104 ;  /* 0x00000008bb687825 */ /* 0x002fe200078e0068 */
[----:B------:R-:W-:Y:S02]  /*80c0*/  LOP3.LUT R191, R106, R178, R176, 0xfe, !PT ;  /* 0x000000b26abf7212 */ /* 0x000fe400078efeb0 */
[----:B------:R-:W-:Y:S02]  /*80d0*/  LOP3.LUT R107, R177, R107, RZ, 0xfc, !PT ;  /* 0x0000006bb16b7212 */ /* 0x000fe400078efcff */
[----:B------:R-:W-:-:S05]  /*80e0*/  LOP3.LUT R106, R191, 0xff, R118, 0xf8, !PT ;  /* 0x000000ffbf6a7812 */ /* 0x000fca00078ef876 */
[----:B------:R2:W-:Y:S02]  /*80f0*/  STG.E.64 desc[UR6][R104.64], R106 ;  /* 0x0000006a68007986 */ /* 0x0005e4000c101b06 */
.L_x_2116:
[----:B------:R-:W-:Y:S01]  /*8100*/  VIADD R138, R138, 0x100 ;  /* 0x000001008a8a7836 */ /* 0x000fe20000000000 */
[----:B------:R-:W-:-:S07]  /*8110*/  IADD3 R187, PT, PT, R187, 0x100, RZ ;  /* 0x00000100bbbb7810 */ /* 0x000fce0007ffe0ff */
.L_x_2016:
[----:B0-----:R-:W-:Y:S05]  /*8120*/  BSYNC.RECONVERGENT B0 ;  /* 0x0000000000007941 */ /* 0x001fea0003800200 */
.L_x_2015:
[----:B------:R-:W-:Y:S01]  /*8130*/  ISETP.GE.U32.AND P2, PT, R0, 0x200, PT ;  /* 0x000002000000780c */ /* 0x000fe20003f46070 */
[----:B------:R-:W-:Y:S03]  /*8140*/  BSSY.RECONVERGENT B0, `(.L_x_2117) ;  /* 0x00006df000007945 */ /* 0x000fe60003800200 */
[----:B------:R-:W-:-:S09]  /*8150*/  P2R R132, PR, RZ, 0x4 ;  /* 0x00000004ff847803 */ /* 0x000fd20000000000 */
[----:B------:R-:W-:Y:S05]  /*8160*/  @!P2 BRA `(.L_x_2118) ;  /* 0x0000006c0070a947 */ /* 0x000fea0003800000 */
[----:B------:R-:W-:Y:S01]  /*8170*/  ISETP.NE.U32.AND P2, PT, RZ, UR8, PT ;  /* 0x00000008ff007c0c */ /* 0x000fe2000bf45070 */
[----:B-12---:R-:W0:Y:S03]  /*8180*/  @P0 LDC.64 R106, c[0x0][0x390] ;  /* 0x0000e400ff6a0b82 */ /* 0x006e260000000a00 */
[----:B------:R-:W-:-:S13]  /*8190*/  ISETP.NE.AND.EX P2, PT, RZ, UR9, PT, P2 ;  /* 0x00000009ff007c0c */ /* 0x000fda000bf45320 */
[----:B------:R-:W1:Y:S01]  /*81a0*/  @P2 LDC.64 R104, c[0x0][0x3a0] ;  /* 0x0000e800ff682b82 */ /* 0x000e620000000a00 */
[----:B0-----:R-:W-:-:S05]  /*81b0*/  @P0 IMAD.WIDE.U32 R106, R187, 0x10, R106 ;  /* 0x00000010bb6a0825 */ /* 0x001fca00078e006a */
[----:B-----5:R0:W5:Y:S01]  /*81c0*/  @P0 LDG.E.128 R52, desc[UR6][R106.64] ;  /* 0x000000066a340981 */ /* 0x020162000c1e1d00 */
[----:B-1----:R-:W-:-:S05]  /*81d0*/  @P2 IMAD.WIDE.U32 R104, R138, 0x10, R104 ;  /* 0x000000108a682825 */ /* 0x002fca00078e0068 */
[----:B------:R0:W5:Y:S01]  /*81e0*/  @P2 LDG.E.128 R48, desc[UR6][R104.64] ;  /* 0x0000000668302981 */ /* 0x000162000c1e1d00 */
[----:B------:R-:W-:Y:S05]  /*81f0*/  @!P2 BRA `(.L_x_2119) ;  /* 0x0000003400cca947 */ /* 0x000fea0003800000 */
[----:B------:R-:W-:-:S13]  /*8200*/  ISETP.GT.AND P2, PT, R140, RZ, PT ;  /* 0x000000ff8c00720c */ /* 0x000fda0003f44270 */
[----:B-----5:R-:W-:Y:S01]  /*8210*/  @!P2 IMAD.U32 R133, R48, 0x10000, RZ ;  /* 0x000100003085a824 */ /* 0x020fe200078e00ff */
[----:B------:R-:W-:Y:S01]  /*8220*/  @!P2 MOV R137, R162 ;  /* 0x000000a20089a202 */ /* 0x000fe20000000f00 */
[----:B0-----:R-:W-:Y:S01]  /*8230*/  @!P2 IMAD.MOV.U32 R104, RZ, RZ, R168 ;  /* 0x000000ffff68a224 */ /* 0x001fe200078e00a8 */
        /* <DEDUP_REMOVED lines=17> */
.L_x_2123:
        /* <DEDUP_REMOVED lines=13> */
.L_x_2125:
[----:B------:R-:W-:Y:S05]  /*8420*/  BSYNC.RECONVERGENT B2 ;  /* 0x0000000000027941 */ /* 0x000fea0003800200 */
.L_x_2124:
        /* <DEDUP_REMOVED lines=59> */
[----:B------:R-:W-:-:S07]  /*87e0*/  IMAD.MOV.U32 R104, RZ, RZ, RZ ;  /* 0x000000ffff687224 */ /* 0x000fce00078e00ff */
.L_x_2122:
[----:B------:R-:W-:Y:S05]  /*87f0*/  BSYNC.RECONVERGENT B1 ;  /* 0x0000000000017941 */ /* 0x000fea0003800200 */
.L_x_2121:
[----:B------:R-:W-:Y:S01]  /*8800*/  I2FP.F32.U32 R105, R105 ;  /* 0x0000006900697245 */ /* 0x000fe20000201000 */
[----:B------:R-:W-:Y:S01]  /*8810*/  IMAD.MOV.U32 R106, RZ, RZ, 0x2f800000 ;  /* 0x2f800000ff6a7424 */ /* 0x000fe200078e00ff */
[----:B------:R-:W-:Y:S01]  /*8820*/  SHF.L.U32 R107, R52, 0x10, RZ ;  /* 0x00000010346b7819 */ /* 0x000fe200000006ff */
[----:B------:R-:W-:Y:S02]  /*8830*/  IMAD.U32 R148, R48, 0x10000, RZ ;  /* 0x0001000030947824 */ /* 0x000fe400078e00ff */
[----:B------:R-:W-:Y:S01]  /*8840*/  FFMA.FTZ R105, R105, R106, 1.1641532182693481445e-10 ;  /* 0x2f00000069697423 */ /* 0x000fe2000001006a */
[----:B------:R-:W-:Y:S02]  /*8850*/  IMAD.U32 R106, R80, 0x10000, RZ ;  /* 0x00010000506a7824 */ /* 0x000fe400078e00ff */
[----:B------:R-:W-:Y:S02]  /*8860*/  FMUL.FTZ R107, R107, UR13 ;  /* 0x0000000d6b6b7c20 */ /* 0x000fe40008410000 */
[----:B------:R-:W-:-:S02]  /*8870*/  FSETP.GTU.FTZ.AND P3, PT, R105, UR10, PT ;  /* 0x0000000a69007c0b */ /* 0x000fc4000bf7c000 */
[----:B------:R-:W-:Y:S02]  /*8880*/  FMUL.FTZ R107, R107, UR12 ;  /* 0x0000000c6b6b7c20 */ /* 0x000fe40008410000 */
[----:B------:R-:W-:-:S03]  /*8890*/  SEL R118, RZ, 0x1, P3 ;  /* 0x00000001ff767807 */ /* 0x000fc60001800000 */
[----:B------:R-:W-:-:S05]  /*88a0*/  FSEL R133, R107, RZ, !P3 ;  /* 0x000000ff6b857208 */ /* 0x000fca0005800000 */
[----:B------:R-:W-:-:S07]  /*88b0*/  FFMA.FTZ R133, R133, R106, R148 ;  /* 0x0000006a85857223 */ /* 0x000fce0000010094 */
.L_x_2120:
        /* <DEDUP_REMOVED lines=22> */
.L_x_2129:
        /* <DEDUP_REMOVED lines=13> */
.L_x_2131:
[----:B------:R-:W-:Y:S05]  /*8af0*/  BSYNC.RECONVERGENT B2 ;  /* 0x0000000000027941 */ /* 0x000fea0003800200 */
.L_x_2130:
        /* <DEDUP_REMOVED lines=58> */
[----:B------:R-:W-:Y:S02]  /*8ea0*/  HFMA2 R105, -RZ, RZ, 0, 0 ;  /* 0x00000000ff697431 */ /* 0x000fe400000001ff */
[----:B------:R-:W-:-:S07]  /*8eb0*/  IMAD.MOV.U32 R106, RZ, RZ, R137 ;  /* 0x000000ffff6a7224 */ /* 0x000fce00078e0089 */
.L_x_2128:
[----:B------:R-:W-:Y:S05]  /*8ec0*/  BSYNC.RECONVERGENT B1 ;  /* 0x0000000000017941 */ /* 0x000fea0003800200 */
.L_x_2127:
[----:B------:R-:W-:Y:S01]  /*8ed0*/  PRMT R107, R52, 0x7632, R107 ;  /* 0x00007632346b7816 */ /* 0x000fe2000000006b */
[----:B------:R-:W-:Y:S01]  /*8ee0*/  IMAD.MOV.U32 R135, RZ, RZ, 0x2f800000 ;  /* 0x2f800000ff877424 */ /* 0x000fe200078e00ff */
[----:B------:R-:W-:Y:S02]  /*8ef0*/  I2FP.F32.U32 R104, R106 ;  /* 0x0000006a00687245 */ /* 0x000fe40000201000 */
[----:B------:R-:W-:Y:S01]  /*8f00*/  PRMT R106, R48, 0x7632, R106 ;  /* 0x00007632306a7816 */ /* 0x000fe2000000006a */
[----:B------:R-:W-:Y:S02]  /*8f10*/  IMAD.U32 R107, R107, 0x10000, RZ ;  /* 0x000100006b6b7824 */ /* 0x000fe400078e00ff */
[----:B------:R-:W-:Y:S02]  /*8f20*/  FFMA.FTZ R104, R104, R135, 1.1641532182693481445e-10 ;  /* 0x2f00000068687423 */ /* 0x000fe40000010087 */
[----:B------:R-:W-:Y:S01]  /*8f30*/  FMUL.FTZ R107, R107, UR13 ;  /* 0x0000000d6b6b7c20 */ /* 0x000fe20008410000 */
[----:B------:R-:W-:-:S02]  /*8f40*/  IMAD.U32 R106, R106, 0x10000, RZ ;  /* 0x000100006a6a7824 */ /* 0x000fc400078e00ff */
[----:B------:R-:W-:Y:S01]  /*8f50*/  FSETP.GTU.FTZ.AND P3, PT, R104, UR10, PT ;  /* 0x0000000a68007c0b */ /* 0x000fe2000bf7c000 */
[----:B------:R-:W-:Y:S01]  /*8f60*/  FMUL.FTZ R107, R107, UR12 ;  /* 0x0000000c6b6b7c20 */ /* 0x000fe20008410000 */
[----:B------:R-:W-:Y:S02]  /*8f70*/  SHF.L.U32 R104, R111, 0x10, RZ ;  /* 0x000000106f687819 */ /* 0x000fe400000006ff */
[----:B------:R-:W-:Y:S02]  /*8f80*/  SEL R120, RZ, 0x1, P3 ;  /* 0x00000001ff787807 */ /* 0x000fe40001800000 */
[----:B------:R-:W-:-:S05]  /*8f90*/  FSEL R107, R107, RZ, !P3 ;  /* 0x000000ff6b6b7208 */ /* 0x000fca0005800000 */
[----:B------:R-:W-:-:S07]  /*8fa0*/  FFMA.FTZ R135, R107, R104, R106 ;  /* 0x000000686b877223 */ /* 0x000fce000001006a */
.L_x_2126:
        /* <DEDUP_REMOVED lines=21> */
.L_x_2135:
        /* <DEDUP_REMOVED lines=13> */
.L_x_2137:
[----:B------:R-:W-:Y:S05]  /*91d0*/  BSYNC.RECONVERGENT B2 ;  /* 0x0000000000027941 */ /* 0x000fea0003800200 */
.L_x_2136:
        /* <DEDUP_REMOVED lines=56> */
[----:B------:R-:W-:Y:S01]  /*9560*/  IMAD.MOV.U32 R106, RZ, RZ, R139 ;  /* 0x000000ffff6a7224 */ /* 0x000fe200078e008b */
[----:B------:R-:W-:Y:S01]  /*9570*/  MOV R141, R104 ;  /* 0x00000068008d7202 */ /* 0x000fe20000000f00 */
[----:B------:R-:W-:Y:S01]  /*9580*/  IMAD.MOV.U32 R104, RZ, RZ, RZ ;  /* 0x000000ffff687224 */ /* 0x000fe200078e00ff */
[----:B------:R-:W-:-:S07]  /*9590*/  LOP3.LUT R146, R107, R146, R145, 0x96, !PT ;  /* 0x000000926b927212 */ /* 0x000fce00078e9691 */
.L_x_2134:
[----:B------:R-:W-:Y:S05]  /*95a0*/  BSYNC.RECONVERGENT B1 ;  /* 0x0000000000017941 */ /* 0x000fea0003800200 */
.L_x_2133:
[----:B------:R-:W-:Y:S01]  /*95b0*/  I2FP.F32.U32 R105, R106 ;  /* 0x0000006a00697245 */ /* 0x000fe20000201000 */
[----:B------:R-:W-:Y:S02]  /*95c0*/  HFMA2 R106, -RZ, RZ, 0.1171875, 0 ;  /* 0x2f800000ff6a7431 */ /* 0x000fe400000001ff */
[----:B------:R-:W-:Y:S01]  /*95d0*/  IMAD.U32 R107, R53, 0x10000, RZ ;  /* 0x00010000356b7824 */ /* 0x000fe200078e00ff */
[----:B------:R-:W-:Y:S02]  /*95e0*/  SHF.L.U32 R148, R49, 0x10, RZ ;  /* 0x0000001031947819 */ /* 0x000fe400000006ff */
[----:B------:R-:W-:Y:S01]  /*95f0*/  FFMA.FTZ R105, R105, R106, 1.1641532182693481445e-10 ;  /* 0x2f00000069697423 */ /* 0x000fe2000001006a */
[----:B------:R-:W-:Y:S01]  /*9600*/  FMUL.FTZ R107, R107, UR13 ;  /* 0x0000000d6b6b7c20 */ /* 0x000fe20008410000 */
[----:B------:R-:W-:-:S03]  /*9610*/  IMAD.U32 R106, R81, 0x10000, RZ ;  /* 0x00010000516a7824 */ /* 0x000fc600078e00ff */
[----:B------:R-:W-:Y:S01]  /*9620*/  FMUL.FTZ R107, R107, UR12 ;  /* 0x0000000c6b6b7c20 */ /* 0x000fe20008410000 */
[----:B------:R-:W-:-:S04]  /*9630*/  FSETP.GTU.FTZ.AND P3, PT, R105, UR10, PT ;  /* 0x0000000a69007c0b */ /* 0x000fc8000bf7c000 */
[----:B------:R-:W-:Y:S02]  /*9640*/  FSEL R137, R107, RZ, !P3 ;  /* 0x000000ff6b897208 */ /* 0x000fe40005800000 */
[----:B------:R-:W-:-:S03]  /*9650*/  SEL R122, RZ, 0x1, P3 ;  /* 0x00000001ff7a7807 */ /* 0x000fc60001800000 */
[----:B------:R-:W-:-:S07]  /*9660*/  FFMA.FTZ R137, R137, R106, R148 ;  /* 0x0000006a89897223 */ /* 0x000fce0000010094 */
.L_x_2132:
        /* <DEDUP_REMOVED lines=22> */
.L_x_2141:
        /* <DEDUP_REMOVED lines=13> */
.L_x_2143:
[----:B------:R-:W-:Y:S05]  /*98a0*/  BSYNC.RECONVERGENT B2 ;  /* 0x0000000000027941 */ /* 0x000fea0003800200 */
.L_x_2142:
        /* <DEDUP_REMOVED lines=60> */
.L_x_2140:
[----:B------:R-:W-:Y:S05]  /*9c70*/  BSYNC.RECONVERGENT B1 ;  /* 0x0000000000017941 */ /* 0x000fea0003800200 */
.L_x_2139:
[----:B------:R-:W-:Y:S01]  /*9c80*/  PRMT R107, R53, 0x7632, R107 ;  /* 0x00007632356b7816 */ /* 0x000fe2000000006b */
        /* <DEDUP_REMOVED lines=13> */
.L_x_2138:
        /* <DEDUP_REMOVED lines=21> */
.L_x_2147:
        /* <DEDUP_REMOVED lines=13> */
.L_x_2149:
[----:B------:R-:W-:Y:S05]  /*9f80*/  BSYNC.RECONVERGENT B2 ;  /* 0x0000000000027941 */ /* 0x000fea0003800200 */
.L_x_2148:
        /* <DEDUP_REMOVED lines=56> */
[----:B------:R-:W-:Y:S02]  /*a310*/  IMAD.MOV.U32 R148, RZ, RZ, R104 ;  /* 0x000000ffff947224 */ /* 0x000fe400078e0068 */
[----:B------:R-:W-:Y:S01]  /*a320*/  HFMA2 R104, -RZ, RZ, 0, 0 ;  /* 0x00000000ff687431 */ /* 0x000fe200000001ff */
[----:B------:R-:W-:Y:S01]  /*a330*/  LOP3.LUT R164, R141, R106, R105, 0x96, !PT ;  /* 0x0000006a8da47212 */ /* 0x000fe200078e9669 */
[----:B------:R-:W-:-:S07]  /*a340*/  IMAD.MOV.U32 R106, RZ, RZ, R143 ;  /* 0x000000ffff6a7224 */ /* 0x000fce00078e008f */
.L_x_2146:
[----:B------:R-:W-:Y:S05]  /*a350*/  BSYNC.RECONVERGENT B1 ;  /* 0x0000000000017941 */ /* 0x000fea0003800200 */
.L_x_2145:
[----:B------:R-:W-:Y:S01]  /*a360*/  I2FP.F32.U32 R105, R106 ;  /* 0x0000006a00697245 */ /* 0x000fe20000201000 */
[----:B------:R-:W-:Y:S02]  /*a370*/  IMAD.MOV.U32 R106, RZ, RZ, 0x2f800000 ;  /* 0x2f800000ff6a7424 */ /* 0x000fe400078e00ff */
[----:B------:R-:W-:Y:S02]  /*a380*/  IMAD.U32 R107, R54, 0x10000, RZ ;  /* 0x00010000366b7824 */ /* 0x000fe400078e00ff */
[----:B------:R-:W-:Y:S01]  /*a390*/  FFMA.FTZ R105, R105, R106, 1.1641532182693481445e-10 ;  /* 0x2f00000069697423 */ /* 0x000fe2000001006a */
[----:B------:R-:W-:Y:S01]  /*a3a0*/  SHF.L.U32 R106, R82, 0x10, RZ ;  /* 0x00000010526a7819 */ /* 0x000fe200000006ff */
[----:B------:R-:W-:Y:S01]  /*a3b0*/  FMUL.FTZ R107, R107, UR13 ;  /* 0x0000000d6b6b7c20 */ /* 0x000fe20008410000 */
[----:B------:R-:W-:Y:S02]  /*a3c0*/  IMAD.U32 R160, R50, 0x10000, RZ ;  /* 0x0001000032a07824 */ /* 0x000fe400078e00ff */
[----:B------:R-:W-:Y:S01]  /*a3d0*/  FSETP.GTU.FTZ.AND P3, PT, R105, UR10, PT ;  /* 0x0000000a69007c0b */ /* 0x000fe2000bf7c000 */
[----:B------:R-:W-:-:S03]  /*a3e0*/  FMUL.FTZ R107, R107, UR12 ;  /* 0x0000000c6b6b7c20 */ /* 0x000fc60008410000 */
[----:B------:R-:W-:Y:S02]  /*a3f0*/  SEL R126, RZ, 0x1, P3 ;  /* 0x00000001ff7e7807 */ /* 0x000fe40001800000 */
[----:B------:R-:W-:-:S05]  /*a400*/  FSEL R141, R107, RZ, !P3 ;  /* 0x000000ff6b8d7208 */ /* 0x000fca0005800000 */
[----:B------:R-:W-:-:S07]  /*a410*/  FFMA.FTZ R141, R141, R106, R160 ;  /* 0x0000006a8d8d7223 */ /* 0x000fce00000100a0 */
.L_x_2144:
        /* <DEDUP_REMOVED lines=22> */
.L_x_2153:
        /* <DEDUP_REMOVED lines=13> */
.L_x_2155:
[----:B------:R-:W-:Y:S05]  /*a650*/  BSYNC.RECONVERGENT B2 ;  /* 0x0000000000027941 */ /* 0x000fea0003800200 */
.L_x_2154:
        /* <DEDUP_REMOVED lines=60> */
.L_x_2152:
[----:B------:R-:W-:Y:S05]  /*aa20*/  BSYNC.RECONVERGENT B1 ;  /* 0x0000000000017941 */ /* 0x000fea0003800200 */
.L_x_2151:
[----:B------:R-:W-:Y:S01]  /*aa30*/  PRMT R107, R54, 0x7632, R107 ;  /* 0x00007632366b7816 */ /* 0x000fe2000000006b */
[----:B------:R-:W-:Y:S01]  /*aa40*/  HFMA2 R143, -RZ, RZ, 0.1171875, 0 ;  /* 0x2f800000ff8f7431 */ /* 0x000fe200000001ff */
[----:B------:R-:W-:Y:S02]  /*aa50*/  I2FP.F32.U32 R104, R106 ;  /* 0x0000006a00687245 */ /* 0x000fe40000201000 */
[----:B------:R-:W-:Y:S01]  /*aa60*/  PRMT R106, R50, 0x7632, R106 ;  /* 0x00007632326a7816 */ /* 0x000fe2000000006a */
[----:B------:R-:W-:Y:S02]  /*aa70*/  IMAD.U32 R107, R107, 0x10000, RZ ;  /* 0x000100006b6b7824 */ /* 0x000fe400078e00ff */
[----:B------:R-:W-:Y:S01]  /*aa80*/  FFMA.FTZ R104, R104, R143, 1.1641532182693481445e-10 ;  /* 0x2f00000068687423 */ /* 0x000fe2000001008f */
[----:B------:R-:W-:Y:S01]  /*aa90*/  SHF.L.U32 R106, R106, 0x10, RZ ;  /* 0x000000106a6a7819 */ /* 0x000fe200000006ff */
[----:B------:R-:W-:-:S03]  /*aaa0*/  FMUL.FTZ R107, R107, UR13 ;  /* 0x0000000d6b6b7c20 */ /* 0x000fc60008410000 */
[----:B------:R-:W-:Y:S01]  /*aab0*/  FSETP.GTU.FTZ.AND P3, PT, R104, UR10, PT ;  /* 0x0000000a68007c0b */ /* 0x000fe2000bf7c000 */
[----:B------:R-:W-:Y:S01]  /*aac0*/  FMUL.FTZ R107, R107, UR12 ;  /* 0x0000000c6b6b7c20 */ /* 0x000fe20008410000 */
[----:B------:R-:W-:Y:S02]  /*aad0*/  IMAD.U32 R104, R109, 0x10000, RZ ;  /* 0x000100006d687824 */ /* 0x000fe400078e00ff */
[----:B------:R-:W-:Y:S02]  /*aae0*/  SEL R128, RZ, 0x1, P3 ;  /* 0x00000001ff807807 */ /* 0x000fe40001800000 */
[----:B------:R-:W-:-:S05]  /*aaf0*/  FSEL R107, R107, RZ, !P3 ;  /* 0x000000ff6b6b7208 */ /* 0x000fca0005800000 */
[----:B------:R-:W-:-:S07]  /*ab00*/  FFMA.FTZ R143, R107, R104, R106 ;  /* 0x000000686b8f7223 */ /* 0x000fce000001006a */
.L_x_2150:
        /* <DEDUP_REMOVED lines=21> */
.L_x_2159:
        /* <DEDUP_REMOVED lines=13> */
.L_x_2161:
[----:B------:R-:W-:Y:S05]  /*ad30*/  BSYNC.RECONVERGENT B2 ;  /* 0x0000000000027941 */ /* 0x000fea0003800200 */
.L_x_2160:
        /* <DEDUP_REMOVED lines=60> */
.L_x_2158:
[----:B------:R-:W-:Y:S05]  /*b100*/  BSYNC.RECONVERGENT B1 ;  /* 0x0000000000017941 */ /* 0x000fea0003800200 */
.L_x_2157:
        /* <DEDUP_REMOVED lines=12> */
.L_x_2156:
        /* <DEDUP_REMOVED lines=22> */
.L_x_2165:
        /* <DEDUP_REMOVED lines=13> */
.L_x_2167:
[----:B------:R-:W-:Y:S05]  /*b400*/  BSYNC.RECONVERGENT B2 ;  /* 0x0000000000027941 */ /* 0x000fea0003800200 */
.L_x_2166:
        /* <DEDUP_REMOVED lines=57> */
[----:B------:R-:W-:Y:S01]  /*b7a0*/  IMAD.MOV.U32 R144, RZ, RZ, R104 ;  /* 0x000000ffff907224 */ /* 0x000fe200078e0068 */
[----:B------:R-:W-:Y:S01]  /*b7b0*/  LOP3.LUT R164, R177, R176, R107, 0x96, !PT ;  /* 0x000000b0b1a47212 */ /* 0x000fe200078e966b */
[----:B------:R-:W-:Y:S01]  /*b7c0*/  IMAD.MOV.U32 R148, RZ, RZ, R106 ;  /* 0x000000ffff947224 */ /* 0x000fe200078e006a */
[----:B------:R-:W-:-:S07]  /*b7d0*/  MOV R105, R170 ;  /* 0x000000aa00697202 */ /* 0x000fce0000000f00 */
.L_x_2164:
[----:B------:R-:W-:Y:S05]  /*b7e0*/  BSYNC.RECONVERGENT B1 ;  /* 0x0000000000017941 */ /* 0x000fea0003800200 */
.L_x_2163:
[----:B------:R-:W-:Y:S01]  /*b7f0*/  PRMT R106, R55, 0x7632, R106 ;  /* 0x00007632376a7816 */ /* 0x000fe2000000006a */
        /* <DEDUP_REMOVED lines=13> */
.L_x_2162:
[----:B------:R-:W-:Y:S02]  /*b8d0*/  F2FP.BF16.F32.PACK_AB R107, RZ, R147 ;  /* 0x00000093ff6b723e */ /* 0x000fe400000010ff */
[----:B------:R-:W-:Y:S02]  /*b8e0*/  PRMT R106, R162, 0x5410, R160 ;  /* 0x00005410a26a7816 */ /* 0x000fe400000000a0 */
[----:B------:R-:W-:Y:S02]  /*b8f0*/  PRMT R105, R158, 0x5410, R156 ;  /* 0x000054109e697816 */ /* 0x000fe4000000009c */
[----:B------:R-:W-:Y:S02]  /*b900*/  PRMT R104, R154, 0x5410, R152 ;  /* 0x000054109a687816 */ /* 0x000fe40000000098 */
[----:B------:R-:W-:Y:S01]  /*b910*/  PRMT R107, R166, 0x5410, R107 ;  /* 0x00005410a66b7816 */ /* 0x000fe2000000006b */
[----:B------:R-:W-:Y:S06]  /*b920*/  BRA `(.L_x_2168) ;  /* 0x0000003400147947 */ /* 0x000fec0003800000 */
.L_x_2119:
[----:B------:R-:W-:Y:S02]  /*b930*/  HFMA2 R133, -RZ, RZ, 0, 0 ;  /* 0x00000000ff857431 */ /* 0x000fe400000001ff */
[----:B0-----:R-:W-:Y:S02]  /*b940*/  IMAD.MOV.U32 R104, RZ, RZ, R168 ;  /* 0x000000ffff687224 */ /* 0x001fe400078e00a8 */
        /* <DEDUP_REMOVED lines=18> */
.L_x_2172:
        /* <DEDUP_REMOVED lines=13> */
.L_x_2174:
[----:B------:R-:W-:Y:S05]  /*bb40*/  BSYNC.RECONVERGENT B2 ;  /* 0x0000000000027941 */ /* 0x000fea0003800200 */
.L_x_2173:
        /* <DEDUP_REMOVED lines=60> */
.L_x_2171:
[----:B------:R-:W-:Y:S05]  /*bf10*/  BSYNC.RECONVERGENT B1 ;  /* 0x0000000000017941 */ /* 0x000fea0003800200 */
.L_x_2170:
        /* <DEDUP_REMOVED lines=11> */
.L_x_2169:
        /* <DEDUP_REMOVED lines=17> */
.L_x_2178:
        /* <DEDUP_REMOVED lines=13> */
.L_x_2180:
[----:B------:R-:W-:Y:S05]  /*c1b0*/  BSYNC.RECONVERGENT B2 ;  /* 0x0000000000027941 */ /* 0x000fea0003800200 */
.L_x_2179:
        /* <DEDUP_REMOVED lines=55> */
[----:B------:R-:W-:-:S04]  /*c530*/  LOP3.LUT R146, R107, R146, R145, 0x96, !PT ;  /* 0x000000926b927212 */ /* 0x000fc800078e9691 */
[----:B------:R-:W-:Y:S01]  /*c540*/  LOP3.LUT R164, R135, R106, R105, 0x96, !PT ;  /* 0x0000006a87a47212 */ /* 0x000fe200078e9669 */
[----:B------:R-:W-:Y:S02]  /*c550*/  HFMA2 R105, -RZ, RZ, 0, 0 ;  /* 0x00000000ff697431 */ /* 0x000fe400000001ff */
[----:B------:R-:W-:Y:S02]  /*c560*/  IMAD.MOV.U32 R106, RZ, RZ, R148 ;  /* 0x000000ffff6a7224 */ /* 0x000fe400078e0094 */
[----:B------:R-:W-:-:S07]  /*c570*/  IMAD.MOV.U32 R148, RZ, RZ, R104 ;  /* 0x000000ffff947224 */ /* 0x000fce00078e0068 */
.L_x_2177:
[----:B------:R-:W-:Y:S05]  /*c580*/  BSYNC.RECONVERGENT B1 ;  /* 0x0000000000017941 */ /* 0x000fea0003800200 */
.L_x_2176:
        /* <DEDUP_REMOVED lines=12> */
.L_x_2175:
        /* <DEDUP_REMOVED lines=17> */
.L_x_2184:
        /* <DEDUP_REMOVED lines=13> */
.L_x_2186:
[----:B------:R-:W-:Y:S05]  /*c830*/  BSYNC.RECONVERGENT B2 ;  /* 0x0000000000027941 */ /* 0x000fea0003800200 */
.L_x_2185:
        /* <DEDUP_REMOVED lines=57> */
[----:B------:R-:W-:Y:S02]  /*cbd0*/  IMAD.MOV.U32 R106, RZ, RZ, R148 ;  /* 0x000000ffff6a7224 */ /* 0x000fe400078e0094 */
[----:B------:R-:W-:Y:S02]  /*cbe0*/  IMAD.MOV.U32 R148, RZ, RZ, R104 ;  /* 0x000000ffff947224 */ /* 0x000fe400078e0068 */
[----:B------:R-:W-:-:S07]  /*cbf0*/  HFMA2 R104, -RZ, RZ, 0, 0 ;  /* 0x00000000ff687431 */ /* 0x000fce00000001ff */
.L_x_2183:
[----:B------:R-:W-:Y:S05]  /*cc00*/  BSYNC.RECONVERGENT B1 ;  /* 0x0000000000017941 */ /* 0x000fea0003800200 */
.L_x_2182:
        /* <DEDUP_REMOVED lines=11> */
.L_x_2181:
        /* <DEDUP_REMOVED lines=17> */
.L_x_2190:
        /* <DEDUP_REMOVED lines=13> */
.L_x_2192:
[----:B------:R-:W-:Y:S05]  /*cea0*/  BSYNC.RECONVERGENT B2 ;  /* 0x0000000000027941 */ /* 0x000fea0003800200 */
.L_x_2191:
        /* <DEDUP_REMOVED lines=60> */
.L_x_2189:
[----:B------:R-:W-:Y:S05]  /*d270*/  BSYNC.RECONVERGENT B1 ;  /* 0x0000000000017941 */ /* 0x000fea0003800200 */
.L_x_2188:
        /* <DEDUP_REMOVED lines=12> */
.L_x_2187:
        /* <DEDUP_REMOVED lines=17> */
.L_x_2196:
        /* <DEDUP_REMOVED lines=13> */
.L_x_2198:
[----:B------:R-:W-:Y:S05]  /*d520*/  BSYNC.RECONVERGENT B2 ;  /* 0x0000000000027941 */ /* 0x000fea0003800200 */
.L_x_2197:
        /* <DEDUP_REMOVED lines=60> */
.L_x_2195:
[----:B------:R-:W-:Y:S05]  /*d8f0*/  BSYNC.RECONVERGENT B1 ;  /* 0x0000000000017941 */ /* 0x000fea0003800200 */
.L_x_2194:
        /* <DEDUP_REMOVED lines=11> */
.L_x_2193:
        /* <DEDUP_REMOVED lines=17> */
.L_x_2202:
        /* <DEDUP_REMOVED lines=13> */
.L_x_2204:
[----:B------:R-:W-:Y:S05]  /*db90*/  BSYNC.RECONVERGENT B2 ;  /* 0x0000000000027941 */ /* 0x000fea0003800200 */
.L_x_2203:
        /* <DEDUP_REMOVED lines=57> */
[----:B------:R-:W-:Y:S01]  /*df30*/  HFMA2 R105, -RZ, RZ, 0, 0 ;  /* 0x00000000ff697431 */ /* 0x000fe200000001ff */
[----:B------:R-:W-:Y:S01]  /*df40*/  MOV R106, R148 ;  /* 0x00000094006a7202 */ /* 0x000fe20000000f00 */
[----:B------:R-:W-:-:S07]  /*df50*/  IMAD.MOV.U32 R148, RZ, RZ, R104 ;  /* 0x000000ffff947224 */ /* 0x000fce00078e0068 */
.L_x_2201:
[----:B------:R-:W-:Y:S05]  /*df60*/  BSYNC.RECONVERGENT B1 ;  /* 0x0000000000017941 */ /* 0x000fea0003800200 */
.L_x_2200:
        /* <DEDUP_REMOVED lines=12> */
.L_x_2199:
[----:B------:R-:W-:Y:S01]  /*e030*/  F2FP.BF16.F32.PACK_AB R162, RZ, R143 ;  /* 0x0000008fffa2723e */ /* 0x000fe200000010ff */
[----:B------:R-:W-:Y:S01]  /*e040*/  IMAD.MOV.U32 R104, RZ, RZ, R105 ;  /* 0x000000ffff687224 */ /* 0x000fe200078e0069 */
[----:B------:R-:W-:Y:S01]  /*e050*/  MOV R145, RZ ;  /* 0x000000ff00917202 */ /* 0x000fe20000000f00 */
[----:B------:R-:W-:Y:S06]  /*e060*/  @!P0 BRA `(.L_x_2205) ;  /* 0x00000004008c8947 */ /* 0x000fec0003800000 */
[----:B------:R-:W-:Y:S01]  /*e070*/  ISETP.NE.AND P2, PT, R105, 0x1, PT ;  /* 0x000000016900780c */ /* 0x000fe20003f45270 */
[----:B------:R-:W-:Y:S01]  /*e080*/  BSSY.RECONVERGENT B1, `(.L_x_2206) ;  /* 0x0000056000017945 */ /* 0x000fe20003800200 */
[----:B------:R-:W-:Y:S02]  /*e090*/  HFMA2 R104, -RZ, RZ, 0, 1.1920928955078125e-07 ;  /* 0x00000002ff687431 */ /* 0x000fe400000001ff */
[----:B------:R-:W-:-:S09]  /*e0a0*/  IMAD.MOV.U32 R106, RZ, RZ, R144 ;  /* 0x000000ffff6a7224 */ /* 0x000fd200078e0090 */
        /* <DEDUP_REMOVED lines=9> */
.L_x_2208:
        /* <DEDUP_REMOVED lines=13> */
.L_x_2210:
[----:B------:R-:W-:Y:S05]  /*e210*/  BSYNC.RECONVERGENT B2 ;  /* 0x0000000000027941 */ /* 0x000fea0003800200 */
.L_x_2209:
        /* <DEDUP_REMOVED lines=56> */
[----:B------:R-:W-:Y:S01]  /*e5a0*/  IMAD.MOV.U32 R106, RZ, RZ, R148 ;  /* 0x000000ffff6a7224 */ /* 0x000fe200078e0094 */
[----:B------:R-:W-:Y:S01]  /*e5b0*/  MOV R148, R104 ;  /* 0x0000006800947202 */ /* 0x000fe20000000f00 */
[----:B------:R-:W-:Y:S01]  /*e5c0*/  IMAD.MOV.U32 R104, RZ, RZ, RZ ;  /* 0x000000ffff687224 */ /* 0x000fe200078e00ff */
[----:B------:R-:W-:-:S07]  /*e5d0*/  LOP3.LUT R146, R107, R146, R145, 0x96, !PT ;  /* 0x000000926b927212 */ /* 0x000fce00078e9691 */
.L_x_2207:
[----:B------:R-:W-:Y:S05]  /*e5e0*/  BSYNC.RECONVERGENT B1 ;  /* 0x0000000000017941 */ /* 0x000fea0003800200 */
.L_x_2206:
[----:B------:R-:W-:Y:S01]  /*e5f0*/  I2FP.F32.U32 R105, R106 ;  /* 0x0000006a00697245 */ /* 0x000fe20000201000 */
[----:B------:R-:W-:Y:S02]  /*e600*/  HFMA2 R106, -RZ, RZ, 0.1171875, 0 ;  /* 0x2f800000ff6a7431 */ /* 0x000fe400000001ff */
[----:B-----5:R-:W-:-:S03]  /*e610*/  IMAD.U32 R107, R55, 0x10000, RZ ;  /* 0x00010000376b7824 */ /* 0x020fc600078e00ff */
[----:B------:R-:W-:Y:S01]  /*e620*/  FFMA.FTZ R105, R105, R106, 1.1641532182693481445e-10 ;  /* 0x2f00000069697423 */ /* 0x000fe2000001006a */
[----:B------:R-:W-:Y:S01]  /*e630*/  FMUL.FTZ R107, R107, UR13 ;  /* 0x0000000d6b6b7c20 */ /* 0x000fe20008410000 */
[----:B------:R-:W-:-:S03]  /*e640*/  SHF.L.U32 R106, R83, 0x10, RZ ;  /* 0x00000010536a7819 */ /* 0x000fc600000006ff */
[----:B------:R-:W-:Y:S01]  /*e650*/  FMUL.FTZ R107, R107, UR12 ;  /* 0x0000000c6b6b7c20 */ /* 0x000fe20008410000 */
[----:B------:R-:W-:-:S04]  /*e660*/  FSETP.GTU.FTZ.AND P2, PT, R105, UR10, PT ;  /* 0x0000000a69007c0b */ /* 0x000fc8000bf5c000 */
[----:B------:R-:W-:Y:S02]  /*e670*/  FSEL R145, R107, RZ, !P2 ;  /* 0x000000ff6b917208 */ /* 0x000fe40005000000 */
[----:B------:R-:W-:-:S03]  /*e680*/  SEL R130, RZ, 0x1, P2 ;  /* 0x00000001ff827807 */ /* 0x000fc60001000000 */
[----:B------:R-:W-:-:S07]  /*e690*/  FMUL.FTZ R145, R106, R145 ;  /* 0x000000916a917220 */ /* 0x000fce0000410000 */
.L_x_2205:
        /* <DEDUP_REMOVED lines=17> */
.L_x_2214:
        /* <DEDUP_REMOVED lines=13> */
.L_x_2216:
[----:B------:R-:W-:Y:S05]  /*e880*/  BSYNC.RECONVERGENT B2 ;  /* 0x0000000000027941 */ /* 0x000fea0003800200 */
.L_x_2215:
        /* <DEDUP_REMOVED lines=56> */
[----:B------:R-:W-:Y:S01]  /*ec10*/  MOV R144, R104 ;  /* 0x0000006800907202 */ /* 0x000fe20000000f00 */
[----:B------:R-:W-:Y:S01]  /*ec20*/  IMAD.MOV.U32 R105, RZ, RZ, R148 ;  /* 0x000000ffff697224 */ /* 0x000fe200078e0094 */
[----:B------:R-:W-:Y:S01]  /*ec30*/  LOP3.LUT R164, R177, R176, R107, 0x96, !PT ;  /* 0x000000b0b1a47212 */ /* 0x000fe200078e966b */
[----:B------:R-:W-:Y:S01]  /*ec40*/  IMAD.MOV.U32 R168, RZ, RZ, RZ ;  /* 0x000000ffffa87224 */ /* 0x000fe200078e00ff */
[----:B------:R-:W-:-:S07]  /*ec50*/  MOV R148, R106 ;  /* 0x0000006a00947202 */ /* 0x000fce0000000f00 */
.L_x_2213:
[----:B------:R-:W-:Y:S05]  /*ec60*/  BSYNC.RECONVERGENT B1 ;  /* 0x0000000000017941 */ /* 0x000fea0003800200 */
.L_x_2212:
[----:B-----5:R-:W-:Y:S02]  /*ec70*/  PRMT R106, R55, 0x7632, R106 ;  /* 0x00007632376a7816 */ /* 0x020fe4000000006a */
[----:B------:R-:W-:Y:S01]  /*ec80*/  I2FP.F32.U32 R104, R105 ;  /* 0x0000006900687245 */ /* 0x000fe20000201000 */
[----:B------:R-:W-:Y:S01]  /*ec90*/  HFMA2 R105, -RZ, RZ, 0.1171875, 0 ;  /* 0x2f800000ff697431 */ /* 0x000fe200000001ff */
[----:B------:R-:W-:Y:S01]  /*eca0*/  SHF.L.U32 R147, R108, 0x10, RZ ;  /* 0x000000106c937819 */ /* 0x000fe200000006ff */
        /* <DEDUP_REMOVED lines=8> */
.L_x_2211:
[----:B------:R-:W-:Y:S02]  /*ed30*/  F2FP.BF16.F32.PACK_AB R107, RZ, R147 ;  /* 0x00000093ff6b723e */ /* 0x000fe400000010ff */
[----:B------:R-:W-:Y:S02]  /*ed40*/  PRMT R106, R160, 0x5410, R162 ;  /* 0x00005410a06a7816 */ /* 0x000fe400000000a2 */
[----:B------:R-:W-:Y:S02]  /*ed50*/  PRMT R105, R156, 0x5410, R158 ;  /* 0x000054109c697816 */ /* 0x000fe4000000009e */
[----:B------:R-:W-:Y:S02]  /*ed60*/  PRMT R104, R154, 0x5410, R152 ;  /* 0x000054109a687816 */ /* 0x000fe40000000098 */
[----:B------:R-:W-:-:S07]  /*ed70*/  PRMT R107, R166, 0x5410, R107 ;  /* 0x00005410a66b7816 */ /* 0x000fce000000006b */
.L_x_2168:
[----:B------:R-:W0:Y:S01]  /*ed80*/  LDC.64 R176, c[0x0][0x3a8] ;  /* 0x0000ea00ffb07b82 */ /* 0x000e220000000a00 */
[----:B------:R-:W-:Y:S02]  /*ed90*/  IMAD.MOV.U32 R162, RZ, RZ, R148 ;  /* 0x000000ffffa27224 */ /* 0x000fe400078e0094 */
[----:B0-----:R-:W-:-:S05]  /*eda0*/  IMAD.WIDE.U32 R176, R138, 0x10, R176 ;  /* 0x000000108ab07825 */ /* 0x001fca00078e00b0 */
[----:B------:R0:W-:Y:S01]  /*edb0*/  STG.E.128 desc[UR6][R176.64], R104 ;  /* 0x00000068b0007986 */ /* 0x0001e2000c101d06 */
[----:B------:R-:W-:Y:S05]  /*edc0*/  @!P0 BRA `(.L_x_2217) ;  /* 0x0000000000508947 */ /* 0x000fea0003800000 */
[----:B0-----:R-:W-:Y:S01]  /*edd0*/  SHF.L.U32 R107, R130, 0x10, RZ ;  /* 0x00000010826b7819 */ /* 0x001fe200000006ff */
        /* <DEDUP_REMOVED lines=19> */
.L_x_2217:
[----:B------:R-:W-:Y:S01]  /*ef10*/  VIADD R138, R138, 0x100 ;  /* 0x000001008a8a7836 */ /* 0x000fe20000000000 */
[----:B------:R-:W-:-:S07]  /*ef20*/  IADD3 R187, PT, PT, R187, 0x100, RZ ;  /* 0x00000100bbbb7810 */ /* 0x000fce0007ffe0ff */
.L_x_2118:
[----:B------:R-:W-:Y:S05]  /*ef30*/  BSYNC.RECONVERGENT B0 ;  /* 0x0000000000007941 */ /* 0x000fea0003800200 */
.L_x_2117:
        /* <DEDUP_REMOVED lines=14> */
[----:B0-----:R-:W-:Y:S01]  /*f020*/  @!P3 MOV R104, R168 ;  /* 0x000000a80068b202 */ /* 0x001fe20000000f00 */
[----:B------:R-:W-:Y:S01]  /*f030*/  @!P3 IMAD.MOV.U32 R148, RZ, RZ, R162 ;  /* 0x000000ffff94b224 */ /* 0x000fe200078e00a2 */
[----:B------:R-:W-:Y:S06]  /*f040*/  @!P3 BRA `(.L_x_2221) ;  /* 0x0000000400a0b947 */ /* 0x000fec0003800000 */
[----:B------:R-:W-:Y:S01]  /*f050*/  ISETP.NE.AND P4, PT, R168, 0x1, PT ;  /* 0x00000001a800780c */ /* 0x000fe20003f85270 */
[----:B------:R-:W-:Y:S01]  /*f060*/  BSSY.RECONVERGENT B1, `(.L_x_2222) ;  /* 0x000005a000017945 */ /* 0x000fe20003800200 */
[----:B------:R-:W-:Y:S02]  /*f070*/  HFMA2 R104, -RZ, RZ, 0, 1.1920928955078125e-07 ;  /* 0x00000002ff687431 */ /* 0x000fe400000001ff */
[----:B------:R-:W-:Y:S01]  /*f080*/  IMAD.MOV.U32 R105, RZ, RZ, R144 ;  /* 0x000000ffff697224 */ /* 0x000fe200078e0090 */
        /* <DEDUP_REMOVED lines=12> */
.L_x_2224:
        /* <DEDUP_REMOVED lines=13> */
.L_x_2226:
[----:B------:R-:W-:Y:S05]  /*f220*/  BSYNC.RECONVERGENT B2 ;  /* 0x0000000000027941 */ /* 0x000fea0003800200 */
.L_x_2225:
        /* <DEDUP_REMOVED lines=58> */
[----:B------:R-:W-:Y:S01]  /*f5d0*/  IMAD.MOV.U32 R104, RZ, RZ, RZ ;  /* 0x000000ffff687224 */ /* 0x000fe200078e00ff */
[----:B------:R-:W-:Y:S02]  /*f5e0*/  LOP3.LUT R164, R153, R106, R105, 0x96, !PT ;  /* 0x0000006a99a47212 */ /* 0x000fe400078e9669 */
[----:B------:R-:W-:-:S07]  /*f5f0*/  MOV R105, R162 ;  /* 0x000000a200697202 */ /* 0x000fce0000000f00 */
.L_x_2223:
[----:B------:R-:W-:Y:S05]  /*f600*/  BSYNC.RECONVERGENT B1 ;  /* 0x0000000000017941 */ /* 0x000fea0003800200 */
.L_x_2222:
[----:B------:R-:W-:Y:S01]  /*f610*/  I2FP.F32.U32 R105, R105 ;  /* 0x0000006900697245 */ /* 0x000fe20000201000 */
[----:B------:R-:W-:Y:S02]  /*f620*/  HFMA2 R106, -RZ, RZ, 0.1171875, 0 ;  /* 0x2f800000ff6a7431 */ /* 0x000fe400000001ff */
[----:B------:R-:W-:Y:S02]  /*f630*/  IMAD.U32 R107, R52, 0x10000, RZ ;  /* 0x00010000346b7824 */ /* 0x000fe400078e00ff */
[----:B------:R-:W-:Y:S02]  /*f640*/  IMAD.U32 R152, R48, 0x10000, RZ ;  /* 0x0001000030987824 */ /* 0x000fe400078e00ff */
[----:B------:R-:W-:Y:S01]  /*f650*/  FFMA.FTZ R105, R105, R106, 1.1641532182693481445e-10 ;  /* 0x2f00000069697423 */ /* 0x000fe2000001006a */
[----:B------:R-:W-:Y:S01]  /*f660*/  FMUL.FTZ R107, R107, UR13 ;  /* 0x0000000d6b6b7c20 */ /* 0x000fe20008410000 */
[----:B------:R-:W-:-:S03]  /*f670*/  SHF.L.U32 R106, R68, 0x10, RZ ;  /* 0x00000010446a7819 */ /* 0x000fc600000006ff */
[----:B------:R-:W-:Y:S01]  /*f680*/  FMUL.FTZ R107, R107, UR12 ;  /* 0x0000000c6b6b7c20 */ /* 0x000fe20008410000 */
[----:B------:R-:W-:-:S04]  /*f690*/  FSETP.GTU.FTZ.AND P4, PT, R105, UR10, PT ;  /* 0x0000000a69007c0b */ /* 0x000fc8000bf9c000 */
[----:B------:R-:W-:Y:S02]  /*f6a0*/  FSEL R149, R107, RZ, !P4 ;  /* 0x000000ff6b957208 */ /* 0x000fe40006000000 */
[----:B------:R-:W-:-:S03]  /*f6b0*/  SEL R118, RZ, 0x1, P4 ;  /* 0x00000001ff767807 */ /* 0x000fc60002000000 */
[----:B------:R-:W-:-:S07]  /*f6c0*/  FFMA.FTZ R149, R149, R106, R152 ;  /* 0x0000006a95957223 */ /* 0x000fce0000010098 */
.L_x_2221:
        /* <DEDUP_REMOVED lines=22> */
.L_x_2230:
        /* <DEDUP_REMOVED lines=13> */
.L_x_2232:
[----:B------:R-:W-:Y:S05]  /*f900*/  BSYNC.RECONVERGENT B2 ;  /* 0x0000000000027941 */ /* 0x000fea0003800200 */
.L_x_2231:
        /* <DEDUP_REMOVED lines=11> */
[----:B------:R-:W-:Y:S01]  /*f9c0*/  IMAD.WIDE.U32 R156, R107, -0x2daee0ad, RZ ;  /* 0xd2511f536b9c7825 */ /* 0x000fe200078e00ff */
[----:B------:R-:W-:-:S03]  /*f9d0*/  IADD3 R155, PT, PT, R151, 0x32370b8f, RZ ;  /* 0x32370b8f979b7810 */ /* 0x000fc60007ffe0ff */
[----:B------:R-:W-:Y:S01]  /*f9e0*/  IMAD.WIDE.U32 R106, R106, -0x326172a9, RZ ;  /* 0xcd9e8d576a6a7825 */ /* 0x000fe200078e00ff */
[----:B------:R-:W-:-:S04]  /*f9f0*/  LOP3.LUT R153, R153, R152, R157, 0x96, !PT ;  /* 0x0000009899997212 */ /* 0x000fc800078e969d */
        /* <DEDUP_REMOVED lines=9> */
[----:B------:R-:W-:-:S03]  /*fa90*/  IADD3 R155, PT, PT, R151, -0x56f99767, RZ ;  /* 0xa9066899979b7810 */ /* 0x000fc60007ffe0ff */
        /* <DEDUP_REMOVED lines=10> */
[----:B------:R-:W-:Y:S01]  /*fb40*/  IMAD.WIDE.U32 R156, R107, -0x2daee0ad, RZ ;  /* 0xd2511f536b9c7825 */ /* 0x000fe200078e00ff */
[----:B------:R-:W-:-:S03]  /*fb50*/  IADD3 R155, PT, PT, R151, 0x1fd5c5a3, RZ ;  /* 0x1fd5c5a3979b7810 */ /* 0x000fc60007ffe0ff */
[----:B------:R-:W-:Y:S01]  /*fb60*/  IMAD.WIDE.U32 R106, R106, -0x326172a9, RZ ;  /* 0xcd9e8d576a6a7825 */ /* 0x000fe200078e00ff */
[----:B------:R-:W-:-:S04]  /*fb70*/  LOP3.LUT R153, R153, R152, R157, 0x96, !PT ;  /* 0x0000009899997212 */ /* 0x000fc800078e969d */
[----:B------:R-:W-:Y:S01]  /*fb80*/  LOP3.LUT R152, R105, R104, R107, 0x96, !PT ;  /* 0x0000006869987212 */ /* 0x000fe200078e966b */
[----:B------:R-:W-:-:S04]  /*fb90*/  IMAD.WIDE.U32 R104, R153, -0x326172a9, RZ ;  /* 0xcd9e8d5799687825 */ /* 0x000fc800078e00ff */
[----:B------:R-:W-:-:S04]  /*fba0*/  IMAD.WIDE.U32 R152, R152, -0x2daee0ad, RZ ;  /* 0xd2511f5398987825 */ /* 0x000fc800078e00ff */
[----:B------:R-:W-:Y:S01]  /*fbb0*/  VIADD R107, R150, 0x5384540f ;  /* 0x5384540f966b7836 */ /* 0x000fe20000000000 */
[----:B------:R-:W-:Y:S01]  /*fbc0*/  LOP3.LUT R156, R155, R156, R153, 0x96, !PT ;  /* 0x0000009c9b9c7212 */ /* 0x000fe200078e9699 */
[C---:B------:R-:W-:Y:S01]  /*fbd0*/  VIADD R153, R151.reuse, 0xdb3d7428 ;  /* 0xdb3d742897997836 */ /* 0x040fe20000000000 */
[----:B------:R-:W-:Y:S02]  /*fbe0*/  IADD3 R155, PT, PT, R151, -0x695add53, RZ ;  /* 0x96a522ad979b7810 */ /* 0x000fe40007ffe0ff */
[----:B------:R-:W-:Y:S01]  /*fbf0*/  LOP3.LUT R107, R107, R106, R105, 0x96, !PT ;  /* 0x0000006a6b6b7212 */ /* 0x000fe200078e9669 */
[----:B------:R-:W-:Y:S01]  /*fc00*/  IMAD.WIDE.U32 R156, R156, -0x326172a9, RZ ;  /* 0xcd9e8d579c9c7825 */ /* 0x000fe200078e00ff */
[----:B------:R-:W-:-:S03]  /*fc10*/  IADD3 R105, PT, PT, R150, -0xe443238, RZ ;  /* 0xf1bbcdc896697810 */ /* 0x000fc60007ffe0ff */
[----:B------:R-:W-:Y:S01]  /*fc20*/  IMAD.WIDE.U32 R106, R107, -0x2daee0ad, RZ ;  /* 0xd2511f536b6a7825 */ /* 0x000fe200078e00ff */
[----:B------:R-:W-:-:S04]  /*fc30*/  LOP3.LUT R105, R105, R104, R157, 0x96, !PT ;  /* 0x0000006869697212 */ /* 0x000fc800078e969d */
        /* <DEDUP_REMOVED lines=10> */
.L_x_2229:
[----:B------:R-:W-:Y:S05]  /*fce0*/  BSYNC.RECONVERGENT B1 ;  /* 0x0000000000017941 */ /* 0x000fea0003800200 */
.L_x_2228:
[----:B------:R-:W-:Y:S01]  /*fcf0*/  PRMT R107, R52, 0x7632, R107 ;  /* 0x00007632346b7816 */ /* 0x000fe2000000006b */
[----:B------:R-:W-:Y:S01]  /*fd00*/  IMAD.MOV.U32 R153, RZ, RZ, 0x2f800000 ;  /* 0x2f800000ff997424 */ /* 0x000fe200078e00ff */
[----:B------:R-:W-:Y:S02]  /*fd10*/  I2FP.F32.U32 R104, R106 ;  /* 0x0000006a00687245 */ /* 0x000fe40000201000 */
[----:B------:R-:W-:Y:S02]  /*fd20*/  SHF.L.U32 R107, R107, 0x10, RZ ;  /* 0x000000106b6b7819 */ /* 0x000fe400000006ff */
[----:B------:R-:W-:Y:S01]  /*fd30*/  PRMT R106, R48, 0x7632, R106 ;  /* 0x00007632306a7816 */ /* 0x000fe2000000006a */
[----:B------:R-:W-:Y:S02]  /*fd40*/  FFMA.FTZ R104, R104, R153, 1.1641532182693481445e-10 ;  /* 0x2f00000068687423 */ /* 0x000fe40000010099 */
[----:B------:R-:W-:Y:S01]  /*fd50*/  FMUL.FTZ R107, R107, UR13 ;  /* 0x0000000d6b6b7c20 */ /* 0x000fe20008410000 */
[----:B------:R-:W-:-:S02]  /*fd60*/  SHF.L.U32 R106, R106, 0x10, RZ ;  /* 0x000000106a6a7819 */ /* 0x000fc400000006ff */
[----:B------:R-:W-:Y:S01]  /*fd70*/  FSETP.GTU.FTZ.AND P4, PT, R104, UR10, PT ;  /* 0x0000000a68007c0b */ /* 0x000fe2000bf9c000 */
[----:B------:R-:W-:Y:S01]  /*fd80*/  FMUL.FTZ R107, R107, UR12 ;  /* 0x0000000c6b6b7c20 */ /* 0x000fe20008410000 */
[----:B------:R-:W-:Y:S02]  /*fd90*/  IMAD.U32 R104, R46, 0x10000, RZ ;  /* 0x000100002e687824 */ /* 0x000fe400078e00ff */
[----:B------:R-:W-:Y:S02]  /*fda0*/  SEL R120, RZ, 0x1, P4 ;  /* 0x00000001ff787807 */ /* 0x000fe40002000000 */
[----:B------:R-:W-:-:S05]  /*fdb0*/  FSEL R107, R107, RZ, !P4 ;  /* 0x000000ff6b6b7208 */ /* 0x000fca0006000000 */
[----:B------:R-:W-:-:S07]  /*fdc0*/  FFMA.FTZ R153, R107, R104, R106 ;  /* 0x000000686b997223 */ /* 0x000fce000001006a */
.L_x_2227:
[----:B------:R-:W-:Y:S01]  /*fdd0*/  F2FP.BF16.F32.PACK_AB R152, RZ, R153 ;  /* 0x00000099ff98723e */ /* 0x000fe200000010ff */
[----:B------:R-:W-:Y:S01]  /*fde0*/  @!P3 IMAD.U32 R155, R49, 0x10000, RZ ;  /* 0x00010000319bb824 */ /* 0x000fe200078e00ff */
[----:B------:R-:W-:Y:S01]  /*fdf0*/  @!P3 MOV R104, R105 ;  /* 0x000000690068b202 */ /* 0x000fe20000000f00 */
        /* <DEDUP_REMOVED lines=18> */
.L_x_2236:
        /* <DEDUP_REMOVED lines=13> */
.L_x_2238:
[----:B------:R-:W-:Y:S05]  /*fff0*/  BSYNC.RECONVERGENT B2 ;  /* 0x0000000000027941 */ /* 0x000fea0003800200 */
.L_x_2237:
        /* <DEDUP_REMOVED lines=61> */
.L_x_2235:
[----:B------:R-:W-:Y:S05]  /*103d0*/  BSYNC.RECONVERGENT B1 ;  /* 0x0000000000017941 */ /* 0x000fea0003800200 */
.L_x_2234:
        /* <DEDUP_REMOVED lines=12> */
.L_x_2233:
        /* <DEDUP_REMOVED lines=22> */
.L_x_2242:
        /* <DEDUP_REMOVED lines=13> */
.L_x_2244:
[----:B------:R-:W-:Y:S05]  /*106d0*/  BSYNC.RECONVERGENT B2 ;  /* 0x0000000000027941 */ /* 0x000fea0003800200 */
.L_x_2243:
        /* <DEDUP_REMOVED lines=61> */
.L_x_2241:
[----:B------:R-:W-:Y:S05]  /*10ab0*/  BSYNC.RECONVERGENT B1 ;  /* 0x0000000000017941 */ /* 0x000fea0003800200 */
.L_x_2240:
        /* <DEDUP_REMOVED lines=14> */
.L_x_2239:
        /* <DEDUP_REMOVED lines=21> */
.L_x_2248:
        /* <DEDUP_REMOVED lines=13> */
.L_x_2250:
[----:B------:R-:W-:Y:S05]  /*10dc0*/  BSYNC.RECONVERGENT B2 ;  /* 0x0000000000027941 */ /* 0x000fea0003800200 */
.L_x_2249:
        /* <DEDUP_REMOVED lines=61> */
.L_x_2247:
[----:B------:R-:W-:Y:S05]  /*111a0*/  BSYNC.RECONVERGENT B1 ;  /* 0x0000000000017941 */ /* 0x000fea0003800200 */
.L_x_2246:
        /* <DEDUP_REMOVED lines=12> */
.L_x_2245:
        /* <DEDUP_REMOVED lines=22> */
.L_x_2254:
        /* <DEDUP_REMOVED lines=13> */
.L_x_2256:
[----:B------:R-:W-:Y:S05]  /*114a0*/  BSYNC.RECONVERGENT B2 ;  /* 0x0000000000027941 */ /* 0x000fea0003800200 */
.L_x_2255:
        /* <DEDUP_REMOVED lines=28> */
[----:B------:R-:W-:-:S03]  /*11670*/  IADD3 R161, PT, PT, R151, -0x56f99767, RZ ;  /* 0xa906689997a17810 */ /* 0x000fc60007ffe0ff */
        /* <DEDUP_REMOVED lines=32> */
.L_x_2253:
[----:B------:R-:W-:Y:S05]  /*11880*/  BSYNC.RECONVERGENT B1 ;  /* 0x0000000000017941 */ /* 0x000fea0003800200 */
.L_x_2252:
        /* <DEDUP_REMOVED lines=14> */
.L_x_2251:
        /* <DEDUP_REMOVED lines=21> */
.L_x_2260:
        /* <DEDUP_REMOVED lines=13> */
.L_x_2262:
[----:B------:R-:W-:Y:S05]  /*11b90*/  BSYNC.RECONVERGENT B2 ;  /* 0x0000000000027941 */ /* 0x000fea0003800200 */
.L_x_2261:
        /* <DEDUP_REMOVED lines=58> */
[----:B------:R-:W-:Y:S01]  /*11f40*/  MOV R106, R168 ;  /* 0x000000a8006a7202 */ /* 0x000fe20000000f00 */
[----:B------:R-:W-:Y:S01]  /*11f50*/  IMAD.MOV.U32 R104, RZ, RZ, RZ ;  /* 0x000000ffff687224 */ /* 0x000fe200078e00ff */
[----:B------:R-:W-:-:S07]  /*11f60*/  LOP3.LUT R164, R177, R162, R107, 0x96, !PT ;  /* 0x000000a2b1a47212 */ /* 0x000fce00078e966b */
.L_x_2259:
[----:B------:R-:W-:Y:S05]  /*11f70*/  BSYNC.RECONVERGENT B1 ;  /* 0x0000000000017941 */ /* 0x000fea0003800200 */
.L_x_2258:
        /* <DEDUP_REMOVED lines=12> */
.L_x_2257:
        /* <DEDUP_REMOVED lines=22> */
.L_x_2266:
        /* <DEDUP_REMOVED lines=13> */
.L_x_2268:
[----:B------:R-:W-:Y:S05]  /*12270*/  BSYNC.RECONVERGENT B2 ;  /* 0x0000000000027941 */ /* 0x000fea0003800200 */
.L_x_2267:
        /* <DEDUP_REMOVED lines=58> */
[----:B------:R-:W-:Y:S01]  /*12620*/  LOP3.LUT R164, R179, R176, R107, 0x96, !PT ;  /* 0x000000b0b3a47212 */ /* 0x000fe200078e966b */
[----:B------:R-:W-:Y:S01]  /*12630*/  IMAD.MOV.U32 R105, RZ, RZ, R170 ;  /* 0x000000ffff697224 */ /* 0x000fe200078e00aa */
[----:B------:R-:W-:-:S07]  /*12640*/  MOV R148, R106 ;  /* 0x0000006a00947202 */ /* 0x000fce0000000f00 */
.L_x_2265:
[----:B------:R-:W-:Y:S05]  /*12650*/  BSYNC.RECONVERGENT B1 ;  /* 0x0000000000017941 */ /* 0x000fea0003800200 */
.L_x_2264:
        /* <DEDUP_REMOVED lines=10> */
[----:B------:R-:W-:Y:S02]  /*12700*/  SHF.L.U32 R105, R105, 0x10, RZ ;  /* 0x0000001069697819 */ /* 0x000fe400000006ff */
[----:B------:R-:W-:Y:S02]  /*12710*/  SEL R142, RZ, 0x1, P3 ;  /* 0x00000001ff8e7807 */ /* 0x000fe40001800000 */
[----:B------:R-:W-:-:S05]  /*12720*/  FSEL R106, R106, RZ, !P3 ;  /* 0x000000ff6a6a7208 */ /* 0x000fca0005800000 */
[----:B------:R-:W-:-:S07]  /*12730*/  FFMA.FTZ R189, R106, R189, R105 ;  /* 0x000000bd6abd7223 */ /* 0x000fce0000010069 */
.L_x_2263:
[----:B------:R-:W-:Y:S02]  /*12740*/  F2FP.BF16.F32.PACK_AB R107, RZ, R189 ;  /* 0x000000bdff6b723e */ /* 0x000fe400000010ff */
[----:B------:R-:W-:Y:S02]  /*12750*/  PRMT R106, R160, 0x5410, R166 ;  /* 0x00005410a06a7816 */ /* 0x000fe400000000a6 */
[----:B------:R-:W-:Y:S02]  /*12760*/  PRMT R105, R158, 0x5410, R156 ;  /* 0x000054109e697816 */ /* 0x000fe4000000009c */
[----:B------:R-:W-:Y:S02]  /*12770*/  PRMT R104, R154, 0x5410, R152 ;  /* 0x000054109a687816 */ /* 0x000fe40000000098 */
[----:B------:R-:W-:Y:S01]  /*12780*/  PRMT R107, R162, 0x5410, R107 ;  /* 0x00005410a26b7816 */ /* 0x000fe2000000006b */
[----:B------:R-:W-:Y:S06]  /*12790*/  BRA `(.L_x_2269) ;  /* 0x00000034002c7947 */ /* 0x000fec0003800000 */
.L_x_2220:
[----:B------:R-:W-:Y:S01]  /*127a0*/  IMAD.MOV.U32 R149, RZ, RZ, RZ ;  /* 0x000000ffff957224 */ /* 0x000fe200078e00ff */
[----:B0-----:R-:W-:Y:S01]  /*127b0*/  MOV R104, R168 ;  /* 0x000000a800687202 */ /* 0x001fe20000000f00 */
[----:B------:R-:W-:Y:S01]  /*127c0*/  IMAD.MOV.U32 R148, RZ, RZ, R162 ;  /* 0x000000ffff947224 */ /* 0x000fe200078e00a2 */
        /* <DEDUP_REMOVED lines=17> */
.L_x_2273:
        /* <DEDUP_REMOVED lines=13> */
.L_x_2275:
[----:B------:R-:W-:Y:S05]  /*129b0*/  BSYNC.RECONVERGENT B2 ;  /* 0x0000000000027941 */ /* 0x000fea0003800200 */
.L_x_2274:
        /* <DEDUP_REMOVED lines=57> */
[----:B------:R-:W-:-:S03]  /*12d50*/  IMAD.MOV.U32 R105, RZ, RZ, R162 ;  /* 0x000000ffff697224 */ /* 0x000fc600078e00a2 */
[----:B------:R-:W-:Y:S01]  /*12d60*/  LOP3.LUT R164, R153, R104, R149, 0x96, !PT ;  /* 0x0000006899a47212 */ /* 0x000fe200078e9695 */
[----:B------:R-:W-:-:S07]  /*12d70*/  HFMA2 R104, -RZ, RZ, 0, 0 ;  /* 0x00000000ff687431 */ /* 0x000fce00000001ff */
.L_x_2272:
[----:B------:R-:W-:Y:S05]  /*12d80*/  BSYNC.RECONVERGENT B1 ;  /* 0x0000000000017941 */ /* 0x000fea0003800200 */
.L_x_2271:
        /* <DEDUP_REMOVED lines=11> */
.L_x_2270:
        /* <DEDUP_REMOVED lines=17> */
.L_x_2279:
        /* <DEDUP_REMOVED lines=13> */
.L_x_2281:
[----:B------:R-:W-:Y:S05]  /*13020*/  BSYNC.RECONVERGENT B2 ;  /* 0x0000000000027941 */ /* 0x000fea0003800200 */
.L_x_2280:
        /* <DEDUP_REMOVED lines=61> */
.L_x_2278:
[----:B------:R-:W-:Y:S05]  /*13400*/  BSYNC.RECONVERGENT B1 ;  /* 0x0000000000017941 */ /* 0x000fea0003800200 */
.L_x_2277:
        /* <DEDUP_REMOVED lines=12> */
.L_x_2276:
        /* <DEDUP_REMOVED lines=17> */
.L_x_2285:
        /* <DEDUP_REMOVED lines=13> */
.L_x_2287:
[----:B------:R-:W-:Y:S05]  /*136b0*/  BSYNC.RECONVERGENT B2 ;  /* 0x0000000000027941 */ /* 0x000fea0003800200 */
.L_x_2286:
        /* <DEDUP_REMOVED lines=58> */
[----:B------:R-:W-:Y:S02]  /*13a60*/  HFMA2 R104, -RZ, RZ, 0, 0 ;  /* 0x00000000ff687431 */ /* 0x000fe400000001ff */
[----:B------:R-:W-:Y:S01]  /*13a70*/  IMAD.MOV.U32 R144, RZ, RZ, R156 ;  /* 0x000000ffff907224 */ /* 0x000fe200078e009c */
[----:B------:R-:W-:-:S07]  /*13a80*/  LOP3.LUT R146, R107, R158, R157, 0x96, !PT ;  /* 0x0000009e6b927212 */ /* 0x000fce00078e969d */
.L_x_2284:
[----:B------:R-:W-:Y:S05]  /*13a90*/  BSYNC.RECONVERGENT B1 ;  /* 0x0000000000017941 */ /* 0x000fea0003800200 */
.L_x_2283:
        /* <DEDUP_REMOVED lines=11> */
.L_x_2282:
        /* <DEDUP_REMOVED lines=17> */
.L_x_2291:
        /* <DEDUP_REMOVED lines=13> */
.L_x_2293:
[----:B------:R-:W-:Y:S05]  /*13d30*/  BSYNC.RECONVERGENT B2 ;  /* 0x0000000000027941 */ /* 0x000fea0003800200 */
.L_x_2292:
        /* <DEDUP_REMOVED lines=61> */
.L_x_2290:
[----:B------:R-:W-:Y:S05]  /*14110*/  BSYNC.RECONVERGENT B1 ;  /* 0x0000000000017941 */ /* 0x000fea0003800200 */
.L_x_2289:
        /* <DEDUP_REMOVED lines=12> */
.L_x_2288:
        /* <DEDUP_REMOVED lines=17> */
.L_x_2297:
        /* <DEDUP_REMOVED lines=13> */
.L_x_2299:
[----:B------:R-:W-:Y:S05]  /*143c0*/  BSYNC.RECONVERGENT B2 ;  /* 0x0000000000027941 */ /* 0x000fea0003800200 */
.L_x_2298:
        /* <DEDUP_REMOVED lines=61> */
.L_x_2296:
[----:B------:R-:W-:Y:S05]  /*147a0*/  BSYNC.RECONVERGENT B1 ;  /* 0x0000000000017941 */ /* 0x000fea0003800200 */
.L_x_2295:
        /* <DEDUP_REMOVED lines=11> */
.L_x_2294:
        /* <DEDUP_REMOVED lines=17> */
.L_x_2303:
        /* <DEDUP_REMOVED lines=13> */
.L_x_2305:
[----:B------:R-:W-:Y:S05]  /*14a40*/  BSYNC.RECONVERGENT B2 ;  /* 0x0000000000027941 */ /* 0x000fea0003800200 */
.L_x_2304:
        /* <DEDUP_REMOVED lines=61> */
.L_x_2302:
[----:B------:R-:W-:Y:S05]  /*14e20*/  BSYNC.RECONVERGENT B1 ;  /* 0x0000000000017941 */ /* 0x000fea0003800200 */
.L_x_2301:
        /* <DEDUP_REMOVED lines=12> */
.L_x_2300:
        /* <DEDUP_REMOVED lines=17> */
.L_x_2309:
        /* <DEDUP_REMOVED lines=13> */
.L_x_2311:
[----:B------:R-:W-:Y:S05]  /*150d0*/  BSYNC.RECONVERGENT B2 ;  /* 0x0000000000027941 */ /* 0x000fea0003800200 */
.L_x_2310:
        /* <DEDUP_REMOVED lines=61> */
.L_x_2308:
[----:B------:R-:W-:Y:S05]  /*154b0*/  BSYNC.RECONVERGENT B1 ;  /* 0x0000000000017941 */ /* 0x000fea0003800200 */
.L_x_2307:
        /* <DEDUP_REMOVED lines=11> */
.L_x_2306:
        /* <DEDUP_REMOVED lines=17> */
.L_x_2315:
        /* <DEDUP_REMOVED lines=13> */
.L_x_2317:
[----:B------:R-:W-:Y:S05]  /*15750*/  BSYNC.RECONVERGENT B2 ;  /* 0x0000000000027941 */ /* 0x000fea0003800200 */
.L_x_2316:
        /* <DEDUP_REMOVED lines=61> */
.L_x_2314:
[----:B------:R-:W-:Y:S05]  /*15b30*/  BSYNC.RECONVERGENT B1 ;  /* 0x0000000000017941 */ /* 0x000fea0003800200 */
.L_x_2313:
[----:B-----5:R-:W-:Y:S01]  /*15b40*/  PRMT R106, R55, 0x7632, R106 ;  /* 0x00007632376a7816 */ /* 0x020fe2000000006a */
[----:B------:R-:W-:Y:S01]  /*15b50*/  IMAD.U32 R189, R43, 0x10000, RZ ;  /* 0x000100002bbd7824 */ /* 0x000fe200078e00ff */
[----:B------:R-:W-:Y:S01]  /*15b60*/  I2FP.F32.U32 R104, R105 ;  /* 0x0000006900687245 */ /* 0x000fe20000201000 */
[----:B------:R-:W-:Y:S01]  /*15b70*/  IMAD.MOV.U32 R105, RZ, RZ, 0x2f800000 ;  /* 0x2f800000ff697424 */ /* 0x000fe200078e00ff */
[----:B------:R-:W-:-:S03]  /*15b80*/  SHF.L.U32 R106, R106, 0x10, RZ ;  /* 0x000000106a6a7819 */ /* 0x000fc600000006ff */
[----:B------:R-:W-:Y:S02]  /*15b90*/  FFMA.FTZ R104, R104, R105, 1.1641532182693481445e-10 ;  /* 0x2f00000068687423 */ /* 0x000fe40000010069 */
[----:B------:R-:W-:-:S03]  /*15ba0*/  FMUL.FTZ R106, R106, UR13 ;  /* 0x0000000d6a6a7c20 */ /* 0x000fc60008410000 */
[----:B------:R-:W-:Y:S01]  /*15bb0*/  FSETP.GTU.FTZ.AND P3, PT, R104, UR10, PT ;  /* 0x0000000a68007c0b */ /* 0x000fe2000bf7c000 */
[----:B------:R-:W-:-:S03]  /*15bc0*/  FMUL.FTZ R106, R106, UR12 ;  /* 0x0000000c6a6a7c20 */ /* 0x000fc60008410000 */
[----:B------:R-:W-:Y:S02]  /*15bd0*/  SEL R142, RZ, 0x1, P3 ;  /* 0x00000001ff8e7807 */ /* 0x000fe40001800000 */
[----:B------:R-:W-:-:S05]  /*15be0*/  FSEL R106, R106, RZ, !P3 ;  /* 0x000000ff6a6a7208 */ /* 0x000fca0005800000 */
[----:B------:R-:W-:-:S07]  /*15bf0*/  FMUL.FTZ R189, R189, R106 ;  /* 0x0000006abdbd7220 */ /* 0x000fce0000410000 */
.L_x_2312:
[----:B------:R-:W-:Y:S02]  /*15c00*/  F2FP.BF16.F32.PACK_AB R107, RZ, R189 ;  /* 0x000000bdff6b723e */ /* 0x000fe400000010ff */
[----:B------:R-:W-:Y:S02]  /*15c10*/  PRMT R106, R160, 0x5410, R166 ;  /* 0x00005410a06a7816 */ /* 0x000fe400000000a6 */
[----:B------:R-:W-:Y:S02]  /*15c20*/  PRMT R105, R158, 0x5410, R156 ;  /* 0x000054109e697816 */ /* 0x000fe4000000009c */
[----:B------:R-:W-:Y:S02]  /*15c30*/  PRMT R104, R154, 0x5410, R152 ;  /* 0x000054109a687816 */ /* 0x000fe40000000098 */
[----:B------:R-:W-:-:S07]  /*15c40*/  PRMT R107, R162, 0x5410, R107 ;  /* 0x00005410a26b7816 */ /* 0x000fce000000006b */
.L_x_2269:
        /* <DEDUP_REMOVED lines=25> */
.L_x_2318:
[----:B------:R-:W-:Y:S01]  /*15de0*/  IADD3 R138, PT, PT, R138, 0x100, RZ ;  /* 0x000001008a8a7810 */ /* 0x000fe20007ffe0ff */
[----:B------:R-:W-:-:S07]  /*15df0*/  VIADD R187, R187, 0x100 ;  /* 0x00000100bbbb7836 */ /* 0x000fce0000000000 */
.L_x_2219:
[----:B------:R-:W-:Y:S05]  /*15e00*/  BSYNC.RECONVERGENT B0 ;  /* 0x0000000000007941 */ /* 0x000fea0003800200 */
.L_x_2218:
        /* <DEDUP_REMOVED lines=13> */
[----:B-----5:R-:W-:Y:S01]  /*15ee0*/  @!P4 SHF.L.U32 R167, R48, 0x10, RZ ;  /* 0x0000001030a7c819 */ /* 0x020fe200000006ff */
[----:B0-----:R-:W-:Y:S01]  /*15ef0*/  @!P4 IMAD.MOV.U32 R104, RZ, RZ, R168 ;  /* 0x000000ffff68c224 */ /* 0x001fe200078e00a8 */
        /* <DEDUP_REMOVED lines=18> */
.L_x_2325:
        /* <DEDUP_REMOVED lines=13> */
.L_x_2327:
[----:B------:R-:W-:Y:S05]  /*160f0*/  BSYNC.RECONVERGENT B2 ;  /* 0x0000000000027941 */ /* 0x000fea0003800200 */
.L_x_2326:
        /* <DEDUP_REMOVED lines=54> */
[----:B------:R-:W-:-:S03]  /*16460*/  MOV R140, R104 ;  /* 0x00000068008c7202 */ /* 0x000fc60000000f00 */
[----:B------:R-:W-:Y:S01]  /*16470*/  HFMA2 R104, -RZ, RZ, 0, 0 ;  /* 0x00000000ff687431 */ /* 0x000fe200000001ff */
[----:B------:R-:W-:Y:S01]  /*16480*/  LOP3.LUT R164, R167, R164, R105, 0x96, !PT ;  /* 0x000000a4a7a47212 */ /* 0x000fe200078e9669 */
[----:B------:R-:W-:Y:S02]  /*16490*/  VIADD R165, R150, 0x8ff34781 ;  /* 0x8ff3478196a57836 */ /* 0x000fe40000000000 */
[----:B------:R-:W-:Y:S02]  /*164a0*/  IMAD.MOV.U32 R144, RZ, RZ, R106 ;  /* 0x000000ffff907224 */ /* 0x000fe400078e006a */
[----:B------:R-:W-:Y:S01]  /*164b0*/  IMAD.MOV.U32 R105, RZ, RZ, R162 ;  /* 0x000000ffff697224 */ /* 0x000fe200078e00a2 */
[----:B------:R-:W-:-:S07]  /*164c0*/  LOP3.LUT R146, R165, R166, R107, 0x96, !PT ;  /* 0x000000a6a5927212 */ /* 0x000fce00078e966b */
.L_x_2324:
[----:B------:R-:W-:Y:S05]  /*164d0*/  BSYNC.RECONVERGENT B1 ;  /* 0x0000000000017941 */ /* 0x000fea0003800200 */
.L_x_2323:
[----:B------:R-:W-:Y:S01]  /*164e0*/  I2FP.F32.U32 R105, R105 ;  /* 0x0000006900697245 */ /* 0x000fe20000201000 */
[----:B------:R-:W-:Y:S01]  /*164f0*/  IMAD.MOV.U32 R106, RZ, RZ, 0x2f800000 ;  /* 0x2f800000ff6a7424 */ /* 0x000fe200078e00ff */
[----:B------:R-:W-:Y:S02]  /*16500*/  SHF.L.U32 R107, R52, 0x10, RZ ;  /* 0x00000010346b7819 */ /* 0x000fe400000006ff */
[----:B------:R-:W-:Y:S01]  /*16510*/  SHF.L.U32 R148, R48, 0x10, RZ ;  /* 0x0000001030947819 */ /* 0x000fe200000006ff */
        /* <DEDUP_REMOVED lines=8> */
.L_x_2322:
        /* <DEDUP_REMOVED lines=22> */
.L_x_2331:
        /* <DEDUP_REMOVED lines=13> */
.L_x_2333:
[----:B------:R-:W-:Y:S05]  /*167d0*/  BSYNC.RECONVERGENT B2 ;  /* 0x0000000000027941 */ /* 0x000fea0003800200 */
.L_x_2332:
        /* <DEDUP_REMOVED lines=56> */
[----:B------:R-:W-:Y:S01]  /*16b60*/  VIADD R169, R151, 0x96a522ad ;  /* 0x96a522ad97a97836 */ /* 0x000fe20000000000 */
[----:B------:R-:W-:Y:S01]  /*16b70*/  MOV R106, R140 ;  /* 0x0000008c006a7202 */ /* 0x000fe20000000f00 */
[----:B------:R-:W-:-:S03]  /*16b80*/  IMAD.MOV.U32 R152, RZ, RZ, R104 ;  /* 0x000000ffff987224 */ /* 0x000fc600078e0068 */
[----:B------:R-:W-:Y:S01]  /*16b90*/  LOP3.LUT R164, R169, R164, R105, 0x96, !PT ;  /* 0x000000a4a9a47212 */ /* 0x000fe200078e9669 */
[----:B------:R-:W-:-:S07]  /*16ba0*/  IMAD.MOV.U32 R105, RZ, RZ, RZ ;  /* 0x000000ffff697224 */ /* 0x000fce00078e00ff */
.L_x_2330:
[----:B------:R-:W-:Y:S05]  /*16bb0*/  BSYNC.RECONVERGENT B1 ;  /* 0x0000000000017941 */ /* 0x000fea0003800200 */
.L_x_2329:
[----:B------:R-:W-:Y:S01]  /*16bc0*/  PRMT R107, R52, 0x7632, R107 ;  /* 0x00007632346b7816 */ /* 0x000fe2000000006b */
        /* <DEDUP_REMOVED lines=13> */
.L_x_2328:
        /* <DEDUP_REMOVED lines=21> */
.L_x_2337:
        /* <DEDUP_REMOVED lines=13> */
.L_x_2339:
[----:B------:R-:W-:Y:S05]  /*16ec0*/  BSYNC.RECONVERGENT B2 ;  /* 0x0000000000027941 */ /* 0x000fea0003800200 */
.L_x_2338:
        /* <DEDUP_REMOVED lines=61> */
.L_x_2336:
[----:B------:R-:W-:Y:S05]  /*172a0*/  BSYNC.RECONVERGENT B1 ;  /* 0x0000000000017941 */ /* 0x000fea0003800200 */
.L_x_2335:
        /* <DEDUP_REMOVED lines=12> */
.L_x_2334:
        /* <DEDUP_REMOVED lines=22> */
.L_x_2343:
        /* <DEDUP_REMOVED lines=13> */
.L_x_2345:
[----:B------:R-:W-:Y:S05]  /*175a0*/  BSYNC.RECONVERGENT B2 ;  /* 0x0000000000027941 */ /* 0x000fea0003800200 */
.L_x_2344:
        /* <DEDUP_REMOVED lines=61> */
.L_x_2342:
[----:B------:R-:W-:Y:S05]  /*17980*/  BSYNC.RECONVERGENT B1 ;  /* 0x0000000000017941 */ /* 0x000fea0003800200 */
.L_x_2341:
        /* <DEDUP_REMOVED lines=14> */
.L_x_2340:
        /* <DEDUP_REMOVED lines=21> */
.L_x_2349:
        /* <DEDUP_REMOVED lines=13> */
.L_x_2351:
[----:B------:R-:W-:Y:S05]  /*17c90*/  BSYNC.RECONVERGENT B2 ;  /* 0x0000000000027941 */ /* 0x000fea0003800200 */
.L_x_2350:
        /* <DEDUP_REMOVED lines=61> */
.L_x_2348:
[----:B------:R-:W-:Y:S05]  /*18070*/  BSYNC.RECONVERGENT B1 ;  /* 0x0000000000017941 */ /* 0x000fea0003800200 */
.L_x_2347:
        /* <DEDUP_REMOVED lines=12> */
.L_x_2346:
        /* <DEDUP_REMOVED lines=22> */
.L_x_2355:
        /* <DEDUP_REMOVED lines=13> */
.L_x_2357:
[----:B------:R-:W-:Y:S05]  /*18370*/  BSYNC.RECONVERGENT B2 ;  /* 0x0000000000027941 */ /* 0x000fea0003800200 */
.L_x_2356:
        /* <DEDUP_REMOVED lines=61> */
.L_x_2354:
[----:B------:R-:W-:Y:S05]  /*18750*/  BSYNC.RECONVERGENT B1 ;  /* 0x0000000000017941 */ /* 0x000fea0003800200 */
.L_x_2353:
        /* <DEDUP_REMOVED lines=14> */
.L_x_2352:
        /* <DEDUP_REMOVED lines=21> */
.L_x_2361:
        /* <DEDUP_REMOVED lines=13> */
.L_x_2363:
[----:B------:R-:W-:Y:S05]  /*18a60*/  BSYNC.RECONVERGENT B2 ;  /* 0x0000000000027941 */ /* 0x000fea0003800200 */
.L_x_2362:
        /* <DEDUP_REMOVED lines=61> */
.L_x_2360:
[----:B------:R-:W-:Y:S05]  /*18e40*/  BSYNC.RECONVERGENT B1 ;  /* 0x0000000000017941 */ /* 0x000fea0003800200 */
.L_x_2359:
        /* <DEDUP_REMOVED lines=12> */
.L_x_2358:
        /* <DEDUP_REMOVED lines=22> */
.L_x_2367:
        /* <DEDUP_REMOVED lines=13> */
.L_x_2369:
[----:B------:R-:W-:Y:S05]  /*19140*/  BSYNC.RECONVERGENT B2 ;  /* 0x0000000000027941 */ /* 0x000fea0003800200 */
.L_x_2368:
        /* <DEDUP_REMOVED lines=57> */
[----:B------:R-:W-:Y:S01]  /*194e0*/  MOV R144, R106 ;  /* 0x0000006a00907202 */ /* 0x000fe20000000f00 */
[----:B------:R-:W-:Y:S01]  /*194f0*/  IMAD.MOV.U32 R162, RZ, RZ, R104 ;  /* 0x000000ffffa27224 */ /* 0x000fe200078e0068 */
[----:B------:R-:W-:Y:S02]  /*19500*/  LOP3.LUT R164, R177, R164, R105, 0x96, !PT ;  /* 0x000000a4b1a47212 */ /* 0x000fe400078e9669 */
[----:B------:R-:W-:-:S07]  /*19510*/  MOV R105, R166 ;  /* 0x000000a600697202 */ /* 0x000fce0000000f00 */
.L_x_2366:
[----:B------:R-:W-:Y:S05]  /*19520*/  BSYNC.RECONVERGENT B1 ;  /* 0x0000000000017941 */ /* 0x000fea0003800200 */
.L_x_2365:
[----:B------:R-:W-:Y:S02]  /*19530*/  PRMT R106, R55, 0x7632, R106 ;  /* 0x00007632376a7816 */ /* 0x000fe4000000006a */
[----:B------:R-:W-:Y:S01]  /*19540*/  I2FP.F32.U32 R104, R105 ;  /* 0x0000006900687245 */ /* 0x000fe20000201000 */
[----:B------:R-:W-:Y:S01]  /*19550*/  HFMA2 R105, -RZ, RZ, 0.1171875, 0 ;  /* 0x2f800000ff697431 */ /* 0x000fe200000001ff */
[----:B------:R-:W-:Y:S01]  /*19560*/  SHF.L.U32 R165, R39, 0x10, RZ ;  /* 0x0000001027a57819 */ /* 0x000fe200000006ff */
[----:B------:R-:W-:-:S03]  /*19570*/  IMAD.U32 R106, R106, 0x10000, RZ ;  /* 0x000100006a6a7824 */ /* 0x000fc600078e00ff */
[----:B------:R-:W-:Y:S01]  /*19580*/  FFMA.FTZ R104, R104, R105, 1.1641532182693481445e-10 ;  /* 0x2f00000068687423 */ /* 0x000fe20000010069 */
[----:B------:R-:W-:Y:S01]  /*19590*/  FMUL.FTZ R106, R106, UR13 ;  /* 0x0000000d6a6a7c20 */ /* 0x000fe20008410000 */
[----:B------:R-:W-:-:S03]  /*195a0*/  PRMT R105, R51, 0x7632, R105 ;  /* 0x0000763233697816 */ /* 0x000fc60000000069 */
[----:B------:R-:W-:Y:S01]  /*195b0*/  FMUL.FTZ R106, R106, UR12 ;  /* 0x0000000c6a6a7c20 */ /* 0x000fe20008410000 */
[----:B------:R-:W-:Y:S01]  /*195c0*/  FSETP.GTU.FTZ.AND P4, PT, R104, UR10, PT ;  /* 0x0000000a68007c0b */ /* 0x000fe2000bf9c000 */
[----:B------:R-:W-:-:S03]  /*195d0*/  IMAD.U32 R105, R105, 0x10000, RZ ;  /* 0x0001000069697824 */ /* 0x000fc600078e00ff */
[----:B------:R-:W-:Y:S02]  /*195e0*/  FSEL R106, R106, RZ, !P4 ;  /* 0x000000ff6a6a7208 */ /* 0x000fe40006000000 */
[----:B------:R-:W-:-:S03]  /*195f0*/  SEL R142, RZ, 0x1, P4 ;  /* 0x00000001ff8e7807 */ /* 0x000fc60002000000 */
[----:B------:R-:W-:-:S07]  /*19600*/  FFMA.FTZ R165, R106, R165, R105 ;  /* 0x000000a56aa57223 */ /* 0x000fce0000010069 */
.L_x_2364:
[----:B------:R-:W-:Y:S02]  /*19610*/  F2FP.BF16.F32.PACK_AB R107, RZ, R165 ;  /* 0x000000a5ff6b723e */ /* 0x000fe400000010ff */
[----:B------:R-:W-:Y:S02]  /*19620*/  PRMT R106, R156, 0x5410, R158 ;  /* 0x000054109c6a7816 */ /* 0x000fe4000000009e */
[----:B------:R-:W-:Y:S02]  /*19630*/  PRMT R105, R152, 0x5410, R154 ;  /* 0x0000541098697816 */ /* 0x000fe4000000009a */
[----:B------:R-:W-:Y:S02]  /*19640*/  PRMT R104, R148, 0x5410, R140 ;  /* 0x0000541094687816 */ /* 0x000fe4000000008c */
[----:B------:R-:W-:Y:S01]  /*19650*/  PRMT R107, R160, 0x5410, R107 ;  /* 0x00005410a06b7816 */ /* 0x000fe2000000006b */
[----:B------:R-:W-:Y:S06]  /*19660*/  BRA `(.L_x_2370) ;  /* 0x0000003400347947 */ /* 0x000fec0003800000 */
.L_x_2321:
[----:B------:R-:W-:Y:S01]  /*19670*/  MOV R167, RZ ;  /* 0x000000ff00a77202 */ /* 0x000fe20000000f00 */
[----:B0-----:R-:W-:Y:S01]  /*19680*/  IMAD.MOV.U32 R104, RZ, RZ, R168 ;  /* 0x000000ffff687224 */ /* 0x001fe200078e00a8 */
        /* <DEDUP_REMOVED lines=18> */
.L_x_2374:
        /* <DEDUP_REMOVED lines=13> */
.L_x_2376:
[----:B------:R-:W-:Y:S05]  /*19880*/  BSYNC.RECONVERGENT B2 ;  /* 0x0000000000027941 */ /* 0x000fea0003800200 */
.L_x_2375:
        /* <DEDUP_REMOVED lines=61> */
.L_x_2373:
[----:B------:R-:W-:Y:S05]  /*19c60*/  BSYNC.RECONVERGENT B1 ;  /* 0x0000000000017941 */ /* 0x000fea0003800200 */
.L_x_2372:
        /* <DEDUP_REMOVED lines=11> */
.L_x_2371:
        /* <DEDUP_REMOVED lines=17> */
.L_x_2380:
        /* <DEDUP_REMOVED lines=13> */
.L_x_2382:
[----:B------:R-:W-:Y:S05]  /*19f00*/  BSYNC.RECONVERGENT B2 ;  /* 0x0000000000027941 */ /* 0x000fea0003800200 */
.L_x_2381:
        /* <DEDUP_REMOVED lines=55> */
[----:B------:R-:W-:Y:S02]  /*1a280*/  HFMA2 R105, -RZ, RZ, 0, 0 ;  /* 0x00000000ff697431 */ /* 0x000fe400000001ff */
[----:B------:R-:W-:Y:S02]  /*1a290*/  VIADD R165, R150, 0x8ff34781 ;  /* 0x8ff3478196a57836 */ /* 0x000fe40000000000 */
[----:B------:R-:W-:Y:S01]  /*1a2a0*/  IMAD.MOV.U32 R144, RZ, RZ, R106 ;  /* 0x000000ffff907224 */ /* 0x000fe200078e006a */
[----:B------:R-:W-:Y:S01]  /*1a2b0*/  MOV R106, R158 ;  /* 0x0000009e006a7202 */ /* 0x000fe20000000f00 */
[----:B------:R-:W-:Y:S01]  /*1a2c0*/  IMAD.MOV.U32 R158, RZ, RZ, R104 ;  /* 0x000000ffff9e7224 */ /* 0x000fe200078e0068 */
[----:B------:R-:W-:-:S07]  /*1a2d0*/  LOP3.LUT R146, R165, R168, R107, 0x96, !PT ;  /* 0x000000a8a5927212 */ /* 0x000fce00078e966b */
.L_x_2379:
[----:B------:R-:W-:Y:S05]  /*1a2e0*/  BSYNC.RECONVERGENT B1 ;  /* 0x0000000000017941 */ /* 0x000fea0003800200 */
.L_x_2378:
        /* <DEDUP_REMOVED lines=12> */
.L_x_2377:
        /* <DEDUP_REMOVED lines=17> */
.L_x_2386:
        /* <DEDUP_REMOVED lines=13> */
.L_x_2388:
[----:B------:R-:W-:Y:S05]  /*1a590*/  BSYNC.RECONVERGENT B2 ;  /* 0x0000000000027941 */ /* 0x000fea0003800200 */
.L_x_2387:
        /* <DEDUP_REMOVED lines=61> */
.L_x_2385:
[----:B------:R-:W-:Y:S05]  /*1a970*/  BSYNC.RECONVERGENT B1 ;  /* 0x0000000000017941 */ /* 0x000fea0003800200 */
.L_x_2384:
        /* <DEDUP_REMOVED lines=11> */
.L_x_2383:
        /* <DEDUP_REMOVED lines=17> */
.L_x_2392:
        /* <DEDUP_REMOVED lines=13> */
.L_x_2394:
[----:B------:R-:W-:Y:S05]  /*1ac10*/  BSYNC.RECONVERGENT B2 ;  /* 0x0000000000027941 */ /* 0x000fea0003800200 */
.L_x_2393:
        /* <DEDUP_REMOVED lines=61> */
.L_x_2391:
[----:B------:R-:W-:Y:S05]  /*1aff0*/  BSYNC.RECONVERGENT B1 ;  /* 0x0000000000017941 */ /* 0x000fea0003800200 */
.L_x_2390:
        /* <DEDUP_REMOVED lines=12> */
.L_x_2389:
        /* <DEDUP_REMOVED lines=17> */
.L_x_2398:
        /* <DEDUP_REMOVED lines=13> */
.L_x_2400:
[----:B------:R-:W-:Y:S05]  /*1b2a0*/  BSYNC.RECONVERGENT B2 ;  /* 0x0000000000027941 */ /* 0x000fea0003800200 */
.L_x_2399:
        /* <DEDUP_REMOVED lines=61> */
.L_x_2397:
[----:B------:R-:W-:Y:S05]  /*1b680*/  BSYNC.RECONVERGENT B1 ;  /* 0x0000000000017941 */ /* 0x000fea0003800200 */
.L_x_2396:
        /* <DEDUP_REMOVED lines=11> */
.L_x_2395:
        /* <DEDUP_REMOVED lines=17> */
.L_x_2404:
        /* <DEDUP_REMOVED lines=13> */
.L_x_2406:
[----:B------:R-:W-:Y:S05]  /*1b920*/  BSYNC.RECONVERGENT B2 ;  /* 0x0000000000027941 */ /* 0x000fea0003800200 */
.L_x_2405:
        /* <DEDUP_REMOVED lines=61> */
.L_x_2403:
[----:B------:R-:W-:Y:S05]  /*1bd00*/  BSYNC.RECONVERGENT B1 ;  /* 0x0000000000017941 */ /* 0x000fea0003800200 */
.L_x_2402:
        /* <DEDUP_REMOVED lines=12> */
.L_x_2401:
        /* <DEDUP_REMOVED lines=17> */
.L_x_2410:
        /* <DEDUP_REMOVED lines=13> */
.L_x_2412:
[----:B------:R-:W-:Y:S05]  /*1bfb0*/  BSYNC.RECONVERGENT B2 ;  /* 0x0000000000027941 */ /* 0x000fea0003800200 */
.L_x_2411:
        /* <DEDUP_REMOVED lines=61> */
.L_x_2409:
[----:B------:R-:W-:Y:S05]  /*1c390*/  BSYNC.RECONVERGENT B1 ;  /* 0x0000000000017941 */ /* 0x000fea0003800200 */
.L_x_2408:
        /* <DEDUP_REMOVED lines=11> */
.L_x_2407:
        /* <DEDUP_REMOVED lines=17> */
.L_x_2416:
        /* <DEDUP_REMOVED lines=13> */
.L_x_2418:
[----:B------:R-:W-:Y:S05]  /*1c630*/  BSYNC.RECONVERGENT B2 ;  /* 0x0000000000027941 */ /* 0x000fea0003800200 */
.L_x_2417:
        /* <DEDUP_REMOVED lines=61> */
.L_x_2415:
[----:B------:R-:W-:Y:S05]  /*1ca10*/  BSYNC.RECONVERGENT B1 ;  /* 0x0000000000017941 */ /* 0x000fea0003800200 */
.L_x_2414:
        /* <DEDUP_REMOVED lines=12> */
.L_x_2413:
[----:B------:R-:W-:Y:S02]  /*1cae0*/  F2FP.BF16.F32.PACK_AB R107, RZ, R165 ;  /* 0x000000a5ff6b723e */ /* 0x000fe400000010ff */
[----:B------:R-:W-:Y:S02]  /*1caf0*/  MOV R162, R158 ;  /* 0x0000009e00a27202 */ /* 0x000fe40000000f00 */
[----:B------:R-:W-:Y:S02]  /*1cb00*/  PRMT R106, R156, 0x5410, R160 ;  /* 0x000054109c6a7816 */ /* 0x000fe400000000a0 */
[----:B------:R-:W-:Y:S02]  /*1cb10*/  PRMT R105, R154, 0x5410, R152 ;  /* 0x000054109a697816 */ /* 0x000fe40000000098 */
[----:B------:R-:W-:Y:S02]  /*1cb20*/  PRMT R104, R148, 0x5410, R140 ;  /* 0x0000541094687816 */ /* 0x000fe4000000008c */
[----:B------:R-:W-:-:S07]  /*1cb30*/  PRMT R107, R166, 0x5410, R107 ;  /* 0x00005410a66b7816 */ /* 0x000fce000000006b */
.L_x_2370:
[----:B------:R-:W0:Y:S02]  /*1cb40*/  LDC.64 R176, c[0x0][0x3a8] ;  /* 0x0000ea00ffb07b82 */ /* 0x000e240000000a00 */
[----:B0-----:R-:W-:-:S05]  /*1cb50*/  IMAD.WIDE.U32 R176, R138, 0x10, R176 ;  /* 0x000000108ab07825 */ /* 0x001fca00078e00b0 */
[----:B------:R3:W-:Y:S01]  /*1cb60*/  STG.E.128 desc[UR6][R176.64], R104 ;  /* 0x00000068b0007986 */ /* 0x0007e2000c101d06 */
[----:B------:R-:W-:Y:S05]  /*1cb70*/  @!P0 BRA `(.L_x_2320) ;  /* 0x0000000000508947 */ /* 0x000fea0003800000 */
[----:B---3--:R-:W-:Y:S01]  /*1cb80*/  IMAD.U32 R107, R130, 0x10000, RZ ;  /* 0x00010000826b7824 */ /* 0x008fe200078e00ff */
        /* <DEDUP_REMOVED lines=19> */
.L_x_2320:
[----:B------:R-:W-:Y:S05]  /*1ccc0*/  BSYNC.RECONVERGENT B0 ;  /* 0x0000000000007941 */ /* 0x000fea0003800200 */
.L_x_2319:
[----:B01234-:R-:W-:Y:S01]  /*1ccd0*/  FADD.FTZ R104, RZ, R117 ;  /* 0x00000075ff687221 */ /* 0x01ffe20000010000 */
[C---:B------:R-:W-:Y:S01]  /*1cce0*/  ISETP.GT.U32.AND P5, PT, R0.reuse, 0x1ff, PT ;  /* 0x000001ff0000780c */ /* 0x040fe20003fa4070 */
[----:B------:R-:W-:Y:S01]  /*1ccf0*/  BSSY.RECONVERGENT B0, `(.L_x_2419) ;  /* 0x0000085000007945 */ /* 0x000fe20003800200 */
[C---:B------:R-:W-:Y:S01]  /*1cd00*/  ISETP.GT.U32.AND P4, PT, R0.reuse, 0x2ff, PT ;  /* 0x000002ff0000780c */ /* 0x040fe20003f84070 */
[----:B------:R-:W-:Y:S01]  /*1cd10*/  FADD.FTZ R104, R119, R104 ;  /* 0x0000006877687221 */ /* 0x000fe20000010000 */
[----:B------:R-:W-:-:S03]  /*1cd20*/  ISETP.GT.U32.AND P0, PT, R0, 0x3ff, PT ;  /* 0x000003ff0000780c */ /* 0x000fc60003f04070 */
        /* <DEDUP_REMOVED lines=41> */
[----:B------:R-:W-:-:S03]  /*1cfc0*/  LOP3.LUT R148, R136, 0x1f, RZ, 0xc0, !PT ;  /* 0x0000001f88947812 */ /* 0x000fc600078ec0ff */
        /* <DEDUP_REMOVED lines=53> */
[----:B------:R-:W-:Y:S01]  /*1d320*/  ISETP.GT.U32.AND P4, PT, R148, 0x7, PT ;  /* 0x000000079400780c */ /* 0x000fe20003f84070 */
[----:B------:R-:W-:Y:S02]  /*1d330*/  HFMA2 R148, -RZ, RZ, 0, 0 ;  /* 0x00000000ff947431 */ /* 0x000fe400000001ff */
        /* <DEDUP_REMOVED lines=32> */
.L_x_2420:
[----:B------:R-:W-:Y:S05]  /*1d540*/  BSYNC.RECONVERGENT B0 ;  /* 0x0000000000007941 */ /* 0x000fea0003800200 */
.L_x_2419:
        /* <DEDUP_REMOVED lines=12> */
.L_x_2422:
[----:B------:R-:W-:Y:S05]  /*1d610*/  BSYNC.RECONVERGENT B0 ;  /* 0x0000000000007941 */ /* 0x000fea0003800200 */
.L_x_2421:
[----:B------:R-:W1:Y:S01]  /*1d620*/  SHFL.DOWN PT, R107, R148, 0x4, 0x1f ;  /* 0x08801f00946b7f89 */ /* 0x000e6200000e0000 */
[----:B------:R-:W-:Y:S02]  /*1d630*/  ISETP.NE.AND P0, PT, R136, RZ, PT ;  /* 0x000000ff8800720c */ /* 0x000fe40003f05270 */
        /* <DEDUP_REMOVED lines=74> */
[----:B------:R-:W-:Y:S01]  /*1dae0*/  IMAD.U32 R177, R101, 0x10000, RZ ;  /* 0x0001000065b17824 */ /* 0x000fe200078e00ff */
[----:B------:R-:W-:Y:S01]  /*1daf0*/  SHF.L.U32 R187, R97, 0x10, RZ ;  /* 0x0000001061bb7819 */ /* 0x000fe200000006ff */
[--C-:B------:R-:W-:Y:S01]  /*1db00*/  FADD.FTZ R136, R125, -R134.reuse ;  /* 0x800000867d887221 */ /* 0x100fe20000010000 */
[----:B------:R-:W-:Y:S01]  /*1db10*/  FMUL.FTZ R106, R179, R106 ;  /* 0x0000006ab36a7220 */ /* 0x000fe20000410000 */
[--C-:B------:R-:W-:Y:S01]  /*1db20*/  FADD.FTZ R140, R129, -R134.reuse ;  /* 0x80000086818c7221 */ /* 0x100fe20000010000 */
[----:B------:R-:W-:Y:S01]  /*1db30*/  SHF.L.U32 R193, R98, 0x10, RZ ;  /* 0x0000001062c17819 */ /* 0x000fe200000006ff */
[----:B------:R-:W-:Y:S01]  /*1db40*/  FMUL.FTZ R138, R179, R136 ;  /* 0x00000088b38a7220 */ /* 0x000fe20000410000 */
[----:B------:R-:W-:Y:S01]  /*1db50*/  FFMA.FTZ R136, R106, R177, R187 ;  /* 0x000000b16a887223 */ /* 0x000fe200000100bb */
[----:B------:R-:W-:Y:S01]  /*1db60*/  FADD.FTZ R104, R117, -R134 ;  /* 0x8000008675687221 */ /* 0x000fe20000010000 */
[----:B------:R-:W0:Y:S01]  /*1db70*/  LDC.64 R176, c[0x0][0x428] ;  /* 0x00010a00ffb07b82 */ /* 0x000e220000000a00 */
[----:B------:R-:W-:Y:S01]  /*1db80*/  IMAD.U32 R191, R102, 0x10000, RZ ;  /* 0x0001000066bf7824 */ /* 0x000fe200078e00ff */
[----:B------:R-:W-:Y:S01]  /*1db90*/  SHF.L.U32 R197, R99, 0x10, RZ ;  /* 0x0000001063c57819 */ /* 0x000fe200000006ff */
[----:B------:R-:W-:-:S02]  /*1dba0*/  IMAD.U32 R195, R103, 0x10000, RZ ;  /* 0x0001000067c37824 */ /* 0x000fc400078e00ff */
[C---:B------:R-:W-:Y:S01]  /*1dbb0*/  FMUL.FTZ R140, R179.reuse, R140 ;  /* 0x0000008cb38c7220 */ /* 0x040fe20000410000 */
[----:B------:R-:W-:Y:S01]  /*1dbc0*/  SHF.L.U32 R107, R96, 0x10, RZ ;  /* 0x00000010606b7819 */ /* 0x000fe200000006ff */
[----:B------:R-:W-:Y:S02]  /*1dbd0*/  IMAD.U32 R105, R100, 0x10000, RZ ;  /* 0x0001000064697824 */ /* 0x000fe400078e00ff */
[----:B------:R-:W-:Y:S01]  /*1dbe0*/  FMUL.FTZ R104, R179, R104 ;  /* 0x00000068b3687220 */ /* 0x000fe20000410000 */
[----:B------:R-:W-:Y:S01]  /*1dbf0*/  FFMA.FTZ R193, R138, R191, R193 ;  /* 0x000000bf8ac17223 */ /* 0x000fe200000100c1 */
[----:B------:R-:W-:Y:S01]  /*1dc00*/  FFMA.FTZ R148, R140, R195, R197 ;  /* 0x000000c38c947223 */ /* 0x000fe200000100c5 */
[--C-:B------:R-:W-:Y:S01]  /*1dc10*/  FADD.FTZ R138, R123, -R134.reuse ;  /* 0x800000867b8a7221 */ /* 0x100fe20000010000 */
[--C-:B------:R-:W-:Y:S01]  /*1dc20*/  FADD.FTZ R106, R119, -R134.reuse ;  /* 0x80000086776a7221 */ /* 0x100fe20000010000 */
[--C-:B------:R-:W-:Y:S01]  /*1dc30*/  FADD.FTZ R140, R127, -R134.reuse ;  /* 0x800000867f8c7221 */ /* 0x100fe20000010000 */
[----:B------:R-:W-:Y:S01]  /*1dc40*/  FADD.FTZ R152, R131, -R134 ;  /* 0x8000008683987221 */ /* 0x000fe20000010000 */
[----:B------:R-:W-:Y:S01]  /*1dc50*/  FFMA.FTZ R104, R104, R105, R107 ;  /* 0x0000006968687223 */ /* 0x000fe2000001006b */
[----:B------:R-:W-:Y:S01]  /*1dc60*/  SHF.L.U32 R191, R35, 0x10, RZ ;  /* 0x0000001023bf7819 */ /* 0x000fe200000006ff */
[----:B------:R-:W-:Y:S01]  /*1dc70*/  IMAD.U32 R187, R36, 0x10000, RZ ;  /* 0x0001000024bb7824 */ /* 0x000fe200078e00ff */
[----:B------:R-:W-:Y:S01]  /*1dc80*/  SHF.L.U32 R107, R37, 0x10, RZ ;  /* 0x00000010256b7819 */ /* 0x000fe200000006ff */
[----:B------:R-:W-:Y:S01]  /*1dc90*/  FMUL.FTZ R138, R179, R138 ;  /* 0x0000008ab38a7220 */ /* 0x000fe20000410000 */
[----:B------:R-:W-:Y:S01]  /*1dca0*/  SHF.L.U32 R197, R33, 0x10, RZ ;  /* 0x0000001021c57819 */ /* 0x000fe200000006ff */
[----:B------:R-:W-:Y:S01]  /*1dcb0*/  IMAD.U32 R105, R38, 0x10000, RZ ;  /* 0x0001000026697824 */ /* 0x000fe200078e00ff */
[----:B------:R-:W-:Y:S01]  /*1dcc0*/  SHF.L.U32 R201, R31, 0x10, RZ ;  /* 0x000000101fc97819 */ /* 0x000fe200000006ff */
        /* <DEDUP_REMOVED lines=11> */
[----:B------:R-:W-:Y:S01]  /*1dd80*/  F2FP.BF16.F32.PACK_AB R107, R199, R148 ;  /* 0x00000094c76b723e */ /* 0x000fe200000010ff */
[----:B------:R-:W-:Y:S01]  /*1dd90*/  VIADD R185, R185, 0x100 ;  /* 0x00000100b9b97836 */ /* 0x000fe20000000000 */
[----:B------:R-:W-:Y:S02]  /*1dda0*/  F2FP.BF16.F32.PACK_AB R106, R140, R193 ;  /* 0x000000c18c6a723e */ /* 0x000fe400000010ff */
[----:B------:R-:W-:-:S05]  /*1ddb0*/  F2FP.BF16.F32.PACK_AB R104, R187, R104 ;  /* 0x00000068bb68723e */ /* 0x000fca00000010ff */
[----:B------:R0:W-:Y:S02]  /*1ddc0*/  STG.E.128 desc[UR6][R176.64], R104 ;  /* 0x00000068b0007986 */ /* 0x0001e4000c101d06 */
.L_x_2425:
[----:B------:R-:W-:Y:S05]  /*1ddd0*/  BSYNC.RECONVERGENT B0 ;  /* 0x0000000000007941 */ /* 0x000fea0003800200 */
.L_x_2424:
[----:B------:R-:W-:Y:S01]  /*1dde0*/  ISETP.NE.AND P0, PT, R132, RZ, PT ;  /* 0x000000ff8400720c */ /* 0x000fe20003f05270 */
[----:B------:R-:W-:-:S12]  /*1ddf0*/  BSSY.RECONVERGENT B0, `(.L_x_2426) ;  /* 0x0000032000007945 */ /* 0x000fd80003800200 */
[----:B------:R-:W-:Y:S05]  /*1de00*/  @!P0 BRA `(.L_x_2427) ;  /* 0x0000000000c08947 */ /* 0x000fea0003800000 */
[--C-:B0-----:R-:W-:Y:S01]  /*1de10*/  FADD.FTZ R106, R137, -R134.reuse ;  /* 0x80000086896a7221 */ /* 0x101fe20000010000 */
[----:B------:R-:W-:Y:S01]  /*1de20*/  SHF.L.U32 R177, R89, 0x10, RZ ;  /* 0x0000001059b17819 */ /* 0x000fe200000006ff */
[--C-:B------:R-:W-:Y:S01]  /*1de30*/  FADD.FTZ R132, R141, -R134.reuse ;  /* 0x800000868d847221 */ /* 0x100fe20000010000 */
[----:B------:R-:W-:Y:S02]  /*1de40*/  IMAD.U32 R187, R85, 0x10000, RZ ;  /* 0x0001000055bb7824 */ /* 0x000fe400078e00ff */
[----:B------:R-:W-:Y:S01]  /*1de50*/  FMUL.FTZ R106, R179, R106 ;  /* 0x0000006ab36a7220 */ /* 0x000fe20000410000 */
[--C-:B------:R-:W-:Y:S01]  /*1de60*/  FADD.FTZ R138, R145, -R134.reuse ;  /* 0x80000086918a7221 */ /* 0x100fe20000010000 */
[----:B------:R-:W-:Y:S01]  /*1de70*/  FMUL.FTZ R136, R179, R132 ;  /* 0x00000084b3887220 */ /* 0x000fe20000410000 */
[----:B------:R-:W-:Y:S01]  /*1de80*/  SHF.L.U32 R191, R90, 0x10, RZ ;  /* 0x000000105abf7819 */ /* 0x000fe200000006ff */
        /* <DEDUP_REMOVED lines=25> */
[----:B------:R-:W-:Y:S01]  /*1e020*/  FMUL.FTZ R148, R179, R148 ;  /* 0x00000094b3947220 */ /* 0x000fe20000410000 */
        /* <DEDUP_REMOVED lines=14> */
.L_x_2427:
[----:B------:R-:W-:Y:S05]  /*1e110*/  BSYNC.RECONVERGENT B0 ;  /* 0x0000000000007941 */ /* 0x000fea0003800200 */
.L_x_2426:
[----:B------:R-:W-:Y:S04]  /*1e120*/  BSSY.RECONVERGENT B0, `(.L_x_2428) ;  /* 0x0000032000007945 */ /* 0x000fe80003800200 */
[----:B------:R-:W-:Y:S05]  /*1e130*/  @!P2 BRA `(.L_x_2429) ;  /* 0x0000000000c0a947 */ /* 0x000fea0003800000 */
[--C-:B01----:R-:W-:Y:S01]  /*1e140*/  FADD.FTZ R106, R155, -R134.reuse ;  /* 0x800000869b6a7221 */ /* 0x103fe20000010000 */
        /* <DEDUP_REMOVED lines=47> */
.L_x_2429:
[----:B------:R-:W-:Y:S05]  /*1e440*/  BSYNC.RECONVERGENT B0 ;  /* 0x0000000000007941 */ /* 0x000fea0003800200 */
.L_x_2428:
[----:B------:R-:W-:Y:S04]  /*1e450*/  BSSY.RECONVERGENT B0, `(.L_x_2423) ;  /* 0x0000031000007945 */ /* 0x000fe80003800200 */
[----:B------:R-:W-:Y:S05]  /*1e460*/  @!P3 BRA `(.L_x_2430) ;  /* 0x0000000000bcb947 */ /* 0x000fea0003800000 */
[----:B012---:R-:W0:Y:S01]  /*1e470*/  LDC.64 R176, c[0x0][0x428] ;  /* 0x00010a00ffb07b82 */ /* 0x007e220000000a00 */
[--C-:B------:R-:W-:Y:S01]  /*1e480*/  FADD.FTZ R132, R171, -R134.reuse ;  /* 0x80000086ab847221 */ /* 0x100fe20000010000 */
[--C-:B------:R-:W-:Y:S01]  /*1e490*/  FADD.FTZ R104, R167, -R134.reuse ;  /* 0x80000086a7687221 */ /* 0x100fe20000010000 */
[--C-:B------:R-:W-:Y:S01]  /*1e4a0*/  FADD.FTZ R138, R175, -R134.reuse ;  /* 0x80000086af8a7221 */ /* 0x100fe20000010000 */
[----:B------:R-:W-:Y:S01]  /*1e4b0*/  SHF.L.U32 R187, R65, 0x10, RZ ;  /* 0x0000001041bb7819 */ /* 0x000fe200000006ff */
[--C-:B------:R-:W-:Y:S01]  /*1e4c0*/  FADD.FTZ R106, R169, -R134.reuse ;  /* 0x80000086a96a7221 */ /* 0x100fe20000010000 */
[--C-:B------:R-:W-:Y:S01]  /*1e4d0*/  FADD.FTZ R136, R173, -R134.reuse ;  /* 0x80000086ad887221 */ /* 0x100fe20000010000 */
[--C-:B------:R-:W-:Y:S01]  /*1e4e0*/  FADD.FTZ R140, R181, -R134.reuse ;  /* 0x80000086b58c7221 */ /* 0x100fe20000010000 */
[----:B------:R-:W-:Y:S01]  /*1e4f0*/  FADD.FTZ R148, R183, -R134 ;  /* 0x80000086b7947221 */ /* 0x000fe20000010000 */
[----:B------:R-:W-:Y:S01]  /*1e500*/  SHF.L.U32 R105, R64, 0x10, RZ ;  /* 0x0000001040697819 */ /* 0x000fe200000006ff */
[----:B------:R-:W-:-:S02]  /*1e510*/  IMAD.U32 R191, R61, 0x10000, RZ ;  /* 0x000100003dbf7824 */ /* 0x000fc400078e00ff */
[----:B------:R-:W-:Y:S01]  /*1e520*/  FMUL.FTZ R132, R179, R132 ;  /* 0x00000084b3847220 */ /* 0x000fe20000410000 */
[----:B------:R-:W-:Y:S01]  /*1e530*/  FADD.FTZ R134, R165, -R134 ;  /* 0x80000086a5867221 */ /* 0x000fe20000010000 */
[----:B------:R-:W-:Y:S01]  /*1e540*/  IMAD.U32 R107, R60, 0x10000, RZ ;  /* 0x000100003c6b7824 */ /* 0x000fe200078e00ff */
[----:B------:R-:W-:Y:S01]  /*1e550*/  SHF.L.U32 R193, R66, 0x10, RZ ;  /* 0x0000001042c17819 */ /* 0x000fe200000006ff */
[C---:B------:R-:W-:Y:S01]  /*1e560*/  FMUL.FTZ R104, R179.reuse, R104 ;  /* 0x00000068b3687220 */ /* 0x040fe20000410000 */
[----:B------:R-:W-:Y:S02]  /*1e570*/  IMAD.U32 R195, R62, 0x10000, RZ ;  /* 0x000100003ec37824 */ /* 0x000fe400078e00ff */
[C---:B------:R-:W-:Y:S01]  /*1e580*/  FMUL.FTZ R138, R179.reuse, R138 ;  /* 0x0000008ab38a7220 */ /* 0x040fe20000410000 */
[----:B------:R-:W-:Y:S01]  /*1e590*/  FFMA.FTZ R132, R132, R187, R191 ;  /* 0x000000bb84847223 */ /* 0x000fe200000100bf */
[C---:B------:R-:W-:Y:S01]  /*1e5a0*/  FMUL.FTZ R106, R179.reuse, R106 ;  /* 0x0000006ab36a7220 */ /* 0x040fe20000410000 */
[C---:B------:R-:W-:Y:S01]  /*1e5b0*/  FMUL.FTZ R136, R179.reuse, R136 ;  /* 0x00000088b3887220 */ /* 0x040fe20000410000 */
[C---:B------:R-:W-:Y:S01]  /*1e5c0*/  FMUL.FTZ R140, R179.reuse, R140 ;  /* 0x0000008cb38c7220 */ /* 0x040fe20000410000 */
[C---:B------:R-:W-:Y:S01]  /*1e5d0*/  FMUL.FTZ R148, R179.reuse, R148 ;  /* 0x00000094b3947220 */ /* 0x040fe20000410000 */
[----:B------:R-:W-:Y:S01]  /*1e5e0*/  FMUL.FTZ R134, R179, R134 ;  /* 0x00000086b3867220 */ /* 0x000fe20000410000 */
        /* <DEDUP_REMOVED lines=12> */
[----:B------:R-:W-:Y:S02]  /*1e6b0*/  IMAD.U32 R107, R13, 0x10000, RZ ;  /* 0x000100000d6b7824 */ /* 0x000fe400078e00ff */
        /* <DEDUP_REMOVED lines=8> */
[----:B------:R-:W-:-:S05]  /*1e740*/  F2FP.BF16.F32.PACK_AB R104, R179, R104 ;  /* 0x00000068b368723e */ /* 0x000fca00000010ff */
[----:B------:R3:W-:Y:S02]  /*1e750*/  STG.E.128 desc[UR6][R176.64], R104 ;  /* 0x00000068b0007986 */ /* 0x0007e4000c101d06 */
.L_x_2430:
[----:B------:R-:W-:Y:S05]  /*1e760*/  BSYNC.RECONVERGENT B0 ;  /* 0x0000000000007941 */ /* 0x000fea0003800200 */
.L_x_2423:
[----:B0123--:R-:W0:Y:S01]  /*1e770*/  LDC.64 R104, c[0x0][0x380] ;  /* 0x0000e000ff687b82 */ /* 0x00fe220000000a00 */
[----:B------:R-:W-:Y:S01]  /*1e780*/  UPLOP3.LUT UP1, UPT, UPT, UPT, UP1, 0x40, 0x4 ;  /* 0x000000000004789c */ /* 0x000fe20003f2e810 */
[----:B0-----:R-:W-:-:S04]  /*1e790*/  IADD3 R4, PT, PT, R4, R104, RZ ;  /* 0x0000006804047210 */ /* 0x001fc80007ffe0ff */
[----:B------:R-:W-:-:S13]  /*1e7a0*/  ISETP.GE.AND P0, PT, R4, R105, PT ;  /* 0x000000690400720c */ /* 0x000fda0003f06270 */
[----:B------:R-:W-:Y:S05]  /*1e7b0*/  @!P0 BRA `(.L_x_2431) ;  /* 0xfffffe2800548947 */ /* 0x000fea000383ffff */
[----:B------:R-:W-:Y:S05]  /*1e7c0*/  EXIT ;  /* 0x000000000000794d */ /* 0x000fea0003800000 */
.L_x_2432:
        /* <DEDUP_REMOVED lines=11> */
.L_x_27474:


//--------------------- .text._ZN10layer_norm13ln_fwd_kernelINS_13Kernel_traitsI13__nv_bfloat16S2_S2_S2_fjLj8192ELj1ELj1ELj8ELj16ENS_18Kernel_traits_baseILj8192ES2_S2_S2_S2_fjLj256EEEEELb1ELb1ELb1ELb1EEEvNS_9FwdParamsE --------------------------
	.section	.text._ZN10layer_norm13ln_fwd_kernelINS_13Kernel_traitsI13__nv_bfloat16S2_S2_S2_fjLj8192ELj1ELj1ELj8ELj16ENS_18Kernel_traits_baseILj8192ES2_S2_S2_S2_fjLj256EEEEELb1ELb1ELb1ELb1EEEvNS_9FwdParamsE,"ax",@progbits
	.align	128
        .global         _ZN10layer_norm13ln_fwd_kernelINS_13Kernel_traitsI13__nv_bfloat16S2_S2_S2_fjLj8192ELj1ELj1ELj8ELj16ENS_18Kernel_traits_baseILj8192ES2_S2_S2_S2_fjLj256EEEEELb1ELb1ELb1ELb1EEEvNS_9FwdParamsE
        .type           _ZN10layer_norm13ln_fwd_kernelINS_13Kernel_traitsI13__nv_bfloat16S2_S2_S2_fjLj8192ELj1ELj1ELj8ELj16ENS_18Kernel_traits_baseILj8192ES2_S2_S2_S2_fjLj256EEEEELb1ELb1ELb1ELb1EEEvNS_9FwdParamsE,@function
        .size           _ZN10layer_norm13ln_fwd_kernelINS_13Kernel_traitsI13__nv_bfloat16S2_S2_S2_fjLj8192ELj1ELj1ELj8ELj16ENS_18Kernel_traits_baseILj8192ES2_S2_S2_S2_fjLj256EEEEELb1ELb1ELb1ELb1EEEvNS_9FwdParamsE,(.L_x_27475 - _ZN10layer_norm13ln_fwd_kernelINS_13Kernel_traitsI13__nv_bfloat16S2_S2_S2_fjLj8192ELj1ELj1ELj8ELj16ENS_18Kernel_traits_baseILj8192ES2_S2_S2_S2_fjLj256EEEEELb1ELb1ELb1ELb1EEEvNS_9FwdParamsE)
        .other          _ZN10layer_norm13ln_fwd_kernelINS_13Kernel_traitsI13__nv_bfloat16S2_S2_S2_fjLj8192ELj1ELj1ELj8ELj16ENS_18Kernel_traits_baseILj8192ES2_S2_S2_S2_fjLj256EEEEELb1ELb1ELb1ELb1EEEvNS_9FwdParamsE,@"STO_CUDA_ENTRY STV_DEFAULT"
_ZN10layer_norm13ln_fwd_kernelINS_13Kernel_traitsI13__nv_bfloat16S2_S2_S2_fjLj8192ELj1ELj1ELj8ELj16ENS_18Kernel_traits_baseILj8192ES2_S2_S2_S2_fjLj256EEEEELb1ELb1ELb1ELb1EEEvNS_9FwdParamsE:
.text._ZN10layer_norm13ln_fwd_kernelINS_13Kernel_traitsI13__nv_bfloat16S2_S2_S2_fjLj8192ELj1ELj1ELj8ELj16ENS_18Kernel_traits_baseILj8192ES2_S2_S2_S2_fjLj256EEEEELb1ELb1ELb1ELb1EEEvNS_9FwdParamsE:
        /* <DEDUP_REMOVED lines=26> */
[----:B------:R-:W5:Y:S04]  /*01a0*/  LDG.E.128 R36, desc[UR6][R8.64+0x3000] ;  /* 0x0030000608247981 */ /* 0x000f68000c1e1d00 */
[----:B------:R-:W1:Y:S01]  /*01b0*/  LDC R4, c[0x0][0x384] ;  /* 0x0000e100ff047b82 */ /* 0x000e620000000800 */
[----:B------:R-:W5:Y:S01]  /*01c0*/  @P1 LDG.E.64 R134, desc[UR6][R134.64] ;  /* 0x0000000686861981 */ /* 0x000f62000c1e1b00 */
[----:B0-----:R-:W-:-:S04]  /*01d0*/  ISETP.NE.U32.AND P0, PT, RZ, UR4, PT ;  /* 0x00000004ff007c0c */ /* 0x001fc8000bf05070 */
[----:B------:R-:W-:Y:S02]  /*01e0*/  ISETP.NE.AND.EX P0, PT, RZ, UR5, PT, P0 ;  /* 0x00000005ff007c0c */ /* 0x000fe4000bf05300 */
[----:B------:R-:W1:Y:S11]  /*01f0*/  S2UR UR4, SR_CTAID.X ;  /* 0x00000000000479c3 */ /* 0x000e760000002500 */
        /* <DEDUP_REMOVED lines=9> */
[----:B--2---:R-:W-:Y:S01]  /*0290*/  @P0 IMAD.MOV.U32 R0, RZ, RZ, R12 ;  /* 0x000000ffff000224 */ /* 0x004fe200078e000c */
[-C--:B------:R-:W-:Y:S01]  /*02a0*/  @P0 MOV R2, R13.reuse ;  /* 0x0000000d00020202 */ /* 0x080fe20000000f00 */
[----:B------:R-:W-:Y:S01]  /*02b0*/  @P0 IMAD.MOV.U32 R3, RZ, RZ, R14 ;  /* 0x000000ffff030224 */ /* 0x000fe200078e000e */
[----:B------:R-:W-:Y:S01]  /*02c0*/  @!P0 MOV R2, R13 ;  /* 0x0000000d00028202 */ /* 0x000fe20000000f00 */
[----:B------:R-:W-:Y:S01]  /*02d0*/  @P0 IMAD.MOV.U32 R4, RZ, RZ, R15 ;  /* 0x000000ffff040224 */ /* 0x000fe200078e000f */
[----:B------:R-:W-:Y:S01]  /*02e0*/  @!P0 MOV R4, R15 ;  /* 0x0000000f00048202 */ /* 0x000fe20000000f00 */
[----:B------:R-:W-:Y:S01]  /*02f0*/  @!P0 IMAD.MOV.U32 R0, RZ, RZ, R12 ;  /* 0x000000ffff008224 */ /* 0x000fe200078e000c */
[----:B----4-:R-:W-:Y:S01]  /*0300*/  @P0 MOV R5, R16 ;  /* 0x0000001000050202 */ /* 0x010fe20000000f00 */
[----:B0-----:R-:W-:Y:S01]  /*0310*/  @P0 IMAD.MOV.U32 R6, RZ, RZ, R17 ;  /* 0x000000ffff060224 */ /* 0x001fe200078e0011 */
[----:B------:R-:W-:Y:S01]  /*0320*/  @P0 MOV R7, R18 ;  /* 0x0000001200070202 */ /* 0x000fe20000000f00 */
[----:B------:R-:W-:-:S02]  /*0330*/  @!P0 IMAD.MOV.U32 R3, RZ, RZ, R14 ;  /* 0x000000ffff038224 */ /* 0x000fc400078e000e */
[----:B------:R-:W-:Y:S02]  /*0340*/  @!P0 IMAD.MOV.U32 R5, RZ, RZ, R16 ;  /* 0x000000ffff058224 */ /* 0x000fe400078e0010 */
[----:B------:R-:W-:Y:S02]  /*0350*/  @!P0 IMAD.MOV.U32 R6, RZ, RZ, R17 ;  /* 0x000000ffff068224 */ /* 0x000fe400078e0011 */
[----:B------:R-:W-:Y:S02]  /*0360*/  @P0 IMAD.MOV.U32 R8, RZ, RZ, R19 ;  /* 0x000000ffff080224 */ /* 0x000fe400078e0013 */
[----:B------:R-:W-:Y:S01]  /*0370*/  @P0 IMAD.MOV.U32 R9, RZ, RZ, R20 ;  /* 0x000000ffff090224 */ /* 0x000fe200078e0014 */
[----:B------:R-:W-:Y:S06]  /*0380*/  @P1 EXIT ;  /* 0x000000000000194d */ /* 0x000fec0003800000 */
[----:B------:R-:W0:Y:S01]  /*0390*/  LDCU UR5, c[0x0][0x360] ;  /* 0x00006c00ff0577ac */ /* 0x000e220008000800 */
[----:B------:R-:W-:Y:S01]  /*03a0*/  MOV R15, UR4 ;  /* 0x00000004000f7c02 */ /* 0x000fe20008000f00 */
[----:B------:R-:W-:Y:S01]  /*03b0*/  @!P0 IMAD.MOV.U32 R8, RZ, RZ, R19 ;  /* 0x000000ffff088224 */ /* 0x000fe200078e0013 */
[----:B------:R-:W-:Y:S01]  /*03c0*/  @!P0 MOV R7, R18 ;  /* 0x0000001200078202 */ /* 0x000fe20000000f00 */
[----:B------:R-:W-:Y:S01]  /*03d0*/  @P0 IMAD.MOV.U32 R12, RZ, RZ, R23 ;  /* 0x000000ffff0c0224 */ /* 0x000fe200078e0017 */
[----:B------:R-:W-:Y:S01]  /*03e0*/  SHF.R.U64 R18, R156, 0x2, R157 ;  /* 0x000000029c127819 */ /* 0x000fe2000000129d */
[----:B-----5:R-:W-:Y:S01]  /*03f0*/  @P0 IMAD.MOV.U32 R14, RZ, RZ, R41 ;  /* 0x000000ffff0e0224 */ /* 0x020fe200078e0029 */
[----:B------:R-:W-:Y:S01]  /*0400*/  @!P0 MOV R12, R23 ;  /* 0x00000017000c8202 */ /* 0x000fe20000000f00 */
[----:B------:R-:W-:Y:S01]  /*0410*/  @!P0 IMAD.MOV.U32 R9, RZ, RZ, R20 ;  /* 0x000000ffff098224 */ /* 0x000fe200078e0014 */
[----:B------:R-:W-:Y:S01]  /*0420*/  @!P0 MOV R14, R41 ;  /* 0x00000029000e8202 */ /* 0x000fe20000000f00 */
[----:B------:R-:W-:Y:S01]  /*0430*/  IMAD.HI.U32 R41, R18, -0x2daee0ad, RZ ;  /* 0xd2511f5312297827 */ /* 0x000fe200078e00ff */
[----:B------:R-:W-:-:S02]  /*0440*/  SHF.R.U32.HI R20, RZ, 0x2, R157 ;  /* 0x00000002ff147819 */ /* 0x000fc4000001169d */
[----:B------:R-:W-:Y:S02]  /*0450*/  @!P0 CS2R R70, SRZ ;  /* 0x0000000000468805 */ /* 0x000fe4000001ff00 */
[----:B------:R-:W-:Y:S01]  /*0460*/  @P0 MOV R13, R40 ;  /* 0x00000028000d0202 */ /* 0x000fe20000000f00 */
[----:B------:R-:W-:Y:S01]  /*0470*/  @!P0 IMAD.MOV.U32 R13, RZ, RZ, R40 ;  /* 0x000000ffff0d8224 */ /* 0x000fe200078e0028 */
[----:B------:R-:W-:Y:S01]  /*0480*/  LOP3.LUT R41, R41, R135, RZ, 0x3c, !PT ;  /* 0x0000008729297212 */ /* 0x000fe200078e3cff */
[----:B------:R-:W-:Y:S01]  /*0490*/  @P0 IMAD.MOV.U32 R16, RZ, RZ, R42 ;  /* 0x000000ffff100224 */ /* 0x000fe200078e002a */
[----:B------:R-:W-:Y:S01]  /*04a0*/  IADD3 R46, PT, PT, R135, -0x4498517b, RZ ;  /* 0xbb67ae85872e7810 */ /* 0x000fe20007ffe0ff */
[----:B0-----:R-:W-:Y:S01]  /*04b0*/  IMAD R19, R15, UR5, R45 ;  /* 0x000000050f137c24 */ /* 0x001fe2000f8e022d */
[----:B------:R-:W-:Y:S01]  /*04c0*/  @P0 MOV R10, R21 ;  /* 0x00000015000a0202 */ /* 0x000fe20000000f00 */
[----:B------:R-:W-:Y:S01]  /*04d0*/  @P0 IMAD.MOV.U32 R17, RZ, RZ, R43 ;  /* 0x000000ffff110224 */ /* 0x000fe200078e002b */
[----:B------:R-:W-:Y:S01]  /*04e0*/  @!P0 CS2R R68, SRZ ;  /* 0x0000000000448805 */ /* 0x000fe2000001ff00 */
[----:B------:R-:W-:Y:S01]  /*04f0*/  IMAD.HI.U32 R23, R19, -0x326172a9, RZ ;  /* 0xcd9e8d5713177827 */ /* 0x000fe200078e00ff */
[----:B------:R-:W-:-:S02]  /*0500*/  @!P0 CS2R R66, SRZ ;  /* 0x0000000000428805 */ /* 0x000fc4000001ff00 */
[----:B------:R-:W-:Y:S02]  /*0510*/  @!P0 CS2R R64, SRZ ;  /* 0x0000000000408805 */ /* 0x000fe4000001ff00 */
[----:B------:R-:W-:Y:S01]  /*0520*/  @!P0 CS2R R62, SRZ ;  /* 0x00000000003e8805 */ /* 0x000fe2000001ff00 */
[----:B------:R-:W-:Y:S01]  /*0530*/  @!P0 IMAD.MOV.U32 R16, RZ, RZ, R42 ;  /* 0x000000ffff108224 */ /* 0x000fe200078e002a */
[----:B------:R-:W-:Y:S01]  /*0540*/  LOP3.LUT R40, R20, R23, R134, 0x96, !PT ;  /* 0x0000001714287212 */ /* 0x000fe200078e9686 */
[----:B------:R-:W-:Y:S01]  /*0550*/  @!P0 IMAD.MOV.U32 R17, RZ, RZ, R43 ;  /* 0x000000ffff118224 */ /* 0x000fe200078e002b */
[----:B------:R-:W-:Y:S01]  /*0560*/  @!P0 CS2R R60, SRZ ;  /* 0x00000000003c8805 */ /* 0x000fe2000001ff00 */
[----:B------:R-:W-:Y:S01]  /*0570*/  VIADD R43, R134, 0x9e3779b9 ;  /* 0x9e3779b9862b7836 */ /* 0x000fe20000000000 */
[----:B------:R-:W-:Y:S01]  /*0580*/  @!P0 CS2R R58, SRZ ;  /* 0x00000000003a8805 */ /* 0x000fe2000001ff00 */
[----:B------:R-:W-:Y:S01]  /*0590*/  IMAD R42, R19, -0x326172a9, RZ ;  /* 0xcd9e8d57132a7824 */ /* 0x000fe200078e02ff */
[----:B------:R-:W-:Y:S01]  /*05a0*/  @!P0 CS2R R56, SRZ ;  /* 0x0000000000388805 */ /* 0x000fe2000001ff00 */
[----:B------:R-:W-:Y:S01]  /*05b0*/  IMAD R45, R18, -0x2daee0ad, RZ ;  /* 0xd2511f53122d7824 */ /* 0x000fe200078e02ff */
[----:B------:R-:W-:Y:S01]  /*05c0*/  LOP3.LUT R156, R156, 0x3, RZ, 0xc0, !PT ;  /* 0x000000039c9c7812 */ /* 0x000fe200078ec0ff */
[----:B------:R-:W-:Y:S01]  /*05d0*/  IMAD.HI.U32 R23, R41, -0x326172a9, RZ ;  /* 0xcd9e8d5729177827 */ /* 0x000fe200078e00ff */
[----:B------:R-:W-:Y:S01]  /*05e0*/  PRMT R48, R9, 0x7632, R48 ;  /* 0x0000763209307816 */ /* 0x000fe20000000030 */
[----:B------:R-:W-:Y:S01]  /*05f0*/  UPLOP3.LUT UP0, UPT, UPT, UPT, UPT, 0x40, 0x4 ;  /* 0x000000000004789c */ /* 0x000fe20003f0e870 */
[----:B------:R-:W-:Y:S01]  /*0600*/  PRMT R49, R4, 0x7632, R49 ;  /* 0x0000763204317816 */ /* 0x000fe20000000031 */
[----:B------:R-:W-:Y:S01]  /*0610*/  IMAD.HI.U32 R44, R40, -0x2daee0ad, RZ ;  /* 0xd2511f53282c7827 */ /* 0x000fe200078e00ff */
[----:B------:R-:W-:Y:S01]  /*0620*/  LOP3.LUT R42, R43, R42, R23, 0x96, !PT ;  /* 0x0000002a2b2a7212 */ /* 0x000fe200078e9617 */
[----:B------:R-:W0:Y:S01]  /*0630*/  LDCU UR10, c[0x0][0x404] ;  /* 0x00008080ff0a77ac */ /* 0x000e220008000800 */
[----:B------:R-:W-:Y:S01]  /*0640*/  @P0 MOV R23, R26 ;  /* 0x0000001a00170202 */ /* 0x000fe20000000f00 */
[----:B------:R-:W-:Y:S01]  /*0650*/  @P0 IMAD.MOV.U32 R11, RZ, RZ, R22 ;  /* 0x000000ffff0b0224 */ /* 0x000fe200078e0016 */
[----:B------:R-:W-:Y:S01]  /*0660*/  LOP3.LUT R44, R46, R45, R44, 0x96, !PT ;  /* 0x0000002d2e2c7212 */ /* 0x000fe200078e962c */
[----:B------:R-:W-:Y:S01]  /*0670*/  @!P0 IMAD.MOV.U32 R11, RZ, RZ, R22 ;  /* 0x000000ffff0b8224 */ /* 0x000fe200078e0016 */
[----:B------:R-:W-:Y:S01]  /*0680*/  IADD3 R45, PT, PT, R135, 0x76cf5d0a, RZ ;  /* 0x76cf5d0a872d7810 */ /* 0x000fe20007ffe0ff */
[----:B------:R-:W-:Y:S01]  /*0690*/  @P0 IMAD.MOV.U32 R22, RZ, RZ, R25 ;  /* 0x000000ffff160224 */ /* 0x000fe200078e0019 */
[----:B------:R-:W-:Y:S01]  /*06a0*/  PRMT R50, R3, 0x7632, R50 ;  /* 0x0000763203327816 */ /* 0x000fe20000000032 */
[----:B------:R-:W-:Y:S01]  /*06b0*/  IMAD R46, R41, -0x326172a9, RZ ;  /* 0xcd9e8d57292e7824 */ /* 0x000fe200078e02ff */
[----:B------:R-:W-:Y:S01]  /*06c0*/  PRMT R51, R2, 0x7632, R51 ;  /* 0x0000763202337816 */ /* 0x000fe20000000033 */
[----:B------:R-:W-:Y:S01]  /*06d0*/  @!P0 IMAD.MOV.U32 R22, RZ, RZ, R25 ;  /* 0x000000ffff168224 */ /* 0x000fe200078e0019 */
[----:B------:R-:W-:Y:S01]  /*06e0*/  PRMT R52, R0, 0x7632, R52 ;  /* 0x0000763200347816 */ /* 0x000fe20000000034 */
[----:B------:R-:W-:Y:S01]  /*06f0*/  IMAD R41, R40, -0x2daee0ad, RZ ;  /* 0xd2511f5328297824 */ /* 0x000fe200078e02ff */
[----:B------:R-:W-:Y:S01]  /*0700*/  PRMT R101, R17, 0x7632, R101 ;  /* 0x0000763211657816 */ /* 0x000fe20000000065 */
[----:B------:R-:W-:Y:S01]  /*0710*/  VIADD R43, R134, 0x3c6ef372 ;  /* 0x3c6ef372862b7836 */ /* 0x000fe20000000000 */
[----:B------:R-:W-:Y:S01]  /*0720*/  PRMT R102, R16, 0x7632, R102 ;  /* 0x0000763210667816 */ /* 0x000fe20000000066 */
[----:B------:R-:W-:Y:S01]  /*0730*/  IMAD.HI.U32 R25, R44, -0x326172a9, RZ ;  /* 0xcd9e8d572c197827 */ /* 0x000fe200078e00ff */
[----:B------:R-:W-:Y:S01]  /*0740*/  PRMT R103, R14, 0x7632, R103 ;  /* 0x000076320e677816 */ /* 0x000fe20000000067 */
[----:B------:R-:W1:Y:S01]  /*0750*/  LDCU.U8 UR11, c[0x0][0x410] ;  /* 0x00008200ff0b77ac */ /* 0x000e620008000000 */
[----:B------:R-:W-:Y:S01]  /*0760*/  PRMT R104, R13, 0x7632, R104 ;  /* 0x000076320d687816 */ /* 0x000fe20000000068 */
[C---:B------:R-:W-:Y:S01]  /*0770*/  IMAD.HI.U32 R40, R42.reuse, -0x2daee0ad, RZ ;  /* 0xd2511f532a287827 */ /* 0x040fe200078e00ff */
[----:B------:R-:W-:Y:S01]  /*0780*/  LOP3.LUT R43, R43, R46, R25, 0x96, !PT ;  /* 0x0000002e2b2b7212 */ /* 0x000fe200078e9619 */
[----:B------:R-:W2:Y:S01]  /*0790*/  LDCU UR14, c[0x0][0x400] ;  /* 0x00008000ff0e77ac */ /* 0x000ea20008000800 */
[----:B------:R-:W-:Y:S01]  /*07a0*/  IADD3 R46, PT, PT, R135, 0x32370b8f, RZ ;  /* 0x32370b8f872e7810 */ /* 0x000fe20007ffe0ff */
[----:B------:R-:W-:Y:S01]  /*07b0*/  @!P0 IMAD.MOV.U32 R10, RZ, RZ, R21 ;  /* 0x000000ffff0a8224 */ /* 0x000fe200078e0015 */
[----:B------:R-:W-:Y:S01]  /*07c0*/  LOP3.LUT R40, R45, R41, R40, 0x96, !PT ;  /* 0x000000292d287212 */ /* 0x000fe200078e9628 */
[----:B------:R-:W-:Y:S01]  /*07d0*/  IMAD R45, R42, -0x2daee0ad, RZ ;  /* 0xd2511f532a2d7824 */ /* 0x000fe200078e02ff */
[----:B------:R-:W-:Y:S01]  /*07e0*/  @P0 MOV R21, R24 ;  /* 0x0000001800150202 */ /* 0x000fe20000000f00 */
[----:B------:R-:W-:Y:S01]  /*07f0*/  @!P0 IMAD.MOV.U32 R21, RZ, RZ, R24 ;  /* 0x000000ffff158224 */ /* 0x000fe200078e0018 */
[----:B------:R-:W-:Y:S01]  /*0800*/  @P0 MOV R25, R28 ;  /* 0x0000001c00190202 */ /* 0x000fe20000000f00 */
[----:B------:R-:W-:Y:S01]  /*0810*/  @P0 IMAD.MOV.U32 R24, RZ, RZ, R27 ;  /* 0x000000ffff180224 */ /* 0x000fe200078e001b */
[----:B------:R-:W-:Y:S01]  /*0820*/  PRMT R47, R10, 0x7632, R47 ;  /* 0x000076320a2f7816 */ /* 0x000fe2000000002f */
[----:B------:R-:W-:Y:S01]  /*0830*/  @!P0 IMAD.MOV.U32 R24, RZ, RZ, R27 ;  /* 0x000000ffff188224 */ /* 0x000fe200078e001b */
[----:B------:R-:W-:Y:S01]  /*0840*/  PRMT R105, R8, 0x7632, R105 ;  /* 0x0000763208697816 */ /* 0x000fe20000000069 */
[----:B------:R-:W-:Y:S01]  /*0850*/  VIADD R41, R134, 0xdaa66d2b ;  /* 0xdaa66d2b86297836 */ /* 0x000fe20000000000 */
[----:B------:R-:W-:Y:S01]  /*0860*/  PRMT R106, R7, 0x7632, R106 ;  /* 0x00007632076a7816 */ /* 0x000fe2000000006a */
[----:B------:R-:W-:Y:S01]  /*0870*/  IMAD R44, R44, -0x326172a9, RZ ;  /* 0xcd9e8d572c2c7824 */ /* 0x000fe200078e02ff */
[----:B------:R-:W-:Y:S01]  /*0880*/  PRMT R107, R6, 0x7632, R107 ;  /* 0x00007632066b7816 */ /* 0x000fe2000000006b */
[----:B------:R-:W-:Y:S01]  /*0890*/  IMAD.HI.U32 R27, R40, -0x326172a9, RZ ;  /* 0xcd9e8d57281b7827 */ /* 0x000fe200078e00ff */
[----:B------:R-:W-:Y:S01]  /*08a0*/  PRMT R108, R5, 0x7632, R108 ;  /* 0x00007632056c7816 */ /* 0x000fe2000000006c */
[----:B------:R-:W3:Y:S01]  /*08b0*/  LDCU.64 UR12, c[0x0][0x408] ;  /* 0x00008100ff0c77ac */ /* 0x000ee20008000a00 */
[----:B------:R-:W-:Y:S01]  /*08c0*/  PRMT R110, R71, 0x7632, R110 ;  /* 0x00007632476e7816 */ /* 0x000fe2000000006e */
[----:B------:R-:W-:Y:S01]  /*08d0*/  IMAD.HI.U32 R42, R43, -0x2daee0ad, RZ ;  /* 0xd2511f532b2a7827 */ /* 0x000fe200078e00ff */
[----:B------:R-:W-:Y:S01]  /*08e0*/  LOP3.LUT R41, R41, R44, R27, 0x96, !PT ;  /* 0x0000002c29297212 */ /* 0x000fe200078e961b */
[----:B------:R-:W4:Y:S01]  /*08f0*/  LDCU.64 UR8, c[0x0][0x3a0] ;  /* 0x00007400ff0877ac */ /* 0x000f220008000a00 */
[----:B------:R-:W-:Y:S01]  /*0900*/  @P0 MOV R27, R30 ;  /* 0x0000001e001b0202 */ /* 0x000fe20000000f00 */
[----:B------:R-:W-:Y:S01]  /*0910*/  @!P0 IMAD.MOV.U32 R23, RZ, RZ, R26 ;  /* 0x000000ffff178224 */ /* 0x000fe200078e001a */
[----:B------:R-:W-:Y:S01]  /*0920*/  LOP3.LUT R42, R46, R45, R42, 0x96, !PT ;  /* 0x0000002d2e2a7212 */ /* 0x000fe200078e962a */
[--C-:B------:R-:W-:Y:S01]  /*0930*/  @P0 IMAD.MOV.U32 R26, RZ, RZ, R29.reuse ;  /* 0x000000ffff1a0224 */ /* 0x100fe200078e001d */
[----:B------:R-:W-:Y:S01]  /*0940*/  IADD3 R45, PT, PT, R135, -0x126145ec, RZ ;  /* 0xed9eba14872d7810 */ /* 0x000fe20007ffe0ff */
[----:B------:R-:W-:Y:S01]  /*0950*/  @!P0 IMAD.MOV.U32 R26, RZ, RZ, R29 ;  /* 0x000000ffff1a8224 */ /* 0x000fe200078e001d */
[----:B------:R-:W-:Y:S01]  /*0960*/  PRMT R111, R70, 0x7632, R111 ;  /* 0x00007632466f7816 */ /* 0x000fe2000000006f */
[----:B------:R-:W-:Y:S01]  /*0970*/  IMAD R46, R43, -0x2daee0ad, RZ ;  /* 0xd2511f532b2e7824 */ /* 0x000fe200078e02ff */
[----:B------:R-:W-:Y:S01]  /*0980*/  PRMT R112, R69, 0x7632, R112 ;  /* 0x0000763245707816 */ /* 0x000fe20000000070 */
        /* <DEDUP_REMOVED lines=31> */
[----:B------:R-:W-:Y:S01]  /*0b80*/  IADD3 R46, PT, PT, R135, 0x646e171e, RZ ;  /* 0x646e171e872e7810 */ /* 0x000fe20007ffe0ff */
        /* <DEDUP_REMOVED lines=13> */
[----:B------:R-:W-:Y:S01]  /*0c60*/  IADD3 R45, PT, PT, R135, 0x1fd5c5a3, RZ ;  /* 0x1fd5c5a3872d7810 */ /* 0x000fe20007ffe0ff */
[----:B------:R-:W-:Y:S01]  /*0c70*/  @!P0 IMAD.MOV.U32 R29, RZ, RZ, R32 ;  /* 0x000000ffff1d8224 */ /* 0x000fe200078e0020 */
[----:B------:R-:W-:Y:S01]  /*0c80*/  LOP3.LUT R40, R46, R43, R40, 0x96, !PT ;  /* 0x0000002b2e287212 */ /* 0x000fe200078e9628 */
[--C-:B------:R-:W-:Y:S01]  /*0c90*/  @P0 IMAD.MOV.U32 R32, RZ, RZ, R35.reuse ;  /* 0x000000ffff200224 */ /* 0x100fe200078e0023 */
[----:B------:R-:W-:Y:S01]  /*0ca0*/  @P0 MOV R33, R36 ;  /* 0x0000002400210202 */ /* 0x000fe20000000f00 */
[----:B------:R-:W-:Y:S01]  /*0cb0*/  @!P0 IMAD.MOV.U32 R32, RZ, RZ, R35 ;  /* 0x000000ffff208224 */ /* 0x000fe200078e0023 */
[----:B------:R-:W-:Y:S01]  /*0cc0*/  PRMT R125, R56, 0x7632, R125 ;  /* 0x00007632387d7816 */ /* 0x000fe2000000007d */
[----:B------:R-:W-:-:S02]  /*0cd0*/  IMAD R46, R41, -0x326172a9, RZ ;  /* 0xcd9e8d57292e7824 */ /* 0x000fc400078e02ff */
[----:B------:R-:W-:Y:S02]  /*0ce0*/  VIADD R43, R134, 0x5384540f ;  /* 0x5384540f862b7836 */ /* 0x000fe40000000000 */
[----:B------:R-:W-:Y:S02]  /*0cf0*/  IMAD R42, R42, -0x2daee0ad, RZ ;  /* 0xd2511f532a2a7824 */ /* 0x000fe400078e02ff */
[----:B------:R-:W-:-:S04]  /*0d00*/  IMAD.HI.U32 R35, R40, -0x326172a9, RZ ;  /* 0xcd9e8d5728237827 */ /* 0x000fc800078e00ff */
[----:B------:R-:W-:Y:S01]  /*0d10*/  IMAD.HI.U32 R41, R44, -0x2daee0ad, RZ ;  /* 0xd2511f532c297827 */ /* 0x000fe200078e00ff */
[----:B------:R-:W-:Y:S02]  /*0d20*/  LOP3.LUT R43, R43, R46, R35, 0x96, !PT ;  /* 0x0000002e2b2b7212 */ /* 0x000fe400078e9623 */
[----:B------:R-:W-:Y:S01]  /*0d30*/  @P0 MOV R35, R38 ;  /* 0x0000002600230202 */ /* 0x000fe20000000f00 */
[----:B------:R-:W-:Y:S01]  /*0d40*/  @!P0 IMAD.MOV.U32 R31, RZ, RZ, R34 ;  /* 0x000000ffff1f8224 */ /* 0x000fe200078e0022 */
[----:B------:R-:W-:Y:S01]  /*0d50*/  LOP3.LUT R41, R45, R42, R41, 0x96, !PT ;  /* 0x0000002a2d297212 */ /* 0x000fe200078e9629 */
[--C-:B------:R-:W-:Y:S01]  /*0d60*/  @P0 IMAD.MOV.U32 R34, RZ, RZ, R37.reuse ;  /* 0x000000ffff220224 */ /* 0x100fe200078e0025 */
[----:B------:R-:W-:Y:S01]  /*0d70*/  @!P0 MOV R35, R38 ;  /* 0x0000002600238202 */ /* 0x000fe20000000f00 */
[----:B------:R-:W-:Y:S01]  /*0d80*/  @!P0 IMAD.MOV.U32 R34, RZ, RZ, R37 ;  /* 0x000000ffff228224 */ /* 0x000fe200078e0025 */
[----:B------:R-:W-:Y:S01]  /*0d90*/  PRMT R46, R11, 0x7632, R46 ;  /* 0x000076320b2e7816 */ /* 0x000fe2000000002e */
[----:B------:R-:W-:Y:S01]  /*0da0*/  @!P0 IMAD.MOV.U32 R33, RZ, RZ, R36 ;  /* 0x000000ffff218224 */ /* 0x000fe200078e0024 */
[----:B------:R-:W-:Y:S01]  /*0db0*/  PRMT R54, R35, 0x7632, R54 ;  /* 0x0000763223367816 */ /* 0x000fe20000000036 */
[----:B------:R-:W-:Y:S01]  /*0dc0*/  IMAD R37, R40, -0x326172a9, RZ ;  /* 0xcd9e8d5728257824 */ /* 0x000fe200078e02ff */
[----:B------:R-:W-:Y:S01]  /*0dd0*/  PRMT R55, R34, 0x7632, R55 ;  /* 0x0000763222377816 */ /* 0x000fe20000000037 */
[----:B------:R-:W-:Y:S01]  /*0de0*/  IMAD R45, R44, -0x2daee0ad, RZ ;  /* 0xd2511f532c2d7824 */ /* 0x000fe200078e02ff */
[----:B------:R-:W-:Y:S01]  /*0df0*/  PRMT R96, R33, 0x7632, R96 ;  /* 0x0000763221607816 */ /* 0x000fe20000000060 */
[----:B------:R-:W-:-:S02]  /*0e00*/  VIADD R42, R134, 0xf1bbcdc8 ;  /* 0xf1bbcdc8862a7836 */ /* 0x000fc40000000000 */
[----:B------:R-:W-:-:S04]  /*0e10*/  IMAD.HI.U32 R36, R41, -0x326172a9, RZ ;  /* 0xcd9e8d5729247827 */ /* 0x000fc800078e00ff */
[----:B------:R-:W-:Y:S01]  /*0e20*/  IMAD.HI.U32 R40, R43, -0x2daee0ad, RZ ;  /* 0xd2511f532b287827 */ /* 0x000fe200078e00ff */
[----:B------:R-:W-:Y:S02]  /*0e30*/  LOP3.LUT R132, R42, R37, R36, 0x96, !PT ;  /* 0x000000252a847212 */ /* 0x000fe400078e9624 */
[----:B------:R-:W-:Y:S01]  /*0e40*/  PRMT R42, R23, 0x7632, R42 ;  /* 0x00007632172a7816 */ /* 0x000fe2000000002a */
[C---:B------:R-:W-:Y:S02]  /*0e50*/  VIADD R44, R135.reuse, 0xdb3d7428 ;  /* 0xdb3d7428872c7836 */ /* 0x040fe40000000000 */
[----:B------:R-:W-:Y:S02]  /*0e60*/  @P0 IMAD.MOV.U32 R36, RZ, RZ, R39 ;  /* 0x000000ffff240224 */ /* 0x000fe400078e0027 */
[----:B------:R-:W-:Y:S01]  /*0e70*/  VIADD R37, R135, 0x96a522ad ;  /* 0x96a522ad87257836 */ /* 0x000fe20000000000 */
[----:B------:R-:W-:Y:S01]  /*0e80*/  LOP3.LUT R152, R44, R45, R40, 0x96, !PT ;  /* 0x0000002d2c987212 */ /* 0x000fe200078e9628 */
        /* <DEDUP_REMOVED lines=10> */
[----:B------:R-:W-:Y:S01]  /*0f30*/  @!P0 IMAD.MOV.U32 R36, RZ, RZ, R39 ;  /* 0x000000ffff248224 */ /* 0x000fe200078e0027 */
[----:B------:R-:W-:Y:S01]  /*0f40*/  LOP3.LUT R149, R40, R38, R149, 0x96, !PT ;  /* 0x0000002628957212 */ /* 0x000fe200078e9695 */
[----:B------:R-:W-:Y:S01]  /*0f50*/  IMAD.MOV.U32 R109, RZ, RZ, RZ ;  /* 0x000000ffff6d7224 */ /* 0x000fe200078e00ff */
[----:B------:R-:W-:Y:S01]  /*0f60*/  PRMT R38, R31, 0x7632, R38 ;  /* 0x000076321f267816 */ /* 0x000fe20000000026 */
[----:B------:R-:W-:Y:S01]  /*0f70*/  IMAD R132, R132, -0x2daee0ad, RZ ;  /* 0xd2511f5384847824 */ /* 0x000fe200078e02ff */
[----:B------:R-:W-:Y:S01]  /*0f80*/  PRMT R39, R30, 0x7632, R39 ;  /* 0x000076321e277816 */ /* 0x000fe20000000027 */
[----:B------:R-:W-:Y:S01]  /*0f90*/  IMAD R152, R152, -0x326172a9, RZ ;  /* 0xcd9e8d5798987824 */ /* 0x000fe200078e02ff */
[----:B------:R-:W-:-:S02]  /*0fa0*/  PRMT R40, R29, 0x7632, R40 ;  /* 0x000076321d287816 */ /* 0x000fc40000000028 */
[----:B------:R-:W-:Y:S02]  /*0fb0*/  PRMT R43, R22, 0x7632, R43 ;  /* 0x00007632162b7816 */ /* 0x000fe4000000002b */
[----:B01234-:R-:W-:-:S07]  /*0fc0*/  PRMT R53, R36, 0x7632, R53 ;  /* 0x0000763224357816 */ /* 0x01ffce0000000035 */
.L_x_2706:
[----:B------:R-:W0:Y:S01]  /*0fd0*/  LDC.64 R92, c[0x0][0x3f0] ;  /* 0x0000fc00ff5c7b82 */ /* 0x000e220000000a00 */
[----:B------:R-:W1:Y:S07]  /*0fe0*/  S2R R86, SR_TID.X ;  /* 0x0000000000567919 */ /* 0x000e6e0000002100 */
[----:B------:R-:W2:Y:S08]  /*0ff0*/  LDC R88, c[0x0][0x388] ;  /* 0x0000e200ff587b82 */ /* 0x000eb00000000800 */
[----:B------:R-:W3:Y:S01]  /*1000*/  LDC.64 R84, c[0x0][0x3f8] ;  /* 0x0000fe00ff547b82 */ /* 0x000ee20000000a00 */
[----:B0-----:R-:W-:-:S06]  /*1010*/  IMAD.WIDE R92, R15, 0x4, R92 ;  /* 0x000000040f5c7825 */ /* 0x001fcc00078e025c */
[----:B------:R-:W4:Y:S01]  /*1020*/  LDG.E R92, desc[UR6][R92.64] ;  /* 0x000000065c5c7981 */ /* 0x000f22000c1e1900 */
[----:B------:R-:W-:Y:S02]  /*1030*/  IMAD.MOV.U32 R94, RZ, RZ, RZ ;  /* 0x000000ffff5e7224 */ /* 0x000fe400078e00ff */
[----:B---3--:R-:W-:-:S06]  /*1040*/  IMAD.WIDE R84, R15, 0x4, R84 ;  /* 0x000000040f547825 */ /* 0x008fcc00078e0254 */
[----:B-----5:R0:W5:Y:S01]  /*1050*/  LDG.E R84, desc[UR6][R84.64] ;  /* 0x0000000654547981 */ /* 0x020162000c1e1900 */
[----:B----4-:R-:W-:-:S13]  /*1060*/  ISETP.GE.AND P1, PT, R92, 0x1, PT ;  /* 0x000000015c00780c */ /* 0x010fda0003f26270 */
[----:B------:R-:W3:Y:S01]  /*1070*/  @P1 LDC.64 R80, c[0x0][0x390] ;  /* 0x0000e400ff501b82 */ /* 0x000ee20000000a00 */
[----:B------:R-:W-:-:S05]  /*1080*/  @P1 IADD3 R83, PT, PT, R92, -0x1, RZ ;  /* 0xffffffff5c531810 */ /* 0x000fca0007ffe0ff */
[----:B--2---:R-:W-:-:S05]  /*1090*/  @P1 IMAD R83, R83, R88, RZ ;  /* 0x0000005853531224 */ /* 0x004fca00078e02ff */
[----:B------:R-:W-:-:S04]  /*10a0*/  @P1 SHF.R.S32.HI R82, RZ, 0x1f, R83 ;  /* 0x0000001fff521819 */ /* 0x000fc80000011453 */
[----:B------:R-:W-:-:S04]  /*10b0*/  @P1 LEA.HI R83, R82, R83, RZ, 0x3 ;  /* 0x0000005352531211 */ /* 0x000fc800078f18ff */
[----:B-1----:R-:W-:-:S05]  /*10c0*/  @P1 LEA.HI.SX32 R94, R83, R86, 0x1d ;  /* 0x00000056535e1211 */ /* 0x002fca00078feaff */
[----:B---3--:R-:W-:-:S05]  /*10d0*/  @P1 IMAD.WIDE.U32 R80, R94, 0x10, R80 ;  /* 0x000000105e501825 */ /* 0x008fca00078e0050 */
[----:B------:R0:W5:Y:S01]  /*10e0*/  @P1 LDG.E.128 R72, desc[UR6][R80.64] ;  /* 0x0000000650481981 */ /* 0x000162000c1e1d00 */
[----:B------:R-:W-:Y:S01]  /*10f0*/  ISETP.NE.U32.AND P0, PT, RZ, UR8, PT ;  /* 0x00000008ff007c0c */ /* 0x000fe2000bf05070 */
[----:B------:R-:W-:-:S03]  /*1100*/  IMAD R82, R15, R88, RZ ;  /* 0x000000580f527224 */ /* 0x000fc600078e02ff */
[----:B------:R-:W-:Y:S02]  /*1110*/  ISETP.NE.AND.EX P0, PT, RZ, UR9, PT, P0 ;  /* 0x00000009ff007c0c */ /* 0x000fe4000bf05300 */
[----:B------:R-:W-:-:S04]  /*1120*/  SHF.R.S32.HI R83, RZ, 0x1f, R82 ;  /* 0x0000001fff537819 */ /* 0x000fc80000011452 */
[----:B------:R-:W-:-:S04]  /*1130*/  LEA.HI R83, R83, R82, RZ, 0x3 ;  /* 0x0000005253537211 */ /* 0x000fc800078f18ff */
[----:B------:R-:W-:-:S03]  /*1140*/  LEA.HI.SX32 R177, R83, R86, 0x1d ;  /* 0x0000005653b17211 */ /* 0x000fc600078feaff */
[----:B0-----:R-:W-:Y:S05]  /*1150*/  @!P0 BRA `(.L_x_2433) ;  /* 0x0000003400548947 */ /* 0x001fea0003800000 */
        /* <DEDUP_REMOVED lines=23> */
.L_x_2436:
        /* <DEDUP_REMOVED lines=12> */
.L_x_2437:
        /* <DEDUP_REMOVED lines=40> */
[----:B------:R-:W-:Y:S02]  /*1610*/  VIADD R85, R135, 0x1fd5c5a3 ;  /* 0x1fd5c5a387557836 */ /* 0x000fe40000000000 */
        /* <DEDUP_REMOVED lines=13> */
[----:B------:R-:W-:Y:S02]  /*16f0*/  LOP3.LUT R148, R83, R148, R81, 0x96, !PT ;  /* 0x0000009453947212 */ /* 0x000fe400078e9651 */
[----:B------:R-:W-:Y:S01]  /*1700*/  MOV R85, R80 ;  /* 0x0000005000557202 */ /* 0x000fe20000000f00 */
[----:B------:R-:W-:Y:S02]  /*1710*/  VIADD R149, R134, 0x8ff34781 ;  /* 0x8ff3478186957836 */ /* 0x000fe40000000000 */
[----:B------:R-:W-:Y:S02]  /*1720*/  IMAD.MOV.U32 R81, RZ, RZ, R132 ;  /* 0x000000ffff517224 */ /* 0x000fe400078e0084 */
[----:B------:R-:W-:Y:S01]  /*1730*/  IMAD.MOV.U32 R80, RZ, RZ, RZ ;  /* 0x000000ffff507224 */ /* 0x000fe200078e00ff */
[----:B------:R-:W-:-:S07]  /*1740*/  LOP3.LUT R149, R149, R82, R153, 0x96, !PT ;  /* 0x0000005295957212 */ /* 0x000fce00078e9699 */
.L_x_2435:
[----:B------:R-:W-:Y:S01]  /*1750*/  I2FP.F32.U32 R81, R81 ;  /* 0x0000005100517245 */ /* 0x000fe20000201000 */
[----:B------:R-:W-:Y:S02]  /*1760*/  HFMA2 R90, -RZ, RZ, 0.1171875, 0 ;  /* 0x2f800000ff5a7431 */ /* 0x000fe400000001ff */
[----:B-----5:R-:W-:Y:S02]  /*1770*/  IMAD.U32 R82, R72, 0x10000, RZ ;  /* 0x0001000048527824 */ /* 0x020fe400078e00ff */
[----:B------:R-:W-:Y:S02]  /*1780*/  IMAD.U32 R137, R5, 0x10000, RZ ;  /* 0x0001000005897824 */ /* 0x000fe400078e00ff */
[----:B------:R-:W-:Y:S01]  /*1790*/  FFMA.FTZ R81, R81, R90, 1.1641532182693481445e-10 ;  /* 0x2f00000051517423 */ /* 0x000fe2000001005a */
[----:B------:R-:W-:-:S04]  /*17a0*/  FMUL.FTZ R82, R82, UR13 ;  /* 0x0000000d52527c20 */ /* 0x000fc80008410000 */
[----:B------:R-:W-:Y:S01]  /*17b0*/  FMUL.FTZ R82, R82, UR12 ;  /* 0x0000000c52527c20 */ /* 0x000fe20008410000 */
[----:B------:R-:W-:Y:S02]  /*17c0*/  FSETP.GTU.FTZ.AND P3, PT, R81, UR10, PT ;  /* 0x0000000a51007c0b */ /* 0x000fe4000bf7c000 */
[----:B------:R-:W-:Y:S02]  /*17d0*/  SHF.L.U32 R81, R76, 0x10, RZ ;  /* 0x000000104c517819 */ /* 0x000fe400000006ff */
[----:B------:R-:W-:Y:S02]  /*17e0*/  FSEL R82, R82, RZ, !P3 ;  /* 0x000000ff52527208 */ /* 0x000fe40005800000 */
[----:B------:R-:W-:-:S03]  /*17f0*/  SEL R126, RZ, 0x1, P3 ;  /* 0x00000001ff7e7807 */ /* 0x000fc60001800000 */
[----:B------:R-:W-:-:S07]  /*1800*/  FFMA.FTZ R137, R82, R137, R81 ;  /* 0x0000008952897223 */ /* 0x000fce0000010051 */
.L_x_2434:
        /* <DEDUP_REMOVED lines=21> */
.L_x_2440:
        /* <DEDUP_REMOVED lines=12> */
.L_x_2441:
        /* <DEDUP_REMOVED lines=8> */
[C---:B------:R-:W-:Y:S01]  /*1aa0*/  VIADD R81, R134.reuse, 0x3c6ef372 ;  /* 0x3c6ef37286517836 */ /* 0x040fe20000000000 */
[----:B------:R-:W-:Y:S01]  /*1ab0*/  LOP3.LUT R89, R89, R132, R83, 0x96, !PT ;  /* 0x0000008459597212 */ /* 0x000fe200078e9653 */
[----:B------:R-:W-:Y:S01]  /*1ac0*/  IMAD.WIDE.U32 R132, R87, -0x2daee0ad, RZ ;  /* 0xd2511f5357847825 */ /* 0x000fe200078e00ff */
[----:B------:R-:W-:-:S03]  /*1ad0*/  IADD3 R87, PT, PT, R134, -0x255992d5, RZ ;  /* 0xdaa66d2b86577810 */ /* 0x000fc60007ffe0ff */
        /* <DEDUP_REMOVED lines=38> */
[----:B------:R-:W-:Y:S02]  /*1d40*/  LOP3.LUT R81, R81, R80, R133, 0x96, !PT ;  /* 0x0000005051517212 */ /* 0x000fe400078e9685 */
[----:B------:R-:W-:Y:S01]  /*1d50*/  IADD3 R149, PT, PT, R134, -0x700cb87f, RZ ;  /* 0x8ff3478186957810 */ /* 0x000fe20007ffe0ff */
[----:B------:R-:W-:Y:S01]  /*1d60*/  IMAD.WIDE.U32 R152, R83, -0x326172a9, RZ ;  /* 0xcd9e8d5753987825 */ /* 0x000fe200078e00ff */
[----:B------:R-:W-:-:S03]  /*1d70*/  MOV R82, R85 ;  /* 0x0000005500527202 */ /* 0x000fc60000000f00 */
[----:B------:R-:W-:Y:S01]  /*1d80*/  IMAD.WIDE.U32 R80, R81, -0x2daee0ad, RZ ;  /* 0xd2511f5351507825 */ /* 0x000fe200078e00ff */
[----:B------:R-:W-:-:S03]  /*1d90*/  LOP3.LUT R149, R149, R132, R153, 0x96, !PT ;  /* 0x0000008495957212 */ /* 0x000fc600078e9699 */
[----:B------:R-:W-:Y:S02]  /*1da0*/  VIADD R83, R135, 0x96a522ad ;  /* 0x96a522ad87537836 */ /* 0x000fe40000000000 */
[----:B------:R-:W-:-:S03]  /*1db0*/  IMAD.MOV.U32 R87, RZ, RZ, R80 ;  /* 0x000000ffff577224 */ /* 0x000fc600078e0050 */
[----:B------:R-:W-:Y:S01]  /*1dc0*/  LOP3.LUT R148, R83, R148, R81, 0x96, !PT ;  /* 0x0000009453947212 */ /* 0x000fe200078e9651 */
[----:B------:R-:W-:-:S07]  /*1dd0*/  IMAD.MOV.U32 R81, RZ, RZ, RZ ;  /* 0x000000ffff517224 */ /* 0x000fce00078e00ff */
.L_x_2439:
        /* <DEDUP_REMOVED lines=14> */
.L_x_2438:
[----:B------:R-:W-:Y:S01]  /*1ec0*/  F2FP.BF16.F32.PACK_AB R132, RZ, R133 ;  /* 0x00000085ff84723e */ /* 0x000fe200000010ff */
[----:B------:R-:W-:Y:S01]  /*1ed0*/  @!P2 IMAD.MOV.U32 R80, RZ, RZ, R81 ;  /* 0x000000ffff50a224 */ /* 0x000fe200078e0051 */
[----:B------:R-:W-:Y:S01]  /*1ee0*/  @!P2 SHF.L.U32 R95, R77, 0x10, RZ ;  /* 0x000000104d5fa819 */ /* 0x000fe200000006ff */
[----:B------:R-:W-:Y:S01]  /*1ef0*/  @!P2 IMAD.MOV.U32 R85, RZ, RZ, R87 ;  /* 0x000000ffff55a224 */ /* 0x000fe200078e0057 */
        /* <DEDUP_REMOVED lines=16> */
.L_x_2444:
        /* <DEDUP_REMOVED lines=12> */
.L_x_2445:
        /* <DEDUP_REMOVED lines=56> */
[----:B------:R-:W-:Y:S02]  /*2440*/  IMAD.MOV.U32 R85, RZ, RZ, R80 ;  /* 0x000000ffff557224 */ /* 0x000fe400078e0050 */
[----:B------:R-:W-:Y:S01]  /*2450*/  HFMA2 R80, -RZ, RZ, 0, 0 ;  /* 0x00000000ff507431 */ /* 0x000fe200000001ff */
[----:B------:R-:W-:Y:S01]  /*2460*/  LOP3.LUT R148, R83, R148, R81, 0x96, !PT ;  /* 0x0000009453947212 */ /* 0x000fe200078e9651 */
[----:B------:R-:W-:-:S07]  /*2470*/  IMAD.MOV.U32 R82, RZ, RZ, R87 ;  /* 0x000000ffff527224 */ /* 0x000fce00078e0057 */
.L_x_2443:
[----:B------:R-:W-:Y:S01]  /*2480*/  I2FP.F32.U32 R81, R82 ;  /* 0x0000005200517245 */ /* 0x000fe20000201000 */
[----:B------:R-:W-:Y:S01]  /*2490*/  IMAD.MOV.U32 R128, RZ, RZ, 0x2f800000 ;  /* 0x2f800000ff807424 */ /* 0x000fe200078e00ff */
[----:B------:R-:W-:Y:S01]  /*24a0*/  SHF.L.U32 R95, R6, 0x10, RZ ;  /* 0x00000010065f7819 */ /* 0x000fe200000006ff */
[----:B-----5:R-:W-:Y:S02]  /*24b0*/  IMAD.U32 R82, R73, 0x10000, RZ ;  /* 0x0001000049527824 */ /* 0x020fe400078e00ff */
        /* <DEDUP_REMOVED lines=8> */
.L_x_2442:
        /* <DEDUP_REMOVED lines=21> */
.L_x_2448:
        /* <DEDUP_REMOVED lines=12> */
.L_x_2449:
        /* <DEDUP_REMOVED lines=52> */
[----:B------:R-:W-:Y:S02]  /*2a90*/  IMAD.MOV.U32 R82, RZ, RZ, R85 ;  /* 0x000000ffff527224 */ /* 0x000fe400078e0055 */
[----:B------:R-:W-:-:S04]  /*2aa0*/  IMAD.WIDE.U32 R152, R83, -0x326172a9, RZ ;  /* 0xcd9e8d5753987825 */ /* 0x000fc800078e00ff */
[----:B------:R-:W-:Y:S01]  /*2ab0*/  IMAD.WIDE.U32 R80, R81, -0x2daee0ad, RZ ;  /* 0xd2511f5351507825 */ /* 0x000fe200078e00ff */
[----:B------:R-:W-:-:S03]  /*2ac0*/  LOP3.LUT R149, R149, R138, R153, 0x96, !PT ;  /* 0x0000008a95957212 */ /* 0x000fc600078e9699 */
[----:B------:R-:W-:Y:S01]  /*2ad0*/  VIADD R83, R135, 0x96a522ad ;  /* 0x96a522ad87537836 */ /* 0x000fe20000000000 */
[----:B------:R-:W-:-:S04]  /*2ae0*/  MOV R87, R80 ;  /* 0x0000005000577202 */ /* 0x000fc80000000f00 */
[----:B------:R-:W-:Y:S01]  /*2af0*/  LOP3.LUT R148, R83, R148, R81, 0x96, !PT ;  /* 0x0000009453947212 */ /* 0x000fe200078e9651 */
[----:B------:R-:W-:-:S07]  /*2b00*/  IMAD.MOV.U32 R81, RZ, RZ, RZ ;  /* 0x000000ffff517224 */ /* 0x000fce00078e00ff */
.L_x_2447:
[----:B-----5:R-:W-:Y:S01]  /*2b10*/  PRMT R83, R73, 0x7632, R83 ;  /* 0x0000763249537816 */ /* 0x020fe20000000053 */
        /* <DEDUP_REMOVED lines=13> */
.L_x_2446:
        /* <DEDUP_REMOVED lines=20> */
.L_x_2452:
        /* <DEDUP_REMOVED lines=12> */
.L_x_2453:
        /* <DEDUP_REMOVED lines=8> */
[C---:B------:R-:W-:Y:S01]  /*2e70*/  IADD3 R85, PT, PT, R134.reuse, -0x255992d5, RZ ;  /* 0xdaa66d2b86557810 */ /* 0x040fe20007ffe0ff */
[----:B------:R-:W-:Y:S01]  /*2e80*/  VIADD R81, R134, 0x3c6ef372 ;  /* 0x3c6ef37286517836 */ /* 0x000fe20000000000 */
[----:B------:R-:W-:Y:S01]  /*2e90*/  LOP3.LUT R140, R89, R140, R83, 0x96, !PT ;  /* 0x0000008c598c7212 */ /* 0x000fe200078e9653 */
[----:B------:R-:W-:-:S04]  /*2ea0*/  IMAD.WIDE.U32 R138, R138, -0x2daee0ad, RZ ;  /* 0xd2511f538a8a7825 */ /* 0x000fc800078e00ff */
        /* <DEDUP_REMOVED lines=45> */
[----:B------:R-:W-:Y:S02]  /*3180*/  IMAD.MOV.U32 R85, RZ, RZ, R80 ;  /* 0x000000ffff557224 */ /* 0x000fe400078e0050 */
[----:B------:R-:W-:Y:S01]  /*3190*/  IMAD.MOV.U32 R80, RZ, RZ, RZ ;  /* 0x000000ffff507224 */ /* 0x000fe200078e00ff */
[----:B------:R-:W-:-:S07]  /*31a0*/  LOP3.LUT R148, R83, R148, R81, 0x96, !PT ;  /* 0x0000009453947212 */ /* 0x000fce00078e9651 */
.L_x_2451:
        /* <DEDUP_REMOVED lines=12> */
.L_x_2450:
        /* <DEDUP_REMOVED lines=21> */
.L_x_2456:
        /* <DEDUP_REMOVED lines=12> */
.L_x_2457:
        /* <DEDUP_REMOVED lines=58> */
[----:B------:R-:W-:Y:S02]  /*3820*/  HFMA2 R81, -RZ, RZ, 0, 0 ;  /* 0x00000000ff517431 */ /* 0x000fe400000001ff */
[----:B------:R-:W-:-:S07]  /*3830*/  IMAD.MOV.U32 R82, RZ, RZ, R85 ;  /* 0x000000ffff527224 */ /* 0x000fce00078e0055 */
.L_x_2455:
[----:B-----5:R-:W-:Y:S01]  /*3840*/  PRMT R83, R74, 0x7632, R83 ;  /* 0x000076324a537816 */ /* 0x020fe20000000053 */
        /* <DEDUP_REMOVED lines=13> */
.L_x_2454:
        /* <DEDUP_REMOVED lines=20> */
.L_x_2460:
        /* <DEDUP_REMOVED lines=12> */
.L_x_2461:
        /* <DEDUP_REMOVED lines=57> */
[----:B------:R-:W-:Y:S01]  /*3eb0*/  MOV R150, R80 ;  /* 0x0000005000967202 */ /* 0x000fe20000000f00 */
[----:B------:R-:W-:-:S03]  /*3ec0*/  IMAD.MOV.U32 R80, RZ, RZ, RZ ;  /* 0x000000ffff507224 */ /* 0x000fc600078e00ff */
[----:B------:R-:W-:-:S07]  /*3ed0*/  LOP3.LUT R148, R83, R148, R81, 0x96, !PT ;  /* 0x0000009453947212 */ /* 0x000fce00078e9651 */
.L_x_2459:
        /* <DEDUP_REMOVED lines=12> */
.L_x_2458:
        /* <DEDUP_REMOVED lines=21> */
.L_x_2464:
        /* <DEDUP_REMOVED lines=12> */
.L_x_2465:
        /* <DEDUP_REMOVED lines=52> */
[----:B------:R-:W-:-:S04]  /*44f0*/  IMAD.WIDE.U32 R152, R83, -0x326172a9, RZ ;  /* 0xcd9e8d5753987825 */ /* 0x000fc800078e00ff */
[----:B------:R-:W-:Y:S01]  /*4500*/  IMAD.WIDE.U32 R80, R81, -0x2daee0ad, RZ ;  /* 0xd2511f5351507825 */ /* 0x000fe200078e00ff */
[----:B------:R-:W-:-:S03]  /*4510*/  LOP3.LUT R149, R149, R138, R153, 0x96, !PT ;  /* 0x0000008a95957212 */ /* 0x000fc600078e9699 */
[----:B------:R-:W-:Y:S02]  /*4520*/  VIADD R83, R135, 0x96a522ad ;  /* 0x96a522ad87537836 */ /* 0x000fe40000000000 */
[----:B------:R-:W-:Y:S02]  /*4530*/  IMAD.MOV.U32 R136, RZ, RZ, R80 ;  /* 0x000000ffff887224 */ /* 0x000fe400078e0050 */
[----:B------:R-:W-:Y:S01]  /*4540*/  IMAD.MOV.U32 R153, RZ, RZ, RZ ;  /* 0x000000ffff997224 */ /* 0x000fe200078e00ff */
[----:B------:R-:W-:Y:S02]  /*4550*/  LOP3.LUT R148, R83, R148, R81, 0x96, !PT ;  /* 0x0000009453947212 */ /* 0x000fe400078e9651 */
[----:B------:R-:W-:-:S07]  /*4560*/  MOV R81, R150 ;  /* 0x0000009600517202 */ /* 0x000fce0000000f00 */
.L_x_2463:
        /* <DEDUP_REMOVED lines=14> */
.L_x_2462:
[----:B------:R-:W-:Y:S02]  /*4650*/  F2FP.BF16.F32.PACK_AB R83, RZ, R85 ;  /* 0x00000055ff53723e */ /* 0x000fe400000010ff */
[----:B------:R-:W-:Y:S02]  /*4660*/  PRMT R82, R145, 0x5410, R147 ;  /* 0x0000541091527816 */ /* 0x000fe40000000093 */
[----:B------:R-:W-:Y:S02]  /*4670*/  PRMT R81, R142, 0x5410, R143 ;  /* 0x000054108e517816 */ /* 0x000fe4000000008f */
[----:B------:R-:W-:Y:S02]  /*4680*/  PRMT R80, R90, 0x5410, R132 ;  /* 0x000054105a507816 */ /* 0x000fe40000000084 */
[----:B------:R-:W-:Y:S01]  /*4690*/  PRMT R83, R151, 0x5410, R83 ;  /* 0x0000541097537816 */ /* 0x000fe20000000053 */
[----:B------:R-:W-:Y:S06]  /*46a0*/  BRA `(.L_x_2466) ;  /* 0x00000030008c7947 */ /* 0x000fec0003800000 */
.L_x_2433:
[----:B------:R-:W-:Y:S02]  /*46b0*/  HFMA2 R137, -RZ, RZ, 0, 0 ;  /* 0x00000000ff897431 */ /* 0x000fe400000001ff */
[----:B------:R-:W-:Y:S02]  /*46c0*/  IMAD.MOV.U32 R80, RZ, RZ, R156 ;  /* 0x000000ffff507224 */ /* 0x000fe400078e009c */
[----:B------:R-:W-:Y:S01]  /*46d0*/  IMAD.MOV.U32 R136, RZ, RZ, R132 ;  /* 0x000000ffff887224 */ /* 0x000fe200078e0084 */
        /* <DEDUP_REMOVED lines=16> */
.L_x_2469:
        /* <DEDUP_REMOVED lines=12> */
.L_x_2470:
        /* <DEDUP_REMOVED lines=49> */
[----:B------:R-:W-:-:S03]  /*4bb0*/  LOP3.LUT R85, R85, R136, R149, 0x96, !PT ;  /* 0x0000008855557212 */ /* 0x000fc600078e9695 */
[----:B------:R-:W-:Y:S01]  /*4bc0*/  VIADD R149, R134, 0x8ff34781 ;  /* 0x8ff3478186957836 */ /* 0x000fe20000000000 */
[----:B------:R-:W-:Y:S01]  /*4bd0*/  LOP3.LUT R81, R81, R80, R83, 0x96, !PT ;  /* 0x0000005051517212 */ /* 0x000fe200078e9653 */
[----:B------:R-:W-:-:S04]  /*4be0*/  IMAD.WIDE.U32 R152, R85, -0x326172a9, RZ ;  /* 0xcd9e8d5755987825 */ /* 0x000fc800078e00ff */
[----:B------:R-:W-:Y:S01]  /*4bf0*/  IMAD.WIDE.U32 R136, R81, -0x2daee0ad, RZ ;  /* 0xd2511f5351887825 */ /* 0x000fe200078e00ff */
[----:B------:R-:W-:Y:S02]  /*4c00*/  IADD3 R81, PT, PT, R135, -0x695add53, RZ ;  /* 0x96a522ad87517810 */ /* 0x000fe40007ffe0ff */
[----:B------:R-:W-:Y:S01]  /*4c10*/  LOP3.LUT R149, R149, R82, R153, 0x96, !PT ;  /* 0x0000005295957212 */ /* 0x000fe200078e9699 */
[----:B------:R-:W-:Y:S01]  /*4c20*/  IMAD.MOV.U32 R80, RZ, RZ, RZ ;  /* 0x000000ffff507224 */ /* 0x000fe200078e00ff */
[----:B------:R-:W-:Y:S01]  /*4c30*/  LOP3.LUT R148, R81, R148, R137, 0x96, !PT ;  /* 0x0000009451947212 */ /* 0x000fe200078e9689 */
[----:B------:R-:W-:-:S07]  /*4c40*/  IMAD.MOV.U32 R81, RZ, RZ, R132 ;  /* 0x000000ffff517224 */ /* 0x000fce00078e0084 */
.L_x_2468:
        /* <DEDUP_REMOVED lines=11> */
.L_x_2467:
        /* <DEDUP_REMOVED lines=16> */
.L_x_2473:
        /* <DEDUP_REMOVED lines=12> */
.L_x_2474:
        /* <DEDUP_REMOVED lines=18> */
[----:B------:R-:W-:Y:S02]  /*4fe0*/  VIADD R85, R134, 0xdaa66d2b ;  /* 0xdaa66d2b86557836 */ /* 0x000fe40000000000 */
[----:B------:R-:W-:-:S03]  /*4ff0*/  IMAD.WIDE.U32 R90, R90, -0x2daee0ad, RZ ;  /* 0xd2511f535a5a7825 */ /* 0x000fc600078e00ff */
[----:B------:R-:W-:Y:S01]  /*5000*/  LOP3.LUT R85, R85, R138, R81, 0x96, !PT ;  /* 0x0000008a55557212 */ /* 0x000fe200078e9651 */
[----:B------:R-:W-:Y:S01]  /*5010*/  VIADD R81, R134, 0x78dde6e4 ;  /* 0x78dde6e486517836 */ /* 0x000fe20000000000 */
[----:B------:R-:W-:-:S03]  /*5020*/  LOP3.LUT R87, R87, R132, R91, 0x96, !PT ;  /* 0x0000008457577212 */ /* 0x000fc600078e965b */
        /* <DEDUP_REMOVED lines=32> */
[----:B------:R-:W-:-:S03]  /*5230*/  LOP3.LUT R149, R149, R132, R153, 0x96, !PT ;  /* 0x0000008495957212 */ /* 0x000fc600078e9699 */
[----:B------:R-:W-:Y:S02]  /*5240*/  VIADD R85, R135, 0x96a522ad ;  /* 0x96a522ad87557836 */ /* 0x000fe40000000000 */
[----:B------:R-:W-:-:S03]  /*5250*/  IMAD.MOV.U32 R136, RZ, RZ, R80 ;  /* 0x000000ffff887224 */ /* 0x000fc600078e0050 */
[----:B------:R-:W-:Y:S01]  /*5260*/  LOP3.LUT R148, R85, R148, R81, 0x96, !PT ;  /* 0x0000009455947212 */ /* 0x000fe200078e9651 */
[----:B------:R-:W-:-:S07]  /*5270*/  IMAD.MOV.U32 R81, RZ, RZ, RZ ;  /* 0x000000ffff517224 */ /* 0x000fce00078e00ff */
.L_x_2472:
        /* <DEDUP_REMOVED lines=12> */
.L_x_2471:
        /* <DEDUP_REMOVED lines=16> */
.L_x_2477:
        /* <DEDUP_REMOVED lines=12> */
.L_x_2478:
        /* <DEDUP_REMOVED lines=53> */
[----:B------:R-:W-:Y:S01]  /*5850*/  IMAD.WIDE.U32 R152, R85, -0x326172a9, RZ ;  /* 0xcd9e8d5755987825 */ /* 0x000fe200078e00ff */
[----:B------:R-:W-:-:S03]  /*5860*/  MOV R85, R136 ;  /* 0x0000008800557202 */ /* 0x000fc60000000f00 */
[----:B------:R-:W-:Y:S01]  /*5870*/  IMAD.WIDE.U32 R90, R90, -0x2daee0ad, RZ ;  /* 0xd2511f535a5a7825 */ /* 0x000fe200078e00ff */
[----:B------:R-:W-:-:S03]  /*5880*/  LOP3.LUT R149, R149, R140, R153, 0x96, !PT ;  /* 0x0000008c95957212 */ /* 0x000fc600078e9699 */
[----:B------:R-:W-:Y:S02]  /*5890*/  VIADD R81, R135, 0x96a522ad ;  /* 0x96a522ad87517836 */ /* 0x000fe40000000000 */
[----:B------:R-:W-:-:S03]  /*58a0*/  IMAD.MOV.U32 R136, RZ, RZ, R90 ;  /* 0x000000ffff887224 */ /* 0x000fc600078e005a */
[----:B------:R-:W-:-:S07]  /*58b0*/  LOP3.LUT R148, R81, R148, R91, 0x96, !PT ;  /* 0x0000009451947212 */ /* 0x000fce00078e965b */
.L_x_2476:
        /* <DEDUP_REMOVED lines=11> */
.L_x_2475:
        /* <DEDUP_REMOVED lines=16> */
.L_x_2481:
        /* <DEDUP_REMOVED lines=12> */
.L_x_2482:
        /* <DEDUP_REMOVED lines=45> */
[----:B------:R-:W-:Y:S01]  /*5e00*/  IMAD.WIDE.U32 R148, R87, -0x2daee0ad, RZ ;  /* 0xd2511f5357947825 */ /* 0x000fe200078e00ff */
[----:B------:R-:W-:-:S03]  /*5e10*/  IADD3 R85, PT, PT, R134, -0xe443238, RZ ;  /* 0xf1bbcdc886557810 */ /* 0x000fc60007ffe0ff */
        /* <DEDUP_REMOVED lines=13> */
.L_x_2480:
[----:B-----5:R-:W-:Y:S02]  /*5ef0*/  PRMT R89, R73, 0x7632, R89 ;  /* 0x0000763249597816 */ /* 0x020fe40000000059 */
[----:B------:R-:W-:Y:S01]  /*5f00*/  I2FP.F32.U32 R82, R87 ;  /* 0x0000005700527245 */ /* 0x000fe20000201000 */
[----:B------:R-:W-:Y:S02]  /*5f10*/  HFMA2 R87, -RZ, RZ, 0.1171875, 0 ;  /* 0x2f800000ff577431 */ /* 0x000fe400000001ff */
[----:B------:R-:W-:-:S03]  /*5f20*/  IMAD.U32 R89, R89, 0x10000, RZ ;  /* 0x0001000059597824 */ /* 0x000fc600078e00ff */
[----:B------:R-:W-:Y:S01]  /*5f30*/  FFMA.FTZ R82, R82, R87, 1.1641532182693481445e-10 ;  /* 0x2f00000052527423 */ /* 0x000fe20000010057 */
[----:B------:R-:W-:-:S04]  /*5f40*/  FMUL.FTZ R89, R89, UR13 ;  /* 0x0000000d59597c20 */ /* 0x000fc80008410000 */
[----:B------:R-:W-:Y:S01]  /*5f50*/  FMUL.FTZ R89, R89, UR12 ;  /* 0x0000000c59597c20 */ /* 0x000fe20008410000 */
[----:B------:R-:W-:Y:S01]  /*5f60*/  FSETP.GTU.FTZ.AND P2, PT, R82, UR10, PT ;  /* 0x0000000a52007c0b */ /* 0x000fe2000bf5c000 */
[----:B------:R-:W-:-:S03]  /*5f70*/  IMAD.U32 R82, R107, 0x10000, RZ ;  /* 0x000100006b527824 */ /* 0x000fc600078e00ff */
[----:B------:R-:W-:Y:S02]  /*5f80*/  FSEL R89, R89, RZ, !P2 ;  /* 0x000000ff59597208 */ /* 0x000fe40005000000 */
[----:B------:R-:W-:-:S03]  /*5f90*/  SEL R129, RZ, 0x1, P2 ;  /* 0x00000001ff817807 */ /* 0x000fc60001000000 */
[----:B------:R-:W-:-:S07]  /*5fa0*/  FMUL.FTZ R93, R89, R82 ;  /* 0x00000052595d7220 */ /* 0x000fce0000410000 */
.L_x_2479:
        /* <DEDUP_REMOVED lines=16> */
.L_x_2485:
        /* <DEDUP_REMOVED lines=12> */
.L_x_2486:
        /* <DEDUP_REMOVED lines=55> */
[----:B------:R-:W-:Y:S02]  /*64e0*/  VIADD R85, R135, 0x96a522ad ;  /* 0x96a522ad87557836 */ /* 0x000fe40000000000 */
[----:B------:R-:W-:Y:S01]  /*64f0*/  IMAD.MOV.U32 R136, RZ, RZ, R138 ;  /* 0x000000ffff887224 */ /* 0x000fe200078e008a */
[----:B------:R-:W-:Y:S01]  /*6500*/  LOP3.LUT R149, R149, R140, R153, 0x96, !PT ;  /* 0x0000008c95957212 */ /* 0x000fe200078e9699 */
[----:B------:R-:W-:Y:S01]  /*6510*/  IMAD.MOV.U32 R87, RZ, RZ, RZ ;  /* 0x000000ffff577224 */ /* 0x000fe200078e00ff */
[----:B------:R-:W-:-:S07]  /*6520*/  LOP3.LUT R148, R85, R148, R139, 0x96, !PT ;  /* 0x0000009455947212 */ /* 0x000fce00078e968b */
.L_x_2484:
[----:B------:R-:W-:Y:S01]  /*6530*/  I2FP.F32.U32 R82, R82 ;  /* 0x0000005200527245 */ /* 0x000fe20000201000 */
[----:B------:R-:W-:Y:S02]  /*6540*/  HFMA2 R85, -RZ, RZ, 0.1171875, 0 ;  /* 0x2f800000ff557431 */ /* 0x000fe400000001ff */
[----:B-----5:R-:W-:-:S03]  /*6550*/  IMAD.U32 R89, R74, 0x10000, RZ ;  /* 0x000100004a597824 */ /* 0x020fc600078e00ff */
        /* <DEDUP_REMOVED lines=8> */
.L_x_2483:
        /* <DEDUP_REMOVED lines=16> */
.L_x_2489:
        /* <DEDUP_REMOVED lines=12> */
.L_x_2490:
        /* <DEDUP_REMOVED lines=17> */
[----:B------:R-:W-:-:S03]  /*68b0*/  MOV R89, R136 ;  /* 0x0000008800597202 */ /* 0x000fc60000000f00 */
        /* <DEDUP_REMOVED lines=8> */
[----:B------:R-:W-:-:S05]  /*6940*/  IMAD.WIDE.U32 R148, R148, -0x326172a9, RZ ;  /* 0xcd9e8d5794947825 */ /* 0x000fca00078e00ff */
        /* <DEDUP_REMOVED lines=16> */
[C---:B------:R-:W-:Y:S02]  /*6a50*/  IADD3 R87, PT, PT, R134.reuse, 0x5384540f, RZ ;  /* 0x5384540f86577810 */ /* 0x040fe40007ffe0ff */
        /* <DEDUP_REMOVED lines=15> */
[----:B------:R-:W-:-:S07]  /*6b50*/  LOP3.LUT R149, R149, R140, R153, 0x96, !PT ;  /* 0x0000008c95957212 */ /* 0x000fce00078e9699 */
.L_x_2488:
[----:B-----5:R-:W-:Y:S01]  /*6b60*/  PRMT R131, R74, 0x7632, R131 ;  /* 0x000076324a837816 */ /* 0x020fe20000000083 */
[----:B------:R-:W-:Y:S01]  /*6b70*/  HFMA2 R132, -RZ, RZ, 0.1171875, 0 ;  /* 0x2f800000ff847431 */ /* 0x000fe200000001ff */
[----:B------:R-:W-:-:S03]  /*6b80*/  I2FP.F32.U32 R87, R89 ;  /* 0x0000005900577245 */ /* 0x000fc60000201000 */
[----:B------:R-:W-:Y:S02]  /*6b90*/  IMAD.U32 R131, R131, 0x10000, RZ ;  /* 0x0001000083837824 */ /* 0x000fe400078e00ff */
        /* <DEDUP_REMOVED lines=8> */
.L_x_2487:
        /* <DEDUP_REMOVED lines=16> */
.L_x_2493:
        /* <DEDUP_REMOVED lines=12> */
.L_x_2494:
        /* <DEDUP_REMOVED lines=60> */
.L_x_2492:
        /* <DEDUP_REMOVED lines=11> */
.L_x_2491:
        /* <DEDUP_REMOVED lines=16> */
.L_x_2497:
        /* <DEDUP_REMOVED lines=12> */
.L_x_2498:
        /* <DEDUP_REMOVED lines=57> */
[----:B------:R-:W-:Y:S02]  /*77a0*/  LOP3.LUT R148, R85, R148, R139, 0x96, !PT ;  /* 0x0000009455947212 */ /* 0x000fe400078e968b */
[----:B------:R-:W-:Y:S01]  /*77b0*/  MOV R85, R136 ;  /* 0x0000008800557202 */ /* 0x000fe20000000f00 */
[----:B------:R-:W-:-:S07]  /*77c0*/  IMAD.MOV.U32 R136, RZ, RZ, R138 ;  /* 0x000000ffff887224 */ /* 0x000fce00078e008a */
.L_x_2496:
        /* <DEDUP_REMOVED lines=12> */
.L_x_2495:
[----:B------:R-:W-:Y:S02]  /*7890*/  F2FP.BF16.F32.PACK_AB R138, RZ, R85 ;  /* 0x00000055ff8a723e */ /* 0x000fe400000010ff */
[----:B------:R-:W-:Y:S02]  /*78a0*/  PRMT R80, R83, 0x5410, R80 ;  /* 0x0000541053507816 */ /* 0x000fe40000000050 */
[----:B------:R-:W-:Y:S02]  /*78b0*/  PRMT R82, R82, 0x5410, R132 ;  /* 0x0000541052527816 */ /* 0x000fe40000000084 */
[----:B------:R-:W-:Y:S02]  /*78c0*/  PRMT R81, R81, 0x5410, R90 ;  /* 0x0000541051517816 */ /* 0x000fe4000000005a */
[----:B------:R-:W-:-:S07]  /*78d0*/  PRMT R83, R145, 0x5410, R138 ;  /* 0x0000541091537816 */ /* 0x000fce000000008a */
.L_x_2466:
[----:B------:R-:W0:Y:S01]  /*78e0*/  LDC.64 R138, c[0x0][0x3a8] ;  /* 0x0000ea00ff8a7b82 */ /* 0x000e220000000a00 */
[----:B------:R-:W-:Y:S01]  /*78f0*/  @P1 IADD3 R145, PT, PT, R94, 0x100, RZ ;  /* 0x000001005e911810 */ /* 0x000fe20007ffe0ff */
[----:B------:R-:W-:-:S06]  /*7900*/  @P0 VIADD R147, R177, 0x100 ;  /* 0x00000100b1930836 */ /* 0x000fcc0000000000 */
[----:B------:R-:W1:Y:S08]  /*7910*/  @P1 LDC.64 R142, c[0x0][0x390] ;  /* 0x0000e400ff8e1b82 */ /* 0x000e700000000a00 */
[----:B------:R-:W2:Y:S01]  /*7920*/  @P0 LDC.64 R140, c[0x0][0x3a0] ;  /* 0x0000e800ff8c0b82 */ /* 0x000ea20000000a00 */
[----:B0-----:R-:W-:-:S05]  /*7930*/  IMAD.WIDE.U32 R150, R177, 0x10, R138 ;  /* 0x00000010b1967825 */ /* 0x001fca00078e008a */
[----:B------:R0:W-:Y:S01]  /*7940*/  STG.E.128 desc[UR6][R150.64], R80 ;  /* 0x0000005096007986 */ /* 0x0001e2000c101d06 */
[----:B-1----:R-:W-:-:S04]  /*7950*/  @P1 IMAD.WIDE.U32 R142, R145, 0x10, R142 ;  /* 0x00000010918e1825 */ /* 0x002fc800078e008e */
[----:B--2---:R-:W-:Y:S01]  /*7960*/  @P0 IMAD.WIDE.U32 R140, R147, 0x10, R140 ;  /* 0x00000010938c0825 */ /* 0x004fe200078e008c */
        /* <DEDUP_REMOVED lines=21> */
.L_x_2499:
[----:B-----5:R2:W5:Y:S04]  /*7ac0*/  @P1 LDG.E.128 R72, desc[UR6][R142.64] ;  /* 0x000000068e481981 */ /* 0x020568000c1e1d00 */
[----:B------:R2:W5:Y:S01]  /*7ad0*/  @P0 LDG.E.128 R76, desc[UR6][R140.64] ;  /* 0x000000068c4c0981 */ /* 0x000562000c1e1d00 */
[----:B------:R-:W-:Y:S05]  /*7ae0*/  @!P0 BRA `(.L_x_2500) ;  /* 0x0000003400588947 */ /* 0x000fea0003800000 */
[----:B------:R-:W-:-:S13]  /*7af0*/  ISETP.GT.AND P2, PT, R92, RZ, PT ;  /* 0x000000ff5c00720c */ /* 0x000fda0003f44270 */
[----:B-----5:R-:W-:Y:S01]  /*7b00*/  @!P2 SHF.L.U32 R159, R76, 0x10, RZ ;  /* 0x000000104c9fa819 */ /* 0x020fe200000006ff */
[----:B01----:R-:W-:Y:S02]  /*7b10*/  @!P2 IMAD.MOV.U32 R80, RZ, RZ, R153 ;  /* 0x000000ffff50a224 */ /* 0x003fe400078e0099 */
        /* <DEDUP_REMOVED lines=17> */
.L_x_2503:
[----:B------:R-:W-:-:S04]  /*7c30*/  IADD3 R18, PT, PT, R18, 0x1, RZ ;  /* 0x0000000112127810 */ /* 0x000fc80007ffe0ff */
[C---:B------:R-:W-:Y:S01]  /*7c40*/  ISETP.NE.AND P3, PT, R18.reuse, RZ, PT ;  /* 0x000000ff1200720c */ /* 0x040fe20003f65270 */
[----:B--2---:R-:W-:-:S12]  /*7c50*/  IMAD.WIDE.U32 R142, R18, -0x2daee0ad, RZ ;  /* 0xd2511f53128e7825 */ /* 0x004fd800078e00ff */
        /* <DEDUP_REMOVED lines=9> */
.L_x_2504:
        /* <DEDUP_REMOVED lines=60> */
.L_x_2502:
        /* <DEDUP_REMOVED lines=12> */
.L_x_2501:
        /* <DEDUP_REMOVED lines=21> */
.L_x_2507:
[----:B------:R-:W-:-:S04]  /*82c0*/  VIADD R18, R18, 0x1 ;  /* 0x0000000112127836 */ /* 0x000fc80000000000 */
[C---:B--2---:R-:W-:Y:S01]  /*82d0*/  IMAD.WIDE.U32 R142, R18.reuse, -0x2daee0ad, RZ ;  /* 0xd2511f53128e7825 */ /* 0x044fe200078e00ff */
        /* <DEDUP_REMOVED lines=10> */
.L_x_2508:
        /* <DEDUP_REMOVED lines=57> */
[----:B------:R-:W-:-:S03]  /*8710*/  IMAD.MOV.U32 R82, RZ, RZ, R90 ;  /* 0x000000ffff527224 */ /* 0x000fc600078e005a */
[----:B------:R-:W-:Y:S01]  /*8720*/  LOP3.LUT R148, R83, R148, R81, 0x96, !PT ;  /* 0x0000009453947212 */ /* 0x000fe200078e9651 */
[----:B------:R-:W-:-:S07]  /*8730*/  IMAD.MOV.U32 R81, RZ, RZ, RZ ;  /* 0x000000ffff517224 */ /* 0x000fce00078e00ff */
.L_x_2506:
        /* <DEDUP_REMOVED lines=14> */
.L_x_2505:
        /* <DEDUP_REMOVED lines=20> */
.L_x_2511:
[----:B------:R-:W-:-:S04]  /*8960*/  VIADD R18, R18, 0x1 ;  /* 0x0000000112127836 */ /* 0x000fc80000000000 */
[C---:B--2---:R-:W-:Y:S01]  /*8970*/  IMAD.WIDE.U32 R142, R18.reuse, -0x2daee0ad, RZ ;  /* 0xd2511f53128e7825 */ /* 0x044fe200078e00ff */
        /* <DEDUP_REMOVED lines=10> */
.L_x_2512:
        /* <DEDUP_REMOVED lines=60> */
.L_x_2510:
[----:B------:R-:W-:Y:S01]  /*8de0*/  I2FP.F32.U32 R81, R82 ;  /* 0x0000005200517245 */ /* 0x000fe20000201000 */
[----:B------:R-:W-:Y:S01]  /*8df0*/  IMAD.MOV.U32 R82, RZ, RZ, 0x2f800000 ;  /* 0x2f800000ff527424 */ /* 0x000fe200078e00ff */
[----:B------:R-:W-:Y:S01]  /*8e00*/  SHF.L.U32 R83, R73, 0x10, RZ ;  /* 0x0000001049537819 */ /* 0x000fe200000006ff */
[----:B--2---:R-:W-:Y:S02]  /*8e10*/  IMAD.U32 R140, R77, 0x10000, RZ ;  /* 0x000100004d8c7824 */ /* 0x004fe400078e00ff */
        /* <DEDUP_REMOVED lines=8> */
.L_x_2509:
        /* <DEDUP_REMOVED lines=21> */
.L_x_2515:
        /* <DEDUP_REMOVED lines=12> */
.L_x_2516:
        /* <DEDUP_REMOVED lines=60> */
.L_x_2514:
        /* <DEDUP_REMOVED lines=14> */
.L_x_2513:
        /* <DEDUP_REMOVED lines=20> */
.L_x_2519:
        /* <DEDUP_REMOVED lines=12> */
.L_x_2520:
        /* <DEDUP_REMOVED lines=55> */
[----:B------:R-:W-:Y:S01]  /*9ac0*/  VIADD R149, R134, 0x8ff34781 ;  /* 0x8ff3478186957836 */ /* 0x000fe20000000000 */
[----:B------:R-:W-:Y:S01]  /*9ad0*/  MOV R152, R82 ;  /* 0x0000005200987202 */ /* 0x000fe20000000f00 */
[----:B------:R-:W-:Y:S02]  /*9ae0*/  IMAD.MOV.U32 R90, RZ, RZ, R80 ;  /* 0x000000ffff5a7224 */ /* 0x000fe400078e0050 */
[----:B------:R-:W-:Y:S02]  /*9af0*/  HFMA2 R80, -RZ, RZ, 0, 0 ;  /* 0x00000000ff507431 */ /* 0x000fe400000001ff */
[----:B------:R-:W-:Y:S01]  /*9b00*/  IMAD.MOV.U32 R82, RZ, RZ, R145 ;  /* 0x000000ffff527224 */ /* 0x000fe200078e0091 */
[----:B------:R-:W-:-:S07]  /*9b10*/  LOP3.LUT R149, R149, R140, R83, 0x96, !PT ;  /* 0x0000008c95957212 */ /* 0x000fce00078e9653 */
.L_x_2518:
[----:B------:R-:W-:Y:S01]  /*9b20*/  I2FP.F32.U32 R81, R82 ;  /* 0x0000005200517245 */ /* 0x000fe20000201000 */
[----:B------:R-:W-:Y:S02]  /*9b30*/  IMAD.MOV.U32 R82, RZ, RZ, 0x2f800000 ;  /* 0x2f800000ff527424 */ /* 0x000fe400078e00ff */
[----:B------:R-:W-:Y:S02]  /*9b40*/  IMAD.U32 R83, R74, 0x10000, RZ ;  /* 0x000100004a537824 */ /* 0x000fe400078e00ff */
[----:B------:R-:W-:Y:S01]  /*9b50*/  FFMA.FTZ R81, R81, R82, 1.1641532182693481445e-10 ;  /* 0x2f00000051517423 */ /* 0x000fe20000010052 */
[----:B------:R-:W-:Y:S01]  /*9b60*/  SHF.L.U32 R82, R16, 0x10, RZ ;  /* 0x0000001010527819 */ /* 0x000fe200000006ff */
[----:B------:R-:W-:Y:S01]  /*9b70*/  FMUL.FTZ R83, R83, UR13 ;  /* 0x0000000d53537c20 */ /* 0x000fe20008410000 */
[----:B--2---:R-:W-:Y:S02]  /*9b80*/  IMAD.U32 R140, R78, 0x10000, RZ ;  /* 0x000100004e8c7824 */ /* 0x004fe400078e00ff */
[----:B------:R-:W-:Y:S01]  /*9b90*/  FSETP.GTU.FTZ.AND P3, PT, R81, UR10, PT ;  /* 0x0000000a51007c0b */ /* 0x000fe2000bf7c000 */
[----:B------:R-:W-:-:S03]  /*9ba0*/  FMUL.FTZ R83, R83, UR12 ;  /* 0x0000000c53537c20 */ /* 0x000fc60008410000 */
[----:B------:R-:W-:Y:S02]  /*9bb0*/  SEL R130, RZ, 0x1, P3 ;  /* 0x00000001ff827807 */ /* 0x000fe40001800000 */
[----:B------:R-:W-:-:S05]  /*9bc0*/  FSEL R147, R83, RZ, !P3 ;  /* 0x000000ff53937208 */ /* 0x000fca0005800000 */
[----:B------:R-:W-:-:S07]  /*9bd0*/  FFMA.FTZ R147, R147, R82, R140 ;  /* 0x0000005293937223 */ /* 0x000fce000001008c */
.L_x_2517:
        /* <DEDUP_REMOVED lines=21> */
.L_x_2523:
        /* <DEDUP_REMOVED lines=12> */
.L_x_2524:
        /* <DEDUP_REMOVED lines=38> */
[----:B------:R-:W-:Y:S02]  /*a050*/  LOP3.LUT R83, R83, R82, R143, 0x96, !PT ;  /* 0x0000005253537212 */ /* 0x000fe400078e968f */
        /* <DEDUP_REMOVED lines=22> */
.L_x_2522:
        /* <DEDUP_REMOVED lines=14> */
.L_x_2521:
[----:B------:R-:W-:Y:S01]  /*a2a0*/  F2FP.BF16.F32.PACK_AB R156, RZ, R145 ;  /* 0x00000091ff9c723e */ /* 0x000fe200000010ff */
[----:B--2---:R-:W-:Y:S01]  /*a2b0*/  @!P2 IMAD.U32 R143, R79, 0x10000, RZ ;  /* 0x000100004f8fa824 */ /* 0x004fe200078e00ff */
        /* <DEDUP_REMOVED lines=18> */
.L_x_2527:
        /* <DEDUP_REMOVED lines=12> */
.L_x_2528:
        /* <DEDUP_REMOVED lines=61> */
.L_x_2526:
        /* <DEDUP_REMOVED lines=12> */
.L_x_2525:
        /* <DEDUP_REMOVED lines=21> */
.L_x_2531:
        /* <DEDUP_REMOVED lines=12> */
.L_x_2532:
        /* <DEDUP_REMOVED lines=61> */
.L_x_2530:
[----:B------:R-:W-:Y:S02]  /*af10*/  PRMT R82, R75, 0x7632, R82 ;  /* 0x000076324b527816 */ /* 0x000fe40000000052 */
[----:B------:R-:W-:Y:S01]  /*af20*/  I2FP.F32.U32 R80, R81 ;  /* 0x0000005100507245 */ /* 0x000fe20000201000 */
[----:B------:R-:W-:Y:S01]  /*af30*/  IMAD.MOV.U32 R81, RZ, RZ, 0x2f800000 ;  /* 0x2f800000ff517424 */ /* 0x000fe200078e00ff */
[----:B------:R-:W-:Y:S01]  /*af40*/  SHF.L.U32 R141, R101, 0x10, RZ ;  /* 0x00000010658d7819 */ /* 0x000fe200000006ff */
        /* <DEDUP_REMOVED lines=10> */
.L_x_2529:
[----:B------:R-:W-:Y:S02]  /*aff0*/  F2FP.BF16.F32.PACK_AB R83, RZ, R141 ;  /* 0x0000008dff53723e */ /* 0x000fe400000010ff */
[----:B------:R-:W-:Y:S02]  /*b000*/  PRMT R82, R154, 0x5410, R156 ;  /* 0x000054109a527816 */ /* 0x000fe4000000009c */
[----:B------:R-:W-:Y:S02]  /*b010*/  PRMT R81, R150, 0x5410, R151 ;  /* 0x0000541096517816 */ /* 0x000fe40000000097 */
[----:B------:R-:W-:Y:S02]  /*b020*/  PRMT R80, R136, 0x5410, R132 ;  /* 0x0000541088507816 */ /* 0x000fe40000000084 */
[----:B------:R-:W-:Y:S01]  /*b030*/  PRMT R83, R142, 0x5410, R83 ;  /* 0x000054108e537816 */ /* 0x000fe20000000053 */
[----:B------:R-:W-:Y:S06]  /*b040*/  BRA `(.L_x_2533) ;  /* 0x0000003000a07947 */ /* 0x000fec0003800000 */
.L_x_2500:
[----:B------:R-:W-:Y:S01]  /*b050*/  IMAD.MOV.U32 R159, RZ, RZ, RZ ;  /* 0x000000ffff9f7224 */ /* 0x000fe200078e00ff */
[----:B01----:R-:W-:Y:S01]  /*b060*/  MOV R80, R153 ;  /* 0x0000009900507202 */ /* 0x003fe20000000f00 */
        /* <DEDUP_REMOVED lines=17> */
.L_x_2536:
        /* <DEDUP_REMOVED lines=12> */
.L_x_2537:
        /* <DEDUP_REMOVED lines=60> */
.L_x_2535:
        /* <DEDUP_REMOVED lines=11> */
.L_x_2534:
        /* <DEDUP_REMOVED lines=16> */
.L_x_2540:
        /* <DEDUP_REMOVED lines=12> */
.L_x_2541:
        /* <DEDUP_REMOVED lines=59> */
[----:B------:R-:W-:-:S07]  /*bc20*/  IMAD.MOV.U32 R81, RZ, RZ, RZ ;  /* 0x000000ffff517224 */ /* 0x000fce00078e00ff */
.L_x_2539:
        /* <DEDUP_REMOVED lines=12> */
.L_x_2538:
        /* <DEDUP_REMOVED lines=16> */
.L_x_2544:
        /* <DEDUP_REMOVED lines=12> */
.L_x_2545:
        /* <DEDUP_REMOVED lines=59> */
[----:B------:R-:W-:-:S07]  /*c260*/  IMAD.MOV.U32 R80, RZ, RZ, RZ ;  /* 0x000000ffff507224 */ /* 0x000fce00078e00ff */
.L_x_2543:
        /* <DEDUP_REMOVED lines=11> */
.L_x_2542:
        /* <DEDUP_REMOVED lines=16> */
.L_x_2548:
[----:B------:R-:W-:-:S04]  /*c420*/  IADD3 R18, PT, PT, R18, 0x1, RZ ;  /* 0x0000000112127810 */ /* 0x000fc80007ffe0ff */
[C---:B------:R-:W-:Y:S01]  /*c430*/  ISETP.NE.AND P2, PT, R18.reuse, RZ, PT ;  /* 0x000000ff1200720c */ /* 0x040fe20003f45270 */
[----:B--2---:R-:W-:-:S12]  /*c440*/  IMAD.WIDE.U32 R142, R18, -0x2daee0ad, RZ ;  /* 0xd2511f53128e7825 */ /* 0x004fd800078e00ff */
        /* <DEDUP_REMOVED lines=9> */
.L_x_2549:
        /* <DEDUP_REMOVED lines=58> */
[----:B------:R-:W-:Y:S01]  /*c880*/  IMAD.MOV.U32 R81, RZ, RZ, RZ ;  /* 0x000000ffff517224 */ /* 0x000fe200078e00ff */
[----:B------:R-:W-:-:S07]  /*c890*/  MOV R90, R80 ;  /* 0x00000050005a7202 */ /* 0x000fce0000000f00 */
.L_x_2547:
        /* <DEDUP_REMOVED lines=12> */
.L_x_2546:
        /* <DEDUP_REMOVED lines=16> */
.L_x_2552:
[----:B------:R-:W-:-:S04]  /*ca60*/  VIADD R18, R18, 0x1 ;  /* 0x0000000112127836 */ /* 0x000fc80000000000 */
[C---:B--2---:R-:W-:Y:S01]  /*ca70*/  IMAD.WIDE.U32 R142, R18.reuse, -0x2daee0ad, RZ ;  /* 0xd2511f53128e7825 */ /* 0x044fe200078e00ff */
        /* <DEDUP_REMOVED lines=10> */
.L_x_2553:
        /* <DEDUP_REMOVED lines=61> */
.L_x_2551:
        /* <DEDUP_REMOVED lines=11> */
.L_x_2550:
        /* <DEDUP_REMOVED lines=16> */
.L_x_2556:
        /* <DEDUP_REMOVED lines=12> */
.L_x_2557:
        /* <DEDUP_REMOVED lines=11> */
[----:B------:R-:W-:Y:S02]  /*d210*/  IADD3 R83, PT, PT, R135, 0x76cf5d0a, RZ ;  /* 0x76cf5d0a87537810 */ /* 0x000fe40007ffe0ff */
[----:B------:R-:W-:Y:S01]  /*d220*/  IADD3 R131, PT, PT, R134, -0x255992d5, RZ ;  /* 0xdaa66d2b86837810 */ /* 0x000fe20007ffe0ff */
[----:B------:R-:W-:Y:S01]  /*d230*/  IMAD.WIDE.U32 R140, R141, -0x326172a9, RZ ;  /* 0xcd9e8d578d8c7825 */ /* 0x000fe200078e00ff */
[----:B------:R-:W-:-:S04]  /*d240*/  LOP3.LUT R83, R83, R82, R143, 0x96, !PT ;  /* 0x0000005253537212 */ /* 0x000fc800078e968f */
        /* <DEDUP_REMOVED lines=8> */
[----:B------:R-:W-:Y:S02]  /*d2d0*/  IADD3 R83, PT, PT, R135, -0x126145ec, RZ ;  /* 0xed9eba1487537810 */ /* 0x000fe40007ffe0ff */
[----:B------:R-:W-:Y:S01]  /*d2e0*/  IADD3 R131, PT, PT, R134, 0x1715609d, RZ ;  /* 0x1715609d86837810 */ /* 0x000fe20007ffe0ff */
        /* <DEDUP_REMOVED lines=19> */
[----:B------:R-:W-:-:S03]  /*d420*/  IMAD.WIDE.U32 R148, R131, -0x2daee0ad, RZ ;  /* 0xd2511f5383947825 */ /* 0x000fc600078e00ff */
[----:B------:R-:W-:Y:S01]  /*d430*/  LOP3.LUT R141, R141, R142, R83, 0x96, !PT ;  /* 0x0000008e8d8d7212 */ /* 0x000fe200078e9653 */
[C---:B------:R-:W-:Y:S01]  /*d440*/  VIADD R81, R134.reuse, 0xf1bbcdc8 ;  /* 0xf1bbcdc886517836 */ /* 0x040fe20000000000 */
[C---:B------:R-:W-:Y:S01]  /*d450*/  IADD3 R83, PT, PT, R135.reuse, -0x24c28bd8, RZ ;  /* 0xdb3d742887537810 */ /* 0x040fe20007ffe0ff */
[----:B------:R-:W-:Y:S02]  /*d460*/  VIADD R131, R135, 0x96a522ad ;  /* 0x96a522ad87837836 */ /* 0x000fe40000000000 */
        /* <DEDUP_REMOVED lines=8> */
[----:B------:R-:W-:Y:S01]  /*d4f0*/  IMAD.MOV.U32 R82, RZ, RZ, R90 ;  /* 0x000000ffff527224 */ /* 0x000fe200078e005a */
[----:B------:R-:W-:Y:S01]  /*d500*/  LOP3.LUT R148, R131, R148, R81, 0x96, !PT ;  /* 0x0000009483947212 */ /* 0x000fe200078e9651 */
[----:B------:R-:W-:Y:S01]  /*d510*/  IMAD.MOV.U32 R81, RZ, RZ, RZ ;  /* 0x000000ffff517224 */ /* 0x000fe200078e00ff */
[----:B------:R-:W-:-:S07]  /*d520*/  MOV R90, R80 ;  /* 0x00000050005a7202 */ /* 0x000fce0000000f00 */
.L_x_2555:
        /* <DEDUP_REMOVED lines=12> */
.L_x_2554:
[----:B------:R-:W-:Y:S01]  /*d5f0*/  F2FP.BF16.F32.PACK_AB R156, RZ, R145 ;  /* 0x00000091ff9c723e */ /* 0x000fe200000010ff */
[----:B--2---:R-:W-:Y:S01]  /*d600*/  IMAD.MOV.U32 R143, RZ, RZ, RZ ;  /* 0x000000ffff8f7224 */ /* 0x004fe200078e00ff */
        /* <DEDUP_REMOVED lines=14> */
.L_x_2560:
        /* <DEDUP_REMOVED lines=12> */
.L_x_2561:
        /* <DEDUP_REMOVED lines=61> */
.L_x_2559:
        /* <DEDUP_REMOVED lines=11> */
.L_x_2558:
        /* <DEDUP_REMOVED lines=16> */
.L_x_2564:
        /* <DEDUP_REMOVED lines=12> */
.L_x_2565:
        /* <DEDUP_REMOVED lines=61> */
.L_x_2563:
        /* <DEDUP_REMOVED lines=12> */
.L_x_2562:
[----:B------:R-:W-:Y:S02]  /*e280*/  F2FP.BF16.F32.PACK_AB R83, RZ, R141 ;  /* 0x0000008dff53723e */ /* 0x000fe400000010ff */
[----:B------:R-:W-:Y:S02]  /*e290*/  PRMT R82, R154, 0x5410, R156 ;  /* 0x000054109a527816 */ /* 0x000fe4000000009c */
[----:B------:R-:W-:Y:S02]  /*e2a0*/  PRMT R81, R150, 0x5410, R151 ;  /* 0x0000541096517816 */ /* 0x000fe40000000097 */
[----:B------:R-:W-:Y:S02]  /*e2b0*/  PRMT R80, R136, 0x5410, R132 ;  /* 0x0000541088507816 */ /* 0x000fe40000000084 */
[----:B------:R-:W-:-:S07]  /*e2c0*/  PRMT R83, R142, 0x5410, R83 ;  /* 0x000054108e537816 */ /* 0x000fce0000000053 */
.L_x_2533:
[C---:B------:R-:W-:Y:S01]  /*e2d0*/  VIADD R163, R177.reuse, 0x100 ;  /* 0x00000100b1a37836 */ /* 0x040fe20000000000 */
[----:B------:R-:W0:Y:S01]  /*e2e0*/  @P1 LDC.64 R160, c[0x0][0x390] ;  /* 0x0000e400ffa01b82 */ /* 0x000e220000000a00 */
[----:B------:R-:W-:Y:S01]  /*e2f0*/  @P1 IADD3 R165, PT, PT, R94, 0x200, RZ ;  /* 0x000002005ea51810 */ /* 0x000fe20007ffe0ff */
[----:B------:R-:W-:Y:S02]  /*e300*/  @P0 VIADD R167, R177, 0x200 ;  /* 0x00000200b1a70836 */ /* 0x000fe40000000000 */
[----:B------:R-:W-:-:S04]  /*e310*/  IMAD.WIDE.U32 R162, R163, 0x10, R138 ;  /* 0x00000010a3a27825 */ /* 0x000fc800078e008a */
[----:B------:R-:W1:Y:S01]  /*e320*/  @P0 LDC.64 R150, c[0x0][0x3a0] ;  /* 0x0000e800ff960b82 */ /* 0x000e620000000a00 */
[----:B------:R2:W-:Y:S01]  /*e330*/  STG.E.128 desc[UR6][R162.64], R80 ;  /* 0x00000050a2007986 */ /* 0x0005e2000c101d06 */
[----:B0-----:R-:W-:-:S04]  /*e340*/  @P1 IMAD.WIDE.U32 R160, R165, 0x10, R160 ;  /* 0x00000010a5a01825 */ /* 0x001fc800078e00a0 */
[----:B-1----:R-:W-:Y:S01]  /*e350*/  @P0 IMAD.WIDE.U32 R150, R167, 0x10, R150 ;  /* 0x00000010a7960825 */ /* 0x002fe200078e0096 */
[----:B--2---:R-:W-:Y:S06]  /*e360*/  @!P1 BRA `(.L_x_2566) ;  /* 0x0000000000549947 */ /* 0x004fec0003800000 */
        /* <DEDUP_REMOVED lines=15> */
[----:B------:R-:W-:Y:S01]  /*e460*/  VIADD R163, R94, 0x100 ;  /* 0x000001005ea37836 */ /* 0x000fe20000000000 */
[----:B------:R-:W-:Y:S02]  /*e470*/  LOP3.LUT R169, R82, R164, R162, 0xfe, !PT ;  /* 0x000000a452a97212 */ /* 0x000fe400078efea2 */
[----:B------:R-:W-:Y:S01]  /*e480*/  LOP3.LUT R83, R167, R83, RZ, 0xfc, !PT ;  /* 0x00000053a7537212 */ /* 0x000fe200078efcff */
[----:B0-----:R-:W-:Y:S01]  /*e490*/  IMAD.WIDE.U32 R80, R163, 0x8, R80 ;  /* 0x00000008a3507825 */ /* 0x001fe200078e0050 */
[----:B------:R-:W-:-:S05]  /*e4a0*/  LOP3.LUT R82, R169, 0xff, R126, 0xf8, !PT ;  /* 0x000000ffa9527812 */ /* 0x000fca00078ef87e */
[----:B------:R0:W-:Y:S02]  /*e4b0*/  STG.E.64 desc[UR6][R80.64], R82 ;  /* 0x0000005250007986 */ /* 0x0001e4000c101b06 */
.L_x_2566:
[----:B-----5:R1:W5:Y:S04]  /*e4c0*/  @P1 LDG.E.128 R72, desc[UR6][R160.64] ;  /* 0x00000006a0481981 */ /* 0x020368000c1e1d00 */
        /* <DEDUP_REMOVED lines=22> */
.L_x_2570:
[----:B------:R-:W-:-:S04]  /*e630*/  IADD3 R18, PT, PT, R18, 0x1, RZ ;  /* 0x0000000112127810 */ /* 0x000fc80007ffe0ff */
[C---:B------:R-:W-:Y:S01]  /*e640*/  ISETP.NE.AND P3, PT, R18.reuse, RZ, PT ;  /* 0x000000ff1200720c */ /* 0x040fe20003f65270 */
[----:B-1----:R-:W-:-:S12]  /*e650*/  IMAD.WIDE.U32 R150, R18, -0x2daee0ad, RZ ;  /* 0xd2511f5312967825 */ /* 0x002fd800078e00ff */
        /* <DEDUP_REMOVED lines=9> */
.L_x_2571:
        /* <DEDUP_REMOVED lines=61> */
.L_x_2569:
        /* <DEDUP_REMOVED lines=12> */
.L_x_2568:
        /* <DEDUP_REMOVED lines=21> */
.L_x_2574:
[----:B------:R-:W-:-:S04]  /*ecd0*/  VIADD R18, R18, 0x1 ;  /* 0x0000000112127836 */ /* 0x000fc80000000000 */
[C---:B-1----:R-:W-:Y:S01]  /*ece0*/  IMAD.WIDE.U32 R150, R18.reuse, -0x2daee0ad, RZ ;  /* 0xd2511f5312967825 */ /* 0x042fe200078e00ff */
        /* <DEDUP_REMOVED lines=10> */
.L_x_2575:
        /* <DEDUP_REMOVED lines=43> */
[C---:B------:R-:W-:Y:S02]  /*f040*/  VIADD R149, R135.reuse, 0x1fd5c5a3 ;  /* 0x1fd5c5a387957836 */ /* 0x040fe40000000000 */
[----:B------:R-:W-:Y:S02]  /*f050*/  VIADD R81, R134, 0xf1bbcdc8 ;  /* 0xf1bbcdc886517836 */ /* 0x000fe40000000000 */
        /* <DEDUP_REMOVED lines=16> */
.L_x_2573:
[----:B------:R-:W-:Y:S02]  /*f160*/  PRMT R83, R72, 0x7632, R83 ;  /* 0x0000763248537816 */ /* 0x000fe40000000053 */
[----:B------:R-:W-:Y:S02]  /*f170*/  I2FP.F32.U32 R80, R82 ;  /* 0x0000005200507245 */ /* 0x000fe40000201000 */
[----:B------:R-:W-:Y:S01]  /*f180*/  MOV R127, 0x2f800000 ;  /* 0x2f800000007f7802 */ /* 0x000fe20000000f00 */
[----:B------:R-:W-:Y:S01]  /*f190*/  IMAD.U32 R83, R83, 0x10000, RZ ;  /* 0x0001000053537824 */ /* 0x000fe200078e00ff */
[----:B------:R-:W-:-:S03]  /*f1a0*/  PRMT R82, R76, 0x7632, R82 ;  /* 0x000076324c527816 */ /* 0x000fc60000000052 */
[----:B------:R-:W-:Y:S01]  /*f1b0*/  FFMA.FTZ R80, R80, R127, 1.1641532182693481445e-10 ;  /* 0x2f00000050507423 */ /* 0x000fe2000001007f */
[----:B------:R-:W-:Y:S01]  /*f1c0*/  FMUL.FTZ R83, R83, UR13 ;  /* 0x0000000d53537c20 */ /* 0x000fe20008410000 */
[----:B------:R-:W-:-:S03]  /*f1d0*/  IMAD.U32 R82, R82, 0x10000, RZ ;  /* 0x0001000052527824 */ /* 0x000fc600078e00ff */
[----:B------:R-:W-:Y:S01]  /*f1e0*/  FMUL.FTZ R83, R83, UR12 ;  /* 0x0000000c53537c20 */ /* 0x000fe20008410000 */
[----:B------:R-:W-:Y:S02]  /*f1f0*/  FSETP.GTU.FTZ.AND P3, PT, R80, UR10, PT ;  /* 0x0000000a50007c0b */ /* 0x000fe4000bf7c000 */
[----:B------:R-:W-:Y:S02]  /*f200*/  SHF.L.U32 R80, R100, 0x10, RZ ;  /* 0x0000001064507819 */ /* 0x000fe400000006ff */
[----:B------:R-:W-:Y:S02]  /*f210*/  FSEL R83, R83, RZ, !P3 ;  /* 0x000000ff53537208 */ /* 0x000fe40005800000 */
[----:B------:R-:W-:-:S03]  /*f220*/  SEL R127, RZ, 0x1, P3 ;  /* 0x00000001ff7f7807 */ /* 0x000fc60001800000 */
[----:B------:R-:W-:-:S07]  /*f230*/  FFMA.FTZ R173, R83, R80, R82 ;  /* 0x0000005053ad7223 */ /* 0x000fce0000010052 */
.L_x_2572:
[----:B------:R-:W-:Y:S01]  /*f240*/  F2FP.BF16.F32.PACK_AB R90, RZ, R173 ;  /* 0x000000adff5a723e */ /* 0x000fe200000010ff */
[----:B------:R-:W-:Y:S01]  /*f250*/  @!P2 IMAD.MOV.U32 R80, RZ, RZ, R81 ;  /* 0x000000ffff50a224 */ /* 0x000fe200078e0051 */
[----:B------:R-:W-:Y:S02]  /*f260*/  @!P2 SHF.L.U32 R171, R77, 0x10, RZ ;  /* 0x000000104daba819 */ /* 0x000fe400000006ff */
        /* <DEDUP_REMOVED lines=17> */
.L_x_2578:
        /* <DEDUP_REMOVED lines=12> */
.L_x_2579:
        /* <DEDUP_REMOVED lines=61> */
.L_x_2577:
        /* <DEDUP_REMOVED lines=12> */
.L_x_2576:
        /* <DEDUP_REMOVED lines=21> */
.L_x_2582:
        /* <DEDUP_REMOVED lines=12> */
.L_x_2583:
        /* <DEDUP_REMOVED lines=61> */
.L_x_2581:
        /* <DEDUP_REMOVED lines=14> */
.L_x_2580:
        /* <DEDUP_REMOVED lines=20> */
.L_x_2586:
        /* <DEDUP_REMOVED lines=12> */
.L_x_2587:
        /* <DEDUP_REMOVED lines=61> */
.L_x_2585:
        /* <DEDUP_REMOVED lines=12> */
.L_x_2584:
        /* <DEDUP_REMOVED lines=21> */
.L_x_2590:
        /* <DEDUP_REMOVED lines=12> */
.L_x_2591:
        /* <DEDUP_REMOVED lines=61> */
.L_x_2589:
        /* <DEDUP_REMOVED lines=14> */
.L_x_2588:
[----:B------:R-:W-:Y:S01]  /*10ce0*/  F2FP.BF16.F32.PACK_AB R156, RZ, R165 ;  /* 0x000000a5ff9c723e */ /* 0x000fe200000010ff */
[----:B------:R-:W-:Y:S01]  /*10cf0*/  @!P2 IMAD.MOV.U32 R80, RZ, RZ, R81 ;  /* 0x000000ffff50a224 */ /* 0x000fe200078e0051 */
[----:B------:R-:W-:Y:S02]  /*10d00*/  @!P2 SHF.L.U32 R163, R79, 0x10, RZ ;  /* 0x000000104fa3a819 */ /* 0x000fe400000006ff */
[----:B-1----:R-:W-:Y:S01]  /*10d10*/  @!P2 MOV R160, R136 ;  /* 0x0000008800a0a202 */ /* 0x002fe20000000f00 */
        /* <DEDUP_REMOVED lines=16> */
.L_x_2594:
        /* <DEDUP_REMOVED lines=12> */
.L_x_2595:
        /* <DEDUP_REMOVED lines=61> */
.L_x_2593:
        /* <DEDUP_REMOVED lines=12> */
.L_x_2592:
        /* <DEDUP_REMOVED lines=21> */
.L_x_2598:
        /* <DEDUP_REMOVED lines=12> */
.L_x_2599:
        /* <DEDUP_REMOVED lines=61> */
.L_x_2597:
[----:B------:R-:W-:Y:S02]  /*11950*/  PRMT R82, R75, 0x7632, R82 ;  /* 0x000076324b527816 */ /* 0x000fe40000000052 */
[----:B------:R-:W-:Y:S02]  /*11960*/  I2FP.F32.U32 R80, R81 ;  /* 0x0000005100507245 */ /* 0x000fe40000201000 */
[----:B------:R-:W-:Y:S01]  /*11970*/  MOV R81, 0x2f800000 ;  /* 0x2f80000000517802 */ /* 0x000fe20000000f00 */
[----:B------:R-:W-:Y:S01]  /*11980*/  IMAD.U32 R82, R82, 0x10000, RZ ;  /* 0x0001000052527824 */ /* 0x000fe200078e00ff */
[----:B------:R-:W-:-:S03]  /*11990*/  SHF.L.U32 R161, R97, 0x10, RZ ;  /* 0x0000001061a17819 */ /* 0x000fc600000006ff */
        /* <DEDUP_REMOVED lines=9> */
.L_x_2596:
[----:B------:R-:W-:Y:S02]  /*11a30*/  F2FP.BF16.F32.PACK_AB R83, RZ, R161 ;  /* 0x000000a1ff53723e */ /* 0x000fe400000010ff */
[----:B------:R-:W-:Y:S02]  /*11a40*/  PRMT R82, R154, 0x5410, R156 ;  /* 0x000054109a527816 */ /* 0x000fe4000000009c */
[----:B------:R-:W-:Y:S02]  /*11a50*/  PRMT R81, R140, 0x5410, R142 ;  /* 0x000054108c517816 */ /* 0x000fe4000000008e */
[----:B------:R-:W-:Y:S02]  /*11a60*/  PRMT R80, R132, 0x5410, R90 ;  /* 0x0000541084507816 */ /* 0x000fe4000000005a */
[----:B------:R-:W-:Y:S01]  /*11a70*/  PRMT R83, R158, 0x5410, R83 ;  /* 0x000054109e537816 */ /* 0x000fe20000000053 */
[----:B------:R-:W-:Y:S06]  /*11a80*/  BRA `(.L_x_2600) ;  /* 0x0000003000b07947 */ /* 0x000fec0003800000 */
.L_x_2567:
[----:B------:R-:W-:Y:S02]  /*11a90*/  HFMA2 R175, -RZ, RZ, 0, 0 ;  /* 0x00000000ffaf7431 */ /* 0x000fe400000001ff */
[----:B0-----:R-:W-:Y:S01]  /*11aa0*/  IMAD.MOV.U32 R80, RZ, RZ, R140 ;  /* 0x000000ffff507224 */ /* 0x001fe200078e008c */
[----:B------:R-:W-:Y:S01]  /*11ab0*/  MOV R136, R90 ;  /* 0x0000005a00887202 */ /* 0x000fe20000000f00 */
        /* <DEDUP_REMOVED lines=16> */
.L_x_2603:
        /* <DEDUP_REMOVED lines=12> */
.L_x_2604:
        /* <DEDUP_REMOVED lines=61> */
.L_x_2602:
        /* <DEDUP_REMOVED lines=11> */
.L_x_2601:
        /* <DEDUP_REMOVED lines=16> */
.L_x_2607:
        /* <DEDUP_REMOVED lines=12> */
.L_x_2608:
        /* <DEDUP_REMOVED lines=46> */
[----:B------:R-:W-:Y:S01]  /*125a0*/  IMAD.WIDE.U32 R148, R148, -0x2daee0ad, RZ ;  /* 0xd2511f5394947825 */ /* 0x000fe200078e00ff */
[----:B------:R-:W-:-:S03]  /*125b0*/  IADD3 R127, PT, PT, R135, -0x695add53, RZ ;  /* 0x96a522ad877f7810 */ /* 0x000fc60007ffe0ff */
[----:B------:R-:W-:-:S04]  /*125c0*/  IMAD.WIDE.U32 R150, R150, -0x326172a9, RZ ;  /* 0xcd9e8d5796967825 */ /* 0x000fc800078e00ff */
[----:B------:R-:W-:Y:S01]  /*125d0*/  VIADD R83, R135, 0xdb3d7428 ;  /* 0xdb3d742887537836 */ /* 0x000fe20000000000 */
[----:B------:R-:W-:-:S04]  /*125e0*/  LOP3.LUT R81, R81, R80, R151, 0x96, !PT ;  /* 0x0000005051517212 */ /* 0x000fc800078e9697 */
        /* <DEDUP_REMOVED lines=10> */
.L_x_2606:
        /* <DEDUP_REMOVED lines=12> */
.L_x_2605:
[----:B------:R-:W-:Y:S01]  /*12750*/  F2FP.BF16.F32.PACK_AB R90, RZ, R173 ;  /* 0x000000adff5a723e */ /* 0x000fe200000010ff */
[----:B------:R-:W-:Y:S01]  /*12760*/  IMAD.MOV.U32 R80, RZ, RZ, R81 ;  /* 0x000000ffff507224 */ /* 0x000fe200078e0051 */
[----:B------:R-:W-:Y:S01]  /*12770*/  MOV R171, RZ ;  /* 0x000000ff00ab7202 */ /* 0x000fe20000000f00 */
[----:B------:R-:W-:Y:S06]  /*12780*/  @!P1 BRA `(.L_x_2609) ;  /* 0x0000000400809947 */ /* 0x000fec0003800000 */
[----:B------:R-:W-:Y:S01]  /*12790*/  ISETP.NE.AND P2, PT, R81, 0x1, PT ;  /* 0x000000015100780c */ /* 0x000fe20003f45270 */
[----:B------:R-:W-:Y:S02]  /*127a0*/  HFMA2 R80, -RZ, RZ, 0, 1.1920928955078125e-07 ;  /* 0x00000002ff507431 */ /* 0x000fe400000001ff */
        /* <DEDUP_REMOVED lines=10> */
.L_x_2611:
        /* <DEDUP_REMOVED lines=12> */
.L_x_2612:
        /* <DEDUP_REMOVED lines=61> */
.L_x_2610:
        /* <DEDUP_REMOVED lines=11> */
.L_x_2609:
        /* <DEDUP_REMOVED lines=16> */
.L_x_2615:
        /* <DEDUP_REMOVED lines=12> */
.L_x_2616:
        /* <DEDUP_REMOVED lines=61> */
.L_x_2614:
        /* <DEDUP_REMOVED lines=12> */
.L_x_2613:
        /* <DEDUP_REMOVED lines=16> */
.L_x_2619:
        /* <DEDUP_REMOVED lines=12> */
.L_x_2620:
        /* <DEDUP_REMOVED lines=61> */
.L_x_2618:
        /* <DEDUP_REMOVED lines=11> */
.L_x_2617:
        /* <DEDUP_REMOVED lines=16> */
.L_x_2623:
        /* <DEDUP_REMOVED lines=12> */
.L_x_2624:
        /* <DEDUP_REMOVED lines=61> */
.L_x_2622:
        /* <DEDUP_REMOVED lines=12> */
.L_x_2621:
        /* <DEDUP_REMOVED lines=16> */
.L_x_2627:
        /* <DEDUP_REMOVED lines=12> */
.L_x_2628:
        /* <DEDUP_REMOVED lines=61> */
.L_x_2626:
        /* <DEDUP_REMOVED lines=11> */
.L_x_2625:
[----:B------:R-:W-:Y:S01]  /*146b0*/  F2FP.BF16.F32.PACK_AB R158, RZ, R163 ;  /* 0x000000a3ff9e723e */ /* 0x000fe200000010ff */
[----:B------:R-:W-:Y:S01]  /*146c0*/  IMAD.MOV.U32 R162, RZ, RZ, R80 ;  /* 0x000000ffffa27224 */ /* 0x000fe200078e0050 */
[----:B-1----:R-:W-:Y:S01]  /*146d0*/  MOV R161, RZ ;  /* 0x000000ff00a17202 */ /* 0x002fe20000000f00 */
        /* <DEDUP_REMOVED lines=13> */
.L_x_2631:
        /* <DEDUP_REMOVED lines=12> */
.L_x_2632:
        /* <DEDUP_REMOVED lines=61> */
.L_x_2630:
        /* <DEDUP_REMOVED lines=12> */
.L_x_2629:
[----:B------:R-:W-:Y:S02]  /*14d00*/  F2FP.BF16.F32.PACK_AB R83, RZ, R161 ;  /* 0x000000a1ff53723e */ /* 0x000fe400000010ff */
[----:B------:R-:W-:Y:S02]  /*14d10*/  PRMT R82, R154, 0x5410, R156 ;  /* 0x000054109a527816 */ /* 0x000fe4000000009c */
[----:B------:R-:W-:Y:S02]  /*14d20*/  PRMT R81, R140, 0x5410, R142 ;  /* 0x000054108c517816 */ /* 0x000fe4000000008e */
[----:B------:R-:W-:Y:S02]  /*14d30*/  PRMT R80, R132, 0x5410, R90 ;  /* 0x0000541084507816 */ /* 0x000fe4000000005a */
[----:B------:R-:W-:-:S07]  /*14d40*/  PRMT R83, R158, 0x5410, R83 ;  /* 0x000054109e537816 */ /* 0x000fce0000000053 */
.L_x_2600:
[C---:B------:R-:W-:Y:S01]  /*14d50*/  IADD3 R181, PT, PT, R177.reuse, 0x200, RZ ;  /* 0x00000200b1b57810 */ /* 0x040fe20007ffe0ff */
[----:B------:R-:W0:Y:S01]  /*14d60*/  @P1 LDC.64 R178, c[0x0][0x390] ;  /* 0x0000e400ffb21b82 */ /* 0x000e220000000a00 */
[----:B------:R-:W-:Y:S01]  /*14d70*/  IADD3 R177, PT, PT, R177, 0x300, RZ ;  /* 0x00000300b1b17810 */ /* 0x000fe20007ffe0ff */
[----:B------:R-:W-:Y:S02]  /*14d80*/  VIADD R90, R94, 0x300 ;  /* 0x000003005e5a7836 */ /* 0x000fe40000000000 */
[----:B------:R-:W-:-:S04]  /*14d90*/  IMAD.WIDE.U32 R180, R181, 0x10, R138 ;  /* 0x00000010b5b47825 */ /* 0x000fc800078e008a */
[----:B------:R-:W1:Y:S01]  /*14da0*/  @P0 LDC.64 R150, c[0x0][0x3a0] ;  /* 0x0000e800ff960b82 */ /* 0x000e620000000a00 */
[----:B------:R2:W-:Y:S01]  /*14db0*/  STG.E.128 desc[UR6][R180.64], R80 ;  /* 0x00000050b4007986 */ /* 0x0005e2000c101d06 */
[----:B0-----:R-:W-:-:S04]  /*14dc0*/  @P1 IMAD.WIDE.U32 R178, R90, 0x10, R178 ;  /* 0x000000105ab21825 */ /* 0x001fc800078e00b2 */
[----:B-1----:R-:W-:Y:S01]  /*14dd0*/  @P0 IMAD.WIDE.U32 R150, R177, 0x10, R150 ;  /* 0x00000010b1960825 */ /* 0x002fe200078e0096 */
[----:B--2---:R-:W-:Y:S06]  /*14de0*/  @!P1 BRA `(.L_x_2633) ;  /* 0x0000000000549947 */ /* 0x004fec0003800000 */
[----:B------:R-:W-:Y:S01]  /*14df0*/  IMAD.U32 R83, R144, 0x10000, RZ ;  /* 0x0001000090537824 */ /* 0x000fe200078e00ff */
        /* <DEDUP_REMOVED lines=13> */
[----:B------:R-:W-:Y:S02]  /*14ed0*/  LOP3.LUT R185, R181, R185, R183, 0xfe, !PT ;  /* 0x000000b9b5b97212 */ /* 0x000fe400078efeb7 */
[----:B------:R-:W-:Y:S02]  /*14ee0*/  IADD3 R181, PT, PT, R94, 0x200, RZ ;  /* 0x000002005eb57810 */ /* 0x000fe40007ffe0ff */
[----:B------:R-:W-:Y:S02]  /*14ef0*/  LOP3.LUT R187, R82, R182, R180, 0xfe, !PT ;  /* 0x000000b652bb7212 */ /* 0x000fe400078efeb4 */
[----:B------:R-:W-:Y:S01]  /*14f00*/  LOP3.LUT R83, R185, R83, RZ, 0xfc, !PT ;  /* 0x00000053b9537212 */ /* 0x000fe200078efcff */
[----:B0-----:R-:W-:Y:S01]  /*14f10*/  IMAD.WIDE.U32 R80, R181, 0x8, R80 ;  /* 0x00000008b5507825 */ /* 0x001fe200078e0050 */
[----:B------:R-:W-:-:S05]  /*14f20*/  LOP3.LUT R82, R187, 0xff, R126, 0xf8, !PT ;  /* 0x000000ffbb527812 */ /* 0x000fca00078ef87e */
[----:B------:R0:W-:Y:S02]  /*14f30*/  STG.E.64 desc[UR6][R80.64], R82 ;  /* 0x0000005250007986 */ /* 0x0001e4000c101b06 */
.L_x_2633:
[----:B-----5:R1:W5:Y:S04]  /*14f40*/  @P1 LDG.E.128 R72, desc[UR6][R178.64] ;  /* 0x00000006b2481981 */ /* 0x020368000c1e1d00 */
[----:B------:R1:W5:Y:S01]  /*14f50*/  @P0 LDG.E.128 R76, desc[UR6][R150.64] ;  /* 0x00000006964c0981 */ /* 0x000362000c1e1d00 */
[----:B------:R-:W-:Y:S05]  /*14f60*/  @!P0 BRA `(.L_x_2634) ;  /* 0x0000003400688947 */ /* 0x000fea0003800000 */
[----:B------:R-:W-:-:S13]  /*14f70*/  ISETP.GT.AND P0, PT, R92, RZ, PT ;  /* 0x000000ff5c00720c */ /* 0x000fda0003f04270 */
[----:B-1---5:R-:W-:Y:S01]  /*14f80*/  @!P0 IMAD.U32 R179, R76, 0x10000, RZ ;  /* 0x000100004cb38824 */ /* 0x022fe200078e00ff */
[----:B0-----:R-:W-:Y:S01]  /*14f90*/  @!P0 MOV R80, R162 ;  /* 0x000000a200508202 */ /* 0x001fe20000000f00 */
        /* <DEDUP_REMOVED lines=17> */
.L_x_2637:
        /* <DEDUP_REMOVED lines=12> */
.L_x_2638:
        /* <DEDUP_REMOVED lines=61> */
.L_x_2636:
[----:B------:R-:W-:Y:S01]  /*15540*/  I2FP.F32.U32 R81, R81 ;  /* 0x0000005100517245 */ /* 0x000fe20000201000 */
[----:B------:R-:W-:Y:S01]  /*15550*/  IMAD.U32 R83, R72, 0x10000, RZ ;  /* 0x0001000048537824 */ /* 0x000fe200078e00ff */
[----:B------:R-:W-:Y:S01]  /*15560*/  MOV R82, 0x2f800000 ;  /* 0x2f80000000527802 */ /* 0x000fe20000000f00 */
[----:B------:R-:W-:Y:S02]  /*15570*/  IMAD.U32 R94, R76, 0x10000, RZ ;  /* 0x000100004c5e7824 */ /* 0x000fe400078e00ff */
[----:B------:R-:W-:Y:S02]  /*15580*/  FMUL.FTZ R83, R83, UR13 ;  /* 0x0000000d53537c20 */ /* 0x000fe40008410000 */
[----:B------:R-:W-:Y:S01]  /*15590*/  FFMA.FTZ R81, R81, R82, 1.1641532182693481445e-10 ;  /* 0x2f00000051517423 */ /* 0x000fe20000010052 */
[----:B------:R-:W-:Y:S01]  /*155a0*/  SHF.L.U32 R82, R33, 0x10, RZ ;  /* 0x0000001021527819 */ /* 0x000fe200000006ff */
[----:B------:R-:W-:-:S03]  /*155b0*/  FMUL.FTZ R83, R83, UR12 ;  /* 0x0000000c53537c20 */ /* 0x000fc60008410000 */
[----:B------:R-:W-:-:S04]  /*155c0*/  FSETP.GTU.FTZ.AND P2, PT, R81, UR10, PT ;  /* 0x0000000a51007c0b */ /* 0x000fc8000bf5c000 */
[----:B------:R-:W-:Y:S02]  /*155d0*/  FSEL R179, R83, RZ, !P2 ;  /* 0x000000ff53b37208 */ /* 0x000fe40005000000 */
[----:B------:R-:W-:-:S03]  /*155e0*/  SEL R126, RZ, 0x1, P2 ;  /* 0x00000001ff7e7807 */ /* 0x000fc60001000000 */
[----:B------:R-:W-:-:S07]  /*155f0*/  FFMA.FTZ R179, R179, R82, R94 ;  /* 0x00000052b3b37223 */ /* 0x000fce000001005e */
.L_x_2635:
[----:B------:R-:W-:Y:S01]  /*15600*/  @!P0 PRMT R181, R76, 0x7632, R181 ;  /* 0x000076324cb58816 */ /* 0x000fe200000000b5 */
[----:B------:R-:W-:Y:S01]  /*15610*/  @!P0 IMAD.MOV.U32 R132, RZ, RZ, R92 ;  /* 0x000000ffff848224 */ /* 0x000fe200078e005c */
[----:B------:R-:W-:Y:S02]  /*15620*/  F2FP.BF16.F32.PACK_AB R94, RZ, R179 ;  /* 0x000000b3ff5e723e */ /* 0x000fe400000010ff */
[----:B------:R-:W-:Y:S02]  /*15630*/  @!P0 MOV R81, R80 ;  /* 0x0000005000518202 */ /* 0x000fe40000000f00 */
        /* <DEDUP_REMOVED lines=17> */
.L_x_2641:
        /* <DEDUP_REMOVED lines=12> */
.L_x_2642:
        /* <DEDUP_REMOVED lines=61> */
.L_x_2640:
        /* <DEDUP_REMOVED lines=14> */
.L_x_2639:
        /* <DEDUP_REMOVED lines=20> */
.L_x_2645:
        /* <DEDUP_REMOVED lines=12> */
.L_x_2646:
        /* <DEDUP_REMOVED lines=58> */
[----:B------:R-:W-:Y:S02]  /*16260*/  IMAD.MOV.U32 R136, RZ, RZ, R80 ;  /* 0x000000ffff887224 */ /* 0x000fe400078e0050 */
[----:B------:R-:W-:Y:S01]  /*16270*/  IMAD.MOV.U32 R80, RZ, RZ, RZ ;  /* 0x000000ffff507224 */ /* 0x000fe200078e00ff */
[----:B------:R-:W-:-:S07]  /*16280*/  LOP3.LUT R148, R151, R148, R81, 0x96, !PT ;  /* 0x0000009497947212 */ /* 0x000fce00078e9651 */
.L_x_2644:
        /* <DEDUP_REMOVED lines=12> */
.L_x_2643:
        /* <DEDUP_REMOVED lines=21> */
.L_x_2649:
        /* <DEDUP_REMOVED lines=12> */
.L_x_2650:
        /* <DEDUP_REMOVED lines=58> */
[----:B------:R-:W-:Y:S01]  /*16900*/  HFMA2 R81, -RZ, RZ, 0, 0 ;  /* 0x00000000ff517431 */ /* 0x000fe200000001ff */
[----:B------:R-:W-:Y:S01]  /*16910*/  MOV R132, R80 ;  /* 0x0000005000847202 */ /* 0x000fe20000000f00 */
[----:B------:R-:W-:-:S07]  /*16920*/  IMAD.MOV.U32 R82, RZ, RZ, R136 ;  /* 0x000000ffff527224 */ /* 0x000fce00078e0088 */
.L_x_2648:
        /* <DEDUP_REMOVED lines=14> */
.L_x_2647:
        /* <DEDUP_REMOVED lines=20> */
.L_x_2653:
        /* <DEDUP_REMOVED lines=12> */
.L_x_2654:
        /* <DEDUP_REMOVED lines=61> */
.L_x_2652:
        /* <DEDUP_REMOVED lines=12> */
.L_x_2651:
        /* <DEDUP_REMOVED lines=21> */
.L_x_2657:
        /* <DEDUP_REMOVED lines=12> */
.L_x_2658:
        /* <DEDUP_REMOVED lines=56> */
[----:B------:R-:W-:Y:S02]  /*17630*/  HFMA2 R81, -RZ, RZ, 0, 0 ;  /* 0x00000000ff517431 */ /* 0x000fe400000001ff */
[----:B------:R-:W-:Y:S01]  /*17640*/  IMAD.MOV.U32 R152, RZ, RZ, R80 ;  /* 0x000000ffff987224 */ /* 0x000fe200078e0050 */
[----:B------:R-:W-:Y:S01]  /*17650*/  MOV R132, R82 ;  /* 0x0000005200847202 */ /* 0x000fe20000000f00 */
[----:B------:R-:W-:Y:S01]  /*17660*/  IMAD.MOV.U32 R82, RZ, RZ, R154 ;  /* 0x000000ffff527224 */ /* 0x000fe200078e009a */
[----:B------:R-:W-:-:S07]  /*17670*/  LOP3.LUT R148, R131, R150, R83, 0x96, !PT ;  /* 0x0000009683947212 */ /* 0x000fce00078e9653 */
.L_x_2656:
        /* <DEDUP_REMOVED lines=14> */
.L_x_2655:
        /* <DEDUP_REMOVED lines=20> */
.L_x_2661:
        /* <DEDUP_REMOVED lines=12> */
.L_x_2662:
        /* <DEDUP_REMOVED lines=61> */
.L_x_2660:
        /* <DEDUP_REMOVED lines=12> */
.L_x_2659:
        /* <DEDUP_REMOVED lines=21> */
.L_x_2665:
        /* <DEDUP_REMOVED lines=12> */
.L_x_2666:
        /* <DEDUP_REMOVED lines=61> */
.L_x_2664:
        /* <DEDUP_REMOVED lines=14> */
.L_x_2663:
[----:B------:R-:W-:Y:S02]  /*184b0*/  F2FP.BF16.F32.PACK_AB R83, RZ, R193 ;  /* 0x000000c1ff53723e */ /* 0x000fe400000010ff */
[----:B------:R-:W-:Y:S02]  /*184c0*/  PRMT R82, R142, 0x5410, R154 ;  /* 0x000054108e527816 */ /* 0x000fe4000000009a */
[----:B------:R-:W-:Y:S02]  /*184d0*/  PRMT R81, R140, 0x5410, R136 ;  /* 0x000054108c517816 */ /* 0x000fe40000000088 */
[----:B------:R-:W-:Y:S02]  /*184e0*/  PRMT R80, R94, 0x5410, R92 ;  /* 0x000054105e507816 */ /* 0x000fe4000000005c */
[----:B------:R-:W-:Y:S01]  /*184f0*/  PRMT R83, R158, 0x5410, R83 ;  /* 0x000054109e537816 */ /* 0x000fe20000000053 */
[----:B------:R-:W-:Y:S06]  /*18500*/  BRA `(.L_x_2667) ;  /* 0x0000003000b07947 */ /* 0x000fec0003800000 */
.L_x_2634:
[----:B-1----:R-:W-:Y:S01]  /*18510*/  IMAD.MOV.U32 R179, RZ, RZ, RZ ;  /* 0x000000ffffb37224 */ /* 0x002fe200078e00ff */
[----:B0-----:R-:W-:Y:S01]  /*18520*/  MOV R80, R162 ;  /* 0x000000a200507202 */ /* 0x001fe20000000f00 */
        /* <DEDUP_REMOVED lines=17> */
.L_x_2670:
        /* <DEDUP_REMOVED lines=12> */
.L_x_2671:
        /* <DEDUP_REMOVED lines=61> */
.L_x_2669:
        /* <DEDUP_REMOVED lines=10> */
[----:B------:R-:W-:-:S07]  /*18b70*/  FMUL.FTZ R179, R82, R179 ;  /* 0x000000b352b37220 */ /* 0x000fce0000410000 */
.L_x_2668:
        /* <DEDUP_REMOVED lines=16> */
.L_x_2674:
        /* <DEDUP_REMOVED lines=12> */
.L_x_2675:
        /* <DEDUP_REMOVED lines=61> */
.L_x_2673:
        /* <DEDUP_REMOVED lines=12> */
.L_x_2672:
        /* <DEDUP_REMOVED lines=16> */
.L_x_2678:
        /* <DEDUP_REMOVED lines=12> */
.L_x_2679:
        /* <DEDUP_REMOVED lines=61> */
.L_x_2677:
        /* <DEDUP_REMOVED lines=11> */
.L_x_2676:
        /* <DEDUP_REMOVED lines=16> */
.L_x_2682:
        /* <DEDUP_REMOVED lines=12> */
.L_x_2683:
        /* <DEDUP_REMOVED lines=55> */
[----:B------:R-:W-:Y:S02]  /*19d40*/  MOV R152, R148 ;  /* 0x0000009400987202 */ /* 0x000fe40000000f00 */
[----:B------:R-:W-:Y:S02]  /*19d50*/  LOP3.LUT R149, R83, R150, R149, 0x96, !PT ;  /* 0x0000009653957212 */ /* 0x000fe400078e9695 */
[----:B------:R-:W-:Y:S01]  /*19d60*/  LOP3.LUT R148, R129, R82, R81, 0x96, !PT ;  /* 0x0000005281947212 */ /* 0x000fe200078e9651 */
[----:B------:R-:W-:Y:S01]  /*19d70*/  IMAD.MOV.U32 R82, RZ, RZ, R132 ;  /* 0x000000ffff527224 */ /* 0x000fe200078e0084 */
[----:B------:R-:W-:Y:S01]  /*19d80*/  MOV R132, R80 ;  /* 0x0000005000847202 */ /* 0x000fe20000000f00 */
[----:B------:R-:W-:-:S07]  /*19d90*/  IMAD.MOV.U32 R81, RZ, RZ, RZ ;  /* 0x000000ffff517224 */ /* 0x000fce00078e00ff */
.L_x_2681:
        /* <DEDUP_REMOVED lines=12> */
.L_x_2680:
        /* <DEDUP_REMOVED lines=16> */
.L_x_2686:
        /* <DEDUP_REMOVED lines=12> */
.L_x_2687:
        /* <DEDUP_REMOVED lines=57> */
[----:B------:R-:W-:Y:S01]  /*1a3b0*/  IMAD.MOV.U32 R80, RZ, RZ, RZ ;  /* 0x000000ffff507224 */ /* 0x000fe200078e00ff */
[----:B------:R-:W-:Y:S01]  /*1a3c0*/  LOP3.LUT R148, R151, R150, R83, 0x96, !PT ;  /* 0x0000009697947212 */ /* 0x000fe200078e9653 */
[----:B------:R-:W-:Y:S01]  /*1a3d0*/  IMAD.MOV.U32 R83, RZ, RZ, R132 ;  /* 0x000000ffff537224 */ /* 0x000fe200078e0084 */
[----:B------:R-:W-:-:S07]  /*1a3e0*/  MOV R132, R82 ;  /* 0x0000005200847202 */ /* 0x000fce0000000f00 */
.L_x_2685:
        /* <DEDUP_REMOVED lines=11> */
.L_x_2684:
        /* <DEDUP_REMOVED lines=16> */
.L_x_2690:
        /* <DEDUP_REMOVED lines=12> */
.L_x_2691:
        /* <DEDUP_REMOVED lines=61> */
.L_x_2689:
        /* <DEDUP_REMOVED lines=12> */
.L_x_2688:
        /* <DEDUP_REMOVED lines=16> */
.L_x_2694:
        /* <DEDUP_REMOVED lines=12> */
.L_x_2695:
        /* <DEDUP_REMOVED lines=59> */
[----:B------:R-:W-:Y:S01]  /*1b060*/  LOP3.LUT R148, R83, R80, R151, 0x96, !PT ;  /* 0x0000005053947212 */ /* 0x000fe200078e9697 */
[----:B------:R-:W-:-:S07]  /*1b070*/  IMAD.MOV.U32 R80, RZ, RZ, RZ ;  /* 0x000000ffff507224 */ /* 0x000fce00078e00ff */
.L_x_2693:
        /* <DEDUP_REMOVED lines=11> */
.L_x_2692:
        /* <DEDUP_REMOVED lines=16> */
.L_x_2698:
        /* <DEDUP_REMOVED lines=12> */
.L_x_2699:
        /* <DEDUP_REMOVED lines=61> */
.L_x_2697:
        /* <DEDUP_REMOVED lines=12> */
.L_x_2696:
[----:B------:R-:W-:Y:S02]  /*1b780*/  F2FP.BF16.F32.PACK_AB R83, RZ, R193 ;  /* 0x000000c1ff53723e */ /* 0x000fe400000010ff */
[----:B------:R-:W-:Y:S02]  /*1b790*/  PRMT R82, R142, 0x5410, R154 ;  /* 0x000054108e527816 */ /* 0x000fe4000000009a */
[----:B------:R-:W-:Y:S02]  /*1b7a0*/  PRMT R81, R140, 0x5410, R136 ;  /* 0x000054108c517816 */ /* 0x000fe40000000088 */
[----:B------:R-:W-:Y:S02]  /*1b7b0*/  PRMT R80, R94, 0x5410, R92 ;  /* 0x000054105e507816 */ /* 0x000fe4000000005c */
[----:B------:R-:W-:-:S07]  /*1b7c0*/  PRMT R83, R158, 0x5410, R83 ;  /* 0x000054109e537816 */ /* 0x000fce0000000053 */
.L_x_2667:
        /* <DEDUP_REMOVED lines=55> */
.L_x_2700:
[----:B0-----:R-:W0:Y:S01]  /*1bb40*/  SHFL.BFLY PT, R81, R92, 0x1, 0x1f ;  /* 0x0c201f005c517f89 */ /* 0x001e2200000e0000 */
[----:B------:R-:W-:Y:S01]  /*1bb50*/  LOP3.LUT P0, RZ, R86, 0x1f, RZ, 0xc0, !PT ;  /* 0x0000001f56ff7812 */ /* 0x000fe2000780c0ff */
[----:B------:R-:W-:Y:S01]  /*1bb60*/  BSSY.RECONVERGENT B0, `(.L_x_2701) ;  /* 0x0000060000007945 */ /* 0x000fe20003800200 */
        /* <DEDUP_REMOVED lines=10> */
[----:B------:R-:W-:Y:S01]  /*1bc10*/  FMUL.FTZ R80, R80, 0.0009765625 ;  /* 0x3a80000050507820 */ /* 0x000fe20000410000 */
[----:B------:R-:W-:Y:S02]  /*1bc20*/  ISETP.GT.U32.AND P1, PT, R94, 0x7, PT ;  /* 0x000000075e00780c */ /* 0x000fe40003f24070 */
[----:B------:R-:W-:Y:S01]  /*1bc30*/  MOV R94, RZ ;  /* 0x000000ff005e7202 */ /* 0x000fe20000000f00 */
        /* <DEDUP_REMOVED lines=82> */
.L_x_2702:
[----:B------:R-:W-:Y:S05]  /*1c160*/  BSYNC.RECONVERGENT B0 ;  /* 0x0000000000007941 */ /* 0x000fea0003800200 */
.L_x_2701:
[----:B------:R-:W-:Y:S01]  /*1c170*/  BAR.SYNC.DEFER_BLOCKING 0x0 ;  /* 0x0000000000007b1d */ /* 0x000fe20000010000 */
[----:B0-----:R-:W-:-:S05]  /*1c180*/  CS2R R80, SRZ ;  /* 0x0000000000507805 */ /* 0x001fca000001ff00 */
[----:B------:R-:W-:Y:S04]  /*1c190*/  BSSY.RECONVERGENT B0, `(.L_x_2703) ;  /* 0x000000a000007945 */ /* 0x000fe80003800200 */
[----:B------:R-:W-:Y:S05]  /*1c1a0*/  @P1 BRA `(.L_x_2704) ;  /* 0x0000000000201947 */ /* 0x000fea0003800000 */
[----:B------:R-:W0:Y:S01]  /*1c1b0*/  S2UR UR5, SR_CgaCtaId ;  /* 0x00000000000579c3 */ /* 0x000e220000008800 */
[----:B------:R-:W-:Y:S01]  /*1c1c0*/  UMOV UR4, 0x400 ;  /* 0x0000040000047882 */ /* 0x000fe20000000000 */
[----:B------:R-:W-:Y:S02]  /*1c1d0*/  IMAD.SHL.U32 R80, R86, 0x8, RZ ;  /* 0x0000000856507824 */ /* 0x000fe400078e00ff */
[----:B------:R-:W-:-:S03]  /*1c1e0*/  HFMA2 R94, -RZ, RZ, 0, 6.103515625e-05 ;  /* 0x00000400ff5e7431 */ /* 0x000fc600000001ff */
[----:B------:R-:W-:Y:S01]  /*1c1f0*/  LOP3.LUT R80, R80, 0xf8, RZ, 0xc0, !PT ;  /* 0x000000f850507812 */ /* 0x000fe200078ec0ff */
[----:B0-----:R-:W-:-:S04]  /*1c200*/  ULEA UR4, UR5, UR4, 0x18 ;  /* 0x0000000405047291 */ /* 0x001fc8000f8ec0ff */
[----:B------:R-:W-:-:S09]  /*1c210*/  @UP0 UIADD3 UR4, UPT, UPT, UR4, 0x40, URZ ;  /* 0x0000004004040890 */ /* 0x000fd2000fffe0ff */
[----:B------:R-:W0:Y:S03]  /*1c220*/  LDS.64 R80, [R80+UR4] ;  /* 0x0000000450507984 */ /* 0x000e260008000a00 */
.L_x_2704:
[----:B------:R-:W-:Y:S05]  /*1c230*/  BSYNC.RECONVERGENT B0 ;  /* 0x0000000000007941 */ /* 0x000fea0003800200 */
.L_x_2703:
        /* <DEDUP_REMOVED lines=65> */
[----:B------:R-:W-:-:S13]  /*1c650*/  ISETP.GE.AND P0, PT, R84, 0x1, PT ;  /* 0x000000015400780c */ /* 0x000fda0003f06270 */
[----:B0-----:R-:W-:Y:S05]  /*1c660*/  @!P0 BRA `(.L_x_2705) ;  /* 0x0000000c00088947 */ /* 0x001fea0003800000 */
[----:B------:R-:W-:Y:S01]  /*1c670*/  IADD3 R81, PT, PT, R84, -0x1, RZ ;  /* 0xffffffff54517810 */ /* 0x000fe20007ffe0ff */
[----:B------:R-:W-:Y:S01]  /*1c680*/  IMAD.U32 R84, R52, 0x10000, RZ ;  /* 0x0001000034547824 */ /* 0x000fe200078e00ff */
[----:B------:R-:W-:Y:S01]  /*1c690*/  FSEL R80, R139, RZ, !P1 ;  /* 0x000000ff8b507208 */ /* 0x000fe20004800000 */
[----:B------:R-:W-:Y:S01]  /*1c6a0*/  IMAD.U32 R140, R3, 0x10000, RZ ;  /* 0x00010000038c7824 */ /* 0x000fe200078e00ff */
[----:B------:R-:W-:Y:S01]  /*1c6b0*/  SHF.L.U32 R90, R113, 0x10, RZ ;  /* 0x00000010715a7819 */ /* 0x000fe200000006ff */
[----:B------:R-:W-:Y:S01]  /*1c6c0*/  IMAD R88, R81, R88, RZ ;  /* 0x0000005851587224 */ /* 0x000fe200078e02ff */
        /* <DEDUP_REMOVED lines=33> */
[C---:B------:R-:W-:Y:S01]  /*1c8e0*/  FMUL.FTZ R80, R92.reuse, R137 ;  /* 0x000000895c507220 */ /* 0x040fe20000410000 */
[C---:B------:R-:W-:Y:S01]  /*1c8f0*/  FMUL.FTZ R141, R92.reuse, R85 ;  /* 0x000000555c8d7220 */ /* 0x040fe20000410000 */
[----:B------:R-:W-:Y:S01]  /*1c900*/  FMUL.FTZ R137, R92, R81 ;  /* 0x000000515c897220 */ /* 0x000fe20000410000 */
[----:B------:R-:W-:Y:S01]  /*1c910*/  SHF.L.U32 R85, R68, 0x10, RZ ;  /* 0x0000001044557819 */ /* 0x000fe200000006ff */
[----:B------:R-:W-:-:S02]  /*1c920*/  IMAD.U32 R81, R0, 0x10000, RZ ;  /* 0x0001000000517824 */ /* 0x000fc400078e00ff */
[C---:B------:R-:W-:Y:S01]  /*1c930*/  FMUL.FTZ R133, R92.reuse, R133 ;  /* 0x000000855c857220 */ /* 0x040fe20000410000 */
[----:B------:R-:W-:Y:S01]  /*1c940*/  FMUL.FTZ R89, R92, R91 ;  /* 0x0000005b5c597220 */ /* 0x000fe20000410000 */
[----:B------:R-:W-:Y:S01]  /*1c950*/  SHF.L.U32 R138, R112, 0x10, RZ ;  /* 0x00000010708a7819 */ /* 0x000fe200000006ff */
[C---:B------:R-:W-:Y:S01]  /*1c960*/  FMUL.FTZ R93, R92.reuse, R93 ;  /* 0x0000005d5c5d7220 */ /* 0x040fe20000410000 */
[----:B------:R-:W-:Y:S02]  /*1c970*/  IMAD.U32 R136, R51, 0x10000, RZ ;  /* 0x0001000033887824 */ /* 0x000fe400078e00ff */
        /* <DEDUP_REMOVED lines=28> */
[----:B------:R-:W-:-:S02]  /*1cb40*/  IMAD.U32 R92, R2, 0x10000, RZ ;  /* 0x00010000025c7824 */ /* 0x000fc400078e00ff */
[----:B------:R-:W-:Y:S01]  /*1cb50*/  FFMA.FTZ R85, R133, R84, R90 ;  /* 0x0000005485557223 */ /* 0x000fe2000001005a */
[----:B------:R-:W-:Y:S01]  /*1cb60*/  FFMA.FTZ R89, R89, R140, R142 ;  /* 0x0000008c59597223 */ /* 0x000fe2000001008e */
[----:B------:R-:W-:Y:S01]  /*1cb70*/  SHF.L.U32 R158, R117, 0x10, RZ ;  /* 0x00000010759e7819 */ /* 0x000fe200000006ff */
[----:B------:R-:W-:Y:S01]  /*1cb80*/  FFMA.FTZ R84, R93, R136, R138 ;  /* 0x000000885d547223 */ /* 0x000fe2000001008a */
[----:B------:R-:W-:Y:S01]  /*1cb90*/  SHF.L.U32 R140, R110, 0x10, RZ ;  /* 0x000000106e8c7819 */ /* 0x000fe200000006ff */
[----:B------:R-:W-:Y:S01]  /*1cba0*/  IMAD.U32 R154, R48, 0x10000, RZ ;  /* 0x00010000309a7824 */ /* 0x000fe200078e00ff */
[----:B------:R-:W-:Y:S01]  /*1cbb0*/  SHF.L.U32 R150, R64, 0x10, RZ ;  /* 0x0000001040967819 */ /* 0x000fe200000006ff */
[----:B------:R-:W-:Y:S02]  /*1cbc0*/  IMAD.U32 R138, R49, 0x10000, RZ ;  /* 0x00010000318a7824 */ /* 0x000fe400078e00ff */
[----:B------:R-:W-:Y:S01]  /*1cbd0*/  FFMA.FTZ R81, R95, R92, R94 ;  /* 0x0000005c5f517223 */ /* 0x000fe2000001005e */
[----:B------:R-:W-:Y:S01]  /*1cbe0*/  IMAD.U32 R142, R9, 0x10000, RZ ;  /* 0x00010000098e7824 */ /* 0x000fe200078e00ff */
[----:B------:R-:W-:Y:S01]  /*1cbf0*/  SHF.L.U32 R136, R71, 0x10, RZ ;  /* 0x0000001047887819 */ /* 0x000fe200000006ff */
[----:B------:R-:W-:Y:S01]  /*1cc00*/  IMAD.U32 R94, R4, 0x10000, RZ ;  /* 0x00010000045e7824 */ /* 0x000fe200078e00ff */
[----:B------:R-:W-:Y:S01]  /*1cc10*/  SHF.L.U32 R92, R111, 0x10, RZ ;  /* 0x000000106f5c7819 */ /* 0x000fe200000006ff */
[----:B------:R-:W-:Y:S01]  /*1cc20*/  FFMA.FTZ R157, R157, R154, R158 ;  /* 0x0000009a9d9d7223 */ /* 0x000fe2000001009e */
[----:B------:R-:W-:-:S02]  /*1cc30*/  IMAD.U32 R90, R50, 0x10000, RZ ;  /* 0x00010000325a7824 */ /* 0x000fc400078e00ff */
[----:B------:R-:W-:Y:S01]  /*1cc40*/  FFMA.FTZ R95, R141, R138, R140 ;  /* 0x0000008a8d5f7223 */ /* 0x000fe2000001008c */
[----:B------:R-:W-:Y:S01]  /*1cc50*/  FFMA.FTZ R150, R159, R142, R150 ;  /* 0x0000008e9f967223 */ /* 0x000fe20000010096 */
[----:B------:R-:W-:Y:S01]  /*1cc60*/  SHF.L.U32 R154, R66, 0x10, RZ ;  /* 0x00000010429a7819 */ /* 0x000fe200000006ff */
[----:B------:R-:W-:Y:S01]  /*1cc70*/  IMAD.U32 R142, R11, 0x10000, RZ ;  /* 0x000100000b8e7824 */ /* 0x000fe200078e00ff */
[----:B------:R-:W-:Y:S01]  /*1cc80*/  SHF.L.U32 R140, R116, 0x10, RZ ;  /* 0x00000010748c7819 */ /* 0x000fe200000006ff */
[----:B------:R-:W-:Y:S02]  /*1cc90*/  IMAD.U32 R138, R47, 0x10000, RZ ;  /* 0x000100002f8a7824 */ /* 0x000fe400078e00ff */
[----:B------:R-:W-:Y:S01]  /*1cca0*/  FFMA.FTZ R94, R139, R94, R136 ;  /* 0x0000005e8b5e7223 */ /* 0x000fe20000010088 */
        /* <DEDUP_REMOVED lines=8> */
[----:B------:R-:W-:Y:S02]  /*1cd30*/  IMAD.U32 R140, R21, 0x10000, RZ ;  /* 0x00010000158c7824 */ /* 0x000fe400078e00ff */
[----:B------:R-:W-:Y:S01]  /*1cd40*/  FFMA.FTZ R92, R155, R92, R136 ;  /* 0x0000005c9b5c7223 */ /* 0x000fe20000010088 */
[----:B------:R-:W-:Y:S01]  /*1cd50*/  SHF.L.U32 R138, R114, 0x10, RZ ;  /* 0x00000010728a7819 */ /* 0x000fe200000006ff */
[----:B------:R-:W-:Y:S01]  /*1cd60*/  FFMA.FTZ R158, R145, R158, R160 ;  /* 0x0000009e919e7223 */ /* 0x000fe200000100a0 */
[----:B------:R-:W-:Y:S01]  /*1cd70*/  IMAD.U32 R136, R45, 0x10000, RZ ;  /* 0x000100002d887824 */ /* 0x000fe200078e00ff */
[----:B------:R-:W-:Y:S01]  /*1cd80*/  SHF.L.U32 R164, R67, 0x10, RZ ;  /* 0x0000001043a47819 */ /* 0x000fe200000006ff */
[----:B------:R-:W-:Y:S01]  /*1cd90*/  FFMA.FTZ R175, R175, R140, R142 ;  /* 0x0000008cafaf7223 */ /* 0x000fe2000001008e */
[----:B------:R-:W-:Y:S01]  /*1cda0*/  SHF.L.U32 R160, R121, 0x10, RZ ;  /* 0x0000001079a07819 */ /* 0x000fe200000006ff */
[----:B------:R-:W-:Y:S01]  /*1cdb0*/  IMAD.U32 R162, R12, 0x10000, RZ ;  /* 0x000100000ca27824 */ /* 0x000fe200078e00ff */
[----:B------:R-:W-:Y:S01]  /*1cdc0*/  SHF.L.U32 R142, R119, 0x10, RZ ;  /* 0x00000010778e7819 */ /* 0x000fe200000006ff */
[----:B------:R-:W-:-:S02]  /*1cdd0*/  IMAD.U32 R154, R44, 0x10000, RZ ;  /* 0x000100002c9a7824 */ /* 0x000fc400078e00ff */
[----:B------:R-:W-:Y:S01]  /*1cde0*/  FFMA.FTZ R151, R151, R136, R138 ;  /* 0x0000008897977223 */ /* 0x000fe2000001008a */
[----:B------:R-:W-:Y:S01]  /*1cdf0*/  IMAD.U32 R140, R42, 0x10000, RZ ;  /* 0x000100002a8c7824 */ /* 0x000fe200078e00ff */
[----:B------:R-:W-:Y:S01]  /*1ce00*/  SHF.L.U32 R170, R120, 0x10, RZ ;  /* 0x0000001078aa7819 */ /* 0x000fe200000006ff */
[----:B------:R-:W-:Y:S01]  /*1ce10*/  FFMA.FTZ R162, R143, R162, R164 ;  /* 0x000000a28fa27223 */ /* 0x000fe200000100a4 */
[----:B------:R-:W-:Y:S01]  /*1ce20*/  SHF.L.U32 R138, R62, 0x10, RZ ;  /* 0x000000103e8a7819 */ /* 0x000fe200000006ff */
[----:B------:R-:W-:Y:S01]  /*1ce30*/  IMAD.U32 R168, R43, 0x10000, RZ ;  /* 0x000100002ba87824 */ /* 0x000fe200078e00ff */
[----:B------:R-:W-:Y:S01]  /*1ce40*/  SHF.L.U32 R166, R61, 0x10, RZ ;  /* 0x000000103da67819 */ /* 0x000fe200000006ff */
[----:B------:R-:W-:Y:S01]  /*1ce50*/  FFMA.FTZ R154, R173, R154, R160 ;  /* 0x0000009aad9a7223 */ /* 0x000fe200000100a0 */
[----:B------:R-:W-:Y:S02]  /*1ce60*/  IMAD.U32 R136, R23, 0x10000, RZ ;  /* 0x0001000017887824 */ /* 0x000fe400078e00ff */
[----:B------:R-:W-:Y:S01]  /*1ce70*/  FFMA.FTZ R160, R165, R140, R142 ;  /* 0x0000008ca5a07223 */ /* 0x000fe2000001008e */
[----:B------:R-:W-:Y:S01]  /*1ce80*/  IMAD.U32 R164, R22, 0x10000, RZ ;  /* 0x0001000016a47824 */ /* 0x000fe200078e00ff */
[----:B------:R-:W0:Y:S01]  /*1ce90*/  LDC.64 R142, c[0x0][0x428] ;  /* 0x00010a00ff8e7b82 */ /* 0x000e220000000a00 */
[----:B------:R-:W-:Y:S01]  /*1cea0*/  FFMA.FTZ R169, R169, R168, R170 ;  /* 0x000000a8a9a97223 */ /* 0x000fe200000100aa */
[----:B------:R-:W-:Y:S01]  /*1ceb0*/  SHF.L.U32 R172, R118, 0x10, RZ ;  /* 0x0000001076ac7819 */ /* 0x000fe200000006ff */
[----:B------:R-:W-:Y:S01]  /*1cec0*/  FFMA.FTZ R167, R167, R136, R138 ;  /* 0x00000088a7a77223 */ /* 0x000fe2000001008a */
[----:B------:R-:W-:Y:S01]  /*1ced0*/  FFMA.FTZ R164, R171, R164, R166 ;  /* 0x000000a4aba47223 */ /* 0x000fe200000100a6 */
[----:B------:R-:W-:Y:S01]  /*1cee0*/  SHF.L.U32 R168, R63, 0x10, RZ ;  /* 0x000000103fa87819 */ /* 0x000fe200000006ff */
[----:B------:R-:W-:Y:S01]  /*1cef0*/  IMAD.U32 R170, R41, 0x10000, RZ ;  /* 0x0001000029aa7824 */ /* 0x000fe200078e00ff */
[----:B------:R-:W-:Y:S01]  /*1cf00*/  SHF.L.U32 R138, R125, 0x10, RZ ;  /* 0x000000107d8a7819 */ /* 0x000fe200000006ff */
[----:B------:R-:W-:Y:S01]  /*1cf10*/  IMAD.U32 R166, R24, 0x10000, RZ ;  /* 0x0001000018a67824 */ /* 0x000fe200078e00ff */
[----:B------:R-:W-:Y:S01]  /*1cf20*/  SHF.R.S32.HI R93, RZ, 0x1f, R88 ;  /* 0x0000001fff5d7819 */ /* 0x000fe20000011458 */
        /* <DEDUP_REMOVED lines=9> */
[----:B------:R-:W-:Y:S01]  /*1cfc0*/  LEA.HI R93, R93, R88, RZ, 0x3 ;  /* 0x000000585d5d7211 */ /* 0x000fe200078f18ff */
[----:B------:R-:W-:Y:S02]  /*1cfd0*/  IMAD.U32 R136, R31, 0x10000, RZ ;  /* 0x000100001f887824 */ /* 0x000fe400078e00ff */
[----:B------:R-:W-:Y:S01]  /*1cfe0*/  FFMA.FTZ R185, R185, R168, R172 ;  /* 0x000000a8b9b97223 */ /* 0x000fe200000100ac */
[----:B------:R-:W-:Y:S01]  /*1cff0*/  FFMA.FTZ R166, R183, R140, R166 ;  /* 0x0000008cb7a67223 */ /* 0x000fe200000100a6 */
[----:B------:R-:W-:Y:S01]  /*1d000*/  SHF.L.U32 R168, R123, 0x10, RZ ;  /* 0x000000107ba87819 */ /* 0x000fe200000006ff */
[----:B------:R-:W-:Y:S01]  /*1d010*/  FFMA.FTZ R133, R91, R136, R138 ;  /* 0x000000885b857223 */ /* 0x000fe2000001008a */
[----:B------:R-:W-:Y:S01]  /*1d020*/  IMAD.U32 R140, R38, 0x10000, RZ ;  /* 0x00010000268c7824 */ /* 0x000fe200078e00ff */
[----:B------:R-:W-:Y:S01]  /*1d030*/  SHF.L.U32 R136, R59, 0x10, RZ ;  /* 0x000000103b887819 */ /* 0x000fe200000006ff */
[----:B------:R-:W-:Y:S01]  /*1d040*/  IMAD.U32 R88, R32, 0x10000, RZ ;  /* 0x0001000020587824 */ /* 0x000fe200078e00ff */
[----:B------:R-:W-:Y:S01]  /*1d050*/  LEA.HI.SX32 R93, R93, R86, 0x1d ;  /* 0x000000565d5d7211 */ /* 0x000fe200078feaff */
[----:B------:R-:W-:Y:S01]  /*1d060*/  FFMA.FTZ R168, R87, R140, R168 ;  /* 0x0000008c57a87223 */ /* 0x000fe200000100a8 */
[----:B------:R-:W-:Y:S01]  /*1d070*/  SHF.L.U32 R176, R56, 0x10, RZ ;  /* 0x0000001038b07819 */ /* 0x000fe200000006ff */
[----:B------:R-:W-:Y:S01]  /*1d080*/  IMAD.U32 R174, R29, 0x10000, RZ ;  /* 0x000100001dae7824 */ /* 0x000fe200078e00ff */
[----:B------:R-:W-:Y:S01]  /*1d090*/  SHF.L.U32 R91, R122, 0x10, RZ ;  /* 0x000000107a5b7819 */ /* 0x000fe200000006ff */
[----:B------:R-:W-:Y:S01]  /*1d0a0*/  IMAD.U32 R87, R37, 0x10000, RZ ;  /* 0x0001000025577824 */ /* 0x000fe200078e00ff */
[----:B------:R-:W-:Y:S01]  /*1d0b0*/  IADD3 R141, PT, PT, R93, 0x200, RZ ;  /* 0x000002005d8d7810 */ /* 0x000fe20007ffe0ff */
[----:B------:R-:W-:Y:S01]  /*1d0c0*/  FFMA.FTZ R145, R83, R88, R136 ;  /* 0x0000005853917223 */ /* 0x000fe20000010088 */
[----:B------:R-:W-:-:S02]  /*1d0d0*/  VIADD R139, R93, 0x100 ;  /* 0x000001005d8b7836 */ /* 0x000fc40000000000 */
[----:B------:R-:W-:Y:S01]  /*1d0e0*/  FFMA.FTZ R174, R179, R174, R176 ;  /* 0x000000aeb3ae7223 */ /* 0x000fe200000100b0 */
[C---:B------:R-:W-:Y:S02]  /*1d0f0*/  VIADD R83, R93.reuse, 0x300 ;  /* 0x000003005d537836 */ /* 0x040fe40000000000 */
[----:B------:R-:W-:Y:S01]  /*1d100*/  FFMA.FTZ R172, R82, R87, R91 ;  /* 0x0000005752ac7223 */ /* 0x000fe2000001005b */
        /* <DEDUP_REMOVED lines=10> */
[----:B------:R-:W-:Y:S02]  /*1d1b0*/  F2FP.BF16.F32.PACK_AB R83, R95, R94 ;  /* 0x0000005e5f53723e */ /* 0x000fe400000010ff */
[----:B------:R-:W-:Y:S02]  /*1d1c0*/  F2FP.BF16.F32.PACK_AB R84, R157, R150 ;  /* 0x000000969d54723e */ /* 0x000fe400000010ff */
[----:B------:R-:W-:Y:S01]  /*1d1d0*/  F2FP.BF16.F32.PACK_AB R91, R170, R163 ;  /* 0x000000a3aa5b723e */ /* 0x000fe200000010ff */
[----:B------:R0:W-:Y:S01]  /*1d1e0*/  STG.E.128 desc[UR6][R136.64], R80 ;  /* 0x0000005088007986 */ /* 0x0001e2000c101d06 */
[----:B------:R-:W-:Y:S02]  /*1d1f0*/  F2FP.BF16.F32.PACK_AB R90, R160, R167 ;  /* 0x000000a7a05a723e */ /* 0x000fe400000010ff */
[----:B------:R-:W-:Y:S01]  /*1d200*/  F2FP.BF16.F32.PACK_AB R89, R169, R164 ;  /* 0x000000a4a959723e */ /* 0x000fe200000010ff */
[----:B------:R0:W-:Y:S01]  /*1d210*/  STG.E.128 desc[UR6][R138.64], R84 ;  /* 0x000000548a007986 */ /* 0x0001e2000c101d06 */
[----:B------:R-:W-:-:S02]  /*1d220*/  F2FP.BF16.F32.PACK_AB R88, R154, R175 ;  /* 0x000000af9a58723e */ /* 0x000fc400000010ff */
[----:B------:R-:W-:Y:S02]  /*1d230*/  F2FP.BF16.F32.PACK_AB R95, R172, R145 ;  /* 0x00000091ac5f723e */ /* 0x000fe400000010ff */
[----:B------:R-:W-:Y:S01]  /*1d240*/  F2FP.BF16.F32.PACK_AB R94, R168, R133 ;  /* 0x00000085a85e723e */ /* 0x000fe200000010ff */
[----:B------:R0:W-:Y:S01]  /*1d250*/  STG.E.128 desc[UR6][R140.64], R88 ;  /* 0x000000588c007986 */ /* 0x0001e2000c101d06 */
[----:B------:R-:W-:Y:S02]  /*1d260*/  F2FP.BF16.F32.PACK_AB R93, R185, R166 ;  /* 0x000000a6b95d723e */ /* 0x000fe400000010ff */
[----:B------:R-:W-:-:S05]  /*1d270*/  F2FP.BF16.F32.PACK_AB R92, R181, R174 ;  /* 0x000000aeb55c723e */ /* 0x000fca00000010ff */
[----:B------:R0:W-:Y:S02]  /*1d280*/  STG.E.128 desc[UR6][R142.64], R92 ;  /* 0x0000005c8e007986 */ /* 0x0001e4000c101d06 */
.L_x_2705:
[----:B0-----:R-:W0:Y:S01]  /*1d290*/  LDC.64 R80, c[0x0][0x380] ;  /* 0x0000e000ff507b82 */ /* 0x001e220000000a00 */
[----:B------:R-:W-:Y:S01]  /*1d2a0*/  UPLOP3.LUT UP0, UPT, UPT, UPT, UP0, 0x40, 0x4 ;  /* 0x000000000004789c */ /* 0x000fe20003f0e800 */
[----:B0-----:R-:W-:-:S04]  /*1d2b0*/  IADD3 R15, PT, PT, R15, R80, RZ ;  /* 0x000000500f0f7210 */ /* 0x001fc80007ffe0ff */
[----:B------:R-:W-:-:S13]  /*1d2c0*/  ISETP.GE.AND P0, PT, R15, R81, PT ;  /* 0x000000510f00720c */ /* 0x000fda0003f06270 */
[----:B------:R-:W-:Y:S05]  /*1d2d0*/  @!P0 BRA `(.L_x_2706) ;  /* 0xfffffe3c003c8947 */ /* 0x000fea000383ffff */
[----:B------:R-:W-:Y:S05]  /*1d2e0*/  EXIT ;  /* 0x000000000000794d */ /* 0x000fea0003800000 */
.L_x_2707:
        /* <DEDUP_REMOVED lines=9> */
.L_x_27475:


//--------------------- .text._ZN10layer_norm13ln_fwd_kernelINS_13Kernel_traitsI6__halfS2_S2_S2_fjLj8192ELj1ELj1ELj8ELj16ENS_18Kernel_traits_baseILj8192ES2_S2_S2_S2_fjLj256EEEEELb0ELb0ELb0ELb0EEEvNS_9FwdParamsE --------------------------
	.section	.text._ZN10layer_norm13ln_fwd_kernelINS_13Kernel_traitsI6__halfS2_S2_S2_fjLj8192ELj1ELj1ELj8ELj16ENS_18Kernel_traits_baseILj8192ES2_S2_S2_S2_fjLj256EEEEELb0ELb0ELb0ELb0EEEvNS_9FwdParamsE,"ax",@progbits
	.align	128
        .global         _ZN10layer_norm13ln_fwd_kernelINS_13Kernel_traitsI6__halfS2_S2_S2_fjLj8192ELj1ELj1ELj8ELj16ENS_18Kernel_traits_baseILj8192ES2_S2_S2_S2_fjLj256EEEEELb0ELb0ELb0ELb0EEEvNS_9FwdParamsE
        .type           _ZN10layer_norm13ln_fwd_kernelINS_13Kernel_traitsI6__halfS2_S2_S2_fjLj8192ELj1ELj1ELj8ELj16ENS_18Kernel_traits_baseILj8192ES2_S2_S2_S2_fjLj256EEEEELb0ELb0ELb0ELb0EEEvNS_9FwdParamsE,@function
        .size           _ZN10layer_norm13ln_fwd_kernelINS_13Kernel_traitsI6__halfS2_S2_S2_fjLj8192ELj1ELj1ELj8ELj16ENS_18Kernel_traits_baseILj8192ES2_S2_S2_S2_fjLj256EEEEELb0ELb0ELb0ELb0EEEvNS_9FwdParamsE,(.L_x_27476 - _ZN10layer_norm13ln_fwd_kernelINS_13Kernel_traitsI6__halfS2_S2_S2_fjLj8192ELj1ELj1ELj8ELj16ENS_18Kernel_traits_baseILj8192ES2_S2_S2_S2_fjLj256EEEEELb0ELb0ELb0ELb0EEEvNS_9FwdParamsE)
        .other          _ZN10layer_norm13ln_fwd_kernelINS_13Kernel_traitsI6__halfS2_S2_S2_fjLj8192ELj1ELj1ELj8ELj16ENS_18Kernel_traits_baseILj8192ES2_S2_S2_S2_fjLj256EEEEELb0ELb0ELb0ELb0EEEvNS_9FwdParamsE,@"STO_CUDA_ENTRY STV_DEFAULT"
_ZN10layer_norm13ln_fwd_kernelINS_13Kernel_traitsI6__halfS2_S2_S2_fjLj8192ELj1ELj1ELj8ELj16ENS_18Kernel_traits_baseILj8192ES2_S2_S2_S2_fjLj256EEEEELb0ELb0ELb0ELb0EEEvNS_9FwdParamsE:
.text._ZN10layer_norm13ln_fwd_kernelINS_13Kernel_traitsI6__halfS2_S2_S2_fjLj8192ELj1ELj1ELj8ELj16ENS_18Kernel_traits_baseILj8192ES2_S2_S2_S2_fjLj256EEEEELb0ELb0ELb0ELb0EEEvNS_9FwdParamsE:
[----:B------:R-:W-:Y:S01]  /*0000*/  LDC R1, c[0x0][0x37c] ;  /* 0x0000df00ff017b82 */ /* 0x000fe20000000800 */
[----:B------:R-:W0:Y:S07]  /*0010*/  S2R R42, SR_TID.X ;  /* 0x00000000002a7919 */ /* 0x000e2e0000002100 */
[----:B------:R-:W1:Y:S01]  /*0020*/  LDC R3, c[0x0][0x388] ;  /* 0x0000e200ff037b82 */ /* 0x000e620000000800 */
[----:B------:R-:W2:Y:S01]  /*0030*/  LDCU.64 UR10, c[0x0][0x438] ;  /* 0x00008700ff0a77ac */ /* 0x000ea20008000a00 */
[----:B------:R-:W-:Y:S01]  /*0040*/  BSSY.RECONVERGENT B0, `(.L_x_2708) ;  /* 0x0000051000007945 */ /* 0x000fe20003800200 */
[----:B------:R-:W3:Y:S05]  /*0050*/  LDCU.64 UR8, c[0x0][0x3a0] ;  /* 0x00007400ff0877ac */ /* 0x000eea0008000a00 */
[----:B------:R-:W3:Y:S01]  /*0060*/  LDC.64 R44, c[0x0][0x3e0] ;  /* 0x0000f800ff2c7b82 */ /* 0x000ee20000000a00 */
[----:B------:R-:W4:Y:S07]  /*0070*/  LDCU.64 UR6, c[0x0][0x358] ;  /* 0x00006b00ff0677ac */ /* 0x000f2e0008000a00 */
[----:B------:R-:W5:Y:S01]  /*0080*/  S2UR UR4, SR_CTAID.X ;  /* 0x00000000000479c3 */ /* 0x000f620000002500 */
[----:B--2---:R-:W-:-:S04]  /*0090*/  UISETP.NE.U32.AND UP0, UPT, UR10, URZ, UPT ;  /* 0x000000ff0a00728c */ /* 0x004fc8000bf05070 */
[----:B------:R-:W-:Y:S01]  /*00a0*/  UISETP.NE.AND.EX UP0, UPT, UR11, URZ, UPT, UP0 ;  /* 0x000000ff0b00728c */ /* 0x000fe2000bf05300 */
[----:B-1----:R-:W-:-:S04]  /*00b0*/  SHF.R.S32.HI R0, RZ, 0x1f, R3 ;  /* 0x0000001fff007819 */ /* 0x002fc80000011403 */
[----:B------:R-:W-:Y:S02]  /*00c0*/  LEA.HI R38, R0, R3, RZ, 0x3 ;  /* 0x0000000300267211 */ /* 0x000fe400078f18ff */
[----:B0-----:R-:W-:Y:S02]  /*00d0*/  LOP3.LUT R39, R42, 0xe0, RZ, 0xc0, !PT ;  /* 0x000000e02a277812 */ /* 0x001fe400078ec0ff */
[----:B---3--:R-:W-:Y:S02]  /*00e0*/  LOP3.LUT P0, RZ, R44, UR8, RZ, 0xfc, !PT ;  /* 0x000000082cff7c12 */ /* 0x008fe4000f80fcff */
[----:B------:R-:W-:Y:S02]  /*00f0*/  LOP3.LUT R43, R39, 0x1f, R42, 0xf8, !PT ;  /* 0x0000001f272b7812 */ /* 0x000fe400078ef82a */
[----:B------:R-:W-:Y:S02]  /*0100*/  LOP3.LUT P0, RZ, R45, UR9, RZ, 0xfc, P0 ;  /* 0x000000092dff7c12 */ /* 0x000fe4000800fcff */
[----:B------:R-:W-:-:S02]  /*0110*/  LOP3.LUT R3, R43, 0xff, RZ, 0x3c, !PT ;  /* 0x000000ff2b037812 */ /* 0x000fc400078e3cff */
[----:B------:R-:W-:Y:S02]  /*0120*/  LOP3.LUT R0, R42, 0x1f, RZ, 0xc0, !PT ;  /* 0x0000001f2a007812 */ /* 0x000fe400078ec0ff */
[----:B-----5:R-:W-:Y:S02]  /*0130*/  MOV R41, UR4 ;  /* 0x0000000400297c02 */ /* 0x020fe40008000f00 */
        /* <DEDUP_REMOVED lines=35> */
.L_x_2709:
        /* <DEDUP_REMOVED lines=9> */
[----:B------:R-:W-:-:S03]  /*0400*/  @P1 LOP3.LUT R43, R43, 0x100, RZ, 0xfc, !PT ;  /* 0x000001002b2b1812 */ /* 0x000fc600078efcff */
[----:B------:R-:W-:Y:S02]  /*0410*/  HFMA2 R14, -RZ, RZ, 0, 0 ;  /* 0x00000000ff0e7431 */ /* 0x000fe400000001ff */
[----:B------:R-:W-:Y:S01]  /*0420*/  HFMA2 R30, -RZ, RZ, 0, 0 ;  /* 0x00000000ff1e7431 */ /* 0x000fe200000001ff */
        /* <DEDUP_REMOVED lines=9> */
[----:B------:R-:W-:Y:S02]  /*04c0*/  CS2R R12, SRZ ;  /* 0x00000000000c7805 */ /* 0x000fe4000001ff00 */
[----:B------:R-:W-:Y:S02]  /*04d0*/  MOV R22, RZ ;  /* 0x000000ff00167202 */ /* 0x000fe40000000f00 */
[----:B------:R-:W-:Y:S02]  /*04e0*/  CS2R R20, SRZ ;  /* 0x0000000000147805 */ /* 0x000fe4000001ff00 */
[----:B0-----:R-:W-:Y:S02]  /*04f0*/  CS2R R28, SRZ ;  /* 0x00000000001c7805 */ /* 0x001fe4000001ff00 */
[----:B------:R-:W-:Y:S02]  /*0500*/  @P4 CS2R R6, SRZ ;  /* 0x0000000000064805 */ /* 0x000fe4000001ff00 */
[----:B------:R-:W-:-:S02]  /*0510*/  @P4 CS2R R4, SRZ ;  /* 0x0000000000044805 */ /* 0x000fc4000001ff00 */
[----:B------:R-:W-:Y:S02]  /*0520*/  @P1 MOV R31, RZ ;  /* 0x000000ff001f1202 */ /* 0x000fe40000000f00 */
[----:B------:R-:W-:Y:S02]  /*0530*/  @P2 MOV R23, RZ ;  /* 0x000000ff00172202 */ /* 0x000fe40000000f00 */
[----:B-1----:R-:W-:-:S07]  /*0540*/  @P3 MOV R15, RZ ;  /* 0x000000ff000f3202 */ /* 0x002fce0000000f00 */
.L_x_2710:
[----:B------:R-:W-:Y:S05]  /*0550*/  BSYNC.RECONVERGENT B0 ;  /* 0x0000000000007941 */ /* 0x000fea0003800200 */
.L_x_2708:
[----:B------:R-:W0:Y:S02]  /*0560*/  LDCU UR4, c[0x0][0x384] ;  /* 0x00007080ff0477ac */ /* 0x000e240008000800 */
[----:B0-----:R-:W-:-:S13]  /*0570*/  ISETP.GE.AND P1, PT, R41, UR4, PT ;  /* 0x0000000429007c0c */ /* 0x001fda000bf26270 */
[----:B------:R-:W-:Y:S05]  /*0580*/  @P1 EXIT ;  /* 0x000000000000194d */ /* 0x000fea0003800000 */
[----:B------:R-:W-:Y:S01]  /*0590*/  SHF.R.S32.HI R38, RZ, 0x3, R38 ;  /* 0x00000003ff267819 */ /* 0x000fe20000011426 */
[----:B------:R-:W0:Y:S01]  /*05a0*/  LDCU UR10, c[0x0][0x388] ;  /* 0x00007100ff0a77ac */ /* 0x000e220008000800 */
[----:B------:R-:W-:Y:S02]  /*05b0*/  ISETP.NE.U32.AND P1, PT, R44, RZ, PT ;  /* 0x000000ff2c00720c */ /* 0x000fe40003f25070 */
[C---:B------:R-:W-:Y:S01]  /*05c0*/  LOP3.LUT R3, R38.reuse, 0xff, RZ, 0xc0, !PT ;  /* 0x000000ff26037812 */ /* 0x040fe200078ec0ff */
[----:B------:R-:W1:Y:S01]  /*05d0*/  LDCU.U8 UR8, c[0x0][0x410] ;  /* 0x00008200ff0877ac */ /* 0x000e620008000000 */
[----:B------:R-:W-:Y:S02]  /*05e0*/  LOP3.LUT R2, R38, 0xffffff00, RZ, 0xc0, !PT ;  /* 0xffffff0026027812 */ /* 0x000fe400078ec0ff */
[----:B------:R-:W-:Y:S01]  /*05f0*/  VIADDMNMX R39, R3, -R39, RZ, !PT ;  /* 0x8000002703277246 */ /* 0x000fe200078001ff */
[----:B------:R-:W-:Y:S01]  /*0600*/  IMAD R0, R0, -0x20, R3 ;  /* 0xffffffe000007824 */ /* 0x000fe200078e0203 */
[----:B------:R-:W-:Y:S01]  /*0610*/  ISETP.NE.AND.EX P1, PT, R45, RZ, PT, P1 ;  /* 0x000000ff2d00720c */ /* 0x000fe20003f25310 */
[----:B------:R-:W2:Y:S01]  /*0620*/  LDCU UR9, c[0x0][0x400] ;  /* 0x00008000ff0977ac */ /* 0x000ea20008000800 */
[----:B------:R-:W-:-:S02]  /*0630*/  VIMNMX R39, PT, PT, R39, 0x20, PT ;  /* 0x0000002027277848 */ /* 0x000fc40003fe0100 */
[----:B------:R-:W-:Y:S01]  /*0640*/  VIMNMX R0, PT, PT, RZ, R0, !PT ;  /* 0x00000000ff007248 */ /* 0x000fe20007fe0100 */
[----:B------:R-:W3:Y:S01]  /*0650*/  LDCU.64 UR12, c[0x0][0x3a0] ;  /* 0x00007400ff0c77ac */ /* 0x000ee20008000a00 */
[-C--:B------:R-:W-:Y:S02]  /*0660*/  LEA R39, R39, R2.reuse, 0x3 ;  /* 0x0000000227277211 */ /* 0x080fe400078e18ff */
[----:B------:R-:W-:Y:S01]  /*0670*/  VIMNMX R33, PT, PT, R0, 0x20, PT ;  /* 0x0000002000217848 */ /* 0x000fe20003fe0100 */
[----:B------:R-:W4:Y:S01]  /*0680*/  LDCU.64 UR14, c[0x0][0x3e0] ;  /* 0x00007c00ff0e77ac */ /* 0x000f220008000a00 */
[----:B------:R-:W-:Y:S02]  /*0690*/  I2FP.F32.U32 R39, R39 ;  /* 0x0000002700277245 */ /* 0x000fe40000201000 */
[----:B------:R-:W-:Y:S01]  /*06a0*/  LEA R2, R33, R2, 0x3 ;  /* 0x0000000221027211 */ /* 0x000fe200078e18ff */
[----:B------:R-:W-:Y:S01]  /*06b0*/  UPLOP3.LUT UP1, UPT, UPT, UPT, UPT, 0x40, 0x4 ;  /* 0x000000000004789c */ /* 0x000fe20003f2e870 */
[----:B-1----:R0:W0:Y:S10]  /*06c0*/  MUFU.RCP R3, R39 ;  /* 0x0000002700037308 */ /* 0x0020340000001000 */
.L_x_2743:
[----:B------:R-:W1:Y:S02]  /*06d0*/  @P1 LDC.64 R36, c[0x0][0x3e0] ;  /* 0x0000f800ff241b82 */ /* 0x000e640000000a00 */
[----:B-1----:R-:W-:-:S06]  /*06e0*/  @P1 IMAD.WIDE R36, R41, 0x2, R36 ;  /* 0x0000000229241825 */ /* 0x002fcc00078e0224 */
[----:B------:R-:W2:Y:S01]  /*06f0*/  @P1 LDG.E.U16 R36, desc[UR6][R36.64] ;  /* 0x0000000624241981 */ /* 0x000ea2000c1e1500 */
[----:B0-----:R-:W-:Y:S01]  /*0700*/  IMAD R0, R41, UR10, RZ ;  /* 0x0000000a29007c24 */ /* 0x001fe2000f8e02ff */
[----:B------:R-:W-:Y:S01]  /*0710*/  ISETP.GE.U32.AND P2, PT, R40, 0x100, PT ;  /* 0x000001002800780c */ /* 0x000fe20003f46070 */
[----:B------:R-:W-:Y:S03]  /*0720*/  BSSY.RECONVERGENT B0, `(.L_x_2711) ;  /* 0x000005b000007945 */ /* 0x000fe60003800200 */
[----:B------:R-:W-:-:S04]  /*0730*/  SHF.R.S32.HI R39, RZ, 0x1f, R0 ;  /* 0x0000001fff277819 */ /* 0x000fc80000011400 */
[----:B------:R-:W-:Y:S01]  /*0740*/  LEA.HI R39, R39, R0, RZ, 0x3 ;  /* 0x0000000027277211 */ /* 0x000fe200078f18ff */
[----:B------:R-:W-:-:S03]  /*0750*/  HFMA2 R0, -RZ, RZ, 1.875, 0 ;  /* 0x3f800000ff007431 */ /* 0x000fc600000001ff */
[----:B------:R-:W-:-:S04]  /*0760*/  LEA.HI.SX32 R43, R39, R42, 0x1d ;  /* 0x0000002a272b7211 */ /* 0x000fc800078feaff */
[----:B------:R-:W-:Y:S01]  /*0770*/  MOV R80, R43 ;  /* 0x0000002b00507202 */ /* 0x000fe20000000f00 */
[----:B--2---:R-:W-:Y:S01]  /*0780*/  @P1 HADD2.F32 R0, -RZ, R36.H0_H0 ;  /* 0x20000024ff001230 */ /* 0x004fe20000004100 */
[----:B------:R-:W-:Y:S06]  /*0790*/  @!P2 BRA `(.L_x_2712) ;  /* 0x00000004004ca947 */ /* 0x000fec0003800000 */
[----:B------:R-:W0:Y:S02]  /*07a0*/  LDC.64 R36, c[0x0][0x390] ;  /* 0x0000e400ff247b82 */ /* 0x000e240000000a00 */
[----:B0-----:R-:W-:-:S06]  /*07b0*/  IMAD.WIDE.U32 R36, R43, 0x10, R36 ;  /* 0x000000102b247825 */ /* 0x001fcc00078e0024 */
[----:B------:R-:W5:Y:S01]  /*07c0*/  LDG.E.128 R36, desc[UR6][R36.64] ;  /* 0x0000000624247981 */ /* 0x000f62000c1e1d00 */
[----:B---3--:R-:W-:-:S04]  /*07d0*/  UISETP.NE.U32.AND UP0, UPT, UR12, URZ, UPT ;  /* 0x000000ff0c00728c */ /* 0x008fc8000bf05070 */
[----:B------:R-:W-:-:S09]  /*07e0*/  UISETP.NE.AND.EX UP0, UPT, UR13, URZ, UPT, UP0 ;  /* 0x000000ff0d00728c */ /* 0x000fd2000bf05300 */
[----:B------:R-:W-:Y:S05]  /*07f0*/  BRA.U !UP0, `(.L_x_2713) ;  /* 0x0000000108807547 */ /* 0x000fea000b800000 */
[----:B------:R-:W0:Y:S02]  /*0800*/  LDC.64 R32, c[0x0][0x3a0] ;  /* 0x0000e800ff207b82 */ /* 0x000e240000000a00 */
[----:B0-----:R-:W-:-:S06]  /*0810*/  IMAD.WIDE.U32 R32, R43, 0x10, R32 ;  /* 0x000000102b207825 */ /* 0x001fcc00078e0020 */
[----:B------:R-:W2:Y:S01]  /*0820*/  LDG.E.128 R32, desc[UR6][R32.64] ;  /* 0x0000000620207981 */ /* 0x000ea2000c1e1d00 */
[--C-:B-----5:R-:W-:Y:S02]  /*0830*/  HADD2.F32 R45, -RZ, R36.reuse.H0_H0 ;  /* 0x20000024ff2d7230 */ /* 0x120fe40000004100 */
[----:B------:R-:W-:Y:S02]  /*0840*/  HADD2.F32 R81, -RZ, R36.H1_H1 ;  /* 0x30000024ff517230 */ /* 0x000fe40000004100 */
[--C-:B------:R-:W-:Y:S02]  /*0850*/  HADD2.F32 R53, -RZ, R38.reuse.H0_H0 ;  /* 0x20000026ff357230 */ /* 0x100fe40000004100 */
[----:B------:R-:W-:Y:S02]  /*0860*/  HADD2.F32 R83, -RZ, R38.H1_H1 ;  /* 0x30000026ff537230 */ /* 0x000fe40000004100 */
[----:B------:R-:W-:Y:S02]  /*0870*/  HADD2.F32 R55, -RZ, R39.H0_H0 ;  /* 0x20000027ff377230 */ /* 0x000fe40000004100 */
[----:B------:R-:W-:-:S02]  /*0880*/  HADD2.F32 R47, -RZ, R37.H0_H0 ;  /* 0x20000025ff2f7230 */ /* 0x000fc40000004100 */
[----:B------:R-:W-:Y:S02]  /*0890*/  HADD2.F32 R39, -RZ, R39.H1_H1 ;  /* 0x30000027ff277230 */ /* 0x000fe40000004100 */
[----:B------:R-:W-:Y:S02]  /*08a0*/  HADD2.F32 R37, -RZ, R37.H1_H1 ;  /* 0x30000025ff257230 */ /* 0x000fe40000004100 */
[----:B--2---:R-:W-:Y:S02]  /*08b0*/  HADD2.F32 R44, -RZ, R35.H0_H0 ;  /* 0x20000023ff2c7230 */ /* 0x004fe40000004100 */
[--C-:B------:R-:W-:Y:S02]  /*08c0*/  HADD2.F32 R36, -RZ, R32.reuse.H0_H0 ;  /* 0x20000020ff247230 */ /* 0x100fe40000004100 */
[----:B------:R-:W-:Y:S02]  /*08d0*/  HADD2.F32 R54, -RZ, R32.H1_H1 ;  /* 0x30000020ff367230 */ /* 0x000fe40000004100 */
[----:B------:R-:W-:Y:S01]  /*08e0*/  FFMA.FTZ R55, R55, R0, R44 ;  /* 0x0000000037377223 */ /* 0x000fe2000001002c */
[----:B------:R-:W-:-:S02]  /*08f0*/  HADD2.F32 R38, -RZ, R34.H0_H0 ;  /* 0x20000022ff267230 */ /* 0x000fc40000004100 */
[-C--:B------:R-:W-:Y:S01]  /*0900*/  FFMA.FTZ R45, R45, R0.reuse, R36 ;  /* 0x000000002d2d7223 */ /* 0x080fe20000010024 */
[----:B------:R-:W-:Y:S02]  /*0910*/  HADD2.F32 R46, -RZ, R35.H1_H1 ;  /* 0x30000023ff2e7230 */ /* 0x000fe40000004100 */
[-C--:B------:R-:W-:Y:S01]  /*0920*/  FFMA.FTZ R54, R81, R0.reuse, R54 ;  /* 0x0000000051367223 */ /* 0x080fe20000010036 */
[--C-:B------:R-:W-:Y:S02]  /*0930*/  HADD2.F32 R32, -RZ, R33.reuse.H0_H0 ;  /* 0x20000021ff207230 */ /* 0x100fe40000004100 */
[-C--:B------:R-:W-:Y:S01]  /*0940*/  FFMA.FTZ R53, R53, R0.reuse, R38 ;  /* 0x0000000035357223 */ /* 0x080fe20000010026 */
[----:B------:R-:W-:Y:S02]  /*0950*/  HADD2.F32 R52, -RZ, R33.H1_H1 ;  /* 0x30000021ff347230 */ /* 0x000fe40000004100 */
[----:B------:R-:W-:Y:S01]  /*0960*/  FFMA.FTZ R44, R39, R0, R46 ;  /* 0x00000000272c7223 */ /* 0x000fe2000001002e */
[----:B------:R-:W-:-:S02]  /*0970*/  HADD2.F32 R34, -RZ, R34.H1_H1 ;  /* 0x30000022ff227230 */ /* 0x000fc40000004100 */
[-C--:B------:R-:W-:Y:S01]  /*0980*/  FFMA.FTZ R47, R47, R0.reuse, R32 ;  /* 0x000000002f2f7223 */ /* 0x080fe20000010020 */
[----:B------:R-:W-:Y:S01]  /*0990*/  F2FP.F16.F32.PACK_AB R32, R54, R45 ;  /* 0x0000002d3620723e */ /* 0x000fe200000000ff */
[-C--:B------:R-:W-:Y:S01]  /*09a0*/  FFMA.FTZ R52, R37, R0.reuse, R52 ;  /* 0x0000000025347223 */ /* 0x080fe20000010034 */
[----:B------:R-:W-:Y:S01]  /*09b0*/  F2FP.F16.F32.PACK_AB R35, R44, R55 ;  /* 0x000000372c23723e */ /* 0x000fe200000000ff */
[----:B------:R-:W-:-:S03]  /*09c0*/  FFMA.FTZ R46, R83, R0, R34 ;  /* 0x00000000532e7223 */ /* 0x000fc60000010022 */
[----:B------:R-:W-:Y:S02]  /*09d0*/  F2FP.F16.F32.PACK_AB R33, R52, R47 ;  /* 0x0000002f3421723e */ /* 0x000fe400000000ff */
[----:B------:R-:W-:Y:S01]  /*09e0*/  F2FP.F16.F32.PACK_AB R34, R46, R53 ;  /* 0x000000352e22723e */ /* 0x000fe200000000ff */
[----:B------:R-:W-:Y:S06]  /*09f0*/  BRA `(.L_x_2714) ;  /* 0x0000000000a47947 */ /* 0x000fec0003800000 */
.L_x_2713:
[----:B----4-:R-:W-:-:S04]  /*0a00*/  UISETP.NE.U32.AND UP0, UPT, UR14, URZ, UPT ;  /* 0x000000ff0e00728c */ /* 0x010fc8000bf05070 */
[----:B------:R-:W-:-:S06]  /*0a10*/  UISETP.NE.AND.EX UP0, UPT, UR15, URZ, UPT, UP0 ;  /* 0x000000ff0f00728c */ /* 0x000fcc000bf05300 */
[----:B------:R-:W-:-:S13]  /*0a20*/  PLOP3.LUT P1, PT, PT, PT, UP0, 0x80, 0x8 ;  /* 0x000000000008781c */ /* 0x000fda0003f2f008 */
[----:B------:R-:W-:Y:S05]  /*0a30*/  @!P1 BRA `(.L_x_2715) ;  /* 0x0000000000549947 */ /* 0x000fea0003800000 */
[----:B-----5:R-:W-:Y:S02]  /*0a40*/  HADD2.F32 R47, -RZ, R37.H0_H0 ;  /* 0x20000025ff2f7230 */ /* 0x020fe40000004100 */
[----:B------:R-:W-:Y:S02]  /*0a50*/  HADD2.F32 R55, -RZ, R39.H0_H0 ;  /* 0x20000027ff377230 */ /* 0x000fe40000004100 */
[--C-:B------:R-:W-:Y:S02]  /*0a60*/  HADD2.F32 R45, -RZ, R36.reuse.H0_H0 ;  /* 0x20000024ff2d7230 */ /* 0x100fe40000004100 */
[-C--:B------:R-:W-:Y:S01]  /*0a70*/  FMUL.FTZ R47, R47, R0.reuse ;  /* 0x000000002f2f7220 */ /* 0x080fe20000410000 */
[----:B------:R-:W-:Y:S02]  /*0a80*/  HADD2.F32 R33, -RZ, R36.H1_H1 ;  /* 0x30000024ff217230 */ /* 0x000fe40000004100 */
[----:B------:R-:W-:Y:S01]  /*0a90*/  FMUL.FTZ R55, R55, R0 ;  /* 0x0000000037377220 */ /* 0x000fe20000410000 */
[----:B------:R-:W-:-:S02]  /*0aa0*/  HADD2.F32 R37, -RZ, R37.H1_H1 ;  /* 0x30000025ff257230 */ /* 0x000fc40000004100 */
[-C--:B------:R-:W-:Y:S01]  /*0ab0*/  FMUL.FTZ R45, R45, R0.reuse ;  /* 0x000000002d2d7220 */ /* 0x080fe20000410000 */
[--C-:B------:R-:W-:Y:S02]  /*0ac0*/  HADD2.F32 R53, -RZ, R38.reuse.H0_H0 ;  /* 0x20000026ff357230 */ /* 0x100fe40000004100 */
[-C--:B------:R-:W-:Y:S01]  /*0ad0*/  FMUL.FTZ R54, R33, R0.reuse ;  /* 0x0000000021367220 */ /* 0x080fe20000410000 */
[----:B------:R-:W-:Y:S02]  /*0ae0*/  HADD2.F32 R35, -RZ, R38.H1_H1 ;  /* 0x30000026ff237230 */ /* 0x000fe40000004100 */
[-C--:B------:R-:W-:Y:S01]  /*0af0*/  FMUL.FTZ R52, R37, R0.reuse ;  /* 0x0000000025347220 */ /* 0x080fe20000410000 */
[----:B------:R-:W-:Y:S02]  /*0b00*/  HADD2.F32 R39, -RZ, R39.H1_H1 ;  /* 0x30000027ff277230 */ /* 0x000fe40000004100 */
[-C--:B------:R-:W-:Y:S01]  /*0b10*/  FMUL.FTZ R53, R53, R0.reuse ;  /* 0x0000000035357220 */ /* 0x080fe20000410000 */
[----:B------:R-:W-:Y:S01]  /*0b20*/  F2FP.F16.F32.PACK_AB R32, R54, R45 ;  /* 0x0000002d3620723e */ /* 0x000fe200000000ff */
[-C--:B------:R-:W-:Y:S01]  /*0b30*/  FMUL.FTZ R46, R35, R0.reuse ;  /* 0x00000000232e7220 */ /* 0x080fe20000410000 */
[----:B------:R-:W-:Y:S01]  /*0b40*/  F2FP.F16.F32.PACK_AB R33, R52, R47 ;  /* 0x0000002f3421723e */ /* 0x000fe200000000ff */
[----:B------:R-:W-:-:S03]  /*0b50*/  FMUL.FTZ R44, R39, R0 ;  /* 0x00000000272c7220 */ /* 0x000fc60000410000 */
[----:B------:R-:W-:Y:S02]  /*0b60*/  F2FP.F16.F32.PACK_AB R34, R46, R53 ;  /* 0x000000352e22723e */ /* 0x000fe400000000ff */
[----:B------:R-:W-:Y:S01]  /*0b70*/  F2FP.F16.F32.PACK_AB R35, R44, R55 ;  /* 0x000000372c23723e */ /* 0x000fe200000000ff */
[----:B------:R-:W-:Y:S06]  /*0b80*/  BRA `(.L_x_2714) ;  /* 0x0000000000407947 */ /* 0x000fec0003800000 */
.L_x_2715:
[----:B-----5:R-:W-:Y:S02]  /*0b90*/  HADD2.F32 R47, -RZ, R36.H1_H1 ;  /* 0x30000024ff2f7230 */ /* 0x020fe40000004100 */
[----:B------:R-:W-:Y:S02]  /*0ba0*/  HADD2.F32 R53, -RZ, R37.H0_H0 ;  /* 0x20000025ff357230 */ /* 0x000fe40000004100 */
[----:B------:R-:W-:Y:S02]  /*0bb0*/  HADD2.F32 R55, -RZ, R38.H0_H0 ;  /* 0x20000026ff377230 */ /* 0x000fe40000004100 */
[-C--:B------:R-:W-:Y:S01]  /*0bc0*/  FMUL.FTZ R54, R47, R0.reuse ;  /* 0x000000002f367220 */ /* 0x080fe20000410000 */
[----:B------:R-:W-:Y:S02]  /*0bd0*/  HADD2.F32 R83, -RZ, R39.H0_H0 ;  /* 0x20000027ff537230 */ /* 0x000fe40000004100 */
[----:B------:R-:W-:Y:S01]  /*0be0*/  FMUL.FTZ R47, R53, R0 ;  /* 0x00000000352f7220 */ /* 0x000fe20000410000 */
[----:B------:R-:W-:-:S02]  /*0bf0*/  HADD2.F32 R45, -RZ, R36.H0_H0 ;  /* 0x20000024ff2d7230 */ /* 0x000fc40000004100 */
[-C--:B------:R-:W-:Y:S01]  /*0c00*/  FMUL.FTZ R53, R55, R0.reuse ;  /* 0x0000000037357220 */ /* 0x080fe20000410000 */
[----:B------:R-:W-:Y:S02]  /*0c10*/  HADD2.F32 R37, -RZ, R37.H1_H1 ;  /* 0x30000025ff257230 */ /* 0x000fe40000004100 */
[-C--:B------:R-:W-:Y:S01]  /*0c20*/  FMUL.FTZ R55, R83, R0.reuse ;  /* 0x0000000053377220 */ /* 0x080fe20000410000 */
[----:B------:R-:W-:Y:S02]  /*0c30*/  HADD2.F32 R81, -RZ, R38.H1_H1 ;  /* 0x30000026ff517230 */ /* 0x000fe40000004100 */
[-C--:B------:R-:W-:Y:S01]  /*0c40*/  FMUL.FTZ R45, R45, R0.reuse ;  /* 0x000000002d2d7220 */ /* 0x080fe20000410000 */
[----:B------:R-:W-:Y:S02]  /*0c50*/  HADD2.F32 R39, -RZ, R39.H1_H1 ;  /* 0x30000027ff277230 */ /* 0x000fe40000004100 */
[-C--:B------:R-:W-:Y:S01]  /*0c60*/  FMUL.FTZ R52, R37, R0.reuse ;  /* 0x0000000025347220 */ /* 0x080fe20000410000 */
[----:B------:R-:W-:-:S02]  /*0c70*/  FMUL.FTZ R46, R81, R0 ;  /* 0x00000000512e7220 */ /* 0x000fc40000410000 */
[----:B------:R-:W-:-:S07]  /*0c80*/  FMUL.FTZ R44, R39, R0 ;  /* 0x00000000272c7220 */ /* 0x000fce0000410000 */
.L_x_2714:
[----:B------:R-:W0:Y:S01]  /*0c90*/  @P0 LDC.64 R36, c[0x0][0x3a8] ;  /* 0x0000ea00ff240b82 */ /* 0x000e220000000a00 */
[C---:B------:R-:W-:Y:S01]  /*0ca0*/  IADD3 R80, PT, PT, R43.reuse, 0x100, RZ ;  /* 0x000001002b507810 */ /* 0x040fe20007ffe0ff */
[----:B0-----:R-:W-:-:S05]  /*0cb0*/  @P0 IMAD.WIDE.U32 R36, R43, 0x10, R36 ;  /* 0x000000102b240825 */ /* 0x001fca00078e0024 */
[----:B------:R0:W-:Y:S02]  /*0cc0*/  @P0 STG.E.128 desc[UR6][R36.64], R32 ;  /* 0x0000002024000986 */ /* 0x0001e4000c101d06 */
.L_x_2712:
[----:B---34-:R-:W-:Y:S05]  /*0cd0*/  BSYNC.RECONVERGENT B0 ;  /* 0x0000000000007941 */ /* 0x018fea0003800200 */
.L_x_2711:
        /* <DEDUP_REMOVED lines=41> */
.L_x_2718:
[----:B------:R-:W-:-:S04]  /*0f70*/  UISETP.NE.U32.AND UP0, UPT, UR14, URZ, UPT ;  /* 0x000000ff0e00728c */ /* 0x000fc8000bf05070 */
[----:B------:R-:W-:-:S09]  /*0f80*/  UISETP.NE.AND.EX UP0, UPT, UR15, URZ, UPT, UP0 ;  /* 0x000000ff0f00728c */ /* 0x000fd2000bf05300 */
[----:B------:R-:W-:Y:S05]  /*0f90*/  BRA.U UP0, `(.L_x_2720) ;  /* 0x0000000100447547 */ /* 0x000fea000b800000 */
        /* <DEDUP_REMOVED lines=15> */
[----:B------:R-:W-:Y:S01]  /*1090*/  FMUL.FTZ R56, R39, R0 ;  /* 0x0000000027387220 */ /* 0x000fe20000410000 */
[----:B------:R-:W-:Y:S06]  /*10a0*/  BRA `(.L_x_2719) ;  /* 0x0000000000507947 */ /* 0x000fec0003800000 */
.L_x_2720:
        /* <DEDUP_REMOVED lines=19> */
[----:B------:R-:W-:-:S07]  /*11e0*/  F2FP.F16.F32.PACK_AB R35, R56, R63 ;  /* 0x0000003f3823723e */ /* 0x000fce00000000ff */
.L_x_2719:
[----:B------:R-:W0:Y:S02]  /*11f0*/  @P0 LDC.64 R36, c[0x0][0x3a8] ;  /* 0x0000ea00ff240b82 */ /* 0x000e240000000a00 */
[C---:B0-----:R-:W-:Y:S01]  /*1200*/  @P0 IMAD.WIDE.U32 R36, R80.reuse, 0x10, R36 ;  /* 0x0000001050240825 */ /* 0x041fe200078e0024 */
[----:B------:R-:W-:-:S04]  /*1210*/  IADD3 R80, PT, PT, R80, 0x100, RZ ;  /* 0x0000010050507810 */ /* 0x000fc80007ffe0ff */
[----:B------:R1:W-:Y:S03]  /*1220*/  @P0 STG.E.128 desc[UR6][R36.64], R32 ;  /* 0x0000002024000986 */ /* 0x0003e6000c101d06 */
.L_x_2717:
[----:B------:R-:W-:Y:S05]  /*1230*/  BSYNC.RECONVERGENT B0 ;  /* 0x0000000000007941 */ /* 0x000fea0003800200 */
.L_x_2716:
        /* <DEDUP_REMOVED lines=41> */
.L_x_2723:
        /* <DEDUP_REMOVED lines=20> */
.L_x_2725:
        /* <DEDUP_REMOVED lines=20> */
.L_x_2724:
[----:B------:R-:W0:Y:S02]  /*1750*/  @P0 LDC.64 R36, c[0x0][0x3a8] ;  /* 0x0000ea00ff240b82 */ /* 0x000e240000000a00 */
[C---:B0-----:R-:W-:Y:S01]  /*1760*/  @P0 IMAD.WIDE.U32 R36, R80.reuse, 0x10, R36 ;  /* 0x0000001050240825 */ /* 0x041fe200078e0024 */
[----:B------:R-:W-:-:S04]  /*1770*/  IADD3 R80, PT, PT, R80, 0x100, RZ ;  /* 0x0000010050507810 */ /* 0x000fc80007ffe0ff */
[----:B------:R2:W-:Y:S03]  /*1780*/  @P0 STG.E.128 desc[UR6][R36.64], R32 ;  /* 0x0000002024000986 */ /* 0x0005e6000c101d06 */
.L_x_2722:
[----:B------:R-:W-:Y:S05]  /*1790*/  BSYNC.RECONVERGENT B0 ;  /* 0x0000000000007941 */ /* 0x000fea0003800200 */
.L_x_2721:
        /* <DEDUP_REMOVED lines=20> */
[--C-:B--2---:R-:W-:Y:S02]  /*18e0*/  HADD2.F32 R72, -RZ, R35.reuse.H0_H0 ;  /* 0x20000023ff487230 */ /* 0x104fe40000004100 */
[----:B------:R-:W-:Y:S02]  /*18f0*/  HADD2.F32 R78, -RZ, R35.H1_H1 ;  /* 0x30000023ff4e7230 */ /* 0x000fe40000004100 */
[----:B------:R-:W-:Y:S02]  /*1900*/  HADD2.F32 R36, -RZ, R32.H0_H0 ;  /* 0x20000020ff247230 */ /* 0x000fe40000004100 */
        /* <DEDUP_REMOVED lines=18> */
.L_x_2728:
[----:B------:R-:W-:-:S04]  /*1a30*/  UISETP.NE.U32.AND UP0, UPT, UR14, URZ, UPT ;  /* 0x000000ff0e00728c */ /* 0x000fc8000bf05070 */
[----:B------:R-:W-:-:S09]  /*1a40*/  UISETP.NE.AND.EX UP0, UPT, UR15, URZ, UPT, UP0 ;  /* 0x000000ff0f00728c */ /* 0x000fd2000bf05300 */
[----:B------:R-:W-:Y:S05]  /*1a50*/  BRA.U UP0, `(.L_x_2730) ;  /* 0x0000000100447547 */ /* 0x000fea000b800000 */
[--C-:B-----5:R-:W-:Y:S02]  /*1a60*/  HADD2.F32 R73, -RZ, R39.reuse.H0_H0 ;  /* 0x20000027ff497230 */ /* 0x120fe40000004100 */
[----:B------:R-:W-:Y:S02]  /*1a70*/  HADD2.F32 R83, -RZ, R39.H1_H1 ;  /* 0x30000027ff537230 */ /* 0x000fe40000004100 */
[----:B------:R-:W-:Y:S02]  /*1a80*/  HADD2.F32 R77, -RZ, R37.H0_H0 ;  /* 0x20000025ff4d7230 */ /* 0x000fe40000004100 */
[-C--:B------:R-:W-:Y:S01]  /*1a90*/  FMUL.FTZ R73, R73, R0.reuse ;  /* 0x0000000049497220 */ /* 0x080fe20000410000 */
[--C-:B------:R-:W-:Y:S02]  /*1aa0*/  HADD2.F32 R75, -RZ, R36.reuse.H0_H0 ;  /* 0x20000024ff4b7230 */ /* 0x100fe40000004100 */
[----:B------:R-:W-:Y:S01]  /*1ab0*/  FMUL.FTZ R72, R83, R0 ;  /* 0x0000000053487220 */ /* 0x000fe20000410000 */
[----:B------:R-:W-:-:S02]  /*1ac0*/  HADD2.F32 R39, -RZ, R36.H1_H1 ;  /* 0x30000024ff277230 */ /* 0x000fc40000004100 */
[-C--:B------:R-:W-:Y:S01]  /*1ad0*/  FMUL.FTZ R77, R77, R0.reuse ;  /* 0x000000004d4d7220 */ /* 0x080fe20000410000 */
[----:B------:R-:W-:Y:S02]  /*1ae0*/  HADD2.F32 R37, -RZ, R37.H1_H1 ;  /* 0x30000025ff257230 */ /* 0x000fe40000004100 */
[-C--:B------:R-:W-:Y:S01]  /*1af0*/  FMUL.FTZ R75, R75, R0.reuse ;  /* 0x000000004b4b7220 */ /* 0x080fe20000410000 */
[--C-:B------:R-:W-:Y:S02]  /*1b00*/  HADD2.F32 R79, -RZ, R38.reuse.H0_H0 ;  /* 0x20000026ff4f7230 */ /* 0x100fe40000004100 */
[-C--:B------:R-:W-:Y:S01]  /*1b10*/  FMUL.FTZ R78, R39, R0.reuse ;  /* 0x00000000274e7220 */ /* 0x080fe20000410000 */
[----:B------:R-:W-:Y:S02]  /*1b20*/  HADD2.F32 R81, -RZ, R38.H1_H1 ;  /* 0x30000026ff517230 */ /* 0x000fe40000004100 */
[-C--:B------:R-:W-:Y:S01]  /*1b30*/  FMUL.FTZ R76, R37, R0.reuse ;  /* 0x00000000254c7220 */ /* 0x080fe20000410000 */
[----:B------:R-:W-:-:S02]  /*1b40*/  FMUL.FTZ R79, R79, R0 ;  /* 0x000000004f4f7220 */ /* 0x000fc40000410000 */
[----:B------:R-:W-:Y:S01]  /*1b50*/  FMUL.FTZ R74, R81, R0 ;  /* 0x00000000514a7220 */ /* 0x000fe20000410000 */
[----:B------:R-:W-:Y:S06]  /*1b60*/  BRA `(.L_x_2729) ;  /* 0x0000000000507947 */ /* 0x000fec0003800000 */
.L_x_2730:
[----:B-----5:R-:W-:Y:S02]  /*1b70*/  HADD2.F32 R73, -RZ, R39.H0_H0 ;  /* 0x20000027ff497230 */ /* 0x020fe40000004100 */
[----:B------:R-:W-:Y:S02]  /*1b80*/  HADD2.F32 R77, -RZ, R37.H0_H0 ;  /* 0x20000025ff4d7230 */ /* 0x000fe40000004100 */
[----:B------:R-:W-:Y:S02]  /*1b90*/  HADD2.F32 R39, -RZ, R39.H1_H1 ;  /* 0x30000027ff277230 */ /* 0x000fe40000004100 */
        /* <DEDUP_REMOVED lines=11> */
[-C--:B------:R-:W-:Y:S01]  /*1c50*/  FMUL.FTZ R79, R79, R0.reuse ;  /* 0x000000004f4f7220 */ /* 0x080fe20000410000 */
[----:B------:R-:W-:Y:S01]  /*1c60*/  F2FP.F16.F32.PACK_AB R32, R78, R75 ;  /* 0x0000004b4e20723e */ /* 0x000fe200000000ff */
[----:B------:R-:W-:Y:S01]  /*1c70*/  FMUL.FTZ R74, R35, R0 ;  /* 0x00000000234a7220 */ /* 0x000fe20000410000 */
[----:B------:R-:W-:-:S02]  /*1c80*/  F2FP.F16.F32.PACK_AB R35, R72, R73 ;  /* 0x000000494823723e */ /* 0x000fc400000000ff */
[----:B------:R-:W-:Y:S02]  /*1c90*/  F2FP.F16.F32.PACK_AB R33, R76, R77 ;  /* 0x0000004d4c21723e */ /* 0x000fe400000000ff */
[----:B------:R-:W-:-:S07]  /*1ca0*/  F2FP.F16.F32.PACK_AB R34, R74, R79 ;  /* 0x0000004f4a22723e */ /* 0x000fce00000000ff */
.L_x_2729:
[----:B------:R-:W0:Y:S02]  /*1cb0*/  @P0 LDC.64 R36, c[0x0][0x3a8] ;  /* 0x0000ea00ff240b82 */ /* 0x000e240000000a00 */
[----:B0-----:R-:W-:-:S05]  /*1cc0*/  @P0 IMAD.WIDE.U32 R36, R80, 0x10, R36 ;  /* 0x0000001050240825 */ /* 0x001fca00078e0024 */
[----:B------:R3:W-:Y:S02]  /*1cd0*/  @P0 STG.E.128 desc[UR6][R36.64], R32 ;  /* 0x0000002024000986 */ /* 0x0007e4000c101d06 */
.L_x_2727:
[----:B------:R-:W-:Y:S05]  /*1ce0*/  BSYNC.RECONVERGENT B0 ;  /* 0x0000000000007941 */ /* 0x000fea0003800200 */
.L_x_2726:
[----:B0123--:R-:W-:Y:S01]  /*1cf0*/  FADD.FTZ R37, RZ, R45 ;  /* 0x0000002dff257221 */ /* 0x00ffe20000010000 */
[----:B------:R-:W-:Y:S01]  /*1d00*/  ISETP.GT.U32.AND P6, PT, R40, 0x1ff, PT ;  /* 0x000001ff2800780c */ /* 0x000fe20003fc4070 */
[----:B------:R-:W-:Y:S01]  /*1d10*/  BSSY.RECONVERGENT B0, `(.L_x_2731) ;  /* 0x0000089000007945 */ /* 0x000fe20003800200 */
[----:B------:R-:W-:Y:S01]  /*1d20*/  P2R R82, PR, RZ, 0x1 ;  /* 0x00000001ff527803 */ /* 0x000fe20000000000 */
[----:B------:R-:W-:Y:S01]  /*1d30*/  FADD.FTZ R0, R54, R37 ;  /* 0x0000002536007221 */ /* 0x000fe20000010000 */
[----:B------:R-:W-:Y:S01]  /*1d40*/  ISETP.GT.U32.AND P0, PT, R40, 0x2ff, PT ;  /* 0x000002ff2800780c */ /* 0x000fe20003f04070 */
[----:B------:R-:W-:Y:S01]  /*1d50*/  HFMA2 R83, -RZ, RZ, 0, 0 ;  /* 0x00000000ff537431 */ /* 0x000fe200000001ff */
        /* <DEDUP_REMOVED lines=24> */
[----:B------:R-:W-:-:S03]  /*1ee0*/  ISETP.GT.U32.AND P0, PT, R40, 0x3ff, PT ;  /* 0x000003ff2800780c */ /* 0x000fc60003f04070 */
        /* <DEDUP_REMOVED lines=37> */
[----:B------:R-:W-:-:S05]  /*2140*/  FFMA.FTZ R0, R39, R39, R0 ;  /* 0x0000002727007223 */ /* 0x000fca0000010000 */
        /* <DEDUP_REMOVED lines=48> */
[----:B------:R-:W-:-:S04]  /*2450*/  ISETP.GT.U32.AND P0, PT, R85, 0x7, PT ;  /* 0x000000075500780c */ /* 0x000fc80003f04070 */
[----:B------:R-:W0:Y:S02]  /*2460*/  SHFL.BFLY PT, R37, R0, 0x1, 0x1f ;  /* 0x0c201f0000257f89 */ /* 0x000e2400000e0000 */
[----:B0-----:R-:W-:Y:S01]  /*2470*/  FADD.FTZ R38, R0, R37 ;  /* 0x0000002500267221 */ /* 0x001fe20000010000 */
[----:B------:R-:W-:Y:S02]  /*2480*/  P2R R0, PR, RZ, 0x1 ;  /* 0x00000001ff007803 */ /* 0x000fe40000000000 */
[----:B------:R-:W-:Y:S02]  /*2490*/  ISETP.NE.AND P0, PT, R82, RZ, PT ;  /* 0x000000ff5200720c */ /* 0x000fe40003f05270 */
        /* <DEDUP_REMOVED lines=16> */
.L_x_2732:
[----:B------:R-:W-:Y:S05]  /*25a0*/  BSYNC.RECONVERGENT B0 ;  /* 0x0000000000007941 */ /* 0x000fea0003800200 */
.L_x_2731:
[----:B------:R-:W-:Y:S01]  /*25b0*/  BAR.SYNC.DEFER_BLOCKING 0x0 ;  /* 0x0000000000007b1d */ /* 0x000fe20000010000 */
[----:B------:R-:W-:Y:S02]  /*25c0*/  ISETP.GT.U32.AND P6, PT, R85, 0x7, PT ;  /* 0x000000075500780c */ /* 0x000fe40003fc4070 */
[----:B0-----:R-:W-:-:S03]  /*25d0*/  CS2R R36, SRZ ;  /* 0x0000000000247805 */ /* 0x001fc6000001ff00 */
[----:B------:R-:W-:Y:S08]  /*25e0*/  BSSY.RECONVERGENT B0, `(.L_x_2733) ;  /* 0x000000a000007945 */ /* 0x000ff00003800200 */
        /* <DEDUP_REMOVED lines=9> */
.L_x_2734:
[----:B------:R-:W-:Y:S05]  /*2680*/  BSYNC.RECONVERGENT B0 ;  /* 0x0000000000007941 */ /* 0x000fea0003800200 */
.L_x_2733:
[----:B0-----:R-:W0:Y:S01]  /*2690*/  SHFL.DOWN PT, R0, R83, 0x4, 0x1f ;  /* 0x08801f0053007f89 */ /* 0x001e2200000e0000 */
[-C--:B------:R-:W-:Y:S01]  /*26a0*/  I2FP.F32.S32 R82, R83.reuse ;  /* 0x0000005300527245 */ /* 0x080fe20000201400 */
[----:B------:R-:W-:Y:S01]  /*26b0*/  BSSY.RECONVERGENT B0, `(.L_x_2735) ;  /* 0x0000072000007945 */ /* 0x000fe20003800200 */
[----:B------:R-:W-:Y:S01]  /*26c0*/  ISETP.NE.AND P6, PT, RZ, UR8, PT ;  /* 0x00000008ff007c0c */ /* 0x000fe2000bfc5270 */
[----:B-1----:R-:W1:Y:S01]  /*26d0*/  SHFL.DOWN PT, R39, R36, 0x4, 0x1f ;  /* 0x08801f0024277f89 */ /* 0x002e6200000e0000 */
[----:B0-----:R-:W-:Y:S02]  /*26e0*/  IADD3 R38, PT, PT, R0, R83, RZ ;  /* 0x0000005300267210 */ /* 0x001fe40007ffe0ff */
[----:B------:R-:W-:Y:S02]  /*26f0*/  I2FP.F32.S32 R84, R0 ;  /* 0x0000000000547245 */ /* 0x000fe40000201400 */
[----:B------:R-:W-:Y:S01]  /*2700*/  I2FP.F32.S32 R80, R38 ;  /* 0x0000002600507245 */ /* 0x000fe20000201400 */
[----:B------:R-:W0:Y:S02]  /*2710*/  SHFL.DOWN PT, R87, R38, 0x2, 0x1f ;  /* 0x08401f0026577f89 */ /* 0x000e2400000e0000 */
[C---:B-1----:R-:W-:Y:S01]  /*2720*/  FMUL.FTZ R85, R39.reuse, R84 ;  /* 0x0000005427557220 */ /* 0x042fe20000410000 */
[----:B------:R-:W1:Y:S01]  /*2730*/  MUFU.RCP R81, R80 ;  /* 0x0000005000517308 */ /* 0x000e620000001000 */
[----:B------:R-:W-:Y:S01]  /*2740*/  FADD.FTZ R39, -R39, R36 ;  /* 0x0000002427277221 */ /* 0x000fe20000010100 */
[----:B------:R-:W2:Y:S01]  /*2750*/  SHFL.DOWN PT, R0, R37, 0x4, 0x1f ;  /* 0x08801f0025007f89 */ /* 0x000ea200000e0000 */
[----:B------:R-:W-:-:S02]  /*2760*/  FFMA.FTZ R86, R82, R36, R85 ;  /* 0x0000002452567223 */ /* 0x000fc40000010055 */
[----:B------:R-:W-:-:S04]  /*2770*/  FMUL.FTZ R39, R39, R39 ;  /* 0x0000002727277220 */ /* 0x000fc80000410000 */
[----:B------:R-:W-:-:S04]  /*2780*/  FMUL.FTZ R39, R39, R82 ;  /* 0x0000005227277220 */ /* 0x000fc80000410000 */
[----:B------:R-:W-:Y:S01]  /*2790*/  FMUL.FTZ R39, R39, R84 ;  /* 0x0000005427277220 */ /* 0x000fe20000410000 */
[----:B-1----:R-:W-:Y:S01]  /*27a0*/  FMUL.FTZ R83, R81, R86 ;  /* 0x0000005651537220 */ /* 0x002fe20000410000 */
[----:B0-----:R-:W-:-:S04]  /*27b0*/  IADD3 R82, PT, PT, R38, R87, RZ ;  /* 0x0000005726527210 */ /* 0x001fc80007ffe0ff */
[----:B------:R-:W0:Y:S01]  /*27c0*/  SHFL.DOWN PT, R36, R83, 0x2, 0x1f ;  /* 0x08401f0053247f89 */ /* 0x000e2200000e0000 */
[----:B------:R-:W-:Y:S02]  /*27d0*/  I2FP.F32.S32 R87, R87 ;  /* 0x0000005700577245 */ /* 0x000fe40000201400 */
[----:B------:R-:W-:Y:S01]  /*27e0*/  I2FP.F32.S32 R38, R82 ;  /* 0x0000005200267245 */ /* 0x000fe20000201400 */
[----:B------:R-:W1:Y:S01]  /*27f0*/  SHFL.DOWN PT, R85, R82, 0x1, 0x1f ;  /* 0x08201f0052557f89 */ /* 0x000e6200000e0000 */
[----:B--2---:R-:W-:Y:S02]  /*2800*/  FADD.FTZ R0, R0, R37 ;  /* 0x0000002500007221 */ /* 0x004fe40000010000 */
[----:B------:R-:W2:Y:S02]  /*2810*/  MUFU.RCP R84, R38 ;  /* 0x0000002600547308 */ /* 0x000ea40000001000 */
[----:B------:R-:W-:Y:S01]  /*2820*/  FFMA.FTZ R0, R81, R39, R0 ;  /* 0x0000002751007223 */ /* 0x000fe20000010000 */
[----:B0-----:R-:W-:Y:S01]  /*2830*/  FMUL.FTZ R37, R36, R87 ;  /* 0x0000005724257220 */ /* 0x001fe20000410000 */
[----:B------:R-:W-:-:S03]  /*2840*/  FADD.FTZ R36, R83, -R36 ;  /* 0x8000002453247221 */ /* 0x000fc60000010000 */
[----:B------:R-:W-:Y:S01]  /*2850*/  FFMA.FTZ R39, R80, R83, R37 ;  /* 0x0000005350277223 */ /* 0x000fe20000010025 */
[-C--:B-1----:R-:W-:Y:S01]  /*2860*/  IADD3 R83, PT, PT, R82, R85.reuse, RZ ;  /* 0x0000005552537210 */ /* 0x082fe20007ffe0ff */
[----:B------:R-:W0:Y:S01]  /*2870*/  SHFL.DOWN PT, R37, R0, 0x2, 0x1f ;  /* 0x08401f0000257f89 */ /* 0x000e2200000e0000 */
[----:B------:R-:W-:Y:S01]  /*2880*/  I2FP.F32.S32 R85, R85 ;  /* 0x0000005500557245 */ /* 0x000fe20000201400 */
[----:B--2---:R-:W-:Y:S01]  /*2890*/  FMUL.FTZ R81, R84, R39 ;  /* 0x0000002754517220 */ /* 0x004fe20000410000 */
[----:B------:R-:W-:Y:S01]  /*28a0*/  I2FP.F32.S32 R83, R83 ;  /* 0x0000005300537245 */ /* 0x000fe20000201400 */
[----:B------:R-:W-:-:S03]  /*28b0*/  FMUL.FTZ R39, R36, R36 ;  /* 0x0000002424277220 */ /* 0x000fc60000410000 */
[----:B------:R-:W1:Y:S01]  /*28c0*/  SHFL.DOWN PT, R86, R81, 0x1, 0x1f ;  /* 0x08201f0051567f89 */ /* 0x000e6200000e0000 */
[----:B------:R-:W-:Y:S01]  /*28d0*/  FMUL.FTZ R39, R80, R39 ;  /* 0x0000002750277220 */ /* 0x000fe20000410000 */
[----:B------:R-:W2:Y:S01]  /*28e0*/  MUFU.RCP R83, R83 ;  /* 0x0000005300537308 */ /* 0x000ea20000001000 */
[----:B------:R-:W3:Y:S02]  /*28f0*/  LDC R80, c[0x0][0x448] ;  /* 0x00011200ff507b82 */ /* 0x000ee40000000800 */
[----:B------:R-:W-:Y:S01]  /*2900*/  FMUL.FTZ R39, R39, R87 ;  /* 0x0000005727277220 */ /* 0x000fe20000410000 */
[----:B0-----:R-:W-:-:S04]  /*2910*/  FADD.FTZ R37, R0, R37 ;  /* 0x0000002500257221 */ /* 0x001fc80000010000 */
[----:B------:R-:W-:Y:S01]  /*2920*/  FFMA.FTZ R37, R84, R39, R37 ;  /* 0x0000002754257223 */ /* 0x000fe20000010025 */
[----:B-1----:R-:W-:-:S04]  /*2930*/  FMUL.FTZ R39, R86, R85 ;  /* 0x0000005556277220 */ /* 0x002fc80000410000 */
[----:B------:R-:W0:Y:S01]  /*2940*/  SHFL.DOWN PT, R0, R37, 0x1, 0x1f ;  /* 0x08201f0025007f89 */ /* 0x000e2200000e0000 */
[----:B------:R-:W-:Y:S01]  /*2950*/  FFMA.FTZ R36, R38, R81, R39 ;  /* 0x0000005126247223 */ /* 0x000fe20000010027 */
[----:B------:R-:W-:-:S03]  /*2960*/  FADD.FTZ R81, R81, -R86 ;  /* 0x8000005651517221 */ /* 0x000fc60000010000 */
[----:B--2---:R-:W-:Y:S01]  /*2970*/  FMUL.FTZ R36, R83, R36 ;  /* 0x0000002453247220 */ /* 0x004fe20000410000 */
[----:B------:R-:W-:-:S04]  /*2980*/  FMUL.FTZ R81, R81, R81 ;  /* 0x0000005151517220 */ /* 0x000fc80000410000 */
[----:B------:R-:W1:Y:S01]  /*2990*/  SHFL.IDX PT, R87, R36, RZ, 0x1f ;  /* 0x00001fff24577589 */ /* 0x000e6200000e0000 */
[----:B------:R-:W-:-:S04]  /*29a0*/  FMUL.FTZ R81, R38, R81 ;  /* 0x0000005126517220 */ /* 0x000fc80000410000 */
[----:B------:R-:W-:Y:S01]  /*29b0*/  FMUL.FTZ R81, R81, R85 ;  /* 0x0000005551517220 */ /* 0x000fe20000410000 */
[----:B0-----:R-:W-:-:S04]  /*29c0*/  FADD.FTZ R0, R37, R0 ;  /* 0x0000000025007221 */ /* 0x001fc80000010000 */
[----:B------:R-:W-:-:S06]  /*29d0*/  FFMA.FTZ R81, R83, R81, R0 ;  /* 0x0000005153517223 */ /* 0x000fcc0000010000 */
[----:B------:R-:W3:Y:S01]  /*29e0*/  SHFL.IDX PT, R81, R81, RZ, 0x1f ;  /* 0x00001fff51517589 */ /* 0x000ee200000e0000 */
[----:B-1----:R-:W-:-:S05]  /*29f0*/  FMUL.FTZ R0, R87, R87 ;  /* 0x0000005757007220 */ /* 0x002fca0000410000 */
[----:B------:R-:W-:Y:S02]  /*2a00*/  FSEL R83, R0, RZ, P6 ;  /* 0x000000ff00537208 */ /* 0x000fe40003000000 */
[----:B------:R-:W-:Y:S02]  /*2a10*/  FSEL R0, R87, RZ, !P6 ;  /* 0x000000ff57007208 */ /* 0x000fe40007000000 */
[----:B------:R-:W-:-:S13]  /*2a20*/  ISETP.NE.AND P6, PT, R42, RZ, PT ;  /* 0x000000ff2a00720c */ /* 0x000fda0003fc5270 */
[----:B------:R-:W0:Y:S01]  /*2a30*/  @!P6 LDC.64 R38, c[0x0][0x3c0] ;  /* 0x0000f000ff26eb82 */ /* 0x000e220000000a00 */
[----:B---3--:R-:W-:-:S04]  /*2a40*/  FFMA.FTZ R80, R81, UR9, R80 ;  /* 0x0000000951507c23 */ /* 0x008fc80008010050 */
[----:B------:R-:W-:-:S03]  /*2a50*/  FADD.FTZ R80, R80, R83 ;  /* 0x0000005350507221 */ /* 0x000fc60000010000 */
[----:B------:R-:W1:Y:S01]  /*2a60*/  @!P6 LDC.64 R36, c[0x0][0x3c8] ;  /* 0x0000f200ff24eb82 */ /* 0x000e620000000a00 */
[----:B------:R-:W2:Y:S01]  /*2a70*/  MUFU.RSQ R82, R80 ;  /* 0x0000005000527308 */ /* 0x000ea20000001400 */
[----:B0-----:R-:W-:-:S05]  /*2a80*/  @!P6 IMAD.WIDE R38, R41, 0x4, R38 ;  /* 0x000000042926e825 */ /* 0x001fca00078e0226 */
[----:B------:R0:W-:Y:S01]  /*2a90*/  @!P6 STG.E desc[UR6][R38.64], R87 ;  /* 0x000000572600e986 */ /* 0x0001e2000c101906 */
[----:B-1----:R-:W-:-:S05]  /*2aa0*/  @!P6 IMAD.WIDE R36, R41, 0x4, R36 ;  /* 0x000000042924e825 */ /* 0x002fca00078e0224 */
[----:B--2---:R0:W-:Y:S01]  /*2ab0*/  @!P6 STG.E desc[UR6][R36.64], R82 ;  /* 0x000000522400e986 */ /* 0x0041e2000c101906 */
[----:B------:R-:W-:Y:S05]  /*2ac0*/  @!P2 BRA `(.L_x_2736) ;  /* 0x0000000000c0a947 */ /* 0x000fea0003800000 */
[--C-:B0-----:R-:W-:Y:S01]  /*2ad0*/  FADD.FTZ R37, R45, -R0.reuse ;  /* 0x800000002d257221 */ /* 0x101fe20000010000 */
[----:B-----5:R-:W-:Y:S02]  /*2ae0*/  HADD2.F32 R36, -RZ, R48.H0_H0 ;  /* 0x20000030ff247230 */ /* 0x020fe40000004100 */
[----:B------:R-:W-:Y:S01]  /*2af0*/  FADD.FTZ R39, R47, -R0 ;  /* 0x800000002f277221 */ /* 0x000fe20000010000 */
[----:B------:R-:W-:Y:S02]  /*2b00*/  HADD2.F32 R38, -RZ, R28.H0_H0 ;  /* 0x2000001cff267230 */ /* 0x000fe40000004100 */
[C---:B------:R-:W-:Y:S01]  /*2b10*/  FMUL.FTZ R37, R82.reuse, R37 ;  /* 0x0000002552257220 */ /* 0x040fe20000410000 */
[----:B------:R-:W-:Y:S02]  /*2b20*/  HADD2.F32 R80, -RZ, R49.H0_H0 ;  /* 0x20000031ff507230 */ /* 0x000fe40000004100 */
[----:B------:R-:W-:Y:S01]  /*2b30*/  FMUL.FTZ R39, R82, R39 ;  /* 0x0000002752277220 */ /* 0x000fe20000410000 */
[----:B------:R-:W-:-:S02]  /*2b40*/  HADD2.F32 R84, -RZ, R29.H0_H0 ;  /* 0x2000001dff547230 */ /* 0x000fc40000004100 */
[----:B------:R-:W-:Y:S01]  /*2b50*/  FFMA.FTZ R36, R37, R36, R38 ;  /* 0x0000002425247223 */ /* 0x000fe20000010026 */
[----:B------:R-:W-:Y:S01]  /*2b60*/  FADD.FTZ R37, R52, -R0 ;  /* 0x8000000034257221 */ /* 0x000fe20000010000 */
[----:B------:R-:W-:Y:S02]  /*2b70*/  HADD2.F32 R38, -RZ, R49.H1_H1 ;  /* 0x30000031ff267230 */ /* 0x000fe40000004100 */
[----:B------:R-:W-:Y:S01]  /*2b80*/  FFMA.FTZ R85, R39, R80, R84 ;  /* 0x0000005027557223 */ /* 0x000fe20000010054 */
[----:B------:R-:W-:Y:S02]  /*2b90*/  HADD2.F32 R80, -RZ, R29.H1_H1 ;  /* 0x3000001dff507230 */ /* 0x000fe40000004100 */
[----:B------:R-:W-:Y:S01]  /*2ba0*/  FMUL.FTZ R37, R82, R37 ;  /* 0x0000002552257220 */ /* 0x000fe20000410000 */
[----:B------:R-:W-:Y:S01]  /*2bb0*/  FADD.FTZ R39, R53, -R0 ;  /* 0x8000000035277221 */ /* 0x000fe20000010000 */
[----:B------:R-:W-:Y:S02]  /*2bc0*/  HADD2.F32 R84, -RZ, R50.H0_H0 ;  /* 0x20000032ff547230 */ /* 0x000fe40000004100 */
[----:B------:R-:W-:Y:S01]  /*2bd0*/  FFMA.FTZ R86, R37, R38, R80 ;  /* 0x0000002625567223 */ /* 0x000fe20000010050 */
[----:B------:R-:W-:-:S02]  /*2be0*/  HADD2.F32 R88, -RZ, R30.H0_H0 ;  /* 0x2000001eff587230 */ /* 0x000fc40000004100 */
[----:B------:R-:W-:Y:S01]  /*2bf0*/  FADD.FTZ R37, R46, -R0 ;  /* 0x800000002e257221 */ /* 0x000fe20000010000 */
[C---:B------:R-:W-:Y:S01]  /*2c00*/  FMUL.FTZ R39, R82.reuse, R39 ;  /* 0x0000002752277220 */ /* 0x040fe20000410000 */
[----:B------:R-:W-:Y:S02]  /*2c10*/  HADD2.F32 R38, -RZ, R50.H1_H1 ;  /* 0x30000032ff267230 */ /* 0x000fe40000004100 */
[----:B------:R-:W-:Y:S02]  /*2c20*/  HADD2.F32 R80, -RZ, R30.H1_H1 ;  /* 0x3000001eff507230 */ /* 0x000fe40000004100 */
[----:B------:R-:W-:Y:S01]  /*2c30*/  FMUL.FTZ R37, R82, R37 ;  /* 0x0000002552257220 */ /* 0x000fe20000410000 */
[----:B------:R-:W-:Y:S01]  /*2c40*/  FFMA.FTZ R88, R39, R84, R88 ;  /* 0x0000005427587223 */ /* 0x000fe20000010058 */
[----:B------:R-:W-:Y:S01]  /*2c50*/  FADD.FTZ R39, R55, -R0 ;  /* 0x8000000037277221 */ /* 0x000fe20000010000 */
[----:B------:R-:W-:Y:S02]  /*2c60*/  HADD2.F32 R84, -RZ, R28.H1_H1 ;  /* 0x3000001cff547230 */ /* 0x000fe40000004100 */
[----:B------:R-:W-:Y:S01]  /*2c70*/  FFMA.FTZ R87, R37, R38, R80 ;  /* 0x0000002625577223 */ /* 0x000fe20000010050 */
[----:B------:R-:W-:-:S02]  /*2c80*/  HADD2.F32 R38, -RZ, R51.H0_H0 ;  /* 0x20000033ff267230 */ /* 0x000fc40000004100 */
[----:B------:R-:W-:Y:S01]  /*2c90*/  FMUL.FTZ R39, R82, R39 ;  /* 0x0000002752277220 */ /* 0x000fe20000410000 */
[----:B------:R-:W-:Y:S02]  /*2ca0*/  HADD2.F32 R80, -RZ, R31.H0_H0 ;  /* 0x2000001fff507230 */ /* 0x000fe40000004100 */
[----:B------:R-:W-:-:S03]  /*2cb0*/  FADD.FTZ R37, R44, -R0 ;  /* 0x800000002c257221 */ /* 0x000fc60000010000 */
[----:B------:R-:W-:Y:S01]  /*2cc0*/  FFMA.FTZ R39, R39, R38, R80 ;  /* 0x0000002627277223 */ /* 0x000fe20000010050 */
[----:B------:R-:W-:Y:S02]  /*2cd0*/  HADD2.F32 R38, -RZ, R51.H1_H1 ;  /* 0x30000033ff267230 */ /* 0x000fe40000004100 */
[----:B------:R-:W-:Y:S01]  /*2ce0*/  FMUL.FTZ R37, R82, R37 ;  /* 0x0000002552257220 */ /* 0x000fe20000410000 */
[----:B------:R-:W-:-:S05]  /*2cf0*/  HADD2.F32 R80, -RZ, R31.H1_H1 ;  /* 0x3000001fff507230 */ /* 0x000fca0000004100 */
[----:B------:R-:W-:Y:S01]  /*2d00*/  FFMA.FTZ R90, R37, R38, R80 ;  /* 0x00000026255a7223 */ /* 0x000fe20000010050 */
[----:B------:R-:W-:Y:S01]  /*2d10*/  FADD.FTZ R37, R54, -R0 ;  /* 0x8000000036257221 */ /* 0x000fe20000010000 */
[----:B------:R-:W0:Y:S01]  /*2d20*/  LDC.64 R80, c[0x0][0x428] ;  /* 0x00010a00ff507b82 */ /* 0x000e220000000a00 */
[----:B------:R-:W-:Y:S02]  /*2d30*/  HADD2.F32 R38, -RZ, R48.H1_H1 ;  /* 0x30000030ff267230 */ /* 0x000fe40000004100 */
[----:B------:R-:W-:Y:S01]  /*2d40*/  FMUL.FTZ R37, R82, R37 ;  /* 0x0000002552257220 */ /* 0x000fe20000410000 */
[----:B------:R-:W-:-:S03]  /*2d50*/  F2FP.F16.F32.PACK_AB R39, R90, R39 ;  /* 0x000000275a27723e */ /* 0x000fc600000000ff */
[----:B------:R-:W-:Y:S01]  /*2d60*/  FFMA.FTZ R83, R37, R38, R84 ;  /* 0x0000002625537223 */ /* 0x000fe20000010054 */
[----:B------:R-:W-:Y:S02]  /*2d70*/  F2FP.F16.F32.PACK_AB R38, R87, R88 ;  /* 0x000000585726723e */ /* 0x000fe400000000ff */
[----:B------:R-:W-:Y:S02]  /*2d80*/  F2FP.F16.F32.PACK_AB R37, R86, R85 ;  /* 0x000000555625723e */ /* 0x000fe400000000ff */
[----:B------:R-:W-:Y:S01]  /*2d90*/  F2FP.F16.F32.PACK_AB R36, R83, R36 ;  /* 0x000000245324723e */ /* 0x000fe200000000ff */
[C---:B0-----:R-:W-:Y:S01]  /*2da0*/  IMAD.WIDE.U32 R80, R43.reuse, 0x10, R80 ;  /* 0x000000102b507825 */ /* 0x041fe200078e0050 */
[----:B------:R-:W-:-:S04]  /*2db0*/  IADD3 R43, PT, PT, R43, 0x100, RZ ;  /* 0x000001002b2b7810 */ /* 0x000fc80007ffe0ff */
[----:B------:R1:W-:Y:S03]  /*2dc0*/  STG.E.128 desc[UR6][R80.64], R36 ;  /* 0x0000002450007986 */ /* 0x0003e6000c101d06 */
.L_x_2736:
[----:B------:R-:W-:Y:S05]  /*2dd0*/  BSYNC.RECONVERGENT B0 ;  /* 0x0000000000007941 */ /* 0x000fea0003800200 */
.L_x_2735:
[----:B------:R-:W-:Y:S04]  /*2de0*/  BSSY.RECONVERGENT B0, `(.L_x_2737) ;  /* 0x0000032000007945 */ /* 0x000fe80003800200 */
[----:B------:R-:W-:Y:S05]  /*2df0*/  @!P3 BRA `(.L_x_2738) ;  /* 0x0000000000c0b947 */ /* 0x000fea0003800000 */
[--C-:B01----:R-:W-:Y:S01]  /*2e00*/  FADD.FTZ R37, R57, -R0.reuse ;  /* 0x8000000039257221 */ /* 0x103fe20000010000 */
        /* <DEDUP_REMOVED lines=47> */
.L_x_2738:
[----:B------:R-:W-:Y:S05]  /*3100*/  BSYNC.RECONVERGENT B0 ;  /* 0x0000000000007941 */ /* 0x000fea0003800200 */
.L_x_2737:
[----:B------:R-:W-:Y:S04]  /*3110*/  BSSY.RECONVERGENT B0, `(.L_x_2739) ;  /* 0x0000032000007945 */ /* 0x000fe80003800200 */
[----:B------:R-:W-:Y:S05]  /*3120*/  @!P4 BRA `(.L_x_2740) ;  /* 0x0000000000c0c947 */ /* 0x000fea0003800000 */
[--C-:B012---:R-:W-:Y:S01]  /*3130*/  FADD.FTZ R37, R65, -R0.reuse ;  /* 0x8000000041257221 */ /* 0x107fe20000010000 */
        /* <DEDUP_REMOVED lines=47> */
.L_x_2740:
[----:B------:R-:W-:Y:S05]  /*3430*/  BSYNC.RECONVERGENT B0 ;  /* 0x0000000000007941 */ /* 0x000fea0003800200 */
.L_x_2739:
[----:B------:R-:W-:Y:S04]  /*3440*/  BSSY.RECONVERGENT B0, `(.L_x_2741) ;  /* 0x0000031000007945 */ /* 0x000fe80003800200 */
[----:B------:R-:W-:Y:S05]  /*3450*/  @!P5 BRA `(.L_x_2742) ;  /* 0x0000000000bcd947 */ /* 0x000fea0003800000 */
[--C-:B0123--:R-:W-:Y:S01]  /*3460*/  FADD.FTZ R37, R75, -R0.reuse ;  /* 0x800000004b257221 */ /* 0x10ffe20000010000 */
        /* <DEDUP_REMOVED lines=10> */
[----:B------:R-:W-:Y:S02]  /*3510*/  HADD2.F32 R38, -RZ, R5.H1_H1 ;  /* 0x30000005ff267230 */ /* 0x000fe40000004100 */
[----:B------:R-:W-:Y:S01]  /*3520*/  FMUL.FTZ R37, R82, R37 ;  /* 0x0000002552257220 */ /* 0x000fe20000410000 */
[----:B------:R-:W-:Y:S01]  /*3530*/  FFMA.FTZ R84, R39, R80, R84 ;  /* 0x0000005027547223 */ /* 0x000fe20000010054 */
        /* <DEDUP_REMOVED lines=15> */
[----:B------:R-:W-:-:S05]  /*3630*/  HADD2.F32 R38, -RZ, R7.H0_H0 ;  /* 0x20000007ff267230 */ /* 0x000fca0000004100 */
[----:B------:R-:W-:Y:S01]  /*3640*/  FFMA.FTZ R88, R39, R36, R38 ;  /* 0x0000002427587223 */ /* 0x000fe20000010026 */
[----:B------:R-:W-:Y:S01]  /*3650*/  FADD.FTZ R39, R72, -R0 ;  /* 0x8000000048277221 */ /* 0x000fe20000010000 */
[----:B------:R-:W0:Y:S01]  /*3660*/  LDC.64 R36, c[0x0][0x428] ;  /* 0x00010a00ff247b82 */ /* 0x000e220000000a00 */
[----:B------:R-:W-:Y:S02]  /*3670*/  HADD2.F32 R38, -RZ, R11.H1_H1 ;  /* 0x3000000bff267230 */ /* 0x000fe40000004100 */
[----:B------:R-:W-:-:S04]  /*3680*/  FMUL.FTZ R39, R82, R39 ;  /* 0x0000002752277220 */ /* 0x000fc80000410000 */
[----:B------:R-:W-:Y:S01]  /*3690*/  FFMA.FTZ R89, R39, R38, R80 ;  /* 0x0000002627597223 */ /* 0x000fe20000010050 */
[----:B------:R-:W-:Y:S01]  /*36a0*/  FADD.FTZ R39, R78, -R0 ;  /* 0x800000004e277221 */ /* 0x000fe20000010000 */
[----:B------:R-:W-:Y:S02]  /*36b0*/  HADD2.F32 R0, -RZ, R8.H1_H1 ;  /* 0x30000008ff007230 */ /* 0x000fe40000004100 */
[----:B------:R-:W-:Y:S02]  /*36c0*/  HADD2.F32 R38, -RZ, R4.H1_H1 ;  /* 0x30000004ff267230 */ /* 0x000fe40000004100 */
[----:B------:R-:W-:-:S04]  /*36d0*/  FMUL.FTZ R39, R82, R39 ;  /* 0x0000002752277220 */ /* 0x000fc80000410000 */
[----:B------:R-:W-:Y:S01]  /*36e0*/  FFMA.FTZ R0, R39, R0, R38 ;  /* 0x0000000027007223 */ /* 0x000fe20000010026 */
[----:B------:R-:W-:Y:S02]  /*36f0*/  F2FP.F16.F32.PACK_AB R39, R89, R88 ;  /* 0x000000585927723e */ /* 0x000fe400000000ff */
[----:B------:R-:W-:Y:S01]  /*3700*/  F2FP.F16.F32.PACK_AB R38, R87, R86 ;  /* 0x000000565726723e */ /* 0x000fe200000000ff */
[----:B0-----:R-:W-:Y:S01]  /*3710*/  IMAD.WIDE.U32 R80, R43, 0x10, R36 ;  /* 0x000000102b507825 */ /* 0x001fe200078e0024 */
[----:B------:R-:W-:Y:S02]  /*3720*/  F2FP.F16.F32.PACK_AB R37, R85, R84 ;  /* 0x000000545525723e */ /* 0x000fe400000000ff */
[----:B------:R-:W-:-:S05]  /*3730*/  F2FP.F16.F32.PACK_AB R36, R0, R83 ;  /* 0x000000530024723e */ /* 0x000fca00000000ff */
[----:B------:R4:W-:Y:S02]  /*3740*/  STG.E.128 desc[UR6][R80.64], R36 ;  /* 0x0000002450007986 */ /* 0x0009e4000c101d06 */
.L_x_2742:
[----:B------:R-:W-:Y:S05]  /*3750*/  BSYNC.RECONVERGENT B0 ;  /* 0x0000000000007941 */ /* 0x000fea0003800200 */
.L_x_2741:
[----:B01234-:R-:W0:Y:S01]  /*3760*/  LDC.64 R36, c[0x0][0x380] ;  /* 0x0000e000ff247b82 */ /* 0x01fe220000000a00 */
[----:B------:R-:W-:Y:S01]  /*3770*/  UPLOP3.LUT UP1, UPT, UPT, UPT, UP1, 0x40, 0x4 ;  /* 0x000000000004789c */ /* 0x000fe20003f2e810 */
[----:B0-----:R-:W-:-:S04]  /*3780*/  IADD3 R41, PT, PT, R41, R36, RZ ;  /* 0x0000002429297210 */ /* 0x001fc80007ffe0ff */
[----:B------:R-:W-:-:S13]  /*3790*/  ISETP.GE.AND P2, PT, R41, R37, PT ;  /* 0x000000252900720c */ /* 0x000fda0003f46270 */
[----:B------:R-:W-:Y:S05]  /*37a0*/  @!P2 BRA `(.L_x_2743) ;  /* 0xffffffcc00c8a947 */ /* 0x000fea000383ffff */
[----:B------:R-:W-:Y:S05]  /*37b0*/  EXIT ;  /* 0x000000000000794d */ /* 0x000fea0003800000 */
.L_x_2744:
        /* <DEDUP_REMOVED lines=12> */
.L_x_27476:


//--------------------- .text._ZN10layer_norm13ln_fwd_kernelINS_13Kernel_traitsI6__halfS2_S2_S2_fjLj8192ELj1ELj1ELj8ELj16ENS_18Kernel_traits_baseILj8192ES2_S2_S2_S2_fjLj256EEEEELb0ELb0ELb0ELb1EEEvNS_9FwdParamsE --------------------------
	.section	.text._ZN10layer_norm13ln_fwd_kernelINS_13Kernel_traitsI6__halfS2_S2_S2_fjLj8192ELj1ELj1ELj8ELj16ENS_18Kernel_traits_baseILj8192ES2_S2_S2_S2_fjLj256EEEEELb0ELb0ELb0ELb1EEEvNS_9FwdParamsE,"ax",@progbits
	.align	128
        .global         _ZN10layer_norm13ln_fwd_kernelINS_13Kernel_traitsI6__halfS2_S2_S2_fjLj8192ELj1ELj1ELj8ELj16ENS_18Kernel_traits_baseILj8192ES2_S2_S2_S2_fjLj256EEEEELb0ELb0ELb0ELb1EEEvNS_9FwdParamsE
        .type           _ZN10layer_norm13ln_fwd_kernelINS_13Kernel_traitsI6__halfS2_S2_S2_fjLj8192ELj1ELj1ELj8ELj16ENS_18Kernel_traits_baseILj8192ES2_S2_S2_S2_fjLj256EEEEELb0ELb0ELb0ELb1EEEvNS_9FwdParamsE,@function
        .size           _ZN10layer_norm13ln_fwd_kernelINS_13Kernel_traitsI6__halfS2_S2_S2_fjLj8192ELj1ELj1ELj8ELj16ENS_18Kernel_traits_baseILj8192ES2_S2_S2_S2_fjLj256EEEEELb0ELb0ELb0ELb1EEEvNS_9FwdParamsE,(.L_x_27477 - _ZN10layer_norm13ln_fwd_kernelINS_13Kernel_traitsI6__halfS2_S2_S2_fjLj8192ELj1ELj1ELj8ELj16ENS_18Kernel_traits_baseILj8192ES2_S2_S2_S2_fjLj256EEEEELb0ELb0ELb0ELb1EEEvNS_9FwdParamsE)
        .other          _ZN10layer_norm13ln_fwd_kernelINS_13Kernel_traitsI6__halfS2_S2_S2_fjLj8192ELj1ELj1ELj8ELj16ENS_18Kernel_traits_baseILj8192ES2_S2_S2_S2_fjLj256EEEEELb0ELb0ELb0ELb1EEEvNS_9FwdParamsE,@"STO_CUDA_ENTRY STV_DEFAULT"
_ZN10layer_norm13ln_fwd_kernelINS_13Kernel_traitsI6__halfS2_S2_S2_fjLj8192ELj1ELj1ELj8ELj16ENS_18Kernel_traits_baseILj8192ES2_S2_S2_S2_fjLj256EEEEELb0ELb0ELb0ELb1EEEvNS_9FwdParamsE:
.text._ZN10layer_norm13ln_fwd_kernelINS_13Kernel_traitsI6__halfS2_S2_S2_fjLj8192ELj1ELj1ELj8ELj16ENS_18Kernel_traits_baseILj8192ES2_S2_S2_S2_fjLj256EEEEELb0ELb0ELb0ELb1EEEvNS_9FwdParamsE:
        /* <DEDUP_REMOVED lines=8> */
[----:B--2---:R-:W-:-:S03]  /*0080*/  ISETP.NE.U32.AND P0, PT, RZ, UR4, PT ;  /* 0x00000004ff007c0c */ /* 0x004fc6000bf05070 */
[----:B------:R-:W2:Y:S04]  /*0090*/  LDG.E.128 R40, desc[UR6][R2.64+0x2000] ;  /* 0x0020000602287981 */ /* 0x000ea8000c1e1d00 */
[----:B------:R-:W5:Y:S01]  /*00a0*/  LDG.E.128 R28, desc[UR6][R2.64+0x3000] ;  /* 0x00300006021c7981 */ /* 0x000f62000c1e1d00 */
[----:B------:R-:W-:Y:S01]  /*00b0*/  ISETP.NE.AND.EX P0, PT, RZ, UR5, PT, P0 ;  /* 0x00000005ff007c0c */ /* 0x000fe2000bf05300 */
[----:B------:R-:W0:Y:S01]  /*00c0*/  S2UR UR4, SR_CTAID.X ;  /* 0x00000000000479c3 */ /* 0x000e220000002500 */
[----:B------:R-:W1:Y:S11]  /*00d0*/  LDCU UR5, c[0x0][0x384] ;  /* 0x00007080ff0577ac */ /* 0x000e760008000800 */
[----:B------:R-:W1:Y:S01]  /*00e0*/  @P0 LDC.64 R20, c[0x0][0x438] ;  /* 0x00010e00ff140b82 */ /* 0x000e620000000a00 */
[----:B0-----:R-:W-:Y:S01]  /*00f0*/  MOV R48, UR4 ;  /* 0x0000000400307c02 */ /* 0x001fe20008000f00 */
[----:B-1----:R-:W-:-:S05]  /*0100*/  @P0 IMAD.WIDE.U32 R20, R56, 0x10, R20 ;  /* 0x0000001038140825 */ /* 0x002fca00078e0014 */
[----:B------:R-:W5:Y:S04]  /*0110*/  @P0 LDG.E.128 R16, desc[UR6][R20.64] ;  /* 0x0000000614100981 */ /* 0x000f68000c1e1d00 */
[----:B------:R-:W5:Y:S04]  /*0120*/  @P0 LDG.E.128 R12, desc[UR6][R20.64+0x1000] ;  /* 0x00100006140c0981 */ /* 0x000f68000c1e1d00 */
[----:B------:R-:W5:Y:S04]  /*0130*/  @P0 LDG.E.128 R8, desc[UR6][R20.64+0x2000] ;  /* 0x0020000614080981 */ /* 0x000f68000c1e1d00 */
[----:B------:R0:W5:Y:S01]  /*0140*/  @P0 LDG.E.128 R4, desc[UR6][R20.64+0x3000] ;  /* 0x0030000614040981 */ /* 0x000162000c1e1d00 */
[----:B------:R-:W-:Y:S01]  /*0150*/  ISETP.GE.AND P1, PT, R48, UR5, PT ;  /* 0x0000000530007c0c */ /* 0x000fe2000bf26270 */
[----:B------:R-:W1:Y:S01]  /*0160*/  LDCU.64 UR4, c[0x0][0x3a0] ;  /* 0x00007400ff0477ac */ /* 0x000e620008000a00 */
[----:B0-----:R-:W0:Y:S01]  /*0170*/  LDC.64 R20, c[0x0][0x3e0] ;  /* 0x0000f800ff147b82 */ /* 0x001e220000000a00 */
[----:B---3--:R-:W-:-:S02]  /*0180*/  @P0 MOV R50, R45 ;  /* 0x0000002d00320202 */ /* 0x008fc40000000f00 */
[----:B------:R-:W-:Y:S02]  /*0190*/  @P0 MOV R49, R46 ;  /* 0x0000002e00310202 */ /* 0x000fe40000000f00 */
[----:B------:R-:W-:Y:S02]  /*01a0*/  @P0 MOV R51, R44 ;  /* 0x0000002c00330202 */ /* 0x000fe40000000f00 */
[----:B------:R-:W-:Y:S02]  /*01b0*/  @!P0 MOV R50, R45 ;  /* 0x0000002d00328202 */ /* 0x000fe40000000f00 */
[----:B------:R-:W-:Y:S02]  /*01c0*/  @!P0 MOV R49, R46 ;  /* 0x0000002e00318202 */ /* 0x000fe40000000f00 */
[----:B----4-:R-:W-:Y:S02]  /*01d0*/  @P0 MOV R55, R24 ;  /* 0x0000001800370202 */ /* 0x010fe40000000f00 */
[----:B------:R-:W-:-:S02]  /*01e0*/  @P0 MOV R54, R25 ;  /* 0x0000001900360202 */ /* 0x000fc40000000f00 */
[----:B------:R-:W-:Y:S02]  /*01f0*/  @P0 MOV R53, R26 ;  /* 0x0000001a00350202 */ /* 0x000fe40000000f00 */
[----:B------:R-:W-:Y:S02]  /*0200*/  @P0 MOV R52, R27 ;  /* 0x0000001b00340202 */ /* 0x000fe40000000f00 */
[----:B------:R-:W-:Y:S02]  /*0210*/  @!P0 MOV R51, R44 ;  /* 0x0000002c00338202 */ /* 0x000fe40000000f00 */
[----:B--2---:R-:W-:Y:S02]  /*0220*/  @P0 MOV R46, R40 ;  /* 0x00000028002e0202 */ /* 0x004fe40000000f00 */
[----:B------:R-:W-:Y:S02]  /*0230*/  @P0 MOV R45, R41 ;  /* 0x00000029002d0202 */ /* 0x000fe40000000f00 */
[----:B------:R-:W-:-:S02]  /*0240*/  @!P0 MOV R55, R24 ;  /* 0x0000001800378202 */ /* 0x000fc40000000f00 */
[----:B------:R-:W-:Y:S02]  /*0250*/  @!P0 MOV R54, R25 ;  /* 0x0000001900368202 */ /* 0x000fe40000000f00 */
[----:B------:R-:W-:Y:S02]  /*0260*/  @!P0 MOV R53, R26 ;  /* 0x0000001a00358202 */ /* 0x000fe40000000f00 */
[----:B------:R-:W-:Y:S02]  /*0270*/  @!P0 MOV R52, R27 ;  /* 0x0000001b00348202 */ /* 0x000fe40000000f00 */
[----:B------:R-:W-:Y:S02]  /*0280*/  @!P0 MOV R46, R40 ;  /* 0x00000028002e8202 */ /* 0x000fe40000000f00 */
[----:B------:R-:W-:Y:S02]  /*0290*/  @!P0 MOV R45, R41 ;  /* 0x00000029002d8202 */ /* 0x000fe40000000f00 */
[----:B------:R-:W-:Y:S01]  /*02a0*/  @P0 MOV R44, R42 ;  /* 0x0000002a002c0202 */ /* 0x000fe20000000f00 */
[----:B01----:R-:W-:Y:S06]  /*02b0*/  @P1 EXIT ;  /* 0x000000000000194d */ /* 0x003fec0003800000 */
[C---:B------:R-:W-:Y:S02]  /*02c0*/  LOP3.LUT P1, RZ, R20.reuse, UR4, RZ, 0xfc, !PT ;  /* 0x0000000414ff7c12 */ /* 0x040fe4000f82fcff */
[----:B-----5:R-:W-:Y:S02]  /*02d0*/  @!P0 CS2R R18, SRZ ;  /* 0x0000000000128805 */ /* 0x020fe4000001ff00 */
[----:B------:R-:W-:Y:S02]  /*02e0*/  ISETP.NE.U32.AND P2, PT, R20, RZ, PT ;  /* 0x000000ff1400720c */ /* 0x000fe40003f45070 */
[----:B------:R-:W-:Y:S02]  /*02f0*/  @!P0 CS2R R16, SRZ ;  /* 0x0000000000108805 */ /* 0x000fe4000001ff00 */
[----:B------:R-:W-:Y:S02]  /*0300*/  @!P0 MOV R44, R42 ;  /* 0x0000002a002c8202 */ /* 0x000fe40000000f00 */
[----:B------:R-:W-:-:S02]  /*0310*/  @!P0 CS2R R14, SRZ ;  /* 0x00000000000e8805 */ /* 0x000fc4000001ff00 */
[----:B------:R-:W-:Y:S02]  /*0320*/  @P0 MOV R42, R28 ;  /* 0x0000001c002a0202 */ /* 0x000fe40000000f00 */
[----:B------:R-:W-:Y:S02]  /*0330*/  @!P0 CS2R R12, SRZ ;  /* 0x00000000000c8805 */ /* 0x000fe4000001ff00 */
[----:B------:R-:W-:Y:S02]  /*0340*/  @P0 MOV R41, R29 ;  /* 0x0000001d00290202 */ /* 0x000fe40000000f00 */
[----:B------:R-:W-:Y:S02]  /*0350*/  @!P0 CS2R R10, SRZ ;  /* 0x00000000000a8805 */ /* 0x000fe4000001ff00 */
[----:B------:R-:W-:Y:S02]  /*0360*/  @P0 MOV R40, R30 ;  /* 0x0000001e00280202 */ /* 0x000fe40000000f00 */
[----:B------:R-:W-:-:S02]  /*0370*/  @!P0 CS2R R8, SRZ ;  /* 0x0000000000088805 */ /* 0x000fc4000001ff00 */
[----:B------:R-:W-:Y:S02]  /*0380*/  @P0 MOV R3, R31 ;  /* 0x0000001f00030202 */ /* 0x000fe40000000f00 */
[----:B------:R-:W-:Y:S02]  /*0390*/  @!P0 CS2R R6, SRZ ;  /* 0x0000000000068805 */ /* 0x000fe4000001ff00 */
[----:B------:R-:W-:Y:S02]  /*03a0*/  @!P0 MOV R42, R28 ;  /* 0x0000001c002a8202 */ /* 0x000fe40000000f00 */
[----:B------:R-:W-:Y:S02]  /*03b0*/  @!P0 CS2R R4, SRZ ;  /* 0x0000000000048805 */ /* 0x000fe4000001ff00 */
[----:B------:R-:W-:Y:S01]  /*03c0*/  @!P0 MOV R41, R29 ;  /* 0x0000001d00298202 */ /* 0x000fe20000000f00 */
[----:B------:R-:W-:Y:S01]  /*03d0*/  UPLOP3.LUT UP2, UPT, UPT, UPT, UPT, 0x40, 0x4 ;  /* 0x000000000004789c */ /* 0x000fe20003f4e870 */
[----:B------:R-:W-:Y:S01]  /*03e0*/  @!P0 MOV R40, R30 ;  /* 0x0000001e00288202 */ /* 0x000fe20000000f00 */
[----:B------:R-:W0:Y:S01]  /*03f0*/  LDCU UR8, c[0x0][0x388] ;  /* 0x00007100ff0877ac */ /* 0x000e220008000800 */
[----:B------:R-:W-:-:S02]  /*0400*/  @!P0 MOV R3, R31 ;  /* 0x0000001f00038202 */ /* 0x000fc40000000f00 */
[C---:B------:R-:W-:Y:S01]  /*0410*/  LOP3.LUT P1, RZ, R21.reuse, UR5, RZ, 0xfc, P1 ;  /* 0x0000000515ff7c12 */ /* 0x040fe2000882fcff */
[----:B------:R-:W1:Y:S01]  /*0420*/  LDCU.U8 UR9, c[0x0][0x410] ;  /* 0x00008200ff0977ac */ /* 0x000e620008000000 */
[----:B------:R-:W-:Y:S02]  /*0430*/  ISETP.NE.AND.EX P2, PT, R21, RZ, PT, P2 ;  /* 0x000000ff1500720c */ /* 0x000fe40003f45320 */
[----:B------:R-:W-:Y:S01]  /*0440*/  LOP3.LUT R2, R56, 0x1f, RZ, 0xc0, !PT ;  /* 0x0000001f38027812 */ /* 0x000fe200078ec0ff */
[----:B------:R-:W2:Y:S01]  /*0450*/  LDCU UR10, c[0x0][0x400] ;  /* 0x00008000ff0a77ac */ /* 0x000ea20008000800 */
[----:B------:R-:W3:Y:S01]  /*0460*/  LDCU.64 UR14, c[0x0][0x3e0] ;  /* 0x00007c00ff0e77ac */ /* 0x000ee20008000a00 */
[----:B------:R-:W4:Y:S08]  /*0470*/  LDCU.64 UR12, c[0x0][0x3a0] ;  /* 0x00007400ff0c77ac */ /* 0x000f300008000a00 */
.L_x_2759:
[----:B-1----:R-:W1:Y:S01]  /*0480*/  @P2 LDC.64 R32, c[0x0][0x3e0] ;  /* 0x0000f800ff202b82 */ /* 0x002e620000000a00 */
[----:B0-----:R-:W-:Y:S01]  /*0490*/  IMAD R0, R48, UR8, RZ ;  /* 0x0000000830007c24 */ /* 0x001fe2000f8e02ff */
[----:B------:R-:W-:-:S04]  /*04a0*/  LOP3.LUT R27, R56, 0xe0, RZ, 0xc0, !PT ;  /* 0x000000e0381b7812 */ /* 0x000fc800078ec0ff */
[----:B------:R-:W-:Y:S02]  /*04b0*/  SHF.R.S32.HI R25, RZ, 0x1f, R0 ;  /* 0x0000001fff197819 */ /* 0x000fe40000011400 */
[----:B------:R-:W0:Y:S02]  /*04c0*/  LDC.64 R28, c[0x0][0x390] ;  /* 0x0000e400ff1c7b82 */ /* 0x000e240000000a00 */
[----:B------:R-:W-:Y:S02]  /*04d0*/  LEA.HI R25, R25, R0, RZ, 0x3 ;  /* 0x0000000019197211 */ /* 0x000fe400078f18ff */
[----:B------:R-:W-:-:S04]  /*04e0*/  LOP3.LUT R0, R27, 0x1f, R56, 0xf8, !PT ;  /* 0x0000001f1b007812 */ /* 0x000fc800078ef838 */
[----:B------:R-:W-:Y:S01]  /*04f0*/  LEA.HI.SX32 R31, R25, R0, 0x1d ;  /* 0x00000000191f7211 */ /* 0x000fe200078feaff */
[----:B-1----:R-:W-:-:S06]  /*0500*/  @P2 IMAD.WIDE R32, R48, 0x2, R32 ;  /* 0x0000000230202825 */ /* 0x002fcc00078e0220 */
[----:B------:R-:W2:Y:S01]  /*0510*/  @P2 LDG.E.U16 R32, desc[UR6][R32.64] ;  /* 0x0000000620202981 */ /* 0x000ea2000c1e1500 */
[----:B0-----:R-:W-:-:S06]  /*0520*/  IMAD.WIDE.U32 R24, R31, 0x10, R28 ;  /* 0x000000101f187825 */ /* 0x001fcc00078e001c */
[----:B------:R-:W5:Y:S01]  /*0530*/  LDG.E.128 R24, desc[UR6][R24.64] ;  /* 0x0000000618187981 */ /* 0x000f62000c1e1d00 */
[----:B----4-:R-:W-:Y:S01]  /*0540*/  UISETP.NE.U32.AND UP0, UPT, UR12, URZ, UPT ;  /* 0x000000ff0c00728c */ /* 0x010fe2000bf05070 */
[----:B------:R-:W-:-:S03]  /*0550*/  HFMA2 R0, -RZ, RZ, 1.875, 0 ;  /* 0x3f800000ff007431 */ /* 0x000fc600000001ff */
[----:B------:R-:W-:Y:S01]  /*0560*/  UISETP.NE.AND.EX UP0, UPT, UR13, URZ, UPT, UP0 ;  /* 0x000000ff0d00728c */ /* 0x000fe2000bf05300 */
[----:B--2---:R-:W-:-:S08]  /*0570*/  @P2 HADD2.F32 R0, -RZ, R32.H0_H0 ;  /* 0x20000020ff002230 */ /* 0x004fd00000004100 */
        /* <DEDUP_REMOVED lines=16> */
[----:B------:R-:W-:-:S02]  /*0680*/  HADD2.F32 R32, -RZ, R23.H1_H1 ;  /* 0x30000017ff207230 */ /* 0x000fc40000004100 */
[-C--:B------:R-:W-:Y:S01]  /*0690*/  FFMA.FTZ R61, R61, R0.reuse, R24 ;  /* 0x000000003d3d7223 */ /* 0x080fe20000010018 */
[--C-:B------:R-:W-:Y:S02]  /*06a0*/  HADD2.F32 R20, -RZ, R21.reuse.H0_H0 ;  /* 0x20000015ff147230 */ /* 0x100fe40000004100 */
[-C--:B------:R-:W-:Y:S01]  /*06b0*/  FFMA.FTZ R57, R57, R0.reuse, R26 ;  /* 0x0000000039397223 */ /* 0x080fe2000001001a */
[----:B------:R-:W-:Y:S02]  /*06c0*/  HADD2.F32 R34, -RZ, R21.H1_H1 ;  /* 0x30000015ff227230 */ /* 0x000fe40000004100 */
[-C--:B------:R-:W-:Y:S01]  /*06d0*/  FFMA.FTZ R39, R27, R0.reuse, R32 ;  /* 0x000000001b277223 */ /* 0x080fe20000010020 */
[----:B------:R-:W-:Y:S02]  /*06e0*/  HADD2.F32 R22, -RZ, R22.H1_H1 ;  /* 0x30000016ff167230 */ /* 0x000fe40000004100 */
[----:B------:R-:W-:Y:S01]  /*06f0*/  FFMA.FTZ R59, R59, R0, R20 ;  /* 0x000000003b3b7223 */ /* 0x000fe20000010014 */
[----:B------:R-:W-:-:S02]  /*0700*/  HADD2.F32 R30, -RZ, R23.H0_H0 ;  /* 0x20000017ff1e7230 */ /* 0x000fc40000004100 */
[----:B------:R-:W-:Y:S01]  /*0710*/  FFMA.FTZ R34, R25, R0, R34 ;  /* 0x0000000019227223 */ /* 0x000fe20000010022 */
[----:B------:R-:W-:Y:S01]  /*0720*/  F2FP.F16.F32.PACK_AB R20, R61, R38 ;  /* 0x000000263d14723e */ /* 0x000fe200000000ff */
[-C--:B------:R-:W-:Y:S01]  /*0730*/  FFMA.FTZ R32, R35, R0.reuse, R22 ;  /* 0x0000000023207223 */ /* 0x080fe20000010016 */
[----:B------:R-:W-:Y:S02]  /*0740*/  FFMA.FTZ R30, R37, R0, R30 ;  /* 0x00000000251e7223 */ /* 0x000fe4000001001e */
[----:B------:R-:W-:Y:S02]  /*0750*/  F2FP.F16.F32.PACK_AB R21, R34, R59 ;  /* 0x0000003b2215723e */ /* 0x000fe400000000ff */
[----:B------:R-:W-:Y:S02]  /*0760*/  F2FP.F16.F32.PACK_AB R22, R32, R57 ;  /* 0x000000392016723e */ /* 0x000fe400000000ff */
[----:B------:R-:W-:Y:S01]  /*0770*/  F2FP.F16.F32.PACK_AB R23, R39, R30 ;  /* 0x0000001e2717723e */ /* 0x000fe200000000ff */
[----:B------:R-:W-:Y:S06]  /*0780*/  BRA `(.L_x_2746) ;  /* 0x0000000000a47947 */ /* 0x000fec0003800000 */
.L_x_2745:
[----:B------:R-:W0:Y:S02]  /*0790*/  LDC.64 R32, c[0x0][0x3e0] ;  /* 0x0000f800ff207b82 */ /* 0x000e240000000a00 */
[----:B0-----:R-:W-:-:S04]  /*07a0*/  ISETP.NE.U32.AND P2, PT, R32, RZ, PT ;  /* 0x000000ff2000720c */ /* 0x001fc80003f45070 */
[----:B------:R-:W-:-:S13]  /*07b0*/  ISETP.NE.AND.EX P2, PT, R33, RZ, PT, P2 ;  /* 0x000000ff2100720c */ /* 0x000fda0003f45320 */
        /* <DEDUP_REMOVED lines=14> */
[----:B------:R-:W-:Y:S01]  /*08a0*/  FMUL.FTZ R57, R57, R0 ;  /* 0x0000000039397220 */ /* 0x000fe20000410000 */
[----:B------:R-:W-:Y:S01]  /*08b0*/  F2FP.F16.F32.PACK_AB R20, R61, R38 ;  /* 0x000000263d14723e */ /* 0x000fe200000000ff */
[-C--:B------:R-:W-:Y:S01]  /*08c0*/  FMUL.FTZ R32, R23, R0.reuse ;  /* 0x0000000017207220 */ /* 0x080fe20000410000 */
[----:B------:R-:W-:Y:S01]  /*08d0*/  F2FP.F16.F32.PACK_AB R21, R34, R59 ;  /* 0x0000003b2215723e */ /* 0x000fe200000000ff */
[----:B------:R-:W-:-:S03]  /*08e0*/  FMUL.FTZ R39, R27, R0 ;  /* 0x000000001b277220 */ /* 0x000fc60000410000 */
[----:B------:R-:W-:Y:S02]  /*08f0*/  F2FP.F16.F32.PACK_AB R22, R32, R57 ;  /* 0x000000392016723e */ /* 0x000fe400000000ff */
[----:B------:R-:W-:Y:S01]  /*0900*/  F2FP.F16.F32.PACK_AB R23, R39, R30 ;  /* 0x0000001e2717723e */ /* 0x000fe200000000ff */
[----:B------:R-:W-:Y:S06]  /*0910*/  BRA `(.L_x_2746) ;  /* 0x0000000000407947 */ /* 0x000fec0003800000 */
.L_x_2747:
        /* <DEDUP_REMOVED lines=14> */
[----:B------:R-:W-:-:S02]  /*0a00*/  FMUL.FTZ R32, R35, R0 ;  /* 0x0000000023207220 */ /* 0x000fc40000410000 */
[----:B------:R-:W-:-:S07]  /*0a10*/  FMUL.FTZ R39, R27, R0 ;  /* 0x000000001b277220 */ /* 0x000fce0000410000 */
.L_x_2746:
        /* <DEDUP_REMOVED lines=10> */
[--C-:B-----5:R-:W-:Y:S02]  /*0ac0*/  HADD2.F32 R69, -RZ, R24.reuse.H0_H0 ;  /* 0x20000018ff457230 */ /* 0x120fe40000004100 */
[----:B------:R-:W-:Y:S02]  /*0ad0*/  HADD2.F32 R35, -RZ, R24.H1_H1 ;  /* 0x30000018ff237230 */ /* 0x000fe40000004100 */
[----:B------:R-:W-:Y:S02]  /*0ae0*/  HADD2.F32 R67, -RZ, R25.H0_H0 ;  /* 0x20000019ff437230 */ /* 0x000fe40000004100 */
[--C-:B------:R-:W-:Y:S02]  /*0af0*/  HADD2.F32 R37, -RZ, R26.reuse.H0_H0 ;  /* 0x2000001aff257230 */ /* 0x100fe40000004100 */
[----:B------:R-:W-:Y:S02]  /*0b00*/  HADD2.F32 R65, -RZ, R26.H1_H1 ;  /* 0x3000001aff417230 */ /* 0x000fe40000004100 */
        /* <DEDUP_REMOVED lines=11> */
[----:B------:R-:W-:Y:S02]  /*0bc0*/  HADD2.F32 R22, -RZ, R22.H1_H1 ;  /* 0x30000016ff167230 */ /* 0x000fe40000004100 */
[-C--:B------:R-:W-:Y:S01]  /*0bd0*/  FFMA.FTZ R67, R67, R0.reuse, R20 ;  /* 0x0000000043437223 */ /* 0x080fe20000010014 */
[--C-:B------:R-:W-:Y:S02]  /*0be0*/  HADD2.F32 R26, -RZ, R23.reuse.H0_H0 ;  /* 0x20000017ff1a7230 */ /* 0x100fe40000004100 */
[----:B------:R-:W-:Y:S01]  /*0bf0*/  FFMA.FTZ R60, R25, R0, R60 ;  /* 0x00000000193c7223 */ /* 0x000fe2000001003c */
[----:B------:R-:W-:-:S02]  /*0c00*/  HADD2.F32 R36, -RZ, R23.H1_H1 ;  /* 0x30000017ff247230 */ /* 0x000fc40000004100 */
[-C--:B------:R-:W-:Y:S01]  /*0c10*/  FFMA.FTZ R65, R65, R0.reuse, R22 ;  /* 0x0000000041417223 */ /* 0x080fe20000010016 */
[----:B------:R-:W-:Y:S01]  /*0c20*/  F2FP.F16.F32.PACK_AB R20, R62, R69 ;  /* 0x000000453e14723e */ /* 0x000fe200000000ff */
[-C--:B------:R-:W-:Y:S01]  /*0c30*/  FFMA.FTZ R63, R63, R0.reuse, R26 ;  /* 0x000000003f3f7223 */ /* 0x080fe2000001001a */
[----:B------:R-:W-:Y:S01]  /*0c40*/  F2FP.F16.F32.PACK_AB R21, R60, R67 ;  /* 0x000000433c15723e */ /* 0x000fe200000000ff */
[----:B------:R-:W-:Y:S01]  /*0c50*/  FFMA.FTZ R36, R27, R0, R36 ;  /* 0x000000001b247223 */ /* 0x000fe20000010024 */
[----:B------:R-:W-:-:S04]  /*0c60*/  F2FP.F16.F32.PACK_AB R22, R65, R58 ;  /* 0x0000003a4116723e */ /* 0x000fc800000000ff */
[----:B------:R-:W-:Y:S01]  /*0c70*/  F2FP.F16.F32.PACK_AB R23, R36, R63 ;  /* 0x0000003f2417723e */ /* 0x000fe200000000ff */
[----:B------:R-:W-:Y:S06]  /*0c80*/  BRA `(.L_x_2749) ;  /* 0x0000000000a07947 */ /* 0x000fec0003800000 */
.L_x_2748:
[----:B---3--:R-:W-:-:S04]  /*0c90*/  UISETP.NE.U32.AND UP1, UPT, UR14, URZ, UPT ;  /* 0x000000ff0e00728c */ /* 0x008fc8000bf25070 */
[----:B------:R-:W-:-:S09]  /*0ca0*/  UISETP.NE.AND.EX UP1, UPT, UR15, URZ, UPT, UP1 ;  /* 0x000000ff0f00728c */ /* 0x000fd2000bf25310 */
[----:B------:R-:W-:Y:S05]  /*0cb0*/  BRA.U UP1, `(.L_x_2750) ;  /* 0x0000000101447547 */ /* 0x000fea000b800000 */
        /* <DEDUP_REMOVED lines=8> */
[--C-:B0-----:R-:W-:Y:S02]  /*0d40*/  HADD2.F32 R37, -RZ, R26.reuse.H0_H0 ;  /* 0x2000001aff257230 */ /* 0x101fe40000004100 */
        /* <DEDUP_REMOVED lines=8> */
.L_x_2750:
[----:B-----5:R-:W-:Y:S02]  /*0dd0*/  HADD2.F32 R67, -RZ, R25.H0_H0 ;  /* 0x20000019ff437230 */ /* 0x020fe40000004100 */
[----:B------:R-:W-:Y:S02]  /*0de0*/  HADD2.F32 R63, -RZ, R27.H0_H0 ;  /* 0x2000001bff3f7230 */ /* 0x000fe40000004100 */
[--C-:B------:R-:W-:Y:S02]  /*0df0*/  HADD2.F32 R69, -RZ, R24.reuse.H0_H0 ;  /* 0x20000018ff457230 */ /* 0x100fe40000004100 */
[-C--:B------:R-:W-:Y:S01]  /*0e00*/  FMUL.FTZ R67, R67, R0.reuse ;  /* 0x0000000043437220 */ /* 0x080fe20000410000 */
[----:B0-----:R-:W-:Y:S02]  /*0e10*/  HADD2.F32 R21, -RZ, R24.H1_H1 ;  /* 0x30000018ff157230 */ /* 0x001fe40000004100 */
        /* <DEDUP_REMOVED lines=15> */
.L_x_2749:
        /* <DEDUP_REMOVED lines=10> */
[----:B-----5:R-:W-:Y:S02]  /*0fb0*/  HADD2.F32 R71, -RZ, R25.H0_H0 ;  /* 0x20000019ff477230 */ /* 0x020fe40000004100 */
[--C-:B------:R-:W-:Y:S02]  /*0fc0*/  HADD2.F32 R73, -RZ, R26.reuse.H0_H0 ;  /* 0x2000001aff497230 */ /* 0x100fe40000004100 */
[----:B------:R-:W-:Y:S02]  /*0fd0*/  HADD2.F32 R75, -RZ, R26.H1_H1 ;  /* 0x3000001aff4b7230 */ /* 0x000fe40000004100 */
[----:B------:R-:W-:Y:S02]  /*0fe0*/  HADD2.F32 R79, -RZ, R27.H0_H0 ;  /* 0x2000001bff4f7230 */ /* 0x000fe40000004100 */
[--C-:B------:R-:W-:Y:S02]  /*0ff0*/  HADD2.F32 R77, -RZ, R24.reuse.H0_H0 ;  /* 0x20000018ff4d7230 */ /* 0x100fe40000004100 */
[----:B------:R-:W-:-:S02]  /*1000*/  HADD2.F32 R37, -RZ, R24.H1_H1 ;  /* 0x30000018ff257230 */ /* 0x000fc40000004100 */
[----:B------:R-:W-:Y:S02]  /*1010*/  HADD2.F32 R27, -RZ, R27.H1_H1 ;  /* 0x3000001bff1b7230 */ /* 0x000fe40000004100 */
[----:B------:R-:W-:Y:S02]  /*1020*/  HADD2.F32 R25, -RZ, R25.H1_H1 ;  /* 0x30000019ff197230 */ /* 0x000fe40000004100 */
[----:B--2---:R-:W-:Y:S02]  /*1030*/  HADD2.F32 R68, -RZ, R21.H0_H0 ;  /* 0x20000015ff447230 */ /* 0x004fe40000004100 */
[--C-:B------:R-:W-:Y:S02]  /*1040*/  HADD2.F32 R64, -RZ, R23.reuse.H0_H0 ;  /* 0x20000017ff407230 */ /* 0x100fe40000004100 */
        /* <DEDUP_REMOVED lines=10> */
[----:B------:R-:W-:-:S02]  /*10f0*/  HADD2.F32 R20, -RZ, R21.H1_H1 ;  /* 0x30000015ff147230 */ /* 0x000fc40000004100 */
[-C--:B------:R-:W-:Y:S01]  /*1100*/  FFMA.FTZ R70, R37, R0.reuse, R70 ;  /* 0x0000000025467223 */ /* 0x080fe20000010046 */
[----:B------:R-:W-:Y:S01]  /*1110*/  F2FP.F16.F32.PACK_AB R23, R64, R71 ;  /* 0x000000474017723e */ /* 0x000fe200000000ff */
[-C--:B------:R-:W-:Y:S01]  /*1120*/  FFMA.FTZ R66, R75, R0.reuse, R22 ;  /* 0x000000004b427223 */ /* 0x080fe20000010016 */
[----:B------:R-:W-:Y:S02]  /*1130*/  FFMA.FTZ R75, R25, R0, R20 ;  /* 0x00000000194b7223 */ /* 0x000fe40000010014 */
[----:B------:R-:W-:Y:S02]  /*1140*/  F2FP.F16.F32.PACK_AB R20, R70, R77 ;  /* 0x0000004d4614723e */ /* 0x000fe400000000ff */
[----:B------:R-:W-:Y:S02]  /*1150*/  F2FP.F16.F32.PACK_AB R22, R66, R73 ;  /* 0x000000494216723e */ /* 0x000fe400000000ff */
[----:B------:R-:W-:Y:S01]  /*1160*/  F2FP.F16.F32.PACK_AB R21, R75, R68 ;  /* 0x000000444b15723e */ /* 0x000fe200000000ff */
[----:B------:R-:W-:Y:S06]  /*1170*/  BRA `(.L_x_2752) ;  /* 0x0000000000a07947 */ /* 0x000fec0003800000 */
.L_x_2751:
[----:B---3--:R-:W-:-:S04]  /*1180*/  UISETP.NE.U32.AND UP1, UPT, UR14, URZ, UPT ;  /* 0x000000ff0e00728c */ /* 0x008fc8000bf25070 */
[----:B------:R-:W-:-:S09]  /*1190*/  UISETP.NE.AND.EX UP1, UPT, UR15, URZ, UPT, UP1 ;  /* 0x000000ff0f00728c */ /* 0x000fd2000bf25310 */
[----:B------:R-:W-:Y:S05]  /*11a0*/  BRA.U UP1, `(.L_x_2753) ;  /* 0x0000000101447547 */ /* 0x000fea000b800000 */
[----:B0----5:R-:W-:Y:S02]  /*11b0*/  HADD2.F32 R71, -RZ, R25.H0_H0 ;  /* 0x20000019ff477230 */ /* 0x021fe40000004100 */
        /* <DEDUP_REMOVED lines=16> */
.L_x_2753:
        /* <DEDUP_REMOVED lines=15> */
[----:B------:R-:W-:Y:S01]  /*13b0*/  FMUL.FTZ R66, R37, R0 ;  /* 0x0000000025427220 */ /* 0x000fe20000410000 */
[----:B------:R-:W-:Y:S01]  /*13c0*/  F2FP.F16.F32.PACK_AB R21, R75, R68 ;  /* 0x000000444b15723e */ /* 0x000fe200000000ff */
[----:B------:R-:W-:-:S03]  /*13d0*/  FMUL.FTZ R64, R27, R0 ;  /* 0x000000001b407220 */ /* 0x000fc60000410000 */
[----:B------:R-:W-:Y:S02]  /*13e0*/  F2FP.F16.F32.PACK_AB R22, R66, R73 ;  /* 0x000000494216723e */ /* 0x000fe400000000ff */
[----:B------:R-:W-:-:S07]  /*13f0*/  F2FP.F16.F32.PACK_AB R23, R64, R71 ;  /* 0x000000474017723e */ /* 0x000fce00000000ff */
.L_x_2752:
        /* <DEDUP_REMOVED lines=31> */
[----:B------:R-:W-:Y:S01]  /*15f0*/  FFMA.FTZ R81, R81, R0, R26 ;  /* 0x0000000051517223 */ /* 0x000fe2000001001a */
[----:B------:R-:W-:Y:S01]  /*1600*/  F2FP.F16.F32.PACK_AB R23, R29, R28 ;  /* 0x0000001c1d17723e */ /* 0x000fe200000000ff */
[-C--:B------:R-:W-:Y:S01]  /*1610*/  FFMA.FTZ R74, R25, R0.reuse, R74 ;  /* 0x00000000194a7223 */ /* 0x080fe2000001004a */
[----:B------:R-:W-:Y:S01]  /*1620*/  F2FP.F16.F32.PACK_AB R20, R76, R83 ;  /* 0x000000534c14723e */ /* 0x000fe200000000ff */
[----:B------:R-:W-:-:S03]  /*1630*/  FFMA.FTZ R72, R85, R0, R22 ;  /* 0x0000000055487223 */ /* 0x000fc60000010016 */
[----:B------:R-:W-:Y:S02]  /*1640*/  F2FP.F16.F32.PACK_AB R21, R74, R81 ;  /* 0x000000514a15723e */ /* 0x000fe400000000ff */
[----:B------:R-:W-:Y:S01]  /*1650*/  F2FP.F16.F32.PACK_AB R22, R72, R79 ;  /* 0x0000004f4816723e */ /* 0x000fe200000000ff */
[----:B------:R-:W-:Y:S06]  /*1660*/  BRA `(.L_x_2755) ;  /* 0x0000000000a07947 */ /* 0x000fec0003800000 */
.L_x_2754:
[----:B---3--:R-:W-:-:S04]  /*1670*/  UISETP.NE.U32.AND UP0, UPT, UR14, URZ, UPT ;  /* 0x000000ff0e00728c */ /* 0x008fc8000bf05070 */
        /* <DEDUP_REMOVED lines=12> */
[--C-:B0-----:R-:W-:Y:S02]  /*1740*/  HADD2.F32 R79, -RZ, R26.reuse.H0_H0 ;  /* 0x2000001aff4f7230 */ /* 0x101fe40000004100 */
[-C--:B------:R-:W-:Y:S01]  /*1750*/  FMUL.FTZ R76, R27, R0.reuse ;  /* 0x000000001b4c7220 */ /* 0x080fe20000410000 */
[----:B------:R-:W-:Y:S02]  /*1760*/  HADD2.F32 R85, -RZ, R26.H1_H1 ;  /* 0x3000001aff557230 */ /* 0x000fe40000004100 */
[-C--:B------:R-:W-:Y:S01]  /*1770*/  FMUL.FTZ R74, R25, R0.reuse ;  /* 0x00000000194a7220 */ /* 0x080fe20000410000 */
[----:B------:R-:W-:-:S02]  /*1780*/  FMUL.FTZ R79, R79, R0 ;  /* 0x000000004f4f7220 */ /* 0x000fc40000410000 */
[----:B------:R-:W-:Y:S01]  /*1790*/  FMUL.FTZ R72, R85, R0 ;  /* 0x0000000055487220 */ /* 0x000fe20000410000 */
[----:B------:R-:W-:Y:S06]  /*17a0*/  BRA `(.L_x_2755) ;  /* 0x0000000000507947 */ /* 0x000fec0003800000 */
.L_x_2756:
[----:B-----5:R-:W-:Y:S02]  /*17b0*/  HADD2.F32 R29, -RZ, R27.H0_H0 ;  /* 0x2000001bff1d7230 */ /* 0x020fe40000004100 */
[----:B------:R-:W-:Y:S02]  /*17c0*/  HADD2.F32 R81, -RZ, R25.H0_H0 ;  /* 0x20000019ff517230 */ /* 0x000fe40000004100 */
[----:B------:R-:W-:Y:S02]  /*17d0*/  HADD2.F32 R27, -RZ, R27.H1_H1 ;  /* 0x3000001bff1b7230 */ /* 0x000fe40000004100 */
[-C--:B------:R-:W-:Y:S01]  /*17e0*/  FMUL.FTZ R28, R29, R0.reuse ;  /* 0x000000001d1c7220 */ /* 0x080fe20000410000 */
[--C-:B------:R-:W-:Y:S02]  /*17f0*/  HADD2.F32 R83, -RZ, R24.reuse.H0_H0 ;  /* 0x20000018ff537230 */ /* 0x100fe40000004100 */
[----:B------:R-:W-:Y:S01]  /*1800*/  FMUL.FTZ R81, R81, R0 ;  /* 0x0000000051517220 */ /* 0x000fe20000410000 */
[----:B0-----:R-:W-:-:S02]  /*1810*/  HADD2.F32 R21, -RZ, R24.H1_H1 ;  /* 0x30000018ff157230 */ /* 0x001fc40000004100 */
        /* <DEDUP_REMOVED lines=13> */
.L_x_2755:
        /* <DEDUP_REMOVED lines=130> */
.L_x_2758:
[----:B---3--:R-:W-:Y:S05]  /*2110*/  BSYNC.RECONVERGENT B0 ;  /* 0x0000000000007941 */ /* 0x008fea0003800200 */
.L_x_2757:
[----:B------:R-:W-:Y:S01]  /*2120*/  BAR.SYNC.DEFER_BLOCKING 0x0 ;  /* 0x0000000000007b1d */ /* 0x000fe20000010000 */
[----:B------:R-:W-:Y:S01]  /*2130*/  ISETP.GT.U32.AND P0, PT, R2, 0x7, PT ;  /* 0x000000070200780c */ /* 0x000fe20003f04070 */
[----:B------:R-:W-:Y:S01]  /*2140*/  HADD2.F32 R91, -RZ, R17.H1_H1 ;  /* 0x30000011ff5b7230 */ /* 0x000fe20000004100 */
[----:B------:R-:W-:Y:S01]  /*2150*/  PLOP3.LUT P4, PT, PT, PT, UP2, 0x80, 0x8 ;  /* 0x000000000008781c */ /* 0x000fe20003f8f028 */
[----:B------:R-:W-:Y:S01]  /*2160*/  HADD2.F32 R88, -RZ, R43.H1_H1 ;  /* 0x3000002bff587230 */ /* 0x000fe20000004100 */
[----:B------:R-:W-:Y:S01]  /*2170*/  PLOP3.LUT P3, PT, PT, PT, PT, 0x8, 0x80 ;  /* 0x000000000080781c */ /* 0x000fe20003f6e170 */
[----:B------:R-:W-:-:S08]  /*2180*/  UPLOP3.LUT UP2, UPT, UPT, UPT, UP2, 0x40, 0x4 ;  /* 0x000000000004789c */ /* 0x000fd00003f4e820 */
[----:B0-----:R-:W0:Y:S01]  /*2190*/  @!P0 S2R R25, SR_CgaCtaId ;  /* 0x0000000000198919 */ /* 0x001e220000008800 */
[----:B------:R-:W-:Y:S02]  /*21a0*/  @!P0 PLOP3.LUT P3, PT, P4, PT, PT, 0x80, 0x8 ;  /* 0x000000000008881c */ /* 0x000fe4000276f070 */
[----:B------:R-:W-:-:S04]  /*21b0*/  @!P0 MOV R0, 0x400 ;  /* 0x0000040000008802 */ /* 0x000fc80000000f00 */
[----:B0-----:R-:W-:Y:S02]  /*21c0*/  @!P0 LEA R27, R25, R0, 0x18 ;  /* 0x00000000191b8211 */ /* 0x001fe400078ec0ff */
[----:B------:R-:W-:Y:S01]  /*21d0*/  CS2R R24, SRZ ;  /* 0x0000000000187805 */ /* 0x000fe2000001ff00 */
[----:B------:R-:W-:Y:S01]  /*21e0*/  HFMA2 R0, -RZ, RZ, 0, 0 ;  /* 0x00000000ff007431 */ /* 0x000fe200000001ff */
[----:B------:R-:W-:-:S03]  /*21f0*/  @!P0 MOV R0, 0x400 ;  /* 0x0000040000008802 */ /* 0x000fc60000000f00 */
[----:B------:R-:W-:Y:S02]  /*2200*/  @P3 IADD3 R27, PT, PT, R27, 0x40, RZ ;  /* 0x000000401b1b3810 */ /* 0x000fe40007ffe0ff */
[----:B------:R-:W-:Y:S02]  /*2210*/  ISETP.NE.AND P3, PT, R56, RZ, PT ;  /* 0x000000ff3800720c */ /* 0x000fe40003f65270 */
[----:B------:R-:W-:Y:S02]  /*2220*/  @!P0 LEA R26, R2, R27, 0x3 ;  /* 0x0000001b021a8211 */ /* 0x000fe400078e18ff */
[----:B------:R-:W0:Y:S04]  /*2230*/  SHFL.DOWN PT, R27, R0, 0x4, 0x1f ;  /* 0x08801f00001b7f89 */ /* 0x000e2800000e0000 */
[----:B------:R1:W2:Y:S01]  /*2240*/  @!P0 LDS.64 R24, [R26] ;  /* 0x000000001a188984 */ /* 0x0002a20000000a00 */
[----:B------:R-:W-:-:S02]  /*2250*/  ISETP.NE.AND P0, PT, RZ, UR9, PT ;  /* 0x00000009ff007c0c */ /* 0x000fc4000bf05270 */
[-C--:B-1----:R-:W-:Y:S02]  /*2260*/  I2FP.F32.U32 R26, R0.reuse ;  /* 0x00000000001a7245 */ /* 0x082fe40000201000 */
[----:B0-----:R-:W-:Y:S02]  /*2270*/  IADD3 R80, PT, PT, R27, R0, RZ ;  /* 0x000000001b507210 */ /* 0x001fe40007ffe0ff */
[----:B------:R-:W-:Y:S02]  /*2280*/  I2FP.F32.S32 R86, R27 ;  /* 0x0000001b00567245 */ /* 0x000fe40000201400 */
[----:B------:R-:W-:Y:S01]  /*2290*/  I2FP.F32.S32 R82, R80 ;  /* 0x0000005000527245 */ /* 0x000fe20000201400 */
[----:B------:R-:W0:Y:S03]  /*22a0*/  SHFL.DOWN PT, R87, R80, 0x2, 0x1f ;  /* 0x08401f0050577f89 */ /* 0x000e2600000e0000 */
[----:B------:R-:W1:Y:S01]  /*22b0*/  MUFU.RCP R84, R82 ;  /* 0x0000005200547308 */ /* 0x000e620000001000 */
[----:B--2---:R-:W2:Y:S04]  /*22c0*/  SHFL.DOWN PT, R85, R24, 0x4, 0x1f ;  /* 0x08801f0018557f89 */ /* 0x004ea800000e0000 */
[----:B------:R-:W3:Y:S01]  /*22d0*/  SHFL.DOWN PT, R78, R25, 0x4, 0x1f ;  /* 0x08801f00194e7f89 */ /* 0x000ee200000e0000 */
[----:B0-----:R-:W-:-:S02]  /*22e0*/  IADD3 R80, PT, PT, R80, R87, RZ ;  /* 0x0000005750507210 */ /* 0x001fc40007ffe0ff */
[----:B------:R-:W-:-:S03]  /*22f0*/  I2FP.F32.S32 R87, R87 ;  /* 0x0000005700577245 */ /* 0x000fc60000201400 */
[----:B------:R-:W0:Y:S01]  /*2300*/  SHFL.DOWN PT, R89, R80, 0x1, 0x1f ;  /* 0x08201f0050597f89 */ /* 0x000e2200000e0000 */
[C---:B--2---:R-:W-:Y:S01]  /*2310*/  FMUL.FTZ R27, R85.reuse, R86 ;  /* 0x00000056551b7220 */ /* 0x044fe20000410000 */
[----:B------:R-:W-:-:S03]  /*2320*/  FADD.FTZ R85, -R85, R24 ;  /* 0x0000001855557221 */ /* 0x000fc60000010100 */
[----:B------:R-:W-:Y:S01]  /*2330*/  FFMA.FTZ R27, R26, R24, R27 ;  /* 0x000000181a1b7223 */ /* 0x000fe2000001001b */
[----:B------:R-:W-:Y:S01]  /*2340*/  FMUL.FTZ R85, R85, R85 ;  /* 0x0000005555557220 */ /* 0x000fe20000410000 */
[----:B---3--:R-:W-:Y:S02]  /*2350*/  FADD.FTZ R25, R78, R25 ;  /* 0x000000194e197221 */ /* 0x008fe40000010000 */
[----:B-1----:R-:W-:Y:S01]  /*2360*/  FMUL.FTZ R27, R84, R27 ;  /* 0x0000001b541b7220 */ /* 0x002fe20000410000 */
[----:B------:R-:W-:Y:S01]  /*2370*/  FMUL.FTZ R85, R85, R26 ;  /* 0x0000001a55557220 */ /* 0x000fe20000410000 */
[----:B------:R-:W-:-:S03]  /*2380*/  I2FP.F32.S32 R26, R80 ;  /* 0x00000050001a7245 */ /* 0x000fc60000201400 */
[----:B------:R-:W1:Y:S01]  /*2390*/  SHFL.DOWN PT, R0, R27, 0x2, 0x1f ;  /* 0x08401f001b007f89 */ /* 0x000e6200000e0000 */
[----:B------:R-:W-:Y:S01]  /*23a0*/  FMUL.FTZ R85, R85, R86 ;  /* 0x0000005655557220 */ /* 0x000fe20000410000 */
[----:B------:R-:W2:Y:S01]  /*23b0*/  MUFU.RCP R78, R26 ;  /* 0x0000001a004e7308 */ /* 0x000ea20000001000 */
[----:B0-----:R-:W-:Y:S01]  /*23c0*/  IADD3 R80, PT, PT, R80, R89, RZ ;  /* 0x0000005950507210 */ /* 0x001fe20007ffe0ff */
[----:B------:R-:W-:Y:S02]  /*23d0*/  HADD2.F32 R86, -RZ, R44.H1_H1 ;  /* 0x3000002cff567230 */ /* 0x000fe40000004100 */
[----:B------:R-:W-:Y:S01]  /*23e0*/  FFMA.FTZ R25, R84, R85, R25 ;  /* 0x0000005554197223 */ /* 0x000fe20000010019 */
[----:B------:R-:W-:Y:S01]  /*23f0*/  I2FP.F32.S32 R89, R89 ;  /* 0x0000005900597245 */ /* 0x000fe20000201400 */
[----:B------:R-:W-:Y:S01]  /*2400*/  HADD2.F32 R84, -RZ, R49.H0_H0 ;  /* 0x20000031ff547230 */ /* 0x000fe20000004100 */
[----:B------:R-:W-:Y:S02]  /*2410*/  I2FP.F32.S32 R80, R80 ;  /* 0x0000005000507245 */ /* 0x000fe40000201400 */
[----:B------:R-:W0:Y:S04]  /*2420*/  SHFL.DOWN PT, R24, R25, 0x2, 0x1f ;  /* 0x08401f0019187f89 */ /* 0x000e2800000e0000 */
[----:B------:R-:W3:Y:S01]  /*2430*/  MUFU.RCP R80, R80 ;  /* 0x0000005000507308 */ /* 0x000ee20000001000 */
[----:B-1----:R-:W-:Y:S01]  /*2440*/  FMUL.FTZ R85, R0, R87 ;  /* 0x0000005700557220 */ /* 0x002fe20000410000 */
[----:B------:R-:W-:-:S03]  /*2450*/  FADD.FTZ R0, R27, -R0 ;  /* 0x800000001b007221 */ /* 0x000fc60000010000 */
[----:B------:R-:W-:Y:S01]  /*2460*/  FFMA.FTZ R85, R82, R27, R85 ;  /* 0x0000001b52557223 */ /* 0x000fe20000010055 */
[----:B------:R-:W-:-:S03]  /*2470*/  FMUL.FTZ R27, R0, R0 ;  /* 0x00000000001b7220 */ /* 0x000fc60000410000 */
[----:B--2---:R-:W-:Y:S01]  /*2480*/  FMUL.FTZ R85, R78, R85 ;  /* 0x000000554e557220 */ /* 0x004fe20000410000 */
[----:B------:R-:W-:Y:S01]  /*2490*/  FMUL.FTZ R27, R82, R27 ;  /* 0x0000001b521b7220 */ /* 0x000fe20000410000 */
[----:B0-----:R-:W-:Y:S01]  /*24a0*/  FADD.FTZ R25, R25, R24 ;  /* 0x0000001819197221 */ /* 0x001fe20000010000 */
[----:B------:R-:W-:Y:S02]  /*24b0*/  HADD2.F32 R82, -RZ, R50.H0_H0 ;  /* 0x20000032ff527230 */ /* 0x000fe40000004100 */
[----:B------:R-:W0:Y:S01]  /*24c0*/  SHFL.DOWN PT, R0, R85, 0x1, 0x1f ;  /* 0x08201f0055007f89 */ /* 0x000e2200000e0000 */
[----:B------:R-:W-:-:S04]  /*24d0*/  FMUL.FTZ R27, R27, R87 ;  /* 0x000000571b1b7220 */ /* 0x000fc80000410000 */
[----:B------:R-:W-:-:S05]  /*24e0*/  FFMA.FTZ R25, R78, R27, R25 ;  /* 0x0000001b4e197223 */ /* 0x000fca0000010019 */
[----:B------:R-:W1:Y:S01]  /*24f0*/  SHFL.DOWN PT, R24, R25, 0x1, 0x1f ;  /* 0x08201f0019187f89 */ /* 0x000e6200000e0000 */
[----:B0-----:R-:W-:Y:S01]  /*2500*/  FADD.FTZ R27, R85, -R0 ;  /* 0x80000000551b7221 */ /* 0x001fe20000010000 */
[----:B------:R-:W-:-:S03]  /*2510*/  FMUL.FTZ R87, R0, R89 ;  /* 0x0000005900577220 */ /* 0x000fc60000410000 */
[----:B------:R-:W-:Y:S01]  /*2520*/  FMUL.FTZ R27, R27, R27 ;  /* 0x0000001b1b1b7220 */ /* 0x000fe20000410000 */
[----:B------:R-:W-:-:S03]  /*2530*/  FFMA.FTZ R87, R26, R85, R87 ;  /* 0x000000551a577223 */ /* 0x000fc60000010057 */
[----:B------:R-:W-:Y:S01]  /*2540*/  FMUL.FTZ R26, R26, R27 ;  /* 0x0000001b1a1a7220 */ /* 0x000fe20000410000 */
[----:B---3--:R-:W-:Y:S01]  /*2550*/  FMUL.FTZ R87, R80, R87 ;  /* 0x0000005750577220 */ /* 0x008fe20000410000 */
[----:B-1----:R-:W-:Y:S02]  /*2560*/  FADD.FTZ R27, R25, R24 ;  /* 0x00000018191b7221 */ /* 0x002fe40000010000 */
[----:B------:R-:W-:Y:S01]  /*2570*/  FMUL.FTZ R26, R26, R89 ;  /* 0x000000591a1a7220 */ /* 0x000fe20000410000 */
[----:B------:R-:W0:Y:S01]  /*2580*/  @!P3 LDC.64 R24, c[0x0][0x3c0] ;  /* 0x0000f000ff18bb82 */ /* 0x000e220000000a00 */
[----:B------:R1:W2:Y:S01]  /*2590*/  SHFL.IDX PT, R93, R87, RZ, 0x1f ;  /* 0x00001fff575d7589 */ /* 0x0002a200000e0000 */
[----:B------:R-:W-:Y:S02]  /*25a0*/  HADD2.F32 R89, -RZ, R54.H1_H1 ;  /* 0x30000036ff597230 */ /* 0x000fe40000004100 */
[----:B------:R-:W-:Y:S01]  /*25b0*/  FFMA.FTZ R27, R80, R26, R27 ;  /* 0x0000001a501b7223 */ /* 0x000fe2000001001b */
[----:B------:R-:W-:-:S03]  /*25c0*/  HADD2.F32 R80, -RZ, R16.H1_H1 ;  /* 0x30000010ff507230 */ /* 0x000fc60000004100 */
[----:B------:R-:W3:Y:S02]  /*25d0*/  LDC R26, c[0x0][0x448] ;  /* 0x00011200ff1a7b82 */ /* 0x000ee40000000800 */
[----:B------:R-:W3:Y:S01]  /*25e0*/  SHFL.IDX PT, R27, R27, RZ, 0x1f ;  /* 0x00001fff1b1b7589 */ /* 0x000ee200000e0000 */
[----:B-1----:R-:W-:Y:S02]  /*25f0*/  HADD2.F32 R87, -RZ, R16.H0_H0 ;  /* 0x20000010ff577230 */ /* 0x002fe40000004100 */
[----:B0-----:R-:W-:-:S04]  /*2600*/  @!P3 IMAD.WIDE R24, R48, 0x4, R24 ;  /* 0x000000043018b825 */ /* 0x001fc800078e0218 */
[----:B--2---:R-:W-:Y:S01]  /*2610*/  FMUL.FTZ R0, R93, R93 ;  /* 0x0000005d5d007220 */ /* 0x004fe20000410000 */
[----:B------:R0:W-:Y:S04]  /*2620*/  @!P3 STG.E desc[UR6][R24.64], R93 ;  /* 0x0000005d1800b986 */ /* 0x0001e8000c101906 */
[----:B------:R-:W-:Y:S01]  /*2630*/  FSEL R85, R0, RZ, P0 ;  /* 0x000000ff00557208 */ /* 0x000fe20000000000 */
[----:B---3--:R-:W-:Y:S01]  /*2640*/  FFMA.FTZ R0, R27, UR10, R26 ;  /* 0x0000000a1b007c23 */ /* 0x008fe2000801001a */
[----:B------:R-:W-:Y:S01]  /*2650*/  FSEL R26, R93, RZ, !P0 ;  /* 0x000000ff5d1a7208 */ /* 0x000fe20004000000 */
[----:B------:R-:W-:Y:S02]  /*2660*/  HADD2.F32 R27, -RZ, R55.H0_H0 ;  /* 0x20000037ff1b7230 */ /* 0x000fe40000004100 */
[----:B------:R-:W-:-:S02]  /*2670*/  FADD.FTZ R0, R0, R85 ;  /* 0x0000005500007221 */ /* 0x000fc40000010000 */
[C---:B------:R-:W-:Y:S01]  /*2680*/  FADD.FTZ R85, -R26.reuse, R38 ;  /* 0x000000261a557221 */ /* 0x040fe20000010100 */
[C---:B------:R-:W-:Y:S01]  /*2690*/  FADD.FTZ R61, -R26.reuse, R61 ;  /* 0x0000003d1a3d7221 */ /* 0x040fe20000010100 */
[C---:B------:R-:W-:Y:S01]  /*26a0*/  FADD.FTZ R59, -R26.reuse, R59 ;  /* 0x0000003b1a3b7221 */ /* 0x040fe20000010100 */
[----:B------:R-:W-:Y:S01]  /*26b0*/  HADD2.F32 R38, -RZ, R55.H1_H1 ;  /* 0x30000037ff267230 */ /* 0x000fe20000004100 */
[----:B------:R-:W1:Y:S01]  /*26c0*/  MUFU.RSQ R0, R0 ;  /* 0x0000000000007308 */ /* 0x000e620000001400 */
[C---:B------:R-:W-:Y:S01]  /*26d0*/  FADD.FTZ R57, -R26.reuse, R57 ;  /* 0x000000391a397221 */ /* 0x040fe20000010100 */
[----:B0-----:R-:W-:Y:S02]  /*26e0*/  HADD2.F32 R25, -RZ, R53.H0_H0 ;  /* 0x20000035ff197230 */ /* 0x001fe40000004100 */
        /* <DEDUP_REMOVED lines=12> */
[----:B-1----:R-:W-:Y:S01]  /*27b0*/  FMUL.FTZ R78, R0, R85 ;  /* 0x00000055004e7220 */ /* 0x002fe20000410000 */
[----:B------:R-:W-:Y:S01]  /*27c0*/  FADD.FTZ R85, -R26, R34 ;  /* 0x000000221a557221 */ /* 0x000fe20000010100 */
[C---:B------:R-:W-:Y:S01]  /*27d0*/  FMUL.FTZ R61, R0.reuse, R61 ;  /* 0x0000003d003d7220 */ /* 0x040fe20000410000 */
[----:B------:R-:W-:Y:S01]  /*27e0*/  FMUL.FTZ R34, R0, R59 ;  /* 0x0000003b00227220 */ /* 0x000fe20000410000 */
[----:B------:R-:W-:Y:S01]  /*27f0*/  FFMA.FTZ R78, R78, R27, R87 ;  /* 0x0000001b4e4e7223 */ /* 0x000fe20000010057 */
[----:B------:R-:W-:-:S02]  /*2800*/  HADD2.F32 R27, -RZ, R54.H0_H0 ;  /* 0x20000036ff1b7230 */ /* 0x000fc40000004100 */
[----:B------:R-:W-:Y:S01]  /*2810*/  FMUL.FTZ R24, R0, R85 ;  /* 0x0000005500187220 */ /* 0x000fe20000410000 */
[----:B------:R-:W-:Y:S02]  /*2820*/  HADD2.F32 R87, -RZ, R17.H0_H0 ;  /* 0x20000011ff577230 */ /* 0x000fe40000004100 */
[----:B------:R-:W-:Y:S01]  /*2830*/  FFMA.FTZ R85, R61, R38, R80 ;  /* 0x000000263d557223 */ /* 0x000fe20000010050 */
[C---:B------:R-:W-:Y:S01]  /*2840*/  FADD.FTZ R59, -R26.reuse, R32 ;  /* 0x000000201a3b7221 */ /* 0x040fe20000010100 */
[----:B------:R-:W-:Y:S01]  /*2850*/  FADD.FTZ R61, -R26, R30 ;  /* 0x0000001e1a3d7221 */ /* 0x000fe20000010100 */
[--C-:B------:R-:W-:Y:S02]  /*2860*/  HADD2.F32 R38, -RZ, R18.reuse.H1_H1 ;  /* 0x30000012ff267230 */ /* 0x100fe40000004100 */
[----:B------:R-:W-:Y:S01]  /*2870*/  FFMA.FTZ R34, R34, R27, R87 ;  /* 0x0000001b22227223 */ /* 0x000fe20000010057 */
[----:B------:R-:W-:Y:S01]  /*2880*/  FFMA.FTZ R87, R24, R89, R91 ;  /* 0x0000005918577223 */ /* 0x000fe2000001005b */
[----:B------:R-:W-:-:S02]  /*2890*/  HADD2.F32 R27, -RZ, R18.H0_H0 ;  /* 0x20000012ff1b7230 */ /* 0x000fc40000004100 */
[C---:B------:R-:W-:Y:S01]  /*28a0*/  FMUL.FTZ R30, R0.reuse, R57 ;  /* 0x00000039001e7220 */ /* 0x040fe20000410000 */
[----:B------:R-:W-:Y:S02]  /*28b0*/  HADD2.F32 R24, -RZ, R53.H1_H1 ;  /* 0x30000035ff187230 */ /* 0x000fe40000004100 */
[C---:B------:R-:W-:Y:S01]  /*28c0*/  FMUL.FTZ R57, R0.reuse, R59 ;  /* 0x0000003b00397220 */ /* 0x040fe20000410000 */
[----:B------:R-:W-:Y:S02]  /*28d0*/  HADD2.F32 R80, -RZ, R52.H0_H0 ;  /* 0x20000034ff507230 */ /* 0x000fe40000004100 */
[----:B------:R-:W-:Y:S01]  /*28e0*/  FMUL.FTZ R61, R0, R61 ;  /* 0x0000003d003d7220 */ /* 0x000fe20000410000 */
[--C-:B------:R-:W-:Y:S02]  /*28f0*/  HADD2.F32 R32, -RZ, R19.reuse.H0_H0 ;  /* 0x20000013ff207230 */ /* 0x100fe40000004100 */
[----:B------:R-:W-:Y:S01]  /*2900*/  FFMA.FTZ R30, R30, R25, R27 ;  /* 0x000000191e1e7223 */ /* 0x000fe2000001001b */
[----:B------:R-:W-:Y:S01]  /*2910*/  FFMA.FTZ R57, R57, R24, R38 ;  /* 0x0000001839397223 */ /* 0x000fe20000010026 */
[----:B------:R-:W-:-:S02]  /*2920*/  HADD2.F32 R24, -RZ, R19.H1_H1 ;  /* 0x30000013ff187230 */ /* 0x000fc40000004100 */
[----:B------:R-:W-:Y:S01]  /*2930*/  FMUL.FTZ R39, R0, R39 ;  /* 0x0000002700277220 */ /* 0x000fe20000410000 */
[----:B------:R-:W-:Y:S01]  /*2940*/  FFMA.FTZ R27, R61, R80, R32 ;  /* 0x000000503d1b7223 */ /* 0x000fe20000010020 */
[----:B------:R-:W-:Y:S02]  /*2950*/  HADD2.F32 R80, -RZ, R52.H1_H1 ;  /* 0x30000034ff507230 */ /* 0x000fe40000004100 */
[----:B------:R-:W-:Y:S01]  /*2960*/  FADD.FTZ R61, -R26, R62 ;  /* 0x0000003e1a3d7221 */ /* 0x000fe20000010100 */
[--C-:B------:R-:W-:Y:S02]  /*2970*/  HADD2.F32 R25, -RZ, R51.reuse.H0_H0 ;  /* 0x20000033ff197230 */ /* 0x100fe40000004100 */
[C---:B------:R-:W-:Y:S01]  /*2980*/  FMUL.FTZ R32, R0.reuse, R69 ;  /* 0x0000004500207220 */ /* 0x040fe20000410000 */
[----:B------:R-:W-:Y:S02]  /*2990*/  HADD2.F32 R59, -RZ, R12.H0_H0 ;  /* 0x2000000cff3b7230 */ /* 0x000fe40000004100 */
[----:B------:R-:W-:Y:S01]  /*29a0*/  FMUL.FTZ R61, R0, R61 ;  /* 0x0000003d003d7220 */ /* 0x000fe20000410000 */
[----:B------:R-:W-:-:S02]  /*29b0*/  HADD2.F32 R38, -RZ, R51.H1_H1 ;  /* 0x30000033ff267230 */ /* 0x000fc40000004100 */
[----:B------:R-:W-:Y:S01]  /*29c0*/  FFMA.FTZ R80, R39, R80, R24 ;  /* 0x0000005027507223 */ /* 0x000fe20000010018 */
[----:B------:R-:W-:Y:S02]  /*29d0*/  HADD2.F32 R62, -RZ, R12.H1_H1 ;  /* 0x3000000cff3e7230 */ /* 0x000fe40000004100 */
[----:B------:R-:W-:Y:S01]  /*29e0*/  FFMA.FTZ R32, R32, R25, R59 ;  /* 0x0000001920207223 */ /* 0x000fe2000001003b */
[C---:B------:R-:W-:Y:S01]  /*29f0*/  FADD.FTZ R25, -R26.reuse, R60 ;  /* 0x0000003c1a197221 */ /* 0x040fe20000010100 */
[----:B------:R-:W-:Y:S01]  /*2a00*/  FADD.FTZ R39, -R26, R58 ;  /* 0x0000003a1a277221 */ /* 0x000fe20000010100 */
[----:B------:R-:W-:Y:S02]  /*2a10*/  HADD2.F32 R58, -RZ, R14.H0_H0 ;  /* 0x2000000eff3a7230 */ /* 0x000fe40000004100 */
[----:B------:R-:W-:Y:S01]  /*2a20*/  FFMA.FTZ R69, R61, R38, R62 ;  /* 0x000000263d457223 */ /* 0x000fe2000001003e */
[----:B------:R-:W-:Y:S02]  /*2a30*/  HADD2.F32 R38, -RZ, R50.H1_H1 ;  /* 0x30000032ff267230 */ /* 0x000fe40000004100 */
[----:B------:R-:W-:Y:S01]  /*2a40*/  FMUL.FTZ R25, R0, R25 ;  /* 0x0000001900197220 */ /* 0x000fe20000410000 */
[----:B------:R-:W-:-:S02]  /*2a50*/  HADD2.F32 R62, -RZ, R13.H1_H1 ;  /* 0x3000000dff3e7230 */ /* 0x000fc40000004100 */
[----:B------:R-:W-:Y:S01]  /*2a60*/  FMUL.FTZ R39, R0, R39 ;  /* 0x0000002700277220 */ /* 0x000fe20000410000 */
[----:B------:R-:W-:Y:S01]  /*2a70*/  FADD.FTZ R59, -R26, R36 ;  /* 0x000000241a3b7221 */ /* 0x000fe20000010100 */
[----:B------:R-:W-:Y:S02]  /*2a80*/  HADD2.F32 R24, -RZ, R13.H0_H0 ;  /* 0x2000000dff187230 */ /* 0x000fe40000004100 */
[C---:B------:R-:W-:Y:S01]  /*2a90*/  FMUL.FTZ R36, R0.reuse, R63 ;  /* 0x0000003f00247220 */ /* 0x040fe20000410000 */
[----:B------:R-:W-:Y:S01]  /*2aa0*/  FFMA.FTZ R89, R25, R38, R62 ;  /* 0x0000002619597223 */ /* 0x000fe2000001003e */
[----:B------:R-:W-:Y:S01]  /*2ab0*/  FFMA.FTZ R84, R39, R84, R58 ;  /* 0x0000005427547223 */ /* 0x000fe2000001003a */
[----:B------:R-:W-:Y:S02]  /*2ac0*/  HADD2.F32 R25, -RZ, R47.H0_H0 ;  /* 0x2000002fff197230 */ /* 0x000fe40000004100 */
[----:B------:R-:W-:Y:S01]  /*2ad0*/  FMUL.FTZ R67, R0, R67 ;  /* 0x0000004300437220 */ /* 0x000fe20000410000 */
[----:B------:R-:W-:-:S02]  /*2ae0*/  HADD2.F32 R39, -RZ, R15.H0_H0 ;  /* 0x2000000fff277230 */ /* 0x000fc40000004100 */
[----:B------:R-:W-:Y:S01]  /*2af0*/  FMUL.FTZ R59, R0, R59 ;  /* 0x0000003b003b7220 */ /* 0x000fe20000410000 */
[----:B------:R-:W-:Y:S02]  /*2b00*/  HADD2.F32 R58, -RZ, R47.H1_H1 ;  /* 0x3000002fff3a7230 */ /* 0x000fe40000004100 */
[----:B------:R-:W-:Y:S01]  /*2b10*/  FFMA.FTZ R82, R67, R82, R24 ;  /* 0x0000005243527223 */ /* 0x000fe20000010018 */
[----:B------:R-:W-:Y:S02]  /*2b20*/  HADD2.F32 R60, -RZ, R15.H1_H1 ;  /* 0x3000000fff3c7230 */ /* 0x000fe40000004100 */
[----:B------:R-:W-:Y:S01]  /*2b30*/  FFMA.FTZ R36, R36, R25, R39 ;  /* 0x0000001924247223 */ /* 0x000fe20000010027 */
[----:B------:R-:W-:Y:S02]  /*2b40*/  HADD2.F32 R25, -RZ, R46.H0_H0 ;  /* 0x2000002eff197230 */ /* 0x000fe40000004100 */
[----:B------:R-:W-:Y:S01]  /*2b50*/  FADD.FTZ R61, -R26, R68 ;  /* 0x000000441a3d7221 */ /* 0x000fe20000010100 */
[----:B------:R-:W-:-:S02]  /*2b60*/  HADD2.F32 R39, -RZ, R8.H0_H0 ;  /* 0x20000008ff277230 */ /* 0x000fc40000004100 */
[----:B------:R-:W-:Y:S01]  /*2b70*/  FFMA.FTZ R67, R59, R58, R60 ;  /* 0x0000003a3b437223 */ /* 0x000fe2000001003c */
[----:B------:R-:W-:Y:S01]  /*2b80*/  FMUL.FTZ R68, R0, R77 ;  /* 0x0000004d00447220 */ /* 0x000fe20000410000 */
[----:B------:R-:W-:Y:S01]  /*2b90*/  FADD.FTZ R59, -R26, R70 ;  /* 0x000000461a3b7221 */ /* 0x000fe20000010100 */
[----:B------:R-:W-:Y:S02]  /*2ba0*/  HADD2.F32 R58, -RZ, R45.H0_H0 ;  /* 0x2000002dff3a7230 */ /* 0x000fe40000004100 */
[C---:B------:R-:W-:Y:S01]  /*2bb0*/  FMUL.FTZ R61, R0.reuse, R61 ;  /* 0x0000003d003d7220 */ /* 0x040fe20000410000 */
[----:B------:R-:W-:Y:S02]  /*2bc0*/  HADD2.F32 R70, -RZ, R9.H0_H0 ;  /* 0x20000009ff467230 */ /* 0x000fe40000004100 */
[----:B------:R-:W-:Y:S01]  /*2bd0*/  FMUL.FTZ R65, R0, R65 ;  /* 0x0000004100417220 */ /* 0x000fe20000410000 */
[----:B------:R-:W-:Y:S02]  /*2be0*/  HADD2.F32 R24, -RZ, R49.H1_H1 ;  /* 0x30000031ff187230 */ /* 0x000fe40000004100 */
[----:B------:R-:W-:Y:S01]  /*2bf0*/  FFMA.FTZ R68, R68, R25, R39 ;  /* 0x0000001944447223 */ /* 0x000fe20000010027 */
[----:B------:R-:W-:-:S02]  /*2c00*/  HADD2.F32 R38, -RZ, R14.H1_H1 ;  /* 0x3000000eff267230 */ /* 0x000fc40000004100 */
[----:B------:R-:W-:Y:S01]  /*2c10*/  FADD.FTZ R25, -R26, R73 ;  /* 0x000000491a197221 */ /* 0x000fe20000010100 */
[----:B------:R-:W-:Y:S01]  /*2c20*/  FFMA.FTZ R70, R61, R58, R70 ;  /* 0x0000003a3d467223 */ /* 0x000fe20000010046 */
[----:B------:R-:W-:Y:S02]  /*2c30*/  HADD2.F32 R58, -RZ, R44.H0_H0 ;  /* 0x2000002cff3a7230 */ /* 0x000fe40000004100 */
[C---:B------:R-:W-:Y:S01]  /*2c40*/  FMUL.FTZ R59, R0.reuse, R59 ;  /* 0x0000003b003b7220 */ /* 0x040fe20000410000 */
[----:B------:R-:W-:Y:S01]  /*2c50*/  FFMA.FTZ R91, R65, R24, R38 ;  /* 0x00000018415b7223 */ /* 0x000fe20000010026 */
[----:B------:R-:W-:Y:S02]  /*2c60*/  HADD2.F32 R60, -RZ, R10.H0_H0 ;  /* 0x2000000aff3c7230 */ /* 0x000fe40000004100 */
[C---:B------:R-:W-:Y:S01]  /*2c70*/  FMUL.FTZ R25, R0.reuse, R25 ;  /* 0x0000001900197220 */ /* 0x040fe20000410000 */
[----:B------:R-:W-:Y:S02]  /*2c80*/  HADD2.F32 R24, -RZ, R46.H1_H1 ;  /* 0x3000002eff187230 */ /* 0x000fe40000004100 */
[----:B------:R-:W-:Y:S01]  /*2c90*/  FMUL.FTZ R73, R0, R75 ;  /* 0x0000004b00497220 */ /* 0x000fe20000410000 */
[----:B------:R-:W-:-:S02]  /*2ca0*/  HADD2.F32 R38, -RZ, R8.H1_H1 ;  /* 0x30000008ff267230 */ /* 0x000fc40000004100 */
[----:B------:R-:W-:Y:S01]  /*2cb0*/  FFMA.FTZ R75, R25, R58, R60 ;  /* 0x0000003a194b7223 */ /* 0x000fe2000001003c */
[C---:B------:R-:W-:Y:S01]  /*2cc0*/  FADD.FTZ R25, -R26.reuse, R64 ;  /* 0x000000401a197221 */ /* 0x040fe20000010100 */
[----:B------:R-:W-:Y:S01]  /*2cd0*/  FADD.FTZ R39, -R26, R66 ;  /* 0x000000421a277221 */ /* 0x000fe20000010100 */
[----:B------:R-:W-:Y:S02]  /*2ce0*/  HADD2.F32 R58, -RZ, R11.H1_H1 ;  /* 0x3000000bff3a7230 */ /* 0x000fe40000004100 */
[----:B------:R-:W-:Y:S01]  /*2cf0*/  FFMA.FTZ R77, R59, R24, R38 ;  /* 0x000000183b4d7223 */ /* 0x000fe20000010026 */
[----:B------:R-:W-:Y:S02]  /*2d00*/  HADD2.F32 R24, -RZ, R45.H1_H1 ;  /* 0x3000002dff187230 */ /* 0x000fe40000004100 */
[C---:B------:R-:W-:Y:S01]  /*2d10*/  FMUL.FTZ R25, R0.reuse, R25 ;  /* 0x0000001900197220 */ /* 0x040fe20000410000 */
[----:B------:R-:W-:Y:S02]  /*2d20*/  HADD2.F32 R38, -RZ, R9.H1_H1 ;  /* 0x30000009ff267230 */ /* 0x000fe40000004100 */
[----:B------:R-:W-:Y:S01]  /*2d30*/  FMUL.FTZ R39, R0, R39 ;  /* 0x0000002700277220 */ /* 0x000fe20000410000 */
[----:B------:R-:W-:-:S02]  /*2d40*/  HADD2.F32 R62, -RZ, R10.H1_H1 ;  /* 0x3000000aff3e7230 */ /* 0x000fc40000004100 */
[----:B------:R-:W-:Y:S01]  /*2d50*/  FMUL.FTZ R71, R0, R71 ;  /* 0x0000004700477220 */ /* 0x000fe20000410000 */
[----:B------:R-:W-:Y:S01]  /*2d60*/  FFMA.FTZ R88, R25, R88, R58 ;  /* 0x0000005819587223 */ /* 0x000fe2000001003a */
[----:B------:R-:W-:Y:S01]  /*2d70*/  FFMA.FTZ R73, R73, R24, R38 ;  /* 0x0000001849497223 */ /* 0x000fe20000010026 */
[----:B------:R-:W-:Y:S02]  /*2d80*/  HADD2.F32 R24, -RZ, R43.H0_H0 ;  /* 0x2000002bff187230 */ /* 0x000fe40000004100 */
[----:B------:R-:W-:Y:S01]  /*2d90*/  FADD.FTZ R25, -R26, R76 ;  /* 0x0000004c1a197221 */ /* 0x000fe20000010100 */
[----:B------:R-:W-:Y:S02]  /*2da0*/  HADD2.F32 R38, -RZ, R11.H0_H0 ;  /* 0x2000000bff267230 */ /* 0x000fe40000004100 */
[----:B------:R-:W-:Y:S01]  /*2db0*/  FFMA.FTZ R86, R39, R86, R62 ;  /* 0x0000005627567223 */ /* 0x000fe2000001003e */
[----:B------:R-:W-:Y:S01]  /*2dc0*/  FMUL.FTZ R39, R0, R83 ;  /* 0x0000005300277220 */ /* 0x000fe20000410000 */
[----:B------:R-:W-:-:S02]  /*2dd0*/  HADD2.F32 R60, -RZ, R42.H0_H0 ;  /* 0x2000002aff3c7230 */ /* 0x000fc40000004100 */
[----:B------:R-:W-:Y:S01]  /*2de0*/  FMUL.FTZ R25, R0, R25 ;  /* 0x0000001900197220 */ /* 0x000fe20000410000 */
[----:B------:R-:W-:Y:S01]  /*2df0*/  FFMA.FTZ R83, R71, R24, R38 ;  /* 0x0000001847537223 */ /* 0x000fe20000010026 */
[----:B------:R-:W-:Y:S02]  /*2e00*/  HADD2.F32 R62, -RZ, R4.H0_H0 ;  /* 0x20000004ff3e7230 */ /* 0x000fe40000004100 */
[----:B------:R-:W-:Y:S01]  /*2e10*/  FADD.FTZ R61, -R26, R74 ;  /* 0x0000004a1a3d7221 */ /* 0x000fe20000010100 */
[----:B------:R-:W-:Y:S02]  /*2e20*/  HADD2.F32 R24, -RZ, R42.H1_H1 ;  /* 0x3000002aff187230 */ /* 0x000fe40000004100 */
[----:B------:R-:W-:Y:S01]  /*2e30*/  FMUL.FTZ R76, R0, R81 ;  /* 0x00000051004c7220 */ /* 0x000fe20000410000 */
[----:B------:R-:W-:Y:S02]  /*2e40*/  HADD2.F32 R38, -RZ, R4.H1_H1 ;  /* 0x30000004ff267230 */ /* 0x000fe40000004100 */
[----:B------:R-:W-:Y:S01]  /*2e50*/  FFMA.FTZ R71, R39, R60, R62 ;  /* 0x0000003c27477223 */ /* 0x000fe2000001003e */
[----:B------:R-:W-:-:S02]  /*2e60*/  HADD2.F32 R39, -RZ, R41.H0_H0 ;  /* 0x20000029ff277230 */ /* 0x000fc40000004100 */
[----:B------:R-:W-:Y:S01]  /*2e70*/  FMUL.FTZ R61, R0, R61 ;  /* 0x0000003d003d7220 */ /* 0x000fe20000410000 */
[----:B------:R-:W-:Y:S02]  /*2e80*/  HADD2.F32 R59, -RZ, R5.H0_H0 ;  /* 0x20000005ff3b7230 */ /* 0x000fe40000004100 */
[----:B------:R-:W-:Y:S01]  /*2e90*/  FFMA.FTZ R74, R25, R24, R38 ;  /* 0x00000018194a7223 */ /* 0x000fe20000010026 */
[----:B------:R-:W-:Y:S01]  /*2ea0*/  HADD2.F32 R58, -RZ, R41.H1_H1 ;  /* 0x30000029ff3a7230 */ /* 0x000fe20000004100 */
[----:B------:R-:W0:Y:S01]  /*2eb0*/  LDC.64 R24, c[0x0][0x428] ;  /* 0x00010a00ff187b82 */ /* 0x000e220000000a00 */
[----:B------:R-:W-:Y:S02]  /*2ec0*/  HADD2.F32 R60, -RZ, R5.H1_H1 ;  /* 0x30000005ff3c7230 */ /* 0x000fe40000004100 */
[----:B------:R-:W-:Y:S01]  /*2ed0*/  FFMA.FTZ R76, R76, R39, R59 ;  /* 0x000000274c4c7223 */ /* 0x000fe2000001003b */
[----:B------:R-:W-:Y:S01]  /*2ee0*/  FADD.FTZ R39, -R26, R72 ;  /* 0x000000481a277221 */ /* 0x000fe20000010100 */
[----:B------:R-:W-:-:S02]  /*2ef0*/  HADD2.F32 R38, -RZ, R40.H0_H0 ;  /* 0x20000028ff267230 */ /* 0x000fc40000004100 */
[C---:B------:R-:W-:Y:S01]  /*2f00*/  FMUL.FTZ R79, R0.reuse, R79 ;  /* 0x0000004f004f7220 */ /* 0x040fe20000410000 */
[----:B------:R-:W-:Y:S01]  /*2f10*/  FFMA.FTZ R81, R61, R58, R60 ;  /* 0x0000003a3d517223 */ /* 0x000fe2000001003c */
[----:B------:R-:W-:Y:S02]  /*2f20*/  HADD2.F32 R58, -RZ, R6.H0_H0 ;  /* 0x20000006ff3a7230 */ /* 0x000fe40000004100 */
[----:B------:R-:W-:Y:S01]  /*2f30*/  FMUL.FTZ R39, R0, R39 ;  /* 0x0000002700277220 */ /* 0x000fe20000410000 */
[----:B------:R-:W-:Y:S02]  /*2f40*/  HADD2.F32 R60, -RZ, R40.H1_H1 ;  /* 0x30000028ff3c7230 */ /* 0x000fe40000004100 */
[----:B------:R-:W-:Y:S01]  /*2f50*/  FADD.FTZ R59, -R26, R28 ;  /* 0x0000001c1a3b7221 */ /* 0x000fe20000010100 */
[----:B------:R-:W-:Y:S02]  /*2f60*/  HADD2.F32 R62, -RZ, R6.H1_H1 ;  /* 0x30000006ff3e7230 */ /* 0x000fe40000004100 */
[----:B------:R-:W-:Y:S01]  /*2f70*/  FFMA.FTZ R79, R79, R38, R58 ;  /* 0x000000264f4f7223 */ /* 0x000fe2000001003a */
[----:B------:R-:W-:-:S02]  /*2f80*/  HADD2.F32 R26, -RZ, R3.H0_H0 ;  /* 0x20000003ff1a7230 */ /* 0x000fc40000004100 */
[C---:B------:R-:W-:Y:S01]  /*2f90*/  FMUL.FTZ R59, R0.reuse, R59 ;  /* 0x0000003b003b7220 */ /* 0x040fe20000410000 */
[----:B------:R-:W-:Y:S02]  /*2fa0*/  HADD2.F32 R28, -RZ, R7.H0_H0 ;  /* 0x20000007ff1c7230 */ /* 0x000fe40000004100 */
[----:B------:R-:W-:Y:S01]  /*2fb0*/  FFMA.FTZ R72, R39, R60, R62 ;  /* 0x0000003c27487223 */ /* 0x000fe2000001003e */
[----:B------:R-:W-:Y:S01]  /*2fc0*/  HADD2.F32 R58, -RZ, R3.H1_H1 ;  /* 0x30000003ff3a7230 */ /* 0x000fe20000004100 */
[----:B------:R-:W1:Y:S01]  /*2fd0*/  @!P3 LDC.64 R38, c[0x0][0x3c8] ;  /* 0x0000f200ff26bb82 */ /* 0x000e620000000a00 */
[----:B------:R-:W-:Y:S02]  /*2fe0*/  HADD2.F32 R60, -RZ, R7.H1_H1 ;  /* 0x30000007ff3c7230 */ /* 0x000fe40000004100 */
[----:B------:R-:W-:Y:S01]  /*2ff0*/  FMUL.FTZ R29, R0, R29 ;  /* 0x0000001d001d7220 */ /* 0x000fe20000410000 */
[----:B------:R-:W-:Y:S01]  /*3000*/  FFMA.FTZ R90, R59, R26, R28 ;  /* 0x0000001a3b5a7223 */ /* 0x000fe2000001001c */
[----:B------:R-:W-:-:S02]  /*3010*/  F2FP.F16.F32.PACK_AB R28, R69, R32 ;  /* 0x00000020451c723e */ /* 0x000fc400000000ff */
[----:B------:R-:W-:Y:S01]  /*3020*/  FFMA.FTZ R93, R29, R58, R60 ;  /* 0x0000003a1d5d7223 */ /* 0x000fe2000001003c */
[--C-:B0-----:R-:W-:Y:S01]  /*3030*/  IMAD.WIDE.U32 R58, R31, 0x10, R24.reuse ;  /* 0x000000101f3a7825 */ /* 0x101fe200078e0018 */
[----:B------:R-:W-:Y:S02]  /*3040*/  F2FP.F16.F32.PACK_AB R31, R67, R36 ;  /* 0x00000024431f723e */ /* 0x000fe400000000ff */
[----:B------:R-:W0:Y:S01]  /*3050*/  LDC.64 R66, c[0x0][0x380] ;  /* 0x0000e000ff427b82 */ /* 0x000e220000000a00 */
[----:B------:R-:W-:Y:S01]  /*3060*/  F2FP.F16.F32.PACK_AB R32, R77, R68 ;  /* 0x000000444d20723e */ /* 0x000fe200000000ff */
[--C-:B------:R-:W-:Y:S01]  /*3070*/  IMAD.WIDE.U32 R60, R33, 0x10, R24.reuse ;  /* 0x00000010213c7825 */ /* 0x100fe200078e0018 */
[----:B------:R-:W-:Y:S02]  /*3080*/  F2FP.F16.F32.PACK_AB R27, R80, R27 ;  /* 0x0000001b501b723e */ /* 0x000fe400000000ff */
[----:B------:R-:W-:Y:S01]  /*3090*/  F2FP.F16.F32.PACK_AB R26, R57, R30 ;  /* 0x0000001e391a723e */ /* 0x000fe200000000ff */
[----:B------:R-:W-:Y:S01]  /*30a0*/  IMAD.WIDE.U32 R62, R35, 0x10, R24 ;  /* 0x00000010233e7825 */ /* 0x000fe200078e0018 */
[----:B------:R-:W-:-:S02]  /*30b0*/  F2FP.F16.F32.PACK_AB R30, R91, R84 ;  /* 0x000000545b1e723e */ /* 0x000fc400000000ff */
[----:B------:R-:W-:Y:S01]  /*30c0*/  F2FP.F16.F32.PACK_AB R29, R89, R82 ;  /* 0x00000052591d723e */ /* 0x000fe200000000ff */
[----:B------:R-:W-:Y:S01]  /*30d0*/  IMAD.WIDE.U32 R64, R37, 0x10, R24 ;  /* 0x0000001025407825 */ /* 0x000fe200078e0018 */
[----:B------:R-:W-:Y:S02]  /*30e0*/  F2FP.F16.F32.PACK_AB R25, R87, R34 ;  /* 0x000000225719723e */ /* 0x000fe400000000ff */
[----:B------:R-:W-:Y:S01]  /*30f0*/  F2FP.F16.F32.PACK_AB R24, R85, R78 ;  /* 0x0000004e5518723e */ /* 0x000fe200000000ff */
[----:B-1----:R-:W-:Y:S01]  /*3100*/  @!P3 IMAD.WIDE R68, R48, 0x4, R38 ;  /* 0x000000043044b825 */ /* 0x002fe200078e0226 */
[----:B------:R-:W-:Y:S02]  /*3110*/  F2FP.F16.F32.PACK_AB R35, R88, R83 ;  /* 0x000000535823723e */ /* 0x000fe400000000ff */
[----:B------:R-:W-:Y:S02]  /*3120*/  F2FP.F16.F32.PACK_AB R34, R86, R75 ;  /* 0x0000004b5622723e */ /* 0x000fe400000000ff */
[----:B------:R-:W-:Y:S01]  /*3130*/  F2FP.F16.F32.PACK_AB R33, R73, R70 ;  /* 0x000000464921723e */ /* 0x000fe200000000ff */
[----:B------:R1:W-:Y:S01]  /*3140*/  @!P3 STG.E desc[UR6][R68.64], R0 ;  /* 0x000000004400b986 */ /* 0x0003e2000c101906 */
[----:B------:R-:W-:-:S02]  /*3150*/  F2FP.F16.F32.PACK_AB R39, R93, R90 ;  /* 0x0000005a5d27723e */ /* 0x000fc400000000ff */
[----:B------:R-:W-:Y:S01]  /*3160*/  F2FP.F16.F32.PACK_AB R38, R72, R79 ;  /* 0x0000004f4826723e */ /* 0x000fe200000000ff */
[----:B------:R1:W-:Y:S01]  /*3170*/  STG.E.128 desc[UR6][R58.64], R24 ;  /* 0x000000183a007986 */ /* 0x0003e2000c101d06 */
[----:B------:R-:W-:Y:S02]  /*3180*/  F2FP.F16.F32.PACK_AB R37, R81, R76 ;  /* 0x0000004c5125723e */ /* 0x000fe400000000ff */
[----:B------:R-:W-:Y:S01]  /*3190*/  F2FP.F16.F32.PACK_AB R36, R74, R71 ;  /* 0x000000474a24723e */ /* 0x000fe200000000ff */
[----:B------:R1:W-:Y:S01]  /*31a0*/  STG.E.128 desc[UR6][R60.64], R28 ;  /* 0x0000001c3c007986 */ /* 0x0003e2000c101d06 */
[----:B0-----:R-:W-:-:S03]  /*31b0*/  IADD3 R48, PT, PT, R48, R66, RZ ;  /* 0x0000004230307210 */ /* 0x001fc60007ffe0ff */
[----:B------:R1:W-:Y:S01]  /*31c0*/  STG.E.128 desc[UR6][R62.64], R32 ;  /* 0x000000203e007986 */ /* 0x0003e2000c101d06 */
[----:B------:R-:W-:-:S03]  /*31d0*/  ISETP.GE.AND P0, PT, R48, R67, PT ;  /* 0x000000433000720c */ /* 0x000fc60003f06270 */
[----:B------:R1:W-:Y:S10]  /*31e0*/  STG.E.128 desc[UR6][R64.64], R36 ;  /* 0x0000002440007986 */ /* 0x0003f4000c101d06 */
[----:B------:R-:W-:Y:S05]  /*31f0*/  @!P0 BRA `(.L_x_2759) ;  /* 0xffffffd000a08947 */ /* 0x000fea000383ffff */
[----:B------:R-:W-:Y:S05]  /*3200*/  EXIT ;  /* 0x000000000000794d */ /* 0x000fea0003800000 */
.L_x_2760:
        /* <DEDUP_REMOVED lines=15> */
.L_x_27477:


//--------------------- .text._ZN10layer_norm13ln_fwd_kernelINS_13Kernel_traitsI6__halfS2_S2_S2_fjLj8192ELj1ELj1ELj8ELj16ENS_18Kernel_traits_baseILj8192ES2_S2_S2_S2_fjLj256EEEEELb0ELb0ELb1ELb0EEEvNS_9FwdParamsE --------------------------
	.section	.text._ZN10layer_norm13ln_fwd_kernelINS_13Kernel_traitsI6__halfS2_S2_S2_fjLj8192ELj1ELj1ELj8ELj16ENS_18Kernel_traits_baseILj8192ES2_S2_S2_S2_fjLj256EEEEELb0ELb0ELb1ELb0EEEvNS_9FwdParamsE,"ax",@progbits
	.align	128
        .global         _ZN10layer_norm13ln_fwd_kernelINS_13Kernel_traitsI6__halfS2_S2_S2_fjLj8192ELj1ELj1ELj8ELj16ENS_18Kernel_traits_baseILj8192ES2_S2_S2_S2_fjLj256EEEEELb0ELb0ELb1ELb0EEEvNS_9FwdParamsE
        .type           _ZN10layer_norm13ln_fwd_kernelINS_13Kernel_traitsI6__halfS2_S2_S2_fjLj8192ELj1ELj1ELj8ELj16ENS_18Kernel_traits_baseILj8192ES2_S2_S2_S2_fjLj256EEEEELb0ELb0ELb1ELb0EEEvNS_9FwdParamsE,@function
        .size           _ZN10layer_norm13ln_fwd_kernelINS_13Kernel_traitsI6__halfS2_S2_S2_fjLj8192ELj1ELj1ELj8ELj16ENS_18Kernel_traits_baseILj8192ES2_S2_S2_S2_fjLj256EEEEELb0ELb0ELb1ELb0EEEvNS_9FwdParamsE,(.L_x_27478 - _ZN10layer_norm13ln_fwd_kernelINS_13Kernel_traitsI6__halfS2_S2_S2_fjLj8192ELj1ELj1ELj8ELj16ENS_18Kernel_traits_baseILj8192ES2_S2_S2_S2_fjLj256EEEEELb0ELb0ELb1ELb0EEEvNS_9FwdParamsE)
        .other          _ZN10layer_norm13ln_fwd_kernelINS_13Kernel_traitsI6__halfS2_S2_S2_fjLj8192ELj1ELj1ELj8ELj16ENS_18Kernel_traits_baseILj8192ES2_S2_S2_S2_fjLj256EEEEELb0ELb0ELb1ELb0EEEvNS_9FwdParamsE,@"STO_CUDA_ENTRY STV_DEFAULT"
_ZN10layer_norm13ln_fwd_kernelINS_13Kernel_traitsI6__halfS2_S2_S2_fjLj8192ELj1ELj1ELj8ELj16ENS_18Kernel_traits_baseILj8192ES2_S2_S2_S2_fjLj256EEEEELb0ELb0ELb1ELb0EEEvNS_9FwdParamsE:
.text._ZN10layer_norm13ln_fwd_kernelINS_13Kernel_traitsI6__halfS2_S2_S2_fjLj8192ELj1ELj1ELj8ELj16ENS_18Kernel_traits_baseILj8192ES2_S2_S2_S2_fjLj256EEEEELb0ELb0ELb1ELb0EEEvNS_9FwdParamsE:
        /* <DEDUP_REMOVED lines=13> */
[----:B------:R-:W-:Y:S02]  /*00d0*/  LOP3.LUT R43, R40, 0x1f, R3, 0xf8, !PT ;  /* 0x0000001f282b7812 */ /* 0x000fe400078ef803 */
[----:B----4-:R-:W-:Y:S02]  /*00e0*/  MOV R2, UR4 ;  /* 0x0000000400027c02 */ /* 0x010fe40008000f00 */
[----:B------:R-:W-:-:S04]  /*00f0*/  LOP3.LUT R4, R43, 0xff, RZ, 0x3c, !PT ;  /* 0x000000ff2b047812 */ /* 0x000fc800078e3cff */
        /* <DEDUP_REMOVED lines=35> */
.L_x_2762:
        /* <DEDUP_REMOVED lines=20> */
[----:B------:R-:W-:Y:S01]  /*0470*/  HFMA2 R34, -RZ, RZ, 0, 0 ;  /* 0x00000000ff227431 */ /* 0x000fe200000001ff */
[----:B------:R-:W-:Y:S02]  /*0480*/  CS2R R16, SRZ ;  /* 0x0000000000107805 */ /* 0x000fe4000001ff00 */
[----:B------:R-:W-:Y:S02]  /*0490*/  MOV R26, RZ ;  /* 0x000000ff001a7202 */ /* 0x000fe40000000f00 */
[----:B------:R-:W-:Y:S02]  /*04a0*/  CS2R R24, SRZ ;  /* 0x0000000000187805 */ /* 0x000fe4000001ff00 */
[----:B------:R-:W-:-:S02]  /*04b0*/  CS2R R32, SRZ ;  /* 0x0000000000207805 */ /* 0x000fc4000001ff00 */
[----:B------:R-:W-:Y:S02]  /*04c0*/  @P3 CS2R R10, SRZ ;  /* 0x00000000000a3805 */ /* 0x000fe4000001ff00 */
[----:B------:R-:W-:Y:S02]  /*04d0*/  @P3 CS2R R8, SRZ ;  /* 0x0000000000083805 */ /* 0x000fe4000001ff00 */
[----:B------:R-:W-:Y:S02]  /*04e0*/  @P0 MOV R35, RZ ;  /* 0x000000ff00230202 */ /* 0x000fe40000000f00 */
[----:B------:R-:W-:Y:S02]  /*04f0*/  @P1 MOV R27, RZ ;  /* 0x000000ff001b1202 */ /* 0x000fe40000000f00 */
[----:B0-----:R-:W-:-:S07]  /*0500*/  @P2 MOV R19, RZ ;  /* 0x000000ff00132202 */ /* 0x001fce0000000f00 */
.L_x_2763:
[----:B------:R-:W-:Y:S05]  /*0510*/  BSYNC.RECONVERGENT B0 ;  /* 0x0000000000007941 */ /* 0x000fea0003800200 */
.L_x_2761:
[----:B------:R-:W0:Y:S02]  /*0520*/  LDCU UR4, c[0x0][0x384] ;  /* 0x00007080ff0477ac */ /* 0x000e240008000800 */
[----:B0-----:R-:W-:-:S13]  /*0530*/  ISETP.GE.AND P0, PT, R2, UR4, PT ;  /* 0x0000000402007c0c */ /* 0x001fda000bf06270 */
[----:B------:R-:W-:Y:S05]  /*0540*/  @P0 EXIT ;  /* 0x000000000000094d */ /* 0x000fea0003800000 */
[----:B------:R-:W-:Y:S01]  /*0550*/  SHF.R.S32.HI R41, RZ, 0x3, R41 ;  /* 0x00000003ff297819 */ /* 0x000fe20000011429 */
[----:B------:R-:W0:Y:S03]  /*0560*/  LDCU.U8 UR10, c[0x0][0x410] ;  /* 0x00008200ff0a77ac */ /* 0x000e260008000000 */
[C---:B------:R-:W-:Y:S01]  /*0570*/  LOP3.LUT R5, R41.reuse, 0xff, RZ, 0xc0, !PT ;  /* 0x000000ff29057812 */ /* 0x040fe200078ec0ff */
[----:B------:R-:W1:Y:S01]  /*0580*/  LDCU UR11, c[0x0][0x400] ;  /* 0x00008000ff0b77ac */ /* 0x000e620008000800 */
[----:B------:R-:W-:Y:S02]  /*0590*/  LOP3.LUT R41, R41, 0xffffff00, RZ, 0xc0, !PT ;  /* 0xffffff0029297812 */ /* 0x000fe400078ec0ff */
[----:B------:R-:W-:Y:S01]  /*05a0*/  VIADDMNMX R40, R5, -R40, RZ, !PT ;  /* 0x8000002805287246 */ /* 0x000fe200078001ff */
[----:B------:R-:W-:Y:S01]  /*05b0*/  IMAD R0, R0, -0x20, R5 ;  /* 0xffffffe000007824 */ /* 0x000fe200078e0205 */
[----:B------:R-:W2:Y:S02]  /*05c0*/  LDCU.64 UR8, c[0x0][0x3a0] ;  /* 0x00007400ff0877ac */ /* 0x000ea40008000a00 */
[----:B------:R-:W-:-:S02]  /*05d0*/  VIMNMX R40, PT, PT, R40, 0x20, PT ;  /* 0x0000002028287848 */ /* 0x000fc40003fe0100 */
[----:B------:R-:W-:Y:S01]  /*05e0*/  VIMNMX R0, PT, PT, RZ, R0, !PT ;  /* 0x00000000ff007248 */ /* 0x000fe20007fe0100 */
[----:B------:R-:W-:Y:S01]  /*05f0*/  UPLOP3.LUT UP1, UPT, UPT, UPT, UPT, 0x40, 0x4 ;  /* 0x000000000004789c */ /* 0x000fe20003f2e870 */
[-C--:B------:R-:W-:Y:S02]  /*0600*/  LEA R40, R40, R41.reuse, 0x3 ;  /* 0x0000002928287211 */ /* 0x080fe400078e18ff */
[----:B------:R-:W-:Y:S02]  /*0610*/  VIMNMX R0, PT, PT, R0, 0x20, PT ;  /* 0x0000002000007848 */ /* 0x000fe40003fe0100 */
[----:B------:R-:W-:Y:S02]  /*0620*/  I2FP.F32.U32 R40, R40 ;  /* 0x0000002800287245 */ /* 0x000fe40000201000 */
[----:B------:R-:W-:-:S04]  /*0630*/  LEA R41, R0, R41, 0x3 ;  /* 0x0000002900297211 */ /* 0x000fc800078e18ff */
[----:B01----:R-:W3:Y:S03]  /*0640*/  MUFU.RCP R40, R40 ;  /* 0x0000002800287308 */ /* 0x003ee60000001000 */
.L_x_2796:
[----:B------:R-:W0:Y:S08]  /*0650*/  LDC.64 R36, c[0x0][0x3f0] ;  /* 0x0000fc00ff247b82 */ /* 0x000e300000000a00 */
[----:B------:R-:W1:Y:S08]  /*0660*/  LDC.64 R38, c[0x0][0x3f8] ;  /* 0x0000fe00ff267b82 */ /* 0x000e700000000a00 */
[----:B------:R-:W4:Y:S01]  /*0670*/  LDC R113, c[0x0][0x388] ;  /* 0x0000e200ff717b82 */ /* 0x000f220000000800 */
[----:B0-----:R-:W-:-:S05]  /*0680*/  IMAD.WIDE R36, R2, 0x4, R36 ;  /* 0x0000000402247825 */ /* 0x001fca00078e0224 */
[----:B------:R0:W2:Y:S01]  /*0690*/  LDG.E R0, desc[UR6][R36.64] ;  /* 0x0000000624007981 */ /* 0x0000a2000c1e1900 */
[----:B-1----:R-:W-:-:S05]  /*06a0*/  IMAD.WIDE R38, R2, 0x4, R38 ;  /* 0x0000000402267825 */ /* 0x002fca00078e0226 */
[----:B-----5:R1:W5:Y:S01]  /*06b0*/  LDG.E R44, desc[UR6][R38.64] ;  /* 0x00000006262c7981 */ /* 0x020362000c1e1900 */
[----:B------:R-:W-:Y:S01]  /*06c0*/  ISETP.GE.U32.AND P0, PT, R3, 0x100, PT ;  /* 0x000001000300780c */ /* 0x000fe20003f06070 */
[----:B------:R-:W-:Y:S01]  /*06d0*/  BSSY.RECONVERGENT B0, `(.L_x_2764) ;  /* 0x0000077000007945 */ /* 0x000fe20003800200 */
[----:B----4-:R-:W-:Y:S01]  /*06e0*/  IMAD R48, R2, R113, RZ ;  /* 0x0000007102307224 */ /* 0x010fe200078e02ff */
[----:B------:R-:W4:Y:S04]  /*06f0*/  S2R R42, SR_TID.X ;  /* 0x00000000002a7919 */ /* 0x000f280000002100 */
[----:B0-----:R-:W-:-:S04]  /*0700*/  SHF.R.S32.HI R37, RZ, 0x1f, R48 ;  /* 0x0000001fff257819 */ /* 0x001fc80000011430 */
[----:B------:R-:W-:-:S04]  /*0710*/  LEA.HI R37, R37, R48, RZ, 0x3 ;  /* 0x0000003025257211 */ /* 0x000fc800078f18ff */
[----:B----4-:R-:W-:Y:S02]  /*0720*/  LEA.HI.SX32 R115, R37, R42, 0x1d ;  /* 0x0000002a25737211 */ /* 0x010fe400078feaff */
[----:B--2---:R-:W-:-:S13]  /*0730*/  ISETP.GE.AND P4, PT, R0, 0x1, PT ;  /* 0x000000010000780c */ /* 0x004fda0003f86270 */
[----:B------:R-:W-:-:S05]  /*0740*/  @P4 IADD3 R46, PT, PT, R0, -0x1, RZ ;  /* 0xffffffff002e4810 */ /* 0x000fca0007ffe0ff */
        /* <DEDUP_REMOVED lines=12> */
.L_x_2766:
[----:B------:R-:W-:Y:S05]  /*0810*/  BRA.U !UP0, `(.L_x_2767) ;  /* 0x0000000108c47547 */ /* 0x000fea000b800000 */
[----:B------:R-:W0:Y:S02]  /*0820*/  LDC.64 R36, c[0x0][0x3a0] ;  /* 0x0000e800ff247b82 */ /* 0x000e240000000a00 */
[----:B0-----:R-:W-:-:S06]  /*0830*/  IMAD.WIDE.U32 R36, R115, 0x10, R36 ;  /* 0x0000001073247825 */ /* 0x001fcc00078e0024 */
[----:B------:R-:W2:Y:S01]  /*0840*/  LDG.E.128 R36, desc[UR6][R36.64] ;  /* 0x0000000624247981 */ /* 0x000ea2000c1e1d00 */
[----:B------:R-:W-:-:S13]  /*0850*/  ISETP.GT.AND P1, PT, R0, RZ, PT ;  /* 0x000000ff0000720c */ /* 0x000fda0003f24270 */
[----:B------:R-:W0:Y:S01]  /*0860*/  @P1 LDC R47, c[0x0][0x40c] ;  /* 0x00010300ff2f1b82 */ /* 0x000e220000000800 */
[----:B-----5:R-:W-:Y:S02]  /*0870*/  @P1 HADD2.F32 R48, -RZ, R4.H1_H1 ;  /* 0x30000004ff301230 */ /* 0x020fe40000004100 */
[----:B------:R-:W-:-:S05]  /*0880*/  @P1 HADD2.F32 R50, -RZ, R5.H0_H0 ;  /* 0x20000005ff321230 */ /* 0x000fca0000004100 */
[----:B------:R-:W1:Y:S08]  /*0890*/  @P1 LDC R56, c[0x0][0x40c] ;  /* 0x00010300ff381b82 */ /* 0x000e700000000800 */
[----:B------:R-:W4:Y:S08]  /*08a0*/  @P1 LDC R49, c[0x0][0x40c] ;  /* 0x00010300ff311b82 */ /* 0x000f300000000800 */
[----:B------:R-:W3:Y:S08]  /*08b0*/  @P1 LDC R60, c[0x0][0x40c] ;  /* 0x00010300ff3c1b82 */ /* 0x000ef00000000800 */
[----:B------:R-:W3:Y:S08]  /*08c0*/  @P1 LDC R62, c[0x0][0x40c] ;  /* 0x00010300ff3e1b82 */ /* 0x000ef00000000800 */
[----:B------:R-:W3:Y:S01]  /*08d0*/  @P1 LDC R58, c[0x0][0x40c] ;  /* 0x00010300ff3a1b82 */ /* 0x000ee20000000800 */
[----:B--2---:R-:W-:-:S02]  /*08e0*/  HADD2.F32 R43, -RZ, R36.H1_H1 ;  /* 0x30000024ff2b7230 */ /* 0x004fc40000004100 */
[--C-:B------:R-:W-:Y:S02]  /*08f0*/  HADD2.F32 R45, -RZ, R37.reuse.H0_H0 ;  /* 0x20000025ff2d7230 */ /* 0x100fe40000004100 */
[--C-:B------:R-:W-:Y:S02]  /*0900*/  HADD2.F32 R77, -RZ, R38.reuse.H1_H1 ;  /* 0x30000026ff4d7230 */ /* 0x100fe40000004100 */
[----:B0-----:R-:W-:Y:S01]  /*0910*/  @P1 FFMA.FTZ R43, R48, R47, R43 ;  /* 0x0000002f302b1223 */ /* 0x001fe2000001002b */
[----:B------:R-:W-:Y:S02]  /*0920*/  HADD2.F32 R47, -RZ, R37.H1_H1 ;  /* 0x30000025ff2f7230 */ /* 0x000fe40000004100 */
[----:B----4-:R-:W-:Y:S01]  /*0930*/  @P1 FFMA.FTZ R45, R50, R49, R45 ;  /* 0x00000031322d1223 */ /* 0x010fe2000001002d */
[----:B------:R-:W-:Y:S01]  /*0940*/  @P1 HADD2.F32 R48, -RZ, R5.H1_H1 ;  /* 0x30000005ff301230 */ /* 0x000fe20000004100 */
[----:B------:R-:W0:Y:S01]  /*0950*/  @P1 LDC R37, c[0x0][0x40c] ;  /* 0x00010300ff251b82 */ /* 0x000e220000000800 */
[----:B------:R-:W-:-:S02]  /*0960*/  HADD2.F32 R49, -RZ, R38.H0_H0 ;  /* 0x20000026ff317230 */ /* 0x000fc40000004100 */
[----:B------:R-:W-:Y:S02]  /*0970*/  @P1 HADD2.F32 R38, -RZ, R6.H1_H1 ;  /* 0x30000006ff261230 */ /* 0x000fe40000004100 */
[----:B-1----:R-:W-:Y:S01]  /*0980*/  @P1 FFMA.FTZ R47, R48, R56, R47 ;  /* 0x00000038302f1223 */ /* 0x002fe2000001002f */
[----:B------:R-:W-:Y:S02]  /*0990*/  HADD2.F32 R79, -RZ, R39.H0_H0 ;  /* 0x20000027ff4f7230 */ /* 0x000fe40000004100 */
[----:B------:R-:W-:Y:S01]  /*09a0*/  HADD2.F32 R97, -RZ, R36.H0_H0 ;  /* 0x20000024ff617230 */ /* 0x000fe20000004100 */
[----:B------:R-:W1:Y:S01]  /*09b0*/  @P1 LDC R48, c[0x0][0x40c] ;  /* 0x00010300ff301b82 */ /* 0x000e620000000800 */
[----:B---3--:R-:W-:Y:S01]  /*09c0*/  @P1 FFMA.FTZ R77, R38, R60, R77 ;  /* 0x0000003c264d1223 */ /* 0x008fe2000001004d */
[----:B------:R-:W-:Y:S02]  /*09d0*/  @P1 HADD2.F32 R38, -RZ, R7.H0_H0 ;  /* 0x20000007ff261230 */ /* 0x000fe40000004100 */
[----:B------:R-:W-:-:S02]  /*09e0*/  @P1 HADD2.F32 R50, -RZ, R6.H0_H0 ;  /* 0x20000006ff321230 */ /* 0x000fc40000004100 */
[----:B------:R-:W-:Y:S02]  /*09f0*/  HADD2.F32 R99, -RZ, R39.H1_H1 ;  /* 0x30000027ff637230 */ /* 0x000fe40000004100 */
[----:B------:R-:W-:Y:S01]  /*0a00*/  @P1 FFMA.FTZ R79, R38, R62, R79 ;  /* 0x0000003e264f1223 */ /* 0x000fe2000001004f */
[----:B------:R-:W-:Y:S02]  /*0a10*/  @P1 HADD2.F32 R36, -RZ, R4.H0_H0 ;  /* 0x20000004ff241230 */ /* 0x000fe40000004100 */
[----:B------:R-:W-:Y:S01]  /*0a20*/  @P1 FFMA.FTZ R49, R50, R58, R49 ;  /* 0x0000003a32311223 */ /* 0x000fe20000010031 */
[----:B------:R-:W-:Y:S01]  /*0a30*/  @P1 HADD2.F32 R38, -RZ, R7.H1_H1 ;  /* 0x30000007ff261230 */ /* 0x000fe20000004100 */
[----:B------:R-:W-:Y:S02]  /*0a40*/  F2FP.F16.F32.PACK_AB R56, RZ, R77 ;  /* 0x0000004dff38723e */ /* 0x000fe400000000ff */
[----:B------:R-:W-:Y:S02]  /*0a50*/  F2FP.F16.F32.PACK_AB R58, RZ, R79 ;  /* 0x0000004fff3a723e */ /* 0x000fe400000000ff */
[----:B------:R-:W-:Y:S01]  /*0a60*/  F2FP.F16.F32.PACK_AB R50, RZ, R49 ;  /* 0x00000031ff32723e */ /* 0x000fe200000000ff */
[----:B0-----:R-:W-:Y:S01]  /*0a70*/  @P1 FFMA.FTZ R97, R36, R37, R97 ;  /* 0x0000002524611223 */ /* 0x001fe20000010061 */
[----:B------:R-:W-:-:S04]  /*0a80*/  F2FP.F16.F32.PACK_AB R37, RZ, R45 ;  /* 0x0000002dff25723e */ /* 0x000fc800000000ff */
[----:B------:R-:W-:Y:S01]  /*0a90*/  F2FP.F16.F32.PACK_AB R36, RZ, R97 ;  /* 0x00000061ff24723e */ /* 0x000fe200000000ff */
[----:B-1----:R-:W-:Y:S01]  /*0aa0*/  @P1 FFMA.FTZ R99, R38, R48, R99 ;  /* 0x0000003026631223 */ /* 0x002fe20000010063 */
[----:B------:R-:W-:Y:S02]  /*0ab0*/  F2FP.F16.F32.PACK_AB R38, RZ, R47 ;  /* 0x0000002fff26723e */ /* 0x000fe400000000ff */
[----:B------:R-:W-:Y:S02]  /*0ac0*/  F2FP.F16.F32.PACK_AB R48, RZ, R43 ;  /* 0x0000002bff30723e */ /* 0x000fe400000000ff */
[----:B------:R-:W-:Y:S02]  /*0ad0*/  F2FP.F16.F32.PACK_AB R39, RZ, R99 ;  /* 0x00000063ff27723e */ /* 0x000fe400000000ff */
[----:B------:R-:W-:Y:S02]  /*0ae0*/  PRMT R37, R37, 0x5410, R38 ;  /* 0x0000541025257816 */ /* 0x000fe40000000026 */
[----:B------:R-:W-:-:S02]  /*0af0*/  PRMT R38, R50, 0x5410, R56 ;  /* 0x0000541032267816 */ /* 0x000fc40000000038 */
[----:B------:R-:W-:Y:S02]  /*0b00*/  PRMT R36, R36, 0x5410, R48 ;  /* 0x0000541024247816 */ /* 0x000fe40000000030 */
[----:B------:R-:W-:Y:S01]  /*0b10*/  PRMT R39, R58, 0x5410, R39 ;  /* 0x000054103a277816 */ /* 0x000fe20000000027 */
[----:B------:R-:W-:Y:S06]  /*0b20*/  BRA `(.L_x_2768) ;  /* 0x0000000000b07947 */ /* 0x000fec0003800000 */
.L_x_2767:
[----:B------:R-:W0:Y:S01]  /*0b30*/  @P4 LDC R37, c[0x0][0x40c] ;  /* 0x00010300ff254b82 */ /* 0x000e220000000800 */
[--C-:B-----5:R-:W-:Y:S01]  /*0b40*/  @P4 HADD2.F32 R36, -RZ, R4.reuse.H0_H0 ;  /* 0x20000004ff244230 */ /* 0x120fe20000004100 */
[----:B------:R-:W-:Y:S01]  /*0b50*/  MOV R97, RZ ;  /* 0x000000ff00617202 */ /* 0x000fe20000000f00 */
[----:B------:R-:W-:Y:S02]  /*0b60*/  @P4 HADD2.F32 R38, -RZ, R4.H1_H1 ;  /* 0x30000004ff264230 */ /* 0x000fe40000004100 */
[----:B------:R-:W-:Y:S01]  /*0b70*/  HFMA2 R43, -RZ, RZ, 0, 0 ;  /* 0x00000000ff2b7431 */ /* 0x000fe200000001ff */
[----:B------:R-:W-:Y:S01]  /*0b80*/  MOV R45, RZ ;  /* 0x000000ff002d7202 */ /* 0x000fe20000000f00 */
[----:B------:R-:W-:Y:S01]  /*0b90*/  HFMA2 R47, -RZ, RZ, 0, 0 ;  /* 0x00000000ff2f7431 */ /* 0x000fe200000001ff */
[----:B------:R-:W-:Y:S01]  /*0ba0*/  MOV R49, RZ ;  /* 0x000000ff00317202 */ /* 0x000fe20000000f00 */
[----:B------:R-:W1:Y:S01]  /*0bb0*/  @P4 LDC R39, c[0x0][0x40c] ;  /* 0x00010300ff274b82 */ /* 0x000e620000000800 */
[----:B------:R-:W-:-:S07]  /*0bc0*/  HFMA2 R99, -RZ, RZ, 0, 0 ;  /* 0x00000000ff637431 */ /* 0x000fce00000001ff */
[----:B------:R-:W2:Y:S08]  /*0bd0*/  @P4 LDC R77, c[0x0][0x40c] ;  /* 0x00010300ff4d4b82 */ /* 0x000eb00000000800 */
[----:B------:R-:W4:Y:S01]  /*0be0*/  @P4 LDC R48, c[0x0][0x40c] ;  /* 0x00010300ff304b82 */ /* 0x000f220000000800 */
[----:B0-----:R-:W-:Y:S01]  /*0bf0*/  @P4 FMUL.FTZ R97, R36, R37 ;  /* 0x0000002524614220 */ /* 0x001fe20000410000 */
[----:B------:R-:W-:-:S02]  /*0c00*/  @P4 HADD2.F32 R36, -RZ, R5.H0_H0 ;  /* 0x20000005ff244230 */ /* 0x000fc40000004100 */
[----:B------:R-:W-:-:S04]  /*0c10*/  @P4 HADD2.F32 R37, -RZ, R5.H1_H1 ;  /* 0x30000005ff254230 */ /* 0x000fc80000004100 */
[----:B------:R-:W0:Y:S01]  /*0c20*/  @P4 LDC R79, c[0x0][0x40c] ;  /* 0x00010300ff4f4b82 */ /* 0x000e220000000800 */
[----:B-1----:R-:W-:Y:S01]  /*0c30*/  @P4 FMUL.FTZ R43, R38, R39 ;  /* 0x00000027262b4220 */ /* 0x002fe20000410000 */
[----:B------:R-:W-:-:S06]  /*0c40*/  @P4 HADD2.F32 R38, -RZ, R6.H0_H0 ;  /* 0x20000006ff264230 */ /* 0x000fcc0000004100 */
[----:B------:R-:W1:Y:S01]  /*0c50*/  @P4 LDC R111, c[0x0][0x40c] ;  /* 0x00010300ff6f4b82 */ /* 0x000e620000000800 */
[----:B--2---:R-:W-:Y:S01]  /*0c60*/  @P4 FMUL.FTZ R45, R36, R77 ;  /* 0x0000004d242d4220 */ /* 0x004fe20000410000 */
[----:B------:R-:W-:Y:S02]  /*0c70*/  @P4 HADD2.F32 R36, -RZ, R6.H1_H1 ;  /* 0x30000006ff244230 */ /* 0x000fe40000004100 */
[----:B------:R-:W-:-:S04]  /*0c80*/  HFMA2 R77, -RZ, RZ, 0, 0 ;  /* 0x00000000ff4d7431 */ /* 0x000fc800000001ff */
[----:B------:R-:W2:Y:S01]  /*0c90*/  @P4 LDC R50, c[0x0][0x40c] ;  /* 0x00010300ff324b82 */ /* 0x000ea20000000800 */
[----:B----4-:R-:W-:Y:S01]  /*0ca0*/  @P4 FMUL.FTZ R47, R37, R48 ;  /* 0x00000030252f4220 */ /* 0x010fe20000410000 */
[----:B------:R-:W-:-:S04]  /*0cb0*/  @P4 HADD2.F32 R37, -RZ, R7.H0_H0 ;  /* 0x20000007ff254230 */ /* 0x000fc80000004100 */
[----:B------:R-:W-:Y:S02]  /*0cc0*/  F2FP.F16.F32.PACK_AB R39, RZ, R47 ;  /* 0x0000002fff27723e */ /* 0x000fe400000000ff */
[----:B------:R-:W4:Y:S01]  /*0cd0*/  @P4 LDC R117, c[0x0][0x40c] ;  /* 0x00010300ff754b82 */ /* 0x000f220000000800 */
[----:B0-----:R-:W-:Y:S01]  /*0ce0*/  @P4 FMUL.FTZ R49, R38, R79 ;  /* 0x0000004f26314220 */ /* 0x001fe20000410000 */
[----:B------:R-:W-:Y:S01]  /*0cf0*/  @P4 HADD2.F32 R38, -RZ, R7.H1_H1 ;  /* 0x30000007ff264230 */ /* 0x000fe20000004100 */
[----:B------:R-:W-:-:S03]  /*0d00*/  MOV R79, RZ ;  /* 0x000000ff004f7202 */ /* 0x000fc60000000f00 */
[----:B------:R-:W-:Y:S01]  /*0d10*/  F2FP.F16.F32.PACK_AB R48, RZ, R49 ;  /* 0x00000031ff30723e */ /* 0x000fe200000000ff */
[----:B-1----:R-:W-:Y:S01]  /*0d20*/  @P4 FMUL.FTZ R77, R36, R111 ;  /* 0x0000006f244d4220 */ /* 0x002fe20000410000 */
[----:B------:R-:W-:Y:S01]  /*0d30*/  F2FP.F16.F32.PACK_AB R36, RZ, R97 ;  /* 0x00000061ff24723e */ /* 0x000fe200000000ff */
[----:B--2---:R-:W-:Y:S01]  /*0d40*/  @P4 FMUL.FTZ R79, R37, R50 ;  /* 0x00000032254f4220 */ /* 0x004fe20000410000 */
[----:B------:R-:W-:Y:S02]  /*0d50*/  F2FP.F16.F32.PACK_AB R37, RZ, R43 ;  /* 0x0000002bff25723e */ /* 0x000fe400000000ff */
[----:B------:R-:W-:Y:S02]  /*0d60*/  F2FP.F16.F32.PACK_AB R50, RZ, R77 ;  /* 0x0000004dff32723e */ /* 0x000fe400000000ff */
[----:B------:R-:W-:Y:S02]  /*0d70*/  F2FP.F16.F32.PACK_AB R56, RZ, R79 ;  /* 0x0000004fff38723e */ /* 0x000fe400000000ff */
[----:B------:R-:W-:Y:S01]  /*0d80*/  PRMT R36, R36, 0x5410, R37 ;  /* 0x0000541024247816 */ /* 0x000fe20000000025 */
[----:B----4-:R-:W-:Y:S01]  /*0d90*/  @P4 FMUL.FTZ R99, R38, R117 ;  /* 0x0000007526634220 */ /* 0x010fe20000410000 */
[----:B------:R-:W-:-:S04]  /*0da0*/  F2FP.F16.F32.PACK_AB R38, RZ, R45 ;  /* 0x0000002dff26723e */ /* 0x000fc800000000ff */
[----:B------:R-:W-:Y:S02]  /*0db0*/  F2FP.F16.F32.PACK_AB R58, RZ, R99 ;  /* 0x00000063ff3a723e */ /* 0x000fe400000000ff */
[----:B------:R-:W-:Y:S02]  /*0dc0*/  PRMT R37, R38, 0x5410, R39 ;  /* 0x0000541026257816 */ /* 0x000fe40000000027 */
[----:B------:R-:W-:Y:S02]  /*0dd0*/  PRMT R38, R48, 0x5410, R50 ;  /* 0x0000541030267816 */ /* 0x000fe40000000032 */
[----:B------:R-:W-:-:S07]  /*0de0*/  PRMT R39, R56, 0x5410, R58 ;  /* 0x0000541038277816 */ /* 0x000fce000000003a */
.L_x_2768:
[----:B------:R-:W0:Y:S01]  /*0df0*/  LDC.64 R110, c[0x0][0x3a8] ;  /* 0x0000ea00ff6e7b82 */ /* 0x000e220000000a00 */
[----:B------:R-:W-:Y:S01]  /*0e00*/  IADD3 R46, PT, PT, R46, 0x100, RZ ;  /* 0x000001002e2e7810 */ /* 0x000fe20007ffe0ff */
[C---:B0-----:R-:W-:Y:S01]  /*0e10*/  IMAD.WIDE.U32 R110, R115.reuse, 0x10, R110 ;  /* 0x00000010736e7825 */ /* 0x041fe200078e006e */
[----:B------:R-:W-:-:S04]  /*0e20*/  IADD3 R115, PT, PT, R115, 0x100, RZ ;  /* 0x0000010073737810 */ /* 0x000fc80007ffe0ff */
[----:B------:R0:W-:Y:S03]  /*0e30*/  STG.E.128 desc[UR6][R110.64], R36 ;  /* 0x000000246e007986 */ /* 0x0001e6000c101d06 */
.L_x_2765:
[----:B------:R-:W-:Y:S05]  /*0e40*/  BSYNC.RECONVERGENT B0 ;  /* 0x0000000000007941 */ /* 0x000fea0003800200 */
.L_x_2764:
[----:B------:R-:W-:Y:S01]  /*0e50*/  ISETP.GE.U32.AND P1, PT, R3, 0x200, PT ;  /* 0x000002000300780c */ /* 0x000fe20003f26070 */
[----:B------:R-:W-:-:S12]  /*0e60*/  BSSY.RECONVERGENT B0, `(.L_x_2769) ;  /* 0x000006b000007945 */ /* 0x000fd80003800200 */
[----:B------:R-:W-:Y:S05]  /*0e70*/  @!P1 BRA `(.L_x_2770) ;  /* 0x0000000400a49947 */ /* 0x000fea0003800000 */
[----:B------:R-:W-:-:S04]  /*0e80*/  UISETP.NE.U32.AND UP0, UPT, UR8, URZ, UPT ;  /* 0x000000ff0800728c */ /* 0x000fc8000bf05070 */
[----:B------:R-:W-:Y:S01]  /*0e90*/  UISETP.NE.AND.EX UP0, UPT, UR9, URZ, UPT, UP0 ;  /* 0x000000ff0900728c */ /* 0x000fe2000bf05300 */
[----:B------:R-:W-:Y:S10]  /*0ea0*/  @!P4 BRA `(.L_x_2771) ;  /* 0x00000000000cc947 */ /* 0x000ff40003800000 */
[----:B------:R-:W1:Y:S02]  /*0eb0*/  LDC.64 R4, c[0x0][0x390] ;  /* 0x0000e400ff047b82 */ /* 0x000e640000000a00 */
[----:B-1----:R-:W-:-:S06]  /*0ec0*/  IMAD.WIDE.U32 R4, R46, 0x10, R4 ;  /* 0x000000102e047825 */ /* 0x002fcc00078e0004 */
[----:B------:R-:W5:Y:S02]  /*0ed0*/  LDG.E.128 R4, desc[UR6][R4.64] ;  /* 0x0000000604047981 */ /* 0x000f64000c1e1d00 */
.L_x_2771:
[----:B------:R-:W-:Y:S05]  /*0ee0*/  BRA.U !UP0, `(.L_x_2772) ;  /* 0x0000000108c47547 */ /* 0x000fea000b800000 */
[----:B0-----:R-:W0:Y:S02]  /*0ef0*/  LDC.64 R36, c[0x0][0x3a0] ;  /* 0x0000e800ff247b82 */ /* 0x001e240000000a00 */
        /* <DEDUP_REMOVED lines=9> */
[----:B------:R-:W3:Y:S01]  /*0f90*/  @P2 LDC R62, c[0x0][0x40c] ;  /* 0x00010300ff3e2b82 */ /* 0x000ee20000000800 */
[----:B--2---:R-:W-:-:S02]  /*0fa0*/  HADD2.F32 R51, -RZ, R36.H1_H1 ;  /* 0x30000024ff337230 */ /* 0x004fc40000004100 */
[--C-:B------:R-:W-:Y:S02]  /*0fb0*/  HADD2.F32 R57, -RZ, R37.reuse.H0_H0 ;  /* 0x20000025ff397230 */ /* 0x100fe40000004100 */
[----:B------:R-:W-:Y:S02]  /*0fc0*/  HADD2.F32 R59, -RZ, R37.H1_H1 ;  /* 0x30000025ff3b7230 */ /* 0x000fe40000004100 */
[----:B0-----:R-:W-:Y:S01]  /*0fd0*/  @P2 FFMA.FTZ R51, R48, R50, R51 ;  /* 0x0000003230332223 */ /* 0x001fe20000010033 */
[----:B------:R-:W-:Y:S02]  /*0fe0*/  @P2 HADD2.F32 R48, -RZ, R5.H1_H1 ;  /* 0x30000005ff302230 */ /* 0x000fe40000004100 */
[----:B-1----:R-:W-:Y:S01]  /*0ff0*/  @P2 FFMA.FTZ R57, R56, R58, R57 ;  /* 0x0000003a38392223 */ /* 0x002fe20000010039 */
[----:B------:R-:W0:Y:S01]  /*1000*/  @P2 LDC R37, c[0x0][0x40c] ;  /* 0x00010300ff252b82 */ /* 0x000e220000000800 */
[--C-:B------:R-:W-:Y:S02]  /*1010*/  HADD2.F32 R61, -RZ, R38.reuse.H0_H0 ;  /* 0x20000026ff3d7230 */ /* 0x100fe40000004100 */
[----:B----4-:R-:W-:Y:S01]  /*1020*/  @P2 FFMA.FTZ R59, R48, R60, R59 ;  /* 0x0000003c303b2223 */ /* 0x010fe2000001003b */
[----:B------:R-:W-:-:S02]  /*1030*/  HADD2.F32 R81, -RZ, R38.H1_H1 ;  /* 0x30000026ff517230 */ /* 0x000fc40000004100 */
[----:B------:R-:W-:Y:S02]  /*1040*/  @P2 HADD2.F32 R38, -RZ, R6.H1_H1 ;  /* 0x30000006ff262230 */ /* 0x000fe40000004100 */
[----:B------:R-:W1:Y:S01]  /*1050*/  @P2 LDC R56, c[0x0][0x40c] ;  /* 0x00010300ff382b82 */ /* 0x000e620000000800 */
[----:B------:R-:W-:Y:S02]  /*1060*/  HADD2.F32 R83, -RZ, R39.H0_H0 ;  /* 0x20000027ff537230 */ /* 0x000fe40000004100 */
[----:B---3--:R-:W-:Y:S01]  /*1070*/  @P2 FFMA.FTZ R81, R38, R64, R81 ;  /* 0x0000004026512223 */ /* 0x008fe20000010051 */
[----:B------:R-:W-:Y:S02]  /*1080*/  @P2 HADD2.F32 R38, -RZ, R7.H0_H0 ;  /* 0x20000007ff262230 */ /* 0x000fe40000004100 */
[----:B------:R-:W-:Y:S02]  /*1090*/  HADD2.F32 R101, -RZ, R36.H0_H0 ;  /* 0x20000024ff657230 */ /* 0x000fe40000004100 */
[----:B------:R-:W2:Y:S01]  /*10a0*/  @P2 LDC R48, c[0x0][0x40c] ;  /* 0x00010300ff302b82 */ /* 0x000ea20000000800 */
[----:B------:R-:W-:-:S02]  /*10b0*/  @P2 HADD2.F32 R50, -RZ, R6.H0_H0 ;  /* 0x20000006ff322230 */ /* 0x000fc40000004100 */
[----:B------:R-:W-:Y:S02]  /*10c0*/  HADD2.F32 R103, -RZ, R39.H1_H1 ;  /* 0x30000027ff677230 */ /* 0x000fe40000004100 */
[----:B------:R-:W-:Y:S02]  /*10d0*/  @P2 HADD2.F32 R36, -RZ, R4.H0_H0 ;  /* 0x20000004ff242230 */ /* 0x000fe40000004100 */
[----:B------:R-:W-:-:S03]  /*10e0*/  @P2 FFMA.FTZ R61, R50, R62, R61 ;  /* 0x0000003e323d2223 */ /* 0x000fc6000001003d */
[----:B0-----:R-:W-:Y:S01]  /*10f0*/  @P2 FFMA.FTZ R101, R36, R37, R101 ;  /* 0x0000002524652223 */ /* 0x001fe20000010065 */
[----:B------:R-:W-:Y:S02]  /*1100*/  F2FP.F16.F32.PACK_AB R37, RZ, R57 ;  /* 0x00000039ff25723e */ /* 0x000fe400000000ff */
[----:B------:R-:W-:Y:S02]  /*1110*/  F2FP.F16.F32.PACK_AB R50, RZ, R61 ;  /* 0x0000003dff32723e */ /* 0x000fe400000000ff */
[----:B------:R-:W-:Y:S01]  /*1120*/  F2FP.F16.F32.PACK_AB R36, RZ, R101 ;  /* 0x00000065ff24723e */ /* 0x000fe200000000ff */
[----:B-1----:R-:W-:Y:S01]  /*1130*/  @P2 FFMA.FTZ R83, R38, R56, R83 ;  /* 0x0000003826532223 */ /* 0x002fe20000010053 */
[----:B------:R-:W-:Y:S01]  /*1140*/  @P2 HADD2.F32 R38, -RZ, R7.H1_H1 ;  /* 0x30000007ff262230 */ /* 0x000fe20000004100 */
[----:B------:R-:W-:-:S03]  /*1150*/  F2FP.F16.F32.PACK_AB R56, RZ, R81 ;  /* 0x00000051ff38723e */ /* 0x000fc600000000ff */
[----:B------:R-:W-:Y:S01]  /*1160*/  F2FP.F16.F32.PACK_AB R58, RZ, R83 ;  /* 0x00000053ff3a723e */ /* 0x000fe200000000ff */
[----:B--2---:R-:W-:Y:S01]  /*1170*/  @P2 FFMA.FTZ R103, R38, R48, R103 ;  /* 0x0000003026672223 */ /* 0x004fe20000010067 */
        /* <DEDUP_REMOVED lines=8> */
.L_x_2772:
[----:B0-----:R-:W0:Y:S01]  /*1200*/  @P4 LDC R37, c[0x0][0x40c] ;  /* 0x00010300ff254b82 */ /* 0x001e220000000800 */
        /* <DEDUP_REMOVED lines=43> */
.L_x_2773:
[----:B------:R-:W0:Y:S01]  /*14c0*/  LDC.64 R110, c[0x0][0x3a8] ;  /* 0x0000ea00ff6e7b82 */ /* 0x000e220000000a00 */
[----:B------:R-:W-:Y:S01]  /*14d0*/  IADD3 R46, PT, PT, R46, 0x100, RZ ;  /* 0x000001002e2e7810 */ /* 0x000fe20007ffe0ff */
[C---:B0-----:R-:W-:Y:S01]  /*14e0*/  IMAD.WIDE.U32 R110, R115.reuse, 0x10, R110 ;  /* 0x00000010736e7825 */ /* 0x041fe200078e006e */
[----:B------:R-:W-:-:S04]  /*14f0*/  IADD3 R115, PT, PT, R115, 0x100, RZ ;  /* 0x0000010073737810 */ /* 0x000fc80007ffe0ff */
[----:B------:R1:W-:Y:S03]  /*1500*/  STG.E.128 desc[UR6][R110.64], R36 ;  /* 0x000000246e007986 */ /* 0x0003e6000c101d06 */
.L_x_2770:
[----:B------:R-:W-:Y:S05]  /*1510*/  BSYNC.RECONVERGENT B0 ;  /* 0x0000000000007941 */ /* 0x000fea0003800200 */
.L_x_2769:
[----:B------:R-:W-:Y:S01]  /*1520*/  ISETP.GE.U32.AND P2, PT, R3, 0x300, PT ;  /* 0x000003000300780c */ /* 0x000fe20003f46070 */
[----:B------:R-:W-:-:S12]  /*1530*/  BSSY.RECONVERGENT B0, `(.L_x_2774) ;  /* 0x000006b000007945 */ /* 0x000fd80003800200 */
[----:B------:R-:W-:Y:S05]  /*1540*/  @!P2 BRA `(.L_x_2775) ;  /* 0x0000000400a4a947 */ /* 0x000fea0003800000 */
[----:B------:R-:W-:-:S04]  /*1550*/  UISETP.NE.U32.AND UP0, UPT, UR8, URZ, UPT ;  /* 0x000000ff0800728c */ /* 0x000fc8000bf05070 */
[----:B------:R-:W-:Y:S01]  /*1560*/  UISETP.NE.AND.EX UP0, UPT, UR9, URZ, UPT, UP0 ;  /* 0x000000ff0900728c */ /* 0x000fe2000bf05300 */
[----:B------:R-:W-:Y:S10]  /*1570*/  @!P4 BRA `(.L_x_2776) ;  /* 0x00000000000cc947 */ /* 0x000ff40003800000 */
[----:B------:R-:W2:Y:S02]  /*1580*/  LDC.64 R4, c[0x0][0x390] ;  /* 0x0000e400ff047b82 */ /* 0x000ea40000000a00 */
[----:B--2---:R-:W-:-:S06]  /*1590*/  IMAD.WIDE.U32 R4, R46, 0x10, R4 ;  /* 0x000000102e047825 */ /* 0x004fcc00078e0004 */
[----:B------:R-:W5:Y:S02]  /*15a0*/  LDG.E.128 R4, desc[UR6][R4.64] ;  /* 0x0000000604047981 */ /* 0x000f64000c1e1d00 */
.L_x_2776:
[----:B------:R-:W-:Y:S05]  /*15b0*/  BRA.U !UP0, `(.L_x_2777) ;  /* 0x0000000108c47547 */ /* 0x000fea000b800000 */
[----:B01----:R-:W0:Y:S02]  /*15c0*/  LDC.64 R36, c[0x0][0x3a0] ;  /* 0x0000e800ff247b82 */ /* 0x003e240000000a00 */
        /* <DEDUP_REMOVED lines=48> */
.L_x_2777:
[----:B01----:R-:W0:Y:S01]  /*18d0*/  @P4 LDC R37, c[0x0][0x40c] ;  /* 0x00010300ff254b82 */ /* 0x003e220000000800 */
        /* <DEDUP_REMOVED lines=43> */
.L_x_2778:
[----:B------:R-:W0:Y:S01]  /*1b90*/  LDC.64 R110, c[0x0][0x3a8] ;  /* 0x0000ea00ff6e7b82 */ /* 0x000e220000000a00 */
[----:B------:R-:W-:Y:S01]  /*1ba0*/  IADD3 R46, PT, PT, R46, 0x100, RZ ;  /* 0x000001002e2e7810 */ /* 0x000fe20007ffe0ff */
[C---:B0-----:R-:W-:Y:S01]  /*1bb0*/  IMAD.WIDE.U32 R110, R115.reuse, 0x10, R110 ;  /* 0x00000010736e7825 */ /* 0x041fe200078e006e */
[----:B------:R-:W-:-:S04]  /*1bc0*/  IADD3 R115, PT, PT, R115, 0x100, RZ ;  /* 0x0000010073737810 */ /* 0x000fc80007ffe0ff */
[----:B------:R2:W-:Y:S03]  /*1bd0*/  STG.E.128 desc[UR6][R110.64], R36 ;  /* 0x000000246e007986 */ /* 0x0005e6000c101d06 */
.L_x_2775:
[----:B------:R-:W-:Y:S05]  /*1be0*/  BSYNC.RECONVERGENT B0 ;  /* 0x0000000000007941 */ /* 0x000fea0003800200 */
.L_x_2774:
[----:B------:R-:W-:Y:S01]  /*1bf0*/  ISETP.GE.U32.AND P3, PT, R3, 0x400, PT ;  /* 0x000004000300780c */ /* 0x000fe20003f66070 */
[----:B------:R-:W-:-:S12]  /*1c00*/  BSSY.RECONVERGENT B0, `(.L_x_2779) ;  /* 0x0000069000007945 */ /* 0x000fd80003800200 */
[----:B------:R-:W-:Y:S05]  /*1c10*/  @!P3 BRA `(.L_x_2780) ;  /* 0x00000004009cb947 */ /* 0x000fea0003800000 */
[----:B------:R-:W-:-:S04]  /*1c20*/  UISETP.NE.U32.AND UP0, UPT, UR8, URZ, UPT ;  /* 0x000000ff0800728c */ /* 0x000fc8000bf05070 */
[----:B------:R-:W-:Y:S01]  /*1c30*/  UISETP.NE.AND.EX UP0, UPT, UR9, URZ, UPT, UP0 ;  /* 0x000000ff0900728c */ /* 0x000fe2000bf05300 */
[----:B------:R-:W-:Y:S10]  /*1c40*/  @!P4 BRA `(.L_x_2781) ;  /* 0x00000000000cc947 */ /* 0x000ff40003800000 */
[----:B------:R-:W4:Y:S02]  /*1c50*/  LDC.64 R4, c[0x0][0x390] ;  /* 0x0000e400ff047b82 */ /* 0x000f240000000a00 */
[----:B----4-:R-:W-:-:S06]  /*1c60*/  IMAD.WIDE.U32 R4, R46, 0x10, R4 ;  /* 0x000000102e047825 */ /* 0x010fcc00078e0004 */
[----:B------:R-:W5:Y:S02]  /*1c70*/  LDG.E.128 R4, desc[UR6][R4.64] ;  /* 0x0000000604047981 */ /* 0x000f64000c1e1d00 */
.L_x_2781:
[----:B------:R-:W-:Y:S05]  /*1c80*/  BRA.U !UP0, `(.L_x_2782) ;  /* 0x0000000108c47547 */ /* 0x000fea000b800000 */
[----:B012---:R-:W0:Y:S02]  /*1c90*/  LDC.64 R36, c[0x0][0x3a0] ;  /* 0x0000e800ff247b82 */ /* 0x007e240000000a00 */
[----:B0-----:R-:W-:-:S06]  /*1ca0*/  IMAD.WIDE.U32 R36, R115, 0x10, R36 ;  /* 0x0000001073247825 */ /* 0x001fcc00078e0024 */
[----:B------:R-:W2:Y:S01]  /*1cb0*/  LDG.E.128 R36, desc[UR6][R36.64] ;  /* 0x0000000624247981 */ /* 0x000ea2000c1e1d00 */
[----:B------:R-:W-:-:S13]  /*1cc0*/  ISETP.GT.AND P4, PT, R0, RZ, PT ;  /* 0x000000ff0000720c */ /* 0x000fda0003f84270 */
[----:B------:R-:W0:Y:S01]  /*1cd0*/  @P4 LDC R46, c[0x0][0x40c] ;  /* 0x00010300ff2e4b82 */ /* 0x000e220000000800 */
[----:B-----5:R-:W-:Y:S02]  /*1ce0*/  @P4 HADD2.F32 R0, -RZ, R5.H0_H0 ;  /* 0x20000005ff004230 */ /* 0x020fe40000004100 */
[----:B------:R-:W-:-:S05]  /*1cf0*/  @P4 HADD2.F32 R50, -RZ, R6.H0_H0 ;  /* 0x20000006ff324230 */ /* 0x000fca0000004100 */
[----:B------:R-:W1:Y:S08]  /*1d00*/  @P4 LDC R48, c[0x0][0x40c] ;  /* 0x00010300ff304b82 */ /* 0x000e700000000800 */
[----:B------:R-:W4:Y:S08]  /*1d10*/  @P4 LDC R58, c[0x0][0x40c] ;  /* 0x00010300ff3a4b82 */ /* 0x000f300000000800 */
[----:B------:R-:W3:Y:S08]  /*1d20*/  @P4 LDC R56, c[0x0][0x40c] ;  /* 0x00010300ff384b82 */ /* 0x000ef00000000800 */
[----:B------:R-:W3:Y:S01]  /*1d30*/  @P4 LDC R60, c[0x0][0x40c] ;  /* 0x00010300ff3c4b82 */ /* 0x000ee20000000800 */
[----:B--2---:R-:W-:-:S02]  /*1d40*/  HADD2.F32 R71, -RZ, R37.H0_H0 ;  /* 0x20000025ff477230 */ /* 0x004fc40000004100 */
[----:B------:R-:W-:-:S05]  /*1d50*/  HADD2.F32 R73, -RZ, R37.H1_H1 ;  /* 0x30000025ff497230 */ /* 0x000fca0000004100 */
[----:B------:R-:W2:Y:S01]  /*1d60*/  @P4 LDC R37, c[0x0][0x40c] ;  /* 0x00010300ff254b82 */ /* 0x000ea20000000800 */
[----:B0-----:R-:W-:Y:S01]  /*1d70*/  @P4 FFMA.FTZ R71, R0, R46, R71 ;  /* 0x0000002e00474223 */ /* 0x001fe20000010047 */
[----:B------:R-:W-:Y:S02]  /*1d80*/  @P4 HADD2.F32 R0, -RZ, R5.H1_H1 ;  /* 0x30000005ff004230 */ /* 0x000fe40000004100 */
[----:B------:R-:W-:Y:S02]  /*1d90*/  HADD2.F32 R89, -RZ, R38.H1_H1 ;  /* 0x30000026ff597230 */ /* 0x000fe40000004100 */
[----:B------:R-:W-:Y:S02]  /*1da0*/  HADD2.F32 R93, -RZ, R36.H1_H1 ;  /* 0x30000024ff5d7230 */ /* 0x000fe40000004100 */
[----:B-1----:R-:W-:Y:S01]  /*1db0*/  @P4 FFMA.FTZ R73, R0, R48, R73 ;  /* 0x0000003000494223 */ /* 0x002fe20000010049 */
[----:B------:R-:W0:Y:S01]  /*1dc0*/  @P4 LDC R46, c[0x0][0x40c] ;  /* 0x00010300ff2e4b82 */ /* 0x000e220000000800 */
[----:B------:R-:W-:-:S02]  /*1dd0*/  @P4 HADD2.F32 R0, -RZ, R6.H1_H1 ;  /* 0x30000006ff004230 */ /* 0x000fc40000004100 */
[----:B------:R-:W-:Y:S02]  /*1de0*/  HADD2.F32 R75, -RZ, R38.H0_H0 ;  /* 0x20000026ff4b7230 */ /* 0x000fe40000004100 */
[----:B------:R-:W-:Y:S02]  /*1df0*/  HADD2.F32 R109, -RZ, R36.H0_H0 ;  /* 0x20000024ff6d7230 */ /* 0x000fe40000004100 */
[----:B----4-:R-:W-:Y:S01]  /*1e00*/  @P4 FFMA.FTZ R89, R0, R58, R89 ;  /* 0x0000003a00594223 */ /* 0x010fe20000010059 */
[----:B------:R-:W-:Y:S01]  /*1e10*/  @P4 HADD2.F32 R0, -RZ, R4.H1_H1 ;  /* 0x30000004ff004230 */ /* 0x000fe20000004100 */
[----:B------:R-:W1:Y:S01]  /*1e20*/  @P4 LDC R48, c[0x0][0x40c] ;  /* 0x00010300ff304b82 */ /* 0x000e620000000800 */
[----:B------:R-:W-:Y:S02]  /*1e30*/  HADD2.F32 R91, -RZ, R39.H0_H0 ;  /* 0x20000027ff5b7230 */ /* 0x000fe40000004100 */
[----:B---3--:R-:W-:Y:S01]  /*1e40*/  @P4 FFMA.FTZ R75, R50, R56, R75 ;  /* 0x00000038324b4223 */ /* 0x008fe2000001004b */
[----:B------:R-:W-:-:S02]  /*1e50*/  @P4 HADD2.F32 R38, -RZ, R7.H0_H0 ;  /* 0x20000007ff264230 */ /* 0x000fc40000004100 */
[----:B------:R-:W-:Y:S02]  /*1e60*/  HADD2.F32 R95, -RZ, R39.H1_H1 ;  /* 0x30000027ff5f7230 */ /* 0x000fe40000004100 */
[----:B------:R-:W-:Y:S02]  /*1e70*/  @P4 HADD2.F32 R36, -RZ, R7.H1_H1 ;  /* 0x30000007ff244230 */ /* 0x000fe40000004100 */
[----:B------:R-:W-:Y:S01]  /*1e80*/  @P4 FFMA.FTZ R91, R38, R60, R91 ;  /* 0x0000003c265b4223 */ /* 0x000fe2000001005b */
[----:B------:R-:W-:-:S04]  /*1e90*/  F2FP.F16.F32.PACK_AB R38, RZ, R73 ;  /* 0x00000049ff26723e */ /* 0x000fc800000000ff */
[----:B------:R-:W-:Y:S01]  /*1ea0*/  F2FP.F16.F32.PACK_AB R50, RZ, R91 ;  /* 0x0000005bff32723e */ /* 0x000fe200000000ff */
[----:B0-----:R-:W-:Y:S01]  /*1eb0*/  @P4 FFMA.FTZ R93, R0, R46, R93 ;  /* 0x0000002e005d4223 */ /* 0x001fe2000001005d */
[----:B------:R-:W-:Y:S01]  /*1ec0*/  @P4 HADD2.F32 R0, -RZ, R4.H0_H0 ;  /* 0x20000004ff004230 */ /* 0x000fe20000004100 */
[----:B------:R-:W-:-:S04]  /*1ed0*/  F2FP.F16.F32.PACK_AB R46, RZ, R75 ;  /* 0x0000004bff2e723e */ /* 0x000fc800000000ff */
[----:B--2---:R-:W-:Y:S01]  /*1ee0*/  @P4 FFMA.FTZ R109, R0, R37, R109 ;  /* 0x00000025006d4223 */ /* 0x004fe2000001006d */
[----:B------:R-:W-:Y:S01]  /*1ef0*/  F2FP.F16.F32.PACK_AB R37, RZ, R71 ;  /* 0x00000047ff25723e */ /* 0x000fe200000000ff */
[----:B-1----:R-:W-:Y:S01]  /*1f00*/  @P4 FFMA.FTZ R95, R36, R48, R95 ;  /* 0x00000030245f4223 */ /* 0x002fe2000001005f */
[----:B------:R-:W-:Y:S02]  /*1f10*/  F2FP.F16.F32.PACK_AB R48, RZ, R89 ;  /* 0x00000059ff30723e */ /* 0x000fe400000000ff */
[----:B------:R-:W-:Y:S02]  /*1f20*/  F2FP.F16.F32.PACK_AB R0, RZ, R93 ;  /* 0x0000005dff00723e */ /* 0x000fe400000000ff */
[----:B------:R-:W-:Y:S02]  /*1f30*/  F2FP.F16.F32.PACK_AB R36, RZ, R109 ;  /* 0x0000006dff24723e */ /* 0x000fe400000000ff */
[----:B------:R-:W-:Y:S02]  /*1f40*/  F2FP.F16.F32.PACK_AB R39, RZ, R95 ;  /* 0x0000005fff27723e */ /* 0x000fe400000000ff */
[----:B------:R-:W-:-:S02]  /*1f50*/  PRMT R37, R37, 0x5410, R38 ;  /* 0x0000541025257816 */ /* 0x000fc40000000026 */
[----:B------:R-:W-:Y:S02]  /*1f60*/  PRMT R38, R46, 0x5410, R48 ;  /* 0x000054102e267816 */ /* 0x000fe40000000030 */
[----:B------:R-:W-:Y:S02]  /*1f70*/  PRMT R36, R36, 0x5410, R0 ;  /* 0x0000541024247816 */ /* 0x000fe40000000000 */
[----:B------:R-:W-:Y:S01]  /*1f80*/  PRMT R39, R50, 0x5410, R39 ;  /* 0x0000541032277816 */ /* 0x000fe20000000027 */
[----:B------:R-:W-:Y:S06]  /*1f90*/  BRA `(.L_x_2783) ;  /* 0x0000000000b07947 */ /* 0x000fec0003800000 */
.L_x_2782:
[----:B012---:R-:W0:Y:S01]  /*1fa0*/  @P4 LDC R37, c[0x0][0x40c] ;  /* 0x00010300ff254b82 */ /* 0x007e220000000800 */
[--C-:B-----5:R-:W-:Y:S01]  /*1fb0*/  @P4 HADD2.F32 R0, -RZ, R4.reuse.H0_H0 ;  /* 0x20000004ff004230 */ /* 0x120fe20000004100 */
[----:B------:R-:W-:Y:S01]  /*1fc0*/  MOV R109, RZ ;  /* 0x000000ff006d7202 */ /* 0x000fe20000000f00 */
[----:B------:R-:W-:Y:S02]  /*1fd0*/  @P4 HADD2.F32 R36, -RZ, R4.H1_H1 ;  /* 0x30000004ff244230 */ /* 0x000fe40000004100 */
[----:B------:R-:W-:Y:S02]  /*1fe0*/  HFMA2 R93, -RZ, RZ, 0, 0 ;  /* 0x00000000ff5d7431 */ /* 0x000fe400000001ff */
[--C-:B------:R-:W-:Y:S01]  /*1ff0*/  @P4 HADD2.F32 R38, -RZ, R5.reuse.H0_H0 ;  /* 0x20000005ff264230 */ /* 0x100fe20000004100 */
[----:B------:R-:W-:Y:S01]  /*2000*/  MOV R71, RZ ;  /* 0x000000ff00477202 */ /* 0x000fe20000000f00 */
[----:B------:R-:W-:Y:S01]  /*2010*/  @P4 HADD2.F32 R46, -RZ, R5.H1_H1 ;  /* 0x30000005ff2e4230 */ /* 0x000fe20000004100 */
[----:B------:R-:W1:Y:S01]  /*2020*/  @P4 LDC R39, c[0x0][0x40c] ;  /* 0x00010300ff274b82 */ /* 0x000e620000000800 */
[----:B------:R-:W-:Y:S01]  /*2030*/  HFMA2 R73, -RZ, RZ, 0, 0 ;  /* 0x00000000ff497431 */ /* 0x000fe200000001ff */
[----:B------:R-:W-:Y:S01]  /*2040*/  MOV R91, RZ ;  /* 0x000000ff005b7202 */ /* 0x000fe20000000f00 */
[----:B------:R-:W-:-:S05]  /*2050*/  HFMA2 R95, -RZ, RZ, 0, 0 ;  /* 0x00000000ff5f7431 */ /* 0x000fca00000001ff */
[----:B------:R-:W2:Y:S08]  /*2060*/  @P4 LDC R75, c[0x0][0x40c] ;  /* 0x00010300ff4b4b82 */ /* 0x000eb00000000800 */
[----:B------:R-:W4:Y:S01]  /*2070*/  @P4 LDC R89, c[0x0][0x40c] ;  /* 0x00010300ff594b82 */ /* 0x000f220000000800 */
[----:B0-----:R-:W-:Y:S01]  /*2080*/  @P4 FMUL.FTZ R109, R0, R37 ;  /* 0x00000025006d4220 */ /* 0x001fe20000410000 */
[----:B------:R-:W-:-:S02]  /*2090*/  @P4 HADD2.F32 R0, -RZ, R6.H0_H0 ;  /* 0x20000006ff004230 */ /* 0x000fc40000004100 */
[----:B------:R-:W-:-:S04]  /*20a0*/  @P4 HADD2.F32 R37, -RZ, R7.H0_H0 ;  /* 0x20000007ff254230 */ /* 0x000fc80000004100 */
[----:B------:R-:W0:Y:S01]  /*20b0*/  @P4 LDC R111, c[0x0][0x40c] ;  /* 0x00010300ff6f4b82 */ /* 0x000e220000000800 */
[----:B-1----:R-:W-:Y:S01]  /*20c0*/  @P4 FMUL.FTZ R93, R36, R39 ;  /* 0x00000027245d4220 */ /* 0x002fe20000410000 */
[----:B------:R-:W-:-:S06]  /*20d0*/  @P4 HADD2.F32 R36, -RZ, R6.H1_H1 ;  /* 0x30000006ff244230 */ /* 0x000fcc0000004100 */
[----:B------:R-:W1:Y:S01]  /*20e0*/  @P4 LDC R117, c[0x0][0x40c] ;  /* 0x00010300ff754b82 */ /* 0x000e620000000800 */
[----:B--2---:R-:W-:Y:S01]  /*20f0*/  @P4 FMUL.FTZ R71, R38, R75 ;  /* 0x0000004b26474220 */ /* 0x004fe20000410000 */
[----:B------:R-:W-:Y:S01]  /*2100*/  @P4 HADD2.F32 R38, -RZ, R7.H1_H1 ;  /* 0x30000007ff264230 */ /* 0x000fe20000004100 */
[----:B------:R-:W-:-:S05]  /*2110*/  MOV R75, RZ ;  /* 0x000000ff004b7202 */ /* 0x000fca0000000f00 */
[----:B------:R-:W2:Y:S01]  /*2120*/  @P4 LDC R48, c[0x0][0x40c] ;  /* 0x00010300ff304b82 */ /* 0x000ea20000000800 */
[----:B----4-:R-:W-:Y:S01]  /*2130*/  @P4 FMUL.FTZ R73, R46, R89 ;  /* 0x000000592e494220 */ /* 0x010fe20000410000 */
[----:B------:R-:W-:-:S06]  /*2140*/  HFMA2 R89, -RZ, RZ, 0, 0 ;  /* 0x00000000ff597431 */ /* 0x000fcc00000001ff */
[----:B------:R-:W4:Y:S01]  /*2150*/  @P4 LDC R119, c[0x0][0x40c] ;  /* 0x00010300ff774b82 */ /* 0x000f220000000800 */
[----:B0-----:R-:W-:Y:S01]  /*2160*/  @P4 FMUL.FTZ R75, R0, R111 ;  /* 0x0000006f004b4220 */ /* 0x001fe20000410000 */
[----:B------:R-:W-:-:S04]  /*2170*/  F2FP.F16.F32.PACK_AB R0, RZ, R93 ;  /* 0x0000005dff00723e */ /* 0x000fc800000000ff */
[----:B------:R-:W-:Y:S01]  /*2180*/  F2FP.F16.F32.PACK_AB R39, RZ, R75 ;  /* 0x0000004bff27723e */ /* 0x000fe200000000ff */
[----:B-1----:R-:W-:Y:S01]  /*2190*/  @P4 FMUL.FTZ R89, R36, R117 ;  /* 0x0000007524594220 */ /* 0x002fe20000410000 */
[----:B------:R-:W-:-:S04]  /*21a0*/  F2FP.F16.F32.PACK_AB R36, RZ, R109 ;  /* 0x0000006dff24723e */ /* 0x000fc800000000ff */
[----:B------:R-:W-:Y:S02]  /*21b0*/  F2FP.F16.F32.PACK_AB R46, RZ, R89 ;  /* 0x00000059ff2e723e */ /* 0x000fe400000000ff */
[----:B------:R-:W-:Y:S01]  /*21c0*/  PRMT R36, R36, 0x5410, R0 ;  /* 0x0000541024247816 */ /* 0x000fe20000000000 */
[----:B--2---:R-:W-:Y:S01]  /*21d0*/  @P4 FMUL.FTZ R91, R37, R48 ;  /* 0x00000030255b4220 */ /* 0x004fe20000410000 */
[----:B------:R-:W-:-:S04]  /*21e0*/  F2FP.F16.F32.PACK_AB R37, RZ, R71 ;  /* 0x00000047ff25723e */ /* 0x000fc800000000ff */
[----:B------:R-:W-:Y:S01]  /*21f0*/  F2FP.F16.F32.PACK_AB R48, RZ, R91 ;  /* 0x0000005bff30723e */ /* 0x000fe200000000ff */
[----:B----4-:R-:W-:Y:S01]  /*2200*/  @P4 FMUL.FTZ R95, R38, R119 ;  /* 0x00000077265f4220 */ /* 0x010fe20000410000 */
[----:B------:R-:W-:-:S04]  /*2210*/  F2FP.F16.F32.PACK_AB R38, RZ, R73 ;  /* 0x00000049ff26723e */ /* 0x000fc800000000ff */
[----:B------:R-:W-:Y:S02]  /*2220*/  F2FP.F16.F32.PACK_AB R50, RZ, R95 ;  /* 0x0000005fff32723e */ /* 0x000fe400000000ff */
[----:B------:R-:W-:Y:S02]  /*2230*/  PRMT R37, R37, 0x5410, R38 ;  /* 0x0000541025257816 */ /* 0x000fe40000000026 */
[----:B------:R-:W-:Y:S02]  /*2240*/  PRMT R38, R39, 0x5410, R46 ;  /* 0x0000541027267816 */ /* 0x000fe4000000002e */
[----:B------:R-:W-:-:S07]  /*2250*/  PRMT R39, R48, 0x5410, R50 ;  /* 0x0000541030277816 */ /* 0x000fce0000000032 */
.L_x_2783:
[----:B------:R-:W0:Y:S02]  /*2260*/  LDC.64 R110, c[0x0][0x3a8] ;  /* 0x0000ea00ff6e7b82 */ /* 0x000e240000000a00 */
[----:B0-----:R-:W-:-:S05]  /*2270*/  IMAD.WIDE.U32 R110, R115, 0x10, R110 ;  /* 0x00000010736e7825 */ /* 0x001fca00078e006e */
[----:B------:R4:W-:Y:S02]  /*2280*/  STG.E.128 desc[UR6][R110.64], R36 ;  /* 0x000000246e007986 */ /* 0x0009e4000c101d06 */
.L_x_2780:
[----:B------:R-:W-:Y:S05]  /*2290*/  BSYNC.RECONVERGENT B0 ;  /* 0x0000000000007941 */ /* 0x000fea0003800200 */
.L_x_2779:
[----:B------:R-:W-:Y:S01]  /*22a0*/  FADD.FTZ R0, RZ, R97 ;  /* 0x00000061ff007221 */ /* 0x000fe20000010000 */
[C---:B------:R-:W-:Y:S01]  /*22b0*/  ISETP.GT.U32.AND P6, PT, R3.reuse, 0x1ff, PT ;  /* 0x000001ff0300780c */ /* 0x040fe20003fc4070 */
[----:B------:R-:W-:Y:S01]  /*22c0*/  BSSY.RECONVERGENT B0, `(.L_x_2784) ;  /* 0x0000084000007945 */ /* 0x000fe20003800200 */
[----:B------:R-:W-:Y:S01]  /*22d0*/  ISETP.GT.U32.AND P5, PT, R3, 0x2ff, PT ;  /* 0x000002ff0300780c */ /* 0x000fe20003fa4070 */
[----:B------:R-:W-:Y:S01]  /*22e0*/  FADD.FTZ R0, R43, R0 ;  /* 0x000000002b007221 */ /* 0x000fe20000010000 */
[----:B------:R-:W-:Y:S02]  /*22f0*/  ISETP.GT.U32.AND P4, PT, R3, 0x3ff, PT ;  /* 0x000003ff0300780c */ /* 0x000fe40003f84070 */
[----:B------:R-:W-:Y:S01]  /*2300*/  MOV R50, RZ ;  /* 0x000000ff00327202 */ /* 0x000fe20000000f00 */
[----:B------:R-:W-:-:S04]  /*2310*/  FADD.FTZ R0, R45, R0 ;  /* 0x000000002d007221 */ /* 0x000fc80000010000 */
[----:B------:R-:W-:-:S04]  /*2320*/  FADD.FTZ R0, R47, R0 ;  /* 0x000000002f007221 */ /* 0x000fc80000010000 */
[----:B------:R-:W-:-:S04]  /*2330*/  FADD.FTZ R0, R49, R0 ;  /* 0x0000000031007221 */ /* 0x000fc80000010000 */
[----:B------:R-:W-:-:S04]  /*2340*/  FADD.FTZ R0, R77, R0 ;  /* 0x000000004d007221 */ /* 0x000fc80000010000 */
[----:B------:R-:W-:-:S04]  /*2350*/  FADD.FTZ R0, R79, R0 ;  /* 0x000000004f007221 */ /* 0x000fc80000010000 */
[----:B------:R-:W-:-:S05]  /*2360*/  FADD.FTZ R0, R99, R0 ;  /* 0x0000000063007221 */ /* 0x000fca0000010000 */
[----:B------:R-:W-:-:S05]  /*2370*/  FSEL R0, R0, RZ, P0 ;  /* 0x000000ff00007208 */ /* 0x000fca0000000000 */
[----:B012-4-:R-:W-:-:S04]  /*2380*/  FADD.FTZ R36, R101, R0 ;  /* 0x0000000065247221 */ /* 0x017fc80000010000 */
        /* <DEDUP_REMOVED lines=33> */
[----:B---3--:R-:W-:-:S04]  /*25a0*/  FMUL.FTZ R36, R40, R111 ;  /* 0x0000006f28247220 */ /* 0x008fc80000410000 */
[--C-:B------:R-:W-:Y:S01]  /*25b0*/  FADD.FTZ R0, R97, -R36.reuse ;  /* 0x8000002461007221 */ /* 0x100fe20000010000 */
[--C-:B------:R-:W-:Y:S01]  /*25c0*/  FADD.FTZ R111, R43, -R36.reuse ;  /* 0x800000242b6f7221 */ /* 0x100fe20000010000 */
[--C-:B------:R-:W-:Y:S01]  /*25d0*/  FADD.FTZ R37, R45, -R36.reuse ;  /* 0x800000242d257221 */ /* 0x100fe20000010000 */
[--C-:B------:R-:W-:Y:S01]  /*25e0*/  FADD.FTZ R39, R77, -R36.reuse ;  /* 0x800000244d277221 */ /* 0x100fe20000010000 */
[----:B------:R-:W-:Y:S01]  /*25f0*/  FFMA.FTZ R0, R0, R0, RZ ;  /* 0x0000000000007223 */ /* 0x000fe200000100ff */
        /* <DEDUP_REMOVED lines=12> */
[----:B------:R-:W-:Y:S01]  /*26c0*/  FFMA.FTZ R0, R39, R39, R0 ;  /* 0x0000002727007223 */ /* 0x000fe20000010000 */
[----:B------:R-:W-:-:S04]  /*26d0*/  FADD.FTZ R39, R51, -R36 ;  /* 0x8000002433277221 */ /* 0x000fc80000010000 */
[----:B------:R-:W-:Y:S01]  /*26e0*/  FSEL R37, R0, RZ, P0 ;  /* 0x000000ff00257208 */ /* 0x000fe20000000000 */
[----:B------:R-:W-:-:S04]  /*26f0*/  FADD.FTZ R0, R101, -R36 ;  /* 0x8000002465007221 */ /* 0x000fc80000010000 */
        /* <DEDUP_REMOVED lines=64> */
.L_x_2785:
[----:B------:R-:W-:Y:S05]  /*2b00*/  BSYNC.RECONVERGENT B0 ;  /* 0x0000000000007941 */ /* 0x000fea0003800200 */
.L_x_2784:
        /* <DEDUP_REMOVED lines=12> */
.L_x_2787:
[----:B------:R-:W-:Y:S05]  /*2bd0*/  BSYNC.RECONVERGENT B0 ;  /* 0x0000000000007941 */ /* 0x000fea0003800200 */
.L_x_2786:
[----:B------:R-:W2:Y:S01]  /*2be0*/  SHFL.DOWN PT, R39, R50, 0x4, 0x1f ;  /* 0x08801f0032277f89 */ /* 0x000ea200000e0000 */
[----:B------:R-:W-:Y:S02]  /*2bf0*/  ISETP.NE.AND P4, PT, R42, RZ, PT ;  /* 0x000000ff2a00720c */ /* 0x000fe40003f85270 */
        /* <DEDUP_REMOVED lines=50> */
[----:B------:R-:W-:Y:S01]  /*2f20*/  FFMA.FTZ R46, R38, R46, R39 ;  /* 0x0000002e262e7223 */ /* 0x000fe20000010027 */
[----:B------:R-:W2:Y:S04]  /*2f30*/  @!P4 LDC.64 R36, c[0x0][0x3c8] ;  /* 0x0000f200ff24cb82 */ /* 0x000ea80000000a00 */
[----:B------:R-:W0:Y:S04]  /*2f40*/  SHFL.IDX PT, R117, R46, RZ, 0x1f ;  /* 0x00001fff2e757589 */ /* 0x000e2800000e0000 */
[----:B------:R-:W3:Y:S01]  /*2f50*/  @!P4 LDC.64 R38, c[0x0][0x3c0] ;  /* 0x0000f000ff26cb82 */ /* 0x000ee20000000a00 */
[----:B-1----:R-:W-:Y:S01]  /*2f60*/  FMUL.FTZ R0, R111, R111 ;  /* 0x0000006f6f007220 */ /* 0x002fe20000410000 */
[----:B--2---:R-:W-:-:S04]  /*2f70*/  @!P4 IMAD.WIDE R36, R2, 0x4, R36 ;  /* 0x000000040224c825 */ /* 0x004fc800078e0224 */
[----:B------:R-:W-:Y:S01]  /*2f80*/  FSEL R115, R0, RZ, P5 ;  /* 0x000000ff00737208 */ /* 0x000fe20002800000 */
[----:B0-----:R-:W-:-:S04]  /*2f90*/  FFMA.FTZ R0, R117, UR11, R48 ;  /* 0x0000000b75007c23 */ /* 0x001fc80008010030 */
[----:B------:R-:W-:Y:S01]  /*2fa0*/  FADD.FTZ R0, R0, R115 ;  /* 0x0000007300007221 */ /* 0x000fe20000010000 */
[----:B---3--:R-:W-:-:S05]  /*2fb0*/  @!P4 IMAD.WIDE R38, R2, 0x4, R38 ;  /* 0x000000040226c825 */ /* 0x008fca00078e0226 */
[----:B------:R-:W0:Y:S01]  /*2fc0*/  MUFU.RSQ R0, R0 ;  /* 0x0000000000007308 */ /* 0x000e220000001400 */
[----:B------:R1:W-:Y:S04]  /*2fd0*/  @!P4 STG.E desc[UR6][R38.64], R111 ;  /* 0x0000006f2600c986 */ /* 0x0003e8000c101906 */
[----:B0-----:R1:W-:Y:S01]  /*2fe0*/  @!P4 STG.E desc[UR6][R36.64], R0 ;  /* 0x000000002400c986 */ /* 0x0013e2000c101906 */
[----:B-----5:R-:W-:-:S13]  /*2ff0*/  ISETP.GE.AND P4, PT, R44, 0x1, PT ;  /* 0x000000012c00780c */ /* 0x020fda0003f86270 */
[----:B-1----:R-:W-:Y:S05]  /*3000*/  @!P4 BRA `(.L_x_2788) ;  /* 0x0000000c0044c947 */ /* 0x002fea0003800000 */
        /* <DEDUP_REMOVED lines=9> */
[----:B------:R-:W-:Y:S02]  /*30a0*/  HADD2.F32 R36, -RZ, R52.H0_H0 ;  /* 0x20000034ff247230 */ /* 0x000fe40000004100 */
[----:B------:R-:W-:Y:S01]  /*30b0*/  FADD.FTZ R39, R45, -R44 ;  /* 0x8000002c2d277221 */ /* 0x000fe20000010000 */
[----:B------:R-:W-:Y:S02]  /*30c0*/  HADD2.F32 R38, -RZ, R32.H0_H0 ;  /* 0x20000020ff267230 */ /* 0x000fe40000004100 */
[C---:B------:R-:W-:Y:S01]  /*30d0*/  FMUL.FTZ R37, R0.reuse, R37 ;  /* 0x0000002500257220 */ /* 0x040fe20000410000 */
[----:B------:R-:W-:Y:S02]  /*30e0*/  HADD2.F32 R42, -RZ, R53.H0_H0 ;  /* 0x20000035ff2a7230 */ /* 0x000fe40000004100 */
[----:B------:R-:W-:Y:S01]  /*30f0*/  FMUL.FTZ R39, R0, R39 ;  /* 0x0000002700277220 */ /* 0x000fe20000410000 */
[----:B------:R-:W-:-:S02]  /*3100*/  HADD2.F32 R46, -RZ, R33.H0_H0 ;  /* 0x20000021ff2e7230 */ /* 0x000fc40000004100 */
[----:B------:R-:W-:Y:S01]  /*3110*/  FADD.FTZ R111, R47, -R44 ;  /* 0x8000002c2f6f7221 */ /* 0x000fe20000010000 */
[----:B------:R-:W-:Y:S01]  /*3120*/  FFMA.FTZ R36, R37, R36, R38 ;  /* 0x0000002425247223 */ /* 0x000fe20000010026 */
[----:B------:R-:W-:Y:S01]  /*3130*/  FADD.FTZ R37, R49, -R44 ;  /* 0x8000002c31257221 */ /* 0x000fe20000010000 */
[----:B------:R-:W-:Y:S02]  /*3140*/  HADD2.F32 R48, -RZ, R53.H1_H1 ;  /* 0x30000035ff307230 */ /* 0x000fe40000004100 */
[----:B------:R-:W-:Y:S01]  /*3150*/  FFMA.FTZ R46, R39, R42, R46 ;  /* 0x0000002a272e7223 */ /* 0x000fe2000001002e */
[----:B------:R-:W-:Y:S02]  /*3160*/  HADD2.F32 R50, -RZ, R33.H1_H1 ;  /* 0x30000021ff327230 */ /* 0x000fe40000004100 */
[C---:B------:R-:W-:Y:S01]  /*3170*/  FMUL.FTZ R111, R0.reuse, R111 ;  /* 0x0000006f006f7220 */ /* 0x040fe20000410000 */
[----:B------:R-:W-:Y:S02]  /*3180*/  HADD2.F32 R38, -RZ, R54.H0_H0 ;  /* 0x20000036ff267230 */ /* 0x000fe40000004100 */
[----:B------:R-:W-:Y:S01]  /*3190*/  FMUL.FTZ R37, R0, R37 ;  /* 0x0000002500257220 */ /* 0x000fe20000410000 */
[----:B------:R-:W-:-:S02]  /*31a0*/  HADD2.F32 R42, -RZ, R34.H0_H0 ;  /* 0x20000022ff2a7230 */ /* 0x000fc40000004100 */
[----:B------:R-:W-:Y:S01]  /*31b0*/  FFMA.FTZ R117, R111, R48, R50 ;  /* 0x000000306f757223 */ /* 0x000fe20000010032 */
[--C-:B------:R-:W-:Y:S01]  /*31c0*/  FADD.FTZ R39, R77, -R44.reuse ;  /* 0x8000002c4d277221 */ /* 0x100fe20000010000 */
[----:B------:R-:W-:Y:S02]  /*31d0*/  HADD2.F32 R50, -RZ, R54.H1_H1 ;  /* 0x30000036ff327230 */ /* 0x000fe40000004100 */
[----:B------:R-:W-:Y:S01]  /*31e0*/  FADD.FTZ R111, R99, -R44 ;  /* 0x8000002c636f7221 */ /* 0x000fe20000010000 */
[----:B------:R-:W-:Y:S01]  /*31f0*/  FFMA.FTZ R48, R37, R38, R42 ;  /* 0x0000002625307223 */ /* 0x000fe2000001002a */
[----:B------:R-:W-:Y:S01]  /*3200*/  FADD.FTZ R37, R79, -R44 ;  /* 0x8000002c4f257221 */ /* 0x000fe20000010000 */
[----:B------:R-:W-:Y:S02]  /*3210*/  HADD2.F32 R56, -RZ, R34.H1_H1 ;  /* 0x30000022ff387230 */ /* 0x000fe40000004100 */
[----:B------:R-:W-:Y:S01]  /*3220*/  FMUL.FTZ R39, R0, R39 ;  /* 0x0000002700277220 */ /* 0x000fe20000410000 */
[----:B------:R-:W-:-:S02]  /*3230*/  HADD2.F32 R38, -RZ, R55.H0_H0 ;  /* 0x20000037ff267230 */ /* 0x000fc40000004100 */
[----:B------:R-:W-:Y:S01]  /*3240*/  FMUL.FTZ R37, R0, R37 ;  /* 0x0000002500257220 */ /* 0x000fe20000410000 */
[----:B------:R-:W-:Y:S02]  /*3250*/  HADD2.F32 R42, -RZ, R35.H0_H0 ;  /* 0x20000023ff2a7230 */ /* 0x000fe40000004100 */
[----:B------:R-:W-:-:S03]  /*3260*/  FFMA.FTZ R119, R39, R50, R56 ;  /* 0x0000003227777223 */ /* 0x000fc60000010038 */
[----:B------:R-:W-:Y:S01]  /*3270*/  FFMA.FTZ R39, R37, R38, R42 ;  /* 0x0000002625277223 */ /* 0x000fe2000001002a */
[----:B------:R-:W-:Y:S01]  /*3280*/  FMUL.FTZ R37, R0, R111 ;  /* 0x0000006f00257220 */ /* 0x000fe20000410000 */
[----:B------:R-:W-:Y:S01]  /*3290*/  HADD2.F32 R38, -RZ, R55.H1_H1 ;  /* 0x30000037ff267230 */ /* 0x000fe20000004100 */
[----:B------:R-:W0:Y:S01]  /*32a0*/  LDC.64 R110, c[0x0][0x428] ;  /* 0x00010a00ff6e7b82 */ /* 0x000e220000000a00 */
[----:B------:R-:W-:-:S05]  /*32b0*/  HADD2.F32 R42, -RZ, R35.H1_H1 ;  /* 0x30000023ff2a7230 */ /* 0x000fca0000004100 */
[----:B------:R-:W-:Y:S01]  /*32c0*/  FFMA.FTZ R50, R37, R38, R42 ;  /* 0x0000002625327223 */ /* 0x000fe2000001002a */
[----:B------:R-:W-:Y:S01]  /*32d0*/  FADD.FTZ R37, R43, -R44 ;  /* 0x8000002c2b257221 */ /* 0x000fe20000010000 */
[----:B------:R-:W-:Y:S02]  /*32e0*/  HADD2.F32 R38, -RZ, R52.H1_H1 ;  /* 0x30000034ff267230 */ /* 0x000fe40000004100 */
        /* <DEDUP_REMOVED lines=10> */
.L_x_2790:
[----:B------:R-:W-:Y:S05]  /*3390*/  BSYNC.RECONVERGENT B0 ;  /* 0x0000000000007941 */ /* 0x000fea0003800200 */
.L_x_2789:
[----:B------:R-:W-:Y:S04]  /*33a0*/  BSSY.RECONVERGENT B0, `(.L_x_2791) ;  /* 0x0000032000007945 */ /* 0x000fe80003800200 */
[----:B------:R-:W-:Y:S05]  /*33b0*/  @!P1 BRA `(.L_x_2792) ;  /* 0x0000000000c09947 */ /* 0x000fea0003800000 */
[--C-:B0-----:R-:W-:Y:S01]  /*33c0*/  FADD.FTZ R37, R101, -R44.reuse ;  /* 0x8000002c65257221 */ /* 0x101fe20000010000 */
        /* <DEDUP_REMOVED lines=47> */
.L_x_2792:
[----:B------:R-:W-:Y:S05]  /*36c0*/  BSYNC.RECONVERGENT B0 ;  /* 0x0000000000007941 */ /* 0x000fea0003800200 */
.L_x_2791:
[----:B------:R-:W-:Y:S04]  /*36d0*/  BSSY.RECONVERGENT B0, `(.L_x_2793) ;  /* 0x0000032000007945 */ /* 0x000fe80003800200 */
[----:B------:R-:W-:Y:S05]  /*36e0*/  @!P2 BRA `(.L_x_2794) ;  /* 0x0000000000c0a947 */ /* 0x000fea0003800000 */
[--C-:B01----:R-:W-:Y:S01]  /*36f0*/  FADD.FTZ R37, R105, -R44.reuse ;  /* 0x8000002c69257221 */ /* 0x103fe20000010000 */
        /* <DEDUP_REMOVED lines=47> */
.L_x_2794:
[----:B------:R-:W-:Y:S05]  /*39f0*/  BSYNC.RECONVERGENT B0 ;  /* 0x0000000000007941 */ /* 0x000fea0003800200 */
.L_x_2793:
[----:B------:R-:W-:Y:S04]  /*3a00*/  BSSY.RECONVERGENT B0, `(.L_x_2788) ;  /* 0x0000031000007945 */ /* 0x000fe80003800200 */
[----:B------:R-:W-:Y:S05]  /*3a10*/  @!P3 BRA `(.L_x_2795) ;  /* 0x0000000000bcb947 */ /* 0x000fea0003800000 */
[--C-:B012---:R-:W-:Y:S01]  /*3a20*/  FADD.FTZ R37, R109, -R44.reuse ;  /* 0x8000002c6d257221 */ /* 0x107fe20000010000 */
[----:B------:R-:W-:Y:S01]  /*3a30*/  FADD.FTZ R39, R71, -R44 ;  /* 0x8000002c47277221 */ /* 0x000fe20000010000 */
[----:B------:R-:W-:Y:S02]  /*3a40*/  HADD2.F32 R36, -RZ, R12.H0_H0 ;  /* 0x2000000cff247230 */ /* 0x000fe40000004100 */
        /* <DEDUP_REMOVED lines=9> */
[----:B------:R-:W-:Y:S01]  /*3ae0*/  FADD.FTZ R39, R75, -R44 ;  /* 0x8000002c4b277221 */ /* 0x000fe20000010000 */
[----:B------:R-:W-:Y:S02]  /*3af0*/  HADD2.F32 R38, -RZ, R9.H1_H1 ;  /* 0x30000009ff267230 */ /* 0x000fe40000004100 */
        /* <DEDUP_REMOVED lines=15> */
[----:B------:R-:W-:Y:S01]  /*3bf0*/  HADD2.F32 R38, -RZ, R15.H1_H1 ;  /* 0x3000000fff267230 */ /* 0x000fe20000004100 */
[----:B------:R-:W0:Y:S01]  /*3c00*/  LDC.64 R36, c[0x0][0x428] ;  /* 0x00010a00ff247b82 */ /* 0x000e220000000a00 */
[----:B------:R-:W-:Y:S01]  /*3c10*/  FFMA.FTZ R50, R39, R50, R56 ;  /* 0x0000003227327223 */ /* 0x000fe20000010038 */
[----:B------:R-:W-:Y:S01]  /*3c20*/  FADD.FTZ R39, R95, -R44 ;  /* 0x8000002c5f277221 */ /* 0x000fe20000010000 */
[----:B------:R-:W-:-:S03]  /*3c30*/  HADD2.F32 R56, -RZ, R11.H1_H1 ;  /* 0x3000000bff387230 */ /* 0x000fc60000004100 */
[----:B------:R-:W-:-:S04]  /*3c40*/  FMUL.FTZ R39, R0, R39 ;  /* 0x0000002700277220 */ /* 0x000fc80000410000 */
[----:B------:R-:W-:Y:S01]  /*3c50*/  FFMA.FTZ R121, R39, R38, R56 ;  /* 0x0000002627797223 */ /* 0x000fe20000010038 */
[----:B------:R-:W-:Y:S01]  /*3c60*/  FADD.FTZ R39, R93, -R44 ;  /* 0x8000002c5d277221 */ /* 0x000fe20000010000 */
[----:B------:R-:W-:-:S03]  /*3c70*/  HADD2.F32 R38, -RZ, R8.H1_H1 ;  /* 0x30000008ff267230 */ /* 0x000fc60000004100 */
[----:B------:R-:W-:Y:S01]  /*3c80*/  FMUL.FTZ R39, R0, R39 ;  /* 0x0000002700277220 */ /* 0x000fe20000410000 */
[----:B------:R-:W-:-:S05]  /*3c90*/  HADD2.F32 R0, -RZ, R12.H1_H1 ;  /* 0x3000000cff007230 */ /* 0x000fca0000004100 */
[----:B------:R-:W-:Y:S01]  /*3ca0*/  FFMA.FTZ R115, R39, R0, R38 ;  /* 0x0000000027737223 */ /* 0x000fe20000010026 */
[----:B------:R-:W-:Y:S01]  /*3cb0*/  F2FP.F16.F32.PACK_AB R39, R121, R50 ;  /* 0x000000327927723e */ /* 0x000fe200000000ff */
[----:B0-----:R-:W-:Y:S01]  /*3cc0*/  IMAD.WIDE.U32 R110, R113, 0x10, R36 ;  /* 0x00000010716e7825 */ /* 0x001fe200078e0024 */
[----:B------:R-:W-:Y:S02]  /*3cd0*/  F2FP.F16.F32.PACK_AB R38, R119, R48 ;  /* 0x000000307726723e */ /* 0x000fe400000000ff */
[----:B------:R-:W-:Y:S02]  /*3ce0*/  F2FP.F16.F32.PACK_AB R37, R117, R46 ;  /* 0x0000002e7525723e */ /* 0x000fe400000000ff */
[----:B------:R-:W-:-:S05]  /*3cf0*/  F2FP.F16.F32.PACK_AB R36, R115, R42 ;  /* 0x0000002a7324723e */ /* 0x000fca00000000ff */
[----:B------:R3:W-:Y:S02]  /*3d00*/  STG.E.128 desc[UR6][R110.64], R36 ;  /* 0x000000246e007986 */ /* 0x0007e4000c101d06 */
.L_x_2795:
[----:B------:R-:W-:Y:S05]  /*3d10*/  BSYNC.RECONVERGENT B0 ;  /* 0x0000000000007941 */ /* 0x000fea0003800200 */
.L_x_2788:
[----:B0123--:R-:W0:Y:S01]  /*3d20*/  LDC.64 R36, c[0x0][0x380] ;  /* 0x0000e000ff247b82 */ /* 0x00fe220000000a00 */
[----:B------:R-:W-:Y:S01]  /*3d30*/  UPLOP3.LUT UP1, UPT, UPT, UPT, UP1, 0x40, 0x4 ;  /* 0x000000000004789c */ /* 0x000fe20003f2e810 */
[----:B0-----:R-:W-:-:S04]  /*3d40*/  IADD3 R2, PT, PT, R2, R36, RZ ;  /* 0x0000002402027210 */ /* 0x001fc80007ffe0ff */
[----:B------:R-:W-:-:S13]  /*3d50*/  ISETP.GE.AND P0, PT, R2, R37, PT ;  /* 0x000000250200720c */ /* 0x000fda0003f06270 */
[----:B------:R-:W-:Y:S05]  /*3d60*/  @!P0 BRA `(.L_x_2796) ;  /* 0xffffffc800388947 */ /* 0x000fea000383ffff */
[----:B------:R-:W-:Y:S05]  /*3d70*/  EXIT ;  /* 0x000000000000794d */ /* 0x000fea0003800000 */
.L_x_2797:
        /* <DEDUP_REMOVED lines=16> */
.L_x_27478:


//--------------------- .text._ZN10layer_norm13ln_fwd_kernelINS_13Kernel_traitsI6__halfS2_S2_S2_fjLj8192ELj1ELj1ELj8ELj16ENS_18Kernel_traits_baseILj8192ES2_S2_S2_S2_fjLj256EEEEELb0ELb0ELb1ELb1EEEvNS_9FwdParamsE --------------------------
	.section	.text._ZN10layer_norm13ln_fwd_kernelINS_13Kernel_traitsI6__halfS2_S2_S2_fjLj8192ELj1ELj1ELj8ELj16ENS_18Kernel_traits_baseILj8192ES2_S2_S2_S2_fjLj256EEEEELb0ELb0ELb1ELb1EEEvNS_9FwdParamsE,"ax",@progbits
	.align	128
        .global         _ZN10layer_norm13ln_fwd_kernelINS_13Kernel_traitsI6__halfS2_S2_S2_fjLj8192ELj1ELj1ELj8ELj16ENS_18Kernel_traits_baseILj8192ES2_S2_S2_S2_fjLj256EEEEELb0ELb0ELb1ELb1EEEvNS_9FwdParamsE
        .type           _ZN10layer_norm13ln_fwd_kernelINS_13Kernel_traitsI6__halfS2_S2_S2_fjLj8192ELj1ELj1ELj8ELj16ENS_18Kernel_traits_baseILj8192ES2_S2_S2_S2_fjLj256EEEEELb0ELb0ELb1ELb1EEEvNS_9FwdParamsE,@function
        .size           _ZN10layer_norm13ln_fwd_kernelINS_13Kernel_traitsI6__halfS2_S2_S2_fjLj8192ELj1ELj1ELj8ELj16ENS_18Kernel_traits_baseILj8192ES2_S2_S2_S2_fjLj256EEEEELb0ELb0ELb1ELb1EEEvNS_9FwdParamsE,(.L_x_27479 - _ZN10layer_norm13ln_fwd_kernelINS_13Kernel_traitsI6__halfS2_S2_S2_fjLj8192ELj1ELj1ELj8ELj16ENS_18Kernel_traits_baseILj8192ES2_S2_S2_S2_fjLj256EEEEELb0ELb0ELb1ELb1EEEvNS_9FwdParamsE)
        .other          _ZN10layer_norm13ln_fwd_kernelINS_13Kernel_traitsI6__halfS2_S2_S2_fjLj8192ELj1ELj1ELj8ELj16ENS_18Kernel_traits_baseILj8192ES2_S2_S2_S2_fjLj256EEEEELb0ELb0ELb1ELb1EEEvNS_9FwdParamsE,@"STO_CUDA_ENTRY STV_DEFAULT"
_ZN10layer_norm13ln_fwd_kernelINS_13Kernel_traitsI6__halfS2_S2_S2_fjLj8192ELj1ELj1ELj8ELj16ENS_18Kernel_traits_baseILj8192ES2_S2_S2_S2_fjLj256EEEEELb0ELb0ELb1ELb1EEEvNS_9FwdParamsE:
.text._ZN10layer_norm13ln_fwd_kernelINS_13Kernel_traitsI6__halfS2_S2_S2_fjLj8192ELj1ELj1ELj8ELj16ENS_18Kernel_traits_baseILj8192ES2_S2_S2_S2_fjLj256EEEEELb0ELb0ELb1ELb1EEEvNS_9FwdParamsE:
[----:B------:R-:W-:Y:S01]  /*0000*/  LDC R1, c[0x0][0x37c] ;  /* 0x0000df00ff017b82 */ /* 0x000fe20000000800 */
[----:B------:R-:W0:Y:S07]  /*0010*/  S2R R56, SR_TID.X ;  /* 0x0000000000387919 */ /* 0x000e2e0000002100 */
[----:B------:R-:W0:Y:S01]  /*0020*/  LDC.64 R2, c[0x0][0x3d0] ;  /* 0x0000f400ff027b82 */ /* 0x000e220000000a00 */
[----:B------:R-:W1:Y:S01]  /*0030*/  LDCU.64 UR14, c[0x0][0x358] ;  /* 0x00006b00ff0e77ac */ /* 0x000e620008000a00 */
[----:B------:R-:W2:Y:S01]  /*0040*/  LDCU.64 UR4, c[0x0][0x438] ;  /* 0x00008700ff0477ac */ /* 0x000ea20008000a00 */
[----:B0-----:R-:W-:-:S05]  /*0050*/  IMAD.WIDE.U32 R2, R56, 0x10, R2 ;  /* 0x0000001038027825 */ /* 0x001fca00078e0002 */
[----:B-1----:R-:W3:Y:S01]  /*0060*/  LDG.E.128 R24, desc[UR14][R2.64] ;  /* 0x0000000e02187981 */ /* 0x002ee2000c1e1d00 */
[----:B--2---:R-:W-:Y:S01]  /*0070*/  ISETP.NE.U32.AND P0, PT, RZ, UR4, PT ;  /* 0x00000004ff007c0c */ /* 0x004fe2000bf05070 */
[----:B------:R-:W0:Y:S01]  /*0080*/  S2UR UR7, SR_CTAID.X ;  /* 0x00000000000779c3 */ /* 0x000e220000002500 */
[----:B------:R-:W0:Y:S01]  /*0090*/  LDCU UR4, c[0x0][0x384] ;  /* 0x00007080ff0477ac */ /* 0x000e220008000800 */
[----:B------:R-:W2:Y:S01]  /*00a0*/  LDG.E.128 R28, desc[UR14][R2.64+0x1000] ;  /* 0x0010000e021c7981 */ /* 0x000ea2000c1e1d00 */
[----:B------:R-:W-:-:S03]  /*00b0*/  ISETP.NE.AND.EX P0, PT, RZ, UR5, PT, P0 ;  /* 0x00000005ff007c0c */ /* 0x000fc6000bf05300 */
[----:B------:R-:W4:Y:S04]  /*00c0*/  LDG.E.128 R32, desc[UR14][R2.64+0x2000] ;  /* 0x0020000e02207981 */ /* 0x000f28000c1e1d00 */
[----:B------:R1:W5:Y:S06]  /*00d0*/  LDG.E.128 R36, desc[UR14][R2.64+0x3000] ;  /* 0x0030000e02247981 */ /* 0x00036c000c1e1d00 */
[----:B------:R-:W1:Y:S01]  /*00e0*/  @P0 LDC.64 R20, c[0x0][0x438] ;  /* 0x00010e00ff140b82 */ /* 0x000e620000000a00 */
[----:B0-----:R-:W-:-:S06]  /*00f0*/  UISETP.GE.AND UP0, UPT, UR7, UR4, UPT ;  /* 0x000000040700728c */ /* 0x001fcc000bf06270 */
[----:B------:R-:W-:Y:S01]  /*0100*/  PLOP3.LUT P1, PT, PT, PT, UP0, 0x80, 0x8 ;  /* 0x000000000008781c */ /* 0x000fe20003f2f008 */
[----:B-1----:R-:W-:-:S05]  /*0110*/  @P0 IMAD.WIDE.U32 R20, R56, 0x10, R20 ;  /* 0x0000001038140825 */ /* 0x002fca00078e0014 */
[----:B------:R0:W5:Y:S04]  /*0120*/  @P0 LDG.E.128 R16, desc[UR14][R20.64] ;  /* 0x0000000e14100981 */ /* 0x000168000c1e1d00 */
[----:B------:R0:W5:Y:S04]  /*0130*/  @P0 LDG.E.128 R12, desc[UR14][R20.64+0x1000] ;  /* 0x0010000e140c0981 */ /* 0x000168000c1e1d00 */
[----:B------:R0:W5:Y:S04]  /*0140*/  @P0 LDG.E.128 R8, desc[UR14][R20.64+0x2000] ;  /* 0x0020000e14080981 */ /* 0x000168000c1e1d00 */
[----:B------:R0:W5:Y:S01]  /*0150*/  @P0 LDG.E.128 R4, desc[UR14][R20.64+0x3000] ;  /* 0x0030000e14040981 */ /* 0x000162000c1e1d00 */
[----:B---3--:R-:W-:-:S02]  /*0160*/  @P0 MOV R55, R24 ;  /* 0x0000001800370202 */ /* 0x008fc40000000f00 */
[----:B------:R-:W-:Y:S02]  /*0170*/  @P0 MOV R54, R25 ;  /* 0x0000001900360202 */ /* 0x000fe40000000f00 */
[----:B------:R-:W-:Y:S02]  /*0180*/  @P0 MOV R53, R26 ;  /* 0x0000001a00350202 */ /* 0x000fe40000000f00 */
[----:B------:R-:W-:Y:S02]  /*0190*/  @P0 MOV R52, R27 ;  /* 0x0000001b00340202 */ /* 0x000fe40000000f00 */
[----:B--2---:R-:W-:Y:S02]  /*01a0*/  @P0 MOV R51, R28 ;  /* 0x0000001c00330202 */ /* 0x004fe40000000f00 */
[----:B------:R-:W-:Y:S02]  /*01b0*/  @P0 MOV R50, R29 ;  /* 0x0000001d00320202 */ /* 0x000fe40000000f00 */
[----:B------:R-:W-:-:S02]  /*01c0*/  @P0 MOV R49, R30 ;  /* 0x0000001e00310202 */ /* 0x000fc40000000f00 */
[----:B------:R-:W-:Y:S02]  /*01d0*/  @!P0 MOV R55, R24 ;  /* 0x0000001800378202 */ /* 0x000fe40000000f00 */
[----:B------:R-:W-:Y:S02]  /*01e0*/  @!P0 MOV R54, R25 ;  /* 0x0000001900368202 */ /* 0x000fe40000000f00 */
[----:B------:R-:W-:Y:S02]  /*01f0*/  @!P0 MOV R53, R26 ;  /* 0x0000001a00358202 */ /* 0x000fe40000000f00 */
[----:B------:R-:W-:Y:S02]  /*0200*/  @!P0 MOV R52, R27 ;  /* 0x0000001b00348202 */ /* 0x000fe40000000f00 */
[----:B------:R-:W-:Y:S02]  /*0210*/  @!P0 MOV R51, R28 ;  /* 0x0000001c00338202 */ /* 0x000fe40000000f00 */
[----:B------:R-:W-:-:S02]  /*0220*/  @!P0 MOV R50, R29 ;  /* 0x0000001d00328202 */ /* 0x000fc40000000f00 */
[----:B------:R-:W-:Y:S02]  /*0230*/  @!P0 MOV R49, R30 ;  /* 0x0000001e00318202 */ /* 0x000fe40000000f00 */
[----:B------:R-:W-:Y:S02]  /*0240*/  @P0 MOV R48, R31 ;  /* 0x0000001f00300202 */ /* 0x000fe40000000f00 */
[----:B----4-:R-:W-:Y:S02]  /*0250*/  @P0 MOV R47, R32 ;  /* 0x00000020002f0202 */ /* 0x010fe40000000f00 */
[----:B------:R-:W-:Y:S01]  /*0260*/  @P0 MOV R46, R33 ;  /* 0x00000021002e0202 */ /* 0x000fe20000000f00 */
[----:B0-----:R-:W-:Y:S06]  /*0270*/  @P1 EXIT ;  /* 0x000000000000194d */ /* 0x001fec0003800000 */
[----:B------:R-:W0:Y:S01]  /*0280*/  LDCU.U8 UR4, c[0x0][0x410] ;  /* 0x00008200ff0477ac */ /* 0x000e220008000000 */
[----:B------:R-:W-:Y:S02]  /*0290*/  @P0 MOV R45, R34 ;  /* 0x00000022002d0202 */ /* 0x000fe40000000f00 */
[----:B-----5:R-:W-:Y:S02]  /*02a0*/  @!P0 CS2R R18, SRZ ;  /* 0x0000000000128805 */ /* 0x020fe4000001ff00 */
[----:B------:R-:W-:Y:S02]  /*02b0*/  @P0 MOV R44, R35 ;  /* 0x00000023002c0202 */ /* 0x000fe40000000f00 */
[----:B------:R-:W-:Y:S02]  /*02c0*/  @!P0 CS2R R16, SRZ ;  /* 0x0000000000108805 */ /* 0x000fe4000001ff00 */
[----:B------:R-:W-:Y:S02]  /*02d0*/  @P0 MOV R43, R36 ;  /* 0x00000024002b0202 */ /* 0x000fe40000000f00 */
[----:B------:R-:W-:-:S02]  /*02e0*/  @!P0 CS2R R14, SRZ ;  /* 0x00000000000e8805 */ /* 0x000fc4000001ff00 */
[----:B------:R-:W-:Y:S02]  /*02f0*/  @P0 MOV R42, R37 ;  /* 0x00000025002a0202 */ /* 0x000fe40000000f00 */
[----:B------:R-:W-:Y:S02]  /*0300*/  @!P0 CS2R R12, SRZ ;  /* 0x00000000000c8805 */ /* 0x000fe4000001ff00 */
[----:B------:R-:W-:Y:S02]  /*0310*/  @P0 MOV R41, R38 ;  /* 0x0000002600290202 */ /* 0x000fe40000000f00 */
[----:B------:R-:W-:Y:S02]  /*0320*/  @!P0 CS2R R10, SRZ ;  /* 0x00000000000a8805 */ /* 0x000fe4000001ff00 */
[----:B------:R-:W-:Y:S02]  /*0330*/  @P0 MOV R40, R39 ;  /* 0x0000002700280202 */ /* 0x000fe40000000f00 */
[----:B------:R-:W-:-:S02]  /*0340*/  @!P0 CS2R R8, SRZ ;  /* 0x0000000000088805 */ /* 0x000fc4000001ff00 */
[----:B------:R-:W-:Y:S02]  /*0350*/  @!P0 MOV R48, R31 ;  /* 0x0000001f00308202 */ /* 0x000fe40000000f00 */
[----:B------:R-:W-:Y:S02]  /*0360*/  @!P0 CS2R R6, SRZ ;  /* 0x0000000000068805 */ /* 0x000fe4000001ff00 */
[----:B------:R-:W-:Y:S02]  /*0370*/  @!P0 MOV R47, R32 ;  /* 0x00000020002f8202 */ /* 0x000fe40000000f00 */
[----:B------:R-:W-:Y:S02]  /*0380*/  @!P0 CS2R R4, SRZ ;  /* 0x0000000000048805 */ /* 0x000fe4000001ff00 */
[----:B------:R-:W-:Y:S01]  /*0390*/  @!P0 MOV R46, R33 ;  /* 0x00000021002e8202 */ /* 0x000fe20000000f00 */
[----:B------:R-:W-:Y:S01]  /*03a0*/  UPLOP3.LUT UP1, UPT, UPT, UPT, UPT, 0x40, 0x4 ;  /* 0x000000000004789c */ /* 0x000fe20003f2e870 */
[----:B------:R-:W-:Y:S01]  /*03b0*/  @!P0 MOV R45, R34 ;  /* 0x00000022002d8202 */ /* 0x000fe20000000f00 */
[----:B------:R-:W1:Y:S01]  /*03c0*/  LDCU UR13, c[0x0][0x388] ;  /* 0x00007100ff0d77ac */ /* 0x000e620008000800 */
[----:B------:R-:W-:-:S02]  /*03d0*/  @!P0 MOV R44, R35 ;  /* 0x00000023002c8202 */ /* 0x000fc40000000f00 */
[----:B------:R-:W-:Y:S01]  /*03e0*/  @!P0 MOV R43, R36 ;  /* 0x00000024002b8202 */ /* 0x000fe20000000f00 */
[----:B------:R-:W2:Y:S01]  /*03f0*/  LDCU UR18, c[0x0][0x400] ;  /* 0x00008000ff1277ac */ /* 0x000ea20008000800 */
[----:B------:R-:W-:Y:S02]  /*0400*/  @!P0 MOV R42, R37 ;  /* 0x00000025002a8202 */ /* 0x000fe40000000f00 */
[----:B------:R-:W-:Y:S01]  /*0410*/  @!P0 MOV R41, R38 ;  /* 0x0000002600298202 */ /* 0x000fe20000000f00 */
[----:B------:R-:W3:Y:S01]  /*0420*/  LDCU.128 UR8, c[0x0][0x3f0] ;  /* 0x00007e00ff0877ac */ /* 0x000ee20008000c00 */
[----:B------:R-:W-:Y:S02]  /*0430*/  @!P0 MOV R40, R39 ;  /* 0x0000002700288202 */ /* 0x000fe40000000f00 */
[----:B------:R-:W-:Y:S01]  /*0440*/  LOP3.LUT R64, R56, 0x1f, RZ, 0xc0, !PT ;  /* 0x0000001f38407812 */ /* 0x000fe200078ec0ff */
[----:B------:R-:W4:Y:S01]  /*0450*/  LDCU.64 UR16, c[0x0][0x3a0] ;  /* 0x00007400ff1077ac */ /* 0x000f220008000a00 */
[----:B0-----:R-:W-:Y:S01]  /*0460*/  ISETP.NE.AND P1, PT, RZ, UR4, PT ;  /* 0x00000004ff007c0c */ /* 0x001fe2000bf25270 */
[----:B------:R-:W0:-:S12]  /*0470*/  LDCU.64 UR20, c[0x0][0x380] ;  /* 0x00007000ff1477ac */ /* 0x000e180008000a00 */
.L_x_2807:
[----:B---3--:R-:W-:-:S06]  /*0480*/  UIMAD.WIDE UR4, UR7, 0x4, UR8 ;  /* 0x00000004070478a5 */ /* 0x008fcc000f8e0208 */
[----:B-12---:R-:W-:Y:S02]  /*0490*/  MOV R24, UR4 ;  /* 0x0000000400187c02 */ /* 0x006fe40008000f00 */
[----:B------:R-:W-:-:S05]  /*04a0*/  MOV R25, UR5 ;  /* 0x0000000500197c02 */ /* 0x000fca0008000f00 */
[----:B------:R-:W3:Y:S02]  /*04b0*/  LDG.E R24, desc[UR14][R24.64] ;  /* 0x0000000e18187981 */ /* 0x000ee4000c1e1900 */
[----:B---3--:R-:W-:-:S13]  /*04c0*/  R2UR UR12, R24 ;  /* 0x00000000180c72ca */ /* 0x008fda00000e0000 */
[----:B------:R-:W-:-:S06]  /*04d0*/  UISETP.GE.AND UP0, UPT, UR12, 0x1, UPT ;  /* 0x000000010c00788c */ /* 0x000fcc000bf06270 */
[----:B------:R-:W-:-:S05]  /*04e0*/  PLOP3.LUT P0, PT, PT, PT, UP0, 0x80, 0x8 ;  /* 0x000000000008781c */ /* 0x000fca0003f0f008 */
[----:B------:R-:W-:-:S06]  /*04f0*/  @UP0 UIADD3 UR4, UPT, UPT, UR12, -0x1, URZ ;  /* 0xffffffff0c040890 */ /* 0x000fcc000fffe0ff */
[----:B------:R-:W-:Y:S01]  /*0500*/  MOV R0, UR4 ;  /* 0x0000000400007c02 */ /* 0x000fe20008000f00 */
[----:B------:R-:W-:Y:S01]  /*0510*/  UIMAD.WIDE UR4, UR7, 0x4, UR10 ;  /* 0x00000004070478a5 */ /* 0x000fe2000f8e020a */
[----:B------:R-:W3:Y:S03]  /*0520*/  @P0 LDC.64 R2, c[0x0][0x390] ;  /* 0x0000e400ff020b82 */ /* 0x000ee60000000a00 */
[----:B-1----:R-:W-:Y:S02]  /*0530*/  @P0 IMAD R0, R0, UR13, RZ ;  /* 0x0000000d00000c24 */ /* 0x002fe4000f8e02ff */
[----:B------:R-:W-:Y:S02]  /*0540*/  MOV R26, UR4 ;  /* 0x00000004001a7c02 */ /* 0x000fe40008000f00 */
[----:B------:R-:W-:Y:S02]  /*0550*/  MOV R27, UR5 ;  /* 0x00000005001b7c02 */ /* 0x000fe40008000f00 */
[----:B------:R-:W-:-:S03]  /*0560*/  @P0 SHF.R.S32.HI R29, RZ, 0x1f, R0 ;  /* 0x0000001fff1d0819 */ /* 0x000fc60000011400 */
[----:B------:R-:W2:Y:S01]  /*0570*/  LDG.E R26, desc[UR14][R26.64] ;  /* 0x0000000e1a1a7981 */ /* 0x000ea2000c1e1900 */
[----:B------:R-:W-:Y:S01]  /*0580*/  @P0 LEA.HI R29, R29, R0, RZ, 0x3 ;  /* 0x000000001d1d0211 */ /* 0x000fe200078f18ff */
[----:B------:R-:W-:-:S03]  /*0590*/  HFMA2 R0, -RZ, RZ, 0, 0 ;  /* 0x00000000ff007431 */ /* 0x000fc600000001ff */
[----:B------:R-:W-:-:S05]  /*05a0*/  @P0 LEA.HI.SX32 R0, R29, R56, 0x1d ;  /* 0x000000381d000211 */ /* 0x000fca00078feaff */
[----:B---3--:R-:W-:-:S05]  /*05b0*/  @P0 IMAD.WIDE.U32 R2, R0, 0x10, R2 ;  /* 0x0000001000020825 */ /* 0x008fca00078e0002 */
[----:B------:R1:W5:Y:S01]  /*05c0*/  @P0 LDG.E.128 R20, desc[UR14][R2.64] ;  /* 0x0000000e02140981 */ /* 0x000362000c1e1d00 */
[----:B------:R-:W-:Y:S02]  /*05d0*/  UIMAD UR4, UR7, UR13, URZ ;  /* 0x0000000d070472a4 */ /* 0x000fe4000f8e02ff */
[----:B----4-:R-:W-:Y:S02]  /*05e0*/  UISETP.NE.U32.AND UP0, UPT, UR16, URZ, UPT ;  /* 0x000000ff1000728c */ /* 0x010fe4000bf05070 */
[----:B------:R-:W-:Y:S02]  /*05f0*/  USHF.R.S32.HI UR5, URZ, 0x1f, UR4 ;  /* 0x0000001fff057899 */ /* 0x000fe40008011404 */
[----:B------:R-:W-:Y:S02]  /*0600*/  UISETP.NE.AND.EX UP0, UPT, UR17, URZ, UPT, UP0 ;  /* 0x000000ff1100728c */ /* 0x000fe4000bf05300 */
[----:B------:R-:W-:-:S06]  /*0610*/  ULEA.HI UR5, UR5, UR4, URZ, 0x3 ;  /* 0x0000000405057291 */ /* 0x000fcc000f8f18ff */
[----:B------:R-:W-:-:S04]  /*0620*/  MOV R29, UR5 ;  /* 0x00000005001d7c02 */ /* 0x000fc80008000f00 */
[----:B------:R-:W-:Y:S02]  /*0630*/  LEA.HI.SX32 R29, R29, R56, 0x1d ;  /* 0x000000381d1d7211 */ /* 0x000fe400078feaff */
[----:B--2---:R-:W-:Y:S01]  /*0640*/  R2UR UR6, R26 ;  /* 0x000000001a0672ca */ /* 0x004fe200000e0000 */
[----:B-1----:R-:W-:-:S14]  /*0650*/  BRA.U !UP0, `(.L_x_2798) ;  /* 0x0000000108c47547 */ /* 0x002fdc000b800000 */
[----:B------:R-:W1:Y:S02]  /*0660*/  LDC.64 R24, c[0x0][0x3a0] ;  /* 0x0000e800ff187b82 */ /* 0x000e640000000a00 */
[----:B-1----:R-:W-:-:S06]  /*0670*/  IMAD.WIDE.U32 R24, R29, 0x10, R24 ;  /* 0x000000101d187825 */ /* 0x002fcc00078e0018 */
[----:B------:R-:W2:Y:S01]  /*0680*/  LDG.E.128 R24, desc[UR14][R24.64] ;  /* 0x0000000e18187981 */ /* 0x000ea2000c1e1d00 */
[----:B------:R-:W-:-:S13]  /*0690*/  ISETP.LT.AND P2, PT, RZ, UR12, PT ;  /* 0x0000000cff007c0c */ /* 0x000fda000bf41270 */
[----:B------:R-:W1:Y:S01]  /*06a0*/  @P2 LDC R31, c[0x0][0x40c] ;  /* 0x00010300ff1f2b82 */ /* 0x000e620000000800 */
[----:B-----5:R-:W-:Y:S02]  /*06b0*/  @P2 HADD2.F32 R2, -RZ, R20.H1_H1 ;  /* 0x30000014ff022230 */ /* 0x020fe40000004100 */
[--C-:B------:R-:W-:Y:S02]  /*06c0*/  @P2 HADD2.F32 R28, -RZ, R21.reuse.H0_H0 ;  /* 0x20000015ff1c2230 */ /* 0x100fe40000004100 */
[----:B------:R-:W-:-:S03]  /*06d0*/  @P2 HADD2.F32 R30, -RZ, R21.H1_H1 ;  /* 0x30000015ff1e2230 */ /* 0x000fc60000004100 */
[----:B------:R-:W3:Y:S08]  /*06e0*/  @P2 LDC R32, c[0x0][0x40c] ;  /* 0x00010300ff202b82 */ /* 0x000ef00000000800 */
[----:B------:R-:W4:Y:S08]  /*06f0*/  @P2 LDC R34, c[0x0][0x40c] ;  /* 0x00010300ff222b82 */ /* 0x000f300000000800 */
[----:B------:R-:W0:Y:S08]  /*0700*/  @P2 LDC R36, c[0x0][0x40c] ;  /* 0x00010300ff242b82 */ /* 0x000e300000000800 */
[----:B------:R-:W0:Y:S08]  /*0710*/  @P2 LDC R38, c[0x0][0x40c] ;  /* 0x00010300ff262b82 */ /* 0x000e300000000800 */
[----:B------:R-:W0:Y:S08]  /*0720*/  @P2 LDC R58, c[0x0][0x40c] ;  /* 0x00010300ff3a2b82 */ /* 0x000e300000000800 */
[----:B------:R-:W0:Y:S08]  /*0730*/  @P2 LDC R3, c[0x0][0x40c] ;  /* 0x00010300ff032b82 */ /* 0x000e300000000800 */
[----:B------:R-:W0:Y:S01]  /*0740*/  @P2 LDC R60, c[0x0][0x40c] ;  /* 0x00010300ff3c2b82 */ /* 0x000e220000000800 */
[----:B--2---:R-:W-:-:S02]  /*0750*/  HADD2.F32 R57, -RZ, R24.H1_H1 ;  /* 0x30000018ff397230 */ /* 0x004fc40000004100 */
[--C-:B------:R-:W-:Y:S02]  /*0760*/  HADD2.F32 R59, -RZ, R25.reuse.H0_H0 ;  /* 0x20000019ff3b7230 */ /* 0x100fe40000004100 */
[----:B------:R-:W-:Y:S02]  /*0770*/  HADD2.F32 R61, -RZ, R25.H1_H1 ;  /* 0x30000019ff3d7230 */ /* 0x000fe40000004100 */
[----:B-1----:R-:W-:Y:S01]  /*0780*/  @P2 FFMA.FTZ R57, R2, R31, R57 ;  /* 0x0000001f02392223 */ /* 0x002fe20000010039 */
[----:B------:R-:W-:Y:S02]  /*0790*/  HADD2.F32 R63, -RZ, R24.H0_H0 ;  /* 0x20000018ff3f7230 */ /* 0x000fe40000004100 */
[----:B---3--:R-:W-:Y:S01]  /*07a0*/  @P2 FFMA.FTZ R59, R28, R32, R59 ;  /* 0x000000201c3b2223 */ /* 0x008fe2000001003b */
[--C-:B------:R-:W-:Y:S02]  /*07b0*/  HADD2.F32 R33, -RZ, R26.reuse.H0_H0 ;  /* 0x2000001aff217230 */ /* 0x100fe40000004100 */
[----:B----4-:R-:W-:Y:S01]  /*07c0*/  @P2 FFMA.FTZ R61, R30, R34, R61 ;  /* 0x000000221e3d2223 */ /* 0x010fe2000001003d */
[----:B------:R-:W-:-:S02]  /*07d0*/  HADD2.F32 R35, -RZ, R26.H1_H1 ;  /* 0x3000001aff237230 */ /* 0x000fc40000004100 */
[--C-:B------:R-:W-:Y:S01]  /*07e0*/  HADD2.F32 R37, -RZ, R27.reuse.H0_H0 ;  /* 0x2000001bff257230 */ /* 0x100fe20000004100 */
[----:B------:R-:W-:Y:S01]  /*07f0*/  F2FP.F16.F32.PACK_AB R25, RZ, R59 ;  /* 0x0000003bff19723e */ /* 0x000fe200000000ff */
[----:B------:R-:W-:Y:S02]  /*0800*/  HADD2.F32 R39, -RZ, R27.H1_H1 ;  /* 0x3000001bff277230 */ /* 0x000fe40000004100 */
[--C-:B------:R-:W-:Y:S02]  /*0810*/  @P2 HADD2.F32 R24, -RZ, R22.reuse.H0_H0 ;  /* 0x20000016ff182230 */ /* 0x100fe40000004100 */
[----:B------:R-:W-:Y:S02]  /*0820*/  @P2 HADD2.F32 R26, -RZ, R22.H1_H1 ;  /* 0x30000016ff1a2230 */ /* 0x000fe40000004100 */
[----:B------:R-:W-:Y:S02]  /*0830*/  @P2 HADD2.F32 R28, -RZ, R23.H0_H0 ;  /* 0x20000017ff1c2230 */ /* 0x000fe40000004100 */
[----:B0-----:R-:W-:Y:S01]  /*0840*/  @P2 FFMA.FTZ R33, R24, R36, R33 ;  /* 0x0000002418212223 */ /* 0x001fe20000010021 */
[----:B------:R-:W-:-:S02]  /*0850*/  @P2 HADD2.F32 R2, -RZ, R20.H0_H0 ;  /* 0x20000014ff022230 */ /* 0x000fc40000004100 */
[----:B------:R-:W-:Y:S01]  /*0860*/  @P2 FFMA.FTZ R35, R26, R38, R35 ;  /* 0x000000261a232223 */ /* 0x000fe20000010023 */
[----:B------:R-:W-:Y:S02]  /*0870*/  @P2 HADD2.F32 R30, -RZ, R23.H1_H1 ;  /* 0x30000017ff1e2230 */ /* 0x000fe40000004100 */
[----:B------:R-:W-:Y:S01]  /*0880*/  @P2 FFMA.FTZ R37, R28, R58, R37 ;  /* 0x0000003a1c252223 */ /* 0x000fe20000010025 */
[----:B------:R-:W-:Y:S01]  /*0890*/  F2FP.F16.F32.PACK_AB R26, RZ, R33 ;  /* 0x00000021ff1a723e */ /* 0x000fe200000000ff */
[----:B------:R-:W-:Y:S01]  /*08a0*/  @P2 FFMA.FTZ R63, R2, R3, R63 ;  /* 0x00000003023f2223 */ /* 0x000fe2000001003f */
[----:B------:R-:W-:Y:S01]  /*08b0*/  F2FP.F16.F32.PACK_AB R2, RZ, R57 ;  /* 0x00000039ff02723e */ /* 0x000fe200000000ff */
[----:B------:R-:W-:Y:S01]  /*08c0*/  @P2 FFMA.FTZ R39, R30, R60, R39 ;  /* 0x0000003c1e272223 */ /* 0x000fe20000010027 */
[----:B------:R-:W-:Y:S02]  /*08d0*/  F2FP.F16.F32.PACK_AB R3, RZ, R61 ;  /* 0x0000003dff03723e */ /* 0x000fe400000000ff */
[----:B------:R-:W-:-:S02]  /*08e0*/  F2FP.F16.F32.PACK_AB R28, RZ, R35 ;  /* 0x00000023ff1c723e */ /* 0x000fc400000000ff */
[----:B------:R-:W-:Y:S02]  /*08f0*/  F2FP.F16.F32.PACK_AB R30, RZ, R37 ;  /* 0x00000025ff1e723e */ /* 0x000fe400000000ff */
[----:B------:R-:W-:Y:S02]  /*0900*/  F2FP.F16.F32.PACK_AB R24, RZ, R63 ;  /* 0x0000003fff18723e */ /* 0x000fe400000000ff */
[----:B------:R-:W-:Y:S02]  /*0910*/  F2FP.F16.F32.PACK_AB R27, RZ, R39 ;  /* 0x00000027ff1b723e */ /* 0x000fe400000000ff */
[----:B------:R-:W-:Y:S02]  /*0920*/  PRMT R25, R25, 0x5410, R3 ;  /* 0x0000541019197816 */ /* 0x000fe40000000003 */
[----:B------:R-:W-:Y:S02]  /*0930*/  PRMT R26, R26, 0x5410, R28 ;  /* 0x000054101a1a7816 */ /* 0x000fe4000000001c */
[----:B------:R-:W-:-:S02]  /*0940*/  PRMT R24, R24, 0x5410, R2 ;  /* 0x0000541018187816 */ /* 0x000fc40000000002 */
[----:B------:R-:W-:Y:S01]  /*0950*/  PRMT R27, R30, 0x5410, R27 ;  /* 0x000054101e1b7816 */ /* 0x000fe2000000001b */
[----:B------:R-:W-:Y:S06]  /*0960*/  BRA `(.L_x_2799) ;  /* 0x0000000000b07947 */ /* 0x000fec0003800000 */
.L_x_2798:
[----:B------:R-:W1:Y:S01]  /*0970*/  @P0 LDC R3, c[0x0][0x40c] ;  /* 0x00010300ff030b82 */ /* 0x000e620000000800 */
[--C-:B-----5:R-:W-:Y:S01]  /*0980*/  @P0 HADD2.F32 R2, -RZ, R20.reuse.H0_H0 ;  /* 0x20000014ff020230 */ /* 0x120fe20000004100 */
[----:B------:R-:W-:Y:S01]  /*0990*/  MOV R63, RZ ;  /* 0x000000ff003f7202 */ /* 0x000fe20000000f00 */
[----:B------:R-:W-:Y:S01]  /*09a0*/  @P0 HADD2.F32 R24, -RZ, R20.H1_H1 ;  /* 0x30000014ff180230 */ /* 0x000fe20000004100 */
[----:B------:R-:W-:Y:S01]  /*09b0*/  MOV R57, RZ ;  /* 0x000000ff00397202 */ /* 0x000fe20000000f00 */
[----:B------:R-:W-:Y:S01]  /*09c0*/  @P0 HADD2.F32 R26, -RZ, R21.H0_H0 ;  /* 0x20000015ff1a0230 */ /* 0x000fe20000004100 */
[----:B------:R-:W-:Y:S02]  /*09d0*/  MOV R59, RZ ;  /* 0x000000ff003b7202 */ /* 0x000fe40000000f00 */
[----:B------:R-:W2:Y:S01]  /*09e0*/  @P0 LDC R25, c[0x0][0x40c] ;  /* 0x00010300ff190b82 */ /* 0x000ea20000000800 */
[----:B------:R-:W-:Y:S02]  /*09f0*/  MOV R33, RZ ;  /* 0x000000ff00217202 */ /* 0x000fe40000000f00 */
[----:B------:R-:W-:-:S02]  /*0a00*/  MOV R35, RZ ;  /* 0x000000ff00237202 */ /* 0x000fc40000000f00 */
[----:B------:R-:W-:Y:S02]  /*0a10*/  MOV R61, RZ ;  /* 0x000000ff003d7202 */ /* 0x000fe40000000f00 */
[----:B------:R-:W-:Y:S01]  /*0a20*/  MOV R37, RZ ;  /* 0x000000ff00257202 */ /* 0x000fe20000000f00 */
[----:B------:R-:W3:Y:S01]  /*0a30*/  @P0 LDC R27, c[0x0][0x40c] ;  /* 0x00010300ff1b0b82 */ /* 0x000ee20000000800 */
[----:B------:R-:W-:-:S07]  /*0a40*/  MOV R39, RZ ;  /* 0x000000ff00277202 */ /* 0x000fce0000000f00 */
[----:B------:R-:W4:Y:S01]  /*0a50*/  @P0 LDC R28, c[0x0][0x40c] ;  /* 0x00010300ff1c0b82 */ /* 0x000f220000000800 */
[----:B-1----:R-:W-:Y:S01]  /*0a60*/  @P0 FMUL.FTZ R63, R2, R3 ;  /* 0x00000003023f0220 */ /* 0x002fe20000410000 */
[----:B------:R-:W-:Y:S02]  /*0a70*/  @P0 HADD2.F32 R3, -RZ, R22.H0_H0 ;  /* 0x20000016ff030230 */ /* 0x000fe40000004100 */
[----:B------:R-:W-:-:S04]  /*0a80*/  @P0 HADD2.F32 R2, -RZ, R21.H1_H1 ;  /* 0x30000015ff020230 */ /* 0x000fc80000004100 */
[----:B------:R-:W1:Y:S01]  /*0a90*/  @P0 LDC R65, c[0x0][0x40c] ;  /* 0x00010300ff410b82 */ /* 0x000e620000000800 */
[----:B--2---:R-:W-:Y:S01]  /*0aa0*/  @P0 FMUL.FTZ R57, R24, R25 ;  /* 0x0000001918390220 */ /* 0x004fe20000410000 */
[----:B------:R-:W-:Y:S02]  /*0ab0*/  @P0 HADD2.F32 R24, -RZ, R22.H1_H1 ;  /* 0x30000016ff180230 */ /* 0x000fe40000004100 */
[----:B------:R-:W-:-:S04]  /*0ac0*/  @P0 HADD2.F32 R25, -RZ, R23.H0_H0 ;  /* 0x20000017ff190230 */ /* 0x000fc80000004100 */
[----:B------:R-:W2:Y:S01]  /*0ad0*/  @P0 LDC R31, c[0x0][0x40c] ;  /* 0x00010300ff1f0b82 */ /* 0x000ea20000000800 */
[----:B---3--:R-:W-:Y:S01]  /*0ae0*/  @P0 FMUL.FTZ R59, R26, R27 ;  /* 0x0000001b1a3b0220 */ /* 0x008fe20000410000 */
[----:B------:R-:W-:-:S06]  /*0af0*/  @P0 HADD2.F32 R26, -RZ, R23.H1_H1 ;  /* 0x30000017ff1a0230 */ /* 0x000fcc0000004100 */
[----:B------:R-:W3:Y:S01]  /*0b00*/  @P0 LDC R30, c[0x0][0x40c] ;  /* 0x00010300ff1e0b82 */ /* 0x000ee20000000800 */
[----:B----4-:R-:W-:-:S07]  /*0b10*/  @P0 FMUL.FTZ R33, R3, R28 ;  /* 0x0000001c03210220 */ /* 0x010fce0000410000 */
[----:B------:R-:W4:Y:S01]  /*0b20*/  @P0 LDC R67, c[0x0][0x40c] ;  /* 0x00010300ff430b82 */ /* 0x000f220000000800 */
[----:B-1----:R-:W-:Y:S01]  /*0b30*/  @P0 FMUL.FTZ R35, R24, R65 ;  /* 0x0000004118230220 */ /* 0x002fe20000410000 */
[----:B------:R-:W-:-:S04]  /*0b40*/  F2FP.F16.F32.PACK_AB R24, RZ, R63 ;  /* 0x0000003fff18723e */ /* 0x000fc800000000ff */
[----:B------:R-:W-:Y:S01]  /*0b50*/  F2FP.F16.F32.PACK_AB R27, RZ, R35 ;  /* 0x00000023ff1b723e */ /* 0x000fe200000000ff */
[----:B--2---:R-:W-:Y:S01]  /*0b60*/  @P0 FMUL.FTZ R61, R2, R31 ;  /* 0x0000001f023d0220 */ /* 0x004fe20000410000 */
[----:B------:R-:W-:-:S04]  /*0b70*/  F2FP.F16.F32.PACK_AB R2, RZ, R57 ;  /* 0x00000039ff02723e */ /* 0x000fc800000000ff */
[----:B------:R-:W-:Y:S02]  /*0b80*/  F2FP.F16.F32.PACK_AB R3, RZ, R61 ;  /* 0x0000003dff03723e */ /* 0x000fe400000000ff */
[----:B------:R-:W-:Y:S01]  /*0b90*/  PRMT R24, R24, 0x5410, R2 ;  /* 0x0000541018187816 */ /* 0x000fe20000000002 */
[----:B---3--:R-:W-:Y:S01]  /*0ba0*/  @P0 FMUL.FTZ R37, R25, R30 ;  /* 0x0000001e19250220 */ /* 0x008fe20000410000 */
[----:B------:R-:W-:-:S04]  /*0bb0*/  F2FP.F16.F32.PACK_AB R25, RZ, R59 ;  /* 0x0000003bff19723e */ /* 0x000fc800000000ff */
[----:B------:R-:W-:Y:S02]  /*0bc0*/  F2FP.F16.F32.PACK_AB R28, RZ, R37 ;  /* 0x00000025ff1c723e */ /* 0x000fe400000000ff */
[----:B------:R-:W-:Y:S01]  /*0bd0*/  PRMT R25, R25, 0x5410, R3 ;  /* 0x0000541019197816 */ /* 0x000fe20000000003 */
[----:B----4-:R-:W-:Y:S01]  /*0be0*/  @P0 FMUL.FTZ R39, R26, R67 ;  /* 0x000000431a270220 */ /* 0x010fe20000410000 */
[----:B------:R-:W-:-:S04]  /*0bf0*/  F2FP.F16.F32.PACK_AB R26, RZ, R33 ;  /* 0x00000021ff1a723e */ /* 0x000fc800000000ff */
[----:B------:R-:W-:Y:S02]  /*0c00*/  F2FP.F16.F32.PACK_AB R30, RZ, R39 ;  /* 0x00000027ff1e723e */ /* 0x000fe400000000ff */
[----:B------:R-:W-:Y:S02]  /*0c10*/  PRMT R26, R26, 0x5410, R27 ;  /* 0x000054101a1a7816 */ /* 0x000fe4000000001b */
[----:B------:R-:W-:-:S07]  /*0c20*/  PRMT R27, R28, 0x5410, R30 ;  /* 0x000054101c1b7816 */ /* 0x000fce000000001e */
.L_x_2799:
[----:B------:R-:W1:Y:S01]  /*0c30*/  LDC.64 R2, c[0x0][0x3a8] ;  /* 0x0000ea00ff027b82 */ /* 0x000e620000000a00 */
[----:B------:R-:W-:-:S07]  /*0c40*/  @P0 IADD3 R31, PT, PT, R0, 0x100, RZ ;  /* 0x00000100001f0810 */ /* 0x000fce0007ffe0ff */
[----:B------:R-:W2:Y:S01]  /*0c50*/  @P0 LDC.64 R68, c[0x0][0x390] ;  /* 0x0000e400ff440b82 */ /* 0x000ea20000000a00 */
[----:B-1----:R-:W-:-:S05]  /*0c60*/  IMAD.WIDE.U32 R66, R29, 0x10, R2 ;  /* 0x000000101d427825 */ /* 0x002fca00078e0002 */
[----:B------:R1:W-:Y:S01]  /*0c70*/  STG.E.128 desc[UR14][R66.64], R24 ;  /* 0x0000001842007986 */ /* 0x0003e2000c101d0e */
[----:B--2---:R-:W-:-:S05]  /*0c80*/  @P0 IMAD.WIDE.U32 R68, R31, 0x10, R68 ;  /* 0x000000101f440825 */ /* 0x004fca00078e0044 */
[----:B------:R1:W5:Y:S01]  /*0c90*/  @P0 LDG.E.128 R20, desc[UR14][R68.64] ;  /* 0x0000000e44140981 */ /* 0x000362000c1e1d00 */
[----:B------:R-:W-:Y:S01]  /*0ca0*/  IADD3 R31, PT, PT, R29, 0x100, RZ ;  /* 0x000001001d1f7810 */ /* 0x000fe20007ffe0ff */
[----:B------:R-:W-:Y:S06]  /*0cb0*/  BRA.U !UP0, `(.L_x_2800) ;  /* 0x0000000108c47547 */ /* 0x000fec000b800000 */
[----:B-1----:R-:W1:Y:S02]  /*0cc0*/  LDC.64 R24, c[0x0][0x3a0] ;  /* 0x0000e800ff187b82 */ /* 0x002e640000000a00 */
        /* <DEDUP_REMOVED lines=16> */
[----:B------:R-:W-:Y:S02]  /*0dd0*/  HADD2.F32 R79, -RZ, R24.H0_H0 ;  /* 0x20000018ff4f7230 */ /* 0x000fe40000004100 */
[----:B-1----:R-:W-:Y:S01]  /*0de0*/  @P2 FFMA.FTZ R73, R30, R32, R73 ;  /* 0x000000201e492223 */ /* 0x002fe20000010049 */
[----:B------:R-:W-:Y:S02]  /*0df0*/  HADD2.F32 R77, -RZ, R25.H1_H1 ;  /* 0x30000019ff4d7230 */ /* 0x000fe40000004100 */
[----:B---3--:R-:W-:Y:S01]  /*0e00*/  @P2 FFMA.FTZ R75, R34, R36, R75 ;  /* 0x00000024224b2223 */ /* 0x008fe2000001004b */
[--C-:B------:R-:W-:Y:S02]  /*0e10*/  HADD2.F32 R65, -RZ, R26.reuse.H0_H0 ;  /* 0x2000001aff417230 */ /* 0x100fe40000004100 */
[----:B------:R-:W-:-:S02]  /*0e20*/  HADD2.F32 R67, -RZ, R26.H1_H1 ;  /* 0x3000001aff437230 */ /* 0x000fc40000004100 */
[----:B----4-:R-:W-:Y:S01]  /*0e30*/  @P2 FFMA.FTZ R77, R38, R58, R77 ;  /* 0x0000003a264d2223 */ /* 0x010fe2000001004d */
        /* <DEDUP_REMOVED lines=25> */
.L_x_2800:
[----:B-1----:R-:W1:Y:S01]  /*0fd0*/  @P0 LDC R25, c[0x0][0x40c] ;  /* 0x00010300ff190b82 */ /* 0x002e620000000800 */
[--C-:B-----5:R-:W-:Y:S01]  /*0fe0*/  @P0 HADD2.F32 R24, -RZ, R20.reuse.H0_H0 ;  /* 0x20000014ff180230 */ /* 0x120fe20000004100 */
[----:B------:R-:W-:Y:S01]  /*0ff0*/  MOV R79, RZ ;  /* 0x000000ff004f7202 */ /* 0x000fe20000000f00 */
[----:B------:R-:W-:Y:S02]  /*1000*/  @P0 HADD2.F32 R26, -RZ, R20.H1_H1 ;  /* 0x30000014ff1a0230 */ /* 0x000fe40000004100 */
[----:B------:R-:W-:Y:S02]  /*1010*/  HFMA2 R73, -RZ, RZ, 0, 0 ;  /* 0x00000000ff497431 */ /* 0x000fe400000001ff */
[----:B------:R-:W-:Y:S01]  /*1020*/  @P0 HADD2.F32 R28, -RZ, R21.H0_H0 ;  /* 0x20000015ff1c0230 */ /* 0x000fe20000004100 */
[----:B------:R-:W-:Y:S01]  /*1030*/  MOV R75, RZ ;  /* 0x000000ff004b7202 */ /* 0x000fe20000000f00 */
[----:B------:R-:W-:Y:S01]  /*1040*/  HFMA2 R77, -RZ, RZ, 0, 0 ;  /* 0x00000000ff4d7431 */ /* 0x000fe200000001ff */
[----:B------:R-:W2:Y:S01]  /*1050*/  @P0 LDC R27, c[0x0][0x40c] ;  /* 0x00010300ff1b0b82 */ /* 0x000ea20000000800 */
[----:B------:R-:W-:Y:S01]  /*1060*/  HFMA2 R67, -RZ, RZ, 0, 0 ;  /* 0x00000000ff437431 */ /* 0x000fe200000001ff */
[----:B------:R-:W-:Y:S01]  /*1070*/  MOV R69, RZ ;  /* 0x000000ff00457202 */ /* 0x000fe20000000f00 */
[----:B------:R-:W-:-:S05]  /*1080*/  HFMA2 R71, -RZ, RZ, 0, 0 ;  /* 0x00000000ff477431 */ /* 0x000fca00000001ff */
[----:B------:R-:W3:Y:S08]  /*1090*/  @P0 LDC R65, c[0x0][0x40c] ;  /* 0x00010300ff410b82 */ /* 0x000ef00000000800 */
[----:B------:R-:W4:Y:S01]  /*10a0*/  @P0 LDC R81, c[0x0][0x40c] ;  /* 0x00010300ff510b82 */ /* 0x000f220000000800 */
[----:B-1----:R-:W-:Y:S01]  /*10b0*/  @P0 FMUL.FTZ R79, R24, R25 ;  /* 0x00000019184f0220 */ /* 0x002fe20000410000 */
[----:B------:R-:W-:-:S02]  /*10c0*/  @P0 HADD2.F32 R24, -RZ, R21.H1_H1 ;  /* 0x30000015ff180230 */ /* 0x000fc40000004100 */
[----:B------:R-:W-:-:S04]  /*10d0*/  @P0 HADD2.F32 R25, -RZ, R22.H0_H0 ;  /* 0x20000016ff190230 */ /* 0x000fc80000004100 */
[----:B------:R-:W1:Y:S01]  /*10e0*/  @P0 LDC R30, c[0x0][0x40c] ;  /* 0x00010300ff1e0b82 */ /* 0x000e620000000800 */
[----:B--2---:R-:W-:Y:S01]  /*10f0*/  @P0 FMUL.FTZ R73, R26, R27 ;  /* 0x0000001b1a490220 */ /* 0x004fe20000410000 */
[----:B------:R-:W-:Y:S02]  /*1100*/  @P0 HADD2.F32 R26, -RZ, R22.H1_H1 ;  /* 0x30000016ff1a0230 */ /* 0x000fe40000004100 */
[----:B------:R-:W-:-:S04]  /*1110*/  @P0 HADD2.F32 R27, -RZ, R23.H0_H0 ;  /* 0x20000017ff1b0230 */ /* 0x000fc80000004100 */
[----:B------:R-:W2:Y:S01]  /*1120*/  @P0 LDC R83, c[0x0][0x40c] ;  /* 0x00010300ff530b82 */ /* 0x000ea20000000800 */
[----:B---3--:R-:W-:Y:S01]  /*1130*/  @P0 FMUL.FTZ R75, R28, R65 ;  /* 0x000000411c4b0220 */ /* 0x008fe20000410000 */
[----:B------:R-:W-:Y:S01]  /*1140*/  @P0 HADD2.F32 R28, -RZ, R23.H1_H1 ;  /* 0x30000017ff1c0230 */ /* 0x000fe20000004100 */
[----:B------:R-:W-:-:S05]  /*1150*/  MOV R65, RZ ;  /* 0x000000ff00417202 */ /* 0x000fca0000000f00 */
[----:B------:R-:W3:Y:S01]  /*1160*/  @P0 LDC R32, c[0x0][0x40c] ;  /* 0x00010300ff200b82 */ /* 0x000ee20000000800 */
[----:B----4-:R-:W-:Y:S01]  /*1170*/  @P0 FMUL.FTZ R77, R24, R81 ;  /* 0x00000051184d0220 */ /* 0x010fe20000410000 */
[----:B------:R-:W-:-:S06]  /*1180*/  F2FP.F16.F32.PACK_AB R24, RZ, R79 ;  /* 0x0000004fff18723e */ /* 0x000fcc00000000ff */
[----:B------:R-:W4:Y:S01]  /*1190*/  @P0 LDC R85, c[0x0][0x40c] ;  /* 0x00010300ff550b82 */ /* 0x000f220000000800 */
[----:B-1----:R-:W-:Y:S01]  /*11a0*/  @P0 FMUL.FTZ R65, R25, R30 ;  /* 0x0000001e19410220 */ /* 0x002fe20000410000 */
[----:B------:R-:W-:-:S04]  /*11b0*/  F2FP.F16.F32.PACK_AB R25, RZ, R73 ;  /* 0x00000049ff19723e */ /* 0x000fc800000000ff */
[----:B------:R-:W-:Y:S01]  /*11c0*/  PRMT R24, R24, 0x5410, R25 ;  /* 0x0000541018187816 */ /* 0x000fe20000000019 */
[----:B--2---:R-:W-:Y:S01]  /*11d0*/  @P0 FMUL.FTZ R67, R26, R83 ;  /* 0x000000531a430220 */ /* 0x004fe20000410000 */
[----:B------:R-:W-:-:S04]  /*11e0*/  F2FP.F16.F32.PACK_AB R26, RZ, R75 ;  /* 0x0000004bff1a723e */ /* 0x000fc800000000ff */
[----:B------:R-:W-:Y:S01]  /*11f0*/  F2FP.F16.F32.PACK_AB R30, RZ, R67 ;  /* 0x00000043ff1e723e */ /* 0x000fe200000000ff */
        /* <DEDUP_REMOVED lines=9> */
.L_x_2801:
[----:B------:R-:W1:Y:S01]  /*1290*/  @P0 LDC.64 R80, c[0x0][0x390] ;  /* 0x0000e400ff500b82 */ /* 0x000e620000000a00 */
[----:B------:R-:W-:Y:S01]  /*12a0*/  @P0 IADD3 R83, PT, PT, R0, 0x200, RZ ;  /* 0x0000020000530810 */ /* 0x000fe20007ffe0ff */
[----:B------:R-:W-:-:S05]  /*12b0*/  IMAD.WIDE.U32 R30, R31, 0x10, R2 ;  /* 0x000000101f1e7825 */ /* 0x000fca00078e0002 */
[----:B------:R2:W-:Y:S01]  /*12c0*/  STG.E.128 desc[UR14][R30.64], R24 ;  /* 0x000000181e007986 */ /* 0x0005e2000c101d0e */
[----:B-1----:R-:W-:-:S05]  /*12d0*/  @P0 IMAD.WIDE.U32 R80, R83, 0x10, R80 ;  /* 0x0000001053500825 */ /* 0x002fca00078e0050 */
[----:B------:R2:W5:Y:S01]  /*12e0*/  @P0 LDG.E.128 R20, desc[UR14][R80.64] ;  /* 0x0000000e50140981 */ /* 0x000562000c1e1d00 */
[----:B------:R-:W-:Y:S05]  /*12f0*/  BRA.U !UP0, `(.L_x_2802) ;  /* 0x0000000108c87547 */ /* 0x000fea000b800000 */
[----:B--2---:R-:W1:Y:S01]  /*1300*/  LDC.64 R24, c[0x0][0x3a0] ;  /* 0x0000e800ff187b82 */ /* 0x004e620000000a00 */
[----:B------:R-:W-:-:S05]  /*1310*/  IADD3 R27, PT, PT, R29, 0x200, RZ ;  /* 0x000002001d1b7810 */ /* 0x000fca0007ffe0ff */
        /* <DEDUP_REMOVED lines=48> */
.L_x_2802:
[----:B--2---:R-:W1:Y:S01]  /*1620*/  @P0 LDC R25, c[0x0][0x40c] ;  /* 0x00010300ff190b82 */ /* 0x004e620000000800 */
        /* <DEDUP_REMOVED lines=8> */
[----:B------:R-:W-:Y:S01]  /*16b0*/  MOV R81, RZ ;  /* 0x000000ff00517202 */ /* 0x000fe20000000f00 */
[----:B------:R-:W-:Y:S01]  /*16c0*/  HFMA2 R83, -RZ, RZ, 0, 0 ;  /* 0x00000000ff537431 */ /* 0x000fe200000001ff */
[----:B------:R-:W-:Y:S01]  /*16d0*/  MOV R85, RZ ;  /* 0x000000ff00557202 */ /* 0x000fe20000000f00 */
[----:B------:R-:W-:-:S04]  /*16e0*/  HFMA2 R87, -RZ, RZ, 0, 0 ;  /* 0x00000000ff577431 */ /* 0x000fc800000001ff */
        /* <DEDUP_REMOVED lines=31> */
.L_x_2803:
[----:B------:R-:W1:Y:S01]  /*18e0*/  @P0 LDC.64 R96, c[0x0][0x390] ;  /* 0x0000e400ff600b82 */ /* 0x000e620000000a00 */
[----:B------:R-:W-:Y:S02]  /*18f0*/  IADD3 R31, PT, PT, R29, 0x200, RZ ;  /* 0x000002001d1f7810 */ /* 0x000fe40007ffe0ff */
[----:B------:R-:W-:-:S03]  /*1900*/  @P0 IADD3 R99, PT, PT, R0, 0x300, RZ ;  /* 0x0000030000630810 */ /* 0x000fc60007ffe0ff */
[----:B------:R-:W-:-:S05]  /*1910*/  IMAD.WIDE.U32 R30, R31, 0x10, R2 ;  /* 0x000000101f1e7825 */ /* 0x000fca00078e0002 */
[----:B------:R2:W-:Y:S01]  /*1920*/  STG.E.128 desc[UR14][R30.64], R24 ;  /* 0x000000181e007986 */ /* 0x0005e2000c101d0e */
[----:B-1----:R-:W-:-:S05]  /*1930*/  @P0 IMAD.WIDE.U32 R96, R99, 0x10, R96 ;  /* 0x0000001063600825 */ /* 0x002fca00078e0060 */
[----:B------:R2:W5:Y:S01]  /*1940*/  @P0 LDG.E.128 R20, desc[UR14][R96.64] ;  /* 0x0000000e60140981 */ /* 0x000562000c1e1d00 */
[----:B------:R-:W-:Y:S01]  /*1950*/  IADD3 R29, PT, PT, R29, 0x300, RZ ;  /* 0x000003001d1d7810 */ /* 0x000fe20007ffe0ff */
[----:B------:R-:W-:Y:S06]  /*1960*/  BRA.U !UP0, `(.L_x_2804) ;  /* 0x0000000108c87547 */ /* 0x000fec000b800000 */
[----:B--2---:R-:W1:Y:S02]  /*1970*/  LDC.64 R24, c[0x0][0x3a0] ;  /* 0x0000e800ff187b82 */ /* 0x004e640000000a00 */
[----:B-1----:R-:W-:-:S06]  /*1980*/  IMAD.WIDE.U32 R24, R29, 0x10, R24 ;  /* 0x000000101d187825 */ /* 0x002fcc00078e0018 */
[----:B------:R-:W2:Y:S01]  /*1990*/  LDG.E.128 R24, desc[UR14][R24.64] ;  /* 0x0000000e18187981 */ /* 0x000ea2000c1e1d00 */
[----:B------:R-:W-:-:S06]  /*19a0*/  UISETP.GT.AND UP0, UPT, UR12, URZ, UPT ;  /* 0x000000ff0c00728c */ /* 0x000fcc000bf04270 */
[----:B------:R-:W-:-:S05]  /*19b0*/  PLOP3.LUT P0, PT, PT, PT, UP0, 0x80, 0x8 ;  /* 0x000000000008781c */ /* 0x000fca0003f0f008 */
[----:B------:R-:W1:Y:S01]  /*19c0*/  @UP0 LDCU UR5, c[0x0][0x40c] ;  /* 0x00008180ff0507ac */ /* 0x000e620008000800 */
[----:B------:R-:W3:Y:S01]  /*19d0*/  @UP0 LDCU UR12, c[0x0][0x40c] ;  /* 0x00008180ff0c07ac */ /* 0x000ee20008000800 */
[----:B------:R-:W4:Y:S06]  /*19e0*/  @UP0 LDCU UR19, c[0x0][0x40c] ;  /* 0x00008180ff1307ac */ /* 0x000f2c0008000800 */
[----:B-----5:R-:W-:Y:S02]  /*19f0*/  @P0 HADD2.F32 R0, -RZ, R20.H1_H1 ;  /* 0x30000014ff000230 */ /* 0x020fe40000004100 */
[--C-:B------:R-:W-:Y:S01]  /*1a00*/  @P0 HADD2.F32 R28, -RZ, R21.reuse.H0_H0 ;  /* 0x20000015ff1c0230 */ /* 0x100fe20000004100 */
[----:B------:R-:W0:Y:S01]  /*1a10*/  @UP0 LDCU UR4, c[0x0][0x40c] ;  /* 0x00008180ff0407ac */ /* 0x000e220008000800 */
[----:B------:R-:W-:Y:S01]  /*1a20*/  @P0 HADD2.F32 R30, -RZ, R21.H1_H1 ;  /* 0x30000015ff1e0230 */ /* 0x000fe20000004100 */
[----:B------:R-:W0:Y:S01]  /*1a30*/  @UP0 LDCU UR22, c[0x0][0x40c] ;  /* 0x00008180ff1607ac */ /* 0x000e220008000800 */
[----:B------:R-:W0:Y:S01]  /*1a40*/  @UP0 LDCU UR24, c[0x0][0x40c] ;  /* 0x00008180ff1807ac */ /* 0x000e220008000800 */
[----:B------:R-:W0:Y:S01]  /*1a50*/  @UP0 LDCU UR25, c[0x0][0x40c] ;  /* 0x00008180ff1907ac */ /* 0x000e220008000800 */
[----:B------:R-:W0:Y:S01]  /*1a60*/  @UP0 LDCU UR23, c[0x0][0x40c] ;  /* 0x00008180ff1707ac */ /* 0x000e220008000800 */
[----:B--2---:R-:W-:-:S02]  /*1a70*/  HADD2.F32 R97, -RZ, R24.H1_H1 ;  /* 0x30000018ff617230 */ /* 0x004fc40000004100 */
[--C-:B------:R-:W-:Y:S02]  /*1a80*/  HADD2.F32 R99, -RZ, R25.reuse.H0_H0 ;  /* 0x20000019ff637230 */ /* 0x100fe40000004100 */
[----:B------:R-:W-:Y:S02]  /*1a90*/  HADD2.F32 R101, -RZ, R25.H1_H1 ;  /* 0x30000019ff657230 */ /* 0x000fe40000004100 */
[----:B-1----:R-:W-:Y:S01]  /*1aa0*/  @P0 FFMA.FTZ R97, R0, UR5, R97 ;  /* 0x0000000500610c23 */ /* 0x002fe20008010061 */
[----:B------:R-:W-:Y:S02]  /*1ab0*/  HADD2.F32 R111, -RZ, R24.H0_H0 ;  /* 0x20000018ff6f7230 */ /* 0x000fe40000004100 */
[----:B---3--:R-:W-:Y:S01]  /*1ac0*/  @P0 FFMA.FTZ R99, R28, UR12, R99 ;  /* 0x0000000c1c630c23 */ /* 0x008fe20008010063 */
[--C-:B------:R-:W-:Y:S02]  /*1ad0*/  HADD2.F32 R107, -RZ, R26.reuse.H0_H0 ;  /* 0x2000001aff6b7230 */ /* 0x100fe40000004100 */
[----:B----4-:R-:W-:Y:S01]  /*1ae0*/  @P0 FFMA.FTZ R101, R30, UR19, R101 ;  /* 0x000000131e650c23 */ /* 0x010fe20008010065 */
[----:B------:R-:W-:-:S02]  /*1af0*/  HADD2.F32 R109, -RZ, R26.H1_H1 ;  /* 0x3000001aff6d7230 */ /* 0x000fc40000004100 */
[--C-:B------:R-:W-:Y:S01]  /*1b00*/  HADD2.F32 R103, -RZ, R27.reuse.H0_H0 ;  /* 0x2000001bff677230 */ /* 0x100fe20000004100 */
[----:B------:R-:W-:Y:S01]  /*1b10*/  F2FP.F16.F32.PACK_AB R25, RZ, R99 ;  /* 0x00000063ff19723e */ /* 0x000fe200000000ff */
[----:B------:R-:W-:Y:S02]  /*1b20*/  HADD2.F32 R105, -RZ, R27.H1_H1 ;  /* 0x3000001bff697230 */ /* 0x000fe40000004100 */
[--C-:B------:R-:W-:Y:S02]  /*1b30*/  @P0 HADD2.F32 R24, -RZ, R22.reuse.H0_H0 ;  /* 0x20000016ff180230 */ /* 0x100fe40000004100 */
[----:B------:R-:W-:Y:S02]  /*1b40*/  @P0 HADD2.F32 R26, -RZ, R22.H1_H1 ;  /* 0x30000016ff1a0230 */ /* 0x000fe40000004100 */
[----:B------:R-:W-:Y:S02]  /*1b50*/  @P0 HADD2.F32 R28, -RZ, R23.H0_H0 ;  /* 0x20000017ff1c0230 */ /* 0x000fe40000004100 */
[----:B0-----:R-:W-:Y:S01]  /*1b60*/  @P0 FFMA.FTZ R107, R24, UR22, R107 ;  /* 0x00000016186b0c23 */ /* 0x001fe2000801006b */
[----:B------:R-:W-:-:S02]  /*1b70*/  @P0 HADD2.F32 R0, -RZ, R20.H0_H0 ;  /* 0x20000014ff000230 */ /* 0x000fc40000004100 */
[----:B------:R-:W-:Y:S01]  /*1b80*/  @P0 FFMA.FTZ R109, R26, UR23, R109 ;  /* 0x000000171a6d0c23 */ /* 0x000fe2000801006d */
[----:B------:R-:W-:Y:S02]  /*1b90*/  @P0 HADD2.F32 R30, -RZ, R23.H1_H1 ;  /* 0x30000017ff1e0230 */ /* 0x000fe40000004100 */
[----:B------:R-:W-:Y:S01]  /*1ba0*/  @P0 FFMA.FTZ R103, R28, UR24, R103 ;  /* 0x000000181c670c23 */ /* 0x000fe20008010067 */
[----:B------:R-:W-:Y:S01]  /*1bb0*/  F2FP.F16.F32.PACK_AB R26, RZ, R101 ;  /* 0x00000065ff1a723e */ /* 0x000fe200000000ff */
[----:B------:R-:W-:Y:S01]  /*1bc0*/  @P0 FFMA.FTZ R111, R0, UR4, R111 ;  /* 0x00000004006f0c23 */ /* 0x000fe2000801006f */
[----:B------:R-:W-:Y:S01]  /*1bd0*/  F2FP.F16.F32.PACK_AB R0, RZ, R97 ;  /* 0x00000061ff00723e */ /* 0x000fe200000000ff */
[----:B------:R-:W-:Y:S01]  /*1be0*/  @P0 FFMA.FTZ R105, R30, UR25, R105 ;  /* 0x000000191e690c23 */ /* 0x000fe20008010069 */
        /* <DEDUP_REMOVED lines=10> */
.L_x_2804:
        /* <DEDUP_REMOVED lines=17> */
[----:B------:R-:W-:-:S04]  /*1da0*/  @P0 HADD2.F32 R25, -RZ, R22.H1_H1 ;  /* 0x30000016ff190230 */ /* 0x000fc80000004100 */
[----:B------:R-:W1:Y:S01]  /*1db0*/  @P0 LDC R115, c[0x0][0x40c] ;  /* 0x00010300ff730b82 */ /* 0x000e620000000800 */
[----:B--2---:R-:W-:Y:S01]  /*1dc0*/  @P0 FMUL.FTZ R97, R24, R27 ;  /* 0x0000001b18610220 */ /* 0x004fe20000410000 */
[----:B------:R-:W-:Y:S02]  /*1dd0*/  @P0 HADD2.F32 R24, -RZ, R22.H0_H0 ;  /* 0x20000016ff180230 */ /* 0x000fe40000004100 */
[----:B------:R-:W-:-:S04]  /*1de0*/  @P0 HADD2.F32 R27, -RZ, R23.H1_H1 ;  /* 0x30000017ff1b0230 */ /* 0x000fc80000004100 */
[----:B------:R-:W2:Y:S01]  /*1df0*/  @P0 LDC R28, c[0x0][0x40c] ;  /* 0x00010300ff1c0b82 */ /* 0x000ea20000000800 */
[----:B---3--:R-:W-:Y:S01]  /*1e00*/  @P0 FMUL.FTZ R99, R26, R31 ;  /* 0x0000001f1a630220 */ /* 0x008fe20000410000 */
[----:B------:R-:W-:-:S06]  /*1e10*/  @P0 HADD2.F32 R26, -RZ, R23.H0_H0 ;  /* 0x20000017ff1a0230 */ /* 0x000fcc0000004100 */
        /* <DEDUP_REMOVED lines=12> */
[----:B------:R-:W-:Y:S01]  /*1ee0*/  PRMT R25, R25, 0x5410, R26 ;  /* 0x0000541019197816 */ /* 0x000fe2000000001a */
[----:B----4-:R-:W-:Y:S01]  /*1ef0*/  @P0 FMUL.FTZ R105, R27, R30 ;  /* 0x0000001e1b690220 */ /* 0x010fe20000410000 */
[----:B------:R-:W-:Y:S02]  /*1f00*/  F2FP.F16.F32.PACK_AB R27, RZ, R107 ;  /* 0x0000006bff1b723e */ /* 0x000fe400000000ff */
[----:B------:R-:W-:Y:S02]  /*1f10*/  F2FP.F16.F32.PACK_AB R30, RZ, R103 ;  /* 0x00000067ff1e723e */ /* 0x000fe400000000ff */
[----:B------:R-:W-:Y:S02]  /*1f20*/  F2FP.F16.F32.PACK_AB R31, RZ, R105 ;  /* 0x00000069ff1f723e */ /* 0x000fe400000000ff */
[----:B------:R-:W-:Y:S02]  /*1f30*/  PRMT R26, R27, 0x5410, R28 ;  /* 0x000054101b1a7816 */ /* 0x000fe4000000001c */
[----:B------:R-:W-:-:S07]  /*1f40*/  PRMT R27, R30, 0x5410, R31 ;  /* 0x000054101e1b7816 */ /* 0x000fce000000001f */
.L_x_2805:
[----:B------:R-:W-:Y:S01]  /*1f50*/  FADD.FTZ R0, RZ, R63 ;  /* 0x0000003fff007221 */ /* 0x000fe20000010000 */
[----:B------:R-:W1:Y:S01]  /*1f60*/  S2UR UR5, SR_CgaCtaId ;  /* 0x00000000000579c3 */ /* 0x000e620000008800 */
[----:B------:R-:W-:Y:S01]  /*1f70*/  ISETP.NE.AND P0, PT, R64, RZ, PT ;  /* 0x000000ff4000720c */ /* 0x000fe20003f05270 */
[----:B------:R-:W-:Y:S01]  /*1f80*/  UMOV UR4, 0x400 ;  /* 0x0000040000047882 */ /* 0x000fe20000000000 */
[----:B------:R-:W-:Y:S01]  /*1f90*/  FADD.FTZ R0, R0, R57 ;  /* 0x0000003900007221 */ /* 0x000fe20000010000 */
[----:B------:R-:W-:Y:S01]  /*1fa0*/  IMAD.WIDE.U32 R2, R29, 0x10, R2 ;  /* 0x000000101d027825 */ /* 0x000fe200078e0002 */
[----:B------:R-:W-:Y:S01]  /*1fb0*/  ISETP.GT.U32.AND P2, PT, R64, 0x7, PT ;  /* 0x000000074000780c */ /* 0x000fe20003f44070 */
[----:B------:R-:W-:Y:S02]  /*1fc0*/  UISETP.GE.AND UP0, UPT, UR6, 0x1, UPT ;  /* 0x000000010600788c */ /* 0x000fe4000bf06270 */
[----:B------:R-:W-:Y:S01]  /*1fd0*/  FADD.FTZ R0, R0, R59 ;  /* 0x0000003b00007221 */ /* 0x000fe20000010000 */
[----:B------:R-:W-:Y:S03]  /*1fe0*/  STG.E.128 desc[UR14][R2.64], R24 ;  /* 0x0000001802007986 */ /* 0x000fe6000c101d0e */
[----:B------:R-:W-:-:S04]  /*1ff0*/  FADD.FTZ R0, R0, R61 ;  /* 0x0000003d00007221 */ /* 0x000fc80000010000 */
[----:B------:R-:W-:-:S04]  /*2000*/  FADD.FTZ R0, R0, R33 ;  /* 0x0000002100007221 */ /* 0x000fc80000010000 */
[----:B------:R-:W-:-:S04]  /*2010*/  FADD.FTZ R0, R0, R35 ;  /* 0x0000002300007221 */ /* 0x000fc80000010000 */
[----:B------:R-:W-:Y:S01]  /*2020*/  FADD.FTZ R0, R0, R37 ;  /* 0x0000002500007221 */ /* 0x000fe20000010000 */
[----:B-1----:R-:W-:-:S03]  /*2030*/  ULEA UR4, UR5, UR4, 0x18 ;  /* 0x0000000405047291 */ /* 0x002fc6000f8ec0ff */
[----:B------:R-:W-:Y:S01]  /*2040*/  FADD.FTZ R0, R0, R39 ;  /* 0x0000002700007221 */ /* 0x000fe20000010000 */
[----:B------:R-:W-:-:S03]  /*2050*/  @UP1 UIADD3 UR4, UPT, UPT, UR4, 0x40, URZ ;  /* 0x0000004004041890 */ /* 0x000fc6000fffe0ff */
[----:B------:R-:W-:-:S03]  /*2060*/  FADD.FTZ R0, R0, R79 ;  /* 0x0000004f00007221 */ /* 0x000fc60000010000 */
[----:B------:R-:W-:Y:S01]  /*2070*/  @!P2 LEA R34, R64, UR4, 0x3 ;  /* 0x000000044022ac11 */ /* 0x000fe2000f8e18ff */
        /* <DEDUP_REMOVED lines=23> */
[----:B------:R-:W1:Y:S02]  /*21f0*/  SHFL.BFLY PT, R31, R0, 0x1, 0x1f ;  /* 0x0c201f00001f7f89 */ /* 0x000e6400000e0000 */
[----:B-1----:R-:W-:-:S05]  /*2200*/  FADD.FTZ R31, R0, R31 ;  /* 0x0000001f001f7221 */ /* 0x002fca0000010000 */
[----:B------:R-:W1:Y:S02]  /*2210*/  SHFL.BFLY PT, R28, R31, 0x2, 0x1f ;  /* 0x0c401f001f1c7f89 */ /* 0x000e6400000e0000 */
[----:B-1----:R-:W-:-:S05]  /*2220*/  FADD.FTZ R30, R31, R28 ;  /* 0x0000001c1f1e7221 */ /* 0x002fca0000010000 */
[----:B------:R-:W1:Y:S02]  /*2230*/  SHFL.BFLY PT, R113, R30, 0x4, 0x1f ;  /* 0x0c801f001e717f89 */ /* 0x000e6400000e0000 */
[----:B-1----:R-:W-:-:S05]  /*2240*/  FADD.FTZ R113, R30, R113 ;  /* 0x000000711e717221 */ /* 0x002fca0000010000 */
[----:B------:R-:W1:Y:S02]  /*2250*/  SHFL.BFLY PT, R28, R113, 0x8, 0x1f ;  /* 0x0d001f00711c7f89 */ /* 0x000e6400000e0000 */
[----:B-1----:R-:W-:-:S05]  /*2260*/  FADD.FTZ R32, R113, R28 ;  /* 0x0000001c71207221 */ /* 0x002fca0000010000 */
[----:B------:R-:W1:Y:S02]  /*2270*/  SHFL.BFLY PT, R115, R32, 0x10, 0x1f ;  /* 0x0e001f0020737f89 */ /* 0x000e6400000e0000 */
[----:B-1----:R-:W-:-:S04]  /*2280*/  FADD.FTZ R28, R32, R115 ;  /* 0x00000073201c7221 */ /* 0x002fc80000010000 */
        /* <DEDUP_REMOVED lines=65> */
[----:B------:R-:W1:Y:S02]  /*26a0*/  SHFL.BFLY PT, R31, R0, 0x1, 0x1f ;  /* 0x0c201f00001f7f89 */ /* 0x000e6400000e0000 */
[----:B-1----:R-:W-:Y:S01]  /*26b0*/  FADD.FTZ R31, R0, R31 ;  /* 0x0000001f001f7221 */ /* 0x002fe20000010000 */
[----:B------:R-:W-:-:S04]  /*26c0*/  @!P0 SHF.R.U32.HI R0, RZ, 0x2, R56 ;  /* 0x00000002ff008819 */ /* 0x000fc80000011638 */
[----:B------:R-:W1:Y:S01]  /*26d0*/  SHFL.BFLY PT, R30, R31, 0x2, 0x1f ;  /* 0x0c401f001f1e7f89 */ /* 0x000e6200000e0000 */
[----:B------:R-:W-:Y:S01]  /*26e0*/  @!P0 LOP3.LUT R0, R0, 0x38, RZ, 0xc0, !PT ;  /* 0x0000003800008812 */ /* 0x000fe200078ec0ff */
[----:B-1----:R-:W-:-:S05]  /*26f0*/  FADD.FTZ R30, R31, R30 ;  /* 0x0000001e1f1e7221 */ /* 0x002fca0000010000 */
[----:B------:R-:W1:Y:S02]  /*2700*/  SHFL.BFLY PT, R113, R30, 0x4, 0x1f ;  /* 0x0c801f001e717f89 */ /* 0x000e6400000e0000 */
[----:B-1----:R-:W-:Y:S01]  /*2710*/  FADD.FTZ R113, R30, R113 ;  /* 0x000000711e717221 */ /* 0x002fe20000010000 */
[----:B------:R-:W-:-:S04]  /*2720*/  CS2R R30, SRZ ;  /* 0x00000000001e7805 */ /* 0x000fc8000001ff00 */
[----:B------:R-:W1:Y:S02]  /*2730*/  SHFL.BFLY PT, R32, R113, 0x8, 0x1f ;  /* 0x0d001f0071207f89 */ /* 0x000e6400000e0000 */
[----:B-1----:R-:W-:-:S05]  /*2740*/  FADD.FTZ R32, R113, R32 ;  /* 0x0000002071207221 */ /* 0x002fca0000010000 */
[----:B------:R-:W1:Y:S02]  /*2750*/  SHFL.BFLY PT, R115, R32, 0x10, 0x1f ;  /* 0x0e001f0020737f89 */ /* 0x000e6400000e0000 */
[----:B-1----:R-:W-:Y:S01]  /*2760*/  FADD.FTZ R29, R32, R115 ;  /* 0x00000073201d7221 */ /* 0x002fe20000010000 */
[----:B------:R-:W-:Y:S02]  /*2770*/  MOV R32, RZ ;  /* 0x000000ff00207202 */ /* 0x000fe40000000f00 */
[----:B------:R-:W-:Y:S02]  /*2780*/  @!P2 MOV R32, 0x400 ;  /* 0x000004000020a802 */ /* 0x000fe40000000f00 */
[----:B------:R1:W-:Y:S01]  /*2790*/  @!P0 STS.64 [R0+UR4], R28 ;  /* 0x0000001c00008988 */ /* 0x0003e20008000a04 */
[----:B------:R-:W-:Y:S01]  /*27a0*/  BAR.SYNC.DEFER_BLOCKING 0x0 ;  /* 0x0000000000007b1d */ /* 0x000fe20000010000 */
[----:B------:R-:W-:-:S05]  /*27b0*/  ISETP.NE.AND P0, PT, R56, RZ, PT ;  /* 0x000000ff3800720c */ /* 0x000fca0003f05270 */
[----:B------:R-:W2:Y:S01]  /*27c0*/  SHFL.DOWN PT, R113, R32, 0x4, 0x1f ;  /* 0x08801f0020717f89 */ /* 0x000ea200000e0000 */
[----:B-1----:R-:W-:-:S03]  /*27d0*/  I2FP.F32.U32 R0, R32 ;  /* 0x0000002000007245 */ /* 0x002fc60000201000 */
[----:B------:R-:W-:Y:S01]  /*27e0*/  @!P2 LDS.64 R30, [R34] ;  /* 0x00000000221ea984 */ /* 0x000fe20000000a00 */
[----:B--2---:R-:W-:Y:S02]  /*27f0*/  IADD3 R36, PT, PT, R113, R32, RZ ;  /* 0x0000002071247210 */ /* 0x004fe40007ffe0ff */
[----:B------:R-:W-:Y:S02]  /*2800*/  I2FP.F32.S32 R24, R113 ;  /* 0x0000007100187245 */ /* 0x000fe40000201400 */
[----:B------:R-:W-:Y:S01]  /*2810*/  I2FP.F32.S32 R38, R36 ;  /* 0x0000002400267245 */ /* 0x000fe20000201400 */
[----:B------:R-:W1:Y:S03]  /*2820*/  SHFL.DOWN PT, R25, R36, 0x2, 0x1f ;  /* 0x08401f0024197f89 */ /* 0x000e6600000e0000 */
[----:B------:R-:W2:Y:S01]  /*2830*/  MUFU.RCP R58, R38 ;  /* 0x00000026003a7308 */ /* 0x000ea20000001000 */
[----:B-1----:R-:W-:-:S02]  /*2840*/  IADD3 R36, PT, PT, R36, R25, RZ ;  /* 0x0000001924247210 */ /* 0x002fc40007ffe0ff */
[----:B------:R-:W-:Y:S01]  /*2850*/  I2FP.F32.S32 R25, R25 ;  /* 0x0000001900197245 */ /* 0x000fe20000201400 */
[----:B------:R-:W1:Y:S04]  /*2860*/  SHFL.DOWN PT, R115, R30, 0x4, 0x1f ;  /* 0x08801f001e737f89 */ /* 0x000e6800000e0000 */
[----:B------:R-:W3:Y:S04]  /*2870*/  SHFL.DOWN PT, R2, R31, 0x4, 0x1f ;  /* 0x08801f001f027f89 */ /* 0x000ee800000e0000 */
[----:B------:R-:W4:Y:S01]  /*2880*/  SHFL.DOWN PT, R29, R36, 0x1, 0x1f ;  /* 0x08201f00241d7f89 */ /* 0x000f2200000e0000 */
[C---:B-1----:R-:W-:Y:S01]  /*2890*/  FMUL.FTZ R3, R115.reuse, R24 ;  /* 0x0000001873037220 */ /* 0x042fe20000410000 */
[----:B------:R-:W-:-:S03]  /*28a0*/  FADD.FTZ R115, -R115, R30 ;  /* 0x0000001e73737221 */ /* 0x000fc60000010100 */
[----:B------:R-:W-:Y:S01]  /*28b0*/  FFMA.FTZ R3, R0, R30, R3 ;  /* 0x0000001e00037223 */ /* 0x000fe20000010003 */
[----:B------:R-:W-:Y:S01]  /*28c0*/  FMUL.FTZ R115, R115, R115 ;  /* 0x0000007373737220 */ /* 0x000fe20000410000 */
[----:B---3--:R-:W-:Y:S01]  /*28d0*/  FADD.FTZ R31, R2, R31 ;  /* 0x0000001f021f7221 */ /* 0x008fe20000010000 */
[----:B------:R-:W-:Y:S01]  /*28e0*/  I2FP.F32.S32 R2, R36 ;  /* 0x0000002400027245 */ /* 0x000fe20000201400 */
[----:B--2---:R-:W-:Y:S01]  /*28f0*/  FMUL.FTZ R3, R58, R3 ;  /* 0x000000033a037220 */ /* 0x004fe20000410000 */
[----:B------:R-:W-:Y:S01]  /*2900*/  FMUL.FTZ R115, R115, R0 ;  /* 0x0000000073737220 */ /* 0x000fe20000410000 */
[-C--:B----4-:R-:W-:Y:S02]  /*2910*/  IADD3 R36, PT, PT, R36, R29.reuse, RZ ;  /* 0x0000001d24247210 */ /* 0x090fe40007ffe0ff */
[----:B------:R-:W-:Y:S01]  /*2920*/  I2FP.F32.S32 R29, R29 ;  /* 0x0000001d001d7245 */ /* 0x000fe20000201400 */
[----:B------:R-:W1:Y:S01]  /*2930*/  SHFL.DOWN PT, R26, R3, 0x2, 0x1f ;  /* 0x08401f00031a7f89 */ /* 0x000e6200000e0000 */
[----:B------:R-:W-:Y:S01]  /*2940*/  FMUL.FTZ R115, R115, R24 ;  /* 0x0000001873737220 */ /* 0x000fe20000410000 */
[----:B------:R-:W-:Y:S01]  /*2950*/  I2FP.F32.S32 R36, R36 ;  /* 0x0000002400247245 */ /* 0x000fe20000201400 */
[----:B------:R-:W2:Y:S02]  /*2960*/  MUFU.RCP R24, R2 ;  /* 0x0000000200187308 */ /* 0x000ea40000001000 */
[----:B------:R-:W-:-:S05]  /*2970*/  FFMA.FTZ R31, R58, R115, R31 ;  /* 0x000000733a1f7223 */ /* 0x000fca000001001f */
[----:B------:R-:W3:Y:S01]  /*2980*/  SHFL.DOWN PT, R0, R31, 0x2, 0x1f ;  /* 0x08401f001f007f89 */ /* 0x000ee200000e0000 */
[----:B------:R-:W4:Y:S01]  /*2990*/  MUFU.RCP R36, R36 ;  /* 0x0000002400247308 */ /* 0x000f220000001000 */
[----:B-1----:R-:W-:Y:S01]  /*29a0*/  FMUL.FTZ R27, R26, R25 ;  /* 0x000000191a1b7220 */ /* 0x002fe20000410000 */
[----:B------:R-:W-:-:S03]  /*29b0*/  FADD.FTZ R26, R3, -R26 ;  /* 0x8000001a031a7221 */ /* 0x000fc60000010000 */
[----:B------:R-:W-:Y:S01]  /*29c0*/  FFMA.FTZ R27, R38, R3, R27 ;  /* 0x00000003261b7223 */ /* 0x000fe2000001001b */
[----:B------:R-:W-:-:S03]  /*29d0*/  FMUL.FTZ R3, R26, R26 ;  /* 0x0000001a1a037220 */ /* 0x000fc60000410000 */
[----:B--2---:R-:W-:Y:S01]  /*29e0*/  FMUL.FTZ R27, R24, R27 ;  /* 0x0000001b181b7220 */ /* 0x004fe20000410000 */
[----:B------:R-:W-:Y:S01]  /*29f0*/  FMUL.FTZ R38, R38, R3 ;  /* 0x0000000326267220 */ /* 0x000fe20000410000 */
[----:B---3--:R-:W-:-:S03]  /*2a00*/  FADD.FTZ R3, R31, R0 ;  /* 0x000000001f037221 */ /* 0x008fc60000010000 */
[----:B------:R-:W1:Y:S01]  /*2a10*/  SHFL.DOWN PT, R26, R27, 0x1, 0x1f ;  /* 0x08201f001b1a7f89 */ /* 0x000e6200000e0000 */
[----:B------:R-:W-:-:S04]  /*2a20*/  FMUL.FTZ R38, R38, R25 ;  /* 0x0000001926267220 */ /* 0x000fc80000410000 */
[----:B------:R-:W-:-:S05]  /*2a30*/  FFMA.FTZ R3, R24, R38, R3 ;  /* 0x0000002618037223 */ /* 0x000fca0000010003 */
[----:B------:R-:W2:Y:S01]  /*2a40*/  SHFL.DOWN PT, R0, R3, 0x1, 0x1f ;  /* 0x08201f0003007f89 */ /* 0x000ea200000e0000 */
[----:B-1----:R-:W-:Y:S01]  /*2a50*/  FADD.FTZ R24, R27, -R26 ;  /* 0x8000001a1b187221 */ /* 0x002fe20000010000 */
[----:B------:R-:W-:-:S03]  /*2a60*/  FMUL.FTZ R31, R26, R29 ;  /* 0x0000001d1a1f7220 */ /* 0x000fc60000410000 */
[----:B------:R-:W-:Y:S01]  /*2a70*/  FMUL.FTZ R25, R24, R24 ;  /* 0x0000001818197220 */ /* 0x000fe20000410000 */
[C---:B------:R-:W-:Y:S01]  /*2a80*/  FFMA.FTZ R31, R2.reuse, R27, R31 ;  /* 0x0000001b021f7223 */ /* 0x040fe2000001001f */
[----:B------:R-:W-:Y:S02]  /*2a90*/  MOV R27, UR7 ;  /* 0x00000007001b7c02 */ /* 0x000fe40008000f00 */
[----:B------:R-:W-:Y:S01]  /*2aa0*/  FMUL.FTZ R2, R2, R25 ;  /* 0x0000001902027220 */ /* 0x000fe20000410000 */
[----:B----4-:R-:W-:Y:S01]  /*2ab0*/  FMUL.FTZ R31, R36, R31 ;  /* 0x0000001f241f7220 */ /* 0x010fe20000410000 */
[----:B--2---:R-:W-:Y:S02]  /*2ac0*/  FADD.FTZ R25, R3, R0 ;  /* 0x0000000003197221 */ /* 0x004fe40000010000 */
[----:B------:R-:W-:Y:S01]  /*2ad0*/  FMUL.FTZ R2, R2, R29 ;  /* 0x0000001d02027220 */ /* 0x000fe20000410000 */
[----:B------:R-:W-:Y:S02]  /*2ae0*/  MOV R29, UR7 ;  /* 0x00000007001d7c02 */ /* 0x000fe40008000f00 */
[----:B------:R-:W1:Y:S01]  /*2af0*/  SHFL.IDX PT, R31, R31, RZ, 0x1f ;  /* 0x00001fff1f1f7589 */ /* 0x000e6200000e0000 */
[----:B------:R-:W-:-:S02]  /*2b00*/  FFMA.FTZ R36, R36, R2, R25 ;  /* 0x0000000224247223 */ /* 0x000fc40000010019 */
[----:B------:R-:W2:Y:S03]  /*2b10*/  LDC R2, c[0x0][0x448] ;  /* 0x00011200ff027b82 */ /* 0x000ea60000000800 */
[----:B------:R-:W2:Y:S01]  /*2b20*/  SHFL.IDX PT, R25, R36, RZ, 0x1f ;  /* 0x00001fff24197589 */ /* 0x000ea200000e0000 */
[----:B-1----:R-:W-:-:S05]  /*2b30*/  FMUL.FTZ R0, R31, R31 ;  /* 0x0000001f1f007220 */ /* 0x002fca0000410000 */
[----:B------:R-:W-:Y:S01]  /*2b40*/  FSEL R3, R0, RZ, P1 ;  /* 0x000000ff00037208 */ /* 0x000fe20000800000 */
[----:B--2---:R-:W-:Y:S02]  /*2b50*/  FFMA.FTZ R0, R25, UR18, R2 ;  /* 0x0000001219007c23 */ /* 0x004fe40008010002 */
[----:B------:R-:W1:Y:S02]  /*2b60*/  @!P0 LDC.64 R24, c[0x0][0x3c0] ;  /* 0x0000f000ff188b82 */ /* 0x000e640000000a00 */
[----:B------:R-:W-:-:S06]  /*2b70*/  FADD.FTZ R0, R0, R3 ;  /* 0x0000000300007221 */ /* 0x000fcc0000010000 */
[----:B------:R-:W2:Y:S01]  /*2b80*/  MUFU.RSQ R0, R0 ;  /* 0x0000000000007308 */ /* 0x000ea20000001400 */
[----:B------:R-:W3:Y:S01]  /*2b90*/  @!P0 LDC.64 R2, c[0x0][0x3c8] ;  /* 0x0000f200ff028b82 */ /* 0x000ee20000000a00 */
[----:B-1----:R-:W-:Y:S01]  /*2ba0*/  @!P0 IMAD.WIDE R24, R27, 0x4, R24 ;  /* 0x000000041b188825 */ /* 0x002fe200078e0218 */
[----:B--2---:R-:W-:-:S04]  /*2bb0*/  R2UR UR19, R0 ;  /* 0x00000000001372ca */ /* 0x004fc800000e0000 */
[----:B------:R1:W-:Y:S01]  /*2bc0*/  @!P0 STG.E desc[UR14][R24.64], R31 ;  /* 0x0000001f18008986 */ /* 0x0003e2000c10190e */
[----:B---3--:R-:W-:-:S08]  /*2bd0*/  @!P0 IMAD.WIDE R2, R29, 0x4, R2 ;  /* 0x000000041d028825 */ /* 0x008fd000078e0202 */
[----:B------:R-:W-:-:S05]  /*2be0*/  MOV R27, UR19 ;  /* 0x00000013001b7c02 */ /* 0x000fca0008000f00 */
[----:B------:R1:W-:Y:S01]  /*2bf0*/  @!P0 STG.E desc[UR14][R2.64], R27 ;  /* 0x0000001b02008986 */ /* 0x0003e2000c10190e */
[----:B------:R-:W-:Y:S05]  /*2c00*/  BRA.U !UP0, `(.L_x_2806) ;  /* 0x0000000d08107547 */ /* 0x000fea000b800000 */
[----:B-1----:R-:W-:Y:S01]  /*2c10*/  FSEL R31, R31, RZ, !P1 ;  /* 0x000000ff1f1f7208 */ /* 0x002fe20004800000 */
[--C-:B------:R-:W-:Y:S01]  /*2c20*/  HADD2.F32 R3, -RZ, R55.reuse.H0_H0 ;  /* 0x20000037ff037230 */ /* 0x100fe20000004100 */
[----:B------:R-:W-:Y:S01]  /*2c30*/  UIADD3 UR4, UPT, UPT, UR6, -0x1, URZ ;  /* 0xffffffff06047890 */ /* 0x000fe2000fffe0ff */
[--C-:B------:R-:W-:Y:S01]  /*2c40*/  HADD2.F32 R25, -RZ, R16.reuse.H0_H0 ;  /* 0x20000010ff197230 */ /* 0x100fe20000004100 */
[----:B------:R-:W-:Y:S01]  /*2c50*/  R2UR UR12, R31 ;  /* 0x000000001f0c72ca */ /* 0x000fe200000e0000 */
[----:B------:R-:W-:Y:S01]  /*2c60*/  HADD2.F32 R0, -RZ, R55.H1_H1 ;  /* 0x30000037ff007230 */ /* 0x000fe20000004100 */
[----:B------:R-:W-:Y:S01]  /*2c70*/  UIMAD UR4, UR4, UR13, URZ ;  /* 0x0000000d040472a4 */ /* 0x000fe2000f8e02ff */
[----:B------:R-:W-:Y:S02]  /*2c80*/  HADD2.F32 R2, -RZ, R16.H1_H1 ;  /* 0x30000010ff027230 */ /* 0x000fe40000004100 */
[----:B------:R-:W-:Y:S01]  /*2c90*/  HADD2.F32 R26, -RZ, R54.H0_H0 ;  /* 0x20000036ff1a7230 */ /* 0x000fe20000004100 */
[----:B------:R-:W-:Y:S01]  /*2ca0*/  USHF.R.S32.HI UR5, URZ, 0x1f, UR4 ;  /* 0x0000001fff057899 */ /* 0x000fe20008011404 */
[----:B------:R-:W-:-:S02]  /*2cb0*/  HADD2.F32 R28, -RZ, R17.H0_H0 ;  /* 0x20000011ff1c7230 */ /* 0x000fc40000004100 */
[----:B------:R-:W-:Y:S01]  /*2cc0*/  HADD2.F32 R30, -RZ, R54.H1_H1 ;  /* 0x30000036ff1e7230 */ /* 0x000fe20000004100 */
[----:B------:R-:W-:Y:S01]  /*2cd0*/  ULEA.HI UR5, UR5, UR4, URZ, 0x3 ;  /* 0x0000000405057291 */ /* 0x000fe2000f8f18ff */
[----:B------:R-:W-:Y:S02]  /*2ce0*/  HADD2.F32 R32, -RZ, R17.H1_H1 ;  /* 0x30000011ff207230 */ /* 0x000fe40000004100 */
[----:B------:R-:W-:Y:S01]  /*2cf0*/  FADD.FTZ R63, R63, -UR12 ;  /* 0x8000000c3f3f7e21 */ /* 0x000fe20008010000 */
[----:B------:R-:W-:Y:S01]  /*2d00*/  FADD.FTZ R57, R57, -UR12 ;  /* 0x8000000c39397e21 */ /* 0x000fe20008010000 */
[----:B------:R-:W-:Y:S01]  /*2d10*/  FADD.FTZ R59, R59, -UR12 ;  /* 0x8000000c3b3b7e21 */ /* 0x000fe20008010000 */
[----:B------:R-:W-:Y:S01]  /*2d20*/  FADD.FTZ R61, R61, -UR12 ;  /* 0x8000000c3d3d7e21 */ /* 0x000fe20008010000 */
[----:B------:R-:W-:Y:S01]  /*2d30*/  FMUL.FTZ R24, R63, UR19 ;  /* 0x000000133f187c20 */ /* 0x000fe20008410000 */
[----:B------:R-:W-:Y:S01]  /*2d40*/  FMUL.FTZ R29, R57, UR19 ;  /* 0x00000013391d7c20 */ /* 0x000fe20008410000 */
[----:B------:R-:W-:Y:S01]  /*2d50*/  FMUL.FTZ R59, R59, UR19 ;  /* 0x000000133b3b7c20 */ /* 0x000fe20008410000 */
[----:B------:R-:W-:Y:S01]  /*2d60*/  FMUL.FTZ R61, R61, UR19 ;  /* 0x000000133d3d7c20 */ /* 0x000fe20008410000 */
[----:B------:R-:W-:Y:S01]  /*2d70*/  FADD.FTZ R33, R33, -UR12 ;  /* 0x8000000c21217e21 */ /* 0x000fe20008010000 */
[----:B------:R-:W-:Y:S01]  /*2d80*/  FADD.FTZ R35, R35, -UR12 ;  /* 0x8000000c23237e21 */ /* 0x000fe20008010000 */
[----:B------:R-:W-:Y:S01]  /*2d90*/  FADD.FTZ R37, R37, -UR12 ;  /* 0x8000000c25257e21 */ /* 0x000fe20008010000 */
[----:B------:R-:W-:Y:S01]  /*2da0*/  FFMA.FTZ R24, R24, R3, R25 ;  /* 0x0000000318187223 */ /* 0x000fe20000010019 */
[----:B------:R-:W-:Y:S01]  /*2db0*/  FFMA.FTZ R29, R29, R0, R2 ;  /* 0x000000001d1d7223 */ /* 0x000fe20000010002 */
[----:B------:R-:W-:Y:S01]  /*2dc0*/  FADD.FTZ R39, R39, -UR12 ;  /* 0x8000000c27277e21 */ /* 0x000fe20008010000 */
[----:B------:R-:W-:Y:S01]  /*2dd0*/  FFMA.FTZ R25, R59, R26, R28 ;  /* 0x0000001a3b197223 */ /* 0x000fe2000001001c */
[----:B------:R-:W-:Y:S01]  /*2de0*/  FFMA.FTZ R0, R61, R30, R32 ;  /* 0x0000001e3d007223 */ /* 0x000fe20000010020 */
[----:B------:R-:W-:-:S02]  /*2df0*/  HADD2.F32 R3, -RZ, R53.H0_H0 ;  /* 0x20000035ff037230 */ /* 0x000fc40000004100 */
[----:B------:R-:W-:Y:S01]  /*2e00*/  FMUL.FTZ R26, R33, UR19 ;  /* 0x00000013211a7c20 */ /* 0x000fe20008410000 */
[--C-:B------:R-:W-:Y:S02]  /*2e10*/  HADD2.F32 R27, -RZ, R18.reuse.H0_H0 ;  /* 0x20000012ff1b7230 */ /* 0x100fe40000004100 */
[----:B------:R-:W-:Y:S01]  /*2e20*/  FMUL.FTZ R31, R35, UR19 ;  /* 0x00000013231f7c20 */ /* 0x000fe20008410000 */
[----:B------:R-:W-:Y:S02]  /*2e30*/  HADD2.F32 R2, -RZ, R53.H1_H1 ;  /* 0x30000035ff027230 */ /* 0x000fe40000004100 */
[----:B------:R-:W-:Y:S01]  /*2e40*/  FMUL.FTZ R37, R37, UR19 ;  /* 0x0000001325257c20 */ /* 0x000fe20008410000 */
[----:B------:R-:W-:Y:S02]  /*2e50*/  HADD2.F32 R28, -RZ, R18.H1_H1 ;  /* 0x30000012ff1c7230 */ /* 0x000fe40000004100 */
[----:B------:R-:W-:Y:S01]  /*2e60*/  FMUL.FTZ R39, R39, UR19 ;  /* 0x0000001327277c20 */ /* 0x000fe20008410000 */
[----:B------:R-:W-:-:S02]  /*2e70*/  HADD2.F32 R30, -RZ, R52.H0_H0 ;  /* 0x20000034ff1e7230 */ /* 0x000fc40000004100 */
[----:B------:R-:W-:Y:S01]  /*2e80*/  FADD.FTZ R79, R79, -UR12 ;  /* 0x8000000c4f4f7e21 */ /* 0x000fe20008010000 */
[--C-:B------:R-:W-:Y:S02]  /*2e90*/  HADD2.F32 R32, -RZ, R19.reuse.H0_H0 ;  /* 0x20000013ff207230 */ /* 0x100fe40000004100 */
[----:B------:R-:W-:Y:S01]  /*2ea0*/  FADD.FTZ R75, R75, -UR12 ;  /* 0x8000000c4b4b7e21 */ /* 0x000fe20008010000 */
[----:B------:R-:W-:Y:S02]  /*2eb0*/  HADD2.F32 R34, -RZ, R52.H1_H1 ;  /* 0x30000034ff227230 */ /* 0x000fe40000004100 */
[----:B------:R-:W-:Y:S01]  /*2ec0*/  FFMA.FTZ R26, R26, R3, R27 ;  /* 0x000000031a1a7223 */ /* 0x000fe2000001001b */
[----:B------:R-:W-:Y:S02]  /*2ed0*/  HADD2.F32 R36, -RZ, R19.H1_H1 ;  /* 0x30000013ff247230 */ /* 0x000fe40000004100 */
[----:B------:R-:W-:Y:S01]  /*2ee0*/  FADD.FTZ R73, R73, -UR12 ;  /* 0x8000000c49497e21 */ /* 0x000fe20008010000 */
[----:B------:R-:W-:Y:S01]  /*2ef0*/  FADD.FTZ R77, R77, -UR12 ;  /* 0x8000000c4d4d7e21 */ /* 0x000fe20008010000 */
[----:B------:R-:W-:Y:S01]  /*2f00*/  FADD.FTZ R71, R71, -UR12 ;  /* 0x8000000c47477e21 */ /* 0x000fe20008010000 */
[----:B------:R-:W-:Y:S01]  /*2f10*/  FFMA.FTZ R31, R31, R2, R28 ;  /* 0x000000021f1f7223 */ /* 0x000fe2000001001c */
[----:B------:R-:W-:Y:S01]  /*2f20*/  FFMA.FTZ R27, R37, R30, R32 ;  /* 0x0000001e251b7223 */ /* 0x000fe20000010020 */
[----:B------:R-:W-:Y:S01]  /*2f30*/  FFMA.FTZ R28, R39, R34, R36 ;  /* 0x00000022271c7223 */ /* 0x000fe20000010024 */
[----:B------:R-:W-:-:S02]  /*2f40*/  HADD2.F32 R3, -RZ, R51.H0_H0 ;  /* 0x20000033ff037230 */ /* 0x000fc40000004100 */
[----:B------:R-:W-:Y:S01]  /*2f50*/  FMUL.FTZ R32, R79, UR19 ;  /* 0x000000134f207c20 */ /* 0x000fe20008410000 */
[----:B------:R-:W-:Y:S02]  /*2f60*/  HADD2.F32 R33, -RZ, R12.H0_H0 ;  /* 0x2000000cff217230 */ /* 0x000fe40000004100 */
[----:B------:R-:W-:Y:S01]  /*2f70*/  FMUL.FTZ R34, R75, UR19 ;  /* 0x000000134b227c20 */ /* 0x000fe20008410000 */
[----:B------:R-:W-:Y:S02]  /*2f80*/  HADD2.F32 R35, -RZ, R50.H0_H0 ;  /* 0x20000032ff237230 */ /* 0x000fe40000004100 */
[----:B------:R-:W-:Y:S01]  /*2f90*/  FMUL.FTZ R73, R73, UR19 ;  /* 0x0000001349497c20 */ /* 0x000fe20008410000 */
[----:B------:R-:W-:Y:S02]  /*2fa0*/  HADD2.F32 R37, -RZ, R13.H0_H0 ;  /* 0x2000000dff257230 */ /* 0x000fe40000004100 */
[----:B------:R-:W-:Y:S01]  /*2fb0*/  FMUL.FTZ R77, R77, UR19 ;  /* 0x000000134d4d7c20 */ /* 0x000fe20008410000 */
[----:B------:R-:W-:-:S02]  /*2fc0*/  HADD2.F32 R2, -RZ, R51.H1_H1 ;  /* 0x30000033ff027230 */ /* 0x000fc40000004100 */
[----:B------:R-:W-:Y:S01]  /*2fd0*/  FMUL.FTZ R39, R71, UR19 ;  /* 0x0000001347277c20 */ /* 0x000fe20008410000 */
[----:B------:R-:W-:Y:S02]  /*2fe0*/  HADD2.F32 R30, -RZ, R12.H1_H1 ;  /* 0x3000000cff1e7230 */ /* 0x000fe40000004100 */
[----:B------:R-:W-:Y:S01]  /*2ff0*/  FADD.FTZ R65, R65, -UR12 ;  /* 0x8000000c41417e21 */ /* 0x000fe20008010000 */
[----:B------:R-:W-:Y:S02]  /*3000*/  HADD2.F32 R36, -RZ, R50.H1_H1 ;  /* 0x30000032ff247230 */ /* 0x000fe40000004100 */
[----:B------:R-:W-:Y:S01]  /*3010*/  FADD.FTZ R67, R67, -UR12 ;  /* 0x8000000c43437e21 */ /* 0x000fe20008010000 */
[----:B------:R-:W-:Y:S02]  /*3020*/  HADD2.F32 R38, -RZ, R13.H1_H1 ;  /* 0x3000000dff267230 */ /* 0x000fe40000004100 */
[----:B------:R-:W-:Y:S01]  /*3030*/  FADD.FTZ R91, R91, -UR12 ;  /* 0x8000000c5b5b7e21 */ /* 0x000fe20008010000 */
[----:B------:R-:W-:-:S02]  /*3040*/  HADD2.F32 R60, -RZ, R48.H1_H1 ;  /* 0x30000030ff3c7230 */ /* 0x000fc40000004100 */
[----:B------:R-:W-:Y:S01]  /*3050*/  FFMA.FTZ R32, R32, R3, R33 ;  /* 0x0000000320207223 */ /* 0x000fe20000010021 */
[----:B------:R-:W-:Y:S02]  /*3060*/  HADD2.F32 R62, -RZ, R15.H1_H1 ;  /* 0x3000000fff3e7230 */ /* 0x000fe40000004100 */
[----:B------:R-:W-:Y:S01]  /*3070*/  FFMA.FTZ R34, R34, R35, R37 ;  /* 0x0000002322227223 */ /* 0x000fe20000010025 */
[----:B------:R-:W-:Y:S01]  /*3080*/  FADD.FTZ R69, R69, -UR12 ;  /* 0x8000000c45457e21 */ /* 0x000fe20008010000 */
[----:B------:R-:W-:Y:S01]  /*3090*/  FFMA.FTZ R33, R73, R2, R30 ;  /* 0x0000000249217223 */ /* 0x000fe2000001001e */
[----:B------:R-:W-:Y:S01]  /*30a0*/  FFMA.FTZ R35, R77, R36, R38 ;  /* 0x000000244d237223 */ /* 0x000fe20000010026 */
[----:B------:R-:W-:Y:S02]  /*30b0*/  HADD2.F32 R3, -RZ, R49.H0_H0 ;  /* 0x20000031ff037230 */ /* 0x000fe40000004100 */
[----:B------:R-:W-:Y:S01]  /*30c0*/  FFMA.FTZ R39, R39, R60, R62 ;  /* 0x0000003c27277223 */ /* 0x000fe2000001003e */
[----:B------:R-:W-:-:S02]  /*30d0*/  HADD2.F32 R37, -RZ, R14.H0_H0 ;  /* 0x2000000eff257230 */ /* 0x000fc40000004100 */
[----:B------:R-:W-:Y:S01]  /*30e0*/  FMUL.FTZ R30, R65, UR19 ;  /* 0x00000013411e7c20 */ /* 0x000fe20008410000 */
[----:B------:R-:W-:Y:S02]  /*30f0*/  HADD2.F32 R2, -RZ, R49.H1_H1 ;  /* 0x30000031ff027230 */ /* 0x000fe40000004100 */
[----:B------:R-:W-:Y:S01]  /*3100*/  FMUL.FTZ R67, R67, UR19 ;  /* 0x0000001343437c20 */ /* 0x000fe20008410000 */
[----:B------:R-:W-:Y:S02]  /*3110*/  HADD2.F32 R36, -RZ, R14.H1_H1 ;  /* 0x3000000eff247230 */ /* 0x000fe40000004100 */
[----:B------:R-:W-:Y:S01]  /*3120*/  FMUL.FTZ R65, R91, UR19 ;  /* 0x000000135b417c20 */ /* 0x000fe20008410000 */
[----:B------:R-:W-:Y:S02]  /*3130*/  HADD2.F32 R60, -RZ, R46.H0_H0 ;  /* 0x2000002eff3c7230 */ /* 0x000fe40000004100 */
[----:B------:R-:W-:Y:S01]  /*3140*/  FMUL.FTZ R69, R69, UR19 ;  /* 0x0000001345457c20 */ /* 0x000fe20008410000 */
[----:B------:R-:W-:-:S02]  /*3150*/  HADD2.F32 R62, -RZ, R9.H0_H0 ;  /* 0x20000009ff3e7230 */ /* 0x000fc40000004100 */
[----:B------:R-:W-:Y:S01]  /*3160*/  FADD.FTZ R93, R93, -UR12 ;  /* 0x8000000c5d5d7e21 */ /* 0x000fe20008010000 */
[----:B------:R-:W-:Y:S02]  /*3170*/  HADD2.F32 R38, -RZ, R48.H0_H0 ;  /* 0x20000030ff267230 */ /* 0x000fe40000004100 */
[----:B------:R-:W-:Y:S01]  /*3180*/  FADD.FTZ R85, R85, -UR12 ;  /* 0x8000000c55557e21 */ /* 0x000fe20008010000 */
[----:B------:R-:W-:Y:S02]  /*3190*/  HADD2.F32 R58, -RZ, R15.H0_H0 ;  /* 0x2000000fff3a7230 */ /* 0x000fe40000004100 */
[----:B------:R-:W-:Y:S01]  /*31a0*/  FFMA.FTZ R30, R30, R3, R37 ;  /* 0x000000031e1e7223 */ /* 0x000fe20000010025 */
[----:B------:R-:W-:Y:S01]  /*31b0*/  FFMA.FTZ R37, R67, R2, R36 ;  /* 0x0000000243257223 */ /* 0x000fe20000010024 */
[----:B------:R-:W-:Y:S01]  /*31c0*/  FFMA.FTZ R65, R65, R60, R62 ;  /* 0x0000003c41417223 */ /* 0x000fe2000001003e */
[----:B------:R-:W-:Y:S02]  /*31d0*/  HADD2.F32 R59, -RZ, R46.H1_H1 ;  /* 0x3000002eff3b7230 */ /* 0x000fe40000004100 */
[----:B------:R-:W-:Y:S01]  /*31e0*/  FFMA.FTZ R36, R69, R38, R58 ;  /* 0x0000002645247223 */ /* 0x000fe2000001003a */
[----:B------:R-:W-:-:S02]  /*31f0*/  HADD2.F32 R61, -RZ, R9.H1_H1 ;  /* 0x30000009ff3d7230 */ /* 0x000fc40000004100 */
[----:B------:R-:W-:Y:S01]  /*3200*/  FADD.FTZ R95, R95, -UR12 ;  /* 0x8000000c5f5f7e21 */ /* 0x000fe20008010000 */
[----:B------:R-:W-:Y:S02]  /*3210*/  HADD2.F32 R60, -RZ, R44.H0_H0 ;  /* 0x2000002cff3c7230 */ /* 0x000fe40000004100 */
[----:B------:R-:W-:Y:S01]  /*3220*/  FMUL.FTZ R66, R93, UR19 ;  /* 0x000000135d427c20 */ /* 0x000fe20008410000 */
[----:B------:R-:W-:Y:S02]  /*3230*/  HADD2.F32 R62, -RZ, R11.H0_H0 ;  /* 0x2000000bff3e7230 */ /* 0x000fe40000004100 */
[----:B------:R-:W-:Y:S01]  /*3240*/  FMUL.FTZ R69, R85, UR19 ;  /* 0x0000001355457c20 */ /* 0x000fe20008410000 */
[----:B------:R-:W-:Y:S01]  /*3250*/  FADD.FTZ R89, R89, -UR12 ;  /* 0x8000000c59597e21 */ /* 0x000fe20008010000 */
[----:B------:R-:W-:Y:S01]  /*3260*/  FADD.FTZ R87, R87, -UR12 ;  /* 0x8000000c57577e21 */ /* 0x000fe20008010000 */
[----:B------:R-:W-:Y:S01]  /*3270*/  FADD.FTZ R99, R99, -UR12 ;  /* 0x8000000c63637e21 */ /* 0x000fe20008010000 */
[----:B------:R-:W-:-:S02]  /*3280*/  HADD2.F32 R3, -RZ, R47.H0_H0 ;  /* 0x2000002fff037230 */ /* 0x000fc40000004100 */
[----:B------:R-:W-:Y:S01]  /*3290*/  FMUL.FTZ R38, R95, UR19 ;  /* 0x000000135f267c20 */ /* 0x000fe20008410000 */
[--C-:B------:R-:W-:Y:S02]  /*32a0*/  HADD2.F32 R57, -RZ, R8.reuse.H0_H0 ;  /* 0x20000008ff397230 */ /* 0x100fe40000004100 */
[----:B------:R-:W-:Y:S01]  /*32b0*/  FFMA.FTZ R66, R66, R59, R61 ;  /* 0x0000003b42427223 */ /* 0x000fe2000001003d */
[----:B------:R-:W-:Y:S02]  /*32c0*/  HADD2.F32 R2, -RZ, R47.H1_H1 ;  /* 0x3000002fff027230 */ /* 0x000fe40000004100 */
[----:B------:R-:W-:Y:S01]  /*32d0*/  FFMA.FTZ R69, R69, R60, R62 ;  /* 0x0000003c45457223 */ /* 0x000fe2000001003e */
[----:B------:R-:W-:Y:S02]  /*32e0*/  HADD2.F32 R58, -RZ, R8.H1_H1 ;  /* 0x30000008ff3a7230 */ /* 0x000fe40000004100 */
[----:B------:R-:W-:Y:S01]  /*32f0*/  FMUL.FTZ R89, R89, UR19 ;  /* 0x0000001359597c20 */ /* 0x000fe20008410000 */
[----:B------:R-:W-:-:S02]  /*3300*/  HADD2.F32 R61, -RZ, R44.H1_H1 ;  /* 0x3000002cff3d7230 */ /* 0x000fc40000004100 */
[----:B------:R-:W-:Y:S01]  /*3310*/  FMUL.FTZ R70, R87, UR19 ;  /* 0x0000001357467c20 */ /* 0x000fe20008410000 */
[----:B------:R-:W-:Y:S02]  /*3320*/  HADD2.F32 R63, -RZ, R11.H1_H1 ;  /* 0x3000000bff3f7230 */ /* 0x000fe40000004100 */
[----:B------:R-:W-:Y:S01]  /*3330*/  FMUL.FTZ R99, R99, UR19 ;  /* 0x0000001363637c20 */ /* 0x000fe20008410000 */
[----:B------:R-:W-:Y:S02]  /*3340*/  HADD2.F32 R60, -RZ, R42.H0_H0 ;  /* 0x2000002aff3c7230 */ /* 0x000fe40000004100 */
[----:B------:R-:W-:Y:S01]  /*3350*/  FADD.FTZ R81, R81, -UR12 ;  /* 0x8000000c51517e21 */ /* 0x000fe20008010000 */
[----:B------:R-:W-:Y:S02]  /*3360*/  HADD2.F32 R62, -RZ, R5.H0_H0 ;  /* 0x20000005ff3e7230 */ /* 0x000fe40000004100 */
[----:B------:R-:W-:Y:S01]  /*3370*/  FFMA.FTZ R38, R38, R3, R57 ;  /* 0x0000000326267223 */ /* 0x000fe20000010039 */
[----:B------:R-:W-:Y:S01]  /*3380*/  FADD.FTZ R83, R83, -UR12 ;  /* 0x8000000c53537e21 */ /* 0x000fe20008010000 */
[----:B------:R-:W-:Y:S01]  /*3390*/  FFMA.FTZ R57, R89, R2, R58 ;  /* 0x0000000259397223 */ /* 0x000fe2000001003a */
[----:B------:R-:W-:-:S02]  /*33a0*/  HADD2.F32 R2, -RZ, R45.H0_H0 ;  /* 0x2000002dff027230 */ /* 0x000fc40000004100 */
[----:B------:R-:W-:Y:S01]  /*33b0*/  FFMA.FTZ R70, R70, R61, R63 ;  /* 0x0000003d46467223 */ /* 0x000fe2000001003f */
[--C-:B------:R-:W-:Y:S02]  /*33c0*/  HADD2.F32 R58, -RZ, R10.reuse.H0_H0 ;  /* 0x2000000aff3a7230 */ /* 0x100fe40000004100 */
[----:B------:R-:W-:Y:S01]  /*33d0*/  FFMA.FTZ R99, R99, R60, R62 ;  /* 0x0000003c63637223 */ /* 0x000fe2000001003e */
[----:B------:R-:W-:Y:S02]  /*33e0*/  HADD2.F32 R3, -RZ, R45.H1_H1 ;  /* 0x3000002dff037230 */ /* 0x000fe40000004100 */
[----:B------:R-:W-:Y:S01]  /*33f0*/  FMUL.FTZ R67, R81, UR19 ;  /* 0x0000001351437c20 */ /* 0x000fe20008410000 */
[----:B------:R-:W-:Y:S01]  /*3400*/  HADD2.F32 R59, -RZ, R10.H1_H1 ;  /* 0x3000000aff3b7230 */ /* 0x000fe20000004100 */
[----:B------:R-:W1:Y:S01]  /*3410*/  LDC.64 R62, c[0x0][0x428] ;  /* 0x00010a00ff3e7b82 */ /* 0x000e620000000a00 */
[----:B------:R-:W-:Y:S01]  /*3420*/  FMUL.FTZ R68, R83, UR19 ;  /* 0x0000001353447c20 */ /* 0x000fe20008410000 */
[----:B------:R-:W-:Y:S01]  /*3430*/  FADD.FTZ R111, R111, -UR12 ;  /* 0x8000000c6f6f7e21 */ /* 0x000fe20008010000 */
        /* <DEDUP_REMOVED lines=8> */
[----:B------:R-:W-:Y:S01]  /*34c0*/  FADD.FTZ R101, R101, -UR12 ;  /* 0x8000000c65657e21 */ /* 0x000fe20008010000 */
[----:B------:R-:W-:Y:S02]  /*34d0*/  HADD2.F32 R59, -RZ, R4.H1_H1 ;  /* 0x30000004ff3b7230 */ /* 0x000fe40000004100 */
[----:B------:R-:W-:Y:S01]  /*34e0*/  FADD.FTZ R107, R107, -UR12 ;  /* 0x8000000c6b6b7e21 */ /* 0x000fe20008010000 */
[----:B------:R-:W-:Y:S01]  /*34f0*/  FFMA.FTZ R71, R71, R2, R58 ;  /* 0x0000000247477223 */ /* 0x000fe2000001003a */
[----:B------:R-:W-:-:S02]  /*3500*/  HADD2.F32 R74, -RZ, R42.H1_H1 ;  /* 0x3000002aff4a7230 */ /* 0x000fc40000004100 */
[----:B------:R-:W-:Y:S01]  /*3510*/  FMUL.FTZ R101, R101, UR19 ;  /* 0x0000001365657c20 */ /* 0x000fe20008410000 */
[----:B------:R-:W-:Y:S02]  /*3520*/  HADD2.F32 R76, -RZ, R5.H1_H1 ;  /* 0x30000005ff4c7230 */ /* 0x000fe40000004100 */
[----:B------:R-:W-:Y:S01]  /*3530*/  FFMA.FTZ R72, R72, R3, R59 ;  /* 0x0000000348487223 */ /* 0x000fe2000001003b */
[--C-:B------:R-:W-:Y:S02]  /*3540*/  HADD2.F32 R2, -RZ, R41.reuse.H0_H0 ;  /* 0x20000029ff027230 */ /* 0x100fe40000004100 */
[----:B------:R-:W-:Y:S01]  /*3550*/  FMUL.FTZ R107, R107, UR19 ;  /* 0x000000136b6b7c20 */ /* 0x000fe20008410000 */
[----:B------:R-:W-:Y:S01]  /*3560*/  HADD2.F32 R58, -RZ, R6.H0_H0 ;  /* 0x20000006ff3a7230 */ /* 0x000fe20000004100 */
[----:B------:R-:W-:Y:S01]  /*3570*/  MOV R3, UR5 ;  /* 0x0000000500037c02 */ /* 0x000fe20008000f00 */
[----:B------:R-:W-:Y:S01]  /*3580*/  FADD.FTZ R109, R109, -UR12 ;  /* 0x8000000c6d6d7e21 */ /* 0x000fe20008010000 */
[----:B------:R-:W-:Y:S01]  /*3590*/  FADD.FTZ R103, R103, -UR12 ;  /* 0x8000000c67677e21 */ /* 0x000fe20008010000 */
[----:B------:R-:W-:Y:S01]  /*35a0*/  FADD.FTZ R105, R105, -UR12 ;  /* 0x8000000c69697e21 */ /* 0x000fe20008010000 */
[----:B------:R-:W-:Y:S01]  /*35b0*/  FFMA.FTZ R74, R101, R74, R76 ;  /* 0x0000004a654a7223 */ /* 0x000fe2000001004c */
[----:B------:R-:W-:Y:S01]  /*35c0*/  FFMA.FTZ R107, R107, R2, R58 ;  /* 0x000000026b6b7223 */ /* 0x000fe2000001003a */
[----:B------:R-:W-:Y:S01]  /*35d0*/  LEA.HI.SX32 R3, R3, R56, 0x1d ;  /* 0x0000003803037211 */ /* 0x000fe200078feaff */
[----:B------:R-:W-:-:S02]  /*35e0*/  HADD2.F32 R60, -RZ, R41.H1_H1 ;  /* 0x30000029ff3c7230 */ /* 0x000fc40000004100 */
[----:B------:R-:W-:Y:S01]  /*35f0*/  FMUL.FTZ R109, R109, UR19 ;  /* 0x000000136d6d7c20 */ /* 0x000fe20008410000 */
[----:B------:R-:W-:Y:S02]  /*3600*/  HADD2.F32 R76, -RZ, R6.H1_H1 ;  /* 0x30000006ff4c7230 */ /* 0x000fe40000004100 */
[----:B------:R-:W-:Y:S01]  /*3610*/  FMUL.FTZ R103, R103, UR19 ;  /* 0x0000001367677c20 */ /* 0x000fe20008410000 */
[--C-:B------:R-:W-:Y:S02]  /*3620*/  HADD2.F32 R78, -RZ, R40.reuse.H0_H0 ;  /* 0x20000028ff4e7230 */ /* 0x100fe40000004100 */
[----:B------:R-:W-:Y:S01]  /*3630*/  FMUL.FTZ R105, R105, UR19 ;  /* 0x0000001369697c20 */ /* 0x000fe20008410000 */
[--C-:B------:R-:W-:Y:S01]  /*3640*/  HADD2.F32 R80, -RZ, R7.reuse.H0_H0 ;  /* 0x20000007ff507230 */ /* 0x100fe20000004100 */
[C---:B------:R-:W-:Y:S01]  /*3650*/  IADD3 R59, PT, PT, R3.reuse, 0x100, RZ ;  /* 0x00000100033b7810 */ /* 0x040fe20007ffe0ff */
[----:B------:R-:W-:Y:S01]  /*3660*/  HADD2.F32 R2, -RZ, R40.H1_H1 ;  /* 0x30000028ff027230 */ /* 0x000fe20000004100 */
[----:B------:R-:W-:Y:S01]  /*3670*/  IADD3 R61, PT, PT, R3, 0x200, RZ ;  /* 0x00000200033d7810 */ /* 0x000fe20007ffe0ff */
[----:B------:R-:W-:-:S02]  /*3680*/  HADD2.F32 R58, -RZ, R7.H1_H1 ;  /* 0x30000007ff3a7230 */ /* 0x000fc40000004100 */
[----:B------:R-:W-:Y:S01]  /*3690*/  FFMA.FTZ R76, R109, R60, R76 ;  /* 0x0000003c6d4c7223 */ /* 0x000fe2000001004c */
[----:B------:R-:W-:Y:S01]  /*36a0*/  FFMA.FTZ R78, R103, R78, R80 ;  /* 0x0000004e674e7223 */ /* 0x000fe20000010050 */
[----:B------:R-:W-:Y:S01]  /*36b0*/  IADD3 R73, PT, PT, R3, 0x300, RZ ;  /* 0x0000030003497810 */ /* 0x000fe20007ffe0ff */
[----:B-1----:R-:W-:-:S04]  /*36c0*/  IMAD.WIDE.U32 R60, R61, 0x10, R62 ;  /* 0x000000103d3c7825 */ /* 0x002fc800078e003e */
[----:B------:R-:W-:Y:S01]  /*36d0*/  FFMA.FTZ R105, R105, R2, R58 ;  /* 0x0000000269697223 */ /* 0x000fe2000001003a */
[----:B------:R-:W-:Y:S01]  /*36e0*/  F2FP.F16.F32.PACK_AB R27, R28, R27 ;  /* 0x0000001b1c1b723e */ /* 0x000fe200000000ff */
[--C-:B------:R-:W-:Y:S01]  /*36f0*/  IMAD.WIDE.U32 R2, R3, 0x10, R62.reuse ;  /* 0x0000001003027825 */ /* 0x100fe200078e003e */
[----:B------:R-:W-:Y:S02]  /*3700*/  F2FP.F16.F32.PACK_AB R26, R31, R26 ;  /* 0x0000001a1f1a723e */ /* 0x000fe400000000ff */
[----:B------:R-:W-:Y:S01]  /*3710*/  F2FP.F16.F32.PACK_AB R25, R0, R25 ;  /* 0x000000190019723e */ /* 0x000fe200000000ff */
[--C-:B------:R-:W-:Y:S01]  /*3720*/  IMAD.WIDE.U32 R58, R59, 0x10, R62.reuse ;  /* 0x000000103b3a7825 */ /* 0x100fe200078e003e */
[----:B------:R-:W-:Y:S02]  /*3730*/  F2FP.F16.F32.PACK_AB R24, R29, R24 ;  /* 0x000000181d18723e */ /* 0x000fe400000000ff */
[----:B------:R-:W-:Y:S01]  /*3740*/  F2FP.F16.F32.PACK_AB R31, R39, R36 ;  /* 0x00000024271f723e */ /* 0x000fe200000000ff */
[----:B------:R-:W-:Y:S01]  /*3750*/  IMAD.WIDE.U32 R62, R73, 0x10, R62 ;  /* 0x00000010493e7825 */ /* 0x000fe200078e003e */
[----:B------:R-:W-:Y:S01]  /*3760*/  F2FP.F16.F32.PACK_AB R30, R37, R30 ;  /* 0x0000001e251e723e */ /* 0x000fe200000000ff */
[----:B------:R2:W-:Y:S01]  /*3770*/  STG.E.128 desc[UR14][R2.64], R24 ;  /* 0x0000001802007986 */ /* 0x0005e2000c101d0e */
[----:B------:R-:W-:-:S02]  /*3780*/  F2FP.F16.F32.PACK_AB R29, R35, R34 ;  /* 0x00000022231d723e */ /* 0x000fc400000000ff */
[----:B------:R-:W-:Y:S02]  /*3790*/  F2FP.F16.F32.PACK_AB R28, R33, R32 ;  /* 0x00000020211c723e */ /* 0x000fe400000000ff */
[----:B------:R-:W-:Y:S02]  /*37a0*/  F2FP.F16.F32.PACK_AB R35, R70, R69 ;  /* 0x000000454623723e */ /* 0x000fe400000000ff */
[----:B------:R-:W-:Y:S01]  /*37b0*/  F2FP.F16.F32.PACK_AB R34, R68, R67 ;  /* 0x000000434422723e */ /* 0x000fe200000000ff */
[----:B------:R2:W-:Y:S01]  /*37c0*/  STG.E.128 desc[UR14][R58.64], R28 ;  /* 0x0000001c3a007986 */ /* 0x0005e2000c101d0e */
[----:B------:R-:W-:Y:S02]  /*37d0*/  F2FP.F16.F32.PACK_AB R33, R66, R65 ;  /* 0x000000414221723e */ /* 0x000fe400000000ff */
[----:B------:R-:W-:Y:S02]  /*37e0*/  F2FP.F16.F32.PACK_AB R32, R57, R38 ;  /* 0x000000263920723e */ /* 0x000fe400000000ff */
[----:B------:R-:W-:-:S02]  /*37f0*/  F2FP.F16.F32.PACK_AB R39, R105, R78 ;  /* 0x0000004e6927723e */ /* 0x000fc400000000ff */
[----:B------:R-:W-:Y:S01]  /*3800*/  F2FP.F16.F32.PACK_AB R38, R76, R107 ;  /* 0x0000006b4c26723e */ /* 0x000fe200000000ff */
[----:B------:R2:W-:Y:S01]  /*3810*/  STG.E.128 desc[UR14][R60.64], R32 ;  /* 0x000000203c007986 */ /* 0x0005e2000c101d0e */
[----:B------:R-:W-:Y:S02]  /*3820*/  F2FP.F16.F32.PACK_AB R37, R74, R99 ;  /* 0x000000634a25723e */ /* 0x000fe400000000ff */
[----:B------:R-:W-:-:S05]  /*3830*/  F2FP.F16.F32.PACK_AB R36, R72, R71 ;  /* 0x000000474824723e */ /* 0x000fca00000000ff */
[----:B------:R2:W-:Y:S02]  /*3840*/  STG.E.128 desc[UR14][R62.64], R36 ;  /* 0x000000243e007986 */ /* 0x0005e4000c101d0e */
.L_x_2806:
[----:B0-----:R-:W-:Y:S02]  /*3850*/  UIADD3 UR7, UPT, UPT, UR7, UR20, URZ ;  /* 0x0000001407077290 */ /* 0x001fe4000fffe0ff */
[----:B------:R-:W-:Y:S02]  /*3860*/  UPLOP3.LUT UP1, UPT, UPT, UPT, UP1, 0x40, 0x4 ;  /* 0x000000000004789c */ /* 0x000fe40003f2e810 */
[----:B------:R-:W-:-:S09]  /*3870*/  UISETP.GE.AND UP0, UPT, UR7, UR21, UPT ;  /* 0x000000150700728c */ /* 0x000fd2000bf06270 */
[----:B------:R-:W-:Y:S05]  /*3880*/  BRA.U !UP0, `(.L_x_2807) ;  /* 0xffffffc908fc7547 */ /* 0x000fea000b83ffff */
[----:B------:R-:W-:Y:S05]  /*3890*/  EXIT ;  /* 0x000000000000794d */ /* 0x000fea0003800000 */
.L_x_2808:
        /* <DEDUP_REMOVED lines=14> */
.L_x_27479:


//--------------------- .text._ZN10layer_norm13ln_fwd_kernelINS_13Kernel_traitsI6__halfS2_S2_S2_fjLj8192ELj1ELj1ELj8ELj16ENS_18Kernel_traits_baseILj8192ES2_S2_S2_S2_fjLj256EEEEELb0ELb1ELb0ELb0EEEvNS_9FwdParamsE --------------------------
	.section	.text._ZN10layer_norm13ln_fwd_kernelINS_13Kernel_traitsI6__halfS2_S2_S2_fjLj8192ELj1ELj1ELj8ELj16ENS_18Kernel_traits_baseILj8192ES2_S2_S2_S2_fjLj256EEEEELb0ELb1ELb0ELb0EEEvNS_9FwdParamsE,"ax",@progbits
	.align	128
        .global         _ZN10layer_norm13ln_fwd_kernelINS_13Kernel_traitsI6__halfS2_S2_S2_fjLj8192ELj1ELj1ELj8ELj16ENS_18Kernel_traits_baseILj8192ES2_S2_S2_S2_fjLj256EEEEELb0ELb1ELb0ELb0EEEvNS_9FwdParamsE
        .type           _ZN10layer_norm13ln_fwd_kernelINS_13Kernel_traitsI6__halfS2_S2_S2_fjLj8192ELj1ELj1ELj8ELj16ENS_18Kernel_traits_baseILj8192ES2_S2_S2_S2_fjLj256EEEEELb0ELb1ELb0ELb0EEEvNS_9FwdParamsE,@function
        .size           _ZN10layer_norm13ln_fwd_kernelINS_13Kernel_traitsI6__halfS2_S2_S2_fjLj8192ELj1ELj1ELj8ELj16ENS_18Kernel_traits_baseILj8192ES2_S2_S2_S2_fjLj256EEEEELb0ELb1ELb0ELb0EEEvNS_9FwdParamsE,(.L_x_27480 - _ZN10layer_norm13ln_fwd_kernelINS_13Kernel_traitsI6__halfS2_S2_S2_fjLj8192ELj1ELj1ELj8ELj16ENS_18Kernel_traits_baseILj8192ES2_S2_S2_S2_fjLj256EEEEELb0ELb1ELb0ELb0EEEvNS_9FwdParamsE)
        .other          _ZN10layer_norm13ln_fwd_kernelINS_13Kernel_traitsI6__halfS2_S2_S2_fjLj8192ELj1ELj1ELj8ELj16ENS_18Kernel_traits_baseILj8192ES2_S2_S2_S2_fjLj256EEEEELb0ELb1ELb0ELb0EEEvNS_9FwdParamsE,@"STO_CUDA_ENTRY STV_DEFAULT"
_ZN10layer_norm13ln_fwd_kernelINS_13Kernel_traitsI6__halfS2_S2_S2_fjLj8192ELj1ELj1ELj8ELj16ENS_18Kernel_traits_baseILj8192ES2_S2_S2_S2_fjLj256EEEEELb0ELb1ELb0ELb0EEEvNS_9FwdParamsE:
.text._ZN10layer_norm13ln_fwd_kernelINS_13Kernel_traitsI6__halfS2_S2_S2_fjLj8192ELj1ELj1ELj8ELj16ENS_18Kernel_traits_baseILj8192ES2_S2_S2_S2_fjLj256EEEEELb0ELb1ELb0ELb0EEEvNS_9FwdParamsE:
        /* <DEDUP_REMOVED lines=61> */
.L_x_2810:
        /* <DEDUP_REMOVED lines=20> */
[C---:B---3--:R-:W-:Y:S01]  /*0510*/  @P2 IMAD.WIDE.U32 R60, R5.reuse, 0x10, R12 ;  /* 0x00000010053c2825 */ /* 0x048fe200078e000c */
[----:B------:R-:W-:-:S03]  /*0520*/  @P2 IADD3 R5, PT, PT, R5, 0x100, RZ ;  /* 0x0000010005052810 */ /* 0x000fc60007ffe0ff */
[----:B------:R-:W-:Y:S02]  /*0530*/  HFMA2 R38, -RZ, RZ, 0, 0 ;  /* 0x00000000ff267431 */ /* 0x000fe400000001ff */
[----:B------:R-:W-:Y:S01]  /*0540*/  HFMA2 R62, -RZ, RZ, 0, 0 ;  /* 0x00000000ff3e7431 */ /* 0x000fe200000001ff */
[----:B------:R3:W5:Y:S01]  /*0550*/  @P2 LDG.E.128 R32, desc[UR6][R60.64] ;  /* 0x000000063c202981 */ /* 0x000762000c1e1d00 */
[----:B------:R-:W4:Y:S01]  /*0560*/  @P0 LDC.64 R16, c[0x0][0x3e8] ;  /* 0x0000fa00ff100b82 */ /* 0x000f220000000a00 */
[----:B0-----:R-:W-:-:S05]  /*0570*/  @P3 IMAD.WIDE.U32 R10, R5, 0x10, R36 ;  /* 0x00000010050a3825 */ /* 0x001fca00078e0024 */
[----:B------:R0:W5:Y:S01]  /*0580*/  @P3 LDG.E.128 R28, desc[UR6][R10.64] ;  /* 0x000000060a1c3981 */ /* 0x000162000c1e1d00 */
[----:B-1----:R-:W-:-:S05]  /*0590*/  @P3 IMAD.WIDE.U32 R12, R5, 0x10, R48 ;  /* 0x00000010050c3825 */ /* 0x002fca00078e0030 */
[----:B------:R0:W5:Y:S01]  /*05a0*/  @P3 LDG.E.128 R20, desc[UR6][R12.64] ;  /* 0x000000060c143981 */ /* 0x000162000c1e1d00 */
[----:B--2---:R-:W-:-:S05]  /*05b0*/  @P0 IMAD.WIDE.U32 R14, R0, 0x10, R14 ;  /* 0x00000010000e0825 */ /* 0x004fca00078e000e */
[----:B------:R0:W5:Y:S01]  /*05c0*/  @P0 LDG.E.128 R64, desc[UR6][R14.64] ;  /* 0x000000060e400981 */ /* 0x000162000c1e1d00 */
[----:B----4-:R-:W-:-:S05]  /*05d0*/  @P0 IMAD.WIDE.U32 R16, R0, 0x10, R16 ;  /* 0x0000001000100825 */ /* 0x010fca00078e0010 */
[----:B------:R0:W5:Y:S01]  /*05e0*/  @P0 LDG.E.128 R56, desc[UR6][R16.64] ;  /* 0x0000000610380981 */ /* 0x000162000c1e1d00 */
[----:B------:R-:W-:Y:S02]  /*05f0*/  CS2R R36, SRZ ;  /* 0x0000000000247805 */ /* 0x000fe4000001ff00 */
[----:B------:R-:W-:Y:S02]  /*0600*/  MOV R50, RZ ;  /* 0x000000ff00327202 */ /* 0x000fe40000000f00 */
[----:B------:R-:W-:Y:S02]  /*0610*/  CS2R R48, SRZ ;  /* 0x0000000000307805 */ /* 0x000fe4000001ff00 */
[----:B---3--:R-:W-:Y:S02]  /*0620*/  CS2R R60, SRZ ;  /* 0x00000000003c7805 */ /* 0x008fe4000001ff00 */
[----:B------:R-:W-:Y:S02]  /*0630*/  @P3 CS2R R26, SRZ ;  /* 0x00000000001a3805 */ /* 0x000fe4000001ff00 */
[----:B------:R-:W-:-:S02]  /*0640*/  @P3 CS2R R24, SRZ ;  /* 0x0000000000183805 */ /* 0x000fc4000001ff00 */
[----:B------:R-:W-:Y:S02]  /*0650*/  @P1 MOV R51, RZ ;  /* 0x000000ff00331202 */ /* 0x000fe40000000f00 */
[----:B------:R-:W-:Y:S02]  /*0660*/  @P2 MOV R39, RZ ;  /* 0x000000ff00272202 */ /* 0x000fe40000000f00 */
[----:B0-----:R-:W-:-:S07]  /*0670*/  @P0 MOV R63, RZ ;  /* 0x000000ff003f0202 */ /* 0x001fce0000000f00 */
.L_x_2811:
[----:B------:R-:W-:Y:S05]  /*0680*/  BSYNC.RECONVERGENT B0 ;  /* 0x0000000000007941 */ /* 0x000fea0003800200 */
.L_x_2809:
[----:B------:R-:W0:Y:S02]  /*0690*/  LDCU UR4, c[0x0][0x384] ;  /* 0x00007080ff0477ac */ /* 0x000e240008000800 */
[----:B0-----:R-:W-:-:S13]  /*06a0*/  ISETP.GE.AND P0, PT, R4, UR4, PT ;  /* 0x0000000404007c0c */ /* 0x001fda000bf06270 */
[----:B------:R-:W-:Y:S05]  /*06b0*/  @P0 EXIT ;  /* 0x000000000000094d */ /* 0x000fea0003800000 */
[----:B------:R-:W-:Y:S01]  /*06c0*/  SHF.R.S32.HI R2, RZ, 0x3, R2 ;  /* 0x00000003ff027819 */ /* 0x000fe20000011402 */
[----:B------:R-:W0:Y:S01]  /*06d0*/  LDC.64 R8, c[0x0][0x3e0] ;  /* 0x0000f800ff087b82 */ /* 0x000e220000000a00 */
[----:B------:R-:W-:Y:S01]  /*06e0*/  LOP3.LUT R5, R0, 0xe0, RZ, 0xc0, !PT ;  /* 0x000000e000057812 */ /* 0x000fe200078ec0ff */
[----:B------:R-:W1:Y:S01]  /*06f0*/  LDCU UR12, c[0x0][0x388] ;  /* 0x00007100ff0c77ac */ /* 0x000e620008000800 */
[----:B------:R-:W-:Y:S02]  /*0700*/  LOP3.LUT R6, R2, 0xff, RZ, 0xc0, !PT ;  /* 0x000000ff02067812 */ /* 0x000fe400078ec0ff */
[----:B------:R-:W-:Y:S01]  /*0710*/  SHF.L.U32 R0, R0, 0x5, RZ ;  /* 0x0000000500007819 */ /* 0x000fe200000006ff */
[----:B------:R-:W2:Y:S01]  /*0720*/  LDCU.U8 UR10, c[0x0][0x410] ;  /* 0x00008200ff0a77ac */ /* 0x000ea20008000000 */
[----:B------:R-:W-:Y:S02]  /*0730*/  VIADDMNMX R7, R6, -R5, RZ, !PT ;  /* 0x8000000506077246 */ /* 0x000fe400078001ff */
[----:B------:R-:W-:Y:S01]  /*0740*/  LOP3.LUT R5, R2, 0xffffff00, RZ, 0xc0, !PT ;  /* 0xffffff0002057812 */ /* 0x000fe200078ec0ff */
[----:B------:R-:W3:Y:S01]  /*0750*/  LDCU UR11, c[0x0][0x400] ;  /* 0x00008000ff0b77ac */ /* 0x000ee20008000800 */
[----:B------:R-:W-:-:S02]  /*0760*/  VIMNMX R2, PT, PT, R7, 0x20, PT ;  /* 0x0000002007027848 */ /* 0x000fc40003fe0100 */
[----:B------:R-:W-:Y:S01]  /*0770*/  LOP3.LUT R7, R0, 0x3e0, RZ, 0xc0, !PT ;  /* 0x000003e000077812 */ /* 0x000fe200078ec0ff */
[----:B------:R-:W4:Y:S01]  /*0780*/  LDCU.64 UR8, c[0x0][0x3a0] ;  /* 0x00007400ff0877ac */ /* 0x000f220008000a00 */
[----:B------:R-:W-:Y:S02]  /*0790*/  LEA R2, R2, R5, 0x3 ;  /* 0x0000000502027211 */ /* 0x000fe400078e18ff */
[----:B------:R-:W-:Y:S01]  /*07a0*/  VIADDMNMX R7, R6, -R7, RZ, !PT ;  /* 0x8000000706077246 */ /* 0x000fe200078001ff */
[----:B------:R-:W-:Y:S01]  /*07b0*/  UPLOP3.LUT UP1, UPT, UPT, UPT, UPT, 0x40, 0x4 ;  /* 0x000000000004789c */ /* 0x000fe20003f2e870 */
[----:B------:R-:W-:Y:S02]  /*07c0*/  I2FP.F32.U32 R2, R2 ;  /* 0x0000000200027245 */ /* 0x000fe40000201000 */
[----:B------:R-:W-:Y:S02]  /*07d0*/  VIMNMX R0, PT, PT, R7, 0x20, PT ;  /* 0x0000002007007848 */ /* 0x000fe40003fe0100 */
[----:B0-----:R-:W-:-:S02]  /*07e0*/  ISETP.NE.U32.AND P0, PT, R8, RZ, PT ;  /* 0x000000ff0800720c */ /* 0x001fc40003f05070 */
[----:B------:R-:W0:Y:S01]  /*07f0*/  MUFU.RCP R2, R2 ;  /* 0x0000000200027308 */ /* 0x000e220000001000 */
[----:B------:R-:W-:Y:S02]  /*0800*/  LEA R0, R0, R5, 0x3 ;  /* 0x0000000500007211 */ /* 0x000fe400078e18ff */
[----:B-1234-:R-:W-:-:S13]  /*0810*/  ISETP.NE.AND.EX P0, PT, R9, RZ, PT, P0 ;  /* 0x000000ff0900720c */ /* 0x01efda0003f05300 */
.L_x_2840:
[----:B------:R-:W1:Y:S02]  /*0820*/  @P0 LDC.64 R72, c[0x0][0x3e0] ;  /* 0x0000f800ff480b82 */ /* 0x000e640000000a00 */
[----:B-1----:R-:W-:-:S06]  /*0830*/  @P0 IMAD.WIDE R72, R4, 0x2, R72 ;  /* 0x0000000204480825 */ /* 0x002fcc00078e0248 */
[----:B------:R-:W2:Y:S01]  /*0840*/  @P0 LDG.E.U16 R72, desc[UR6][R72.64] ;  /* 0x0000000648480981 */ /* 0x000ea2000c1e1500 */
[----:B------:R-:W-:Y:S01]  /*0850*/  IMAD R74, R4, UR12, RZ ;  /* 0x0000000c044a7c24 */ /* 0x000fe2000f8e02ff */
[----:B------:R-:W-:Y:S01]  /*0860*/  ISETP.GE.U32.AND P1, PT, R3, 0x100, PT ;  /* 0x000001000300780c */ /* 0x000fe20003f26070 */
[----:B------:R-:W-:Y:S01]  /*0870*/  BSSY.RECONVERGENT B0, `(.L_x_2812) ;  /* 0x0000067000007945 */ /* 0x000fe20003800200 */
[----:B------:R-:W1:Y:S01]  /*0880*/  S2R R94, SR_TID.X ;  /* 0x00000000005e7919 */ /* 0x000e620000002100 */
[----:B------:R-:W-:Y:S01]  /*0890*/  HFMA2 R95, -RZ, RZ, 1.875, 0 ;  /* 0x3f800000ff5f7431 */ /* 0x000fe200000001ff */
[----:B------:R-:W-:-:S04]  /*08a0*/  SHF.R.S32.HI R75, RZ, 0x1f, R74 ;  /* 0x0000001fff4b7819 */ /* 0x000fc8000001144a */
[----:B------:R-:W-:-:S04]  /*08b0*/  LEA.HI R75, R75, R74, RZ, 0x3 ;  /* 0x0000004a4b4b7211 */ /* 0x000fc800078f18ff */
[----:B-1----:R-:W-:-:S04]  /*08c0*/  LEA.HI.SX32 R93, R75, R94, 0x1d ;  /* 0x0000005e4b5d7211 */ /* 0x002fc800078feaff */
[----:B------:R-:W-:Y:S01]  /*08d0*/  MOV R99, R93 ;  /* 0x0000005d00637202 */ /* 0x000fe20000000f00 */
[----:B--2---:R-:W-:Y:S01]  /*08e0*/  @P0 HADD2.F32 R95, -RZ, R72.H0_H0 ;  /* 0x20000048ff5f0230 */ /* 0x004fe20000004100 */
[----:B------:R-:W-:Y:S06]  /*08f0*/  @!P1 BRA `(.L_x_2813) ;  /* 0x0000000400789947 */ /* 0x000fec0003800000 */
[----:B------:R-:W1:Y:S02]  /*0900*/  LDC.64 R72, c[0x0][0x390] ;  /* 0x0000e400ff487b82 */ /* 0x000e640000000a00 */
[----:B-1----:R-:W-:-:S06]  /*0910*/  IMAD.WIDE.U32 R72, R93, 0x10, R72 ;  /* 0x000000105d487825 */ /* 0x002fcc00078e0048 */
[----:B------:R-:W5:Y:S01]  /*0920*/  LDG.E.128 R72, desc[UR6][R72.64] ;  /* 0x0000000648487981 */ /* 0x000f62000c1e1d00 */
[----:B------:R-:W-:-:S04]  /*0930*/  UISETP.NE.U32.AND UP0, UPT, UR8, URZ, UPT ;  /* 0x000000ff0800728c */ /* 0x000fc8000bf05070 */
[----:B------:R-:W-:-:S09]  /*0940*/  UISETP.NE.AND.EX UP0, UPT, UR9, URZ, UPT, UP0 ;  /* 0x000000ff0900728c */ /* 0x000fd2000bf05300 */
[----:B------:R-:W-:Y:S05]  /*0950*/  BRA.U !UP0, `(.L_x_2814) ;  /* 0x0000000108c07547 */ /* 0x000fea000b800000 */
[----:B------:R-:W1:Y:S02]  /*0960*/  LDC.64 R68, c[0x0][0x3a0] ;  /* 0x0000e800ff447b82 */ /* 0x000e640000000a00 */
[----:B-1----:R-:W-:-:S06]  /*0970*/  IMAD.WIDE.U32 R68, R93, 0x10, R68 ;  /* 0x000000105d447825 */ /* 0x002fcc00078e0044 */
[----:B------:R-:W2:Y:S01]  /*0980*/  LDG.E.128 R68, desc[UR6][R68.64] ;  /* 0x0000000644447981 */ /* 0x000ea2000c1e1d00 */
[----:B-----5:R-:W-:Y:S02]  /*0990*/  HADD2.F32 R78, -RZ, R72.H0_H0 ;  /* 0x20000048ff4e7230 */ /* 0x020fe40000004100 */
[----:B------:R-:W-:Y:S02]  /*09a0*/  HADD2.F32 R80, -RZ, R73.H0_H0 ;  /* 0x20000049ff507230 */ /* 0x000fe40000004100 */
[----:B------:R-:W-:Y:S02]  /*09b0*/  HADD2.F32 R82, -RZ, R74.H0_H0 ;  /* 0x2000004aff527230 */ /* 0x000fe40000004100 */
[-C--:B------:R-:W-:Y:S01]  /*09c0*/  FMUL.FTZ R78, R78, R95.reuse ;  /* 0x0000005f4e4e7220 */ /* 0x080fe20000410000 */
[----:B------:R-:W-:Y:S02]  /*09d0*/  HADD2.F32 R84, -RZ, R75.H0_H0 ;  /* 0x2000004bff547230 */ /* 0x000fe40000004100 */
[----:B------:R-:W-:Y:S01]  /*09e0*/  FMUL.FTZ R80, R80, R95 ;  /* 0x0000005f50507220 */ /* 0x000fe20000410000 */
[----:B------:R-:W-:-:S02]  /*09f0*/  HADD2.F32 R96, -RZ, R73.H1_H1 ;  /* 0x30000049ff607230 */ /* 0x000fc40000004100 */
[----:B------:R-:W-:Y:S02]  /*0a00*/  HADD2.F32 R104, -RZ, R75.H1_H1 ;  /* 0x3000004bff687230 */ /* 0x000fe40000004100 */
[-C--:B------:R-:W-:Y:S01]  /*0a10*/  FMUL.FTZ R97, R84, R95.reuse ;  /* 0x0000005f54617220 */ /* 0x080fe20000410000 */
[----:B------:R-:W-:Y:S02]  /*0a20*/  HADD2.F32 R73, -RZ, R56.H0_H0 ;  /* 0x20000038ff497230 */ /* 0x000fe40000004100 */
[-C--:B------:R-:W-:Y:S01]  /*0a30*/  FMUL.FTZ R96, R96, R95.reuse ;  /* 0x0000005f60607220 */ /* 0x080fe20000410000 */
[----:B------:R-:W-:Y:S02]  /*0a40*/  HADD2.F32 R79, -RZ, R57.H0_H0 ;  /* 0x20000039ff4f7230 */ /* 0x000fe40000004100 */
[-C--:B------:R-:W-:Y:S01]  /*0a50*/  FMUL.FTZ R104, R104, R95.reuse ;  /* 0x0000005f68687220 */ /* 0x080fe20000410000 */
[----:B------:R-:W-:Y:S02]  /*0a60*/  HADD2.F32 R98, -RZ, R74.H1_H1 ;  /* 0x3000004aff627230 */ /* 0x000fe40000004100 */
[----:B------:R-:W-:Y:S01]  /*0a70*/  FMUL.FTZ R74, R82, R95 ;  /* 0x0000005f524a7220 */ /* 0x000fe20000410000 */
[----:B------:R-:W-:-:S02]  /*0a80*/  HADD2.F32 R83, -RZ, R58.H0_H0 ;  /* 0x2000003aff537230 */ /* 0x000fc40000004100 */
[----:B------:R-:W-:Y:S02]  /*0a90*/  HADD2.F32 R100, -RZ, R59.H0_H0 ;  /* 0x2000003bff647230 */ /* 0x000fe40000004100 */
[----:B------:R-:W-:Y:S01]  /*0aa0*/  FMUL.FTZ R98, R98, R95 ;  /* 0x0000005f62627220 */ /* 0x000fe20000410000 */
[----:B------:R-:W-:-:S05]  /*0ab0*/  HADD2.F32 R72, -RZ, R72.H1_H1 ;  /* 0x30000048ff487230 */ /* 0x000fca0000004100 */
[----:B------:R-:W-:Y:S01]  /*0ac0*/  FMUL.FTZ R72, R72, R95 ;  /* 0x0000005f48487220 */ /* 0x000fe20000410000 */
[----:B--2---:R-:W-:Y:S02]  /*0ad0*/  HADD2.F32 R75, -RZ, R68.H0_H0 ;  /* 0x20000044ff4b7230 */ /* 0x004fe40000004100 */
[----:B------:R-:W-:Y:S02]  /*0ae0*/  HADD2.F32 R81, -RZ, R69.H0_H0 ;  /* 0x20000045ff517230 */ /* 0x000fe40000004100 */
[----:B------:R-:W-:Y:S02]  /*0af0*/  HADD2.F32 R85, -RZ, R70.H0_H0 ;  /* 0x20000046ff557230 */ /* 0x000fe40000004100 */
[----:B------:R-:W-:Y:S01]  /*0b00*/  FFMA.FTZ R84, R78, R73, R75 ;  /* 0x000000494e547223 */ /* 0x000fe2000001004b */
[----:B------:R-:W-:Y:S02]  /*0b10*/  HADD2.F32 R102, -RZ, R71.H0_H0 ;  /* 0x20000047ff667230 */ /* 0x000fe40000004100 */
[----:B------:R-:W-:Y:S01]  /*0b20*/  FFMA.FTZ R82, R80, R79, R81 ;  /* 0x0000004f50527223 */ /* 0x000fe20000010051 */
[----:B------:R-:W-:-:S02]  /*0b30*/  HADD2.F32 R79, -RZ, R56.H1_H1 ;  /* 0x30000038ff4f7230 */ /* 0x000fc40000004100 */
[----:B------:R-:W-:Y:S01]  /*0b40*/  FFMA.FTZ R80, R74, R83, R85 ;  /* 0x000000534a507223 */ /* 0x000fe20000010055 */
[----:B------:R-:W-:Y:S02]  /*0b50*/  HADD2.F32 R81, -RZ, R57.H1_H1 ;  /* 0x30000039ff517230 */ /* 0x000fe40000004100 */
[----:B------:R-:W-:Y:S01]  /*0b60*/  FFMA.FTZ R78, R97, R100, R102 ;  /* 0x00000064614e7223 */ /* 0x000fe20000010066 */
[----:B------:R-:W-:Y:S02]  /*0b70*/  HADD2.F32 R83, -RZ, R58.H1_H1 ;  /* 0x3000003aff537230 */ /* 0x000fe40000004100 */
[----:B------:R-:W-:Y:S02]  /*0b80*/  HADD2.F32 R85, -RZ, R59.H1_H1 ;  /* 0x3000003bff557230 */ /* 0x000fe40000004100 */
[----:B------:R-:W-:Y:S02]  /*0b90*/  HADD2.F32 R99, -RZ, R71.H1_H1 ;  /* 0x30000047ff637230 */ /* 0x000fe40000004100 */
[----:B------:R-:W-:-:S02]  /*0ba0*/  HADD2.F32 R97, -RZ, R70.H1_H1 ;  /* 0x30000046ff617230 */ /* 0x000fc40000004100 */
[----:B------:R-:W-:Y:S02]  /*0bb0*/  HADD2.F32 R75, -RZ, R69.H1_H1 ;  /* 0x30000045ff4b7230 */ /* 0x000fe40000004100 */
[----:B------:R-:W-:Y:S01]  /*0bc0*/  FFMA.FTZ R85, R104, R85, R99 ;  /* 0x0000005568557223 */ /* 0x000fe20000010063 */
[----:B------:R-:W-:Y:S02]  /*0bd0*/  HADD2.F32 R73, -RZ, R68.H1_H1 ;  /* 0x30000044ff497230 */ /* 0x000fe40000004100 */
[----:B------:R-:W-:Y:S01]  /*0be0*/  FFMA.FTZ R83, R98, R83, R97 ;  /* 0x0000005362537223 */ /* 0x000fe20000010061 */
[----:B------:R-:W-:Y:S01]  /*0bf0*/  FFMA.FTZ R81, R96, R81, R75 ;  /* 0x0000005160517223 */ /* 0x000fe2000001004b */
[----:B------:R-:W-:Y:S01]  /*0c00*/  F2FP.F16.F32.PACK_AB R75, R85, R78 ;  /* 0x0000004e554b723e */ /* 0x000fe200000000ff */
[----:B------:R-:W-:Y:S02]  /*0c10*/  FFMA.FTZ R79, R72, R79, R73 ;  /* 0x0000004f484f7223 */ /* 0x000fe40000010049 */
[----:B------:R-:W-:-:S02]  /*0c20*/  F2FP.F16.F32.PACK_AB R74, R83, R80 ;  /* 0x00000050534a723e */ /* 0x000fc400000000ff */
[----:B------:R-:W-:Y:S02]  /*0c30*/  F2FP.F16.F32.PACK_AB R73, R81, R82 ;  /* 0x000000525149723e */ /* 0x000fe400000000ff */
[----:B------:R-:W-:Y:S01]  /*0c40*/  F2FP.F16.F32.PACK_AB R72, R79, R84 ;  /* 0x000000544f48723e */ /* 0x000fe200000000ff */
[----:B------:R-:W-:Y:S06]  /*0c50*/  BRA `(.L_x_2815) ;  /* 0x0000000000907947 */ /* 0x000fec0003800000 */
.L_x_2814:
        /* <DEDUP_REMOVED lines=16> */
[----:B------:R-:W-:Y:S01]  /*0d60*/  FMUL.FTZ R84, R78, R73 ;  /* 0x000000494e547220 */ /* 0x000fe20000410000 */
[----:B------:R-:W-:Y:S02]  /*0d70*/  HADD2.F32 R100, -RZ, R59.H0_H0 ;  /* 0x2000003bff647230 */ /* 0x000fe40000004100 */
[----:B------:R-:W-:Y:S01]  /*0d80*/  FMUL.FTZ R82, R80, R75 ;  /* 0x0000004b50527220 */ /* 0x000fe20000410000 */
[----:B------:R-:W-:Y:S02]  /*0d90*/  HADD2.F32 R72, -RZ, R72.H1_H1 ;  /* 0x30000048ff487230 */ /* 0x000fe40000004100 */
[----:B------:R-:W-:Y:S01]  /*0da0*/  FMUL.FTZ R80, R74, R79 ;  /* 0x0000004f4a507220 */ /* 0x000fe20000410000 */
[----:B------:R-:W-:Y:S02]  /*0db0*/  HADD2.F32 R79, -RZ, R56.H1_H1 ;  /* 0x30000038ff4f7230 */ /* 0x000fe40000004100 */
[----:B------:R-:W-:Y:S01]  /*0dc0*/  FMUL.FTZ R78, R81, R100 ;  /* 0x00000064514e7220 */ /* 0x000fe20000410000 */
[----:B------:R-:W-:-:S02]  /*0dd0*/  HADD2.F32 R81, -RZ, R57.H1_H1 ;  /* 0x30000039ff517230 */ /* 0x000fc40000004100 */
[-C--:B------:R-:W-:Y:S01]  /*0de0*/  FMUL.FTZ R98, R98, R95.reuse ;  /* 0x0000005f62627220 */ /* 0x080fe20000410000 */
[----:B------:R-:W-:Y:S02]  /*0df0*/  HADD2.F32 R83, -RZ, R58.H1_H1 ;  /* 0x3000003aff537230 */ /* 0x000fe40000004100 */
[----:B------:R-:W-:Y:S01]  /*0e00*/  FMUL.FTZ R72, R72, R95 ;  /* 0x0000005f48487220 */ /* 0x000fe20000410000 */
[----:B------:R-:W-:Y:S02]  /*0e10*/  HADD2.F32 R85, -RZ, R59.H1_H1 ;  /* 0x3000003bff557230 */ /* 0x000fe40000004100 */
[----:B------:R-:W-:Y:S01]  /*0e20*/  FMUL.FTZ R81, R96, R81 ;  /* 0x0000005160517220 */ /* 0x000fe20000410000 */
[----:B------:R-:W-:Y:S01]  /*0e30*/  FMUL.FTZ R83, R98, R83 ;  /* 0x0000005362537220 */ /* 0x000fe20000410000 */
[----:B------:R-:W-:Y:S01]  /*0e40*/  FMUL.FTZ R79, R72, R79 ;  /* 0x0000004f484f7220 */ /* 0x000fe20000410000 */
[----:B------:R-:W-:Y:S02]  /*0e50*/  FMUL.FTZ R85, R102, R85 ;  /* 0x0000005566557220 */ /* 0x000fe40000410000 */
[----:B------:R-:W-:-:S02]  /*0e60*/  F2FP.F16.F32.PACK_AB R73, R81, R82 ;  /* 0x000000525149723e */ /* 0x000fc400000000ff */
[----:B------:R-:W-:Y:S02]  /*0e70*/  F2FP.F16.F32.PACK_AB R74, R83, R80 ;  /* 0x00000050534a723e */ /* 0x000fe400000000ff */
[----:B------:R-:W-:Y:S02]  /*0e80*/  F2FP.F16.F32.PACK_AB R75, R85, R78 ;  /* 0x0000004e554b723e */ /* 0x000fe400000000ff */
[----:B------:R-:W-:-:S07]  /*0e90*/  F2FP.F16.F32.PACK_AB R72, R79, R84 ;  /* 0x000000544f48723e */ /* 0x000fce00000000ff */
.L_x_2815:
[----:B------:R-:W1:Y:S01]  /*0ea0*/  LDC.64 R96, c[0x0][0x3a8] ;  /* 0x0000ea00ff607b82 */ /* 0x000e620000000a00 */
[C---:B------:R-:W-:Y:S01]  /*0eb0*/  IADD3 R99, PT, PT, R93.reuse, 0x100, RZ ;  /* 0x000001005d637810 */ /* 0x040fe20007ffe0ff */
[----:B-1----:R-:W-:-:S05]  /*0ec0*/  IMAD.WIDE.U32 R96, R93, 0x10, R96 ;  /* 0x000000105d607825 */ /* 0x002fca00078e0060 */
[----:B------:R1:W-:Y:S02]  /*0ed0*/  STG.E.128 desc[UR6][R96.64], R72 ;  /* 0x0000004860007986 */ /* 0x0003e4000c101d06 */
.L_x_2813:
[----:B------:R-:W-:Y:S05]  /*0ee0*/  BSYNC.RECONVERGENT B0 ;  /* 0x0000000000007941 */ /* 0x000fea0003800200 */
.L_x_2812:
[----:B------:R-:W-:Y:S01]  /*0ef0*/  ISETP.GE.U32.AND P2, PT, R3, 0x200, PT ;  /* 0x000002000300780c */ /* 0x000fe20003f46070 */
[----:B------:R-:W-:-:S12]  /*0f00*/  BSSY.RECONVERGENT B0, `(.L_x_2816) ;  /* 0x0000060000007945 */ /* 0x000fd80003800200 */
[----:B------:R-:W-:Y:S05]  /*0f10*/  @!P2 BRA `(.L_x_2817) ;  /* 0x000000040078a947 */ /* 0x000fea0003800000 */
[----:B------:R-:W-:Y:S01]  /*0f20*/  ISETP.NE.U32.AND P3, PT, RZ, UR8, PT ;  /* 0x00000008ff007c0c */ /* 0x000fe2000bf65070 */
[----:B------:R-:W2:Y:S03]  /*0f30*/  LDC.64 R16, c[0x0][0x390] ;  /* 0x0000e400ff107b82 */ /* 0x000ea60000000a00 */
[----:B------:R-:W-:-:S13]  /*0f40*/  ISETP.NE.AND.EX P3, PT, RZ, UR9, PT, P3 ;  /* 0x00000009ff007c0c */ /* 0x000fda000bf65330 */
[----:B------:R-:W3:Y:S01]  /*0f50*/  @P3 LDC.64 R14, c[0x0][0x3a0] ;  /* 0x0000e800ff0e3b82 */ /* 0x000ee20000000a00 */
[----:B--2---:R-:W-:-:S06]  /*0f60*/  IMAD.WIDE.U32 R16, R99, 0x10, R16 ;  /* 0x0000001063107825 */ /* 0x004fcc00078e0010 */
[----:B------:R-:W5:Y:S01]  /*0f70*/  LDG.E.128 R16, desc[UR6][R16.64] ;  /* 0x0000000610107981 */ /* 0x000f62000c1e1d00 */
[----:B---3--:R-:W-:-:S05]  /*0f80*/  @P3 IMAD.WIDE.U32 R14, R99, 0x10, R14 ;  /* 0x00000010630e3825 */ /* 0x008fca00078e000e */
[----:B------:R2:W5:Y:S01]  /*0f90*/  @P3 LDG.E.128 R68, desc[UR6][R14.64] ;  /* 0x000000060e443981 */ /* 0x000562000c1e1d00 */
[----:B------:R-:W-:Y:S05]  /*0fa0*/  @!P3 BRA `(.L_x_2818) ;  /* 0x0000000000b4b947 */ /* 0x000fea0003800000 */
[--C-:B--2--5:R-:W-:Y:S02]  /*0fb0*/  HADD2.F32 R14, -RZ, R16.reuse.H0_H0 ;  /* 0x20000010ff0e7230 */ /* 0x124fe40000004100 */
[----:B-1----:R-:W-:Y:S02]  /*0fc0*/  HADD2.F32 R72, -RZ, R16.H1_H1 ;  /* 0x30000010ff487230 */ /* 0x002fe40000004100 */
[----:B------:R-:W-:Y:S02]  /*0fd0*/  HADD2.F32 R16, -RZ, R17.H0_H0 ;  /* 0x20000011ff107230 */ /* 0x000fe40000004100 */
[-C--:B------:R-:W-:Y:S01]  /*0fe0*/  FMUL.FTZ R14, R14, R95.reuse ;  /* 0x0000005f0e0e7220 */ /* 0x080fe20000410000 */
[--C-:B------:R-:W-:Y:S02]  /*0ff0*/  HADD2.F32 R76, -RZ, R18.reuse.H0_H0 ;  /* 0x20000012ff4c7230 */ /* 0x100fe40000004100 */
[----:B------:R-:W-:Y:S01]  /*1000*/  FMUL.FTZ R72, R72, R95 ;  /* 0x0000005f48487220 */ /* 0x000fe20000410000 */
[----:B------:R-:W-:-:S02]  /*1010*/  HADD2.F32 R100, -RZ, R18.H1_H1 ;  /* 0x30000012ff647230 */ /* 0x000fc40000004100 */
[-C--:B------:R-:W-:Y:S01]  /*1020*/  FMUL.FTZ R16, R16, R95.reuse ;  /* 0x0000005f10107220 */ /* 0x080fe20000410000 */
[----:B------:R-:W-:Y:S02]  /*1030*/  HADD2.F32 R18, -RZ, R19.H0_H0 ;  /* 0x20000013ff127230 */ /* 0x000fe40000004100 */
[-C--:B------:R-:W-:Y:S01]  /*1040*/  FMUL.FTZ R73, R76, R95.reuse ;  /* 0x0000005f4c497220 */ /* 0x080fe20000410000 */
[----:B------:R-:W-:Y:S02]  /*1050*/  HADD2.F32 R74, -RZ, R17.H1_H1 ;  /* 0x30000011ff4a7230 */ /* 0x000fe40000004100 */
[-C--:B------:R-:W-:Y:S01]  /*1060*/  FMUL.FTZ R100, R100, R95.reuse ;  /* 0x0000005f64647220 */ /* 0x080fe20000410000 */
[----:B------:R-:W-:Y:S02]  /*1070*/  HADD2.F32 R106, -RZ, R19.H1_H1 ;  /* 0x30000013ff6a7230 */ /* 0x000fe40000004100 */
[----:B------:R-:W-:Y:S01]  /*1080*/  FMUL.FTZ R75, R18, R95 ;  /* 0x0000005f124b7220 */ /* 0x000fe20000410000 */
[----:B------:R-:W-:-:S02]  /*1090*/  HADD2.F32 R13, -RZ, R44.H0_H0 ;  /* 0x2000002cff0d7230 */ /* 0x000fc40000004100 */
[-C--:B------:R-:W-:Y:S01]  /*10a0*/  FMUL.FTZ R74, R74, R95.reuse ;  /* 0x0000005f4a4a7220 */ /* 0x080fe20000410000 */
[----:B------:R-:W-:Y:S02]  /*10b0*/  HADD2.F32 R15, -RZ, R68.H0_H0 ;  /* 0x20000044ff0f7230 */ /* 0x000fe40000004100 */
[----:B------:R-:W-:Y:S01]  /*10c0*/  FMUL.FTZ R106, R106, R95 ;  /* 0x0000005f6a6a7220 */ /* 0x000fe20000410000 */
[----:B------:R-:W-:Y:S02]  /*10d0*/  HADD2.F32 R17, -RZ, R45.H0_H0 ;  /* 0x2000002dff117230 */ /* 0x000fe40000004100 */
[----:B------:R-:W-:Y:S02]  /*10e0*/  HADD2.F32 R19, -RZ, R69.H0_H0 ;  /* 0x20000045ff137230 */ /* 0x000fe40000004100 */
[----:B------:R-:W-:Y:S01]  /*10f0*/  FFMA.FTZ R76, R14, R13, R15 ;  /* 0x0000000d0e4c7223 */ /* 0x000fe2000001000f */
[----:B------:R-:W-:Y:S02]  /*1100*/  HADD2.F32 R96, -RZ, R46.H0_H0 ;  /* 0x2000002eff607230 */ /* 0x000fe40000004100 */
[----:B------:R-:W-:-:S02]  /*1110*/  HADD2.F32 R98, -RZ, R70.H0_H0 ;  /* 0x20000046ff627230 */ /* 0x000fc40000004100 */
[----:B------:R-:W-:Y:S01]  /*1120*/  FFMA.FTZ R18, R16, R17, R19 ;  /* 0x0000001110127223 */ /* 0x000fe20000010013 */
[----:B------:R-:W-:Y:S02]  /*1130*/  HADD2.F32 R102, -RZ, R47.H0_H0 ;  /* 0x2000002fff667230 */ /* 0x000fe40000004100 */
[----:B------:R-:W-:Y:S02]  /*1140*/  HADD2.F32 R104, -RZ, R71.H0_H0 ;  /* 0x20000047ff687230 */ /* 0x000fe40000004100 */
[----:B------:R-:W-:Y:S01]  /*1150*/  FFMA.FTZ R16, R73, R96, R98 ;  /* 0x0000006049107223 */ /* 0x000fe20000010062 */
[----:B------:R-:W-:Y:S02]  /*1160*/  HADD2.F32 R13, -RZ, R44.H1_H1 ;  /* 0x3000002cff0d7230 */ /* 0x000fe40000004100 */
[----:B------:R-:W-:Y:S02]  /*1170*/  HADD2.F32 R73, -RZ, R68.H1_H1 ;  /* 0x30000044ff497230 */ /* 0x000fe40000004100 */
[----:B------:R-:W-:Y:S01]  /*1180*/  FFMA.FTZ R14, R75, R102, R104 ;  /* 0x000000664b0e7223 */ /* 0x000fe20000010068 */
[----:B------:R-:W-:-:S02]  /*1190*/  HADD2.F32 R15, -RZ, R45.H1_H1 ;  /* 0x3000002dff0f7230 */ /* 0x000fc40000004100 */
[----:B------:R-:W-:Y:S02]  /*11a0*/  HADD2.F32 R75, -RZ, R69.H1_H1 ;  /* 0x30000045ff4b7230 */ /* 0x000fe40000004100 */
[----:B------:R-:W-:Y:S01]  /*11b0*/  FFMA.FTZ R13, R72, R13, R73 ;  /* 0x0000000d480d7223 */ /* 0x000fe20000010049 */
[----:B------:R-:W-:Y:S02]  /*11c0*/  HADD2.F32 R17, -RZ, R46.H1_H1 ;  /* 0x3000002eff117230 */ /* 0x000fe40000004100 */
[----:B------:R-:W-:Y:S02]  /*11d0*/  HADD2.F32 R97, -RZ, R70.H1_H1 ;  /* 0x30000046ff617230 */ /* 0x000fe40000004100 */
[----:B------:R-:W-:Y:S01]  /*11e0*/  FFMA.FTZ R15, R74, R15, R75 ;  /* 0x0000000f4a0f7223 */ /* 0x000fe2000001004b */
[----:B------:R-:W-:Y:S01]  /*11f0*/  HADD2.F32 R19, -RZ, R47.H1_H1 ;  /* 0x3000002fff137230 */ /* 0x000fe20000004100 */
[----:B------:R-:W-:Y:S01]  /*1200*/  F2FP.F16.F32.PACK_AB R72, R13, R76 ;  /* 0x0000004c0d48723e */ /* 0x000fe200000000ff */
[----:B------:R-:W-:-:S02]  /*1210*/  HADD2.F32 R101, -RZ, R71.H1_H1 ;  /* 0x30000047ff657230 */ /* 0x000fc40000004100 */
[----:B------:R-:W-:Y:S01]  /*1220*/  FFMA.FTZ R17, R100, R17, R97 ;  /* 0x0000001164117223 */ /* 0x000fe20000010061 */
[----:B------:R-:W-:Y:S02]  /*1230*/  F2FP.F16.F32.PACK_AB R73, R15, R18 ;  /* 0x000000120f49723e */ /* 0x000fe400000000ff */
[----:B------:R-:W-:Y:S02]  /*1240*/  FFMA.FTZ R19, R106, R19, R101 ;  /* 0x000000136a137223 */ /* 0x000fe40000010065 */
[----:B------:R-:W-:-:S03]  /*1250*/  F2FP.F16.F32.PACK_AB R74, R17, R16 ;  /* 0x00000010114a723e */ /* 0x000fc600000000ff */
[----:B------:R-:W-:Y:S01]  /*1260*/  F2FP.F16.F32.PACK_AB R75, R19, R14 ;  /* 0x0000000e134b723e */ /* 0x000fe200000000ff */
[----:B------:R-:W-:Y:S06]  /*1270*/  BRA `(.L_x_2819) ;  /* 0x0000000000907947 */ /* 0x000fec0003800000 */
.L_x_2818:
        /* <DEDUP_REMOVED lines=9> */
[----:B------:R-:W-:Y:S02]  /*1310*/  HADD2.F32 R13, -RZ, R44.H0_H0 ;  /* 0x2000002cff0d7230 */ /* 0x000fe40000004100 */
[-C--:B------:R-:W-:Y:S01]  /*1320*/  FMUL.FTZ R98, R98, R95.reuse ;  /* 0x0000005f62627220 */ /* 0x080fe20000410000 */
[----:B------:R-:W-:Y:S02]  /*1330*/  HADD2.F32 R15, -RZ, R45.H0_H0 ;  /* 0x2000002dff0f7230 */ /* 0x000fe40000004100 */
[----:B------:R-:W-:Y:S02]  /*1340*/  HADD2.F32 R74, -RZ, R17.H1_H1 ;  /* 0x30000011ff4a7230 */ /* 0x000fe40000004100 */
[----:B------:R-:W-:Y:S01]  /*1350*/  FMUL.FTZ R17, R76, R95 ;  /* 0x0000005f4c117220 */ /* 0x000fe20000410000 */
[----:B------:R-:W-:-:S02]  /*1360*/  HADD2.F32 R102, -RZ, R19.H1_H1 ;  /* 0x30000013ff667230 */ /* 0x000fc40000004100 */
[----:B------:R-:W-:Y:S01]  /*1370*/  FMUL.FTZ R19, R18, R95 ;  /* 0x0000005f12137220 */ /* 0x000fe20000410000 */
[----:B------:R-:W-:Y:S02]  /*1380*/  HADD2.F32 R96, -RZ, R46.H0_H0 ;  /* 0x2000002eff607230 */ /* 0x000fe40000004100 */
[----:B------:R-:W-:Y:S01]  /*1390*/  FMUL.FTZ R76, R14, R13 ;  /* 0x0000000d0e4c7220 */ /* 0x000fe20000410000 */
[----:B------:R-:W-:Y:S02]  /*13a0*/  HADD2.F32 R100, -RZ, R47.H0_H0 ;  /* 0x2000002fff647230 */ /* 0x000fe40000004100 */
[----:B------:R-:W-:Y:S01]  /*13b0*/  FMUL.FTZ R18, R16, R15 ;  /* 0x0000000f10127220 */ /* 0x000fe20000410000 */
[----:B------:R-:W-:Y:S02]  /*13c0*/  HADD2.F32 R13, -RZ, R44.H1_H1 ;  /* 0x3000002cff0d7230 */ /* 0x000fe40000004100 */
[----:B------:R-:W-:Y:S01]  /*13d0*/  FMUL.FTZ R16, R17, R96 ;  /* 0x0000006011107220 */ /* 0x000fe20000410000 */
[----:B------:R-:W-:-:S02]  /*13e0*/  HADD2.F32 R15, -RZ, R45.H1_H1 ;  /* 0x3000002dff0f7230 */ /* 0x000fc40000004100 */
[----:B------:R-:W-:Y:S01]  /*13f0*/  FMUL.FTZ R14, R19, R100 ;  /* 0x00000064130e7220 */ /* 0x000fe20000410000 */
[----:B------:R-:W-:Y:S02]  /*1400*/  HADD2.F32 R17, -RZ, R46.H1_H1 ;  /* 0x3000002eff117230 */ /* 0x000fe40000004100 */
[-C--:B------:R-:W-:Y:S01]  /*1410*/  FMUL.FTZ R102, R102, R95.reuse ;  /* 0x0000005f66667220 */ /* 0x080fe20000410000 */
[----:B------:R-:W-:Y:S02]  /*1420*/  HADD2.F32 R19, -RZ, R47.H1_H1 ;  /* 0x3000002fff137230 */ /* 0x000fe40000004100 */
[----:B------:R-:W-:Y:S01]  /*1430*/  FMUL.FTZ R74, R74, R95 ;  /* 0x0000005f4a4a7220 */ /* 0x000fe20000410000 */
[----:B------:R-:W-:Y:S01]  /*1440*/  FMUL.FTZ R13, R72, R13 ;  /* 0x0000000d480d7220 */ /* 0x000fe20000410000 */
[----:B------:R-:W-:Y:S01]  /*1450*/  FMUL.FTZ R17, R98, R17 ;  /* 0x0000001162117220 */ /* 0x000fe20000410000 */
[----:B------:R-:W-:Y:S01]  /*1460*/  FMUL.FTZ R19, R102, R19 ;  /* 0x0000001366137220 */ /* 0x000fe20000410000 */
[----:B------:R-:W-:-:S02]  /*1470*/  FMUL.FTZ R15, R74, R15 ;  /* 0x0000000f4a0f7220 */ /* 0x000fc40000410000 */
[----:B------:R-:W-:Y:S02]  /*1480*/  F2FP.F16.F32.PACK_AB R72, R13, R76 ;  /* 0x0000004c0d48723e */ /* 0x000fe400000000ff */
[----:B------:R-:W-:Y:S02]  /*1490*/  F2FP.F16.F32.PACK_AB R74, R17, R16 ;  /* 0x00000010114a723e */ /* 0x000fe400000000ff */
[----:B------:R-:W-:Y:S02]  /*14a0*/  F2FP.F16.F32.PACK_AB R75, R19, R14 ;  /* 0x0000000e134b723e */ /* 0x000fe400000000ff */
[----:B------:R-:W-:-:S07]  /*14b0*/  F2FP.F16.F32.PACK_AB R73, R15, R18 ;  /* 0x000000120f49723e */ /* 0x000fce00000000ff */
.L_x_2819:
[----:B------:R-:W1:Y:S02]  /*14c0*/  LDC.64 R96, c[0x0][0x3a8] ;  /* 0x0000ea00ff607b82 */ /* 0x000e640000000a00 */
[C---:B-1----:R-:W-:Y:S01]  /*14d0*/  IMAD.WIDE.U32 R96, R99.reuse, 0x10, R96 ;  /* 0x0000001063607825 */ /* 0x042fe200078e0060 */
[----:B------:R-:W-:-:S04]  /*14e0*/  IADD3 R99, PT, PT, R99, 0x100, RZ ;  /* 0x0000010063637810 */ /* 0x000fc80007ffe0ff */
[----:B------:R2:W-:Y:S03]  /*14f0*/  STG.E.128 desc[UR6][R96.64], R72 ;  /* 0x0000004860007986 */ /* 0x0005e6000c101d06 */
.L_x_2817:
[----:B------:R-:W-:Y:S05]  /*1500*/  BSYNC.RECONVERGENT B0 ;  /* 0x0000000000007941 */ /* 0x000fea0003800200 */
.L_x_2816:
[----:B------:R-:W-:Y:S01]  /*1510*/  ISETP.GE.U32.AND P3, PT, R3, 0x300, PT ;  /* 0x000003000300780c */ /* 0x000fe20003f66070 */
[----:B------:R-:W-:-:S12]  /*1520*/  BSSY.RECONVERGENT B0, `(.L_x_2820) ;  /* 0x0000060000007945 */ /* 0x000fd80003800200 */
[----:B------:R-:W-:Y:S05]  /*1530*/  @!P3 BRA `(.L_x_2821) ;  /* 0x000000040078b947 */ /* 0x000fea0003800000 */
[----:B------:R-:W-:Y:S01]  /*1540*/  ISETP.NE.U32.AND P4, PT, RZ, UR8, PT ;  /* 0x00000008ff007c0c */ /* 0x000fe2000bf85070 */
[----:B------:R-:W3:Y:S03]  /*1550*/  LDC.64 R6, c[0x0][0x390] ;  /* 0x0000e400ff067b82 */ /* 0x000ee60000000a00 */
[----:B------:R-:W-:-:S13]  /*1560*/  ISETP.NE.AND.EX P4, PT, RZ, UR9, PT, P4 ;  /* 0x00000009ff007c0c */ /* 0x000fda000bf85340 */
[----:B------:R-:W1:Y:S01]  /*1570*/  @P4 LDC.64 R8, c[0x0][0x3a0] ;  /* 0x0000e800ff084b82 */ /* 0x000e620000000a00 */
[----:B---3--:R-:W-:-:S04]  /*1580*/  IMAD.WIDE.U32 R6, R99, 0x10, R6 ;  /* 0x0000001063067825 */ /* 0x008fc800078e0006 */
[----:B-12---:R-:W-:Y:S02]  /*1590*/  @P4 IMAD.WIDE.U32 R72, R99, 0x10, R8 ;  /* 0x0000001063484825 */ /* 0x006fe400078e0008 */
[----:B------:R1:W5:Y:S04]  /*15a0*/  LDG.E.128 R8, desc[UR6][R6.64] ;  /* 0x0000000606087981 */ /* 0x000368000c1e1d00 */
[----:B------:R1:W5:Y:S01]  /*15b0*/  @P4 LDG.E.128 R68, desc[UR6][R72.64] ;  /* 0x0000000648444981 */ /* 0x000362000c1e1d00 */
[----:B------:R-:W-:Y:S05]  /*15c0*/  @!P4 BRA `(.L_x_2822) ;  /* 0x0000000000b4c947 */ /* 0x000fea0003800000 */
[--C-:B-1---5:R-:W-:Y:S02]  /*15d0*/  HADD2.F32 R6, -RZ, R8.reuse.H0_H0 ;  /* 0x20000008ff067230 */ /* 0x122fe40000004100 */
[----:B------:R-:W-:Y:S02]  /*15e0*/  HADD2.F32 R72, -RZ, R8.H1_H1 ;  /* 0x30000008ff487230 */ /* 0x000fe40000004100 */
        /* <DEDUP_REMOVED lines=8> */
[----:B------:R-:W-:Y:S01]  /*1670*/  FMUL.FTZ R98, R98, R95 ;  /* 0x0000005f62627220 */ /* 0x000fe20000410000 */
[----:B------:R-:W-:Y:S02]  /*1680*/  HADD2.F32 R73, -RZ, R68.H0_H0 ;  /* 0x20000044ff497230 */ /* 0x000fe40000004100 */
[----:B------:R-:W-:Y:S02]  /*1690*/  HADD2.F32 R7, -RZ, R33.H0_H0 ;  /* 0x20000021ff077230 */ /* 0x000fe40000004100 */
[----:B------:R-:W-:-:S02]  /*16a0*/  HADD2.F32 R75, -RZ, R69.H0_H0 ;  /* 0x20000045ff4b7230 */ /* 0x000fc40000004100 */
[----:B------:R-:W-:Y:S02]  /*16b0*/  HADD2.F32 R74, -RZ, R9.H1_H1 ;  /* 0x30000009ff4a7230 */ /* 0x000fe40000004100 */
[-C--:B------:R-:W-:Y:S01]  /*16c0*/  FMUL.FTZ R9, R12, R95.reuse ;  /* 0x0000005f0c097220 */ /* 0x080fe20000410000 */
[----:B------:R-:W-:Y:S02]  /*16d0*/  HADD2.F32 R102, -RZ, R11.H1_H1 ;  /* 0x3000000bff667230 */ /* 0x000fe40000004100 */
[----:B------:R-:W-:Y:S01]  /*16e0*/  FMUL.FTZ R11, R10, R95 ;  /* 0x0000005f0a0b7220 */ /* 0x000fe20000410000 */
[----:B------:R-:W-:Y:S02]  /*16f0*/  HADD2.F32 R96, -RZ, R34.H0_H0 ;  /* 0x20000022ff607230 */ /* 0x000fe40000004100 */
[----:B------:R-:W-:Y:S01]  /*1700*/  FFMA.FTZ R12, R6, R5, R73 ;  /* 0x00000005060c7223 */ /* 0x000fe20000010049 */
[----:B------:R-:W-:Y:S02]  /*1710*/  HADD2.F32 R104, -RZ, R70.H0_H0 ;  /* 0x20000046ff687230 */ /* 0x000fe40000004100 */
[----:B------:R-:W-:Y:S01]  /*1720*/  FFMA.FTZ R10, R8, R7, R75 ;  /* 0x00000007080a7223 */ /* 0x000fe2000001004b */
[----:B------:R-:W-:-:S02]  /*1730*/  HADD2.F32 R100, -RZ, R35.H0_H0 ;  /* 0x20000023ff647230 */ /* 0x000fc40000004100 */
[-C--:B------:R-:W-:Y:S01]  /*1740*/  FMUL.FTZ R102, R102, R95.reuse ;  /* 0x0000005f66667220 */ /* 0x080fe20000410000 */
[----:B------:R-:W-:Y:S02]  /*1750*/  HADD2.F32 R106, -RZ, R71.H0_H0 ;  /* 0x20000047ff6a7230 */ /* 0x000fe40000004100 */
[----:B------:R-:W-:Y:S01]  /*1760*/  FFMA.FTZ R8, R9, R96, R104 ;  /* 0x0000006009087223 */ /* 0x000fe20000010068 */
[----:B------:R-:W-:Y:S02]  /*1770*/  HADD2.F32 R5, -RZ, R32.H1_H1 ;  /* 0x30000020ff057230 */ /* 0x000fe40000004100 */
[----:B------:R-:W-:Y:S01]  /*1780*/  FMUL.FTZ R74, R74, R95 ;  /* 0x0000005f4a4a7220 */ /* 0x000fe20000410000 */
        /* <DEDUP_REMOVED lines=17> */
.L_x_2822:
        /* <DEDUP_REMOVED lines=36> */
.L_x_2823:
[----:B------:R-:W1:Y:S02]  /*1ae0*/  LDC.64 R96, c[0x0][0x3a8] ;  /* 0x0000ea00ff607b82 */ /* 0x000e640000000a00 */
[C---:B-1----:R-:W-:Y:S01]  /*1af0*/  IMAD.WIDE.U32 R96, R99.reuse, 0x10, R96 ;  /* 0x0000001063607825 */ /* 0x042fe200078e0060 */
[----:B------:R-:W-:-:S04]  /*1b00*/  IADD3 R99, PT, PT, R99, 0x100, RZ ;  /* 0x0000010063637810 */ /* 0x000fc80007ffe0ff */
[----:B------:R3:W-:Y:S03]  /*1b10*/  STG.E.128 desc[UR6][R96.64], R72 ;  /* 0x0000004860007986 */ /* 0x0007e6000c101d06 */
.L_x_2821:
[----:B------:R-:W-:Y:S05]  /*1b20*/  BSYNC.RECONVERGENT B0 ;  /* 0x0000000000007941 */ /* 0x000fea0003800200 */
.L_x_2820:
[----:B------:R-:W-:Y:S01]  /*1b30*/  ISETP.GE.U32.AND P4, PT, R3, 0x400, PT ;  /* 0x000004000300780c */ /* 0x000fe20003f86070 */
[----:B------:R-:W-:-:S12]  /*1b40*/  BSSY.RECONVERGENT B0, `(.L_x_2824) ;  /* 0x000005f000007945 */ /* 0x000fd80003800200 */
[----:B------:R-:W-:Y:S05]  /*1b50*/  @!P4 BRA `(.L_x_2825) ;  /* 0x000000040074c947 */ /* 0x000fea0003800000 */
[----:B------:R-:W-:Y:S01]  /*1b60*/  ISETP.NE.U32.AND P5, PT, RZ, UR8, PT ;  /* 0x00000008ff007c0c */ /* 0x000fe2000bfa5070 */
[----:B-123--:R-:W1:Y:S03]  /*1b70*/  LDC.64 R72, c[0x0][0x390] ;  /* 0x0000e400ff487b82 */ /* 0x00ee660000000a00 */
[----:B------:R-:W-:-:S13]  /*1b80*/  ISETP.NE.AND.EX P5, PT, RZ, UR9, PT, P5 ;  /* 0x00000009ff007c0c */ /* 0x000fda000bfa5350 */
[----:B------:R-:W2:Y:S01]  /*1b90*/  @P5 LDC.64 R86, c[0x0][0x3a0] ;  /* 0x0000e800ff565b82 */ /* 0x000ea20000000a00 */
[----:B-1----:R-:W-:-:S06]  /*1ba0*/  IMAD.WIDE.U32 R72, R99, 0x10, R72 ;  /* 0x0000001063487825 */ /* 0x002fcc00078e0048 */
[----:B------:R-:W5:Y:S01]  /*1bb0*/  LDG.E.128 R72, desc[UR6][R72.64] ;  /* 0x0000000648487981 */ /* 0x000f62000c1e1d00 */
[----:B--2---:R-:W-:-:S05]  /*1bc0*/  @P5 IMAD.WIDE.U32 R86, R99, 0x10, R86 ;  /* 0x0000001063565825 */ /* 0x004fca00078e0056 */
[----:B------:R1:W5:Y:S01]  /*1bd0*/  @P5 LDG.E.128 R68, desc[UR6][R86.64] ;  /* 0x0000000656445981 */ /* 0x000362000c1e1d00 */
[----:B------:R-:W-:Y:S05]  /*1be0*/  @!P5 BRA `(.L_x_2826) ;  /* 0x0000000000b4d947 */ /* 0x000fea0003800000 */
[----:B-1---5:R-:W-:Y:S02]  /*1bf0*/  HADD2.F32 R86, -RZ, R72.H0_H0 ;  /* 0x20000048ff567230 */ /* 0x022fe40000004100 */
[--C-:B------:R-:W-:Y:S02]  /*1c00*/  HADD2.F32 R88, -RZ, R73.reuse.H0_H0 ;  /* 0x20000049ff587230 */ /* 0x100fe40000004100 */
[----:B------:R-:W-:Y:S02]  /*1c10*/  HADD2.F32 R92, -RZ, R74.H0_H0 ;  /* 0x2000004aff5c7230 */ /* 0x000fe40000004100 */
[-C--:B------:R-:W-:Y:S01]  /*1c20*/  FMUL.FTZ R86, R86, R95.reuse ;  /* 0x0000005f56567220 */ /* 0x080fe20000410000 */
[----:B------:R-:W-:Y:S02]  /*1c30*/  HADD2.F32 R90, -RZ, R73.H1_H1 ;  /* 0x30000049ff5a7230 */ /* 0x000fe40000004100 */
[----:B------:R-:W-:Y:S01]  /*1c40*/  FMUL.FTZ R88, R88, R95 ;  /* 0x0000005f58587220 */ /* 0x000fe20000410000 */
[----:B------:R-:W-:-:S02]  /*1c50*/  HADD2.F32 R98, -RZ, R75.H0_H0 ;  /* 0x2000004bff627230 */ /* 0x000fc40000004100 */
[-C--:B------:R-:W-:Y:S01]  /*1c60*/  FMUL.FTZ R92, R92, R95.reuse ;  /* 0x0000005f5c5c7220 */ /* 0x080fe20000410000 */
[----:B------:R-:W-:Y:S02]  /*1c70*/  HADD2.F32 R100, -RZ, R75.H1_H1 ;  /* 0x3000004bff647230 */ /* 0x000fe40000004100 */
[----:B------:R-:W-:Y:S02]  /*1c80*/  HADD2.F32 R72, -RZ, R72.H1_H1 ;  /* 0x30000048ff487230 */ /* 0x000fe40000004100 */
[-C--:B------:R-:W-:Y:S01]  /*1c90*/  FMUL.FTZ R98, R98, R95.reuse ;  /* 0x0000005f62627220 */ /* 0x080fe20000410000 */
[----:B------:R-:W-:Y:S02]  /*1ca0*/  HADD2.F32 R96, -RZ, R74.H1_H1 ;  /* 0x3000004aff607230 */ /* 0x000fe40000004100 */
[-C--:B------:R-:W-:Y:S01]  /*1cb0*/  FMUL.FTZ R74, R90, R95.reuse ;  /* 0x0000005f5a4a7220 */ /* 0x080fe20000410000 */
[----:B------:R-:W-:Y:S02]  /*1cc0*/  HADD2.F32 R77, -RZ, R20.H0_H0 ;  /* 0x20000014ff4d7230 */ /* 0x000fe40000004100 */
[----:B------:R-:W-:Y:S01]  /*1cd0*/  FMUL.FTZ R72, R72, R95 ;  /* 0x0000005f48487220 */ /* 0x000fe20000410000 */
[----:B------:R-:W-:-:S02]  /*1ce0*/  HADD2.F32 R73, -RZ, R68.H0_H0 ;  /* 0x20000044ff497230 */ /* 0x000fc40000004100 */
[-C--:B------:R-:W-:Y:S01]  /*1cf0*/  FMUL.FTZ R96, R96, R95.reuse ;  /* 0x0000005f60607220 */ /* 0x080fe20000410000 */
[----:B------:R-:W-:Y:S02]  /*1d00*/  HADD2.F32 R87, -RZ, R21.H0_H0 ;  /* 0x20000015ff577230 */ /* 0x000fe40000004100 */
[----:B------:R-:W-:Y:S01]  /*1d10*/  FMUL.FTZ R100, R100, R95 ;  /* 0x0000005f64647220 */ /* 0x000fe20000410000 */
[----:B------:R-:W-:Y:S02]  /*1d20*/  HADD2.F32 R75, -RZ, R69.H0_H0 ;  /* 0x20000045ff4b7230 */ /* 0x000fe40000004100 */
[----:B------:R-:W-:Y:S01]  /*1d30*/  FFMA.FTZ R77, R86, R77, R73 ;  /* 0x0000004d564d7223 */ /* 0x000fe20000010049 */
[----:B------:R-:W-:Y:S02]  /*1d40*/  HADD2.F32 R89, -RZ, R22.H0_H0 ;  /* 0x20000016ff597230 */ /* 0x000fe40000004100 */
[----:B------:R-:W-:Y:S02]  /*1d50*/  HADD2.F32 R91, -RZ, R70.H0_H0 ;  /* 0x20000046ff5b7230 */ /* 0x000fe40000004100 */
[----:B------:R-:W-:Y:S01]  /*1d60*/  FFMA.FTZ R87, R88, R87, R75 ;  /* 0x0000005758577223 */ /* 0x000fe2000001004b */
[----:B------:R-:W-:-:S02]  /*1d70*/  HADD2.F32 R73, -RZ, R20.H1_H1 ;  /* 0x30000014ff497230 */ /* 0x000fc40000004100 */
[----:B------:R-:W-:Y:S02]  /*1d80*/  HADD2.F32 R75, -RZ, R21.H1_H1 ;  /* 0x30000015ff4b7230 */ /* 0x000fe40000004100 */
[----:B------:R-:W-:Y:S01]  /*1d90*/  FFMA.FTZ R89, R92, R89, R91 ;  /* 0x000000595c597223 */ /* 0x000fe2000001005b */
[----:B------:R-:W-:Y:S02]  /*1da0*/  HADD2.F32 R95, -RZ, R22.H1_H1 ;  /* 0x30000016ff5f7230 */ /* 0x000fe40000004100 */
[----:B------:R-:W-:Y:S02]  /*1db0*/  HADD2.F32 R91, -RZ, R23.H0_H0 ;  /* 0x20000017ff5b7230 */ /* 0x000fe40000004100 */
[----:B------:R-:W-:Y:S02]  /*1dc0*/  HADD2.F32 R107, -RZ, R71.H0_H0 ;  /* 0x20000047ff6b7230 */ /* 0x000fe40000004100 */
[----:B------:R-:W-:Y:S02]  /*1dd0*/  HADD2.F32 R97, -RZ, R23.H1_H1 ;  /* 0x30000017ff617230 */ /* 0x000fe40000004100 */
[----:B------:R-:W-:-:S02]  /*1de0*/  HADD2.F32 R109, -RZ, R71.H1_H1 ;  /* 0x30000047ff6d7230 */ /* 0x000fc40000004100 */
[----:B------:R-:W-:Y:S01]  /*1df0*/  FFMA.FTZ R91, R98, R91, R107 ;  /* 0x0000005b625b7223 */ /* 0x000fe2000001006b */
[----:B------:R-:W-:Y:S02]  /*1e00*/  HADD2.F32 R105, -RZ, R70.H1_H1 ;  /* 0x30000046ff697230 */ /* 0x000fe40000004100 */
[----:B------:R-:W-:Y:S02]  /*1e10*/  HADD2.F32 R103, -RZ, R69.H1_H1 ;  /* 0x30000045ff677230 */ /* 0x000fe40000004100 */
[----:B------:R-:W-:Y:S01]  /*1e20*/  FFMA.FTZ R92, R100, R97, R109 ;  /* 0x00000061645c7223 */ /* 0x000fe2000001006d */
[----:B------:R-:W-:Y:S02]  /*1e30*/  HADD2.F32 R101, -RZ, R68.H1_H1 ;  /* 0x30000044ff657230 */ /* 0x000fe40000004100 */
[----:B------:R-:W-:Y:S01]  /*1e40*/  FFMA.FTZ R90, R96, R95, R105 ;  /* 0x0000005f605a7223 */ /* 0x000fe20000010069 */
[----:B------:R-:W-:Y:S01]  /*1e50*/  FFMA.FTZ R88, R74, R75, R103 ;  /* 0x0000004b4a587223 */ /* 0x000fe20000010067 */
[----:B------:R-:W-:Y:S01]  /*1e60*/  F2FP.F16.F32.PACK_AB R75, R92, R91 ;  /* 0x0000005b5c4b723e */ /* 0x000fe200000000ff */
[----:B------:R-:W-:-:S02]  /*1e70*/  FFMA.FTZ R86, R72, R73, R101 ;  /* 0x0000004948567223 */ /* 0x000fc40000010065 */
[----:B------:R-:W-:Y:S02]  /*1e80*/  F2FP.F16.F32.PACK_AB R74, R90, R89 ;  /* 0x000000595a4a723e */ /* 0x000fe400000000ff */
[----:B------:R-:W-:Y:S02]  /*1e90*/  F2FP.F16.F32.PACK_AB R73, R88, R87 ;  /* 0x000000575849723e */ /* 0x000fe400000000ff */
[----:B------:R-:W-:Y:S01]  /*1ea0*/  F2FP.F16.F32.PACK_AB R72, R86, R77 ;  /* 0x0000004d5648723e */ /* 0x000fe200000000ff */
[----:B------:R-:W-:Y:S06]  /*1eb0*/  BRA `(.L_x_2827) ;  /* 0x0000000000907947 */ /* 0x000fec0003800000 */
.L_x_2826:
[--C-:B-1---5:R-:W-:Y:S02]  /*1ec0*/  HADD2.F32 R86, -RZ, R72.reuse.H0_H0 ;  /* 0x20000048ff567230 */ /* 0x122fe40000004100 */
[----:B------:R-:W-:Y:S02]  /*1ed0*/  HADD2.F32 R72, -RZ, R72.H1_H1 ;  /* 0x30000048ff487230 */ /* 0x000fe40000004100 */
[--C-:B------:R-:W-:Y:S02]  /*1ee0*/  HADD2.F32 R88, -RZ, R73.reuse.H0_H0 ;  /* 0x20000049ff587230 */ /* 0x100fe40000004100 */
[-C--:B------:R-:W-:Y:S01]  /*1ef0*/  FMUL.FTZ R86, R86, R95.reuse ;  /* 0x0000005f56567220 */ /* 0x080fe20000410000 */
[----:B------:R-:W-:Y:S02]  /*1f00*/  HADD2.F32 R90, -RZ, R73.H1_H1 ;  /* 0x30000049ff5a7230 */ /* 0x000fe40000004100 */
[----:B------:R-:W-:Y:S01]  /*1f10*/  FMUL.FTZ R72, R72, R95 ;  /* 0x0000005f48487220 */ /* 0x000fe20000410000 */
[----:B------:R-:W-:-:S02]  /*1f20*/  HADD2.F32 R92, -RZ, R74.H0_H0 ;  /* 0x2000004aff5c7230 */ /* 0x000fc40000004100 */
[-C--:B------:R-:W-:Y:S01]  /*1f30*/  FMUL.FTZ R88, R88, R95.reuse ;  /* 0x0000005f58587220 */ /* 0x080fe20000410000 */
[----:B------:R-:W-:Y:S02]  /*1f40*/  HADD2.F32 R96, -RZ, R74.H1_H1 ;  /* 0x3000004aff607230 */ /* 0x000fe40000004100 */
[-C--:B------:R-:W-:Y:S01]  /*1f50*/  FMUL.FTZ R74, R90, R95.reuse ;  /* 0x0000005f5a4a7220 */ /* 0x080fe20000410000 */
[--C-:B------:R-:W-:Y:S02]  /*1f60*/  HADD2.F32 R98, -RZ, R75.reuse.H0_H0 ;  /* 0x2000004bff627230 */ /* 0x100fe40000004100 */
        /* <DEDUP_REMOVED lines=8> */
[----:B------:R-:W-:Y:S01]  /*1ff0*/  FMUL.FTZ R77, R86, R77 ;  /* 0x0000004d564d7220 */ /* 0x000fe20000410000 */
[--C-:B------:R-:W-:Y:S02]  /*2000*/  HADD2.F32 R91, -RZ, R23.reuse.H0_H0 ;  /* 0x20000017ff5b7230 */ /* 0x100fe40000004100 */
[----:B------:R-:W-:Y:S01]  /*2010*/  FMUL.FTZ R87, R88, R87 ;  /* 0x0000005758577220 */ /* 0x000fe20000410000 */
[----:B------:R-:W-:-:S02]  /*2020*/  HADD2.F32 R97, -RZ, R23.H1_H1 ;  /* 0x30000017ff617230 */ /* 0x000fc40000004100 */
[----:B------:R-:W-:Y:S01]  /*2030*/  FMUL.FTZ R89, R92, R89 ;  /* 0x000000595c597220 */ /* 0x000fe20000410000 */
[----:B------:R-:W-:Y:S02]  /*2040*/  HADD2.F32 R95, -RZ, R22.H1_H1 ;  /* 0x30000016ff5f7230 */ /* 0x000fe40000004100 */
[----:B------:R-:W-:Y:S01]  /*2050*/  FMUL.FTZ R91, R98, R91 ;  /* 0x0000005b625b7220 */ /* 0x000fe20000410000 */
[----:B------:R-:W-:Y:S02]  /*2060*/  HADD2.F32 R75, -RZ, R21.H1_H1 ;  /* 0x30000015ff4b7230 */ /* 0x000fe40000004100 */
[----:B------:R-:W-:Y:S01]  /*2070*/  FMUL.FTZ R92, R100, R97 ;  /* 0x00000061645c7220 */ /* 0x000fe20000410000 */
[----:B------:R-:W-:Y:S02]  /*2080*/  HADD2.F32 R73, -RZ, R20.H1_H1 ;  /* 0x30000014ff497230 */ /* 0x000fe40000004100 */
[----:B------:R-:W-:Y:S01]  /*2090*/  FMUL.FTZ R90, R96, R95 ;  /* 0x0000005f605a7220 */ /* 0x000fe20000410000 */
[----:B------:R-:W-:Y:S01]  /*20a0*/  FMUL.FTZ R88, R74, R75 ;  /* 0x0000004b4a587220 */ /* 0x000fe20000410000 */
[----:B------:R-:W-:Y:S01]  /*20b0*/  F2FP.F16.F32.PACK_AB R75, R92, R91 ;  /* 0x0000005b5c4b723e */ /* 0x000fe200000000ff */
[----:B------:R-:W-:-:S02]  /*20c0*/  FMUL.FTZ R86, R72, R73 ;  /* 0x0000004948567220 */ /* 0x000fc40000410000 */
[----:B------:R-:W-:Y:S02]  /*20d0*/  F2FP.F16.F32.PACK_AB R74, R90, R89 ;  /* 0x000000595a4a723e */ /* 0x000fe400000000ff */
[----:B------:R-:W-:Y:S02]  /*20e0*/  F2FP.F16.F32.PACK_AB R73, R88, R87 ;  /* 0x000000575849723e */ /* 0x000fe400000000ff */
[----:B------:R-:W-:-:S07]  /*20f0*/  F2FP.F16.F32.PACK_AB R72, R86, R77 ;  /* 0x0000004d5648723e */ /* 0x000fce00000000ff */
.L_x_2827:
[----:B------:R-:W1:Y:S02]  /*2100*/  LDC.64 R96, c[0x0][0x3a8] ;  /* 0x0000ea00ff607b82 */ /* 0x000e640000000a00 */
[----:B-1----:R-:W-:-:S05]  /*2110*/  IMAD.WIDE.U32 R96, R99, 0x10, R96 ;  /* 0x0000001063607825 */ /* 0x002fca00078e0060 */
[----:B------:R4:W-:Y:S02]  /*2120*/  STG.E.128 desc[UR6][R96.64], R72 ;  /* 0x0000004860007986 */ /* 0x0009e4000c101d06 */
.L_x_2825:
[----:B------:R-:W-:Y:S05]  /*2130*/  BSYNC.RECONVERGENT B0 ;  /* 0x0000000000007941 */ /* 0x000fea0003800200 */
.L_x_2824:
[----:B-1234-:R-:W-:Y:S01]  /*2140*/  FADD.FTZ R72, RZ, R84 ;  /* 0x00000054ff487221 */ /* 0x01efe20000010000 */
[C---:B------:R-:W-:Y:S01]  /*2150*/  ISETP.GT.U32.AND P6, PT, R3.reuse, 0x1ff, PT ;  /* 0x000001ff0300780c */ /* 0x040fe20003fc4070 */
[----:B------:R-:W-:Y:S01]  /*2160*/  BSSY.RECONVERGENT B0, `(.L_x_2828) ;  /* 0x0000088000007945 */ /* 0x000fe20003800200 */
[----:B------:R-:W-:Y:S01]  /*2170*/  ISETP.GT.U32.AND P5, PT, R3, 0x2ff, PT ;  /* 0x000002ff0300780c */ /* 0x000fe20003fa4070 */
[----:B------:R-:W-:Y:S01]  /*2180*/  FADD.FTZ R73, R79, R72 ;  /* 0x000000484f497221 */ /* 0x000fe20000010000 */
[----:B------:R-:W-:Y:S02]  /*2190*/  P2R R74, PR, RZ, 0x1 ;  /* 0x00000001ff4a7803 */ /* 0x000fe40000000000 */
        /* <DEDUP_REMOVED lines=43> */
[----:B0-----:R-:W-:Y:S01]  /*2450*/  FMUL.FTZ R72, R2, R97 ;  /* 0x0000006102487220 */ /* 0x001fe20000410000 */
[----:B------:R-:W-:-:S03]  /*2460*/  LOP3.LUT R97, R94, 0x1f, RZ, 0xc0, !PT ;  /* 0x0000001f5e617812 */ /* 0x000fc600078ec0ff */
        /* <DEDUP_REMOVED lines=87> */
.L_x_2829:
[----:B------:R-:W-:Y:S05]  /*29e0*/  BSYNC.RECONVERGENT B0 ;  /* 0x0000000000007941 */ /* 0x000fea0003800200 */
.L_x_2828:
        /* <DEDUP_REMOVED lines=12> */
.L_x_2831:
[----:B------:R-:W-:Y:S05]  /*2ab0*/  BSYNC.RECONVERGENT B0 ;  /* 0x0000000000007941 */ /* 0x000fea0003800200 */
.L_x_2830:
[----:B------:R-:W1:Y:S01]  /*2ac0*/  SHFL.DOWN PT, R74, R97, 0x4, 0x1f ;  /* 0x08801f00614a7f89 */ /* 0x000e6200000e0000 */
[----:B------:R-:W-:Y:S01]  /*2ad0*/  ISETP.NE.AND P5, PT, R94, RZ, PT ;  /* 0x000000ff5e00720c */ /* 0x000fe20003fa5270 */
[----:B------:R-:W-:Y:S01]  /*2ae0*/  BSSY.RECONVERGENT B0, `(.L_x_2832) ;  /* 0x0000072000007945 */ /* 0x000fe20003800200 */
[----:B------:R-:W-:Y:S01]  /*2af0*/  ISETP.NE.AND P6, PT, RZ, UR10, PT ;  /* 0x0000000aff007c0c */ /* 0x000fe2000bfc5270 */
[----:B0-----:R-:W0:Y:S04]  /*2b00*/  SHFL.DOWN PT, R75, R72, 0x4, 0x1f ;  /* 0x08801f00484b7f89 */ /* 0x001e2800000e0000 */
[----:B------:R-:W2:Y:S01]  /*2b10*/  SHFL.DOWN PT, R96, R73, 0x4, 0x1f ;  /* 0x08801f0049607f89 */ /* 0x000ea200000e0000 */
[----:B-1----:R-:W-:Y:S02]  /*2b20*/  IADD3 R95, PT, PT, R74, R97, RZ ;  /* 0x000000614a5f7210 */ /* 0x002fe40007ffe0ff */
[----:B------:R-:W-:-:S02]  /*2b30*/  I2FP.F32.S32 R100, R74 ;  /* 0x0000004a00647245 */ /* 0x000fc40000201400 */
[----:B------:R-:W-:Y:S01]  /*2b40*/  I2FP.F32.S32 R98, R95 ;  /* 0x0000005f00627245 */ /* 0x000fe20000201400 */
[----:B------:R-:W1:Y:S01]  /*2b50*/  SHFL.DOWN PT, R104, R95, 0x2, 0x1f ;  /* 0x08401f005f687f89 */ /* 0x000e6200000e0000 */
[----:B------:R-:W-:Y:S01]  /*2b60*/  I2FP.F32.S32 R74, R97 ;  /* 0x00000061004a7245 */ /* 0x000fe20000201400 */
        /* <DEDUP_REMOVED lines=24> */
[-C--:B---3--:R-:W-:Y:S02]  /*2cf0*/  IADD3 R95, PT, PT, R95, R100.reuse, RZ ;  /* 0x000000645f5f7210 */ /* 0x088fe40007ffe0ff */
[----:B------:R-:W0:Y:S01]  /*2d00*/  SHFL.DOWN PT, R101, R72, 0x1, 0x1f ;  /* 0x08201f0048657f89 */ /* 0x000e2200000e0000 */
[----:B------:R-:W-:Y:S01]  /*2d10*/  FMUL.FTZ R98, R98, R99 ;  /* 0x0000006362627220 */ /* 0x000fe20000410000 */
[----:B------:R-:W-:Y:S02]  /*2d20*/  I2FP.F32.S32 R95, R95 ;  /* 0x0000005f005f7245 */ /* 0x000fe40000201400 */
[----:B------:R-:W-:Y:S01]  /*2d30*/  I2FP.F32.S32 R100, R100 ;  /* 0x0000006400647245 */ /* 0x000fe20000201400 */
        /* <DEDUP_REMOVED lines=9> */
[----:B--2---:R-:W-:Y:S01]  /*2dd0*/  FADD.FTZ R74, R97, R74 ;  /* 0x0000004a614a7221 */ /* 0x004fe20000010000 */
[----:B------:R-:W0:Y:S01]  /*2de0*/  @!P5 LDC.64 R72, c[0x0][0x3c8] ;  /* 0x0000f200ff48db82 */ /* 0x000e220000000a00 */
[----:B------:R-:W-:Y:S02]  /*2df0*/  FMUL.FTZ R96, R96, R100 ;  /* 0x0000006460607220 */ /* 0x000fe40000410000 */
[----:B------:R-:W1:Y:S02]  /*2e00*/  SHFL.IDX PT, R99, R98, RZ, 0x1f ;  /* 0x00001fff62637589 */ /* 0x000e6400000e0000 */
[----:B------:R-:W-:-:S03]  /*2e10*/  FFMA.FTZ R96, R95, R96, R74 ;  /* 0x000000605f607223 */ /* 0x000fc6000001004a */
[----:B------:R-:W2:Y:S03]  /*2e20*/  LDC R97, c[0x0][0x448] ;  /* 0x00011200ff617b82 */ /* 0x000ea60000000800 */
[----:B------:R-:W2:Y:S05]  /*2e30*/  SHFL.IDX PT, R96, R96, RZ, 0x1f ;  /* 0x00001fff60607589 */ /* 0x000eaa00000e0000 */
[----:B------:R-:W3:Y:S01]  /*2e40*/  @!P5 LDC.64 R74, c[0x0][0x3c0] ;  /* 0x0000f000ff4adb82 */ /* 0x000ee20000000a00 */
[----:B0-----:R-:W-:-:S04]  /*2e50*/  @!P5 IMAD.WIDE R72, R4, 0x4, R72 ;  /* 0x000000040448d825 */ /* 0x001fc800078e0248 */
[----:B-1----:R-:W-:-:S05]  /*2e60*/  FMUL.FTZ R94, R99, R99 ;  /* 0x00000063635e7220 */ /* 0x002fca0000410000 */
[----:B------:R-:W-:Y:S01]  /*2e70*/  FSEL R95, R94, RZ, P6 ;  /* 0x000000ff5e5f7208 */ /* 0x000fe20003000000 */
[----:B--2---:R-:W-:Y:S01]  /*2e80*/  FFMA.FTZ R94, R96, UR11, R97 ;  /* 0x0000000b605e7c23 */ /* 0x004fe20008010061 */
[----:B------:R-:W-:-:S03]  /*2e90*/  FSEL R96, R99, RZ, !P6 ;  /* 0x000000ff63607208 */ /* 0x000fc60007000000 */
[----:B------:R-:W-:Y:S01]  /*2ea0*/  FADD.FTZ R94, R94, R95 ;  /* 0x0000005f5e5e7221 */ /* 0x000fe20000010000 */
[----:B---3--:R-:W-:-:S03]  /*2eb0*/  @!P5 IMAD.WIDE R74, R4, 0x4, R74 ;  /* 0x00000004044ad825 */ /* 0x008fc600078e024a */
[----:B------:R-:W0:Y:S02]  /*2ec0*/  MUFU.RSQ R97, R94 ;  /* 0x0000005e00617308 */ /* 0x000e240000001400 */
[----:B------:R1:W-:Y:S04]  /*2ed0*/  @!P5 STG.E desc[UR6][R74.64], R99 ;  /* 0x000000634a00d986 */ /* 0x0003e8000c101906 */
[----:B0-----:R1:W-:Y:S01]  /*2ee0*/  @!P5 STG.E desc[UR6][R72.64], R97 ;  /* 0x000000614800d986 */ /* 0x0013e2000c101906 */
[----:B------:R-:W-:Y:S05]  /*2ef0*/  @!P1 BRA `(.L_x_2833) ;  /* 0x0000000000c09947 */ /* 0x000fea0003800000 */
[--C-:B------:R-:W-:Y:S01]  /*2f00*/  FADD.FTZ R94, R80, -R96.reuse ;  /* 0x80000060505e7221 */ /* 0x100fe20000010000 */
[--C-:B-1----:R-:W-:Y:S01]  /*2f10*/  FADD.FTZ R74, R82, -R96.reuse ;  /* 0x80000060524a7221 */ /* 0x102fe20000010000 */
[----:B-----5:R-:W-:Y:S02]  /*2f20*/  HADD2.F32 R95, -RZ, R65.H0_H0 ;  /* 0x20000041ff5f7230 */ /* 0x020fe40000004100 */
[----:B------:R-:W-:Y:S01]  /*2f30*/  FADD.FTZ R98, R78, -R96 ;  /* 0x800000604e627221 */ /* 0x000fe20000010000 */
[----:B------:R-:W-:Y:S02]  /*2f40*/  HADD2.F32 R99, -RZ, R61.H0_H0 ;  /* 0x2000003dff637230 */ /* 0x000fe40000004100 */
[C---:B------:R-:W-:Y:S01]  /*2f50*/  FMUL.FTZ R94, R97.reuse, R94 ;  /* 0x0000005e615e7220 */ /* 0x040fe20000410000 */
[----:B------:R-:W-:Y:S02]  /*2f60*/  HADD2.F32 R101, -RZ, R66.H0_H0 ;  /* 0x20000042ff657230 */ /* 0x000fe40000004100 */
[----:B------:R-:W-:Y:S01]  /*2f70*/  FMUL.FTZ R74, R97, R74 ;  /* 0x0000004a614a7220 */ /* 0x000fe20000410000 */
[----:B------:R-:W-:-:S02]  /*2f80*/  HADD2.F32 R103, -RZ, R62.H0_H0 ;  /* 0x2000003eff677230 */ /* 0x000fc40000004100 */
[----:B------:R-:W-:Y:S01]  /*2f90*/  FMUL.FTZ R100, R97, R98 ;  /* 0x0000006261647220 */ /* 0x000fe20000410000 */
[----:B------:R-:W-:Y:S02]  /*2fa0*/  HADD2.F32 R105, -RZ, R67.H0_H0 ;  /* 0x20000043ff697230 */ /* 0x000fe40000004100 */
[----:B------:R-:W-:Y:S01]  /*2fb0*/  FFMA.FTZ R98, R74, R95, R99 ;  /* 0x0000005f4a627223 */ /* 0x000fe20000010063 */
[----:B------:R-:W-:Y:S02]  /*2fc0*/  HADD2.F32 R107, -RZ, R63.H0_H0 ;  /* 0x2000003fff6b7230 */ /* 0x000fe40000004100 */
[----:B------:R-:W-:Y:S01]  /*2fd0*/  FFMA.FTZ R103, R94, R101, R103 ;  /* 0x000000655e677223 */ /* 0x000fe20000010067 */
[----:B------:R-:W-:Y:S01]  /*2fe0*/  FADD.FTZ R72, R84, -R96 ;  /* 0x8000006054487221 */ /* 0x000fe20000010000 */
[----:B------:R-:W0:Y:S01]  /*2ff0*/  LDC.64 R94, c[0x0][0x428] ;  /* 0x00010a00ff5e7b82 */ /* 0x000e220000000a00 */
[----:B------:R-:W-:Y:S02]  /*3000*/  HADD2.F32 R73, -RZ, R64.H0_H0 ;  /* 0x20000040ff497230 */ /* 0x000fe40000004100 */
[----:B------:R-:W-:Y:S01]  /*3010*/  FFMA.FTZ R104, R100, R105, R107 ;  /* 0x0000006964687223 */ /* 0x000fe2000001006b */
[----:B------:R-:W-:-:S02]  /*3020*/  HADD2.F32 R75, -RZ, R60.H0_H0 ;  /* 0x2000003cff4b7230 */ /* 0x000fc40000004100 */
[----:B------:R-:W-:Y:S01]  /*3030*/  FMUL.FTZ R72, R97, R72 ;  /* 0x0000004861487220 */ /* 0x000fe20000410000 */
[--C-:B------:R-:W-:Y:S01]  /*3040*/  FADD.FTZ R100, R81, -R96.reuse ;  /* 0x8000006051647221 */ /* 0x100fe20000010000 */
[--C-:B------:R-:W-:Y:S01]  /*3050*/  FADD.FTZ R74, R79, -R96.reuse ;  /* 0x800000604f4a7221 */ /* 0x100fe20000010000 */
[--C-:B------:R-:W-:Y:S01]  /*3060*/  FADD.FTZ R102, R83, -R96.reuse ;  /* 0x8000006053667221 */ /* 0x100fe20000010000 */
[----:B------:R-:W-:Y:S01]  /*3070*/  FADD.FTZ R106, R85, -R96 ;  /* 0x80000060556a7221 */ /* 0x000fe20000010000 */
[----:B------:R-:W-:Y:S01]  /*3080*/  FFMA.FTZ R72, R72, R73, R75 ;  /* 0x0000004948487223 */ /* 0x000fe2000001004b */
[----:B------:R-:W-:Y:S02]  /*3090*/  HADD2.F32 R99, -RZ, R65.H1_H1 ;  /* 0x30000041ff637230 */ /* 0x000fe40000004100 */
[C---:B------:R-:W-:Y:S01]  /*30a0*/  FMUL.FTZ R100, R97.reuse, R100 ;  /* 0x0000006461647220 */ /* 0x040fe20000410000 */
[----:B------:R-:W-:Y:S02]  /*30b0*/  HADD2.F32 R101, -RZ, R61.H1_H1 ;  /* 0x3000003dff657230 */ /* 0x000fe40000004100 */
[----:B------:R-:W-:Y:S01]  /*30c0*/  FMUL.FTZ R106, R97, R106 ;  /* 0x0000006a616a7220 */ /* 0x000fe20000410000 */
[----:B------:R-:W-:-:S02]  /*30d0*/  HADD2.F32 R73, -RZ, R64.H1_H1 ;  /* 0x30000040ff497230 */ /* 0x000fc40000004100 */
[C---:B------:R-:W-:Y:S01]  /*30e0*/  FMUL.FTZ R102, R97.reuse, R102 ;  /* 0x0000006661667220 */ /* 0x040fe20000410000 */
[----:B------:R-:W-:Y:S02]  /*30f0*/  HADD2.F32 R75, -RZ, R60.H1_H1 ;  /* 0x3000003cff4b7230 */ /* 0x000fe40000004100 */
[----:B------:R-:W-:Y:S01]  /*3100*/  FMUL.FTZ R74, R97, R74 ;  /* 0x0000004a614a7220 */ /* 0x000fe20000410000 */
[----:B------:R-:W-:Y:S02]  /*3110*/  HADD2.F32 R105, -RZ, R66.H1_H1 ;  /* 0x30000042ff697230 */ /* 0x000fe40000004100 */
[----:B------:R-:W-:Y:S01]  /*3120*/  FFMA.FTZ R101, R100, R99, R101 ;  /* 0x0000006364657223 */ /* 0x000fe20000010065 */
[----:B------:R-:W-:Y:S02]  /*3130*/  HADD2.F32 R107, -RZ, R62.H1_H1 ;  /* 0x3000003eff6b7230 */ /* 0x000fe40000004100 */
[----:B------:R-:W-:Y:S01]  /*3140*/  FFMA.FTZ R99, R74, R73, R75 ;  /* 0x000000494a637223 */ /* 0x000fe2000001004b */
[----:B------:R-:W-:-:S02]  /*3150*/  HADD2.F32 R109, -RZ, R67.H1_H1 ;  /* 0x30000043ff6d7230 */ /* 0x000fc40000004100 */
[----:B------:R-:W-:Y:S02]  /*3160*/  HADD2.F32 R111, -RZ, R63.H1_H1 ;  /* 0x3000003fff6f7230 */ /* 0x000fe40000004100 */
[----:B------:R-:W-:Y:S01]  /*3170*/  FFMA.FTZ R102, R102, R105, R107 ;  /* 0x0000006966667223 */ /* 0x000fe2000001006b */
[----:B------:R-:W-:Y:S01]  /*3180*/  F2FP.F16.F32.PACK_AB R73, R101, R98 ;  /* 0x000000626549723e */ /* 0x000fe200000000ff */
[----:B0-----:R-:W-:Y:S01]  /*3190*/  IMAD.WIDE.U32 R94, R93, 0x10, R94 ;  /* 0x000000105d5e7825 */ /* 0x001fe200078e005e */
[----:B------:R-:W-:-:S03]  /*31a0*/  F2FP.F16.F32.PACK_AB R72, R99, R72 ;  /* 0x000000486348723e */ /* 0x000fc600000000ff */
[----:B------:R-:W-:Y:S01]  /*31b0*/  FFMA.FTZ R109, R106, R109, R111 ;  /* 0x0000006d6a6d7223 */ /* 0x000fe2000001006f */
[----:B------:R-:W-:Y:S02]  /*31c0*/  F2FP.F16.F32.PACK_AB R74, R102, R103 ;  /* 0x00000067664a723e */ /* 0x000fe400000000ff */
[----:B------:R-:W-:Y:S02]  /*31d0*/  IADD3 R93, PT, PT, R93, 0x100, RZ ;  /* 0x000001005d5d7810 */ /* 0x000fe40007ffe0ff */
[----:B------:R-:W-:-:S05]  /*31e0*/  F2FP.F16.F32.PACK_AB R75, R109, R104 ;  /* 0x000000686d4b723e */ /* 0x000fca00000000ff */
[----:B------:R0:W-:Y:S02]  /*31f0*/  STG.E.128 desc[UR6][R94.64], R72 ;  /* 0x000000485e007986 */ /* 0x0001e4000c101d06 */
.L_x_2833:
[----:B------:R-:W-:Y:S05]  /*3200*/  BSYNC.RECONVERGENT B0 ;  /* 0x0000000000007941 */ /* 0x000fea0003800200 */
.L_x_2832:
[----:B------:R-:W-:Y:S04]  /*3210*/  BSSY.RECONVERGENT B0, `(.L_x_2834) ;  /* 0x0000032000007945 */ /* 0x000fe80003800200 */
[----:B------:R-:W-:Y:S05]  /*3220*/  @!P2 BRA `(.L_x_2835) ;  /* 0x0000000000c0a947 */ /* 0x000fea0003800000 */
[--C-:B0-----:R-:W-:Y:S01]  /*3230*/  FADD.FTZ R94, R16, -R96.reuse ;  /* 0x80000060105e7221 */ /* 0x101fe20000010000 */
        /* <DEDUP_REMOVED lines=47> */
.L_x_2835:
[----:B------:R-:W-:Y:S05]  /*3530*/  BSYNC.RECONVERGENT B0 ;  /* 0x0000000000007941 */ /* 0x000fea0003800200 */
.L_x_2834:
[----:B------:R-:W-:Y:S04]  /*3540*/  BSSY.RECONVERGENT B0, `(.L_x_2836) ;  /* 0x0000032000007945 */ /* 0x000fe80003800200 */
[----:B------:R-:W-:Y:S05]  /*3550*/  @!P3 BRA `(.L_x_2837) ;  /* 0x0000000000c0b947 */ /* 0x000fea0003800000 */
[--C-:B0-2---:R-:W-:Y:S01]  /*3560*/  FADD.FTZ R94, R8, -R96.reuse ;  /* 0x80000060085e7221 */ /* 0x105fe20000010000 */
        /* <DEDUP_REMOVED lines=47> */
.L_x_2837:
[----:B------:R-:W-:Y:S05]  /*3860*/  BSYNC.RECONVERGENT B0 ;  /* 0x0000000000007941 */ /* 0x000fea0003800200 */
.L_x_2836:
[----:B------:R-:W-:Y:S04]  /*3870*/  BSSY.RECONVERGENT B0, `(.L_x_2838) ;  /* 0x0000031000007945 */ /* 0x000fe80003800200 */
[----:B------:R-:W-:Y:S05]  /*3880*/  @!P4 BRA `(.L_x_2839) ;  /* 0x0000000000bcc947 */ /* 0x000fea0003800000 */
[----:B0-23--:R-:W0:Y:S01]  /*3890*/  LDC.64 R94, c[0x0][0x428] ;  /* 0x00010a00ff5e7b82 */ /* 0x00de220000000a00 */
[--C-:B-1----:R-:W-:Y:S01]  /*38a0*/  FADD.FTZ R72, R77, -R96.reuse ;  /* 0x800000604d487221 */ /* 0x102fe20000010000 */
[--C-:B------:R-:W-:Y:S01]  /*38b0*/  FADD.FTZ R100, R87, -R96.reuse ;  /* 0x8000006057647221 */ /* 0x100fe20000010000 */
[--C-:B------:R-:W-:Y:S01]  /*38c0*/  FADD.FTZ R104, R89, -R96.reuse ;  /* 0x8000006059687221 */ /* 0x100fe20000010000 */
[--C-:B------:R-:W-:Y:S01]  /*38d0*/  FADD.FTZ R98, R86, -R96.reuse ;  /* 0x8000006056627221 */ /* 0x100fe20000010000 */
[--C-:B------:R-:W-:Y:S01]  /*38e0*/  FADD.FTZ R102, R88, -R96.reuse ;  /* 0x8000006058667221 */ /* 0x100fe20000010000 */
[--C-:B------:R-:W-:Y:S01]  /*38f0*/  FADD.FTZ R106, R90, -R96.reuse ;  /* 0x800000605a6a7221 */ /* 0x100fe20000010000 */
[--C-:B------:R-:W-:Y:S01]  /*3900*/  FADD.FTZ R108, R91, -R96.reuse ;  /* 0x800000605b6c7221 */ /* 0x100fe20000010000 */
[----:B-----5:R-:W-:Y:S02]  /*3910*/  HADD2.F32 R75, -RZ, R28.H0_H0 ;  /* 0x2000001cff4b7230 */ /* 0x020fe40000004100 */
[----:B------:R-:W-:Y:S01]  /*3920*/  FADD.FTZ R96, R92, -R96 ;  /* 0x800000605c607221 */ /* 0x000fe20000010000 */
[----:B------:R-:W-:-:S02]  /*3930*/  HADD2.F32 R99, -RZ, R24.H0_H0 ;  /* 0x20000018ff637230 */ /* 0x000fc40000004100 */
[C---:B------:R-:W-:Y:S01]  /*3940*/  FMUL.FTZ R74, R97.reuse, R72 ;  /* 0x00000048614a7220 */ /* 0x040fe20000410000 */
[----:B------:R-:W-:Y:S02]  /*3950*/  HADD2.F32 R101, -RZ, R29.H0_H0 ;  /* 0x2000001dff657230 */ /* 0x000fe40000004100 */
[C---:B------:R-:W-:Y:S01]  /*3960*/  FMUL.FTZ R100, R97.reuse, R100 ;  /* 0x0000006461647220 */ /* 0x040fe20000410000 */
[----:B------:R-:W-:Y:S02]  /*3970*/  HADD2.F32 R103, -RZ, R25.H0_H0 ;  /* 0x20000019ff677230 */ /* 0x000fe40000004100 */
[C---:B------:R-:W-:Y:S01]  /*3980*/  FMUL.FTZ R104, R97.reuse, R104 ;  /* 0x0000006861687220 */ /* 0x040fe20000410000 */
[----:B------:R-:W-:Y:S02]  /*3990*/  HADD2.F32 R105, -RZ, R30.H0_H0 ;  /* 0x2000001eff697230 */ /* 0x000fe40000004100 */
[----:B------:R-:W-:Y:S01]  /*39a0*/  FMUL.FTZ R72, R97, R98 ;  /* 0x0000006261487220 */ /* 0x000fe20000410000 */
[----:B------:R-:W-:-:S02]  /*39b0*/  HADD2.F32 R107, -RZ, R26.H0_H0 ;  /* 0x2000001aff6b7230 */ /* 0x000fc40000004100 */
[C---:B------:R-:W-:Y:S01]  /*39c0*/  FMUL.FTZ R73, R97.reuse, R102 ;  /* 0x0000006661497220 */ /* 0x040fe20000410000 */
[C---:B------:R-:W-:Y:S01]  /*39d0*/  FMUL.FTZ R106, R97.reuse, R106 ;  /* 0x0000006a616a7220 */ /* 0x040fe20000410000 */
[C---:B------:R-:W-:Y:S01]  /*39e0*/  FMUL.FTZ R108, R97.reuse, R108 ;  /* 0x0000006c616c7220 */ /* 0x040fe20000410000 */
[----:B------:R-:W-:Y:S01]  /*39f0*/  FMUL.FTZ R98, R97, R96 ;  /* 0x0000006061627220 */ /* 0x000fe20000410000 */
[----:B------:R-:W-:Y:S01]  /*3a00*/  FFMA.FTZ R99, R74, R75, R99 ;  /* 0x0000004b4a637223 */ /* 0x000fe20000010063 */
[----:B------:R-:W-:Y:S01]  /*3a10*/  FFMA.FTZ R100, R100, R101, R103 ;  /* 0x0000006564647223 */ /* 0x000fe20000010067 */
[----:B------:R-:W-:Y:S01]  /*3a20*/  FFMA.FTZ R104, R104, R105, R107 ;  /* 0x0000006968687223 */ /* 0x000fe2000001006b */
[----:B------:R-:W-:Y:S02]  /*3a30*/  HADD2.F32 R75, -RZ, R28.H1_H1 ;  /* 0x3000001cff4b7230 */ /* 0x000fe40000004100 */
[----:B------:R-:W-:Y:S02]  /*3a40*/  HADD2.F32 R74, -RZ, R29.H1_H1 ;  /* 0x3000001dff4a7230 */ /* 0x000fe40000004100 */
[----:B------:R-:W-:-:S02]  /*3a50*/  HADD2.F32 R101, -RZ, R30.H1_H1 ;  /* 0x3000001eff657230 */ /* 0x000fc40000004100 */
[----:B------:R-:W-:Y:S02]  /*3a60*/  HADD2.F32 R105, -RZ, R31.H0_H0 ;  /* 0x2000001fff697230 */ /* 0x000fe40000004100 */
[----:B------:R-:W-:Y:S02]  /*3a70*/  HADD2.F32 R107, -RZ, R27.H0_H0 ;  /* 0x2000001bff6b7230 */ /* 0x000fe40000004100 */
[----:B------:R-:W-:Y:S02]  /*3a80*/  HADD2.F32 R109, -RZ, R31.H1_H1 ;  /* 0x3000001fff6d7230 */ /* 0x000fe40000004100 */
[----:B------:R-:W-:Y:S02]  /*3a90*/  HADD2.F32 R111, -RZ, R27.H1_H1 ;  /* 0x3000001bff6f7230 */ /* 0x000fe40000004100 */
[----:B------:R-:W-:Y:S01]  /*3aa0*/  FFMA.FTZ R105, R108, R105, R107 ;  /* 0x000000696c697223 */ /* 0x000fe2000001006b */
[----:B------:R-:W-:Y:S02]  /*3ab0*/  HADD2.F32 R103, -RZ, R26.H1_H1 ;  /* 0x3000001aff677230 */ /* 0x000fe40000004100 */
[----:B------:R-:W-:-:S02]  /*3ac0*/  HADD2.F32 R96, -RZ, R25.H1_H1 ;  /* 0x30000019ff607230 */ /* 0x000fc40000004100 */
[----:B------:R-:W-:Y:S01]  /*3ad0*/  FFMA.FTZ R98, R98, R109, R111 ;  /* 0x0000006d62627223 */ /* 0x000fe2000001006f */
[----:B------:R-:W-:Y:S02]  /*3ae0*/  HADD2.F32 R97, -RZ, R24.H1_H1 ;  /* 0x30000018ff617230 */ /* 0x000fe40000004100 */
[----:B------:R-:W-:Y:S01]  /*3af0*/  FFMA.FTZ R101, R106, R101, R103 ;  /* 0x000000656a657223 */ /* 0x000fe20000010067 */
[----:B0-----:R-:W-:-:S04]  /*3b00*/  IMAD.WIDE.U32 R94, R93, 0x10, R94 ;  /* 0x000000105d5e7825 */ /* 0x001fc800078e005e */
[----:B------:R-:W-:Y:S01]  /*3b10*/  FFMA.FTZ R73, R73, R74, R96 ;  /* 0x0000004a49497223 */ /* 0x000fe20000010060 */
[----:B------:R-:W-:Y:S01]  /*3b20*/  FFMA.FTZ R72, R72, R75, R97 ;  /* 0x0000004b48487223 */ /* 0x000fe20000010061 */
[----:B------:R-:W-:Y:S02]  /*3b30*/  F2FP.F16.F32.PACK_AB R75, R98, R105 ;  /* 0x00000069624b723e */ /* 0x000fe400000000ff */
[----:B------:R-:W-:Y:S02]  /*3b40*/  F2FP.F16.F32.PACK_AB R74, R101, R104 ;  /* 0x00000068654a723e */ /* 0x000fe400000000ff */
[----:B------:R-:W-:Y:S02]  /*3b50*/  F2FP.F16.F32.PACK_AB R73, R73, R100 ;  /* 0x000000644949723e */ /* 0x000fe400000000ff */
[----:B------:R-:W-:-:S05]  /*3b60*/  F2FP.F16.F32.PACK_AB R72, R72, R99 ;  /* 0x000000634848723e */ /* 0x000fca00000000ff */
[----:B------:R4:W-:Y:S02]  /*3b70*/  STG.E.128 desc[UR6][R94.64], R72 ;  /* 0x000000485e007986 */ /* 0x0009e4000c101d06 */
.L_x_2839:
[----:B------:R-:W-:Y:S05]  /*3b80*/  BSYNC.RECONVERGENT B0 ;  /* 0x0000000000007941 */ /* 0x000fea0003800200 */
.L_x_2838:
[----:B01234-:R-:W0:Y:S01]  /*3b90*/  LDC.64 R72, c[0x0][0x380] ;  /* 0x0000e000ff487b82 */ /* 0x01fe220000000a00 */
[----:B------:R-:W-:Y:S01]  /*3ba0*/  UPLOP3.LUT UP1, UPT, UPT, UPT, UP1, 0x40, 0x4 ;  /* 0x000000000004789c */ /* 0x000fe20003f2e810 */
[----:B0-----:R-:W-:-:S04]  /*3bb0*/  IADD3 R4, PT, PT, R4, R72, RZ ;  /* 0x0000004804047210 */ /* 0x001fc80007ffe0ff */
[----:B------:R-:W-:-:S13]  /*3bc0*/  ISETP.GE.AND P1, PT, R4, R73, PT ;  /* 0x000000490400720c */ /* 0x000fda0003f26270 */
[----:B------:R-:W-:Y:S05]  /*3bd0*/  @!P1 BRA `(.L_x_2840) ;  /* 0xffffffcc00109947 */ /* 0x000fea000383ffff */
[----:B------:R-:W-:Y:S05]  /*3be0*/  EXIT ;  /* 0x000000000000794d */ /* 0x000fea0003800000 */
.L_x_2841:
        /* <DEDUP_REMOVED lines=9> */
.L_x_27480:


//--------------------- .text._ZN10layer_norm13ln_fwd_kernelINS_13Kernel_traitsI6__halfS2_S2_S2_fjLj8192ELj1ELj1ELj8ELj16ENS_18Kernel_traits_baseILj8192ES2_S2_S2_S2_fjLj256EEEEELb0ELb1ELb0ELb1EEEvNS_9FwdParamsE --------------------------
	.section	.text._ZN10layer_norm13ln_fwd_kernelINS_13Kernel_traitsI6__halfS2_S2_S2_fjLj8192ELj1ELj1ELj8ELj16ENS_18Kernel_traits_baseILj8192ES2_S2_S2_S2_fjLj256EEEEELb0ELb1ELb0ELb1EEEvNS_9FwdParamsE,"ax",@progbits
	.align	128
        .global         _ZN10layer_norm13ln_fwd_kernelINS_13Kernel_traitsI6__halfS2_S2_S2_fjLj8192ELj1ELj1ELj8ELj16ENS_18Kernel_traits_baseILj8192ES2_S2_S2_S2_fjLj256EEEEELb0ELb1ELb0ELb1EEEvNS_9FwdParamsE
        .type           _ZN10layer_norm13ln_fwd_kernelINS_13Kernel_traitsI6__halfS2_S2_S2_fjLj8192ELj1ELj1ELj8ELj16ENS_18Kernel_traits_baseILj8192ES2_S2_S2_S2_fjLj256EEEEELb0ELb1ELb0ELb1EEEvNS_9FwdParamsE,@function
        .size           _ZN10layer_norm13ln_fwd_kernelINS_13Kernel_traitsI6__halfS2_S2_S2_fjLj8192ELj1ELj1ELj8ELj16ENS_18Kernel_traits_baseILj8192ES2_S2_S2_S2_fjLj256EEEEELb0ELb1ELb0ELb1EEEvNS_9FwdParamsE,(.L_x_27481 - _ZN10layer_norm13ln_fwd_kernelINS_13Kernel_traitsI6__halfS2_S2_S2_fjLj8192ELj1ELj1ELj8ELj16ENS_18Kernel_traits_baseILj8192ES2_S2_S2_S2_fjLj256EEEEELb0ELb1ELb0ELb1EEEvNS_9FwdParamsE)
        .other          _ZN10layer_norm13ln_fwd_kernelINS_13Kernel_traitsI6__halfS2_S2_S2_fjLj8192ELj1ELj1ELj8ELj16ENS_18Kernel_traits_baseILj8192ES2_S2_S2_S2_fjLj256EEEEELb0ELb1ELb0ELb1EEEvNS_9FwdParamsE,@"STO_CUDA_ENTRY STV_DEFAULT"
_ZN10layer_norm13ln_fwd_kernelINS_13Kernel_traitsI6__halfS2_S2_S2_fjLj8192ELj1ELj1ELj8ELj16ENS_18Kernel_traits_baseILj8192ES2_S2_S2_S2_fjLj256EEEEELb0ELb1ELb0ELb1EEEvNS_9FwdParamsE:
.text._ZN10layer_norm13ln_fwd_kernelINS_13Kernel_traitsI6__halfS2_S2_S2_fjLj8192ELj1ELj1ELj8ELj16ENS_18Kernel_traits_baseILj8192ES2_S2_S2_S2_fjLj256EEEEELb0ELb1ELb0ELb1EEEvNS_9FwdParamsE:
[----:B------:R-:W-:Y:S01]  /*0000*/  LDC R1, c[0x0][0x37c] ;  /* 0x0000df00ff017b82 */ /* 0x000fe20000000800 */
[----:B------:R-:W0:Y:S07]  /*0010*/  S2R R3, SR_TID.X ;  /* 0x0000000000037919 */ /* 0x000e2e0000002100 */
[----:B------:R-:W0:Y:S01]  /*0020*/  LDC.64 R42, c[0x0][0x3e8] ;  /* 0x0000fa00ff2a7b82 */ /* 0x000e220000000a00 */
[----:B------:R-:W1:Y:S01]  /*0030*/  LDCU.64 UR6, c[0x0][0x358] ;  /* 0x00006b00ff0677ac */ /* 0x000e620008000a00 */
[----:B------:R-:W2:Y:S06]  /*0040*/  LDCU.64 UR4, c[0x0][0x438] ;  /* 0x00008700ff0477ac */ /* 0x000eac0008000a00 */
[----:B------:R-:W3:Y:S01]  /*0050*/  LDC.64 R40, c[0x0][0x3d0] ;  /* 0x0000f400ff287b82 */ /* 0x000ee20000000a00 */
[----:B0-----:R-:W-:-:S04]  /*0060*/  IMAD.WIDE.U32 R42, R3, 0x10, R42 ;  /* 0x00000010032a7825 */ /* 0x001fc800078e002a */
[C---:B---3--:R-:W-:Y:S01]  /*0070*/  IMAD.WIDE.U32 R40, R3.reuse, 0x10, R40 ;  /* 0x0000001003287825 */ /* 0x048fe200078e0028 */
[----:B-1----:R-:W3:Y:S04]  /*0080*/  LDG.E.128 R52, desc[UR6][R42.64] ;  /* 0x000000062a347981 */ /* 0x002ee8000c1e1d00 */
[----:B------:R-:W4:Y:S04]  /*0090*/  LDG.E.128 R48, desc[UR6][R40.64] ;  /* 0x0000000628307981 */ /* 0x000f28000c1e1d00 */
[----:B------:R-:W4:Y:S04]  /*00a0*/  LDG.E.128 R56, desc[UR6][R40.64+0x1000] ;  /* 0x0010000628387981 */ /* 0x000f28000c1e1d00 */
[----:B------:R-:W4:Y:S04]  /*00b0*/  LDG.E.128 R36, desc[UR6][R42.64+0x1000] ;  /* 0x001000062a247981 */ /* 0x000f28000c1e1d00 */
[----:B------:R-:W4:Y:S04]  /*00c0*/  LDG.E.128 R32, desc[UR6][R40.64+0x2000] ;  /* 0x0020000628207981 */ /* 0x000f28000c1e1d00 */
[----:B------:R-:W4:Y:S01]  /*00d0*/  LDG.E.128 R28, desc[UR6][R42.64+0x2000] ;  /* 0x002000062a1c7981 */ /* 0x000f22000c1e1d00 */
[----:B--2---:R-:W-:Y:S01]  /*00e0*/  ISETP.NE.U32.AND P1, PT, RZ, UR4, PT ;  /* 0x00000004ff007c0c */ /* 0x004fe2000bf25070 */
[----:B------:R-:W0:Y:S02]  /*00f0*/  S2UR UR4, SR_CTAID.X ;  /* 0x00000000000479c3 */ /* 0x000e240000002500 */
[----:B------:R3:W5:Y:S01]  /*0100*/  LDG.E.128 R20, desc[UR6][R42.64+0x3000] ;  /* 0x003000062a147981 */ /* 0x000762000c1e1d00 */
[----:B------:R-:W-:Y:S01]  /*0110*/  ISETP.NE.AND.EX P1, PT, RZ, UR5, PT, P1 ;  /* 0x00000005ff007c0c */ /* 0x000fe2000bf25310 */
[----:B------:R-:W1:Y:S02]  /*0120*/  LDCU UR5, c[0x0][0x384] ;  /* 0x00007080ff0577ac */ /* 0x000e640008000800 */
[----:B------:R2:W5:Y:S10]  /*0130*/  LDG.E.128 R24, desc[UR6][R40.64+0x3000] ;  /* 0x0030000628187981 */ /* 0x000574000c1e1d00 */
[----:B------:R-:W2:Y:S02]  /*0140*/  @P1 LDC.64 R44, c[0x0][0x438] ;  /* 0x00010e00ff2c1b82 */ /* 0x000ea40000000a00 */
[----:B--2---:R-:W-:-:S05]  /*0150*/  @P1 IMAD.WIDE.U32 R44, R3, 0x10, R44 ;  /* 0x00000010032c1825 */ /* 0x004fca00078e002c */
[----:B------:R-:W5:Y:S04]  /*0160*/  @P1 LDG.E.128 R16, desc[UR6][R44.64] ;  /* 0x000000062c101981 */ /* 0x000f68000c1e1d00 */
[----:B------:R-:W5:Y:S04]  /*0170*/  @P1 LDG.E.128 R12, desc[UR6][R44.64+0x1000] ;  /* 0x001000062c0c1981 */ /* 0x000f68000c1e1d00 */
[----:B------:R-:W5:Y:S04]  /*0180*/  @P1 LDG.E.128 R8, desc[UR6][R44.64+0x2000] ;  /* 0x002000062c081981 */ /* 0x000f68000c1e1d00 */
[----:B------:R2:W5:Y:S01]  /*0190*/  @P1 LDG.E.128 R4, desc[UR6][R44.64+0x3000] ;  /* 0x003000062c041981 */ /* 0x000562000c1e1d00 */
[----:B---3--:R-:W-:-:S02]  /*01a0*/  @P1 MOV R43, R53 ;  /* 0x00000035002b1202 */ /* 0x008fc40000000f00 */
[----:B------:R-:W-:Y:S02]  /*01b0*/  @!P1 MOV R43, R53 ;  /* 0x00000035002b9202 */ /* 0x000fe40000000f00 */
[----:B0-----:R-:W-:-:S04]  /*01c0*/  MOV R53, UR4 ;  /* 0x0000000400357c02 */ /* 0x001fc80008000f00 */
[----:B-1----:R-:W-:Y:S02]  /*01d0*/  ISETP.GE.AND P0, PT, R53, UR5, PT ;  /* 0x0000000535007c0c */ /* 0x002fe4000bf06270 */
[-C--:B----4-:R-:W-:Y:S02]  /*01e0*/  @P1 MOV R2, R48.reuse ;  /* 0x0000003000021202 */ /* 0x090fe40000000f00 */
[----:B------:R-:W-:Y:S02]  /*01f0*/  @P1 MOV R3, R49 ;  /* 0x0000003100031202 */ /* 0x000fe40000000f00 */
[----:B------:R-:W-:Y:S02]  /*0200*/  @!P1 MOV R2, R48 ;  /* 0x0000003000029202 */ /* 0x000fe40000000f00 */
[----:B------:R-:W-:Y:S02]  /*0210*/  @P1 MOV R40, R50 ;  /* 0x0000003200281202 */ /* 0x000fe40000000f00 */
[----:B------:R-:W-:-:S02]  /*0220*/  @P1 MOV R41, R51 ;  /* 0x0000003300291202 */ /* 0x000fc40000000f00 */
[----:B------:R-:W-:Y:S02]  /*0230*/  @!P1 MOV R3, R49 ;  /* 0x0000003100039202 */ /* 0x000fe40000000f00 */
[----:B------:R-:W-:Y:S02]  /*0240*/  @P1 MOV R42, R52 ;  /* 0x00000034002a1202 */ /* 0x000fe40000000f00 */
[----:B--2---:R-:W-:Y:S02]  /*0250*/  @P1 MOV R44, R54 ;  /* 0x00000036002c1202 */ /* 0x004fe40000000f00 */
[----:B------:R-:W-:Y:S02]  /*0260*/  @P1 MOV R45, R55 ;  /* 0x00000037002d1202 */ /* 0x000fe40000000f00 */
[----:B------:R-:W-:Y:S02]  /*0270*/  @P1 MOV R46, R56 ;  /* 0x00000038002e1202 */ /* 0x000fe40000000f00 */
[----:B------:R-:W-:-:S02]  /*0280*/  @P1 MOV R47, R57 ;  /* 0x00000039002f1202 */ /* 0x000fc40000000f00 */
[----:B------:R-:W-:Y:S02]  /*0290*/  @!P1 MOV R40, R50 ;  /* 0x0000003200289202 */ /* 0x000fe40000000f00 */
[----:B------:R-:W-:Y:S02]  /*02a0*/  @!P1 MOV R41, R51 ;  /* 0x0000003300299202 */ /* 0x000fe40000000f00 */
[----:B------:R-:W-:Y:S02]  /*02b0*/  @!P1 MOV R42, R52 ;  /* 0x00000034002a9202 */ /* 0x000fe40000000f00 */
[----:B------:R-:W-:Y:S02]  /*02c0*/  @!P1 MOV R44, R54 ;  /* 0x00000036002c9202 */ /* 0x000fe40000000f00 */
[----:B------:R-:W-:Y:S02]  /*02d0*/  @!P1 MOV R45, R55 ;  /* 0x00000037002d9202 */ /* 0x000fe40000000f00 */
[----:B------:R-:W-:-:S02]  /*02e0*/  @P1 MOV R48, R58 ;  /* 0x0000003a00301202 */ /* 0x000fc40000000f00 */
[----:B------:R-:W-:Y:S02]  /*02f0*/  @P1 MOV R49, R59 ;  /* 0x0000003b00311202 */ /* 0x000fe40000000f00 */
[----:B------:R-:W-:Y:S02]  /*0300*/  @!P1 MOV R46, R56 ;  /* 0x00000038002e9202 */ /* 0x000fe40000000f00 */
[----:B------:R-:W-:Y:S02]  /*0310*/  @!P1 MOV R47, R57 ;  /* 0x00000039002f9202 */ /* 0x000fe40000000f00 */
[----:B------:R-:W-:Y:S02]  /*0320*/  @!P1 MOV R48, R58 ;  /* 0x0000003a00309202 */ /* 0x000fe40000000f00 */
[----:B------:R-:W-:Y:S02]  /*0330*/  @!P1 MOV R49, R59 ;  /* 0x0000003b00319202 */ /* 0x000fe40000000f00 */
[----:B------:R-:W-:-:S02]  /*0340*/  @P1 MOV R50, R36 ;  /* 0x0000002400321202 */ /* 0x000fc40000000f00 */
[----:B------:R-:W-:Y:S02]  /*0350*/  @P1 MOV R51, R37 ;  /* 0x0000002500331202 */ /* 0x000fe40000000f00 */
[----:B------:R-:W-:Y:S02]  /*0360*/  @P1 MOV R52, R38 ;  /* 0x0000002600341202 */ /* 0x000fe40000000f00 */
[----:B------:R-:W-:Y:S02]  /*0370*/  @P1 MOV R54, R39 ;  /* 0x0000002700361202 */ /* 0x000fe40000000f00 */
        /* <DEDUP_REMOVED lines=11> */
[----:B------:R-:W-:Y:S02]  /*0430*/  @P1 MOV R59, R28 ;  /* 0x0000001c003b1202 */ /* 0x000fe40000000f00 */
[----:B------:R-:W-:Y:S02]  /*0440*/  @P1 MOV R60, R29 ;  /* 0x0000001d003c1202 */ /* 0x000fe40000000f00 */
[----:B------:R-:W-:Y:S01]  /*0450*/  @P1 MOV R61, R30 ;  /* 0x0000001e003d1202 */ /* 0x000fe20000000f00 */
[----:B------:R-:W-:Y:S06]  /*0460*/  @P0 EXIT ;  /* 0x000000000000094d */ /* 0x000fec0003800000 */
[----:B------:R-:W0:Y:S01]  /*0470*/  LDC.64 R32, c[0x0][0x3e0] ;  /* 0x0000f800ff207b82 */ /* 0x000e220000000a00 */
        /* <DEDUP_REMOVED lines=16> */
[----:B------:R-:W-:Y:S01]  /*0580*/  @P1 MOV R69, R23 ;  /* 0x0000001700451202 */ /* 0x000fe20000000f00 */
[----:B------:R-:W-:Y:S01]  /*0590*/  UPLOP3.LUT UP0, UPT, UPT, UPT, UPT, 0x40, 0x4 ;  /* 0x000000000004789c */ /* 0x000fe20003f0e870 */
[----:B------:R-:W-:Y:S01]  /*05a0*/  @!P1 MOV R58, R35 ;  /* 0x00000023003a9202 */ /* 0x000fe20000000f00 */
[----:B------:R-:W1:Y:S01]  /*05b0*/  LDCU UR10, c[0x0][0x388] ;  /* 0x00007100ff0a77ac */ /* 0x000e620008000800 */
[----:B------:R-:W-:-:S02]  /*05c0*/  @!P1 MOV R59, R28 ;  /* 0x0000001c003b9202 */ /* 0x000fc40000000f00 */
[----:B------:R-:W-:Y:S01]  /*05d0*/  @!P1 MOV R60, R29 ;  /* 0x0000001d003c9202 */ /* 0x000fe20000000f00 */
[----:B------:R-:W2:Y:S01]  /*05e0*/  LDCU.U8 UR11, c[0x0][0x410] ;  /* 0x00008200ff0b77ac */ /* 0x000ea20008000000 */
[----:B0-----:R-:W-:Y:S02]  /*05f0*/  ISETP.NE.U32.AND P0, PT, R32, RZ, PT ;  /* 0x000000ff2000720c */ /* 0x001fe40003f05070 */
[----:B------:R-:W-:Y:S01]  /*0600*/  @!P1 MOV R61, R30 ;  /* 0x0000001e003d9202 */ /* 0x000fe20000000f00 */
[----:B------:R-:W0:Y:S01]  /*0610*/  LDCU UR12, c[0x0][0x400] ;  /* 0x00008000ff0c77ac */ /* 0x000e220008000800 */
[----:B------:R-:W-:Y:S02]  /*0620*/  @!P1 MOV R65, R31 ;  /* 0x0000001f00419202 */ /* 0x000fe40000000f00 */
[----:B------:R-:W-:Y:S01]  /*0630*/  @!P1 MOV R64, R24 ;  /* 0x0000001800409202 */ /* 0x000fe20000000f00 */
[----:B------:R-:W3:Y:S01]  /*0640*/  LDCU.64 UR8, c[0x0][0x3a0] ;  /* 0x00007400ff0877ac */ /* 0x000ee20008000a00 */
[----:B------:R-:W-:-:S02]  /*0650*/  @!P1 MOV R63, R25 ;  /* 0x00000019003f9202 */ /* 0x000fc40000000f00 */
[----:B------:R-:W-:Y:S02]  /*0660*/  @!P1 MOV R62, R26 ;  /* 0x0000001a003e9202 */ /* 0x000fe40000000f00 */
[----:B------:R-:W-:Y:S02]  /*0670*/  @!P1 MOV R68, R27 ;  /* 0x0000001b00449202 */ /* 0x000fe40000000f00 */
[----:B------:R-:W-:Y:S02]  /*0680*/  @!P1 MOV R67, R20 ;  /* 0x0000001400439202 */ /* 0x000fe40000000f00 */
[----:B------:R-:W-:Y:S02]  /*0690*/  @!P1 MOV R66, R21 ;  /* 0x0000001500429202 */ /* 0x000fe40000000f00 */
[----:B------:R-:W-:Y:S02]  /*06a0*/  @!P1 MOV R70, R22 ;  /* 0x0000001600469202 */ /* 0x000fe40000000f00 */
[----:B------:R-:W-:-:S02]  /*06b0*/  @!P1 MOV R69, R23 ;  /* 0x0000001700459202 */ /* 0x000fc40000000f00 */
[----:B012---:R-:W-:-:S13]  /*06c0*/  ISETP.NE.AND.EX P0, PT, R33, RZ, PT, P0 ;  /* 0x000000ff2100720c */ /* 0x007fda0003f05300 */
.L_x_2854:
[----:B0-----:R-:W0:Y:S01]  /*06d0*/  S2R R80, SR_TID.X ;  /* 0x0000000000507919 */ /* 0x001e220000002100 */
[----:B------:R-:W1:Y:S01]  /*06e0*/  @P0 LDC.64 R28, c[0x0][0x3e0] ;  /* 0x0000f800ff1c0b82 */ /* 0x000e620000000a00 */
[----:B------:R-:W-:-:S05]  /*06f0*/  IMAD R0, R53, UR10, RZ ;  /* 0x0000000a35007c24 */ /* 0x000fca000f8e02ff */
[----:B------:R-:W-:Y:S02]  /*0700*/  SHF.R.S32.HI R25, RZ, 0x1f, R0 ;  /* 0x0000001fff197819 */ /* 0x000fe40000011400 */
[----:B------:R-:W2:Y:S02]  /*0710*/  LDC.64 R34, c[0x0][0x390] ;  /* 0x0000e400ff227b82 */ /* 0x000ea40000000a00 */
[----:B------:R-:W-:Y:S01]  /*0720*/  LEA.HI R25, R25, R0, RZ, 0x3 ;  /* 0x0000000019197211 */ /* 0x000fe200078f18ff */
[----:B-1----:R-:W-:-:S06]  /*0730*/  @P0 IMAD.WIDE R28, R53, 0x2, R28 ;  /* 0x00000002351c0825 */ /* 0x002fcc00078e021c */
[----:B------:R-:W4:Y:S01]  /*0740*/  @P0 LDG.E.U16 R28, desc[UR6][R28.64] ;  /* 0x000000061c1c0981 */ /* 0x000f22000c1e1500 */
[----:B0-----:R-:W-:-:S05]  /*0750*/  LEA.HI.SX32 R37, R25, R80, 0x1d ;  /* 0x0000005019257211 */ /* 0x001fca00078feaff */
[----:B--2---:R-:W-:-:S06]  /*0760*/  IMAD.WIDE.U32 R24, R37, 0x10, R34 ;  /* 0x0000001025187825 */ /* 0x004fcc00078e0022 */
[----:B------:R-:W5:Y:S01]  /*0770*/  LDG.E.128 R24, desc[UR6][R24.64] ;  /* 0x0000000618187981 */ /* 0x000f62000c1e1d00 */
[----:B---3--:R-:W-:-:S04]  /*0780*/  ISETP.NE.U32.AND P1, PT, RZ, UR8, PT ;  /* 0x00000008ff007c0c */ /* 0x008fc8000bf25070 */
[----:B------:R-:W-:Y:S01]  /*0790*/  ISETP.NE.AND.EX P1, PT, RZ, UR9, PT, P1 ;  /* 0x00000009ff007c0c */ /* 0x000fe2000bf25310 */
[----:B------:R-:W-:Y:S02]  /*07a0*/  HFMA2 R0, -RZ, RZ, 1.875, 0 ;  /* 0x3f800000ff007431 */ /* 0x000fe400000001ff */
[----:B----4-:R-:W-:-:S10]  /*07b0*/  @P0 HADD2.F32 R0, -RZ, R28.H0_H0 ;  /* 0x2000001cff000230 */ /* 0x010fd40000004100 */
[----:B------:R-:W-:Y:S05]  /*07c0*/  @!P1 BRA `(.L_x_2842) ;  /* 0x0000000000c09947 */ /* 0x000fea0003800000 */
[----:B------:R-:W0:Y:S02]  /*07d0*/  LDC.64 R20, c[0x0][0x3a0] ;  /* 0x0000e800ff147b82 */ /* 0x000e240000000a00 */
[----:B0-----:R-:W-:-:S06]  /*07e0*/  IMAD.WIDE.U32 R20, R37, 0x10, R20 ;  /* 0x0000001025147825 */ /* 0x001fcc00078e0014 */
        /* <DEDUP_REMOVED lines=8> */
[-C--:B------:R-:W-:Y:S01]  /*0870*/  FMUL.FTZ R39, R39, R0.reuse ;  /* 0x0000000027277220 */ /* 0x080fe20000410000 */
[----:B------:R-:W-:Y:S02]  /*0880*/  HADD2.F32 R71, -RZ, R26.H1_H1 ;  /* 0x3000001aff477230 */ /* 0x000fe40000004100 */
[-C--:B------:R-:W-:Y:S01]  /*0890*/  FMUL.FTZ R73, R73, R0.reuse ;  /* 0x0000000049497220 */ /* 0x080fe20000410000 */
[----:B------:R-:W-:Y:S02]  /*08a0*/  HADD2.F32 R78, -RZ, R42.H0_H0 ;  /* 0x2000002aff4e7230 */ /* 0x000fe40000004100 */
[-C--:B------:R-:W-:Y:S01]  /*08b0*/  FMUL.FTZ R31, R31, R0.reuse ;  /* 0x000000001f1f7220 */ /* 0x080fe20000410000 */
[----:B------:R-:W-:Y:S02]  /*08c0*/  HADD2.F32 R76, -RZ, R43.H0_H0 ;  /* 0x2000002bff4c7230 */ /* 0x000fe40000004100 */
[----:B------:R-:W-:Y:S01]  /*08d0*/  FMUL.FTZ R71, R71, R0 ;  /* 0x0000000047477220 */ /* 0x000fe20000410000 */
[----:B------:R-:W-:-:S02]  /*08e0*/  HADD2.F32 R74, -RZ, R44.H0_H0 ;  /* 0x2000002cff4a7230 */ /* 0x000fc40000004100 */
[----:B------:R-:W-:Y:S02]  /*08f0*/  HADD2.F32 R36, -RZ, R45.H0_H0 ;  /* 0x2000002dff247230 */ /* 0x000fe40000004100 */
[----:B------:R-:W-:Y:S02]  /*0900*/  HADD2.F32 R25, -RZ, R25.H1_H1 ;  /* 0x30000019ff197230 */ /* 0x000fe40000004100 */
[----:B------:R-:W-:Y:S02]  /*0910*/  HADD2.F32 R27, -RZ, R27.H1_H1 ;  /* 0x3000001bff1b7230 */ /* 0x000fe40000004100 */
[----:B------:R-:W-:Y:S02]  /*0920*/  HADD2.F32 R32, -RZ, R44.H1_H1 ;  /* 0x3000002cff207230 */ /* 0x000fe40000004100 */
[-C--:B------:R-:W-:Y:S01]  /*0930*/  FMUL.FTZ R25, R25, R0.reuse ;  /* 0x0000000019197220 */ /* 0x080fe20000410000 */
[----:B------:R-:W-:Y:S02]  /*0940*/  HADD2.F32 R72, -RZ, R45.H1_H1 ;  /* 0x3000002dff487230 */ /* 0x000fe40000004100 */
[----:B------:R-:W-:Y:S01]  /*0950*/  FMUL.FTZ R27, R27, R0 ;  /* 0x000000001b1b7220 */ /* 0x000fe20000410000 */
[----:B--2---:R-:W-:-:S02]  /*0960*/  HADD2.F32 R24, -RZ, R20.H0_H0 ;  /* 0x20000014ff187230 */ /* 0x004fc40000004100 */
[----:B------:R-:W-:Y:S02]  /*0970*/  HADD2.F32 R26, -RZ, R21.H0_H0 ;  /* 0x20000015ff1a7230 */ /* 0x000fe40000004100 */
[----:B------:R-:W-:Y:S02]  /*0980*/  HADD2.F32 R28, -RZ, R22.H0_H0 ;  /* 0x20000016ff1c7230 */ /* 0x000fe40000004100 */
[----:B------:R-:W-:Y:S01]  /*0990*/  FFMA.FTZ R78, R29, R78, R24 ;  /* 0x0000004e1d4e7223 */ /* 0x000fe20000010018 */
[----:B------:R-:W-:Y:S02]  /*09a0*/  HADD2.F32 R30, -RZ, R23.H0_H0 ;  /* 0x20000017ff1e7230 */ /* 0x000fe40000004100 */
[----:B------:R-:W-:Y:S01]  /*09b0*/  FFMA.FTZ R76, R33, R76, R26 ;  /* 0x0000004c214c7223 */ /* 0x000fe2000001001a */
[----:B------:R-:W-:Y:S02]  /*09c0*/  HADD2.F32 R24, -RZ, R42.H1_H1 ;  /* 0x3000002aff187230 */ /* 0x000fe40000004100 */
[----:B------:R-:W-:Y:S01]  /*09d0*/  FFMA.FTZ R74, R39, R74, R28 ;  /* 0x0000004a274a7223 */ /* 0x000fe2000001001c */
[----:B------:R-:W-:-:S02]  /*09e0*/  HADD2.F32 R28, -RZ, R43.H1_H1 ;  /* 0x3000002bff1c7230 */ /* 0x000fc40000004100 */
[----:B------:R-:W-:Y:S01]  /*09f0*/  FFMA.FTZ R36, R73, R36, R30 ;  /* 0x0000002449247223 */ /* 0x000fe2000001001e */
[----:B------:R-:W-:Y:S02]  /*0a00*/  HADD2.F32 R82, -RZ, R23.H1_H1 ;  /* 0x30000017ff527230 */ /* 0x000fe40000004100 */
        /* <DEDUP_REMOVED lines=12> */
.L_x_2842:
        /* <DEDUP_REMOVED lines=20> */
[----:B------:R-:W-:Y:S02]  /*0c10*/  HADD2.F32 R36, -RZ, R45.H0_H0 ;  /* 0x2000002dff247230 */ /* 0x000fe40000004100 */
        /* <DEDUP_REMOVED lines=15> */
.L_x_2843:
[----:B------:R-:W0:Y:S01]  /*0d10*/  LDC.64 R32, c[0x0][0x3a8] ;  /* 0x0000ea00ff207b82 */ /* 0x000e220000000a00 */
[----:B------:R-:W-:-:S05]  /*0d20*/  IADD3 R71, PT, PT, R37, 0x100, RZ ;  /* 0x0000010025477810 */ /* 0x000fca0007ffe0ff */
[----:B------:R-:W-:Y:S02]  /*0d30*/  IMAD.WIDE.U32 R28, R71, 0x10, R34 ;  /* 0x00000010471c7825 */ /* 0x000fe400078e0022 */
[----:B------:R-:W1:Y:S02]  /*0d40*/  @P1 LDC.64 R72, c[0x0][0x3a0] ;  /* 0x0000e800ff481b82 */ /* 0x000e640000000a00 */
[----:B0-----:R-:W-:-:S05]  /*0d50*/  IMAD.WIDE.U32 R38, R37, 0x10, R32 ;  /* 0x0000001025267825 */ /* 0x001fca00078e0020 */
[----:B------:R0:W-:Y:S01]  /*0d60*/  STG.E.128 desc[UR6][R38.64], R24 ;  /* 0x0000001826007986 */ /* 0x0001e2000c101d06 */
[----:B-1----:R-:W-:-:S03]  /*0d70*/  @P1 IMAD.WIDE.U32 R72, R71, 0x10, R72 ;  /* 0x0000001047481825 */ /* 0x002fc600078e0048 */
[----:B------:R-:W5:Y:S04]  /*0d80*/  LDG.E.128 R28, desc[UR6][R28.64] ;  /* 0x000000061c1c7981 */ /* 0x000f68000c1e1d00 */
[----:B------:R0:W5:Y:S01]  /*0d90*/  @P1 LDG.E.128 R20, desc[UR6][R72.64] ;  /* 0x0000000648141981 */ /* 0x000162000c1e1d00 */
[----:B------:R-:W-:Y:S05]  /*0da0*/  @!P1 BRA `(.L_x_2844) ;  /* 0x0000000000b49947 */ /* 0x000fea0003800000 */
[----:B0----5:R-:W-:Y:S02]  /*0db0*/  HADD2.F32 R25, -RZ, R28.H0_H0 ;  /* 0x2000001cff197230 */ /* 0x021fe40000004100 */
        /* <DEDUP_REMOVED lines=15> */
[----:B------:R-:W-:Y:S01]  /*0eb0*/  FFMA.FTZ R88, R25, R88, R24 ;  /* 0x0000005819587223 */ /* 0x000fe20000010018 */
[----:B------:R-:W-:Y:S02]  /*0ec0*/  HADD2.F32 R84, -RZ, R52.H0_H0 ;  /* 0x20000034ff547230 */ /* 0x000fe40000004100 */
[----:B------:R-:W-:Y:S02]  /*0ed0*/  HADD2.F32 R28, -RZ, R22.H0_H0 ;  /* 0x20000016ff1c7230 */ /* 0x000fe40000004100 */
[----:B------:R-:W-:Y:S01]  /*0ee0*/  FFMA.FTZ R86, R39, R86, R26 ;  /* 0x0000005627567223 */ /* 0x000fe2000001001a */
[----:B------:R-:W-:Y:S02]  /*0ef0*/  HADD2.F32 R82, -RZ, R54.H0_H0 ;  /* 0x20000036ff527230 */ /* 0x000fe40000004100 */
[----:B------:R-:W-:-:S02]  /*0f00*/  HADD2.F32 R30, -RZ, R23.H0_H0 ;  /* 0x20000017ff1e7230 */ /* 0x000fc40000004100 */
[----:B------:R-:W-:Y:S01]  /*0f10*/  FFMA.FTZ R84, R73, R84, R28 ;  /* 0x0000005449547223 */ /* 0x000fe2000001001c */
[----:B------:R-:W-:Y:S02]  /*0f20*/  HADD2.F32 R29, -RZ, R29.H1_H1 ;  /* 0x3000001dff1d7230 */ /* 0x000fe40000004100 */
[----:B------:R-:W-:Y:S02]  /*0f30*/  HADD2.F32 R31, -RZ, R31.H1_H1 ;  /* 0x3000001fff1f7230 */ /* 0x000fe40000004100 */
[----:B------:R-:W-:Y:S01]  /*0f40*/  FFMA.FTZ R82, R85, R82, R30 ;  /* 0x0000005255527223 */ /* 0x000fe2000001001e */
[----:B------:R-:W-:Y:S02]  /*0f50*/  HADD2.F32 R24, -RZ, R50.H1_H1 ;  /* 0x30000032ff187230 */ /* 0x000fe40000004100 */
[-C--:B------:R-:W-:Y:S01]  /*0f60*/  FMUL.FTZ R29, R29, R0.reuse ;  /* 0x000000001d1d7220 */ /* 0x080fe20000410000 */
[----:B------:R-:W-:Y:S02]  /*0f70*/  HADD2.F32 R26, -RZ, R20.H1_H1 ;  /* 0x30000014ff1a7230 */ /* 0x000fe40000004100 */
[----:B------:R-:W-:Y:S01]  /*0f80*/  FMUL.FTZ R31, R31, R0 ;  /* 0x000000001f1f7220 */ /* 0x000fe20000410000 */
        /* <DEDUP_REMOVED lines=15> */
.L_x_2844:
        /* <DEDUP_REMOVED lines=36> */
.L_x_2845:
        /* <DEDUP_REMOVED lines=9> */
[----:B-1---5:R-:W-:Y:S02]  /*1350*/  HADD2.F32 R25, -RZ, R28.H0_H0 ;  /* 0x2000001cff197230 */ /* 0x022fe40000004100 */
        /* <DEDUP_REMOVED lines=44> */
.L_x_2846:
[----:B-1---5:R-:W-:Y:S02]  /*1620*/  HADD2.F32 R39, -RZ, R29.H0_H0 ;  /* 0x2000001dff277230 */ /* 0x022fe40000004100 */
        /* <DEDUP_REMOVED lines=35> */
.L_x_2847:
        /* <DEDUP_REMOVED lines=9> */
[----:B-----5:R-:W-:Y:S02]  /*18f0*/  HADD2.F32 R35, -RZ, R29.H0_H0 ;  /* 0x2000001dff237230 */ /* 0x020fe40000004100 */
[----:B-1----:R-:W-:Y:S02]  /*1900*/  HADD2.F32 R25, -RZ, R28.H0_H0 ;  /* 0x2000001cff197230 */ /* 0x002fe40000004100 */
[----:B------:R-:W-:Y:S02]  /*1910*/  HADD2.F32 R39, -RZ, R30.H0_H0 ;  /* 0x2000001eff277230 */ /* 0x000fe40000004100 */
[-C--:B------:R-:W-:Y:S01]  /*1920*/  FMUL.FTZ R35, R35, R0.reuse ;  /* 0x0000000023237220 */ /* 0x080fe20000410000 */
[----:B------:R-:W-:Y:S02]  /*1930*/  HADD2.F32 R27, -RZ, R28.H1_H1 ;  /* 0x3000001cff1b7230 */ /* 0x000fe40000004100 */
[----:B------:R-:W-:Y:S01]  /*1940*/  FMUL.FTZ R25, R25, R0 ;  /* 0x0000000019197220 */ /* 0x000fe20000410000 */
[----:B------:R-:W-:-:S02]  /*1950*/  HADD2.F32 R103, -RZ, R31.H0_H0 ;  /* 0x2000001fff677230 */ /* 0x000fc40000004100 */
[-C--:B------:R-:W-:Y:S01]  /*1960*/  FMUL.FTZ R39, R39, R0.reuse ;  /* 0x0000000027277220 */ /* 0x080fe20000410000 */
[----:B------:R-:W-:Y:S02]  /*1970*/  HADD2.F32 R38, -RZ, R66.H0_H0 ;  /* 0x20000042ff267230 */ /* 0x000fe40000004100 */
[-C--:B------:R-:W-:Y:S01]  /*1980*/  FMUL.FTZ R27, R27, R0.reuse ;  /* 0x000000001b1b7220 */ /* 0x080fe20000410000 */
[----:B------:R-:W-:Y:S02]  /*1990*/  HADD2.F32 R26, -RZ, R21.H0_H0 ;  /* 0x20000015ff1a7230 */ /* 0x000fe40000004100 */
[----:B------:R-:W-:Y:S01]  /*19a0*/  FMUL.FTZ R103, R103, R0 ;  /* 0x0000000067677220 */ /* 0x000fe20000410000 */
[----:B------:R-:W-:Y:S02]  /*19b0*/  HADD2.F32 R29, -RZ, R29.H1_H1 ;  /* 0x3000001dff1d7230 */ /* 0x000fe40000004100 */
[----:B------:R-:W-:Y:S02]  /*19c0*/  HADD2.F32 R73, -RZ, R30.H1_H1 ;  /* 0x3000001eff497230 */ /* 0x000fe40000004100 */
[----:B------:R-:W-:Y:S01]  /*19d0*/  FFMA.FTZ R38, R35, R38, R26 ;  /* 0x0000002623267223 */ /* 0x000fe2000001001a */
[----:B------:R-:W-:-:S02]  /*19e0*/  HADD2.F32 R31, -RZ, R31.H1_H1 ;  /* 0x3000001fff1f7230 */ /* 0x000fc40000004100 */
[-C--:B------:R-:W-:Y:S01]  /*19f0*/  FMUL.FTZ R29, R29, R0.reuse ;  /* 0x000000001d1d7220 */ /* 0x080fe20000410000 */
[----:B------:R-:W-:Y:S02]  /*1a00*/  HADD2.F32 R72, -RZ, R67.H0_H0 ;  /* 0x20000043ff487230 */ /* 0x000fe40000004100 */
[-C--:B------:R-:W-:Y:S01]  /*1a10*/  FMUL.FTZ R73, R73, R0.reuse ;  /* 0x0000000049497220 */ /* 0x080fe20000410000 */
[----:B------:R-:W-:Y:S02]  /*1a20*/  HADD2.F32 R24, -RZ, R20.H0_H0 ;  /* 0x20000014ff187230 */ /* 0x000fe40000004100 */
[----:B------:R-:W-:Y:S01]  /*1a30*/  FMUL.FTZ R31, R31, R0 ;  /* 0x000000001f1f7220 */ /* 0x000fe20000410000 */
[----:B------:R-:W-:Y:S02]  /*1a40*/  HADD2.F32 R34, -RZ, R70.H0_H0 ;  /* 0x20000046ff227230 */ /* 0x000fe40000004100 */
[----:B------:R-:W-:Y:S02]  /*1a50*/  HADD2.F32 R28, -RZ, R22.H0_H0 ;  /* 0x20000016ff1c7230 */ /* 0x000fe40000004100 */
[----:B------:R-:W-:Y:S01]  /*1a60*/  FFMA.FTZ R72, R25, R72, R24 ;  /* 0x0000004819487223 */ /* 0x000fe20000010018 */
[----:B------:R-:W-:-:S02]  /*1a70*/  HADD2.F32 R26, -RZ, R70.H1_H1 ;  /* 0x30000046ff1a7230 */ /* 0x000fc40000004100 */
[----:B------:R-:W-:Y:S02]  /*1a80*/  HADD2.F32 R102, -RZ, R22.H1_H1 ;  /* 0x30000016ff667230 */ /* 0x000fe40000004100 */
[----:B------:R-:W-:Y:S01]  /*1a90*/  FFMA.FTZ R34, R39, R34, R28 ;  /* 0x0000002227227223 */ /* 0x000fe2000001001c */
[----:B------:R-:W-:Y:S02]  /*1aa0*/  HADD2.F32 R0, -RZ, R67.H1_H1 ;  /* 0x30000043ff007230 */ /* 0x000fe40000004100 */
[----:B------:R-:W-:Y:S02]  /*1ab0*/  HADD2.F32 R24, -RZ, R66.H1_H1 ;  /* 0x30000042ff187230 */ /* 0x000fe40000004100 */
[----:B------:R-:W-:Y:S01]  /*1ac0*/  FFMA.FTZ R35, R73, R26, R102 ;  /* 0x0000001a49237223 */ /* 0x000fe20000010066 */
[----:B------:R-:W-:Y:S02]  /*1ad0*/  HADD2.F32 R30, -RZ, R69.H0_H0 ;  /* 0x20000045ff1e7230 */ /* 0x000fe40000004100 */
[----:B------:R-:W-:-:S02]  /*1ae0*/  HADD2.F32 R104, -RZ, R23.H0_H0 ;  /* 0x20000017ff687230 */ /* 0x000fc40000004100 */
[----:B------:R-:W-:Y:S01]  /*1af0*/  HADD2.F32 R28, -RZ, R69.H1_H1 ;  /* 0x30000045ff1c7230 */ /* 0x000fe20000004100 */
[----:B------:R-:W-:Y:S01]  /*1b00*/  F2FP.F16.F32.PACK_AB R26, R35, R34 ;  /* 0x00000022231a723e */ /* 0x000fe200000000ff */
[----:B------:R-:W-:Y:S02]  /*1b10*/  HADD2.F32 R106, -RZ, R23.H1_H1 ;  /* 0x30000017ff6a7230 */ /* 0x000fe40000004100 */
[----:B------:R-:W-:Y:S01]  /*1b20*/  FFMA.FTZ R30, R103, R30, R104 ;  /* 0x0000001e671e7223 */ /* 0x000fe20000010068 */
[----:B------:R-:W-:Y:S02]  /*1b30*/  HADD2.F32 R100, -RZ, R21.H1_H1 ;  /* 0x30000015ff647230 */ /* 0x000fe40000004100 */
[----:B------:R-:W-:Y:S02]  /*1b40*/  HADD2.F32 R98, -RZ, R20.H1_H1 ;  /* 0x30000014ff627230 */ /* 0x000fe40000004100 */
[----:B------:R-:W-:Y:S01]  /*1b50*/  FFMA.FTZ R31, R31, R28, R106 ;  /* 0x0000001c1f1f7223 */ /* 0x000fe2000001006a */
[----:B------:R-:W-:-:S02]  /*1b60*/  FFMA.FTZ R39, R29, R24, R100 ;  /* 0x000000181d277223 */ /* 0x000fc40000010064 */
[----:B------:R-:W-:Y:S02]  /*1b70*/  FFMA.FTZ R73, R27, R0, R98 ;  /* 0x000000001b497223 */ /* 0x000fe40000010062 */
[----:B------:R-:W-:Y:S02]  /*1b80*/  F2FP.F16.F32.PACK_AB R27, R31, R30 ;  /* 0x0000001e1f1b723e */ /* 0x000fe400000000ff */
[----:B------:R-:W-:Y:S02]  /*1b90*/  F2FP.F16.F32.PACK_AB R25, R39, R38 ;  /* 0x000000262719723e */ /* 0x000fe400000000ff */
[----:B------:R-:W-:Y:S01]  /*1ba0*/  F2FP.F16.F32.PACK_AB R24, R73, R72 ;  /* 0x000000484918723e */ /* 0x000fe200000000ff */
[----:B------:R-:W-:Y:S06]  /*1bb0*/  BRA `(.L_x_2849) ;  /* 0x0000000000907947 */ /* 0x000fec0003800000 */
.L_x_2848:
[----:B-----5:R-:W-:Y:S02]  /*1bc0*/  HADD2.F32 R35, -RZ, R29.H0_H0 ;  /* 0x2000001dff237230 */ /* 0x020fe40000004100 */
[----:B------:R-:W-:Y:S02]  /*1bd0*/  HADD2.F32 R103, -RZ, R31.H0_H0 ;  /* 0x2000001fff677230 */ /* 0x000fe40000004100 */
[--C-:B-1----:R-:W-:Y:S02]  /*1be0*/  HADD2.F32 R25, -RZ, R28.reuse.H0_H0 ;  /* 0x2000001cff197230 */ /* 0x102fe40000004100 */
        /* <DEDUP_REMOVED lines=13> */
[--C-:B------:R-:W-:Y:S02]  /*1cc0*/  HADD2.F32 R34, -RZ, R70.reuse.H0_H0 ;  /* 0x20000046ff227230 */ /* 0x100fe40000004100 */
[----:B------:R-:W-:Y:S01]  /*1cd0*/  FMUL.FTZ R31, R31, R0 ;  /* 0x000000001f1f7220 */ /* 0x000fe20000410000 */
[----:B------:R-:W-:Y:S02]  /*1ce0*/  HADD2.F32 R26, -RZ, R70.H1_H1 ;  /* 0x30000046ff1a7230 */ /* 0x000fe40000004100 */
[----:B------:R-:W-:Y:S01]  /*1cf0*/  FMUL.FTZ R38, R35, R38 ;  /* 0x0000002623267220 */ /* 0x000fe20000410000 */
[----:B------:R-:W-:Y:S02]  /*1d00*/  HADD2.F32 R72, -RZ, R67.H0_H0 ;  /* 0x20000043ff487230 */ /* 0x000fe40000004100 */
[----:B------:R-:W-:Y:S01]  /*1d10*/  FMUL.FTZ R34, R39, R34 ;  /* 0x0000002227227220 */ /* 0x000fe20000410000 */
[----:B------:R-:W-:-:S02]  /*1d20*/  HADD2.F32 R30, -RZ, R69.H0_H0 ;  /* 0x20000045ff1e7230 */ /* 0x000fc40000004100 */
[----:B------:R-:W-:Y:S01]  /*1d30*/  FMUL.FTZ R35, R73, R26 ;  /* 0x0000001a49237220 */ /* 0x000fe20000410000 */
[----:B------:R-:W-:Y:S02]  /*1d40*/  HADD2.F32 R28, -RZ, R69.H1_H1 ;  /* 0x30000045ff1c7230 */ /* 0x000fe40000004100 */
[----:B------:R-:W-:Y:S01]  /*1d50*/  FMUL.FTZ R72, R25, R72 ;  /* 0x0000004819487220 */ /* 0x000fe20000410000 */
[----:B------:R-:W-:Y:S02]  /*1d60*/  HADD2.F32 R24, -RZ, R66.H1_H1 ;  /* 0x30000042ff187230 */ /* 0x000fe40000004100 */
[----:B------:R-:W-:Y:S01]  /*1d70*/  FMUL.FTZ R30, R103, R30 ;  /* 0x0000001e671e7220 */ /* 0x000fe20000410000 */
[----:B------:R-:W-:Y:S02]  /*1d80*/  HADD2.F32 R0, -RZ, R67.H1_H1 ;  /* 0x30000043ff007230 */ /* 0x000fe40000004100 */
[----:B------:R-:W-:Y:S01]  /*1d90*/  FMUL.FTZ R31, R31, R28 ;  /* 0x0000001c1f1f7220 */ /* 0x000fe20000410000 */
[----:B------:R-:W-:Y:S01]  /*1da0*/  F2FP.F16.F32.PACK_AB R26, R35, R34 ;  /* 0x00000022231a723e */ /* 0x000fe200000000ff */
[----:B------:R-:W-:Y:S01]  /*1db0*/  FMUL.FTZ R39, R29, R24 ;  /* 0x000000181d277220 */ /* 0x000fe20000410000 */
[----:B------:R-:W-:-:S02]  /*1dc0*/  FMUL.FTZ R73, R27, R0 ;  /* 0x000000001b497220 */ /* 0x000fc40000410000 */
[----:B------:R-:W-:Y:S02]  /*1dd0*/  F2FP.F16.F32.PACK_AB R27, R31, R30 ;  /* 0x0000001e1f1b723e */ /* 0x000fe400000000ff */
[----:B------:R-:W-:Y:S02]  /*1de0*/  F2FP.F16.F32.PACK_AB R25, R39, R38 ;  /* 0x000000262719723e */ /* 0x000fe400000000ff */
[----:B------:R-:W-:-:S07]  /*1df0*/  F2FP.F16.F32.PACK_AB R24, R73, R72 ;  /* 0x000000484918723e */ /* 0x000fce00000000ff */
.L_x_2849:
        /* <DEDUP_REMOVED lines=129> */
.L_x_2851:
[----:B------:R-:W-:Y:S05]  /*2610*/  BSYNC.RECONVERGENT B0 ;  /* 0x0000000000007941 */ /* 0x000fea0003800200 */
.L_x_2850:
[----:B0-----:R-:W-:Y:S01]  /*2620*/  LOP3.LUT R0, R80, 0x1f, RZ, 0xc0, !PT ;  /* 0x0000001f50007812 */ /* 0x001fe200078ec0ff */
[----:B------:R-:W-:Y:S01]  /*2630*/  BAR.SYNC.DEFER_BLOCKING 0x0 ;  /* 0x0000000000007b1d */ /* 0x000fe20000010000 */
[----:B------:R-:W-:Y:S02]  /*2640*/  CS2R R24, SRZ ;  /* 0x0000000000187805 */ /* 0x000fe4000001ff00 */
[----:B------:R-:W-:Y:S02]  /*2650*/  ISETP.GT.U32.AND P1, PT, R0, 0x7, PT ;  /* 0x000000070000780c */ /* 0x000fe40003f24070 */
[----:B------:R-:W-:Y:S01]  /*2660*/  MOV R0, RZ ;  /* 0x000000ff00007202 */ /* 0x000fe20000000f00 */
[----:B------:R-:W-:Y:S10]  /*2670*/  BSSY.RECONVERGENT B0, `(.L_x_2852) ;  /* 0x000000a000007945 */ /* 0x000ff40003800200 */
[----:B------:R-:W-:Y:S05]  /*2680*/  @P1 BRA `(.L_x_2853) ;  /* 0x0000000000201947 */ /* 0x000fea0003800000 */
[----:B------:R-:W0:Y:S01]  /*2690*/  S2UR UR5, SR_CgaCtaId ;  /* 0x00000000000579c3 */ /* 0x000e220000008800 */
[----:B------:R-:W-:Y:S01]  /*26a0*/  UMOV UR4, 0x400 ;  /* 0x0000040000047882 */ /* 0x000fe20000000000 */
[----:B------:R-:W-:-:S04]  /*26b0*/  SHF.L.U32 R0, R80, 0x3, RZ ;  /* 0x0000000350007819 */ /* 0x000fc800000006ff */
[----:B------:R-:W-:Y:S01]  /*26c0*/  LOP3.LUT R24, R0, 0xf8, RZ, 0xc0, !PT ;  /* 0x000000f800187812 */ /* 0x000fe200078ec0ff */
[----:B------:R-:W-:Y:S01]  /*26d0*/  HFMA2 R0, -RZ, RZ, 0, 6.103515625e-05 ;  /* 0x00000400ff007431 */ /* 0x000fe200000001ff */
[----:B0-----:R-:W-:-:S04]  /*26e0*/  ULEA UR4, UR5, UR4, 0x18 ;  /* 0x0000000405047291 */ /* 0x001fc8000f8ec0ff */
[----:B------:R-:W-:-:S09]  /*26f0*/  @UP0 UIADD3 UR4, UPT, UPT, UR4, 0x40, URZ ;  /* 0x0000004004040890 */ /* 0x000fd2000fffe0ff */
[----:B------:R-:W0:Y:S03]  /*2700*/  LDS.64 R24, [R24+UR4] ;  /* 0x0000000418187984 */ /* 0x000e260008000a00 */
.L_x_2853:
[----:B------:R-:W-:Y:S05]  /*2710*/  BSYNC.RECONVERGENT B0 ;  /* 0x0000000000007941 */ /* 0x000fea0003800200 */
.L_x_2852:
[----:B------:R-:W1:Y:S01]  /*2720*/  SHFL.DOWN PT, R27, R0, 0x4, 0x1f ;  /* 0x08801f00001b7f89 */ /* 0x000e6200000e0000 */
[----:B------:R-:W-:Y:S01]  /*2730*/  ISETP.NE.AND P1, PT, R80, RZ, PT ;  /* 0x000000ff5000720c */ /* 0x000fe20003f25270 */
[----:B------:R-:W-:Y:S01]  /*2740*/  HADD2.F32 R102, -RZ, R7.H1_H1 ;  /* 0x30000007ff667230 */ /* 0x000fe20000004100 */
[----:B------:R-:W-:Y:S01]  /*2750*/  ISETP.NE.AND P2, PT, RZ, UR11, PT ;  /* 0x0000000bff007c0c */ /* 0x000fe2000bf45270 */
[----:B0-----:R-:W0:Y:S01]  /*2760*/  SHFL.DOWN PT, R29, R24, 0x4, 0x1f ;  /* 0x08801f00181d7f89 */ /* 0x001e2200000e0000 */
[----:B------:R-:W-:-:S03]  /*2770*/  UPLOP3.LUT UP0, UPT, UPT, UPT, UP0, 0x40, 0x4 ;  /* 0x000000000004789c */ /* 0x000fc60003f0e800 */
[----:B------:R-:W2:Y:S01]  /*2780*/  SHFL.DOWN PT, R26, R25, 0x4, 0x1f ;  /* 0x08801f00191a7f89 */ /* 0x000ea200000e0000 */
[----:B-1----:R-:W-:Y:S02]  /*2790*/  IADD3 R28, PT, PT, R27, R0, RZ ;  /* 0x000000001b1c7210 */ /* 0x002fe40007ffe0ff */
        /* <DEDUP_REMOVED lines=8> */
[----:B------:R-:W-:-:S02]  /*2820*/  FFMA.FTZ R100, R27, R24, R100 ;  /* 0x000000181b647223 */ /* 0x000fc40000010064 */
[----:B------:R-:W-:-:S04]  /*2830*/  FMUL.FTZ R29, R29, R29 ;  /* 0x0000001d1d1d7220 */ /* 0x000fc80000410000 */
[----:B------:R-:W-:-:S04]  /*2840*/  FMUL.FTZ R29, R29, R27 ;  /* 0x0000001b1d1d7220 */ /* 0x000fc80000410000 */
[----:B------:R-:W-:Y:S01]  /*2850*/  FMUL.FTZ R29, R29, R98 ;  /* 0x000000621d1d7220 */ /* 0x000fe20000410000 */
[----:B0-----:R-:W-:-:S03]  /*2860*/  FMUL.FTZ R103, R33, R100 ;  /* 0x0000006421677220 */ /* 0x001fc60000410000 */
[----:B------:R-:W-:Y:S01]  /*2870*/  FFMA.FTZ R26, R33, R29, R26 ;  /* 0x0000001d211a7223 */ /* 0x000fe2000001001a */
[----:B------:R-:W-:Y:S01]  /*2880*/  HADD2.F32 R100, -RZ, R68.H1_H1 ;  /* 0x30000044ff647230 */ /* 0x000fe20000004100 */
        /* <DEDUP_REMOVED lines=15> */
[----:B------:R-:W-:Y:S01]  /*2980*/  HADD2.F32 R98, -RZ, R7.H0_H0 ;  /* 0x20000007ff627230 */ /* 0x000fe20000004100 */
        /* <DEDUP_REMOVED lines=36> */
[----:B------:R-:W-:Y:S01]  /*2bd0*/  FADD.FTZ R36, -R26, R97 ;  /* 0x000000611a247221 */ /* 0x000fe20000010100 */
[----:B--2---:R-:W-:-:S04]  /*2be0*/  @!P1 IMAD.WIDE R24, R53, 0x4, R24 ;  /* 0x0000000435189825 */ /* 0x004fc800078e0218 */
        /* <DEDUP_REMOVED lines=21> */
[----:B------:R-:W-:-:S02]  /*2d40*/  HADD2.F32 R26, -RZ, R2.H0_H0 ;  /* 0x20000002ff1a7230 */ /* 0x000fc40000004100 */
[C---:B0-----:R-:W-:Y:S01]  /*2d50*/  FMUL.FTZ R31, R0.reuse, R103 ;  /* 0x00000067001f7220 */ /* 0x041fe20000410000 */
[----:B------:R-:W-:Y:S02]  /*2d60*/  HADD2.F32 R30, -RZ, R16.H0_H0 ;  /* 0x20000010ff1e7230 */ /* 0x000fe40000004100 */
[C---:B------:R-:W-:Y:S01]  /*2d70*/  FMUL.FTZ R111, R0.reuse, R111 ;  /* 0x0000006f006f7220 */ /* 0x040fe20000410000 */
[----:B------:R-:W-:Y:S02]  /*2d80*/  HADD2.F32 R34, -RZ, R2.H1_H1 ;  /* 0x30000002ff227230 */ /* 0x000fe40000004100 */
[----:B------:R-:W-:Y:S01]  /*2d90*/  FMUL.FTZ R121, R0, R121 ;  /* 0x0000007900797220 */ /* 0x000fe20000410000 */
[----:B------:R-:W-:Y:S01]  /*2da0*/  HADD2.F32 R38, -RZ, R16.H1_H1 ;  /* 0x30000010ff267230 */ /* 0x000fe20000004100 */
[----:B------:R0:W-:Y:S01]  /*2db0*/  @!P1 STG.E desc[UR6][R24.64], R27 ;  /* 0x0000001b18009986 */ /* 0x0001e2000c101906 */
[----:B------:R-:W-:Y:S02]  /*2dc0*/  HADD2.F32 R72, -RZ, R3.H0_H0 ;  /* 0x20000003ff487230 */ /* 0x000fe40000004100 */
[----:B------:R-:W-:Y:S01]  /*2dd0*/  FFMA.FTZ R31, R31, R26, R30 ;  /* 0x0000001a1f1f7223 */ /* 0x000fe2000001001e */
[----:B------:R-:W-:-:S02]  /*2de0*/  HADD2.F32 R74, -RZ, R17.H0_H0 ;  /* 0x20000011ff4a7230 */ /* 0x000fc40000004100 */
[C---:B------:R-:W-:Y:S01]  /*2df0*/  FMUL.FTZ R26, R0.reuse, R77 ;  /* 0x0000004d001a7220 */ /* 0x040fe20000410000 */
[----:B------:R-:W-:Y:S02]  /*2e00*/  HADD2.F32 R103, -RZ, R18.H0_H0 ;  /* 0x20000012ff677230 */ /* 0x000fe40000004100 */
[C---:B------:R-:W-:Y:S01]  /*2e10*/  FMUL.FTZ R109, R0.reuse, R109 ;  /* 0x0000006d006d7220 */ /* 0x040fe20000410000 */
[--C-:B------:R-:W-:Y:S02]  /*2e20*/  HADD2.F32 R30, -RZ, R40.reuse.H1_H1 ;  /* 0x30000028ff1e7230 */ /* 0x100fe40000004100 */
[C---:B------:R-:W-:Y:S01]  /*2e30*/  FMUL.FTZ R32, R0.reuse, R32 ;  /* 0x0000002000207220 */ /* 0x040fe20000410000 */
[C---:B------:R-:W-:Y:S01]  /*2e40*/  FMUL.FTZ R123, R0.reuse, R123 ;  /* 0x0000007b007b7220 */ /* 0x040fe20000410000 */
[----:B------:R-:W-:Y:S02]  /*2e50*/  HADD2.F32 R76, -RZ, R3.H1_H1 ;  /* 0x30000003ff4c7230 */ /* 0x000fe40000004100 */
[C---:B------:R-:W-:Y:S01]  /*2e60*/  FMUL.FTZ R79, R0.reuse, R79 ;  /* 0x0000004f004f7220 */ /* 0x040fe20000410000 */
[----:B0-----:R-:W-:Y:S01]  /*2e70*/  FMUL.FTZ R25, R0, R28 ;  /* 0x0000001c00197220 */ /* 0x001fe20000410000 */
[----:B------:R-:W-:Y:S01]  /*2e80*/  FFMA.FTZ R24, R111, R34, R38 ;  /* 0x000000226f187223 */ /* 0x000fe20000010026 */
[----:B------:R-:W-:-:S02]  /*2e90*/  HADD2.F32 R27, -RZ, R40.H0_H0 ;  /* 0x20000028ff1b7230 */ /* 0x000fc40000004100 */
[----:B------:R-:W-:Y:S01]  /*2ea0*/  FFMA.FTZ R28, R121, R72, R74 ;  /* 0x00000048791c7223 */ /* 0x000fe2000001004a */
[----:B------:R-:W-:Y:S02]  /*2eb0*/  HADD2.F32 R34, -RZ, R18.H1_H1 ;  /* 0x30000012ff227230 */ /* 0x000fe40000004100 */
[----:B------:R-:W-:Y:S01]  /*2ec0*/  FMUL.FTZ R119, R0, R119 ;  /* 0x0000007700777220 */ /* 0x000fe20000410000 */
[----:B------:R-:W-:Y:S02]  /*2ed0*/  HADD2.F32 R111, -RZ, R41.H1_H1 ;  /* 0x30000029ff6f7230 */ /* 0x000fe40000004100 */
[----:B------:R-:W-:Y:S01]  /*2ee0*/  FFMA.FTZ R26, R26, R27, R103 ;  /* 0x0000001b1a1a7223 */ /* 0x000fe20000010067 */
[----:B------:R-:W-:Y:S02]  /*2ef0*/  HADD2.F32 R121, -RZ, R19.H1_H1 ;  /* 0x30000013ff797230 */ /* 0x000fe40000004100 */
[----:B------:R-:W-:Y:S01]  /*2f00*/  FFMA.FTZ R103, R109, R30, R34 ;  /* 0x0000001e6d677223 */ /* 0x000fe20000010022 */
[----:B------:R-:W-:-:S02]  /*2f10*/  HADD2.F32 R38, -RZ, R41.H0_H0 ;  /* 0x20000029ff267230 */ /* 0x000fc40000004100 */
[----:B------:R-:W-:Y:S01]  /*2f20*/  FMUL.FTZ R81, R0, R81 ;  /* 0x0000005100517220 */ /* 0x000fe20000410000 */
[----:B------:R-:W-:Y:S02]  /*2f30*/  HADD2.F32 R72, -RZ, R19.H0_H0 ;  /* 0x20000013ff487230 */ /* 0x000fe40000004100 */
[----:B------:R-:W-:Y:S01]  /*2f40*/  FFMA.FTZ R30, R32, R111, R121 ;  /* 0x0000006f201e7223 */ /* 0x000fe20000010079 */
[----:B------:R-:W-:Y:S02]  /*2f50*/  HADD2.F32 R78, -RZ, R17.H1_H1 ;  /* 0x30000011ff4e7230 */ /* 0x000fe40000004100 */
[----:B------:R-:W-:Y:S01]  /*2f60*/  FMUL.FTZ R105, R0, R105 ;  /* 0x0000006900697220 */ /* 0x000fe20000410000 */
[----:B------:R-:W-:Y:S02]  /*2f70*/  HADD2.F32 R32, -RZ, R46.H0_H0 ;  /* 0x2000002eff207230 */ /* 0x000fe40000004100 */
[----:B------:R-:W-:Y:S01]  /*2f80*/  FFMA.FTZ R27, R123, R38, R72 ;  /* 0x000000267b1b7223 */ /* 0x000fe20000010048 */
[----:B------:R-:W-:-:S02]  /*2f90*/  HADD2.F32 R34, -RZ, R12.H0_H0 ;  /* 0x2000000cff227230 */ /* 0x000fc40000004100 */
[----:B------:R-:W-:Y:S01]  /*2fa0*/  FFMA.FTZ R25, R25, R76, R78 ;  /* 0x0000004c19197223 */ /* 0x000fe2000001004e */
[----:B------:R-:W-:Y:S02]  /*2fb0*/  HADD2.F32 R77, -RZ, R46.H1_H1 ;  /* 0x3000002eff4d7230 */ /* 0x000fe40000004100 */
[C---:B------:R-:W-:Y:S01]  /*2fc0*/  FMUL.FTZ R38, R0.reuse, R85 ;  /* 0x0000005500267220 */ /* 0x040fe20000410000 */
        /* <DEDUP_REMOVED lines=9> */
[----:B------:R-:W-:Y:S01]  /*3060*/  FFMA.FTZ R87, R119, R72, R74 ;  /* 0x0000004877577223 */ /* 0x000fe2000001004a */
[----:B------:R-:W-:Y:S02]  /*3070*/  HADD2.F32 R82, -RZ, R48.H0_H0 ;  /* 0x20000030ff527230 */ /* 0x000fe40000004100 */
[----:B------:R-:W-:Y:S01]  /*3080*/  FMUL.FTZ R125, R0, R125 ;  /* 0x0000007d007d7220 */ /* 0x000fe20000410000 */
        /* <DEDUP_REMOVED lines=11> */
[----:B------:R-:W-:Y:S01]  /*3140*/  FMUL.FTZ R107, R0, R107 ;  /* 0x0000006b006b7220 */ /* 0x000fe20000410000 */
[----:B------:R-:W-:Y:S02]  /*3150*/  HADD2.F32 R78, -RZ, R15.H1_H1 ;  /* 0x3000000fff4e7230 */ /* 0x000fe40000004100 */
[----:B------:R-:W-:Y:S01]  /*3160*/  FFMA.FTZ R80, R80, R77, R79 ;  /* 0x0000004d50507223 */ /* 0x000fe2000001004f */
[----:B------:R-:W-:Y:S02]  /*3170*/  HADD2.F32 R38, -RZ, R55.H0_H0 ;  /* 0x20000037ff267230 */ /* 0x000fe40000004100 */
[----:B------:R-:W-:Y:S01]  /*3180*/  FMUL.FTZ R86, R0, R91 ;  /* 0x0000005b00567220 */ /* 0x000fe20000410000 */
[----:B------:R-:W-:-:S02]  /*3190*/  HADD2.F32 R72, -RZ, R8.H0_H0 ;  /* 0x20000008ff487230 */ /* 0x000fc40000004100 */
[----:B------:R-:W-:Y:S01]  /*31a0*/  FFMA.FTZ R81, R125, R76, R78 ;  /* 0x0000004c7d517223 */ /* 0x000fe2000001004e */
[----:B------:R-:W-:Y:S02]  /*31b0*/  HADD2.F32 R77, -RZ, R56.H0_H0 ;  /* 0x20000038ff4d7230 */ /* 0x000fe40000004100 */
[C---:B------:R-:W-:Y:S01]  /*31c0*/  FMUL.FTZ R78, R0.reuse, R36 ;  /* 0x00000024004e7220 */ /* 0x040fe20000410000 */
[----:B------:R-:W-:Y:S02]  /*31d0*/  HADD2.F32 R79, -RZ, R9.H0_H0 ;  /* 0x20000009ff4f7230 */ /* 0x000fe40000004100 */
[----:B------:R-:W-:Y:S01]  /*31e0*/  FFMA.FTZ R36, R89, R38, R72 ;  /* 0x0000002659247223 */ /* 0x000fe20000010048 */
[----:B------:R-:W-:Y:S02]  /*31f0*/  HADD2.F32 R74, -RZ, R55.H1_H1 ;  /* 0x30000037ff4a7230 */ /* 0x000fe40000004100 */
[----:B------:R-:W-:Y:S01]  /*3200*/  FMUL.FTZ R91, R0, R99 ;  /* 0x00000063005b7220 */ /* 0x000fe20000410000 */
[----:B------:R-:W-:-:S02]  /*3210*/  HADD2.F32 R76, -RZ, R8.H1_H1 ;  /* 0x30000008ff4c7230 */ /* 0x000fc40000004100 */
[----:B------:R-:W-:Y:S01]  /*3220*/  FFMA.FTZ R84, R84, R77, R79 ;  /* 0x0000004d54547223 */ /* 0x000fe2000001004f */
[--C-:B------:R-:W-:Y:S02]  /*3230*/  HADD2.F32 R77, -RZ, R57.reuse.H0_H0 ;  /* 0x20000039ff4d7230 */ /* 0x100fe40000004100 */
[C---:B------:R-:W-:Y:S01]  /*3240*/  FMUL.FTZ R99, R0.reuse, R101 ;  /* 0x0000006500637220 */ /* 0x040fe20000410000 */
[--C-:B------:R-:W-:Y:S02]  /*3250*/  HADD2.F32 R79, -RZ, R10.reuse.H0_H0 ;  /* 0x2000000aff4f7230 */ /* 0x100fe40000004100 */
[----:B------:R-:W-:Y:S01]  /*3260*/  FFMA.FTZ R89, R107, R74, R76 ;  /* 0x0000004a6b597223 */ /* 0x000fe2000001004c */
[----:B------:R-:W-:Y:S02]  /*3270*/  HADD2.F32 R38, -RZ, R57.H1_H1 ;  /* 0x30000039ff267230 */ /* 0x000fe40000004100 */
[----:B------:R-:W-:Y:S01]  /*3280*/  FMUL.FTZ R92, R0, R97 ;  /* 0x00000061005c7220 */ /* 0x000fe20000410000 */
[----:B------:R-:W-:-:S02]  /*3290*/  HADD2.F32 R72, -RZ, R10.H1_H1 ;  /* 0x3000000aff487230 */ /* 0x000fc40000004100 */
[----:B------:R-:W-:Y:S01]  /*32a0*/  FFMA.FTZ R86, R86, R77, R79 ;  /* 0x0000004d56567223 */ /* 0x000fe2000001004f */
[----:B------:R-:W-:Y:S02]  /*32b0*/  HADD2.F32 R74, -RZ, R58.H1_H1 ;  /* 0x3000003aff4a7230 */ /* 0x000fe40000004100 */
[C---:B------:R-:W-:Y:S01]  /*32c0*/  FMUL.FTZ R39, R0.reuse, R39 ;  /* 0x0000002700277220 */ /* 0x040fe20000410000 */
[----:B------:R-:W-:Y:S02]  /*32d0*/  HADD2.F32 R76, -RZ, R11.H1_H1 ;  /* 0x3000000bff4c7230 */ /* 0x000fe40000004100 */
[----:B------:R-:W-:Y:S01]  /*32e0*/  FFMA.FTZ R91, R91, R38, R72 ;  /* 0x000000265b5b7223 */ /* 0x000fe20000010048 */
[----:B------:R-:W-:Y:S02]  /*32f0*/  HADD2.F32 R109, -RZ, R56.H1_H1 ;  /* 0x30000038ff6d7230 */ /* 0x000fe40000004100 */
[----:B------:R-:W-:Y:S01]  /*3300*/  FMUL.FTZ R29, R0, R29 ;  /* 0x0000001d001d7220 */ /* 0x000fe20000410000 */
[----:B------:R-:W-:-:S02]  /*3310*/  HADD2.F32 R111, -RZ, R9.H1_H1 ;  /* 0x30000009ff6f7230 */ /* 0x000fc40000004100 */
[----:B------:R-:W-:Y:S01]  /*3320*/  FFMA.FTZ R99, R99, R74, R76 ;  /* 0x0000004a63637223 */ /* 0x000fe2000001004c */
[----:B------:R-:W-:Y:S01]  /*3330*/  HADD2.F32 R77, -RZ, R63.H0_H0 ;  /* 0x2000003fff4d7230 */ /* 0x000fe20000004100 */
[----:B------:R-:W-:Y:S01]  /*3340*/  F2FP.F16.F32.PACK_AB R24, R24, R31 ;  /* 0x0000001f1818723e */ /* 0x000fe200000000ff */
[----:B------:R-:W-:Y:S02]  /*3350*/  HADD2.F32 R101, -RZ, R5.H0_H0 ;  /* 0x20000005ff657230 */ /* 0x000fe40000004100 */
[----:B------:R-:W-:Y:S01]  /*3360*/  FFMA.FTZ R107, R78, R109, R111 ;  /* 0x0000006d4e6b7223 */ /* 0x000fe2000001006f */
[----:B------:R-:W-:Y:S01]  /*3370*/  HADD2.F32 R90, -RZ, R64.H0_H0 ;  /* 0x20000040ff5a7230 */ /* 0x000fe20000004100 */
[----:B------:R-:W0:Y:S01]  /*3380*/  LDC.64 R78, c[0x0][0x428] ;  /* 0x00010a00ff4e7b82 */ /* 0x000e220000000a00 */
[----:B------:R-:W-:Y:S02]  /*3390*/  HADD2.F32 R38, -RZ, R4.H0_H0 ;  /* 0x20000004ff267230 */ /* 0x000fe40000004100 */
[----:B------:R-:W-:Y:S01]  /*33a0*/  FFMA.FTZ R92, R92, R77, R101 ;  /* 0x0000004d5c5c7223 */ /* 0x000fe20000010065 */
[----:B------:R-:W-:Y:S01]  /*33b0*/  HADD2.F32 R76, -RZ, R63.H1_H1 ;  /* 0x3000003fff4c7230 */ /* 0x000fe20000004100 */
[----:B------:R-:W-:Y:S01]  /*33c0*/  F2FP.F16.F32.PACK_AB R31, R81, R80 ;  /* 0x00000050511f723e */ /* 0x000fe200000000ff */
[----:B------:R-:W-:-:S02]  /*33d0*/  HADD2.F32 R94, -RZ, R5.H1_H1 ;  /* 0x30000005ff5e7230 */ /* 0x000fc40000004100 */
[----:B------:R-:W-:Y:S01]  /*33e0*/  FFMA.FTZ R90, R29, R90, R38 ;  /* 0x0000005a1d5a7223 */ /* 0x000fe20000010026 */
[----:B------:R-:W-:Y:S01]  /*33f0*/  HADD2.F32 R72, -RZ, R64.H1_H1 ;  /* 0x30000040ff487230 */ /* 0x000fe20000004100 */
[----:B------:R-:W1:Y:S01]  /*3400*/  LDC.64 R80, c[0x0][0x380] ;  /* 0x0000e000ff507b82 */ /* 0x000e620000000a00 */
[----:B------:R-:W-:Y:S02]  /*3410*/  HADD2.F32 R74, -RZ, R4.H1_H1 ;  /* 0x30000004ff4a7230 */ /* 0x000fe40000004100 */
[----:B------:R-:W-:Y:S01]  /*3420*/  FFMA.FTZ R101, R39, R76, R94 ;  /* 0x0000004c27657223 */ /* 0x000fe2000001005e */
[C---:B------:R-:W-:Y:S01]  /*3430*/  FMUL.FTZ R73, R0.reuse, R73 ;  /* 0x0000004900497220 */ /* 0x040fe20000410000 */
[----:B------:R-:W-:Y:S02]  /*3440*/  HADD2.F32 R109, -RZ, R58.H0_H0 ;  /* 0x2000003aff6d7230 */ /* 0x000fe40000004100 */
[----:B------:R-:W-:Y:S01]  /*3450*/  FMUL.FTZ R88, R0, R117 ;  /* 0x0000007500587220 */ /* 0x000fe20000410000 */
[----:B------:R-:W-:-:S02]  /*3460*/  HADD2.F32 R111, -RZ, R11.H0_H0 ;  /* 0x2000000bff6f7230 */ /* 0x000fc40000004100 */
[----:B------:R-:W-:Y:S01]  /*3470*/  FFMA.FTZ R97, R73, R72, R74 ;  /* 0x0000004849617223 */ /* 0x000fe2000001004a */
[----:B------:R-:W2:Y:S01]  /*3480*/  @!P1 LDC.64 R38, c[0x0][0x3c8] ;  /* 0x0000f200ff269b82 */ /* 0x000ea20000000a00 */
[----:B------:R-:W-:Y:S02]  /*3490*/  HADD2.F32 R74, -RZ, R62.H1_H1 ;  /* 0x3000003eff4a7230 */ /* 0x000fe40000004100 */
[C---:B------:R-:W-:Y:S01]  /*34a0*/  FMUL.FTZ R35, R0.reuse, R35 ;  /* 0x0000002300237220 */ /* 0x040fe20000410000 */
[----:B------:R-:W-:Y:S02]  /*34b0*/  HADD2.F32 R76, -RZ, R6.H1_H1 ;  /* 0x30000006ff4c7230 */ /* 0x000fe40000004100 */
[C---:B------:R-:W-:Y:S01]  /*34c0*/  FMUL.FTZ R33, R0.reuse, R33 ;  /* 0x0000002100217220 */ /* 0x040fe20000410000 */
[----:B------:R-:W-:Y:S02]  /*34d0*/  HADD2.F32 R94, -RZ, R62.H0_H0 ;  /* 0x2000003eff5e7230 */ /* 0x000fe40000004100 */
[----:B------:R-:W-:Y:S01]  /*34e0*/  FMUL.FTZ R75, R0, R75 ;  /* 0x0000004b004b7220 */ /* 0x000fe20000410000 */
[----:B------:R-:W-:-:S02]  /*34f0*/  HADD2.F32 R72, -RZ, R6.H0_H0 ;  /* 0x20000006ff487230 */ /* 0x000fc40000004100 */
[----:B------:R-:W-:Y:S01]  /*3500*/  FMUL.FTZ R29, R0, R95 ;  /* 0x0000005f001d7220 */ /* 0x000fe20000410000 */
[----:B------:R-:W-:Y:S02]  /*3510*/  HADD2.F32 R96, -RZ, R68.H0_H0 ;  /* 0x20000044ff607230 */ /* 0x000fe40000004100 */
[----:B------:R-:W-:Y:S01]  /*3520*/  FFMA.FTZ R88, R88, R109, R111 ;  /* 0x0000006d58587223 */ /* 0x000fe2000001006f */
[----:B------:R-:W-:Y:S01]  /*3530*/  FFMA.FTZ R95, R35, R74, R76 ;  /* 0x0000004a235f7223 */ /* 0x000fe2000001004c */
[----:B------:R-:W-:Y:S01]  /*3540*/  F2FP.F16.F32.PACK_AB R27, R30, R27 ;  /* 0x0000001b1e1b723e */ /* 0x000fe200000000ff */
[----:B------:R-:W-:Y:S01]  /*3550*/  FFMA.FTZ R94, R33, R94, R72 ;  /* 0x0000005e215e7223 */ /* 0x000fe20000010048 */
[----:B------:R-:W-:Y:S01]  /*3560*/  FFMA.FTZ R96, R75, R96, R98 ;  /* 0x000000604b607223 */ /* 0x000fe20000010062 */
[----:B------:R-:W-:Y:S01]  /*3570*/  FFMA.FTZ R109, R29, R100, R102 ;  /* 0x000000641d6d7223 */ /* 0x000fe20000010066 */
[----:B0-----:R-:W-:Y:S01]  /*3580*/  IMAD.WIDE.U32 R76, R83, 0x10, R78 ;  /* 0x00000010534c7825 */ /* 0x001fe200078e004e */
[----:B------:R-:W-:-:S02]  /*3590*/  F2FP.F16.F32.PACK_AB R30, R105, R82 ;  /* 0x00000052691e723e */ /* 0x000fc400000000ff */
[----:B------:R-:W-:Y:S01]  /*35a0*/  F2FP.F16.F32.PACK_AB R26, R103, R26 ;  /* 0x0000001a671a723e */ /* 0x000fe200000000ff */
[----:B------:R-:W-:Y:S01]  /*35b0*/  IMAD.WIDE.U32 R72, R37, 0x10, R78 ;  /* 0x0000001025487825 */ /* 0x000fe200078e004e */
[----:B------:R-:W-:Y:S02]  /*35c0*/  F2FP.F16.F32.PACK_AB R25, R25, R28 ;  /* 0x0000001c1919723e */ /* 0x000fe400000000ff */
[----:B------:R-:W-:Y:S01]  /*35d0*/  F2FP.F16.F32.PACK_AB R29, R34, R87 ;  /* 0x00000057221d723e */ /* 0x000fe200000000ff */
[----:B--2---:R-:W-:Y:S01]  /*35e0*/  @!P1 IMAD.WIDE R82, R53, 0x4, R38 ;  /* 0x0000000435529825 */ /* 0x004fe200078e0226 */
[----:B------:R-:W-:Y:S02]  /*35f0*/  F2FP.F16.F32.PACK_AB R28, R32, R85 ;  /* 0x00000055201c723e */ /* 0x000fe400000000ff */
[----:B------:R-:W-:Y:S01]  /*3600*/  F2FP.F16.F32.PACK_AB R35, R99, R88 ;  /* 0x000000586323723e */ /* 0x000fe200000000ff */
[--C-:B------:R-:W-:Y:S01]  /*3610*/  IMAD.WIDE.U32 R74, R71, 0x10, R78.reuse ;  /* 0x00000010474a7825 */ /* 0x100fe200078e004e */
[----:B------:R-:W-:Y:S01]  /*3620*/  F2FP.F16.F32.PACK_AB R34, R91, R86 ;  /* 0x000000565b22723e */ /* 0x000fe200000000ff */
[----:B------:R0:W-:Y:S01]  /*3630*/  @!P1 STG.E desc[UR6][R82.64], R0 ;  /* 0x0000000052009986 */ /* 0x0001e2000c101906 */
[----:B------:R-:W-:Y:S01]  /*3640*/  F2FP.F16.F32.PACK_AB R33, R107, R84 ;  /* 0x000000546b21723e */ /* 0x000fe200000000ff */
[----:B------:R-:W-:Y:S01]  /*3650*/  IMAD.WIDE.U32 R78, R93, 0x10, R78 ;  /* 0x000000105d4e7825 */ /* 0x000fe200078e004e */
[----:B------:R-:W-:Y:S01]  /*3660*/  F2FP.F16.F32.PACK_AB R32, R89, R36 ;  /* 0x000000245920723e */ /* 0x000fe200000000ff */
[----:B------:R0:W-:Y:S01]  /*3670*/  STG.E.128 desc[UR6][R72.64], R24 ;  /* 0x0000001848007986 */ /* 0x0001e2000c101d06 */
[----:B------:R-:W-:-:S02]  /*3680*/  F2FP.F16.F32.PACK_AB R39, R109, R96 ;  /* 0x000000606d27723e */ /* 0x000fc400000000ff */
[----:B------:R-:W-:Y:S01]  /*3690*/  F2FP.F16.F32.PACK_AB R38, R95, R94 ;  /* 0x0000005e5f26723e */ /* 0x000fe200000000ff */
[----:B------:R0:W-:Y:S01]  /*36a0*/  STG.E.128 desc[UR6][R74.64], R28 ;  /* 0x0000001c4a007986 */ /* 0x0001e2000c101d06 */
[----:B------:R-:W-:Y:S02]  /*36b0*/  F2FP.F16.F32.PACK_AB R37, R101, R92 ;  /* 0x0000005c6525723e */ /* 0x000fe400000000ff */
[----:B------:R-:W-:Y:S01]  /*36c0*/  F2FP.F16.F32.PACK_AB R36, R97, R90 ;  /* 0x0000005a6124723e */ /* 0x000fe200000000ff */
[----:B------:R0:W-:Y:S01]  /*36d0*/  STG.E.128 desc[UR6][R76.64], R32 ;  /* 0x000000204c007986 */ /* 0x0001e2000c101d06 */
[----:B-1----:R-:W-:-:S03]  /*36e0*/  IADD3 R53, PT, PT, R53, R80, RZ ;  /* 0x0000005035357210 */ /* 0x002fc60007ffe0ff */
[----:B------:R0:W-:Y:S01]  /*36f0*/  STG.E.128 desc[UR6][R78.64], R36 ;  /* 0x000000244e007986 */ /* 0x0001e2000c101d06 */
[----:B------:R-:W-:-:S13]  /*3700*/  ISETP.GE.AND P1, PT, R53, R81, PT ;  /* 0x000000513500720c */ /* 0x000fda0003f26270 */
[----:B------:R-:W-:Y:S05]  /*3710*/  @!P1 BRA `(.L_x_2854) ;  /* 0xffffffcc00ec9947 */ /* 0x000fea000383ffff */
[----:B------:R-:W-:Y:S05]  /*3720*/  EXIT ;  /* 0x000000000000794d */ /* 0x000fea0003800000 */
.L_x_2855:
        /* <DEDUP_REMOVED lines=13> */
.L_x_27481:


//--------------------- .text._ZN10layer_norm13ln_fwd_kernelINS_13Kernel_traitsI6__halfS2_S2_S2_fjLj8192ELj1ELj1ELj8ELj16ENS_18Kernel_traits_baseILj8192ES2_S2_S2_S2_fjLj256EEEEELb0ELb1ELb1ELb0EEEvNS_9FwdParamsE --------------------------
	.section	.text._ZN10layer_norm13ln_fwd_kernelINS_13Kernel_traitsI6__halfS2_S2_S2_fjLj8192ELj1ELj1ELj8ELj16ENS_18Kernel_traits_baseILj8192ES2_S2_S2_S2_fjLj256EEEEELb0ELb1ELb1ELb0EEEvNS_9FwdParamsE,"ax",@progbits
	.align	128
        .global         _ZN10layer_norm13ln_fwd_kernelINS_13Kernel_traitsI6__halfS2_S2_S2_fjLj8192ELj1ELj1ELj8ELj16ENS_18Kernel_traits_baseILj8192ES2_S2_S2_S2_fjLj256EEEEELb0ELb1ELb1ELb0EEEvNS_9FwdParamsE
        .type           _ZN10layer_norm13ln_fwd_kernelINS_13Kernel_traitsI6__halfS2_S2_S2_fjLj8192ELj1ELj1ELj8ELj16ENS_18Kernel_traits_baseILj8192ES2_S2_S2_S2_fjLj256EEEEELb0ELb1ELb1ELb0EEEvNS_9FwdParamsE,@function
        .size           _ZN10layer_norm13ln_fwd_kernelINS_13Kernel_traitsI6__halfS2_S2_S2_fjLj8192ELj1ELj1ELj8ELj16ENS_18Kernel_traits_baseILj8192ES2_S2_S2_S2_fjLj256EEEEELb0ELb1ELb1ELb0EEEvNS_9FwdParamsE,(.L_x_27482 - _ZN10layer_norm13ln_fwd_kernelINS_13Kernel_traitsI6__halfS2_S2_S2_fjLj8192ELj1ELj1ELj8ELj16ENS_18Kernel_traits_baseILj8192ES2_S2_S2_S2_fjLj256EEEEELb0ELb1ELb1ELb0EEEvNS_9FwdParamsE)
        .other          _ZN10layer_norm13ln_fwd_kernelINS_13Kernel_traitsI6__halfS2_S2_S2_fjLj8192ELj1ELj1ELj8ELj16ENS_18Kernel_traits_baseILj8192ES2_S2_S2_S2_fjLj256EEEEELb0ELb1ELb1ELb0EEEvNS_9FwdParamsE,@"STO_CUDA_ENTRY STV_DEFAULT"
_ZN10layer_norm13ln_fwd_kernelINS_13Kernel_traitsI6__halfS2_S2_S2_fjLj8192ELj1ELj1ELj8ELj16ENS_18Kernel_traits_baseILj8192ES2_S2_S2_S2_fjLj256EEEEELb0ELb1ELb1ELb0EEEvNS_9FwdParamsE:
.text._ZN10layer_norm13ln_fwd_kernelINS_13Kernel_traitsI6__halfS2_S2_S2_fjLj8192ELj1ELj1ELj8ELj16ENS_18Kernel_traits_baseILj8192ES2_S2_S2_S2_fjLj256EEEEELb0ELb1ELb1ELb0EEEvNS_9FwdParamsE:
        /* <DEDUP_REMOVED lines=40> */
[C---:B-1----:R-:W-:Y:S01]  /*0280*/  @P1 IMAD.WIDE.U32 R16, R4.reuse, 0x10, R16 ;  /* 0x0000001004101825 */ /* 0x042fe200078e0010 */
[----:B------:R-:W-:-:S04]  /*0290*/  @P1 IADD3 R4, PT, PT, R4, 0x100, RZ ;  /* 0x0000010004041810 */ /* 0x000fc80007ffe0ff */
[----:B------:R0:W5:Y:S01]  /*02a0*/  @P1 LDG.E.128 R48, desc[UR6][R16.64] ;  /* 0x0000000610301981 */ /* 0x000162000c1e1d00 */
        /* <DEDUP_REMOVED lines=19> */
.L_x_2857:
        /* <DEDUP_REMOVED lines=24> */
[C---:B-1----:R-:W-:Y:S01]  /*0560*/  @P2 IMAD.WIDE.U32 R18, R4.reuse, 0x10, R18 ;  /* 0x0000001004122825 */ /* 0x042fe200078e0012 */
[----:B------:R-:W-:-:S04]  /*0570*/  @P2 IADD3 R4, PT, PT, R4, 0x100, RZ ;  /* 0x0000010004042810 */ /* 0x000fc80007ffe0ff */
[----:B------:R0:W5:Y:S01]  /*0580*/  @P2 LDG.E.128 R36, desc[UR6][R18.64] ;  /* 0x0000000612242981 */ /* 0x000162000c1e1d00 */
[----:B--2---:R-:W-:-:S05]  /*0590*/  @P3 IMAD.WIDE.U32 R6, R4, 0x10, R20 ;  /* 0x0000001004063825 */ /* 0x004fca00078e0014 */
        /* <DEDUP_REMOVED lines=14> */
.L_x_2858:
[----:B------:R-:W-:Y:S05]  /*0680*/  BSYNC.RECONVERGENT B0 ;  /* 0x0000000000007941 */ /* 0x000fea0003800200 */
.L_x_2856:
[----:B------:R-:W0:Y:S02]  /*0690*/  LDCU UR4, c[0x0][0x384] ;  /* 0x00007080ff0477ac */ /* 0x000e240008000800 */
[----:B0-----:R-:W-:-:S13]  /*06a0*/  ISETP.GE.AND P0, PT, R95, UR4, PT ;  /* 0x000000045f007c0c */ /* 0x001fda000bf06270 */
[----:B------:R-:W-:Y:S05]  /*06b0*/  @P0 EXIT ;  /* 0x000000000000094d */ /* 0x000fea0003800000 */
[----:B------:R-:W-:Y:S01]  /*06c0*/  SHF.R.S32.HI R2, RZ, 0x3, R2 ;  /* 0x00000003ff027819 */ /* 0x000fe20000011402 */
[----:B------:R-:W0:Y:S01]  /*06d0*/  LDCU.U8 UR10, c[0x0][0x410] ;  /* 0x00008200ff0a77ac */ /* 0x000e220008000000 */
[----:B------:R-:W-:Y:S02]  /*06e0*/  SHF.L.U32 R0, R0, 0x5, RZ ;  /* 0x0000000500007819 */ /* 0x000fe400000006ff */
[C---:B------:R-:W-:Y:S01]  /*06f0*/  LOP3.LUT R4, R2.reuse, 0xff, RZ, 0xc0, !PT ;  /* 0x000000ff02047812 */ /* 0x040fe200078ec0ff */
[----:B------:R-:W1:Y:S01]  /*0700*/  LDCU UR11, c[0x0][0x400] ;  /* 0x00008000ff0b77ac */ /* 0x000e620008000800 */
[----:B------:R-:W-:Y:S02]  /*0710*/  LOP3.LUT R2, R2, 0xffffff00, RZ, 0xc0, !PT ;  /* 0xffffff0002027812 */ /* 0x000fe400078ec0ff */
[----:B------:R-:W-:Y:S01]  /*0720*/  VIADDMNMX R3, R4, -R3, RZ, !PT ;  /* 0x8000000304037246 */ /* 0x000fe200078001ff */
[----:B------:R-:W2:Y:S01]  /*0730*/  LDCU.64 UR8, c[0x0][0x3a0] ;  /* 0x00007400ff0877ac */ /* 0x000ea20008000a00 */
[----:B------:R-:W-:-:S02]  /*0740*/  LOP3.LUT R5, R0, 0x3e0, RZ, 0xc0, !PT ;  /* 0x000003e000057812 */ /* 0x000fc400078ec0ff */
[----:B------:R-:W-:Y:S01]  /*0750*/  VIMNMX R3, PT, PT, R3, 0x20, PT ;  /* 0x0000002003037848 */ /* 0x000fe20003fe0100 */
[----:B------:R-:W-:Y:S01]  /*0760*/  UPLOP3.LUT UP1, UPT, UPT, UPT, UPT, 0x40, 0x4 ;  /* 0x000000000004789c */ /* 0x000fe20003f2e870 */
[----:B------:R-:W-:Y:S02]  /*0770*/  VIADDMNMX R5, R4, -R5, RZ, !PT ;  /* 0x8000000504057246 */ /* 0x000fe400078001ff */
[-C--:B------:R-:W-:Y:S02]  /*0780*/  LEA R3, R3, R2.reuse, 0x3 ;  /* 0x0000000203037211 */ /* 0x080fe400078e18ff */
[----:B------:R-:W-:Y:S02]  /*0790*/  VIMNMX R5, PT, PT, R5, 0x20, PT ;  /* 0x0000002005057848 */ /* 0x000fe40003fe0100 */
[----:B------:R-:W-:Y:S02]  /*07a0*/  I2FP.F32.U32 R3, R3 ;  /* 0x0000000300037245 */ /* 0x000fe40000201000 */
[----:B------:R-:W-:-:S02]  /*07b0*/  LEA R0, R5, R2, 0x3 ;  /* 0x0000000205007211 */ /* 0x000fc400078e18ff */
[----:B01----:R3:W4:Y:S05]  /*07c0*/  MUFU.RCP R94, R3 ;  /* 0x00000003005e7308 */ /* 0x00372a0000001000 */
.L_x_2888:
[----:B------:R-:W0:Y:S08]  /*07d0*/  LDC.64 R72, c[0x0][0x3f0] ;  /* 0x0000fc00ff487b82 */ /* 0x000e300000000a00 */
[----:B------:R-:W1:Y:S01]  /*07e0*/  LDC R100, c[0x0][0x388] ;  /* 0x0000e200ff647b82 */ /* 0x000e620000000800 */
[----:B0-----:R-:W-:-:S05]  /*07f0*/  IMAD.WIDE R72, R95, 0x4, R72 ;  /* 0x000000045f487825 */ /* 0x001fca00078e0248 */
[----:B------:R0:W2:Y:S02]  /*0800*/  LDG.E R103, desc[UR6][R72.64] ;  /* 0x0000000648677981 */ /* 0x0000a4000c1e1900 */
[----:B0-----:R-:W0:Y:S02]  /*0810*/  LDC.64 R72, c[0x0][0x3f8] ;  /* 0x0000fe00ff487b82 */ /* 0x001e240000000a00 */
[----:B0-----:R-:W-:-:S05]  /*0820*/  IMAD.WIDE R72, R95, 0x4, R72 ;  /* 0x000000045f487825 */ /* 0x001fca00078e0248 */
[----:B-----5:R0:W5:Y:S01]  /*0830*/  LDG.E R97, desc[UR6][R72.64] ;  /* 0x0000000648617981 */ /* 0x020162000c1e1900 */
[----:B------:R-:W-:Y:S01]  /*0840*/  ISETP.GE.U32.AND P2, PT, R96, 0x100, PT ;  /* 0x000001006000780c */ /* 0x000fe20003f46070 */
[----:B-1----:R-:W-:Y:S01]  /*0850*/  IMAD R74, R95, R100, RZ ;  /* 0x000000645f4a7224 */ /* 0x002fe200078e02ff */
[----:B------:R-:W-:Y:S01]  /*0860*/  BSSY.RECONVERGENT B0, `(.L_x_2859) ;  /* 0x000009a000007945 */ /* 0x000fe20003800200 */
[----:B------:R-:W1:Y:S01]  /*0870*/  S2R R101, SR_TID.X ;  /* 0x0000000000657919 */ /* 0x000e620000002100 */
[----:B------:R-:W-:Y:S01]  /*0880*/  HFMA2 R104, -RZ, RZ, 0, 0 ;  /* 0x00000000ff687431 */ /* 0x000fe200000001ff */
[----:B--2---:R-:W-:-:S13]  /*0890*/  ISETP.GE.AND P1, PT, R103, 0x1, PT ;  /* 0x000000016700780c */ /* 0x004fda0003f26270 */
[----:B------:R-:W-:-:S05]  /*08a0*/  @P1 IADD3 R75, PT, PT, R103, -0x1, RZ ;  /* 0xffffffff674b1810 */ /* 0x000fca0007ffe0ff */
[----:B------:R-:W-:Y:S01]  /*08b0*/  @P1 IMAD R98, R75, R100, RZ ;  /* 0x000000644b621224 */ /* 0x000fe200078e02ff */
[----:B------:R-:W-:-:S04]  /*08c0*/  SHF.R.S32.HI R75, RZ, 0x1f, R74 ;  /* 0x0000001fff4b7819 */ /* 0x000fc8000001144a */
[----:B------:R-:W-:Y:S02]  /*08d0*/  @P1 SHF.R.S32.HI R99, RZ, 0x1f, R98 ;  /* 0x0000001fff631819 */ /* 0x000fe40000011462 */
[----:B------:R-:W-:Y:S02]  /*08e0*/  LEA.HI R74, R75, R74, RZ, 0x3 ;  /* 0x0000004a4b4a7211 */ /* 0x000fe400078f18ff */
[----:B------:R-:W-:Y:S02]  /*08f0*/  @P1 LEA.HI R98, R99, R98, RZ, 0x3 ;  /* 0x0000006263621211 */ /* 0x000fe400078f18ff */
[-C--:B-1----:R-:W-:Y:S02]  /*0900*/  LEA.HI.SX32 R102, R74, R101.reuse, 0x1d ;  /* 0x000000654a667211 */ /* 0x082fe400078feaff */
[----:B------:R-:W-:Y:S01]  /*0910*/  @P1 LEA.HI.SX32 R104, R98, R101, 0x1d ;  /* 0x0000006562681211 */ /* 0x000fe200078feaff */
[----:B0-----:R-:W-:Y:S06]  /*0920*/  @!P2 BRA `(.L_x_2860) ;  /* 0x000000080034a947 */ /* 0x001fec0003800000 */
[----:B------:R-:W-:-:S04]  /*0930*/  UISETP.NE.U32.AND UP0, UPT, UR8, URZ, UPT ;  /* 0x000000ff0800728c */ /* 0x000fc8000bf05070 */
[----:B------:R-:W-:Y:S01]  /*0940*/  UISETP.NE.AND.EX UP0, UPT, UR9, URZ, UPT, UP0 ;  /* 0x000000ff0900728c */ /* 0x000fe2000bf05300 */
[----:B------:R-:W-:Y:S10]  /*0950*/  @!P1 BRA `(.L_x_2861) ;  /* 0x00000000000c9947 */ /* 0x000ff40003800000 */
[----:B------:R-:W0:Y:S02]  /*0960*/  LDC.64 R20, c[0x0][0x390] ;  /* 0x0000e400ff147b82 */ /* 0x000e240000000a00 */
[----:B0-----:R-:W-:-:S06]  /*0970*/  IMAD.WIDE.U32 R20, R104, 0x10, R20 ;  /* 0x0000001068147825 */ /* 0x001fcc00078e0014 */
[----:B------:R-:W5:Y:S02]  /*0980*/  LDG.E.128 R20, desc[UR6][R20.64] ;  /* 0x0000000614147981 */ /* 0x000f64000c1e1d00 */
.L_x_2861:
[----:B------:R-:W-:Y:S05]  /*0990*/  BRA.U !UP0, `(.L_x_2862) ;  /* 0x0000000508247547 */ /* 0x000fea000b800000 */
[----:B------:R-:W0:Y:S02]  /*09a0*/  LDC.64 R16, c[0x0][0x3a0] ;  /* 0x0000e800ff107b82 */ /* 0x000e240000000a00 */
[----:B0-----:R-:W-:-:S06]  /*09b0*/  IMAD.WIDE.U32 R16, R102, 0x10, R16 ;  /* 0x0000001066107825 */ /* 0x001fcc00078e0010 */
[----:B------:R-:W2:Y:S01]  /*09c0*/  LDG.E.128 R16, desc[UR6][R16.64] ;  /* 0x0000000610107981 */ /* 0x000ea2000c1e1d00 */
[----:B------:R-:W-:-:S13]  /*09d0*/  ISETP.GT.AND P0, PT, R103, RZ, PT ;  /* 0x000000ff6700720c */ /* 0x000fda0003f04270 */
[----:B------:R-:W0:Y:S01]  /*09e0*/  @P0 LDC R5, c[0x0][0x40c] ;  /* 0x00010300ff050b82 */ /* 0x000e220000000800 */
[--C-:B-----5:R-:W-:Y:S02]  /*09f0*/  @P0 HADD2.F32 R2, -RZ, R20.reuse.H0_H0 ;  /* 0x20000014ff020230 */ /* 0x120fe40000004100 */
[----:B---3--:R-:W-:Y:S02]  /*0a00*/  @P0 HADD2.F32 R3, -RZ, R20.H1_H1 ;  /* 0x30000014ff030230 */ /* 0x008fe40000004100 */
[--C-:B------:R-:W-:Y:S02]  /*0a10*/  @P0 HADD2.F32 R9, -RZ, R21.reuse.H1_H1 ;  /* 0x30000015ff090230 */ /* 0x100fe40000004100 */
[----:B------:R-:W-:Y:S01]  /*0a20*/  @P0 HADD2.F32 R7, -RZ, R60.H1_H1 ;  /* 0x3000003cff070230 */ /* 0x000fe20000004100 */
[----:B------:R-:W1:Y:S01]  /*0a30*/  @P0 LDC R6, c[0x0][0x40c] ;  /* 0x00010300ff060b82 */ /* 0x000e620000000800 */
[----:B------:R-:W-:-:S07]  /*0a40*/  @P0 HADD2.F32 R8, -RZ, R21.H0_H0 ;  /* 0x20000015ff080230 */ /* 0x000fce0000004100 */
[----:B------:R-:W3:Y:S08]  /*0a50*/  @P0 LDC R72, c[0x0][0x40c] ;  /* 0x00010300ff480b82 */ /* 0x000ef00000000800 */
[----:B------:R-:W4:Y:S01]  /*0a60*/  @P0 LDC R99, c[0x0][0x40c] ;  /* 0x00010300ff630b82 */ /* 0x000f220000000800 */
[----:B0-----:R-:W-:Y:S01]  /*0a70*/  @P0 FMUL.FTZ R4, R2, R5 ;  /* 0x0000000502040220 */ /* 0x001fe20000410000 */
[----:B------:R-:W-:-:S06]  /*0a80*/  @P0 HADD2.F32 R5, -RZ, R60.H0_H0 ;  /* 0x2000003cff050230 */ /* 0x000fcc0000004100 */
[----:B------:R-:W0:Y:S01]  /*0a90*/  @P0 LDC R105, c[0x0][0x40c] ;  /* 0x00010300ff690b82 */ /* 0x000e220000000800 */
[----:B-1----:R-:W-:-:S07]  /*0aa0*/  @P0 FMUL.FTZ R6, R3, R6 ;  /* 0x0000000603060220 */ /* 0x002fce0000410000 */
[----:B------:R-:W1:Y:S01]  /*0ab0*/  @P0 LDC R98, c[0x0][0x40c] ;  /* 0x00010300ff620b82 */ /* 0x000e620000000800 */
[----:B---3--:R-:W-:Y:S01]  /*0ac0*/  @P0 FMUL.FTZ R9, R9, R72 ;  /* 0x0000004809090220 */ /* 0x008fe20000410000 */
[----:B------:R-:W-:-:S06]  /*0ad0*/  @P0 HADD2.F32 R72, -RZ, R22.H0_H0 ;  /* 0x20000016ff480230 */ /* 0x000fcc0000004100 */
[----:B------:R-:W3:Y:S01]  /*0ae0*/  @P0 LDC R106, c[0x0][0x40c] ;  /* 0x00010300ff6a0b82 */ /* 0x000ee20000000800 */
[----:B----4-:R-:W-:-:S07]  /*0af0*/  @P0 FMUL.FTZ R8, R8, R99 ;  /* 0x0000006308080220 */ /* 0x010fce0000410000 */
[----:B------:R-:W4:Y:S01]  /*0b00*/  @P0 LDC R108, c[0x0][0x40c] ;  /* 0x00010300ff6c0b82 */ /* 0x000f220000000800 */
[----:B0-----:R-:W-:Y:S01]  /*0b10*/  @P0 FMUL.FTZ R72, R72, R105 ;  /* 0x0000006948480220 */ /* 0x001fe20000410000 */
[----:B------:R-:W-:-:S05]  /*0b20*/  @P0 HADD2.F32 R105, -RZ, R23.H1_H1 ;  /* 0x30000017ff690230 */ /* 0x000fca0000004100 */
[----:B----4-:R-:W-:Y:S01]  /*0b30*/  @P0 FMUL.FTZ R105, R105, R108 ;  /* 0x0000006c69690220 */ /* 0x010fe20000410000 */
[--C-:B--2---:R-:W-:Y:S02]  /*0b40*/  @P0 HADD2.F32 R75, -RZ, R16.reuse.H1_H1 ;  /* 0x30000010ff4b0230 */ /* 0x104fe40000004100 */
[--C-:B------:R-:W-:Y:S02]  /*0b50*/  @P0 HADD2.F32 R73, -RZ, R16.reuse.H0_H0 ;  /* 0x20000010ff490230 */ /* 0x100fe40000004100 */
[--C-:B------:R-:W-:Y:S02]  /*0b60*/  @!P0 HADD2.F32 R3, -RZ, R16.reuse.H1_H1 ;  /* 0x30000010ff038230 */ /* 0x100fe40000004100 */
[----:B------:R-:W-:Y:S01]  /*0b70*/  @P0 FFMA.FTZ R3, R6, R7, R75 ;  /* 0x0000000706030223 */ /* 0x000fe2000001004b */
[----:B------:R-:W-:Y:S02]  /*0b80*/  @!P0 HADD2.F32 R2, -RZ, R16.H0_H0 ;  /* 0x20000010ff028230 */ /* 0x000fe40000004100 */
[----:B------:R-:W-:Y:S01]  /*0b90*/  @P0 FFMA.FTZ R2, R4, R5, R73 ;  /* 0x0000000504020223 */ /* 0x000fe20000010049 */
[----:B------:R-:W-:-:S02]  /*0ba0*/  @P0 HADD2.F32 R6, -RZ, R61.H1_H1 ;  /* 0x3000003dff060230 */ /* 0x000fc40000004100 */
[----:B------:R-:W-:Y:S02]  /*0bb0*/  @P0 HADD2.F32 R74, -RZ, R17.H1_H1 ;  /* 0x30000011ff4a0230 */ /* 0x000fe40000004100 */
[----:B------:R-:W-:Y:S02]  /*0bc0*/  @P0 HADD2.F32 R73, -RZ, R22.H1_H1 ;  /* 0x30000016ff490230 */ /* 0x000fe40000004100 */
[----:B------:R-:W-:Y:S02]  /*0bd0*/  @P0 HADD2.F32 R7, -RZ, R61.H0_H0 ;  /* 0x2000003dff070230 */ /* 0x000fe40000004100 */
[----:B------:R-:W-:Y:S02]  /*0be0*/  @P0 HADD2.F32 R99, -RZ, R17.H0_H0 ;  /* 0x20000011ff630230 */ /* 0x000fe40000004100 */
[----:B------:R-:W-:Y:S02]  /*0bf0*/  @P0 HADD2.F32 R75, -RZ, R23.H0_H0 ;  /* 0x20000017ff4b0230 */ /* 0x000fe40000004100 */
[----:B------:R-:W-:-:S02]  /*0c00*/  @!P0 HADD2.F32 R5, -RZ, R17.H1_H1 ;  /* 0x30000011ff058230 */ /* 0x000fc40000004100 */
[----:B------:R-:W-:Y:S01]  /*0c10*/  @P0 FFMA.FTZ R5, R9, R6, R74 ;  /* 0x0000000609050223 */ /* 0x000fe2000001004a */
[----:B------:R-:W-:Y:S02]  /*0c20*/  @!P0 HADD2.F32 R4, -RZ, R17.H0_H0 ;  /* 0x20000011ff048230 */ /* 0x000fe40000004100 */
[----:B-1----:R-:W-:Y:S01]  /*0c30*/  @P0 FMUL.FTZ R74, R73, R98 ;  /* 0x00000062494a0220 */ /* 0x002fe20000410000 */
[----:B------:R-:W-:Y:S01]  /*0c40*/  @P0 FFMA.FTZ R4, R8, R7, R99 ;  /* 0x0000000708040223 */ /* 0x000fe20000010063 */
[----:B---3--:R-:W-:Y:S01]  /*0c50*/  @P0 FMUL.FTZ R98, R75, R106 ;  /* 0x0000006a4b620220 */ /* 0x008fe20000410000 */
[--C-:B------:R-:W-:Y:S02]  /*0c60*/  @P0 HADD2.F32 R73, -RZ, R62.reuse.H0_H0 ;  /* 0x2000003eff490230 */ /* 0x100fe40000004100 */
[----:B------:R-:W-:Y:S02]  /*0c70*/  @P0 HADD2.F32 R75, -RZ, R62.H1_H1 ;  /* 0x3000003eff4b0230 */ /* 0x000fe40000004100 */
[----:B------:R-:W-:-:S02]  /*0c80*/  @P0 HADD2.F32 R99, -RZ, R63.H0_H0 ;  /* 0x2000003fff630230 */ /* 0x000fc40000004100 */
[----:B------:R-:W-:Y:S02]  /*0c90*/  @P0 HADD2.F32 R106, -RZ, R63.H1_H1 ;  /* 0x3000003fff6a0230 */ /* 0x000fe40000004100 */
[--C-:B------:R-:W-:Y:S02]  /*0ca0*/  @P0 HADD2.F32 R107, -RZ, R18.reuse.H0_H0 ;  /* 0x20000012ff6b0230 */ /* 0x100fe40000004100 */
[--C-:B------:R-:W-:Y:S02]  /*0cb0*/  @P0 HADD2.F32 R109, -RZ, R18.reuse.H1_H1 ;  /* 0x30000012ff6d0230 */ /* 0x100fe40000004100 */
[--C-:B------:R-:W-:Y:S02]  /*0cc0*/  @P0 HADD2.F32 R111, -RZ, R19.reuse.H0_H0 ;  /* 0x20000013ff6f0230 */ /* 0x100fe40000004100 */
[----:B------:R-:W-:Y:S02]  /*0cd0*/  @P0 HADD2.F32 R110, -RZ, R19.H1_H1 ;  /* 0x30000013ff6e0230 */ /* 0x000fe40000004100 */
[----:B------:R-:W-:-:S02]  /*0ce0*/  @!P0 HADD2.F32 R6, -RZ, R18.H0_H0 ;  /* 0x20000012ff068230 */ /* 0x000fc40000004100 */
[----:B------:R-:W-:Y:S01]  /*0cf0*/  @P0 FFMA.FTZ R6, R72, R73, R107 ;  /* 0x0000004948060223 */ /* 0x000fe2000001006b */
[----:B------:R-:W-:Y:S02]  /*0d00*/  @!P0 HADD2.F32 R7, -RZ, R18.H1_H1 ;  /* 0x30000012ff078230 */ /* 0x000fe40000004100 */
[----:B------:R-:W-:Y:S01]  /*0d10*/  @P0 FFMA.FTZ R7, R74, R75, R109 ;  /* 0x0000004b4a070223 */ /* 0x000fe2000001006d */
[--C-:B------:R-:W-:Y:S02]  /*0d20*/  @!P0 HADD2.F32 R8, -RZ, R19.reuse.H0_H0 ;  /* 0x20000013ff088230 */ /* 0x100fe40000004100 */
[----:B------:R-:W-:Y:S01]  /*0d30*/  @P0 FFMA.FTZ R8, R98, R99, R111 ;  /* 0x0000006362080223 */ /* 0x000fe2000001006f */
[----:B------:R-:W-:Y:S02]  /*0d40*/  @!P0 HADD2.F32 R9, -RZ, R19.H1_H1 ;  /* 0x30000013ff098230 */ /* 0x000fe40000004100 */
[----:B------:R-:W-:Y:S01]  /*0d50*/  @P0 FFMA.FTZ R9, R105, R106, R110 ;  /* 0x0000006a69090223 */ /* 0x000fe2000001006e */
[----:B------:R-:W-:-:S02]  /*0d60*/  F2FP.F16.F32.PACK_AB R72, RZ, R2 ;  /* 0x00000002ff48723e */ /* 0x000fc400000000ff */
[----:B------:R-:W-:Y:S02]  /*0d70*/  F2FP.F16.F32.PACK_AB R73, RZ, R3 ;  /* 0x00000003ff49723e */ /* 0x000fe400000000ff */
[----:B------:R-:W-:Y:S02]  /*0d80*/  F2FP.F16.F32.PACK_AB R74, RZ, R4 ;  /* 0x00000004ff4a723e */ /* 0x000fe400000000ff */
[----:B------:R-:W-:Y:S02]  /*0d90*/  F2FP.F16.F32.PACK_AB R98, RZ, R5 ;  /* 0x00000005ff62723e */ /* 0x000fe400000000ff */
[----:B------:R-:W-:Y:S02]  /*0da0*/  F2FP.F16.F32.PACK_AB R99, RZ, R6 ;  /* 0x00000006ff63723e */ /* 0x000fe400000000ff */
[----:B------:R-:W-:Y:S02]  /*0db0*/  F2FP.F16.F32.PACK_AB R105, RZ, R7 ;  /* 0x00000007ff69723e */ /* 0x000fe400000000ff */
[----:B------:R-:W-:-:S02]  /*0dc0*/  F2FP.F16.F32.PACK_AB R106, RZ, R8 ;  /* 0x00000008ff6a723e */ /* 0x000fc400000000ff */
[----:B------:R-:W-:Y:S02]  /*0dd0*/  F2FP.F16.F32.PACK_AB R75, RZ, R9 ;  /* 0x00000009ff4b723e */ /* 0x000fe400000000ff */
[----:B------:R-:W-:Y:S02]  /*0de0*/  PRMT R72, R72, 0x5410, R73 ;  /* 0x0000541048487816 */ /* 0x000fe40000000049 */
[----:B------:R-:W-:Y:S02]  /*0df0*/  PRMT R73, R74, 0x5410, R98 ;  /* 0x000054104a497816 */ /* 0x000fe40000000062 */
[----:B------:R-:W-:Y:S02]  /*0e00*/  PRMT R74, R99, 0x5410, R105 ;  /* 0x00005410634a7816 */ /* 0x000fe40000000069 */
[----:B------:R-:W-:Y:S01]  /*0e10*/  PRMT R75, R106, 0x5410, R75 ;  /* 0x000054106a4b7816 */ /* 0x000fe2000000004b */
[----:B------:R-:W-:Y:S06]  /*0e20*/  BRA `(.L_x_2863) ;  /* 0x0000000000e07947 */ /* 0x000fec0003800000 */
.L_x_2862:
[----:B------:R-:W0:Y:S01]  /*0e30*/  @P1 LDC R7, c[0x0][0x40c] ;  /* 0x00010300ff071b82 */ /* 0x000e220000000800 */
[--C-:B-----5:R-:W-:Y:S02]  /*0e40*/  @P1 HADD2.F32 R6, -RZ, R20.reuse.H1_H1 ;  /* 0x30000014ff061230 */ /* 0x120fe40000004100 */
[----:B------:R-:W-:Y:S02]  /*0e50*/  @P1 HADD2.F32 R2, -RZ, R20.H0_H0 ;  /* 0x20000014ff021230 */ /* 0x000fe40000004100 */
[--C-:B------:R-:W-:Y:S02]  /*0e60*/  @P1 HADD2.F32 R9, -RZ, R60.reuse.H1_H1 ;  /* 0x3000003cff091230 */ /* 0x100fe40000004100 */
[----:B------:R-:W-:Y:S01]  /*0e70*/  @P1 HADD2.F32 R72, -RZ, R21.H1_H1 ;  /* 0x30000015ff481230 */ /* 0x000fe20000004100 */
[----:B---3--:R-:W1:Y:S01]  /*0e80*/  @P1 LDC R3, c[0x0][0x40c] ;  /* 0x00010300ff031b82 */ /* 0x008e620000000800 */
[----:B------:R-:W-:Y:S02]  /*0e90*/  @P1 HADD2.F32 R5, -RZ, R60.H0_H0 ;  /* 0x2000003cff051230 */ /* 0x000fe40000004100 */
[----:B------:R-:W-:-:S02]  /*0ea0*/  @P1 HADD2.F32 R98, -RZ, R23.H0_H0 ;  /* 0x20000017ff621230 */ /* 0x000fc40000004100 */
[----:B------:R-:W-:Y:S02]  /*0eb0*/  @P1 HADD2.F32 R105, -RZ, R23.H1_H1 ;  /* 0x30000017ff691230 */ /* 0x000fe40000004100 */
[----:B------:R-:W-:Y:S01]  /*0ec0*/  @P1 HADD2.F32 R108, -RZ, R63.H1_H1 ;  /* 0x3000003fff6c1230 */ /* 0x000fe20000004100 */
[----:B------:R-:W2:Y:S08]  /*0ed0*/  @P1 LDC R73, c[0x0][0x40c] ;  /* 0x00010300ff491b82 */ /* 0x000eb00000000800 */
[----:B------:R-:W3:Y:S01]  /*0ee0*/  @P1 LDC R8, c[0x0][0x40c] ;  /* 0x00010300ff081b82 */ /* 0x000ee20000000800 */
[----:B0-----:R-:W-:Y:S01]  /*0ef0*/  @P1 FMUL.FTZ R6, R6, R7 ;  /* 0x0000000706061220 */ /* 0x001fe20000410000 */
[----:B------:R-:W-:-:S06]  /*0f00*/  @P1 HADD2.F32 R7, -RZ, R21.H0_H0 ;  /* 0x20000015ff071230 */ /* 0x000fcc0000004100 */
[----:B------:R-:W0:Y:S01]  /*0f10*/  @P1 LDC R74, c[0x0][0x40c] ;  /* 0x00010300ff4a1b82 */ /* 0x000e220000000800 */
[----:B-1----:R-:W-:Y:S01]  /*0f20*/  @P1 FMUL.FTZ R4, R2, R3 ;  /* 0x0000000302041220 */ /* 0x002fe20000410000 */
[----:B------:R-:W-:Y:S02]  /*0f30*/  CS2R R2, SRZ ;  /* 0x0000000000027805 */ /* 0x000fe4000001ff00 */
[----:B------:R-:W-:Y:S01]  /*0f40*/  @P1 FMUL.FTZ R3, R6, R9 ;  /* 0x0000000906031220 */ /* 0x000fe20000410000 */
[----:B------:R-:W-:Y:S02]  /*0f50*/  @P1 HADD2.F32 R9, -RZ, R61.H1_H1 ;  /* 0x3000003dff091230 */ /* 0x000fe40000004100 */
[----:B------:R-:W-:Y:S01]  /*0f60*/  @P1 FMUL.FTZ R2, R4, R5 ;  /* 0x0000000504021220 */ /* 0x000fe20000410000 */
[----:B------:R-:W-:Y:S01]  /*0f70*/  CS2R R4, SRZ ;  /* 0x0000000000047805 */ /* 0x000fe2000001ff00 */
[----:B------:R-:W1:Y:S01]  /*0f80*/  @P1 LDC R99, c[0x0][0x40c] ;  /* 0x00010300ff631b82 */ /* 0x000e620000000800 */
[----:B--2---:R-:W-:Y:S01]  /*0f90*/  @P1 FMUL.FTZ R72, R72, R73 ;  /* 0x0000004948481220 */ /* 0x004fe20000410000 */
[----:B------:R-:W-:-:S02]  /*0fa0*/  @P1 HADD2.F32 R73, -RZ, R22.H1_H1 ;  /* 0x30000016ff491230 */ /* 0x000fc40000004100 */
[----:B------:R-:W-:Y:S02]  /*0fb0*/  @P1 HADD2.F32 R6, -RZ, R61.H0_H0 ;  /* 0x2000003dff061230 */ /* 0x000fe40000004100 */
[----:B------:R-:W-:Y:S01]  /*0fc0*/  @P1 FMUL.FTZ R5, R72, R9 ;  /* 0x0000000948051220 */ /* 0x000fe20000410000 */
[----:B------:R-:W-:Y:S01]  /*0fd0*/  @P1 HADD2.F32 R72, -RZ, R62.H0_H0 ;  /* 0x2000003eff481230 */ /* 0x000fe20000004100 */
[----:B------:R-:W2:Y:S01]  /*0fe0*/  @P1 LDC R75, c[0x0][0x40c] ;  /* 0x00010300ff4b1b82 */ /* 0x000ea20000000800 */
[----:B---3--:R-:W-:Y:S01]  /*0ff0*/  @P1 FMUL.FTZ R7, R7, R8 ;  /* 0x0000000807071220 */ /* 0x008fe20000410000 */
[----:B------:R-:W-:-:S03]  /*1000*/  @P1 HADD2.F32 R8, -RZ, R22.H0_H0 ;  /* 0x20000016ff081230 */ /* 0x000fc60000004100 */
[----:B------:R-:W-:Y:S01]  /*1010*/  @P1 FMUL.FTZ R4, R7, R6 ;  /* 0x0000000607041220 */ /* 0x000fe20000410000 */
[----:B------:R-:W-:Y:S02]  /*1020*/  CS2R R6, SRZ ;  /* 0x0000000000067805 */ /* 0x000fe4000001ff00 */
[----:B------:R-:W3:Y:S01]  /*1030*/  @P1 LDC R106, c[0x0][0x40c] ;  /* 0x00010300ff6a1b82 */ /* 0x000ee20000000800 */
[----:B0-----:R-:W-:Y:S01]  /*1040*/  @P1 FMUL.FTZ R73, R73, R74 ;  /* 0x0000004a49491220 */ /* 0x001fe20000410000 */
[----:B------:R-:W-:-:S05]  /*1050*/  @P1 HADD2.F32 R74, -RZ, R62.H1_H1 ;  /* 0x3000003eff4a1230 */ /* 0x000fca0000004100 */
[----:B------:R-:W-:Y:S01]  /*1060*/  @P1 FMUL.FTZ R7, R73, R74 ;  /* 0x0000004a49071220 */ /* 0x000fe20000410000 */
[----:B-1----:R-:W-:Y:S01]  /*1070*/  @P1 FMUL.FTZ R98, R98, R99 ;  /* 0x0000006362621220 */ /* 0x002fe20000410000 */
[----:B------:R-:W-:Y:S01]  /*1080*/  @P1 HADD2.F32 R99, -RZ, R63.H0_H0 ;  /* 0x2000003fff631230 */ /* 0x000fe20000004100 */
[----:B------:R-:W-:Y:S02]  /*1090*/  F2FP.F16.F32.PACK_AB R73, RZ, R3 ;  /* 0x00000003ff49723e */ /* 0x000fe400000000ff */
[----:B------:R-:W-:Y:S01]  /*10a0*/  F2FP.F16.F32.PACK_AB R74, RZ, R4 ;  /* 0x00000004ff4a723e */ /* 0x000fe200000000ff */
[----:B--2---:R-:W-:Y:S01]  /*10b0*/  @P1 FMUL.FTZ R75, R8, R75 ;  /* 0x0000004b084b1220 */ /* 0x004fe20000410000 */
[----:B------:R-:W-:Y:S02]  /*10c0*/  CS2R R8, SRZ ;  /* 0x0000000000087805 */ /* 0x000fe4000001ff00 */
[----:B------:R-:W-:Y:S01]  /*10d0*/  @P1 FMUL.FTZ R8, R98, R99 ;  /* 0x0000006362081220 */ /* 0x000fe20000410000 */
[----:B------:R-:W-:Y:S01]  /*10e0*/  @P1 FMUL.FTZ R6, R75, R72 ;  /* 0x000000484b061220 */ /* 0x000fe20000410000 */
[----:B------:R-:W-:-:S02]  /*10f0*/  F2FP.F16.F32.PACK_AB R72, RZ, R2 ;  /* 0x00000002ff48723e */ /* 0x000fc400000000ff */
[----:B------:R-:W-:Y:S01]  /*1100*/  F2FP.F16.F32.PACK_AB R75, RZ, R5 ;  /* 0x00000005ff4b723e */ /* 0x000fe200000000ff */
[----:B---3--:R-:W-:Y:S01]  /*1110*/  @P1 FMUL.FTZ R105, R105, R106 ;  /* 0x0000006a69691220 */ /* 0x008fe20000410000 */
[----:B------:R-:W-:Y:S02]  /*1120*/  F2FP.F16.F32.PACK_AB R98, RZ, R6 ;  /* 0x00000006ff62723e */ /* 0x000fe400000000ff */
[----:B------:R-:W-:Y:S01]  /*1130*/  F2FP.F16.F32.PACK_AB R99, RZ, R7 ;  /* 0x00000007ff63723e */ /* 0x000fe200000000ff */
[----:B------:R-:W-:Y:S01]  /*1140*/  @P1 FMUL.FTZ R9, R105, R108 ;  /* 0x0000006c69091220 */ /* 0x000fe20000410000 */
[----:B------:R-:W-:Y:S02]  /*1150*/  F2FP.F16.F32.PACK_AB R105, RZ, R8 ;  /* 0x00000008ff69723e */ /* 0x000fe400000000ff */
[----:B------:R-:W-:Y:S02]  /*1160*/  PRMT R72, R72, 0x5410, R73 ;  /* 0x0000541048487816 */ /* 0x000fe40000000049 */
[----:B------:R-:W-:-:S02]  /*1170*/  F2FP.F16.F32.PACK_AB R106, RZ, R9 ;  /* 0x00000009ff6a723e */ /* 0x000fc400000000ff */
[----:B------:R-:W-:Y:S02]  /*1180*/  PRMT R73, R74, 0x5410, R75 ;  /* 0x000054104a497816 */ /* 0x000fe4000000004b */
[----:B------:R-:W-:Y:S02]  /*1190*/  PRMT R74, R98, 0x5410, R99 ;  /* 0x00005410624a7816 */ /* 0x000fe40000000063 */
[----:B------:R-:W-:-:S07]  /*11a0*/  PRMT R75, R105, 0x5410, R106 ;  /* 0x00005410694b7816 */ /* 0x000fce000000006a */
.L_x_2863:
[----:B------:R-:W0:Y:S01]  /*11b0*/  LDC.64 R98, c[0x0][0x3a8] ;  /* 0x0000ea00ff627b82 */ /* 0x000e220000000a00 */
[----:B------:R-:W-:Y:S01]  /*11c0*/  IADD3 R104, PT, PT, R104, 0x100, RZ ;  /* 0x0000010068687810 */ /* 0x000fe20007ffe0ff */
[C---:B0-----:R-:W-:Y:S01]  /*11d0*/  IMAD.WIDE.U32 R98, R102.reuse, 0x10, R98 ;  /* 0x0000001066627825 */ /* 0x041fe200078e0062 */
[----:B------:R-:W-:-:S04]  /*11e0*/  IADD3 R102, PT, PT, R102, 0x100, RZ ;  /* 0x0000010066667810 */ /* 0x000fc80007ffe0ff */
[----:B------:R0:W-:Y:S03]  /*11f0*/  STG.E.128 desc[UR6][R98.64], R72 ;  /* 0x0000004862007986 */ /* 0x0001e6000c101d06 */
.L_x_2860:
[----:B------:R-:W-:Y:S05]  /*1200*/  BSYNC.RECONVERGENT B0 ;  /* 0x0000000000007941 */ /* 0x000fea0003800200 */
.L_x_2859:
[----:B------:R-:W-:Y:S01]  /*1210*/  ISETP.GE.U32.AND P3, PT, R96, 0x200, PT ;  /* 0x000002006000780c */ /* 0x000fe20003f66070 */
[----:B------:R-:W-:-:S12]  /*1220*/  BSSY.RECONVERGENT B0, `(.L_x_2864) ;  /* 0x0000086000007945 */ /* 0x000fd80003800200 */
[----:B------:R-:W-:Y:S05]  /*1230*/  @!P3 BRA `(.L_x_2865) ;  /* 0x000000080010b947 */ /* 0x000fea0003800000 */
[----:B------:R-:W-:Y:S01]  /*1240*/  ISETP.NE.U32.AND P0, PT, RZ, UR8, PT ;  /* 0x00000008ff007c0c */ /* 0x000fe2000bf05070 */
[----:B------:R-:W1:Y:S03]  /*1250*/  @P1 LDC.64 R12, c[0x0][0x390] ;  /* 0x0000e400ff0c1b82 */ /* 0x000e660000000a00 */
[----:B------:R-:W-:-:S13]  /*1260*/  ISETP.NE.AND.EX P0, PT, RZ, UR9, PT, P0 ;  /* 0x00000009ff007c0c */ /* 0x000fda000bf05300 */
[----:B------:R-:W2:Y:S01]  /*1270*/  @P0 LDC.64 R10, c[0x0][0x3a0] ;  /* 0x0000e800ff0a0b82 */ /* 0x000ea20000000a00 */
[----:B-1----:R-:W-:-:S05]  /*1280*/  @P1 IMAD.WIDE.U32 R12, R104, 0x10, R12 ;  /* 0x00000010680c1825 */ /* 0x002fca00078e000c */
[----:B------:R1:W5:Y:S01]  /*1290*/  @P1 LDG.E.128 R20, desc[UR6][R12.64] ;  /* 0x000000060c141981 */ /* 0x000362000c1e1d00 */
[----:B--2---:R-:W-:-:S05]  /*12a0*/  @P0 IMAD.WIDE.U32 R10, R102, 0x10, R10 ;  /* 0x00000010660a0825 */ /* 0x004fca00078e000a */
[----:B------:R1:W5:Y:S01]  /*12b0*/  @P0 LDG.E.128 R16, desc[UR6][R10.64] ;  /* 0x000000060a100981 */ /* 0x000362000c1e1d00 */
[----:B------:R-:W-:Y:S05]  /*12c0*/  @!P0 BRA `(.L_x_2866) ;  /* 0x0000000000f88947 */ /* 0x000fea0003800000 */
[----:B------:R-:W-:Y:S01]  /*12d0*/  ISETP.GT.AND P0, PT, R103, RZ, PT ;  /* 0x000000ff6700720c */ /* 0x000fe20003f04270 */
[----:B-1---5:R-:W-:-:S12]  /*12e0*/  HADD2.F32 R10, -RZ, R16.H0_H0 ;  /* 0x20000010ff0a7230 */ /* 0x022fd80000004100 */
[----:B------:R-:W1:Y:S01]  /*12f0*/  @P0 LDC R12, c[0x0][0x40c] ;  /* 0x00010300ff0c0b82 */ /* 0x000e620000000800 */
[--C-:B------:R-:W-:Y:S02]  /*1300*/  @P0 HADD2.F32 R11, -RZ, R20.reuse.H0_H0 ;  /* 0x20000014ff0b0230 */ /* 0x100fe40000004100 */
[----:B------:R-:W-:Y:S02]  /*1310*/  @P0 HADD2.F32 R13, -RZ, R20.H1_H1 ;  /* 0x30000014ff0d0230 */ /* 0x000fe40000004100 */
[----:B0-----:R-:W-:Y:S02]  /*1320*/  @P0 HADD2.F32 R72, -RZ, R21.H0_H0 ;  /* 0x20000015ff480230 */ /* 0x001fe40000004100 */
[----:B------:R-:W-:Y:S01]  /*1330*/  @P0 HADD2.F32 R76, -RZ, R22.H1_H1 ;  /* 0x30000016ff4c0230 */ /* 0x000fe20000004100 */
[----:B------:R-:W0:Y:S08]  /*1340*/  @P0 LDC R14, c[0x0][0x40c] ;  /* 0x00010300ff0e0b82 */ /* 0x000e300000000800 */
[----:B------:R-:W2:Y:S08]  /*1350*/  @P0 LDC R73, c[0x0][0x40c] ;  /* 0x00010300ff490b82 */ /* 0x000eb00000000800 */
[----:B------:R-:W3:Y:S01]  /*1360*/  @P0 LDC R74, c[0x0][0x40c] ;  /* 0x00010300ff4a0b82 */ /* 0x000ee20000000800 */
[----:B-1----:R-:W-:Y:S01]  /*1370*/  @P0 FMUL.FTZ R15, R11, R12 ;  /* 0x0000000c0b0f0220 */ /* 0x002fe20000410000 */
[----:B------:R-:W-:-:S02]  /*1380*/  HADD2.F32 R11, -RZ, R16.H1_H1 ;  /* 0x30000010ff0b7230 */ /* 0x000fc40000004100 */
[----:B------:R-:W-:-:S04]  /*1390*/  @P0 HADD2.F32 R12, -RZ, R48.H0_H0 ;  /* 0x20000030ff0c0230 */ /* 0x000fc80000004100 */
[----:B------:R-:W1:Y:S01]  /*13a0*/  @P0 LDC R106, c[0x0][0x40c] ;  /* 0x00010300ff6a0b82 */ /* 0x000e620000000800 */
[----:B0-----:R-:W-:Y:S01]  /*13b0*/  @P0 FMUL.FTZ R14, R13, R14 ;  /* 0x0000000e0d0e0220 */ /* 0x001fe20000410000 */
[----:B------:R-:W-:Y:S02]  /*13c0*/  @P0 HADD2.F32 R13, -RZ, R48.H1_H1 ;  /* 0x30000030ff0d0230 */ /* 0x000fe40000004100 */
[----:B------:R-:W-:Y:S01]  /*13d0*/  @P0 FFMA.FTZ R10, R15, R12, R10 ;  /* 0x0000000c0f0a0223 */ /* 0x000fe2000001000a */
[----:B------:R-:W-:Y:S02]  /*13e0*/  HADD2.F32 R12, -RZ, R17.H0_H0 ;  /* 0x20000011ff0c7230 */ /* 0x000fe40000004100 */
[----:B------:R-:W-:Y:S02]  /*13f0*/  @P0 HADD2.F32 R15, -RZ, R21.H1_H1 ;  /* 0x30000015ff0f0230 */ /* 0x000fe40000004100 */
[----:B------:R-:W-:Y:S01]  /*1400*/  @P0 FFMA.FTZ R11, R14, R13, R11 ;  /* 0x0000000d0e0b0223 */ /* 0x000fe2000001000b */
[----:B------:R-:W0:Y:S01]  /*1410*/  @P0 LDC R75, c[0x0][0x40c] ;  /* 0x00010300ff4b0b82 */ /* 0x000e220000000800 */
[----:B------:R-:W-:-:S02]  /*1420*/  @P0 HADD2.F32 R14, -RZ, R49.H0_H0 ;  /* 0x20000031ff0e0230 */ /* 0x000fc40000004100 */
[----:B--2---:R-:W-:Y:S01]  /*1430*/  @P0 FMUL.FTZ R73, R72, R73 ;  /* 0x0000004948490220 */ /* 0x004fe20000410000 */
[----:B------:R-:W-:Y:S02]  /*1440*/  HADD2.F32 R13, -RZ, R17.H1_H1 ;  /* 0x30000011ff0d7230 */ /* 0x000fe40000004100 */
[----:B------:R-:W-:Y:S02]  /*1450*/  @P0 HADD2.F32 R72, -RZ, R22.H0_H0 ;  /* 0x20000016ff480230 */ /* 0x000fe40000004100 */
[----:B------:R-:W-:Y:S01]  /*1460*/  @P0 FFMA.FTZ R12, R73, R14, R12 ;  /* 0x0000000e490c0223 */ /* 0x000fe2000001000c */
[----:B------:R-:W-:Y:S01]  /*1470*/  @P0 HADD2.F32 R73, -RZ, R23.H0_H0 ;  /* 0x20000017ff490230 */ /* 0x000fe20000004100 */
[----:B------:R-:W2:Y:S01]  /*1480*/  @P0 LDC R77, c[0x0][0x40c] ;  /* 0x00010300ff4d0b82 */ /* 0x000ea20000000800 */
[----:B---3--:R-:W-:Y:S01]  /*1490*/  @P0 FMUL.FTZ R74, R15, R74 ;  /* 0x0000004a0f4a0220 */ /* 0x008fe20000410000 */
[----:B------:R-:W-:Y:S02]  /*14a0*/  @P0 HADD2.F32 R15, -RZ, R49.H1_H1 ;  /* 0x30000031ff0f0230 */ /* 0x000fe40000004100 */
[----:B------:R-:W-:-:S03]  /*14b0*/  HADD2.F32 R14, -RZ, R18.H0_H0 ;  /* 0x20000012ff0e7230 */ /* 0x000fc60000004100 */
[----:B------:R-:W-:Y:S01]  /*14c0*/  @P0 FFMA.FTZ R13, R74, R15, R13 ;  /* 0x0000000f4a0d0223 */ /* 0x000fe2000001000d */
[----:B------:R-:W3:Y:S01]  /*14d0*/  @P0 LDC R107, c[0x0][0x40c] ;  /* 0x00010300ff6b0b82 */ /* 0x000ee20000000800 */
[----:B-1----:R-:W-:Y:S01]  /*14e0*/  @P0 FMUL.FTZ R105, R73, R106 ;  /* 0x0000006a49690220 */ /* 0x002fe20000410000 */
[----:B------:R-:W-:Y:S02]  /*14f0*/  @P0 HADD2.F32 R106, -RZ, R23.H1_H1 ;  /* 0x30000017ff6a0230 */ /* 0x000fe40000004100 */
[----:B------:R-:W-:Y:S02]  /*1500*/  HADD2.F32 R15, -RZ, R18.H1_H1 ;  /* 0x30000012ff0f7230 */ /* 0x000fe40000004100 */
[--C-:B------:R-:W-:Y:S02]  /*1510*/  @P0 HADD2.F32 R73, -RZ, R50.reuse.H1_H1 ;  /* 0x30000032ff490230 */ /* 0x100fe40000004100 */
[----:B0-----:R-:W-:Y:S01]  /*1520*/  @P0 FMUL.FTZ R99, R72, R75 ;  /* 0x0000004b48630220 */ /* 0x001fe20000410000 */
[----:B------:R-:W-:-:S02]  /*1530*/  @P0 HADD2.F32 R72, -RZ, R50.H0_H0 ;  /* 0x20000032ff480230 */ /* 0x000fc40000004100 */
[--C-:B------:R-:W-:Y:S02]  /*1540*/  @P0 HADD2.F32 R74, -RZ, R51.reuse.H0_H0 ;  /* 0x20000033ff4a0230 */ /* 0x100fe40000004100 */
[----:B------:R-:W-:Y:S02]  /*1550*/  @P0 HADD2.F32 R75, -RZ, R51.H1_H1 ;  /* 0x30000033ff4b0230 */ /* 0x000fe40000004100 */
[----:B------:R-:W-:Y:S01]  /*1560*/  @P0 FFMA.FTZ R14, R99, R72, R14 ;  /* 0x00000048630e0223 */ /* 0x000fe2000001000e */
[----:B------:R-:W-:Y:S01]  /*1570*/  F2FP.F16.F32.PACK_AB R72, RZ, R10 ;  /* 0x0000000aff48723e */ /* 0x000fe200000000ff */
[----:B--2---:R-:W-:Y:S01]  /*1580*/  @P0 FMUL.FTZ R98, R76, R77 ;  /* 0x0000004d4c620220 */ /* 0x004fe20000410000 */
[--C-:B------:R-:W-:Y:S02]  /*1590*/  HADD2.F32 R76, -RZ, R19.reuse.H0_H0 ;  /* 0x20000013ff4c7230 */ /* 0x100fe40000004100 */
[----:B------:R-:W-:Y:S02]  /*15a0*/  HADD2.F32 R77, -RZ, R19.H1_H1 ;  /* 0x30000013ff4d7230 */ /* 0x000fe40000004100 */
[----:B------:R-:W-:Y:S01]  /*15b0*/  @P0 FFMA.FTZ R15, R98, R73, R15 ;  /* 0x00000049620f0223 */ /* 0x000fe2000001000f */
[----:B------:R-:W-:Y:S01]  /*15c0*/  F2FP.F16.F32.PACK_AB R73, RZ, R11 ;  /* 0x0000000bff49723e */ /* 0x000fe200000000ff */
[----:B------:R-:W-:Y:S01]  /*15d0*/  @P0 FFMA.FTZ R76, R105, R74, R76 ;  /* 0x0000004a694c0223 */ /* 0x000fe2000001004c */
[----:B------:R-:W-:Y:S01]  /*15e0*/  F2FP.F16.F32.PACK_AB R74, RZ, R12 ;  /* 0x0000000cff4a723e */ /* 0x000fe200000000ff */
[----:B---3--:R-:W-:Y:S01]  /*15f0*/  @P0 FMUL.FTZ R106, R106, R107 ;  /* 0x0000006b6a6a0220 */ /* 0x008fe20000410000 */
[----:B------:R-:W-:-:S02]  /*1600*/  F2FP.F16.F32.PACK_AB R98, RZ, R13 ;  /* 0x0000000dff62723e */ /* 0x000fc400000000ff */
[----:B------:R-:W-:Y:S01]  /*1610*/  F2FP.F16.F32.PACK_AB R99, RZ, R14 ;  /* 0x0000000eff63723e */ /* 0x000fe200000000ff */
[----:B------:R-:W-:Y:S01]  /*1620*/  @P0 FFMA.FTZ R77, R106, R75, R77 ;  /* 0x0000004b6a4d0223 */ /* 0x000fe2000001004d */
        /* <DEDUP_REMOVED lines=8> */
.L_x_2866:
[----:B------:R-:W2:Y:S01]  /*16b0*/  @P1 LDC R15, c[0x0][0x40c] ;  /* 0x00010300ff0f1b82 */ /* 0x000ea20000000800 */
[--C-:B-----5:R-:W-:Y:S02]  /*16c0*/  @P1 HADD2.F32 R14, -RZ, R20.reuse.H1_H1 ;  /* 0x30000014ff0e1230 */ /* 0x120fe40000004100 */
[----:B-1----:R-:W-:Y:S02]  /*16d0*/  @P1 HADD2.F32 R10, -RZ, R20.H0_H0 ;  /* 0x20000014ff0a1230 */ /* 0x002fe40000004100 */
[--C-:B0-----:R-:W-:Y:S02]  /*16e0*/  @P1 HADD2.F32 R73, -RZ, R48.reuse.H1_H1 ;  /* 0x30000030ff491230 */ /* 0x101fe40000004100 */
[----:B------:R-:W-:Y:S01]  /*16f0*/  @P1 HADD2.F32 R74, -RZ, R21.H1_H1 ;  /* 0x30000015ff4a1230 */ /* 0x000fe20000004100 */
[----:B------:R-:W0:Y:S01]  /*1700*/  @P1 LDC R11, c[0x0][0x40c] ;  /* 0x00010300ff0b1b82 */ /* 0x000e220000000800 */
[----:B------:R-:W-:Y:S02]  /*1710*/  @P1 HADD2.F32 R13, -RZ, R48.H0_H0 ;  /* 0x20000030ff0d1230 */ /* 0x000fe40000004100 */
[----:B------:R-:W-:-:S02]  /*1720*/  @P1 HADD2.F32 R98, -RZ, R23.H0_H0 ;  /* 0x20000017ff621230 */ /* 0x000fc40000004100 */
[----:B------:R-:W-:Y:S02]  /*1730*/  @P1 HADD2.F32 R105, -RZ, R23.H1_H1 ;  /* 0x30000017ff691230 */ /* 0x000fe40000004100 */
[----:B------:R-:W-:Y:S01]  /*1740*/  @P1 HADD2.F32 R108, -RZ, R51.H1_H1 ;  /* 0x30000033ff6c1230 */ /* 0x000fe20000004100 */
[----:B------:R-:W1:Y:S08]  /*1750*/  @P1 LDC R72, c[0x0][0x40c] ;  /* 0x00010300ff481b82 */ /* 0x000e700000000800 */
[----:B------:R-:W3:Y:S01]  /*1760*/  @P1 LDC R75, c[0x0][0x40c] ;  /* 0x00010300ff4b1b82 */ /* 0x000ee20000000800 */
[----:B--2---:R-:W-:Y:S01]  /*1770*/  @P1 FMUL.FTZ R14, R14, R15 ;  /* 0x0000000f0e0e1220 */ /* 0x004fe20000410000 */
[----:B------:R-:W-:-:S06]  /*1780*/  @P1 HADD2.F32 R15, -RZ, R21.H0_H0 ;  /* 0x20000015ff0f1230 */ /* 0x000fcc0000004100 */
[----:B------:R-:W2:Y:S01]  /*1790*/  @P1 LDC R99, c[0x0][0x40c] ;  /* 0x00010300ff631b82 */ /* 0x000ea20000000800 */
[----:B0-----:R-:W-:Y:S01]  /*17a0*/  @P1 FMUL.FTZ R12, R10, R11 ;  /* 0x0000000b0a0c1220 */ /* 0x001fe20000410000 */
[----:B------:R-:W-:Y:S02]  /*17b0*/  CS2R R10, SRZ ;  /* 0x00000000000a7805 */ /* 0x000fe4000001ff00 */
[----:B------:R-:W-:Y:S01]  /*17c0*/  @P1 FMUL.FTZ R11, R14, R73 ;  /* 0x000000490e0b1220 */ /* 0x000fe20000410000 */
[----:B------:R-:W-:Y:S02]  /*17d0*/  @P1 HADD2.F32 R73, -RZ, R49.H1_H1 ;  /* 0x30000031ff491230 */ /* 0x000fe40000004100 */
[----:B------:R-:W-:Y:S01]  /*17e0*/  @P1 FMUL.FTZ R10, R12, R13 ;  /* 0x0000000d0c0a1220 */ /* 0x000fe20000410000 */
[----:B------:R-:W-:Y:S01]  /*17f0*/  CS2R R12, SRZ ;  /* 0x00000000000c7805 */ /* 0x000fe2000001ff00 */
[----:B------:R-:W0:Y:S01]  /*1800*/  @P1 LDC R77, c[0x0][0x40c] ;  /* 0x00010300ff4d1b82 */ /* 0x000e220000000800 */
[----:B-1----:R-:W-:Y:S01]  /*1810*/  @P1 FMUL.FTZ R15, R15, R72 ;  /* 0x000000480f0f1220 */ /* 0x002fe20000410000 */
[----:B------:R-:W-:-:S02]  /*1820*/  @P1 HADD2.F32 R72, -RZ, R22.H0_H0 ;  /* 0x20000016ff481230 */ /* 0x000fc40000004100 */
[----:B------:R-:W-:-:S04]  /*1830*/  @P1 HADD2.F32 R14, -RZ, R49.H0_H0 ;  /* 0x20000031ff0e1230 */ /* 0x000fc80000004100 */
[----:B------:R-:W1:Y:S01]  /*1840*/  @P1 LDC R76, c[0x0][0x40c] ;  /* 0x00010300ff4c1b82 */ /* 0x000e620000000800 */
[----:B---3--:R-:W-:Y:S01]  /*1850*/  @P1 FMUL.FTZ R74, R74, R75 ;  /* 0x0000004b4a4a1220 */ /* 0x008fe20000410000 */
[----:B------:R-:W-:Y:S02]  /*1860*/  @P1 HADD2.F32 R75, -RZ, R22.H1_H1 ;  /* 0x30000016ff4b1230 */ /* 0x000fe40000004100 */
[----:B------:R-:W-:Y:S01]  /*1870*/  @P1 FMUL.FTZ R12, R15, R14 ;  /* 0x0000000e0f0c1220 */ /* 0x000fe20000410000 */
[----:B------:R-:W-:Y:S01]  /*1880*/  CS2R R14, SRZ ;  /* 0x00000000000e7805 */ /* 0x000fe2000001ff00 */
[----:B------:R-:W-:Y:S01]  /*1890*/  @P1 FMUL.FTZ R13, R74, R73 ;  /* 0x000000494a0d1220 */ /* 0x000fe20000410000 */
[--C-:B------:R-:W-:Y:S01]  /*18a0*/  @P1 HADD2.F32 R73, -RZ, R50.reuse.H0_H0 ;  /* 0x20000032ff491230 */ /* 0x100fe20000004100 */
[----:B------:R-:W3:Y:S01]  /*18b0*/  @P1 LDC R106, c[0x0][0x40c] ;  /* 0x00010300ff6a1b82 */ /* 0x000ee20000000800 */
[----:B--2---:R-:W-:Y:S01]  /*18c0*/  @P1 FMUL.FTZ R98, R98, R99 ;  /* 0x0000006362621220 */ /* 0x004fe20000410000 */
[----:B------:R-:W-:-:S02]  /*18d0*/  @P1 HADD2.F32 R74, -RZ, R50.H1_H1 ;  /* 0x30000032ff4a1230 */ /* 0x000fc40000004100 */
[----:B------:R-:W-:Y:S02]  /*18e0*/  @P1 HADD2.F32 R99, -RZ, R51.H0_H0 ;  /* 0x20000033ff631230 */ /* 0x000fe40000004100 */
[----:B0-----:R-:W-:-:S04]  /*18f0*/  @P1 FMUL.FTZ R72, R72, R77 ;  /* 0x0000004d48481220 */ /* 0x001fc80000410000 */
[----:B------:R-:W-:Y:S01]  /*1900*/  @P1 FMUL.FTZ R14, R72, R73 ;  /* 0x00000049480e1220 */ /* 0x000fe20000410000 */
[----:B------:R-:W-:Y:S02]  /*1910*/  F2FP.F16.F32.PACK_AB R72, RZ, R10 ;  /* 0x0000000aff48723e */ /* 0x000fe400000000ff */
[----:B------:R-:W-:Y:S01]  /*1920*/  F2FP.F16.F32.PACK_AB R73, RZ, R11 ;  /* 0x0000000bff49723e */ /* 0x000fe200000000ff */
[----:B-1----:R-:W-:Y:S01]  /*1930*/  @P1 FMUL.FTZ R75, R75, R76 ;  /* 0x0000004c4b4b1220 */ /* 0x002fe20000410000 */
[----:B------:R-:W-:Y:S02]  /*1940*/  CS2R R76, SRZ ;  /* 0x00000000004c7805 */ /* 0x000fe4000001ff00 */
[----:B------:R-:W-:Y:S01]  /*1950*/  @P1 FMUL.FTZ R76, R98, R99 ;  /* 0x00000063624c1220 */ /* 0x000fe20000410000 */
[----:B------:R-:W-:Y:S01]  /*1960*/  @P1 FMUL.FTZ R15, R75, R74 ;  /* 0x0000004a4b0f1220 */ /* 0x000fe20000410000 */
[----:B------:R-:W-:Y:S02]  /*1970*/  F2FP.F16.F32.PACK_AB R74, RZ, R12 ;  /* 0x0000000cff4a723e */ /* 0x000fe400000000ff */
[----:B------:R-:W-:Y:S01]  /*1980*/  F2FP.F16.F32.PACK_AB R75, RZ, R13 ;  /* 0x0000000dff4b723e */ /* 0x000fe200000000ff */
[----:B---3--:R-:W-:Y:S01]  /*1990*/  @P1 FMUL.FTZ R105, R105, R106 ;  /* 0x0000006a69691220 */ /* 0x008fe20000410000 */
[----:B------:R-:W-:-:S02]  /*19a0*/  F2FP.F16.F32.PACK_AB R98, RZ, R14 ;  /* 0x0000000eff62723e */ /* 0x000fc400000000ff */
[----:B------:R-:W-:Y:S01]  /*19b0*/  F2FP.F16.F32.PACK_AB R99, RZ, R15 ;  /* 0x0000000fff63723e */ /* 0x000fe200000000ff */
[----:B------:R-:W-:Y:S01]  /*19c0*/  @P1 FMUL.FTZ R77, R105, R108 ;  /* 0x0000006c694d1220 */ /* 0x000fe20000410000 */
[----:B------:R-:W-:Y:S02]  /*19d0*/  F2FP.F16.F32.PACK_AB R105, RZ, R76 ;  /* 0x0000004cff69723e */ /* 0x000fe400000000ff */
[----:B------:R-:W-:Y:S02]  /*19e0*/  PRMT R72, R72, 0x5410, R73 ;  /* 0x0000541048487816 */ /* 0x000fe40000000049 */
[----:B------:R-:W-:Y:S02]  /*19f0*/  F2FP.F16.F32.PACK_AB R106, RZ, R77 ;  /* 0x0000004dff6a723e */ /* 0x000fe400000000ff */
[----:B------:R-:W-:Y:S02]  /*1a00*/  PRMT R73, R74, 0x5410, R75 ;  /* 0x000054104a497816 */ /* 0x000fe4000000004b */
[----:B------:R-:W-:-:S02]  /*1a10*/  PRMT R74, R98, 0x5410, R99 ;  /* 0x00005410624a7816 */ /* 0x000fc40000000063 */
[----:B------:R-:W-:-:S07]  /*1a20*/  PRMT R75, R105, 0x5410, R106 ;  /* 0x00005410694b7816 */ /* 0x000fce000000006a */
.L_x_2867:
[----:B------:R-:W0:Y:S01]  /*1a30*/  LDC.64 R98, c[0x0][0x3a8] ;  /* 0x0000ea00ff627b82 */ /* 0x000e220000000a00 */
[----:B------:R-:W-:Y:S01]  /*1a40*/  IADD3 R104, PT, PT, R104, 0x100, RZ ;  /* 0x0000010068687810 */ /* 0x000fe20007ffe0ff */
[C---:B0-----:R-:W-:Y:S01]  /*1a50*/  IMAD.WIDE.U32 R98, R102.reuse, 0x10, R98 ;  /* 0x0000001066627825 */ /* 0x041fe200078e0062 */
[----:B------:R-:W-:-:S04]  /*1a60*/  IADD3 R102, PT, PT, R102, 0x100, RZ ;  /* 0x0000010066667810 */ /* 0x000fc80007ffe0ff */
[----:B------:R1:W-:Y:S03]  /*1a70*/  STG.E.128 desc[UR6][R98.64], R72 ;  /* 0x0000004862007986 */ /* 0x0003e6000c101d06 */
.L_x_2865:
[----:B------:R-:W-:Y:S05]  /*1a80*/  BSYNC.RECONVERGENT B0 ;  /* 0x0000000000007941 */ /* 0x000fea0003800200 */
.L_x_2864:
        /* <DEDUP_REMOVED lines=13> */
[----:B-----5:R-:W-:Y:S02]  /*1b60*/  HADD2.F32 R78, -RZ, R16.H0_H0 ;  /* 0x20000010ff4e7230 */ /* 0x020fe40000004100 */
[----:B------:R-:W-:-:S10]  /*1b70*/  HADD2.F32 R80, -RZ, R17.H0_H0 ;  /* 0x20000011ff507230 */ /* 0x000fd40000004100 */
[----:B0-----:R-:W0:Y:S01]  /*1b80*/  @P0 LDC R73, c[0x0][0x40c] ;  /* 0x00010300ff490b82 */ /* 0x001e220000000800 */
[--C-:B------:R-:W-:Y:S02]  /*1b90*/  @P0 HADD2.F32 R72, -RZ, R20.reuse.H0_H0 ;  /* 0x20000014ff480230 */ /* 0x100fe40000004100 */
[----:B------:R-:W-:Y:S02]  /*1ba0*/  @P0 HADD2.F32 R74, -RZ, R20.H1_H1 ;  /* 0x30000014ff4a0230 */ /* 0x000fe40000004100 */
[----:B------:R-:W-:Y:S02]  /*1bb0*/  @P0 HADD2.F32 R81, -RZ, R21.H0_H0 ;  /* 0x20000015ff510230 */ /* 0x000fe40000004100 */
[----:B------:R-:W-:Y:S01]  /*1bc0*/  @P0 HADD2.F32 R106, -RZ, R23.H1_H1 ;  /* 0x30000017ff6a0230 */ /* 0x000fe20000004100 */
[----:B------:R-:W1:Y:S08]  /*1bd0*/  @P0 LDC R79, c[0x0][0x40c] ;  /* 0x00010300ff4f0b82 */ /* 0x000e700000000800 */
[----:B------:R-:W2:Y:S08]  /*1be0*/  @P0 LDC R83, c[0x0][0x40c] ;  /* 0x00010300ff530b82 */ /* 0x000eb00000000800 */
[----:B------:R-:W3:Y:S01]  /*1bf0*/  @P0 LDC R82, c[0x0][0x40c] ;  /* 0x00010300ff520b82 */ /* 0x000ee20000000800 */
[----:B0-----:R-:W-:Y:S01]  /*1c00*/  @P0 FMUL.FTZ R75, R72, R73 ;  /* 0x00000049484b0220 */ /* 0x001fe20000410000 */
[----:B------:R-:W-:-:S02]  /*1c10*/  @P0 HADD2.F32 R72, -RZ, R36.H0_H0 ;  /* 0x20000024ff480230 */ /* 0x000fc40000004100 */
[----:B------:R-:W-:-:S03]  /*1c20*/  @P0 HADD2.F32 R73, -RZ, R36.H1_H1 ;  /* 0x30000024ff490230 */ /* 0x000fc60000004100 */
[----:B------:R-:W-:Y:S01]  /*1c30*/  @P0 FFMA.FTZ R78, R75, R72, R78 ;  /* 0x000000484b4e0223 */ /* 0x000fe2000001004e */
[----:B------:R-:W0:Y:S01]  /*1c40*/  @P0 LDC R85, c[0x0][0x40c] ;  /* 0x00010300ff550b82 */ /* 0x000e220000000800 */
[----:B-1----:R-:W-:Y:S01]  /*1c50*/  @P0 FMUL.FTZ R74, R74, R79 ;  /* 0x0000004f4a4a0220 */ /* 0x002fe20000410000 */
[----:B------:R-:W-:Y:S02]  /*1c60*/  HADD2.F32 R79, -RZ, R16.H1_H1 ;  /* 0x30000010ff4f7230 */ /* 0x000fe40000004100 */
[----:B------:R-:W-:-:S03]  /*1c70*/  @P0 HADD2.F32 R72, -RZ, R21.H1_H1 ;  /* 0x30000015ff480230 */ /* 0x000fc60000004100 */
[----:B------:R-:W-:Y:S01]  /*1c80*/  @P0 FFMA.FTZ R79, R74, R73, R79 ;  /* 0x000000494a4f0223 */ /* 0x000fe2000001004f */
[----:B------:R-:W1:Y:S01]  /*1c90*/  @P0 LDC R84, c[0x0][0x40c] ;  /* 0x00010300ff540b82 */ /* 0x000e620000000800 */
[----:B--2---:R-:W-:Y:S01]  /*1ca0*/  @P0 FMUL.FTZ R74, R72, R83 ;  /* 0x00000053484a0220 */ /* 0x004fe20000410000 */
[--C-:B------:R-:W-:Y:S02]  /*1cb0*/  @P0 HADD2.F32 R72, -RZ, R37.reuse.H0_H0 ;  /* 0x20000025ff480230 */ /* 0x100fe40000004100 */
[----:B------:R-:W-:Y:S02]  /*1cc0*/  @P0 HADD2.F32 R73, -RZ, R37.H1_H1 ;  /* 0x30000025ff490230 */ /* 0x000fe40000004100 */
[----:B------:R-:W-:Y:S02]  /*1cd0*/  @P0 HADD2.F32 R83, -RZ, R22.H1_H1 ;  /* 0x30000016ff530230 */ /* 0x000fe40000004100 */
[----:B------:R-:W2:Y:S01]  /*1ce0*/  @P0 LDC R105, c[0x0][0x40c] ;  /* 0x00010300ff690b82 */ /* 0x000ea20000000800 */
[----:B---3--:R-:W-:Y:S01]  /*1cf0*/  @P0 FMUL.FTZ R75, R81, R82 ;  /* 0x00000052514b0220 */ /* 0x008fe20000410000 */
[----:B------:R-:W-:-:S02]  /*1d00*/  HADD2.F32 R81, -RZ, R17.H1_H1 ;  /* 0x30000011ff517230 */ /* 0x000fc40000004100 */
[----:B------:R-:W-:Y:S02]  /*1d10*/  @P0 HADD2.F32 R82, -RZ, R22.H0_H0 ;  /* 0x20000016ff520230 */ /* 0x000fe40000004100 */
[----:B------:R-:W-:Y:S01]  /*1d20*/  @P0 FFMA.FTZ R80, R75, R72, R80 ;  /* 0x000000484b500223 */ /* 0x000fe20000010050 */
[----:B------:R-:W-:Y:S02]  /*1d30*/  @P0 HADD2.F32 R72, -RZ, R23.H0_H0 ;  /* 0x20000017ff480230 */ /* 0x000fe40000004100 */
[----:B------:R-:W-:Y:S01]  /*1d40*/  @P0 FFMA.FTZ R81, R74, R73, R81 ;  /* 0x000000494a510223 */ /* 0x000fe20000010051 */
[----:B------:R-:W3:Y:S01]  /*1d50*/  @P0 LDC R107, c[0x0][0x40c] ;  /* 0x00010300ff6b0b82 */ /* 0x000ee20000000800 */
[----:B0-----:R-:W-:Y:S01]  /*1d60*/  @P0 FMUL.FTZ R99, R82, R85 ;  /* 0x0000005552630220 */ /* 0x001fe20000410000 */
[----:B------:R-:W-:Y:S02]  /*1d70*/  HADD2.F32 R82, -RZ, R18.H0_H0 ;  /* 0x20000012ff527230 */ /* 0x000fe40000004100 */
[----:B------:R-:W-:-:S02]  /*1d80*/  HADD2.F32 R85, -RZ, R19.H1_H1 ;  /* 0x30000013ff557230 */ /* 0x000fc40000004100 */
[----:B------:R-:W-:Y:S02]  /*1d90*/  @P0 HADD2.F32 R73, -RZ, R38.H1_H1 ;  /* 0x30000026ff490230 */ /* 0x000fe40000004100 */
[----:B-1----:R-:W-:Y:S01]  /*1da0*/  @P0 FMUL.FTZ R98, R83, R84 ;  /* 0x0000005453620220 */ /* 0x002fe20000410000 */
[----:B------:R-:W-:Y:S02]  /*1db0*/  HADD2.F32 R83, -RZ, R18.H1_H1 ;  /* 0x30000012ff537230 */ /* 0x000fe40000004100 */
[----:B------:R-:W-:Y:S02]  /*1dc0*/  HADD2.F32 R84, -RZ, R19.H0_H0 ;  /* 0x20000013ff547230 */ /* 0x000fe40000004100 */
[--C-:B------:R-:W-:Y:S02]  /*1dd0*/  @P0 HADD2.F32 R74, -RZ, R39.reuse.H0_H0 ;  /* 0x20000027ff4a0230 */ /* 0x100fe40000004100 */
[----:B------:R-:W-:Y:S01]  /*1de0*/  @P0 FFMA.FTZ R83, R98, R73, R83 ;  /* 0x0000004962530223 */ /* 0x000fe20000010053 */
[----:B------:R-:W-:-:S02]  /*1df0*/  @P0 HADD2.F32 R75, -RZ, R39.H1_H1 ;  /* 0x30000027ff4b0230 */ /* 0x000fc40000004100 */
[----:B--2---:R-:W-:Y:S01]  /*1e00*/  @P0 FMUL.FTZ R105, R72, R105 ;  /* 0x0000006948690220 */ /* 0x004fe20000410000 */
[----:B------:R-:W-:Y:S01]  /*1e10*/  @P0 HADD2.F32 R72, -RZ, R38.H0_H0 ;  /* 0x20000026ff480230 */ /* 0x000fe20000004100 */
[----:B------:R-:W-:Y:S02]  /*1e20*/  F2FP.F16.F32.PACK_AB R73, RZ, R79 ;  /* 0x0000004fff49723e */ /* 0x000fe400000000ff */
[----:B------:R-:W-:Y:S01]  /*1e30*/  @P0 FFMA.FTZ R84, R105, R74, R84 ;  /* 0x0000004a69540223 */ /* 0x000fe20000010054 */
[----:B------:R-:W-:Y:S01]  /*1e40*/  F2FP.F16.F32.PACK_AB R74, RZ, R80 ;  /* 0x00000050ff4a723e */ /* 0x000fe200000000ff */
[----:B------:R-:W-:Y:S01]  /*1e50*/  @P0 FFMA.FTZ R82, R99, R72, R82 ;  /* 0x0000004863520223 */ /* 0x000fe20000010052 */
[----:B------:R-:W-:Y:S01]  /*1e60*/  F2FP.F16.F32.PACK_AB R72, RZ, R78 ;  /* 0x0000004eff48723e */ /* 0x000fe200000000ff */
[----:B---3--:R-:W-:Y:S01]  /*1e70*/  @P0 FMUL.FTZ R106, R106, R107 ;  /* 0x0000006b6a6a0220 */ /* 0x008fe20000410000 */
[----:B------:R-:W-:Y:S02]  /*1e80*/  F2FP.F16.F32.PACK_AB R98, RZ, R81 ;  /* 0x00000051ff62723e */ /* 0x000fe400000000ff */
[----:B------:R-:W-:Y:S01]  /*1e90*/  F2FP.F16.F32.PACK_AB R99, RZ, R82 ;  /* 0x00000052ff63723e */ /* 0x000fe200000000ff */
[----:B------:R-:W-:Y:S01]  /*1ea0*/  @P0 FFMA.FTZ R85, R106, R75, R85 ;  /* 0x0000004b6a550223 */ /* 0x000fe20000010055 */
[----:B------:R-:W-:-:S02]  /*1eb0*/  F2FP.F16.F32.PACK_AB R105, RZ, R83 ;  /* 0x00000053ff69723e */ /* 0x000fc400000000ff */
[----:B------:R-:W-:Y:S02]  /*1ec0*/  F2FP.F16.F32.PACK_AB R106, RZ, R84 ;  /* 0x00000054ff6a723e */ /* 0x000fe400000000ff */
[----:B------:R-:W-:Y:S02]  /*1ed0*/  F2FP.F16.F32.PACK_AB R75, RZ, R85 ;  /* 0x00000055ff4b723e */ /* 0x000fe400000000ff */
[----:B------:R-:W-:Y:S02]  /*1ee0*/  PRMT R72, R72, 0x5410, R73 ;  /* 0x0000541048487816 */ /* 0x000fe40000000049 */
[----:B------:R-:W-:Y:S02]  /*1ef0*/  PRMT R73, R74, 0x5410, R98 ;  /* 0x000054104a497816 */ /* 0x000fe40000000062 */
[----:B------:R-:W-:Y:S02]  /*1f00*/  PRMT R74, R99, 0x5410, R105 ;  /* 0x00005410634a7816 */ /* 0x000fe40000000069 */
[----:B------:R-:W-:Y:S01]  /*1f10*/  PRMT R75, R106, 0x5410, R75 ;  /* 0x000054106a4b7816 */ /* 0x000fe2000000004b */
[----:B------:R-:W-:Y:S06]  /*1f20*/  BRA `(.L_x_2871) ;  /* 0x0000000000e07947 */ /* 0x000fec0003800000 */
.L_x_2870:
[----:B0-----:R-:W0:Y:S01]  /*1f30*/  @P1 LDC R73, c[0x0][0x40c] ;  /* 0x00010300ff491b82 */ /* 0x001e220000000800 */
[--C-:B-----5:R-:W-:Y:S01]  /*1f40*/  @P1 HADD2.F32 R72, -RZ, R20.reuse.H0_H0 ;  /* 0x20000014ff481230 */ /* 0x120fe20000004100 */
[----:B------:R-:W-:Y:S01]  /*1f50*/  CS2R R78, SRZ ;  /* 0x00000000004e7805 */ /* 0x000fe2000001ff00 */
[----:B------:R-:W-:Y:S02]  /*1f60*/  @P1 HADD2.F32 R74, -RZ, R20.H1_H1 ;  /* 0x30000014ff4a1230 */ /* 0x000fe40000004100 */
[----:B------:R-:W-:Y:S02]  /*1f70*/  @P1 HADD2.F32 R81, -RZ, R36.H1_H1 ;  /* 0x30000024ff511230 */ /* 0x000fe40000004100 */
[----:B------:R-:W-:Y:S01]  /*1f80*/  @P1 HADD2.F32 R82, -RZ, R21.H1_H1 ;  /* 0x30000015ff521230 */ /* 0x000fe20000004100 */
[----:B------:R-:W1:Y:S01]  /*1f90*/  @P1 LDC R75, c[0x0][0x40c] ;  /* 0x00010300ff4b1b82 */ /* 0x000e620000000800 */
[--C-:B------:R-:W-:Y:S02]  /*1fa0*/  @P1 HADD2.F32 R98, -RZ, R23.reuse.H0_H0 ;  /* 0x20000017ff621230 */ /* 0x100fe40000004100 */
[----:B------:R-:W-:-:S02]  /*1fb0*/  @P1 HADD2.F32 R105, -RZ, R23.H1_H1 ;  /* 0x30000017ff691230 */ /* 0x000fc40000004100 */
[----:B------:R-:W-:-:S03]  /*1fc0*/  @P1 HADD2.F32 R108, -RZ, R39.H1_H1 ;  /* 0x30000027ff6c1230 */ /* 0x000fc60000004100 */
[----:B------:R-:W2:Y:S08]  /*1fd0*/  @P1 LDC R80, c[0x0][0x40c] ;  /* 0x00010300ff501b82 */ /* 0x000eb00000000800 */
[----:B------:R-:W3:Y:S01]  /*1fe0*/  @P1 LDC R83, c[0x0][0x40c] ;  /* 0x00010300ff531b82 */ /* 0x000ee20000000800 */
[----:B0-----:R-:W-:Y:S01]  /*1ff0*/  @P1 FMUL.FTZ R72, R72, R73 ;  /* 0x0000004948481220 */ /* 0x001fe20000410000 */
[----:B------:R-:W-:-:S05]  /*2000*/  @P1 HADD2.F32 R73, -RZ, R36.H0_H0 ;  /* 0x20000024ff491230 */ /* 0x000fca0000004100 */
[----:B------:R-:W-:Y:S01]  /*2010*/  @P1 FMUL.FTZ R78, R72, R73 ;  /* 0x00000049484e1220 */ /* 0x000fe20000410000 */
[----:B------:R-:W0:Y:S01]  /*2020*/  @P1 LDC R99, c[0x0][0x40c] ;  /* 0x00010300ff631b82 */ /* 0x000e220000000800 */
[----:B-1----:R-:W-:Y:S01]  /*2030*/  @P1 FMUL.FTZ R74, R74, R75 ;  /* 0x0000004b4a4a1220 */ /* 0x002fe20000410000 */
[----:B------:R-:W-:Y:S02]  /*2040*/  @P1 HADD2.F32 R75, -RZ, R21.H0_H0 ;  /* 0x20000015ff4b1230 */ /* 0x000fe40000004100 */
[--C-:B------:R-:W-:Y:S02]  /*2050*/  @P1 HADD2.F32 R72, -RZ, R37.reuse.H0_H0 ;  /* 0x20000025ff481230 */ /* 0x100fe40000004100 */
[----:B------:R-:W-:Y:S01]  /*2060*/  @P1 FMUL.FTZ R79, R74, R81 ;  /* 0x000000514a4f1220 */ /* 0x000fe20000410000 */
[----:B------:R-:W-:Y:S01]  /*2070*/  @P1 HADD2.F32 R73, -RZ, R37.H1_H1 ;  /* 0x30000025ff491230 */ /* 0x000fe20000004100 */
[----:B------:R-:W1:Y:S01]  /*2080*/  @P1 LDC R85, c[0x0][0x40c] ;  /* 0x00010300ff551b82 */ /* 0x000e620000000800 */
[----:B--2---:R-:W-:Y:S01]  /*2090*/  @P1 FMUL.FTZ R75, R75, R80 ;  /* 0x000000504b4b1220 */ /* 0x004fe20000410000 */
[----:B------:R-:W-:Y:S01]  /*20a0*/  @P1 HADD2.F32 R74, -RZ, R22.H0_H0 ;  /* 0x20000016ff4a1230 */ /* 0x000fe20000004100 */
[----:B------:R-:W-:-:S02]  /*20b0*/  CS2R R80, SRZ ;  /* 0x0000000000507805 */ /* 0x000fc4000001ff00 */
[----:B------:R-:W-:Y:S01]  /*20c0*/  @P1 FMUL.FTZ R80, R75, R72 ;  /* 0x000000484b501220 */ /* 0x000fe20000410000 */
[----:B------:R-:W-:Y:S02]  /*20d0*/  @P1 HADD2.F32 R75, -RZ, R38.H1_H1 ;  /* 0x30000026ff4b1230 */ /* 0x000fe40000004100 */
[----:B------:R-:W2:Y:S01]  /*20e0*/  @P1 LDC R84, c[0x0][0x40c] ;  /* 0x00010300ff541b82 */ /* 0x000ea20000000800 */
[----:B---3--:R-:W-:Y:S01]  /*20f0*/  @P1 FMUL.FTZ R82, R82, R83 ;  /* 0x0000005352521220 */ /* 0x008fe20000410000 */
[----:B------:R-:W-:-:S03]  /*2100*/  @P1 HADD2.F32 R83, -RZ, R22.H1_H1 ;  /* 0x30000016ff531230 */ /* 0x000fc60000004100 */
[----:B------:R-:W-:Y:S01]  /*2110*/  @P1 FMUL.FTZ R81, R82, R73 ;  /* 0x0000004952511220 */ /* 0x000fe20000410000 */
[----:B------:R-:W-:Y:S02]  /*2120*/  @P1 HADD2.F32 R73, -RZ, R38.H0_H0 ;  /* 0x20000026ff491230 */ /* 0x000fe40000004100 */
[----:B------:R-:W3:Y:S01]  /*2130*/  @P1 LDC R106, c[0x0][0x40c] ;  /* 0x00010300ff6a1b82 */ /* 0x000ee20000000800 */
[----:B0-----:R-:W-:Y:S01]  /*2140*/  @P1 FMUL.FTZ R98, R98, R99 ;  /* 0x0000006362621220 */ /* 0x001fe20000410000 */
[----:B------:R-:W-:Y:S02]  /*2150*/  @P1 HADD2.F32 R99, -RZ, R39.H0_H0 ;  /* 0x20000027ff631230 */ /* 0x000fe40000004100 */
[----:B-1----:R-:W-:Y:S01]  /*2160*/  @P1 FMUL.FTZ R74, R74, R85 ;  /* 0x000000554a4a1220 */ /* 0x002fe20000410000 */
[----:B--2---:R-:W-:Y:S01]  /*2170*/  @P1 FMUL.FTZ R72, R83, R84 ;  /* 0x0000005453481220 */ /* 0x004fe20000410000 */
[----:B------:R-:W-:Y:S02]  /*2180*/  CS2R R82, SRZ ;  /* 0x0000000000527805 */ /* 0x000fe4000001ff00 */
[----:B------:R-:W-:Y:S01]  /*2190*/  CS2R R84, SRZ ;  /* 0x0000000000547805 */ /* 0x000fe2000001ff00 */
[----:B------:R-:W-:Y:S01]  /*21a0*/  @P1 FMUL.FTZ R82, R74, R73 ;  /* 0x000000494a521220 */ /* 0x000fe20000410000 */
[----:B------:R-:W-:Y:S01]  /*21b0*/  @P1 FMUL.FTZ R83, R72, R75 ;  /* 0x0000004b48531220 */ /* 0x000fe20000410000 */
[----:B------:R-:W-:Y:S01]  /*21c0*/  @P1 FMUL.FTZ R84, R98, R99 ;  /* 0x0000006362541220 */ /* 0x000fe20000410000 */
[----:B------:R-:W-:Y:S01]  /*21d0*/  F2FP.F16.F32.PACK_AB R72, RZ, R78 ;  /* 0x0000004eff48723e */ /* 0x000fe200000000ff */
[----:B---3--:R-:W-:Y:S01]  /*21e0*/  @P1 FMUL.FTZ R105, R105, R106 ;  /* 0x0000006a69691220 */ /* 0x008fe20000410000 */
[----:B------:R-:W-:-:S02]  /*21f0*/  F2FP.F16.F32.PACK_AB R73, RZ, R79 ;  /* 0x0000004fff49723e */ /* 0x000fc400000000ff */
[----:B------:R-:W-:Y:S01]  /*2200*/  F2FP.F16.F32.PACK_AB R74, RZ, R80 ;  /* 0x00000050ff4a723e */ /* 0x000fe200000000ff */
[----:B------:R-:W-:Y:S01]  /*2210*/  @P1 FMUL.FTZ R85, R105, R108 ;  /* 0x0000006c69551220 */ /* 0x000fe20000410000 */
[----:B------:R-:W-:Y:S02]  /*2220*/  F2FP.F16.F32.PACK_AB R75, RZ, R81 ;  /* 0x00000051ff4b723e */ /* 0x000fe400000000ff */
[----:B------:R-:W-:Y:S02]  /*2230*/  F2FP.F16.F32.PACK_AB R98, RZ, R82 ;  /* 0x00000052ff62723e */ /* 0x000fe400000000ff */
[----:B------:R-:W-:Y:S02]  /*2240*/  F2FP.F16.F32.PACK_AB R99, RZ, R83 ;  /* 0x00000053ff63723e */ /* 0x000fe400000000ff */
[----:B------:R-:W-:Y:S02]  /*2250*/  F2FP.F16.F32.PACK_AB R105, RZ, R84 ;  /* 0x00000054ff69723e */ /* 0x000fe400000000ff */
[----:B------:R-:W-:-:S02]  /*2260*/  F2FP.F16.F32.PACK_AB R106, RZ, R85 ;  /* 0x00000055ff6a723e */ /* 0x000fc400000000ff */
[----:B------:R-:W-:Y:S02]  /*2270*/  PRMT R72, R72, 0x5410, R73 ;  /* 0x0000541048487816 */ /* 0x000fe40000000049 */
[----:B------:R-:W-:Y:S02]  /*2280*/  PRMT R73, R74, 0x5410, R75 ;  /* 0x000054104a497816 */ /* 0x000fe4000000004b */
[----:B------:R-:W-:Y:S02]  /*2290*/  PRMT R74, R98, 0x5410, R99 ;  /* 0x00005410624a7816 */ /* 0x000fe40000000063 */
[----:B------:R-:W-:-:S07]  /*22a0*/  PRMT R75, R105, 0x5410, R106 ;  /* 0x00005410694b7816 */ /* 0x000fce000000006a */
.L_x_2871:
[----:B------:R-:W0:Y:S01]  /*22b0*/  LDC.64 R98, c[0x0][0x3a8] ;  /* 0x0000ea00ff627b82 */ /* 0x000e220000000a00 */
[----:B------:R-:W-:Y:S01]  /*22c0*/  IADD3 R104, PT, PT, R104, 0x100, RZ ;  /* 0x0000010068687810 */ /* 0x000fe20007ffe0ff */
[C---:B0-----:R-:W-:Y:S01]  /*22d0*/  IMAD.WIDE.U32 R98, R102.reuse, 0x10, R98 ;  /* 0x0000001066627825 */ /* 0x041fe200078e0062 */
[----:B------:R-:W-:-:S04]  /*22e0*/  IADD3 R102, PT, PT, R102, 0x100, RZ ;  /* 0x0000010066667810 */ /* 0x000fc80007ffe0ff */
[----:B------:R2:W-:Y:S03]  /*22f0*/  STG.E.128 desc[UR6][R98.64], R72 ;  /* 0x0000004862007986 */ /* 0x0005e6000c101d06 */
.L_x_2869:
[----:B------:R-:W-:Y:S05]  /*2300*/  BSYNC.RECONVERGENT B0 ;  /* 0x0000000000007941 */ /* 0x000fea0003800200 */
.L_x_2868:
        /* <DEDUP_REMOVED lines=74> */
.L_x_2874:
        /* <DEDUP_REMOVED lines=56> */
.L_x_2875:
[----:B------:R-:W0:Y:S02]  /*2b30*/  LDC.64 R98, c[0x0][0x3a8] ;  /* 0x0000ea00ff627b82 */ /* 0x000e240000000a00 */
[----:B0-----:R-:W-:-:S05]  /*2b40*/  IMAD.WIDE.U32 R98, R102, 0x10, R98 ;  /* 0x0000001066627825 */ /* 0x001fca00078e0062 */
[----:B------:R0:W-:Y:S02]  /*2b50*/  STG.E.128 desc[UR6][R98.64], R72 ;  /* 0x0000004862007986 */ /* 0x0001e4000c101d06 */
.L_x_2873:
[----:B------:R-:W-:Y:S05]  /*2b60*/  BSYNC.RECONVERGENT B0 ;  /* 0x0000000000007941 */ /* 0x000fea0003800200 */
.L_x_2872:
[----:B012---:R-:W-:Y:S01]  /*2b70*/  FADD.FTZ R72, RZ, R2 ;  /* 0x00000002ff487221 */ /* 0x007fe20000010000 */
        /* <DEDUP_REMOVED lines=46> */
[----:B----4-:R-:W-:Y:S01]  /*2e60*/  FMUL.FTZ R72, R94, R103 ;  /* 0x000000675e487220 */ /* 0x010fe20000410000 */
        /* <DEDUP_REMOVED lines=87> */
.L_x_2877:
[----:B------:R-:W-:Y:S05]  /*33e0*/  BSYNC.RECONVERGENT B0 ;  /* 0x0000000000007941 */ /* 0x000fea0003800200 */
.L_x_2876:
        /* <DEDUP_REMOVED lines=12> */
.L_x_2879:
[----:B------:R-:W-:Y:S05]  /*34b0*/  BSYNC.RECONVERGENT B0 ;  /* 0x0000000000007941 */ /* 0x000fea0003800200 */
.L_x_2878:
[----:B------:R-:W1:Y:S01]  /*34c0*/  SHFL.DOWN PT, R98, R103, 0x4, 0x1f ;  /* 0x08801f0067627f89 */ /* 0x000e6200000e0000 */
[----:B------:R-:W-:Y:S02]  /*34d0*/  ISETP.NE.AND P0, PT, R101, RZ, PT ;  /* 0x000000ff6500720c */ /* 0x000fe40003f05270 */
        /* <DEDUP_REMOVED lines=24> */
[----:B------:R-:W4:Y:S01]  /*3660*/  SHFL.DOWN PT, R104, R99, 0x1, 0x1f ;  /* 0x08201f0063687f89 */ /* 0x000f2200000e0000 */
[----:B0-----:R-:W-:Y:S01]  /*3670*/  FMUL.FTZ R103, R110, R108 ;  /* 0x0000006c6e677220 */ /* 0x001fe20000410000 */
[----:B------:R-:W-:-:S03]  /*3680*/  FADD.FTZ R110, R105, -R110 ;  /* 0x8000006e696e7221 */ /* 0x000fc60000010000 */
[----:B------:R-:W-:Y:S01]  /*3690*/  FFMA.FTZ R102, R74, R105, R103 ;  /* 0x000000694a667223 */ /* 0x000fe20000010067 */
[----:B------:R-:W-:Y:S01]  /*36a0*/  FMUL.FTZ R103, R110, R110 ;  /* 0x0000006e6e677220 */ /* 0x000fe20000410000 */
[----:B-1----:R-:W-:Y:S02]  /*36b0*/  FADD.FTZ R98, R73, R98 ;  /* 0x0000006249627221 */ /* 0x002fe40000010000 */
[----:B--2---:R-:W-:Y:S01]  /*36c0*/  FMUL.FTZ R105, R75, R102 ;  /* 0x000000664b697220 */ /* 0x004fe20000410000 */
[----:B------:R-:W-:Y:S01]  /*36d0*/  FMUL.FTZ R103, R74, R103 ;  /* 0x000000674a677220 */ /* 0x000fe20000410000 */
[-C--:B----4-:R-:W-:Y:S02]  /*36e0*/  IADD3 R99, PT, PT, R99, R104.reuse, RZ ;  /* 0x0000006863637210 */ /* 0x090fe40007ffe0ff */
        /* <DEDUP_REMOVED lines=20> */
[----:B------:R-:W4:Y:S01]  /*3830*/  @!P0 LDC.64 R72, c[0x0][0x3c8] ;  /* 0x0000f200ff488b82 */ /* 0x000f220000000a00 */
[----:B0-----:R-:W-:-:S05]  /*3840*/  FMUL.FTZ R98, R105, R105 ;  /* 0x0000006969627220 */ /* 0x001fca0000410000 */
[----:B------:R-:W-:Y:S01]  /*3850*/  FSEL R103, R98, RZ, P1 ;  /* 0x000000ff62677208 */ /* 0x000fe20000800000 */
[----:B-1----:R-:W-:Y:S01]  /*3860*/  FFMA.FTZ R98, R99, UR11, R104 ;  /* 0x0000000b63627c23 */ /* 0x002fe20008010068 */
[----:B--2---:R-:W-:-:S04]  /*3870*/  @!P0 IMAD.WIDE R74, R95, 0x4, R74 ;  /* 0x000000045f4a8825 */ /* 0x004fc800078e024a */
[----:B------:R-:W-:Y:S01]  /*3880*/  FADD.FTZ R98, R98, R103 ;  /* 0x0000006762627221 */ /* 0x000fe20000010000 */
[----:B------:R0:W-:Y:S03]  /*3890*/  @!P0 STG.E desc[UR6][R74.64], R105 ;  /* 0x000000694a008986 */ /* 0x0001e6000c101906 */
[----:B------:R-:W1:Y:S01]  /*38a0*/  MUFU.RSQ R102, R98 ;  /* 0x0000006200667308 */ /* 0x000e620000001400 */
[----:B----4-:R-:W-:-:S05]  /*38b0*/  @!P0 IMAD.WIDE R72, R95, 0x4, R72 ;  /* 0x000000045f488825 */ /* 0x010fca00078e0248 */
        /* <DEDUP_REMOVED lines=22> */
[----:B------:R-:W-:Y:S02]  /*3a20*/  HADD2.F32 R106, -RZ, R71.H0_H0 ;  /* 0x20000047ff6a7230 */ /* 0x000fe40000004100 */
[C---:B------:R-:W-:Y:S01]  /*3a30*/  FMUL.FTZ R107, R102.reuse, R107 ;  /* 0x0000006b666b7220 */ /* 0x040fe20000410000 */
[----:B------:R-:W-:Y:S01]  /*3a40*/  FFMA.FTZ R73, R73, R74, R98 ;  /* 0x0000004a49497223 */ /* 0x000fe20000010062 */
[----:B------:R-:W-:Y:S01]  /*3a50*/  HADD2.F32 R108, -RZ, R67.H0_H0 ;  /* 0x20000043ff6c7230 */ /* 0x000fe20000004100 */
[----:B------:R-:W0:Y:S01]  /*3a60*/  LDC.64 R98, c[0x0][0x428] ;  /* 0x00010a00ff627b82 */ /* 0x000e220000000a00 */
[----:B------:R-:W-:Y:S02]  /*3a70*/  HADD2.F32 R100, -RZ, R70.H0_H0 ;  /* 0x20000046ff647230 */ /* 0x000fe40000004100 */
[----:B------:R-:W-:Y:S01]  /*3a80*/  FMUL.FTZ R105, R102, R105 ;  /* 0x0000006966697220 */ /* 0x000fe20000410000 */
[----:B------:R-:W-:-:S02]  /*3a90*/  HADD2.F32 R104, -RZ, R66.H0_H0 ;  /* 0x20000042ff687230 */ /* 0x000fc40000004100 */
[----:B------:R-:W-:Y:S01]  /*3aa0*/  FFMA.FTZ R109, R107, R106, R108 ;  /* 0x0000006a6b6d7223 */ /* 0x000fe2000001006c */
        /* <DEDUP_REMOVED lines=28> */
.L_x_2882:
[----:B------:R-:W-:Y:S05]  /*3c70*/  BSYNC.RECONVERGENT B0 ;  /* 0x0000000000007941 */ /* 0x000fea0003800200 */
.L_x_2881:
[----:B------:R-:W-:Y:S04]  /*3c80*/  BSSY.RECONVERGENT B0, `(.L_x_2883) ;  /* 0x0000032000007945 */ /* 0x000fe80003800200 */
[----:B------:R-:W-:Y:S05]  /*3c90*/  @!P3 BRA `(.L_x_2884) ;  /* 0x0000000000c0b947 */ /* 0x000fea0003800000 */
[--C-:B0-----:R-:W-:Y:S01]  /*3ca0*/  FADD.FTZ R73, R10, -R97.reuse ;  /* 0x800000610a497221 */ /* 0x101fe20000010000 */
        /* <DEDUP_REMOVED lines=47> */
.L_x_2884:
[----:B------:R-:W-:Y:S05]  /*3fa0*/  BSYNC.RECONVERGENT B0 ;  /* 0x0000000000007941 */ /* 0x000fea0003800200 */
.L_x_2883:
[----:B------:R-:W-:Y:S04]  /*3fb0*/  BSSY.RECONVERGENT B0, `(.L_x_2885) ;  /* 0x0000032000007945 */ /* 0x000fe80003800200 */
[----:B------:R-:W-:Y:S05]  /*3fc0*/  @!P4 BRA `(.L_x_2886) ;  /* 0x0000000000c0c947 */ /* 0x000fea0003800000 */
[--C-:B01----:R-:W-:Y:S01]  /*3fd0*/  FADD.FTZ R73, R78, -R97.reuse ;  /* 0x800000614e497221 */ /* 0x103fe20000010000 */
        /* <DEDUP_REMOVED lines=47> */
.L_x_2886:
[----:B------:R-:W-:Y:S05]  /*42d0*/  BSYNC.RECONVERGENT B0 ;  /* 0x0000000000007941 */ /* 0x000fea0003800200 */
.L_x_2885:
        /* <DEDUP_REMOVED lines=11> */
[----:B------:R-:W-:Y:S02]  /*4390*/  HADD2.F32 R100, -RZ, R32.H0_H0 ;  /* 0x20000020ff647230 */ /* 0x000fe40000004100 */
[----:B------:R-:W-:Y:S01]  /*43a0*/  FMUL.FTZ R97, R102, R73 ;  /* 0x0000004966617220 */ /* 0x000fe20000410000 */
        /* <DEDUP_REMOVED lines=36> */
.L_x_2887:
[----:B------:R-:W-:Y:S05]  /*45f0*/  BSYNC.RECONVERGENT B0 ;  /* 0x0000000000007941 */ /* 0x000fea0003800200 */
.L_x_2880:
[----:B012-4-:R-:W0:Y:S01]  /*4600*/  LDC.64 R72, c[0x0][0x380] ;  /* 0x0000e000ff487b82 */ /* 0x017e220000000a00 */
[----:B------:R-:W-:Y:S01]  /*4610*/  UPLOP3.LUT UP1, UPT, UPT, UPT, UP1, 0x40, 0x4 ;  /* 0x000000000004789c */ /* 0x000fe20003f2e810 */
[----:B0-----:R-:W-:-:S04]  /*4620*/  IADD3 R95, PT, PT, R95, R72, RZ ;  /* 0x000000485f5f7210 */ /* 0x001fc80007ffe0ff */
[----:B------:R-:W-:-:S13]  /*4630*/  ISETP.GE.AND P0, PT, R95, R73, PT ;  /* 0x000000495f00720c */ /* 0x000fda0003f06270 */
[----:B------:R-:W-:Y:S05]  /*4640*/  @!P0 BRA `(.L_x_2888) ;  /* 0xffffffc000608947 */ /* 0x000fea000383ffff */
[----:B------:R-:W-:Y:S05]  /*4650*/  EXIT ;  /* 0x000000000000794d */ /* 0x000fea0003800000 */
.L_x_2889:
        /* <DEDUP_REMOVED lines=10> */
.L_x_27482:


//--------------------- .text._ZN10layer_norm13ln_fwd_kernelINS_13Kernel_traitsI6__halfS2_S2_S2_fjLj8192ELj1ELj1ELj8ELj16ENS_18Kernel_traits_baseILj8192ES2_S2_S2_S2_fjLj256EEEEELb0ELb1ELb1ELb1EEEvNS_9FwdParamsE --------------------------
	.section	.text._ZN10layer_norm13ln_fwd_kernelINS_13Kernel_traitsI6__halfS2_S2_S2_fjLj8192ELj1ELj1ELj8ELj16ENS_18Kernel_traits_baseILj8192ES2_S2_S2_S2_fjLj256EEEEELb0ELb1ELb1ELb1EEEvNS_9FwdParamsE,"ax",@progbits
	.align	128
        .global         _ZN10layer_norm13ln_fwd_kernelINS_13Kernel_traitsI6__halfS2_S2_S2_fjLj8192ELj1ELj1ELj8ELj16ENS_18Kernel_traits_baseILj8192ES2_S2_S2_S2_fjLj256EEEEELb0ELb1ELb1ELb1EEEvNS_9FwdParamsE
        .type           _ZN10layer_norm13ln_fwd_kernelINS_13Kernel_traitsI6__halfS2_S2_S2_fjLj8192ELj1ELj1ELj8ELj16ENS_18Kernel_traits_baseILj8192ES2_S2_S2_S2_fjLj256EEEEELb0ELb1ELb1ELb1EEEvNS_9FwdParamsE,@function
        .size           _ZN10layer_norm13ln_fwd_kernelINS_13Kernel_traitsI6__halfS2_S2_S2_fjLj8192ELj1ELj1ELj8ELj16ENS_18Kernel_traits_baseILj8192ES2_S2_S2_S2_fjLj256EEEEELb0ELb1ELb1ELb1EEEvNS_9FwdParamsE,(.L_x_27483 - _ZN10layer_norm13ln_fwd_kernelINS_13Kernel_traitsI6__halfS2_S2_S2_fjLj8192ELj1ELj1ELj8ELj16ENS_18Kernel_traits_baseILj8192ES2_S2_S2_S2_fjLj256EEEEELb0ELb1ELb1ELb1EEEvNS_9FwdParamsE)
        .other          _ZN10layer_norm13ln_fwd_kernelINS_13Kernel_traitsI6__halfS2_S2_S2_fjLj8192ELj1ELj1ELj8ELj16ENS_18Kernel_traits_baseILj8192ES2_S2_S2_S2_fjLj256EEEEELb0ELb1ELb1ELb1EEEvNS_9FwdParamsE,@"STO_CUDA_ENTRY STV_DEFAULT"
_ZN10layer_norm13ln_fwd_kernelINS_13Kernel_traitsI6__halfS2_S2_S2_fjLj8192ELj1ELj1ELj8ELj16ENS_18Kernel_traits_baseILj8192ES2_S2_S2_S2_fjLj256EEEEELb0ELb1ELb1ELb1EEEvNS_9FwdParamsE:
.text._ZN10layer_norm13ln_fwd_kernelINS_13Kernel_traitsI6__halfS2_S2_S2_fjLj8192ELj1ELj1ELj8ELj16ENS_18Kernel_traits_baseILj8192ES2_S2_S2_S2_fjLj256EEEEELb0ELb1ELb1ELb1EEEvNS_9FwdParamsE:
        /* <DEDUP_REMOVED lines=10> */
[C---:B-1----:R-:W-:Y:S01]  /*00a0*/  @P0 IMAD.WIDE.U32 R2, R0.reuse, 0x10, R4 ;  /* 0x0000001000020825 */ /* 0x042fe200078e0004 */
[----:B------:R-:W1:Y:S03]  /*00b0*/  @P0 LDC.64 R52, c[0x0][0x438] ;  /* 0x00010e00ff340b82 */ /* 0x000e660000000a00 */
[C---:B---3--:R-:W-:Y:S01]  /*00c0*/  @P0 IMAD.WIDE.U32 R54, R0.reuse, 0x10, R56 ;  /* 0x0000001000360825 */ /* 0x048fe200078e0038 */
[----:B--2---:R2:W5:Y:S04]  /*00d0*/  @P0 LDG.E.128 R48, desc[UR6][R2.64] ;  /* 0x0000000602300981 */ /* 0x004568000c1e1d00 */
[----:B------:R2:W5:Y:S04]  /*00e0*/  @P0 LDG.E.128 R44, desc[UR6][R2.64+0x1000] ;  /* 0x00100006022c0981 */ /* 0x000568000c1e1d00 */
[----:B------:R2:W5:Y:S04]  /*00f0*/  @P0 LDG.E.128 R40, desc[UR6][R2.64+0x2000] ;  /* 0x0020000602280981 */ /* 0x000568000c1e1d00 */
[----:B------:R2:W5:Y:S04]  /*0100*/  @P0 LDG.E.128 R36, desc[UR6][R2.64+0x3000] ;  /* 0x0030000602240981 */ /* 0x000568000c1e1d00 */
[----:B------:R2:W5:Y:S04]  /*0110*/  @P0 LDG.E.128 R32, desc[UR6][R54.64] ;  /* 0x0000000636200981 */ /* 0x000568000c1e1d00 */
[----:B------:R2:W5:Y:S04]  /*0120*/  @P0 LDG.E.128 R28, desc[UR6][R54.64+0x1000] ;  /* 0x00100006361c0981 */ /* 0x000568000c1e1d00 */
[----:B------:R2:W5:Y:S04]  /*0130*/  @P0 LDG.E.128 R24, desc[UR6][R54.64+0x2000] ;  /* 0x0020000636180981 */ /* 0x000568000c1e1d00 */
[----:B------:R2:W5:Y:S01]  /*0140*/  @P0 LDG.E.128 R20, desc[UR6][R54.64+0x3000] ;  /* 0x0030000636140981 */ /* 0x000562000c1e1d00 */
[----:B-1----:R-:W-:-:S04]  /*0150*/  @P0 IMAD.WIDE.U32 R52, R0, 0x10, R52 ;  /* 0x0000001000340825 */ /* 0x002fc800078e0034 */
[C---:B------:R-:W-:Y:S01]  /*0160*/  @!P0 IMAD.WIDE.U32 R58, R0.reuse, 0x10, R4 ;  /* 0x00000010003a8825 */ /* 0x040fe200078e0004 */
[----:B------:R2:W5:Y:S03]  /*0170*/  @P0 LDG.E.128 R16, desc[UR6][R52.64] ;  /* 0x0000000634100981 */ /* 0x000566000c1e1d00 */
[----:B------:R-:W-:Y:S01]  /*0180*/  @!P0 IMAD.WIDE.U32 R56, R0, 0x10, R56 ;  /* 0x0000001000388825 */ /* 0x000fe200078e0038 */
        /* <DEDUP_REMOVED lines=22> */
[----:B------:R-:W-:Y:S01]  /*02f0*/  UPLOP3.LUT UP0, UPT, UPT, UPT, UPT, 0x40, 0x4 ;  /* 0x000000000004789c */ /* 0x000fe20003f0e870 */
[----:B------:R-:W0:Y:S01]  /*0300*/  LDCU.U8 UR10, c[0x0][0x410] ;  /* 0x00008200ff0a77ac */ /* 0x000e220008000000 */
[----:B------:R-:W1:Y:S01]  /*0310*/  LDCU UR11, c[0x0][0x400] ;  /* 0x00008000ff0b77ac */ /* 0x000e620008000800 */
[----:B------:R-:W2:Y:S08]  /*0320*/  LDCU.64 UR8, c[0x0][0x3a0] ;  /* 0x00007400ff0877ac */ /* 0x000eb00008000a00 */
.L_x_2903:
[----:B------:R-:W3:Y:S08]  /*0330*/  LDC.64 R70, c[0x0][0x3f0] ;  /* 0x0000fc00ff467b82 */ /* 0x000ef00000000a00 */
[----:B------:R-:W4:Y:S08]  /*0340*/  LDC R83, c[0x0][0x388] ;  /* 0x0000e200ff537b82 */ /* 0x000f300000000800 */
[----:B------:R-:W0:Y:S01]  /*0350*/  LDC.64 R68, c[0x0][0x3f8] ;  /* 0x0000fe00ff447b82 */ /* 0x000e220000000a00 */
[----:B---3--:R-:W-:-:S06]  /*0360*/  IMAD.WIDE R70, R66, 0x4, R70 ;  /* 0x0000000442467825 */ /* 0x008fcc00078e0246 */
[----:B------:R-:W3:Y:S01]  /*0370*/  LDG.E R70, desc[UR6][R70.64] ;  /* 0x0000000646467981 */ /* 0x000ee2000c1e1900 */
[----:B------:R-:W-:Y:S02]  /*0380*/  HFMA2 R64, -RZ, RZ, 0, 0 ;  /* 0x00000000ff407431 */ /* 0x000fe400000001ff */
[----:B0-----:R-:W-:-:S06]  /*0390*/  IMAD.WIDE R68, R66, 0x4, R68 ;  /* 0x0000000442447825 */ /* 0x001fcc00078e0244 */
[----:B------:R0:W5:Y:S01]  /*03a0*/  LDG.E R68, desc[UR6][R68.64] ;  /* 0x0000000644447981 */ /* 0x000162000c1e1900 */
[----:B---3--:R-:W-:-:S13]  /*03b0*/  ISETP.GE.AND P1, PT, R70, 0x1, PT ;  /* 0x000000014600780c */ /* 0x008fda0003f26270 */
[----:B------:R-:W3:Y:S01]  /*03c0*/  @P1 S2R R62, SR_TID.X ;  /* 0x00000000003e1919 */ /* 0x000ee20000002100 */
[----:B------:R-:W1:Y:S01]  /*03d0*/  @P1 LDC.64 R2, c[0x0][0x390] ;  /* 0x0000e400ff021b82 */ /* 0x000e620000000a00 */
[----:B------:R-:W-:-:S05]  /*03e0*/  @P1 IADD3 R60, PT, PT, R70, -0x1, RZ ;  /* 0xffffffff463c1810 */ /* 0x000fca0007ffe0ff */
[----:B----4-:R-:W-:-:S05]  /*03f0*/  @P1 IMAD R60, R60, R83, RZ ;  /* 0x000000533c3c1224 */ /* 0x010fca00078e02ff */
[----:B------:R-:W-:-:S04]  /*0400*/  @P1 SHF.R.S32.HI R61, RZ, 0x1f, R60 ;  /* 0x0000001fff3d1819 */ /* 0x000fc8000001143c */
[----:B------:R-:W-:-:S04]  /*0410*/  @P1 LEA.HI R61, R61, R60, RZ, 0x3 ;  /* 0x0000003c3d3d1211 */ /* 0x000fc800078f18ff */
[----:B---3--:R-:W-:-:S05]  /*0420*/  @P1 LEA.HI.SX32 R64, R61, R62, 0x1d ;  /* 0x0000003e3d401211 */ /* 0x008fca00078feaff */
[----:B-1----:R-:W-:-:S05]  /*0430*/  @P1 IMAD.WIDE.U32 R2, R64, 0x10, R2 ;  /* 0x0000001040021825 */ /* 0x002fca00078e0002 */
[----:B------:R0:W5:Y:S01]  /*0440*/  @P1 LDG.E.128 R52, desc[UR6][R2.64] ;  /* 0x0000000602341981 */ /* 0x000162000c1e1d00 */
[----:B--2---:R-:W-:Y:S01]  /*0450*/  ISETP.NE.U32.AND P0, PT, RZ, UR8, PT ;  /* 0x00000008ff007c0c */ /* 0x004fe2000bf05070 */
        /* <DEDUP_REMOVED lines=10> */
[----:B------:R-:W0:Y:S01]  /*0500*/  @P2 LDC R61, c[0x0][0x40c] ;  /* 0x00010300ff3d2b82 */ /* 0x000e220000000800 */
[--C-:B-----5:R-:W-:Y:S02]  /*0510*/  @P2 HADD2.F32 R2, -RZ, R52.reuse.H1_H1 ;  /* 0x30000034ff022230 */ /* 0x120fe40000004100 */
[----:B------:R-:W-:Y:S02]  /*0520*/  @P2 HADD2.F32 R0, -RZ, R52.H0_H0 ;  /* 0x20000034ff002230 */ /* 0x000fe40000004100 */
[--C-:B------:R-:W-:Y:S02]  /*0530*/  @P2 HADD2.F32 R60, -RZ, R53.reuse.H0_H0 ;  /* 0x20000035ff3c2230 */ /* 0x100fe40000004100 */
[----:B------:R-:W-:Y:S01]  /*0540*/  @P2 HADD2.F32 R62, -RZ, R53.H1_H1 ;  /* 0x30000035ff3e2230 */ /* 0x000fe20000004100 */
[----:B------:R-:W1:Y:S08]  /*0550*/  @P2 LDC R3, c[0x0][0x40c] ;  /* 0x00010300ff032b82 */ /* 0x000e700000000800 */
[----:B------:R-:W3:Y:S08]  /*0560*/  @P2 LDC R69, c[0x0][0x40c] ;  /* 0x00010300ff452b82 */ /* 0x000ef00000000800 */
[----:B------:R-:W4:Y:S01]  /*0570*/  @P2 LDC R71, c[0x0][0x40c] ;  /* 0x00010300ff472b82 */ /* 0x000f220000000800 */
[----:B0-----:R-:W-:Y:S01]  /*0580*/  @P2 FMUL.FTZ R2, R2, R61 ;  /* 0x0000003d02022220 */ /* 0x001fe20000410000 */
[----:B------:R-:W-:-:S06]  /*0590*/  @P2 HADD2.F32 R61, -RZ, R32.H1_H1 ;  /* 0x30000020ff3d2230 */ /* 0x000fcc0000004100 */
[----:B------:R-:W0:Y:S01]  /*05a0*/  @P2 LDC R85, c[0x0][0x40c] ;  /* 0x00010300ff552b82 */ /* 0x000e220000000800 */
[----:B-1----:R-:W-:Y:S01]  /*05b0*/  @P2 FMUL.FTZ R0, R0, R3 ;  /* 0x0000000300002220 */ /* 0x002fe20000410000 */
[----:B------:R-:W-:-:S06]  /*05c0*/  @P2 HADD2.F32 R3, -RZ, R32.H0_H0 ;  /* 0x20000020ff032230 */ /* 0x000fcc0000004100 */
[----:B------:R-:W1:Y:S01]  /*05d0*/  @P2 LDC R72, c[0x0][0x40c] ;  /* 0x00010300ff482b82 */ /* 0x000e620000000800 */
[----:B---3--:R-:W-:-:S07]  /*05e0*/  @P2 FMUL.FTZ R60, R60, R69 ;  /* 0x000000453c3c2220 */ /* 0x008fce0000410000 */
[----:B------:R-:W3:Y:S01]  /*05f0*/  @P2 LDC R73, c[0x0][0x40c] ;  /* 0x00010300ff492b82 */ /* 0x000ee20000000800 */
[----:B----4-:R-:W-:-:S07]  /*0600*/  @P2 FMUL.FTZ R62, R62, R71 ;  /* 0x000000473e3e2220 */ /* 0x010fce0000410000 */
[----:B------:R-:W4:Y:S01]  /*0610*/  @P2 LDC R91, c[0x0][0x40c] ;  /* 0x00010300ff5b2b82 */ /* 0x000f220000000800 */
[--C-:B--2---:R-:W-:Y:S02]  /*0620*/  @P2 HADD2.F32 R67, -RZ, R56.reuse.H1_H1 ;  /* 0x30000038ff432230 */ /* 0x104fe40000004100 */
[--C-:B------:R-:W-:Y:S02]  /*0630*/  @P2 HADD2.F32 R63, -RZ, R56.reuse.H0_H0 ;  /* 0x20000038ff3f2230 */ /* 0x100fe40000004100 */
[----:B------:R-:W-:Y:S02]  /*0640*/  @!P2 HADD2.F32 R79, -RZ, R56.H1_H1 ;  /* 0x30000038ff4fa230 */ /* 0x000fe40000004100 */
[----:B------:R-:W-:Y:S01]  /*0650*/  @P2 FFMA.FTZ R79, R2, R61, R67 ;  /* 0x0000003d024f2223 */ /* 0x000fe20000010043 */
[----:B------:R-:W-:Y:S02]  /*0660*/  @P2 HADD2.F32 R61, -RZ, R33.H1_H1 ;  /* 0x30000021ff3d2230 */ /* 0x000fe40000004100 */
[----:B------:R-:W-:-:S02]  /*0670*/  @P2 HADD2.F32 R69, -RZ, R57.H1_H1 ;  /* 0x30000039ff452230 */ /* 0x000fc40000004100 */
[----:B------:R-:W-:Y:S02]  /*0680*/  @!P2 HADD2.F32 R81, -RZ, R56.H0_H0 ;  /* 0x20000038ff51a230 */ /* 0x000fe40000004100 */
[----:B------:R-:W-:Y:S01]  /*0690*/  @P2 FFMA.FTZ R81, R0, R3, R63 ;  /* 0x0000000300512223 */ /* 0x000fe2000001003f */
[----:B------:R-:W-:Y:S02]  /*06a0*/  @P2 HADD2.F32 R3, -RZ, R33.H0_H0 ;  /* 0x20000021ff032230 */ /* 0x000fe40000004100 */
[--C-:B------:R-:W-:Y:S02]  /*06b0*/  @P2 HADD2.F32 R67, -RZ, R57.reuse.H0_H0 ;  /* 0x20000039ff432230 */ /* 0x100fe40000004100 */
[----:B------:R-:W-:Y:S02]  /*06c0*/  @!P2 HADD2.F32 R75, -RZ, R57.H1_H1 ;  /* 0x30000039ff4ba230 */ /* 0x000fe40000004100 */
[----:B------:R-:W-:Y:S01]  /*06d0*/  @P2 FFMA.FTZ R75, R62, R61, R69 ;  /* 0x0000003d3e4b2223 */ /* 0x000fe20000010045 */
[----:B------:R-:W-:-:S02]  /*06e0*/  @P2 HADD2.F32 R2, -RZ, R54.H1_H1 ;  /* 0x30000036ff022230 */ /* 0x000fc40000004100 */
[--C-:B------:R-:W-:Y:S02]  /*06f0*/  @P2 HADD2.F32 R63, -RZ, R55.reuse.H0_H0 ;  /* 0x20000037ff3f2230 */ /* 0x100fe40000004100 */
[----:B------:R-:W-:Y:S02]  /*0700*/  @P2 HADD2.F32 R0, -RZ, R54.H0_H0 ;  /* 0x20000036ff002230 */ /* 0x000fe40000004100 */
[----:B0-----:R-:W-:Y:S01]  /*0710*/  @P2 FMUL.FTZ R2, R2, R85 ;  /* 0x0000005502022220 */ /* 0x001fe20000410000 */
[----:B------:R-:W-:Y:S02]  /*0720*/  @P2 HADD2.F32 R62, -RZ, R55.H1_H1 ;  /* 0x30000037ff3e2230 */ /* 0x000fe40000004100 */
[----:B-1----:R-:W-:Y:S01]  /*0730*/  @P2 FMUL.FTZ R63, R63, R72 ;  /* 0x000000483f3f2220 */ /* 0x002fe20000410000 */
[----:B------:R-:W-:Y:S02]  /*0740*/  @!P2 HADD2.F32 R77, -RZ, R57.H0_H0 ;  /* 0x20000039ff4da230 */ /* 0x000fe40000004100 */
[----:B------:R-:W-:Y:S01]  /*0750*/  @P2 FFMA.FTZ R77, R60, R3, R67 ;  /* 0x000000033c4d2223 */ /* 0x000fe20000010043 */
[----:B------:R-:W-:-:S02]  /*0760*/  @P2 HADD2.F32 R3, -RZ, R34.H0_H0 ;  /* 0x20000022ff032230 */ /* 0x000fc40000004100 */
[----:B---3--:R-:W-:Y:S01]  /*0770*/  @P2 FMUL.FTZ R0, R0, R73 ;  /* 0x0000004900002220 */ /* 0x008fe20000410000 */
[----:B------:R-:W-:Y:S02]  /*0780*/  @P2 HADD2.F32 R61, -RZ, R34.H1_H1 ;  /* 0x30000022ff3d2230 */ /* 0x000fe40000004100 */
[----:B----4-:R-:W-:Y:S01]  /*0790*/  @P2 FMUL.FTZ R62, R62, R91 ;  /* 0x0000005b3e3e2220 */ /* 0x010fe20000410000 */
[--C-:B------:R-:W-:Y:S02]  /*07a0*/  @P2 HADD2.F32 R60, -RZ, R35.reuse.H0_H0 ;  /* 0x20000023ff3c2230 */ /* 0x100fe40000004100 */
[----:B------:R-:W-:Y:S02]  /*07b0*/  @P2 HADD2.F32 R85, -RZ, R35.H1_H1 ;  /* 0x30000023ff552230 */ /* 0x000fe40000004100 */
[--C-:B------:R-:W-:Y:S02]  /*07c0*/  @P2 HADD2.F32 R87, -RZ, R58.reuse.H0_H0 ;  /* 0x2000003aff572230 */ /* 0x100fe40000004100 */
[----:B------:R-:W-:-:S02]  /*07d0*/  @P2 HADD2.F32 R89, -RZ, R58.H1_H1 ;  /* 0x3000003aff592230 */ /* 0x000fc40000004100 */
[--C-:B------:R-:W-:Y:S02]  /*07e0*/  @P2 HADD2.F32 R72, -RZ, R59.reuse.H0_H0 ;  /* 0x2000003bff482230 */ /* 0x100fe40000004100 */
[--C-:B------:R-:W-:Y:S02]  /*07f0*/  @P2 HADD2.F32 R93, -RZ, R59.reuse.H1_H1 ;  /* 0x3000003bff5d2230 */ /* 0x100fe40000004100 */
[--C-:B------:R-:W-:Y:S02]  /*0800*/  @!P2 HADD2.F32 R73, -RZ, R58.reuse.H0_H0 ;  /* 0x2000003aff49a230 */ /* 0x100fe40000004100 */
[----:B------:R-:W-:Y:S01]  /*0810*/  @P2 FFMA.FTZ R73, R0, R3, R87 ;  /* 0x0000000300492223 */ /* 0x000fe20000010057 */
[----:B------:R-:W-:Y:S02]  /*0820*/  @!P2 HADD2.F32 R71, -RZ, R58.H1_H1 ;  /* 0x3000003aff47a230 */ /* 0x000fe40000004100 */
[----:B------:R-:W-:Y:S01]  /*0830*/  @P2 FFMA.FTZ R71, R2, R61, R89 ;  /* 0x0000003d02472223 */ /* 0x000fe20000010059 */
[----:B------:R-:W-:-:S02]  /*0840*/  @!P2 HADD2.F32 R69, -RZ, R59.H0_H0 ;  /* 0x2000003bff45a230 */ /* 0x000fc40000004100 */
[----:B------:R-:W-:Y:S01]  /*0850*/  @P2 FFMA.FTZ R69, R63, R60, R72 ;  /* 0x0000003c3f452223 */ /* 0x000fe20000010048 */
[----:B------:R-:W-:Y:S02]  /*0860*/  @!P2 HADD2.F32 R67, -RZ, R59.H1_H1 ;  /* 0x3000003bff43a230 */ /* 0x000fe40000004100 */
[----:B------:R-:W-:Y:S01]  /*0870*/  @P2 FFMA.FTZ R67, R62, R85, R93 ;  /* 0x000000553e432223 */ /* 0x000fe2000001005d */
[----:B------:R-:W-:Y:S02]  /*0880*/  F2FP.F16.F32.PACK_AB R60, RZ, R81 ;  /* 0x00000051ff3c723e */ /* 0x000fe400000000ff */
[----:B------:R-:W-:Y:S02]  /*0890*/  F2FP.F16.F32.PACK_AB R0, RZ, R79 ;  /* 0x0000004fff00723e */ /* 0x000fe400000000ff */
[----:B------:R-:W-:Y:S02]  /*08a0*/  F2FP.F16.F32.PACK_AB R61, RZ, R77 ;  /* 0x0000004dff3d723e */ /* 0x000fe400000000ff */
[----:B------:R-:W-:-:S02]  /*08b0*/  F2FP.F16.F32.PACK_AB R2, RZ, R75 ;  /* 0x0000004bff02723e */ /* 0x000fc400000000ff */
[----:B------:R-:W-:Y:S02]  /*08c0*/  F2FP.F16.F32.PACK_AB R62, RZ, R73 ;  /* 0x00000049ff3e723e */ /* 0x000fe400000000ff */
        /* <DEDUP_REMOVED lines=8> */
.L_x_2890:
[----:B------:R-:W0:Y:S01]  /*0950*/  @P1 LDC R3, c[0x0][0x40c] ;  /* 0x00010300ff031b82 */ /* 0x000e220000000800 */
[--C-:B-----5:R-:W-:Y:S01]  /*0960*/  @P1 HADD2.F32 R0, -RZ, R52.reuse.H0_H0 ;  /* 0x20000034ff001230 */ /* 0x120fe20000004100 */
[----:B------:R-:W-:Y:S01]  /*0970*/  MOV R81, RZ ;  /* 0x000000ff00517202 */ /* 0x000fe20000000f00 */
[----:B------:R-:W-:Y:S01]  /*0980*/  @P1 HADD2.F32 R2, -RZ, R52.H1_H1 ;  /* 0x30000034ff021230 */ /* 0x000fe20000004100 */
[----:B------:R-:W-:Y:S01]  /*0990*/  MOV R79, RZ ;  /* 0x000000ff004f7202 */ /* 0x000fe20000000f00 */
[----:B------:R-:W-:Y:S01]  /*09a0*/  @P1 HADD2.F32 R60, -RZ, R53.H0_H0 ;  /* 0x20000035ff3c1230 */ /* 0x000fe20000004100 */
[----:B------:R-:W-:Y:S01]  /*09b0*/  MOV R77, RZ ;  /* 0x000000ff004d7202 */ /* 0x000fe20000000f00 */
[----:B------:R-:W-:Y:S01]  /*09c0*/  @P1 HADD2.F32 R63, -RZ, R32.H1_H1 ;  /* 0x30000020ff3f1230 */ /* 0x000fe20000004100 */
[----:B------:R-:W1:Y:S01]  /*09d0*/  @P1 LDC R61, c[0x0][0x40c] ;  /* 0x00010300ff3d1b82 */ /* 0x000e620000000800 */
[----:B------:R-:W-:Y:S01]  /*09e0*/  MOV R75, RZ ;  /* 0x000000ff004b7202 */ /* 0x000fe20000000f00 */
[----:B------:R-:W-:Y:S01]  /*09f0*/  @P1 HADD2.F32 R87, -RZ, R35.H1_H1 ;  /* 0x30000023ff571230 */ /* 0x000fe20000004100 */
[----:B------:R-:W-:-:S05]  /*0a00*/  MOV R73, RZ ;  /* 0x000000ff00497202 */ /* 0x000fca0000000f00 */
[----:B------:R-:W2:Y:S08]  /*0a10*/  @P1 LDC R67, c[0x0][0x40c] ;  /* 0x00010300ff431b82 */ /* 0x000eb00000000800 */
[----:B------:R-:W3:Y:S01]  /*0a20*/  @P1 LDC R62, c[0x0][0x40c] ;  /* 0x00010300ff3e1b82 */ /* 0x000ee20000000800 */
[----:B0-----:R-:W-:Y:S01]  /*0a30*/  @P1 FMUL.FTZ R0, R0, R3 ;  /* 0x0000000300001220 */ /* 0x001fe20000410000 */
[----:B------:R-:W-:-:S05]  /*0a40*/  @P1 HADD2.F32 R3, -RZ, R32.H0_H0 ;  /* 0x20000020ff031230 */ /* 0x000fca0000004100 */
[----:B------:R-:W-:Y:S01]  /*0a50*/  @P1 FMUL.FTZ R81, R0, R3 ;  /* 0x0000000300511220 */ /* 0x000fe20000410000 */
[----:B------:R-:W0:Y:S01]  /*0a60*/  @P1 LDC R69, c[0x0][0x40c] ;  /* 0x00010300ff451b82 */ /* 0x000e220000000800 */
[----:B-1----:R-:W-:Y:S01]  /*0a70*/  @P1 FMUL.FTZ R2, R2, R61 ;  /* 0x0000003d02021220 */ /* 0x002fe20000410000 */
[----:B------:R-:W-:Y:S02]  /*0a80*/  @P1 HADD2.F32 R61, -RZ, R53.H1_H1 ;  /* 0x30000035ff3d1230 */ /* 0x000fe40000004100 */
[--C-:B------:R-:W-:Y:S02]  /*0a90*/  @P1 HADD2.F32 R3, -RZ, R33.reuse.H0_H0 ;  /* 0x20000021ff031230 */ /* 0x100fe40000004100 */
[----:B------:R-:W-:Y:S01]  /*0aa0*/  @P1 FMUL.FTZ R79, R2, R63 ;  /* 0x0000003f024f1220 */ /* 0x000fe20000410000 */
[----:B------:R-:W-:Y:S01]  /*0ab0*/  @P1 HADD2.F32 R0, -RZ, R33.H1_H1 ;  /* 0x30000021ff001230 */ /* 0x000fe20000004100 */
[----:B------:R-:W1:Y:S01]  /*0ac0*/  @P1 LDC R71, c[0x0][0x40c] ;  /* 0x00010300ff471b82 */ /* 0x000e620000000800 */
[----:B--2---:R-:W-:Y:S01]  /*0ad0*/  @P1 FMUL.FTZ R60, R60, R67 ;  /* 0x000000433c3c1220 */ /* 0x004fe20000410000 */
[----:B------:R-:W-:Y:S01]  /*0ae0*/  @P1 HADD2.F32 R2, -RZ, R54.H0_H0 ;  /* 0x20000036ff021230 */ /* 0x000fe20000004100 */
[----:B------:R-:W-:Y:S01]  /*0af0*/  MOV R67, RZ ;  /* 0x000000ff00437202 */ /* 0x000fe20000000f00 */
[----:B------:R-:W-:-:S02]  /*0b00*/  @P1 HADD2.F32 R63, -RZ, R55.H0_H0 ;  /* 0x20000037ff3f1230 */ /* 0x000fc40000004100 */
[----:B------:R-:W-:Y:S01]  /*0b10*/  @P1 FMUL.FTZ R77, R60, R3 ;  /* 0x000000033c4d1220 */ /* 0x000fe20000410000 */
[----:B------:R-:W-:Y:S01]  /*0b20*/  @P1 HADD2.F32 R60, -RZ, R55.H1_H1 ;  /* 0x30000037ff3c1230 */ /* 0x000fe20000004100 */
[----:B------:R-:W2:Y:S01]  /*0b30*/  @P1 LDC R72, c[0x0][0x40c] ;  /* 0x00010300ff481b82 */ /* 0x000ea20000000800 */
[----:B---3--:R-:W-:Y:S01]  /*0b40*/  @P1 FMUL.FTZ R61, R61, R62 ;  /* 0x0000003e3d3d1220 */ /* 0x008fe20000410000 */
[----:B------:R-:W-:Y:S02]  /*0b50*/  @P1 HADD2.F32 R62, -RZ, R54.H1_H1 ;  /* 0x30000036ff3e1230 */ /* 0x000fe40000004100 */
[--C-:B------:R-:W-:Y:S02]  /*0b60*/  @P1 HADD2.F32 R3, -RZ, R34.reuse.H0_H0 ;  /* 0x20000022ff031230 */ /* 0x100fe40000004100 */
[----:B------:R-:W-:Y:S01]  /*0b70*/  @P1 FMUL.FTZ R75, R61, R0 ;  /* 0x000000003d4b1220 */ /* 0x000fe20000410000 */
[----:B------:R-:W-:Y:S01]  /*0b80*/  @P1 HADD2.F32 R61, -RZ, R34.H1_H1 ;  /* 0x30000022ff3d1230 */ /* 0x000fe20000004100 */
[----:B------:R-:W3:Y:S01]  /*0b90*/  @P1 LDC R85, c[0x0][0x40c] ;  /* 0x00010300ff551b82 */ /* 0x000ee20000000800 */
[----:B------:R-:W-:-:S02]  /*0ba0*/  @P1 HADD2.F32 R0, -RZ, R35.H0_H0 ;  /* 0x20000023ff001230 */ /* 0x000fc40000004100 */
[----:B0-----:R-:W-:Y:S01]  /*0bb0*/  @P1 FMUL.FTZ R2, R2, R69 ;  /* 0x0000004502021220 */ /* 0x001fe20000410000 */
[----:B------:R-:W-:-:S03]  /*0bc0*/  MOV R69, RZ ;  /* 0x000000ff00457202 */ /* 0x000fc60000000f00 */
[----:B------:R-:W-:Y:S01]  /*0bd0*/  @P1 FMUL.FTZ R73, R2, R3 ;  /* 0x0000000302491220 */ /* 0x000fe20000410000 */
[----:B------:R-:W-:Y:S01]  /*0be0*/  F2FP.F16.F32.PACK_AB R2, RZ, R75 ;  /* 0x0000004bff02723e */ /* 0x000fe200000000ff */
[----:B-1----:R-:W-:Y:S01]  /*0bf0*/  @P1 FMUL.FTZ R62, R62, R71 ;  /* 0x000000473e3e1220 */ /* 0x002fe20000410000 */
[----:B------:R-:W-:-:S03]  /*0c00*/  MOV R71, RZ ;  /* 0x000000ff00477202 */ /* 0x000fc60000000f00 */
[----:B------:R-:W-:Y:S01]  /*0c10*/  @P1 FMUL.FTZ R71, R62, R61 ;  /* 0x0000003d3e471220 */ /* 0x000fe20000410000 */
[----:B------:R-:W-:Y:S02]  /*0c20*/  F2FP.F16.F32.PACK_AB R61, RZ, R77 ;  /* 0x0000004dff3d723e */ /* 0x000fe400000000ff */
[----:B------:R-:W-:Y:S01]  /*0c30*/  F2FP.F16.F32.PACK_AB R62, RZ, R73 ;  /* 0x00000049ff3e723e */ /* 0x000fe200000000ff */
[----:B--2---:R-:W-:Y:S01]  /*0c40*/  @P1 FMUL.FTZ R63, R63, R72 ;  /* 0x000000483f3f1220 */ /* 0x004fe20000410000 */
[----:B------:R-:W-:Y:S02]  /*0c50*/  F2FP.F16.F32.PACK_AB R3, RZ, R71 ;  /* 0x00000047ff03723e */ /* 0x000fe400000000ff */
[----:B------:R-:W-:Y:S01]  /*0c60*/  PRMT R61, R61, 0x5410, R2 ;  /* 0x000054103d3d7816 */ /* 0x000fe20000000002 */
[----:B------:R-:W-:Y:S01]  /*0c70*/  @P1 FMUL.FTZ R69, R63, R0 ;  /* 0x000000003f451220 */ /* 0x000fe20000410000 */
[----:B------:R-:W-:Y:S02]  /*0c80*/  F2FP.F16.F32.PACK_AB R0, RZ, R79 ;  /* 0x0000004fff00723e */ /* 0x000fe400000000ff */
[----:B------:R-:W-:Y:S01]  /*0c90*/  PRMT R62, R62, 0x5410, R3 ;  /* 0x000054103e3e7816 */ /* 0x000fe20000000003 */
[----:B---3--:R-:W-:Y:S01]  /*0ca0*/  @P1 FMUL.FTZ R60, R60, R85 ;  /* 0x000000553c3c1220 */ /* 0x008fe20000410000 */
[----:B------:R-:W-:-:S03]  /*0cb0*/  F2FP.F16.F32.PACK_AB R63, RZ, R69 ;  /* 0x00000045ff3f723e */ /* 0x000fc600000000ff */
[----:B------:R-:W-:Y:S01]  /*0cc0*/  @P1 FMUL.FTZ R67, R60, R87 ;  /* 0x000000573c431220 */ /* 0x000fe20000410000 */
[----:B------:R-:W-:-:S04]  /*0cd0*/  F2FP.F16.F32.PACK_AB R60, RZ, R81 ;  /* 0x00000051ff3c723e */ /* 0x000fc800000000ff */
[----:B------:R-:W-:Y:S02]  /*0ce0*/  F2FP.F16.F32.PACK_AB R72, RZ, R67 ;  /* 0x00000043ff48723e */ /* 0x000fe400000000ff */
[----:B------:R-:W-:Y:S02]  /*0cf0*/  PRMT R60, R60, 0x5410, R0 ;  /* 0x000054103c3c7816 */ /* 0x000fe40000000000 */
[----:B------:R-:W-:-:S07]  /*0d00*/  PRMT R63, R63, 0x5410, R72 ;  /* 0x000054103f3f7816 */ /* 0x000fce0000000048 */
.L_x_2891:
[----:B------:R-:W0:Y:S01]  /*0d10*/  LDC.64 R2, c[0x0][0x3a8] ;  /* 0x0000ea00ff027b82 */ /* 0x000e220000000a00 */
[----:B------:R-:W-:Y:S02]  /*0d20*/  @P1 IADD3 R91, PT, PT, R64, 0x100, RZ ;  /* 0x00000100405b1810 */ /* 0x000fe40007ffe0ff */
[----:B------:R-:W-:-:S05]  /*0d30*/  @P0 IADD3 R93, PT, PT, R65, 0x100, RZ ;  /* 0x00000100415d0810 */ /* 0x000fca0007ffe0ff */
        /* <DEDUP_REMOVED lines=10> */
[--C-:B0----5:R-:W-:Y:S02]  /*0de0*/  HADD2.F32 R85, -RZ, R56.reuse.H0_H0 ;  /* 0x20000038ff557230 */ /* 0x121fe40000004100 */
[----:B------:R-:W-:Y:S02]  /*0df0*/  HADD2.F32 R87, -RZ, R56.H1_H1 ;  /* 0x30000038ff577230 */ /* 0x000fe40000004100 */
[--C-:B------:R-:W-:Y:S02]  /*0e00*/  HADD2.F32 R89, -RZ, R57.reuse.H0_H0 ;  /* 0x20000039ff597230 */ /* 0x100fe40000004100 */
[----:B------:R-:W-:Y:S02]  /*0e10*/  HADD2.F32 R91, -RZ, R57.H1_H1 ;  /* 0x30000039ff5b7230 */ /* 0x000fe40000004100 */
[--C-:B------:R-:W-:Y:S02]  /*0e20*/  HADD2.F32 R97, -RZ, R59.reuse.H0_H0 ;  /* 0x2000003bff617230 */ /* 0x100fe40000004100 */
[----:B------:R-:W-:-:S02]  /*0e30*/  HADD2.F32 R99, -RZ, R59.H1_H1 ;  /* 0x3000003bff637230 */ /* 0x000fc40000004100 */
[----:B------:R-:W0:Y:S01]  /*0e40*/  @P2 LDC R61, c[0x0][0x40c] ;  /* 0x00010300ff3d2b82 */ /* 0x000e220000000800 */
[--C-:B------:R-:W-:Y:S02]  /*0e50*/  @P2 HADD2.F32 R0, -RZ, R52.reuse.H0_H0 ;  /* 0x20000034ff002230 */ /* 0x100fe40000004100 */
[----:B------:R-:W-:-:S05]  /*0e60*/  @P2 HADD2.F32 R60, -RZ, R52.H1_H1 ;  /* 0x30000034ff3c2230 */ /* 0x000fca0000004100 */
[----:B------:R-:W1:Y:S08]  /*0e70*/  @P2 LDC R63, c[0x0][0x40c] ;  /* 0x00010300ff3f2b82 */ /* 0x000e700000000800 */
[----:B------:R-:W2:Y:S08]  /*0e80*/  @P2 LDC R93, c[0x0][0x40c] ;  /* 0x00010300ff5d2b82 */ /* 0x000eb00000000800 */
[----:B------:R-:W3:Y:S01]  /*0e90*/  @P2 LDC R74, c[0x0][0x40c] ;  /* 0x00010300ff4a2b82 */ /* 0x000ee20000000800 */
[----:B0-----:R-:W-:Y:S01]  /*0ea0*/  @P2 FMUL.FTZ R62, R0, R61 ;  /* 0x0000003d003e2220 */ /* 0x001fe20000410000 */
[----:B------:R-:W-:-:S02]  /*0eb0*/  @P2 HADD2.F32 R0, -RZ, R28.H0_H0 ;  /* 0x2000001cff002230 */ /* 0x000fc40000004100 */
[----:B------:R-:W-:-:S03]  /*0ec0*/  @P2 HADD2.F32 R61, -RZ, R53.H0_H0 ;  /* 0x20000035ff3d2230 */ /* 0x000fc60000004100 */
[----:B------:R-:W-:Y:S01]  /*0ed0*/  @P2 FFMA.FTZ R85, R62, R0, R85 ;  /* 0x000000003e552223 */ /* 0x000fe20000010055 */
[----:B------:R-:W0:Y:S01]  /*0ee0*/  @P2 LDC R78, c[0x0][0x40c] ;  /* 0x00010300ff4e2b82 */ /* 0x000e220000000800 */
[----:B------:R-:W-:Y:S02]  /*0ef0*/  @P2 HADD2.F32 R0, -RZ, R53.H1_H1 ;  /* 0x30000035ff002230 */ /* 0x000fe40000004100 */
[----:B-1----:R-:W-:Y:S01]  /*0f00*/  @P2 FMUL.FTZ R72, R60, R63 ;  /* 0x0000003f3c482220 */ /* 0x002fe20000410000 */
[----:B------:R-:W-:Y:S02]  /*0f10*/  @P2 HADD2.F32 R60, -RZ, R28.H1_H1 ;  /* 0x3000001cff3c2230 */ /* 0x000fe40000004100 */
[----:B------:R-:W-:Y:S02]  /*0f20*/  @P2 HADD2.F32 R63, -RZ, R54.H1_H1 ;  /* 0x30000036ff3f2230 */ /* 0x000fe40000004100 */
[----:B------:R-:W1:Y:S01]  /*0f30*/  @P2 LDC R76, c[0x0][0x40c] ;  /* 0x00010300ff4c2b82 */ /* 0x000e620000000800 */
[----:B--2---:R-:W-:Y:S01]  /*0f40*/  @P2 FMUL.FTZ R62, R0, R93 ;  /* 0x0000005d003e2220 */ /* 0x004fe20000410000 */
[----:B------:R-:W-:-:S02]  /*0f50*/  @P2 HADD2.F32 R0, -RZ, R29.H0_H0 ;  /* 0x2000001dff002230 */ /* 0x000fc40000004100 */
[----:B------:R-:W-:Y:S01]  /*0f60*/  @P2 FFMA.FTZ R87, R72, R60, R87 ;  /* 0x0000003c48572223 */ /* 0x000fe20000010057 */
[----:B------:R-:W-:Y:S02]  /*0f70*/  @P2 HADD2.F32 R60, -RZ, R29.H1_H1 ;  /* 0x3000001dff3c2230 */ /* 0x000fe40000004100 */
[----:B------:R-:W-:Y:S01]  /*0f80*/  HADD2.F32 R93, -RZ, R58.H0_H0 ;  /* 0x2000003aff5d7230 */ /* 0x000fe20000004100 */
[----:B------:R-:W2:Y:S01]  /*0f90*/  @P2 LDC R95, c[0x0][0x40c] ;  /* 0x00010300ff5f2b82 */ /* 0x000ea20000000800 */
[----:B---3--:R-:W-:Y:S01]  /*0fa0*/  @P2 FMUL.FTZ R74, R61, R74 ;  /* 0x0000004a3d4a2220 */ /* 0x008fe20000410000 */
[----:B------:R-:W-:Y:S02]  /*0fb0*/  @P2 HADD2.F32 R61, -RZ, R54.H0_H0 ;  /* 0x20000036ff3d2230 */ /* 0x000fe40000004100 */
[----:B------:R-:W-:Y:S01]  /*0fc0*/  @P2 FFMA.FTZ R91, R62, R60, R91 ;  /* 0x0000003c3e5b2223 */ /* 0x000fe2000001005b */
[----:B------:R-:W-:Y:S02]  /*0fd0*/  @P2 HADD2.F32 R60, -RZ, R30.H1_H1 ;  /* 0x3000001eff3c2230 */ /* 0x000fe40000004100 */
[----:B------:R-:W-:Y:S01]  /*0fe0*/  @P2 FFMA.FTZ R89, R74, R0, R89 ;  /* 0x000000004a592223 */ /* 0x000fe20000010059 */
[--C-:B------:R-:W-:Y:S01]  /*0ff0*/  @P2 HADD2.F32 R0, -RZ, R55.reuse.H0_H0 ;  /* 0x20000037ff002230 */ /* 0x100fe20000004100 */
[----:B------:R-:W3:Y:S01]  /*1000*/  @P2 LDC R80, c[0x0][0x40c] ;  /* 0x00010300ff502b82 */ /* 0x000ee20000000800 */
[----:B0-----:R-:W-:Y:S01]  /*1010*/  @P2 FMUL.FTZ R78, R63, R78 ;  /* 0x0000004e3f4e2220 */ /* 0x001fe20000410000 */
[----:B------:R-:W-:-:S02]  /*1020*/  @P2 HADD2.F32 R63, -RZ, R55.H1_H1 ;  /* 0x30000037ff3f2230 */ /* 0x000fc40000004100 */
[--C-:B------:R-:W-:Y:S02]  /*1030*/  @P2 HADD2.F32 R62, -RZ, R31.reuse.H1_H1 ;  /* 0x3000001fff3e2230 */ /* 0x100fe40000004100 */
[----:B-1----:R-:W-:Y:S01]  /*1040*/  @P2 FMUL.FTZ R76, R61, R76 ;  /* 0x0000004c3d4c2220 */ /* 0x002fe20000410000 */
[----:B------:R-:W-:Y:S02]  /*1050*/  @P2 HADD2.F32 R61, -RZ, R31.H0_H0 ;  /* 0x2000001fff3d2230 */ /* 0x000fe40000004100 */
[----:B--2---:R-:W-:Y:S01]  /*1060*/  @P2 FMUL.FTZ R72, R0, R95 ;  /* 0x0000005f00482220 */ /* 0x004fe20000410000 */
[----:B------:R-:W-:Y:S02]  /*1070*/  HADD2.F32 R95, -RZ, R58.H1_H1 ;  /* 0x3000003aff5f7230 */ /* 0x000fe40000004100 */
[----:B------:R-:W-:Y:S02]  /*1080*/  @P2 HADD2.F32 R0, -RZ, R30.H0_H0 ;  /* 0x2000001eff002230 */ /* 0x000fe40000004100 */
[----:B------:R-:W-:Y:S01]  /*1090*/  @P2 FFMA.FTZ R97, R72, R61, R97 ;  /* 0x0000003d48612223 */ /* 0x000fe20000010061 */
[----:B------:R-:W-:Y:S01]  /*10a0*/  F2FP.F16.F32.PACK_AB R61, RZ, R89 ;  /* 0x00000059ff3d723e */ /* 0x000fe200000000ff */
[----:B------:R-:W-:Y:S01]  /*10b0*/  @P2 FFMA.FTZ R95, R78, R60, R95 ;  /* 0x0000003c4e5f2223 */ /* 0x000fe2000001005f */
[----:B------:R-:W-:Y:S01]  /*10c0*/  F2FP.F16.F32.PACK_AB R60, RZ, R85 ;  /* 0x00000055ff3c723e */ /* 0x000fe200000000ff */
[----:B---3--:R-:W-:Y:S01]  /*10d0*/  @P2 FMUL.FTZ R80, R63, R80 ;  /* 0x000000503f502220 */ /* 0x008fe20000410000 */
[----:B------:R-:W-:Y:S01]  /*10e0*/  @P2 FFMA.FTZ R93, R76, R0, R93 ;  /* 0x000000004c5d2223 */ /* 0x000fe2000001005d */
[----:B------:R-:W-:-:S02]  /*10f0*/  F2FP.F16.F32.PACK_AB R0, RZ, R87 ;  /* 0x00000057ff00723e */ /* 0x000fc400000000ff */
[----:B------:R-:W-:Y:S01]  /*1100*/  @P2 FFMA.FTZ R99, R80, R62, R99 ;  /* 0x0000003e50632223 */ /* 0x000fe20000010063 */
[----:B------:R-:W-:Y:S02]  /*1110*/  F2FP.F16.F32.PACK_AB R62, RZ, R91 ;  /* 0x0000005bff3e723e */ /* 0x000fe400000000ff */
        /* <DEDUP_REMOVED lines=9> */
.L_x_2892:
[----:B0-----:R-:W0:Y:S01]  /*11b0*/  @P1 LDC R61, c[0x0][0x40c] ;  /* 0x00010300ff3d1b82 */ /* 0x001e220000000800 */
[--C-:B-----5:R-:W-:Y:S01]  /*11c0*/  @P1 HADD2.F32 R0, -RZ, R52.reuse.H0_H0 ;  /* 0x20000034ff001230 */ /* 0x120fe20000004100 */
[----:B------:R-:W-:Y:S01]  /*11d0*/  MOV R85, RZ ;  /* 0x000000ff00557202 */ /* 0x000fe20000000f00 */
[----:B------:R-:W-:Y:S02]  /*11e0*/  @P1 HADD2.F32 R60, -RZ, R52.H1_H1 ;  /* 0x30000034ff3c1230 */ /* 0x000fe40000004100 */
[----:B------:R-:W-:Y:S02]  /*11f0*/  HFMA2 R87, -RZ, RZ, 0, 0 ;  /* 0x00000000ff577431 */ /* 0x000fe400000001ff */
[----:B------:R-:W-:Y:S02]  /*1200*/  @P1 HADD2.F32 R62, -RZ, R53.H0_H0 ;  /* 0x20000035ff3e1230 */ /* 0x000fe40000004100 */
[----:B------:R-:W-:Y:S02]  /*1210*/  HFMA2 R99, -RZ, RZ, 0, 0 ;  /* 0x00000000ff637431 */ /* 0x000fe400000001ff */
[----:B------:R-:W-:Y:S01]  /*1220*/  @P1 HADD2.F32 R89, -RZ, R28.H1_H1 ;  /* 0x3000001cff591230 */ /* 0x000fe20000004100 */
[----:B------:R-:W1:Y:S01]  /*1230*/  @P1 LDC R63, c[0x0][0x40c] ;  /* 0x00010300ff3f1b82 */ /* 0x000e620000000800 */
[----:B------:R-:W-:-:S02]  /*1240*/  @P1 HADD2.F32 R74, -RZ, R55.H0_H0 ;  /* 0x20000037ff4a1230 */ /* 0x000fc40000004100 */
[--C-:B------:R-:W-:Y:S02]  /*1250*/  @P1 HADD2.F32 R101, -RZ, R31.reuse.H0_H0 ;  /* 0x2000001fff651230 */ /* 0x100fe40000004100 */
        /* <DEDUP_REMOVED lines=9> */
[--C-:B------:R-:W-:Y:S02]  /*12f0*/  @P1 HADD2.F32 R0, -RZ, R29.reuse.H1_H1 ;  /* 0x3000001dff001230 */ /* 0x100fe40000004100 */
[----:B------:R-:W-:Y:S01]  /*1300*/  @P1 FMUL.FTZ R87, R60, R89 ;  /* 0x000000593c571220 */ /* 0x000fe20000410000 */
[----:B------:R-:W-:Y:S01]  /*1310*/  @P1 HADD2.F32 R61, -RZ, R29.H0_H0 ;  /* 0x2000001dff3d1230 */ /* 0x000fe20000004100 */
[----:B------:R-:W-:Y:S01]  /*1320*/  MOV R89, RZ ;  /* 0x000000ff00597202 */ /* 0x000fe20000000f00 */
[----:B------:R-:W1:Y:S01]  /*1330*/  @P1 LDC R95, c[0x0][0x40c] ;  /* 0x00010300ff5f1b82 */ /* 0x000e620000000800 */
[----:B--2---:R-:W-:Y:S01]  /*1340*/  @P1 FMUL.FTZ R63, R63, R72 ;  /* 0x000000483f3f1220 */ /* 0x004fe20000410000 */
[----:B------:R-:W-:-:S02]  /*1350*/  @P1 HADD2.F32 R60, -RZ, R54.H0_H0 ;  /* 0x20000036ff3c1230 */ /* 0x000fc40000004100 */
[----:B------:R-:W-:-:S04]  /*1360*/  @P1 HADD2.F32 R72, -RZ, R54.H1_H1 ;  /* 0x30000036ff481230 */ /* 0x000fc80000004100 */
[----:B------:R-:W2:Y:S01]  /*1370*/  @P1 LDC R97, c[0x0][0x40c] ;  /* 0x00010300ff611b82 */ /* 0x000ea20000000800 */
[----:B---3--:R-:W-:Y:S01]  /*1380*/  @P1 FMUL.FTZ R62, R62, R91 ;  /* 0x0000005b3e3e1220 */ /* 0x008fe20000410000 */
[----:B------:R-:W-:Y:S02]  /*1390*/  HFMA2 R91, -RZ, RZ, 0, 0 ;  /* 0x00000000ff5b7431 */ /* 0x000fe400000001ff */
[----:B------:R-:W-:Y:S01]  /*13a0*/  @P1 FMUL.FTZ R91, R63, R0 ;  /* 0x000000003f5b1220 */ /* 0x000fe20000410000 */
[----:B------:R-:W-:Y:S02]  /*13b0*/  @P1 HADD2.F32 R0, -RZ, R55.H1_H1 ;  /* 0x30000037ff001230 */ /* 0x000fe40000004100 */
[----:B------:R-:W-:Y:S01]  /*13c0*/  @P1 FMUL.FTZ R89, R62, R61 ;  /* 0x0000003d3e591220 */ /* 0x000fe20000410000 */
[--C-:B------:R-:W-:Y:S01]  /*13d0*/  @P1 HADD2.F32 R61, -RZ, R30.reuse.H0_H0 ;  /* 0x2000001eff3d1230 */ /* 0x100fe20000004100 */
[----:B------:R-:W3:Y:S01]  /*13e0*/  @P1 LDC R103, c[0x0][0x40c] ;  /* 0x00010300ff671b82 */ /* 0x000ee20000000800 */
[----:B------:R-:W-:-:S02]  /*13f0*/  @P1 HADD2.F32 R63, -RZ, R30.H1_H1 ;  /* 0x3000001eff3f1230 */ /* 0x000fc40000004100 */
[----:B0-----:R-:W-:Y:S01]  /*1400*/  @P1 FMUL.FTZ R60, R60, R93 ;  /* 0x0000005d3c3c1220 */ /* 0x001fe20000410000 */
[----:B------:R-:W-:Y:S02]  /*1410*/  MOV R93, RZ ;  /* 0x000000ff005d7202 */ /* 0x000fe40000000f00 */
[----:B------:R-:W-:Y:S01]  /*1420*/  F2FP.F16.F32.PACK_AB R62, RZ, R91 ;  /* 0x0000005bff3e723e */ /* 0x000fe200000000ff */
[----:B------:R-:W-:Y:S01]  /*1430*/  @P1 FMUL.FTZ R93, R60, R61 ;  /* 0x0000003d3c5d1220 */ /* 0x000fe20000410000 */
[----:B------:R-:W-:Y:S01]  /*1440*/  F2FP.F16.F32.PACK_AB R61, RZ, R89 ;  /* 0x00000059ff3d723e */ /* 0x000fe200000000ff */
[----:B-1----:R-:W-:Y:S01]  /*1450*/  @P1 FMUL.FTZ R72, R72, R95 ;  /* 0x0000005f48481220 */ /* 0x002fe20000410000 */
[----:B------:R-:W-:Y:S01]  /*1460*/  HFMA2 R95, -RZ, RZ, 0, 0 ;  /* 0x00000000ff5f7431 */ /* 0x000fe200000001ff */
[----:B------:R-:W-:Y:S02]  /*1470*/  F2FP.F16.F32.PACK_AB R60, RZ, R85 ;  /* 0x00000055ff3c723e */ /* 0x000fe400000000ff */
[----:B------:R-:W-:Y:S01]  /*1480*/  @P1 FMUL.FTZ R95, R72, R63 ;  /* 0x0000003f485f1220 */ /* 0x000fe20000410000 */
[----:B------:R-:W-:-:S02]  /*1490*/  F2FP.F16.F32.PACK_AB R63, RZ, R93 ;  /* 0x0000005dff3f723e */ /* 0x000fc400000000ff */
[----:B------:R-:W-:Y:S01]  /*14a0*/  PRMT R61, R61, 0x5410, R62 ;  /* 0x000054103d3d7816 */ /* 0x000fe2000000003e */
[----:B--2---:R-:W-:Y:S01]  /*14b0*/  @P1 FMUL.FTZ R74, R74, R97 ;  /* 0x000000614a4a1220 */ /* 0x004fe20000410000 */
[----:B------:R-:W-:Y:S02]  /*14c0*/  MOV R97, RZ ;  /* 0x000000ff00617202 */ /* 0x000fe40000000f00 */
[----:B------:R-:W-:Y:S01]  /*14d0*/  F2FP.F16.F32.PACK_AB R72, RZ, R95 ;  /* 0x0000005fff48723e */ /* 0x000fe200000000ff */
[----:B------:R-:W-:-:S03]  /*14e0*/  @P1 FMUL.FTZ R97, R74, R101 ;  /* 0x000000654a611220 */ /* 0x000fc60000410000 */
        /* <DEDUP_REMOVED lines=8> */
.L_x_2893:
[----:B------:R-:W0:Y:S01]  /*1570*/  @P1 LDC.64 R102, c[0x0][0x390] ;  /* 0x0000e400ff661b82 */ /* 0x000e220000000a00 */
[C---:B------:R-:W-:Y:S02]  /*1580*/  IADD3 R101, PT, PT, R65.reuse, 0x100, RZ ;  /* 0x0000010041657810 */ /* 0x040fe40007ffe0ff */
[----:B------:R-:W-:Y:S02]  /*1590*/  @P1 IADD3 R107, PT, PT, R64, 0x200, RZ ;  /* 0x00000200406b1810 */ /* 0x000fe40007ffe0ff */
[----:B------:R-:W-:Y:S01]  /*15a0*/  @P0 IADD3 R109, PT, PT, R65, 0x200, RZ ;  /* 0x00000200416d0810 */ /* 0x000fe20007ffe0ff */
        /* <DEDUP_REMOVED lines=9> */
[--C-:B-----5:R-:W-:Y:S02]  /*1640*/  HADD2.F32 R119, -RZ, R56.reuse.H0_H0 ;  /* 0x20000038ff777230 */ /* 0x120fe40000004100 */
[----:B------:R-:W-:Y:S02]  /*1650*/  HADD2.F32 R117, -RZ, R56.H1_H1 ;  /* 0x30000038ff757230 */ /* 0x000fe40000004100 */
[--C-:B------:R-:W-:Y:S02]  /*1660*/  HADD2.F32 R115, -RZ, R57.reuse.H0_H0 ;  /* 0x20000039ff737230 */ /* 0x100fe40000004100 */
[----:B------:R-:W-:Y:S02]  /*1670*/  HADD2.F32 R113, -RZ, R57.H1_H1 ;  /* 0x30000039ff717230 */ /* 0x000fe40000004100 */
[--C-:B------:R-:W-:Y:S02]  /*1680*/  HADD2.F32 R111, -RZ, R58.reuse.H0_H0 ;  /* 0x2000003aff6f7230 */ /* 0x100fe40000004100 */
[----:B------:R-:W-:-:S02]  /*1690*/  HADD2.F32 R109, -RZ, R58.H1_H1 ;  /* 0x3000003aff6d7230 */ /* 0x000fc40000004100 */
[----:B--2---:R-:W0:Y:S01]  /*16a0*/  @P2 LDC R61, c[0x0][0x40c] ;  /* 0x00010300ff3d2b82 */ /* 0x004e220000000800 */
[--C-:B------:R-:W-:Y:S02]  /*16b0*/  @P2 HADD2.F32 R0, -RZ, R52.reuse.H0_H0 ;  /* 0x20000034ff002230 */ /* 0x100fe40000004100 */
[----:B------:R-:W-:Y:S02]  /*16c0*/  @P2 HADD2.F32 R60, -RZ, R52.H1_H1 ;  /* 0x30000034ff3c2230 */ /* 0x000fe40000004100 */
[--C-:B------:R-:W-:Y:S02]  /*16d0*/  HADD2.F32 R107, -RZ, R59.reuse.H0_H0 ;  /* 0x2000003bff6b7230 */ /* 0x100fe40000004100 */
[----:B------:R-:W-:Y:S01]  /*16e0*/  HADD2.F32 R105, -RZ, R59.H1_H1 ;  /* 0x3000003bff697230 */ /* 0x000fe20000004100 */
        /* <DEDUP_REMOVED lines=16> */
[----:B------:R-:W-:-:S03]  /*17f0*/  @P2 HADD2.F32 R60, -RZ, R25.H1_H1 ;  /* 0x30000019ff3c2230 */ /* 0x000fc60000004100 */
        /* <DEDUP_REMOVED lines=11> */
[----:B------:R-:W-:Y:S01]  /*18b0*/  @P2 FFMA.FTZ R109, R78, R60, R109 ;  /* 0x0000003c4e6d2223 */ /* 0x000fe2000001006d */
[----:B------:R-:W-:Y:S01]  /*18c0*/  F2FP.F16.F32.PACK_AB R60, RZ, R119 ;  /* 0x00000077ff3c723e */ /* 0x000fe200000000ff */
[----:B-1----:R-:W-:Y:S01]  /*18d0*/  @P2 FMUL.FTZ R76, R61, R76 ;  /* 0x0000004c3d4c2220 */ /* 0x002fe20000410000 */
[----:B------:R-:W-:Y:S02]  /*18e0*/  @P2 HADD2.F32 R61, -RZ, R27.H0_H0 ;  /* 0x2000001bff3d2230 */ /* 0x000fe40000004100 */
[----:B------:R-:W-:Y:S01]  /*18f0*/  F2FP.F16.F32.PACK_AB R74, RZ, R109 ;  /* 0x0000006dff4a723e */ /* 0x000fe200000000ff */
[----:B--2---:R-:W-:Y:S01]  /*1900*/  @P2 FMUL.FTZ R72, R0, R103 ;  /* 0x0000006700482220 */ /* 0x004fe20000410000 */
[----:B------:R-:W-:-:S03]  /*1910*/  @P2 HADD2.F32 R0, -RZ, R26.H0_H0 ;  /* 0x2000001aff002230 */ /* 0x000fc60000004100 */
        /* <DEDUP_REMOVED lines=8> */
[----:B------:R-:W-:Y:S02]  /*19a0*/  F2FP.F16.F32.PACK_AB R62, RZ, R113 ;  /* 0x00000071ff3e723e */ /* 0x000fe400000000ff */
[----:B------:R-:W-:-:S02]  /*19b0*/  PRMT R60, R60, 0x5410, R0 ;  /* 0x000054103c3c7816 */ /* 0x000fc40000000000 */
[----:B------:R-:W-:Y:S02]  /*19c0*/  F2FP.F16.F32.PACK_AB R63, RZ, R105 ;  /* 0x00000069ff3f723e */ /* 0x000fe400000000ff */
[----:B------:R-:W-:Y:S02]  /*19d0*/  PRMT R61, R61, 0x5410, R62 ;  /* 0x000054103d3d7816 */ /* 0x000fe4000000003e */
[----:B------:R-:W-:Y:S02]  /*19e0*/  PRMT R62, R72, 0x5410, R74 ;  /* 0x00005410483e7816 */ /* 0x000fe4000000004a */
[----:B------:R-:W-:Y:S01]  /*19f0*/  PRMT R63, R76, 0x5410, R63 ;  /* 0x000054104c3f7816 */ /* 0x000fe2000000003f */
[----:B------:R-:W-:Y:S06]  /*1a00*/  BRA `(.L_x_2895) ;  /* 0x0000000000f07947 */ /* 0x000fec0003800000 */
.L_x_2894:
[----:B--2---:R-:W0:Y:S01]  /*1a10*/  @P1 LDC R61, c[0x0][0x40c] ;  /* 0x00010300ff3d1b82 */ /* 0x004e220000000800 */
[--C-:B-----5:R-:W-:Y:S01]  /*1a20*/  @P1 HADD2.F32 R0, -RZ, R52.reuse.H0_H0 ;  /* 0x20000034ff001230 */ /* 0x120fe20000004100 */
[----:B------:R-:W-:Y:S01]  /*1a30*/  MOV R119, RZ ;  /* 0x000000ff00777202 */ /* 0x000fe20000000f00 */
[----:B------:R-:W-:Y:S02]  /*1a40*/  @P1 HADD2.F32 R60, -RZ, R52.H1_H1 ;  /* 0x30000034ff3c1230 */ /* 0x000fe40000004100 */
[----:B------:R-:W-:Y:S02]  /*1a50*/  HFMA2 R117, -RZ, RZ, 0, 0 ;  /* 0x00000000ff757431 */ /* 0x000fe400000001ff */
[----:B------:R-:W-:Y:S02]  /*1a60*/  @P1 HADD2.F32 R101, -RZ, R24.H1_H1 ;  /* 0x30000018ff651230 */ /* 0x000fe40000004100 */
[----:B------:R-:W-:Y:S02]  /*1a70*/  HFMA2 R113, -RZ, RZ, 0, 0 ;  /* 0x00000000ff717431 */ /* 0x000fe400000001ff */
[----:B------:R-:W-:Y:S01]  /*1a80*/  @P1 HADD2.F32 R62, -RZ, R53.H0_H0 ;  /* 0x20000035ff3e1230 */ /* 0x000fe20000004100 */
[----:B------:R-:W1:Y:S01]  /*1a90*/  @P1 LDC R63, c[0x0][0x40c] ;  /* 0x00010300ff3f1b82 */ /* 0x000e620000000800 */
[----:B------:R-:W-:Y:S01]  /*1aa0*/  @P1 HADD2.F32 R74, -RZ, R55.H0_H0 ;  /* 0x20000037ff4a1230 */ /* 0x000fe20000004100 */
[----:B------:R-:W-:-:S02]  /*1ab0*/  MOV R115, RZ ;  /* 0x000000ff00737202 */ /* 0x000fc40000000f00 */
[----:B------:R-:W-:-:S04]  /*1ac0*/  MOV R111, RZ ;  /* 0x000000ff006f7202 */ /* 0x000fc80000000f00 */
        /* <DEDUP_REMOVED lines=11> */
[----:B------:R-:W1:Y:S01]  /*1b80*/  @P1 LDC R107, c[0x0][0x40c] ;  /* 0x00010300ff6b1b82 */ /* 0x000e620000000800 */
[----:B--2---:R-:W-:Y:S01]  /*1b90*/  @P1 FMUL.FTZ R63, R63, R72 ;  /* 0x000000483f3f1220 */ /* 0x004fe20000410000 */
[----:B------:R-:W-:-:S02]  /*1ba0*/  @P1 HADD2.F32 R60, -RZ, R54.H0_H0 ;  /* 0x20000036ff3c1230 */ /* 0x000fc40000004100 */
[----:B------:R-:W-:Y:S02]  /*1bb0*/  @P1 HADD2.F32 R72, -RZ, R54.H1_H1 ;  /* 0x30000036ff481230 */ /* 0x000fe40000004100 */
[----:B------:R-:W-:Y:S01]  /*1bc0*/  @P1 FMUL.FTZ R113, R63, R0 ;  /* 0x000000003f711220 */ /* 0x000fe20000410000 */
[----:B------:R-:W-:Y:S01]  /*1bd0*/  @P1 HADD2.F32 R0, -RZ, R55.H1_H1 ;  /* 0x30000037ff001230 */ /* 0x000fe20000004100 */
[----:B------:R-:W2:Y:S01]  /*1be0*/  @P1 LDC R109, c[0x0][0x40c] ;  /* 0x00010300ff6d1b82 */ /* 0x000ea20000000800 */
[----:B---3--:R-:W-:Y:S01]  /*1bf0*/  @P1 FMUL.FTZ R62, R62, R103 ;  /* 0x000000673e3e1220 */ /* 0x008fe20000410000 */
[--C-:B------:R-:W-:Y:S02]  /*1c00*/  @P1 HADD2.F32 R63, -RZ, R26.reuse.H1_H1 ;  /* 0x3000001aff3f1230 */ /* 0x100fe40000004100 */
[--C-:B------:R-:W-:Y:S02]  /*1c10*/  @P1 HADD2.F32 R101, -RZ, R27.reuse.H0_H0 ;  /* 0x2000001bff651230 */ /* 0x100fe40000004100 */
[----:B------:R-:W-:Y:S01]  /*1c20*/  @P1 FMUL.FTZ R115, R62, R61 ;  /* 0x0000003d3e731220 */ /* 0x000fe20000410000 */
[----:B------:R-:W-:Y:S01]  /*1c30*/  @P1 HADD2.F32 R61, -RZ, R26.H0_H0 ;  /* 0x2000001aff3d1230 */ /* 0x000fe20000004100 */
[----:B------:R-:W-:Y:S01]  /*1c40*/  F2FP.F16.F32.PACK_AB R62, RZ, R113 ;  /* 0x00000071ff3e723e */ /* 0x000fe200000000ff */
[----:B------:R-:W3:Y:S01]  /*1c50*/  @P1 LDC R121, c[0x0][0x40c] ;  /* 0x00010300ff791b82 */ /* 0x000ee20000000800 */
[----:B0-----:R-:W-:Y:S01]  /*1c60*/  @P1 FMUL.FTZ R60, R60, R105 ;  /* 0x000000693c3c1220 */ /* 0x001fe20000410000 */
[----:B------:R-:W-:-:S02]  /*1c70*/  @P1 HADD2.F32 R103, -RZ, R27.H1_H1 ;  /* 0x3000001bff671230 */ /* 0x000fc40000004100 */
[----:B------:R-:W-:Y:S02]  /*1c80*/  HFMA2 R105, -RZ, RZ, 0, 0 ;  /* 0x00000000ff697431 */ /* 0x000fe400000001ff */
[----:B------:R-:W-:Y:S01]  /*1c90*/  @P1 FMUL.FTZ R111, R60, R61 ;  /* 0x0000003d3c6f1220 */ /* 0x000fe20000410000 */
[----:B------:R-:W-:Y:S01]  /*1ca0*/  F2FP.F16.F32.PACK_AB R61, RZ, R115 ;  /* 0x00000073ff3d723e */ /* 0x000fe200000000ff */
[----:B-1----:R-:W-:Y:S01]  /*1cb0*/  @P1 FMUL.FTZ R72, R72, R107 ;  /* 0x0000006b48481220 */ /* 0x002fe20000410000 */
[----:B------:R-:W-:Y:S02]  /*1cc0*/  MOV R107, RZ ;  /* 0x000000ff006b7202 */ /* 0x000fe40000000f00 */
[----:B------:R-:W-:Y:S02]  /*1cd0*/  F2FP.F16.F32.PACK_AB R60, RZ, R119 ;  /* 0x00000077ff3c723e */ /* 0x000fe400000000ff */
[----:B------:R-:W-:Y:S01]  /*1ce0*/  PRMT R61, R61, 0x5410, R62 ;  /* 0x000054103d3d7816 */ /* 0x000fe2000000003e */
[----:B--2---:R-:W-:Y:S01]  /*1cf0*/  @P1 FMUL.FTZ R74, R74, R109 ;  /* 0x0000006d4a4a1220 */ /* 0x004fe20000410000 */
[----:B------:R-:W-:-:S02]  /*1d00*/  HFMA2 R109, -RZ, RZ, 0, 0 ;  /* 0x00000000ff6d7431 */ /* 0x000fc400000001ff */
[----:B------:R-:W-:Y:S01]  /*1d10*/  @P1 FMUL.FTZ R109, R72, R63 ;  /* 0x0000003f486d1220 */ /* 0x000fe20000410000 */
[----:B------:R-:W-:Y:S01]  /*1d20*/  F2FP.F16.F32.PACK_AB R63, RZ, R111 ;  /* 0x0000006fff3f723e */ /* 0x000fe200000000ff */
[----:B------:R-:W-:-:S03]  /*1d30*/  @P1 FMUL.FTZ R107, R74, R101 ;  /* 0x000000654a6b1220 */ /* 0x000fc60000410000 */
[----:B------:R-:W-:Y:S01]  /*1d40*/  F2FP.F16.F32.PACK_AB R72, RZ, R109 ;  /* 0x0000006dff48723e */ /* 0x000fe200000000ff */
[----:B---3--:R-:W-:Y:S01]  /*1d50*/  @P1 FMUL.FTZ R0, R0, R121 ;  /* 0x0000007900001220 */ /* 0x008fe20000410000 */
[----:B------:R-:W-:Y:S02]  /*1d60*/  F2FP.F16.F32.PACK_AB R74, RZ, R107 ;  /* 0x0000006bff4a723e */ /* 0x000fe400000000ff */
[----:B------:R-:W-:Y:S01]  /*1d70*/  PRMT R62, R63, 0x5410, R72 ;  /* 0x000054103f3e7816 */ /* 0x000fe20000000048 */
[----:B------:R-:W-:Y:S01]  /*1d80*/  @P1 FMUL.FTZ R105, R0, R103 ;  /* 0x0000006700691220 */ /* 0x000fe20000410000 */
[----:B------:R-:W-:-:S04]  /*1d90*/  F2FP.F16.F32.PACK_AB R0, RZ, R117 ;  /* 0x00000075ff00723e */ /* 0x000fc800000000ff */
[----:B------:R-:W-:Y:S02]  /*1da0*/  F2FP.F16.F32.PACK_AB R76, RZ, R105 ;  /* 0x00000069ff4c723e */ /* 0x000fe400000000ff */
[----:B------:R-:W-:Y:S02]  /*1db0*/  PRMT R60, R60, 0x5410, R0 ;  /* 0x000054103c3c7816 */ /* 0x000fe40000000000 */
[----:B------:R-:W-:-:S07]  /*1dc0*/  PRMT R63, R74, 0x5410, R76 ;  /* 0x000054104a3f7816 */ /* 0x000fce000000004c */
.L_x_2895:
[----:B------:R-:W0:Y:S01]  /*1dd0*/  @P1 LDC.64 R102, c[0x0][0x390] ;  /* 0x0000e400ff661b82 */ /* 0x000e220000000a00 */
[C---:B------:R-:W-:Y:S02]  /*1de0*/  IADD3 R125, PT, PT, R65.reuse, 0x200, RZ ;  /* 0x00000200417d7810 */ /* 0x040fe40007ffe0ff */
[----:B------:R-:W-:Y:S02]  /*1df0*/  @P1 IADD3 R123, PT, PT, R64, 0x300, RZ ;  /* 0x00000300407b1810 */ /* 0x000fe40007ffe0ff */
[----:B------:R-:W-:Y:S01]  /*1e00*/  IADD3 R121, PT, PT, R65, 0x300, RZ ;  /* 0x0000030041797810 */ /* 0x000fe20007ffe0ff */
        /* <DEDUP_REMOVED lines=9> */
[--C-:B--2--5:R-:W-:Y:S02]  /*1ea0*/  HADD2.F32 R101, -RZ, R56.reuse.H0_H0 ;  /* 0x20000038ff657230 */ /* 0x124fe40000004100 */
[----:B------:R-:W-:Y:S02]  /*1eb0*/  HADD2.F32 R103, -RZ, R56.H1_H1 ;  /* 0x30000038ff677230 */ /* 0x000fe40000004100 */
[--C-:B------:R-:W-:Y:S02]  /*1ec0*/  HADD2.F32 R123, -RZ, R57.reuse.H0_H0 ;  /* 0x20000039ff7b7230 */ /* 0x100fe40000004100 */
[----:B------:R-:W-:-:S06]  /*1ed0*/  HADD2.F32 R125, -RZ, R57.H1_H1 ;  /* 0x30000039ff7d7230 */ /* 0x000fcc0000004100 */
[----:B------:R-:W0:Y:S01]  /*1ee0*/  @P0 LDC R61, c[0x0][0x40c] ;  /* 0x00010300ff3d0b82 */ /* 0x000e220000000800 */
[--C-:B------:R-:W-:Y:S02]  /*1ef0*/  @P0 HADD2.F32 R0, -RZ, R52.reuse.H0_H0 ;  /* 0x20000034ff000230 */ /* 0x100fe40000004100 */
[----:B------:R-:W-:Y:S02]  /*1f00*/  @P0 HADD2.F32 R60, -RZ, R52.H1_H1 ;  /* 0x30000034ff3c0230 */ /* 0x000fe40000004100 */
[----:B------:R-:W-:-:S03]  /*1f10*/  @P0 HADD2.F32 R78, -RZ, R55.H1_H1 ;  /* 0x30000037ff4e0230 */ /* 0x000fc60000004100 */
        /* <DEDUP_REMOVED lines=10> */
[----:B------:R-:W-:-:S04]  /*1fc0*/  @P0 HADD2.F32 R60, -RZ, R20.H1_H1 ;  /* 0x30000014ff3c0230 */ /* 0x000fc80000004100 */
[----:B------:R-:W1:Y:S01]  /*1fd0*/  @P0 LDC R72, c[0x0][0x40c] ;  /* 0x00010300ff480b82 */ /* 0x000e620000000800 */
[----:B--2---:R-:W-:Y:S01]  /*1fe0*/  @P0 FMUL.FTZ R62, R0, R65 ;  /* 0x00000041003e0220 */ /* 0x004fe20000410000 */
[--C-:B------:R-:W-:Y:S02]  /*1ff0*/  @P0 HADD2.F32 R0, -RZ, R21.reuse.H0_H0 ;  /* 0x20000015ff000230 */ /* 0x100fe40000004100 */
[----:B------:R-:W-:Y:S01]  /*2000*/  @P0 FFMA.FTZ R103, R64, R60, R103 ;  /* 0x0000003c40670223 */ /* 0x000fe20000010067 */
[--C-:B------:R-:W-:Y:S02]  /*2010*/  @P0 HADD2.F32 R64, -RZ, R54.reuse.H1_H1 ;  /* 0x30000036ff400230 */ /* 0x100fe40000004100 */
[----:B------:R-:W-:Y:S01]  /*2020*/  @P0 HADD2.F32 R60, -RZ, R21.H1_H1 ;  /* 0x30000015ff3c0230 */ /* 0x000fe20000004100 */
[----:B------:R-:W2:Y:S01]  /*2030*/  @P0 LDC R76, c[0x0][0x40c] ;  /* 0x00010300ff4c0b82 */ /* 0x000ea20000000800 */
[----:B---3--:R-:W-:Y:S01]  /*2040*/  @P0 FMUL.FTZ R70, R61, R70 ;  /* 0x000000463d460220 */ /* 0x008fe20000410000 */
[----:B------:R-:W-:-:S02]  /*2050*/  @P0 HADD2.F32 R61, -RZ, R54.H0_H0 ;  /* 0x20000036ff3d0230 */ /* 0x000fc40000004100 */
[----:B------:R-:W-:Y:S01]  /*2060*/  @P0 FFMA.FTZ R125, R62, R60, R125 ;  /* 0x0000003c3e7d0223 */ /* 0x000fe2000001007d */
[----:B------:R-:W-:Y:S02]  /*2070*/  @P0 HADD2.F32 R60, -RZ, R22.H1_H1 ;  /* 0x30000016ff3c0230 */ /* 0x000fe40000004100 */
[----:B------:R-:W-:Y:S01]  /*2080*/  @P0 FFMA.FTZ R123, R70, R0, R123 ;  /* 0x00000000467b0223 */ /* 0x000fe2000001007b */
[----:B------:R-:W-:Y:S01]  /*2090*/  @P0 HADD2.F32 R0, -RZ, R55.H0_H0 ;  /* 0x20000037ff000230 */ /* 0x000fe20000004100 */
[----:B------:R-:W3:Y:S01]  /*20a0*/  @P0 LDC R80, c[0x0][0x40c] ;  /* 0x00010300ff500b82 */ /* 0x000ee20000000800 */
[----:B0-----:R-:W-:Y:S01]  /*20b0*/  @P0 FMUL.FTZ R65, R64, R74 ;  /* 0x0000004a40410220 */ /* 0x001fe20000410000 */
[----:B------:R-:W-:Y:S02]  /*20c0*/  HADD2.F32 R70, -RZ, R58.H0_H0 ;  /* 0x2000003aff467230 */ /* 0x000fe40000004100 */
[----:B------:R-:W-:Y:S02]  /*20d0*/  HADD2.F32 R74, -RZ, R59.H0_H0 ;  /* 0x2000003bff4a7230 */ /* 0x000fe40000004100 */
[----:B------:R-:W-:-:S02]  /*20e0*/  @P0 HADD2.F32 R62, -RZ, R23.H1_H1 ;  /* 0x30000017ff3e0230 */ /* 0x000fc40000004100 */
[----:B-1----:R-:W-:Y:S01]  /*20f0*/  @P0 FMUL.FTZ R63, R61, R72 ;  /* 0x000000483d3f0220 */ /* 0x002fe20000410000 */
[----:B------:R-:W-:Y:S02]  /*2100*/  HADD2.F32 R72, -RZ, R58.H1_H1 ;  /* 0x3000003aff487230 */ /* 0x000fe40000004100 */
[----:B------:R-:W-:-:S03]  /*2110*/  @P0 HADD2.F32 R61, -RZ, R23.H0_H0 ;  /* 0x20000017ff3d0230 */ /* 0x000fc60000004100 */
[----:B------:R-:W-:Y:S01]  /*2120*/  @P0 FFMA.FTZ R72, R65, R60, R72 ;  /* 0x0000003c41480223 */ /* 0x000fe20000010048 */
[----:B------:R-:W-:Y:S01]  /*2130*/  F2FP.F16.F32.PACK_AB R60, RZ, R101 ;  /* 0x00000065ff3c723e */ /* 0x000fe200000000ff */
[----:B--2---:R-:W-:Y:S01]  /*2140*/  @P0 FMUL.FTZ R64, R0, R76 ;  /* 0x0000004c00400220 */ /* 0x004fe20000410000 */
[----:B------:R-:W-:Y:S02]  /*2150*/  HADD2.F32 R76, -RZ, R59.H1_H1 ;  /* 0x3000003bff4c7230 */ /* 0x000fe40000004100 */
[----:B------:R-:W-:Y:S02]  /*2160*/  @P0 HADD2.F32 R0, -RZ, R22.H0_H0 ;  /* 0x20000016ff000230 */ /* 0x000fe40000004100 */
[----:B------:R-:W-:Y:S01]  /*2170*/  @P0 FFMA.FTZ R74, R64, R61, R74 ;  /* 0x0000003d404a0223 */ /* 0x000fe2000001004a */
[----:B------:R-:W-:Y:S02]  /*2180*/  F2FP.F16.F32.PACK_AB R61, RZ, R123 ;  /* 0x0000007bff3d723e */ /* 0x000fe400000000ff */
        /* <DEDUP_REMOVED lines=14> */
.L_x_2896:
[----:B--2---:R-:W0:Y:S01]  /*2270*/  @P1 LDC R61, c[0x0][0x40c] ;  /* 0x00010300ff3d1b82 */ /* 0x004e220000000800 */
        /* <DEDUP_REMOVED lines=8> */
[----:B------:R-:W-:-:S02]  /*2300*/  @P1 HADD2.F32 R80, -RZ, R23.H1_H1 ;  /* 0x30000017ff501230 */ /* 0x000fc40000004100 */
[----:B------:R-:W-:-:S05]  /*2310*/  HFMA2 R76, -RZ, RZ, 0, 0 ;  /* 0x00000000ff4c7431 */ /* 0x000fca00000001ff */
        /* <DEDUP_REMOVED lines=13> */
[----:B------:R-:W-:Y:S01]  /*23f0*/  MOV R123, RZ ;  /* 0x000000ff007b7202 */ /* 0x000fe20000000f00 */
[----:B------:R-:W-:-:S02]  /*2400*/  @P1 HADD2.F32 R60, -RZ, R54.H0_H0 ;  /* 0x20000036ff3c1230 */ /* 0x000fc40000004100 */
[----:B------:R-:W-:Y:S01]  /*2410*/  @P1 FMUL.FTZ R123, R62, R61 ;  /* 0x0000003d3e7b1220 */ /* 0x000fe20000410000 */
[--C-:B------:R-:W-:Y:S02]  /*2420*/  @P1 HADD2.F32 R65, -RZ, R55.reuse.H0_H0 ;  /* 0x20000037ff411230 */ /* 0x100fe40000004100 */
[----:B------:R-:W2:Y:S01]  /*2430*/  @P1 LDC R74, c[0x0][0x40c] ;  /* 0x00010300ff4a1b82 */ /* 0x000ea20000000800 */
[----:B---3--:R-:W-:Y:S01]  /*2440*/  @P1 FMUL.FTZ R63, R63, R64 ;  /* 0x000000403f3f1220 */ /* 0x008fe20000410000 */
[----:B------:R-:W-:Y:S02]  /*2450*/  @P1 HADD2.F32 R64, -RZ, R54.H1_H1 ;  /* 0x30000036ff401230 */ /* 0x000fe40000004100 */
[----:B------:R-:W-:Y:S02]  /*2460*/  @P1 HADD2.F32 R62, -RZ, R55.H1_H1 ;  /* 0x30000037ff3e1230 */ /* 0x000fe40000004100 */
[----:B------:R-:W-:Y:S01]  /*2470*/  @P1 FMUL.FTZ R125, R63, R0 ;  /* 0x000000003f7d1220 */ /* 0x000fe20000410000 */
[--C-:B------:R-:W-:Y:S01]  /*2480*/  @P1 HADD2.F32 R61, -RZ, R22.reuse.H0_H0 ;  /* 0x20000016ff3d1230 */ /* 0x100fe20000004100 */
[----:B------:R-:W3:Y:S01]  /*2490*/  @P1 LDC R78, c[0x0][0x40c] ;  /* 0x00010300ff4e1b82 */ /* 0x000ee20000000800 */
[----:B------:R-:W-:-:S02]  /*24a0*/  @P1 HADD2.F32 R63, -RZ, R22.H1_H1 ;  /* 0x30000016ff3f1230 */ /* 0x000fc40000004100 */
[----:B0-----:R-:W-:Y:S01]  /*24b0*/  @P1 FMUL.FTZ R60, R60, R70 ;  /* 0x000000463c3c1220 */ /* 0x001fe20000410000 */
[----:B------:R-:W-:Y:S01]  /*24c0*/  @P1 HADD2.F32 R0, -RZ, R23.H0_H0 ;  /* 0x20000017ff001230 */ /* 0x000fe20000004100 */
[----:B------:R-:W-:Y:S02]  /*24d0*/  MOV R70, RZ ;  /* 0x000000ff00467202 */ /* 0x000fe40000000f00 */
[----:B------:R-:W-:Y:S01]  /*24e0*/  @P1 FMUL.FTZ R70, R60, R61 ;  /* 0x0000003d3c461220 */ /* 0x000fe20000410000 */
[----:B------:R-:W-:Y:S01]  /*24f0*/  F2FP.F16.F32.PACK_AB R61, RZ, R123 ;  /* 0x0000007bff3d723e */ /* 0x000fe200000000ff */
[----:B-1----:R-:W-:Y:S01]  /*2500*/  @P1 FMUL.FTZ R64, R64, R72 ;  /* 0x0000004840401220 */ /* 0x002fe20000410000 */
[----:B------:R-:W-:Y:S01]  /*2510*/  HFMA2 R72, -RZ, RZ, 0, 0 ;  /* 0x00000000ff487431 */ /* 0x000fe200000001ff */
[----:B------:R-:W-:Y:S02]  /*2520*/  F2FP.F16.F32.PACK_AB R60, RZ, R101 ;  /* 0x00000065ff3c723e */ /* 0x000fe400000000ff */
[----:B------:R-:W-:Y:S01]  /*2530*/  @P1 FMUL.FTZ R72, R64, R63 ;  /* 0x0000003f40481220 */ /* 0x000fe20000410000 */
[----:B------:R-:W-:Y:S01]  /*2540*/  F2FP.F16.F32.PACK_AB R63, RZ, R70 ;  /* 0x00000046ff3f723e */ /* 0x000fe200000000ff */
[----:B--2---:R-:W-:Y:S01]  /*2550*/  @P1 FMUL.FTZ R65, R65, R74 ;  /* 0x0000004a41411220 */ /* 0x004fe20000410000 */
[----:B------:R-:W-:-:S02]  /*2560*/  MOV R74, RZ ;  /* 0x000000ff004a7202 */ /* 0x000fc40000000f00 */
[----:B------:R-:W-:Y:S01]  /*2570*/  F2FP.F16.F32.PACK_AB R64, RZ, R72 ;  /* 0x00000048ff40723e */ /* 0x000fe200000000ff */
[----:B------:R-:W-:Y:S01]  /*2580*/  @P1 FMUL.FTZ R74, R65, R0 ;  /* 0x00000000414a1220 */ /* 0x000fe20000410000 */
[----:B------:R-:W-:Y:S01]  /*2590*/  F2FP.F16.F32.PACK_AB R0, RZ, R103 ;  /* 0x00000067ff00723e */ /* 0x000fe200000000ff */
[----:B---3--:R-:W-:-:S03]  /*25a0*/  @P1 FMUL.FTZ R62, R62, R78 ;  /* 0x0000004e3e3e1220 */ /* 0x008fc60000410000 */
[----:B------:R-:W-:Y:S02]  /*25b0*/  F2FP.F16.F32.PACK_AB R65, RZ, R74 ;  /* 0x0000004aff41723e */ /* 0x000fe400000000ff */
[----:B------:R-:W-:Y:S01]  /*25c0*/  PRMT R60, R60, 0x5410, R0 ;  /* 0x000054103c3c7816 */ /* 0x000fe20000000000 */
[----:B------:R-:W-:Y:S01]  /*25d0*/  @P1 FMUL.FTZ R76, R62, R80 ;  /* 0x000000503e4c1220 */ /* 0x000fe20000410000 */
[----:B------:R-:W-:-:S04]  /*25e0*/  F2FP.F16.F32.PACK_AB R62, RZ, R125 ;  /* 0x0000007dff3e723e */ /* 0x000fc800000000ff */
[----:B------:R-:W-:Y:S02]  /*25f0*/  F2FP.F16.F32.PACK_AB R78, RZ, R76 ;  /* 0x0000004cff4e723e */ /* 0x000fe400000000ff */
[----:B------:R-:W-:Y:S02]  /*2600*/  PRMT R61, R61, 0x5410, R62 ;  /* 0x000054103d3d7816 */ /* 0x000fe4000000003e */
[----:B------:R-:W-:Y:S02]  /*2610*/  PRMT R62, R63, 0x5410, R64 ;  /* 0x000054103f3e7816 */ /* 0x000fe40000000040 */
[----:B------:R-:W-:-:S07]  /*2620*/  PRMT R63, R65, 0x5410, R78 ;  /* 0x00005410413f7816 */ /* 0x000fce000000004e */
.L_x_2897:
[----:B------:R-:W-:Y:S01]  /*2630*/  FADD.FTZ R0, RZ, R81 ;  /* 0x00000051ff007221 */ /* 0x000fe20000010000 */
        /* <DEDUP_REMOVED lines=115> */
[----:B------:R-:W0:Y:S03]  /*2d70*/  S2R R0, SR_TID.X ;  /* 0x0000000000007919 */ /* 0x000e260000002100 */
[----:B------:R-:W1:Y:S02]  /*2d80*/  SHFL.BFLY PT, R84, R82, 0x8, 0x1f ;  /* 0x0d001f0052547f89 */ /* 0x000e6400000e0000 */
[----:B-1----:R-:W-:Y:S01]  /*2d90*/  FADD.FTZ R84, R82, R84 ;  /* 0x0000005452547221 */ /* 0x002fe20000010000 */
[----:B0-----:R-:W-:-:S04]  /*2da0*/  LOP3.LUT P0, RZ, R0, 0x1f, RZ, 0xc0, !PT ;  /* 0x0000001f00ff7812 */ /* 0x001fc8000780c0ff */
[----:B------:R-:W0:Y:S01]  /*2db0*/  SHFL.BFLY PT, R86, R84, 0x10, 0x1f ;  /* 0x0e001f0054567f89 */ /* 0x000e2200000e0000 */
[----:B------:R-:W-:-:S04]  /*2dc0*/  LOP3.LUT R65, R0, 0x1f, RZ, 0xc0, !PT ;  /* 0x0000001f00417812 */ /* 0x000fc800078ec0ff */
[----:B------:R-:W-:Y:S01]  /*2dd0*/  ISETP.GT.U32.AND P1, PT, R65, 0x7, PT ;  /* 0x000000074100780c */ /* 0x000fe20003f24070 */
[----:B0-----:R-:W-:-:S03]  /*2de0*/  FADD.FTZ R65, R84, R86 ;  /* 0x0000005654417221 */ /* 0x001fc60000010000 */
[----:B------:R-:W-:Y:S09]  /*2df0*/  @P0 BRA `(.L_x_2899) ;  /* 0x00000000001c0947 */ /* 0x000ff20003800000 */
[----:B------:R-:W0:Y:S01]  /*2e00*/  S2UR UR5, SR_CgaCtaId ;  /* 0x00000000000579c3 */ /* 0x000e220000008800 */
[----:B------:R-:W-:Y:S01]  /*2e10*/  UMOV UR4, 0x400 ;  /* 0x0000040000047882 */ /* 0x000fe20000000000 */
[----:B------:R-:W-:-:S04]  /*2e20*/  SHF.R.U32.HI R2, RZ, 0x2, R0 ;  /* 0x00000002ff027819 */ /* 0x000fc80000011600 */
[----:B------:R-:W-:Y:S01]  /*2e30*/  LOP3.LUT R2, R2, 0x38, RZ, 0xc0, !PT ;  /* 0x0000003802027812 */ /* 0x000fe200078ec0ff */
[----:B0-----:R-:W-:-:S04]  /*2e40*/  ULEA UR4, UR5, UR4, 0x18 ;  /* 0x0000000405047291 */ /* 0x001fc8000f8ec0ff */
[----:B------:R-:W-:-:S09]  /*2e50*/  @UP0 UIADD3 UR4, UPT, UPT, UR4, 0x40, URZ ;  /* 0x0000004004040890 */ /* 0x000fd2000fffe0ff */
[----:B------:R0:W-:Y:S03]  /*2e60*/  STS.64 [R2+UR4], R64 ;  /* 0x0000004002007988 */ /* 0x0001e60008000a04 */
.L_x_2899:
[----:B------:R-:W-:Y:S05]  /*2e70*/  BSYNC.RECONVERGENT B0 ;  /* 0x0000000000007941 */ /* 0x000fea0003800200 */
.L_x_2898:
[----:B------:R-:W-:Y:S01]  /*2e80*/  BAR.SYNC.DEFER_BLOCKING 0x0 ;  /* 0x0000000000007b1d */ /* 0x000fe20000010000 */
[----:B------:R-:W-:Y:S02]  /*2e90*/  MOV R60, RZ ;  /* 0x000000ff003c7202 */ /* 0x000fe40000000f00 */
[----:B0-----:R-:W-:-:S03]  /*2ea0*/  CS2R R2, SRZ ;  /* 0x0000000000027805 */ /* 0x001fc6000001ff00 */
[----:B------:R-:W-:Y:S04]  /*2eb0*/  BSSY.RECONVERGENT B0, `(.L_x_2900) ;  /* 0x000000a000007945 */ /* 0x000fe80003800200 */
[----:B------:R-:W-:Y:S05]  /*2ec0*/  @P1 BRA `(.L_x_2901) ;  /* 0x0000000000201947 */ /* 0x000fea0003800000 */
[----:B------:R-:W0:Y:S01]  /*2ed0*/  S2UR UR5, SR_CgaCtaId ;  /* 0x00000000000579c3 */ /* 0x000e220000008800 */
[----:B------:R-:W-:Y:S01]  /*2ee0*/  UMOV UR4, 0x400 ;  /* 0x0000040000047882 */ /* 0x000fe20000000000 */
[----:B------:R-:W-:Y:S01]  /*2ef0*/  SHF.L.U32 R2, R0, 0x3, RZ ;  /* 0x0000000300027819 */ /* 0x000fe200000006ff */
[----:B------:R-:W-:-:S03]  /*2f00*/  HFMA2 R60, -RZ, RZ, 0, 6.103515625e-05 ;  /* 0x00000400ff3c7431 */ /* 0x000fc600000001ff */
[----:B------:R-:W-:Y:S01]  /*2f10*/  LOP3.LUT R2, R2, 0xf8, RZ, 0xc0, !PT ;  /* 0x000000f802027812 */ /* 0x000fe200078ec0ff */
[----:B0-----:R-:W-:-:S04]  /*2f20*/  ULEA UR4, UR5, UR4, 0x18 ;  /* 0x0000000405047291 */ /* 0x001fc8000f8ec0ff */
[----:B------:R-:W-:-:S09]  /*2f30*/  @UP0 UIADD3 UR4, UPT, UPT, UR4, 0x40, URZ ;  /* 0x0000004004040890 */ /* 0x000fd2000fffe0ff */
[----:B------:R-:W0:Y:S03]  /*2f40*/  LDS.64 R2, [R2+UR4] ;  /* 0x0000000402027984 */ /* 0x000e260008000a00 */
.L_x_2901:
[----:B------:R-:W-:Y:S05]  /*2f50*/  BSYNC.RECONVERGENT B0 ;  /* 0x0000000000007941 */ /* 0x000fea0003800200 */
.L_x_2900:
        /* <DEDUP_REMOVED lines=34> */
[----:B---3--:R-:W-:Y:S02]  /*3180*/  IADD3 R64, PT, PT, R64, R80, RZ ;  /* 0x0000005040407210 */ /* 0x008fe40007ffe0ff */
        /* <DEDUP_REMOVED lines=16> */
[----:B------:R-:W1:Y:S02]  /*3290*/  SHFL.IDX PT, R121, R63, RZ, 0x1f ;  /* 0x00001fff3f797589 */ /* 0x000e6400000e0000 */
[----:B------:R-:W-:-:S02]  /*32a0*/  FFMA.FTZ R64, R64, R60, R3 ;  /* 0x0000003c40407223 */ /* 0x000fc40000010003 */
[----:B------:R-:W2:Y:S04]  /*32b0*/  @!P0 LDC.64 R60, c[0x0][0x3c0] ;  /* 0x0000f000ff3c8b82 */ /* 0x000ea80000000a00 */
[----:B------:R-:W0:Y:S04]  /*32c0*/  SHFL.IDX PT, R64, R64, RZ, 0x1f ;  /* 0x00001fff40407589 */ /* 0x000e2800000e0000 */
        /* <DEDUP_REMOVED lines=12> */
[----:B------:R-:W-:Y:S02]  /*3390*/  FSEL R2, R121, RZ, !P1 ;  /* 0x000000ff79027208 */ /* 0x000fe40004800000 */
[----:B------:R-:W-:-:S03]  /*33a0*/  IADD3 R68, PT, PT, R68, -0x1, RZ ;  /* 0xffffffff44447810 */ /* 0x000fc60007ffe0ff */
[C---:B------:R-:W-:Y:S01]  /*33b0*/  FADD.FTZ R62, -R2.reuse, R79 ;  /* 0x0000004f023e7221 */ /* 0x040fe20000010100 */
[C---:B------:R-:W-:Y:S01]  /*33c0*/  FADD.FTZ R78, -R2.reuse, R73 ;  /* 0x00000049024e7221 */ /* 0x040fe20000010100 */
[----:B------:R-:W-:Y:S01]  /*33d0*/  FADD.FTZ R70, -R2, R70 ;  /* 0x0000004602467221 */ /* 0x000fe20000010100 */
[----:B------:R-:W-:Y:S02]  /*33e0*/  IMAD R83, R68, R83, RZ ;  /* 0x0000005344537224 */ /* 0x000fe400078e02ff */
        /* <DEDUP_REMOVED lines=61> */
[----:B------:R-:W-:-:S02]  /*37c0*/  HADD2.F32 R63, -RZ, R48.H0_H0 ;  /* 0x20000030ff3f7230 */ /* 0x000fc40000004100 */
[----:B------:R-:W-:Y:S02]  /*37d0*/  HADD2.F32 R93, -RZ, R16.H0_H0 ;  /* 0x20000010ff5d7230 */ /* 0x000fe40000004100 */
[----:B------:R-:W-:Y:S02]  /*37e0*/  HADD2.F32 R98, -RZ, R49.H0_H0 ;  /* 0x20000031ff627230 */ /* 0x000fe40000004100 */
[----:B------:R-:W-:Y:S02]  /*37f0*/  HADD2.F32 R100, -RZ, R17.H0_H0 ;  /* 0x20000011ff647230 */ /* 0x000fe40000004100 */
[----:B------:R-:W-:Y:S01]  /*3800*/  FFMA.FTZ R60, R60, R63, R93 ;  /* 0x0000003f3c3c7223 */ /* 0x000fe2000001005d */
[----:B------:R-:W-:Y:S02]  /*3810*/  HADD2.F32 R94, -RZ, R48.H1_H1 ;  /* 0x30000030ff5e7230 */ /* 0x000fe40000004100 */
[----:B------:R-:W-:Y:S02]  /*3820*/  HADD2.F32 R96, -RZ, R16.H1_H1 ;  /* 0x30000010ff607230 */ /* 0x000fe40000004100 */
[----:B------:R-:W-:Y:S01]  /*3830*/  FFMA.FTZ R61, R61, R98, R100 ;  /* 0x000000623d3d7223 */ /* 0x000fe20000010064 */
[----:B------:R-:W-:-:S02]  /*3840*/  HADD2.F32 R99, -RZ, R50.H0_H0 ;  /* 0x20000032ff637230 */ /* 0x000fc40000004100 */
[----:B------:R-:W-:Y:S02]  /*3850*/  HADD2.F32 R101, -RZ, R18.H0_H0 ;  /* 0x20000012ff657230 */ /* 0x000fe40000004100 */
[----:B------:R-:W-:Y:S01]  /*3860*/  FFMA.FTZ R67, R67, R94, R96 ;  /* 0x0000005e43437223 */ /* 0x000fe20000010060 */
[----:B------:R-:W-:Y:S02]  /*3870*/  HADD2.F32 R95, -RZ, R49.H1_H1 ;  /* 0x30000031ff5f7230 */ /* 0x000fe40000004100 */
[----:B------:R-:W-:Y:S02]  /*3880*/  HADD2.F32 R97, -RZ, R17.H1_H1 ;  /* 0x30000011ff617230 */ /* 0x000fe40000004100 */
[----:B------:R-:W-:Y:S01]  /*3890*/  FFMA.FTZ R62, R62, R99, R101 ;  /* 0x000000633e3e7223 */ /* 0x000fe20000010065 */
[----:B------:R-:W-:Y:S01]  /*38a0*/  HADD2.F32 R63, -RZ, R51.H0_H0 ;  /* 0x20000033ff3f7230 */ /* 0x000fe20000004100 */
[----:B------:R-:W-:Y:S01]  /*38b0*/  F2FP.F16.F32.PACK_AB R60, R67, R60 ;  /* 0x0000003c433c723e */ /* 0x000fe200000000ff */
[----:B------:R-:W-:-:S02]  /*38c0*/  HADD2.F32 R93, -RZ, R19.H0_H0 ;  /* 0x20000013ff5d7230 */ /* 0x000fc40000004100 */
[----:B------:R-:W-:Y:S01]  /*38d0*/  FFMA.FTZ R68, R68, R95, R97 ;  /* 0x0000005f44447223 */ /* 0x000fe20000010061 */
[----:B------:R-:W-:Y:S02]  /*38e0*/  HADD2.F32 R98, -RZ, R44.H0_H0 ;  /* 0x2000002cff627230 */ /* 0x000fe40000004100 */
[----:B------:R-:W-:Y:S02]  /*38f0*/  HADD2.F32 R100, -RZ, R12.H0_H0 ;  /* 0x2000000cff647230 */ /* 0x000fe40000004100 */
[----:B------:R-:W-:Y:S01]  /*3900*/  FFMA.FTZ R63, R76, R63, R93 ;  /* 0x0000003f4c3f7223 */ /* 0x000fe2000001005d */
[----:B------:R-:W-:Y:S01]  /*3910*/  HADD2.F32 R94, -RZ, R50.H1_H1 ;  /* 0x30000032ff5e7230 */ /* 0x000fe20000004100 */
[----:B------:R-:W-:Y:S01]  /*3920*/  F2FP.F16.F32.PACK_AB R61, R68, R61 ;  /* 0x0000003d443d723e */ /* 0x000fe200000000ff */
        /* <DEDUP_REMOVED lines=12> */
[----:B------:R-:W-:Y:S01]  /*39f0*/  HADD2.F32 R93, -RZ, R45.H0_H0 ;  /* 0x2000002dff5d7230 */ /* 0x000fe20000004100 */
[----:B------:R-:W-:Y:S01]  /*3a00*/  F2FP.F16.F32.PACK_AB R68, R77, R76 ;  /* 0x0000004c4d44723e */ /* 0x000fe200000000ff */
[----:B------:R-:W-:Y:S02]  /*3a10*/  HADD2.F32 R95, -RZ, R13.H0_H0 ;  /* 0x2000000dff5f7230 */ /* 0x000fe40000004100 */
[----:B------:R-:W-:Y:S01]  /*3a20*/  FFMA.FTZ R79, R79, R92, R94 ;  /* 0x0000005c4f4f7223 */ /* 0x000fe2000001005e */
[----:B------:R-:W-:Y:S01]  /*3a30*/  HADD2.F32 R100, -RZ, R46.H1_H1 ;  /* 0x3000002eff647230 */ /* 0x000fe20000004100 */
[----:B------:R-:W-:Y:S01]  /*3a40*/  F2FP.F16.F32.PACK_AB R63, R88, R63 ;  /* 0x0000003f583f723e */ /* 0x000fe200000000ff */
[----:B------:R-:W-:Y:S02]  /*3a50*/  HADD2.F32 R102, -RZ, R14.H1_H1 ;  /* 0x3000000eff667230 */ /* 0x000fe40000004100 */
[----:B------:R-:W-:Y:S01]  /*3a60*/  FFMA.FTZ R78, R78, R93, R95 ;  /* 0x0000005d4e4e7223 */ /* 0x000fe2000001005f */
[----:B------:R-:W-:-:S02]  /*3a70*/  HADD2.F32 R97, -RZ, R47.H0_H0 ;  /* 0x2000002fff617230 */ /* 0x000fc40000004100 */
[----:B------:R-:W-:Y:S02]  /*3a80*/  HADD2.F32 R99, -RZ, R15.H0_H0 ;  /* 0x2000000fff637230 */ /* 0x000fe40000004100 */
[----:B------:R-:W-:Y:S01]  /*3a90*/  FFMA.FTZ R92, R91, R100, R102 ;  /* 0x000000645b5c7223 */ /* 0x000fe20000010066 */
[----:B------:R-:W-:Y:S01]  /*3aa0*/  HADD2.F32 R96, -RZ, R46.H0_H0 ;  /* 0x2000002eff607230 */ /* 0x000fe20000004100 */
[----:B------:R-:W-:Y:S01]  /*3ab0*/  F2FP.F16.F32.PACK_AB R69, R79, R78 ;  /* 0x0000004e4f45723e */ /* 0x000fe200000000ff */
        /* <DEDUP_REMOVED lines=14> */
[----:B------:R-:W-:Y:S02]  /*3ba0*/  HADD2.F32 R91, -RZ, R42.H0_H0 ;  /* 0x2000002aff5b7230 */ /* 0x000fe40000004100 */
[----:B------:R-:W-:Y:S02]  /*3bb0*/  HADD2.F32 R93, -RZ, R10.H0_H0 ;  /* 0x2000000aff5d7230 */ /* 0x000fe40000004100 */
[----:B------:R-:W-:Y:S01]  /*3bc0*/  FFMA.FTZ R81, R81, R98, R100 ;  /* 0x0000006251517223 */ /* 0x000fe20000010064 */
[----:B------:R-:W-:Y:S02]  /*3bd0*/  HADD2.F32 R95, -RZ, R42.H1_H1 ;  /* 0x3000002aff5f7230 */ /* 0x000fe40000004100 */
[----:B------:R-:W-:-:S02]  /*3be0*/  HADD2.F32 R97, -RZ, R10.H1_H1 ;  /* 0x3000000aff617230 */ /* 0x000fc40000004100 */
[----:B------:R-:W-:Y:S01]  /*3bf0*/  FFMA.FTZ R84, R84, R91, R93 ;  /* 0x0000005b54547223 */ /* 0x000fe2000001005d */
[----:B------:R-:W-:Y:S01]  /*3c00*/  HADD2.F32 R94, -RZ, R43.H0_H0 ;  /* 0x2000002bff5e7230 */ /* 0x000fe20000004100 */
[----:B------:R-:W-:Y:S01]  /*3c10*/  F2FP.F16.F32.PACK_AB R76, R81, R80 ;  /* 0x00000050514c723e */ /* 0x000fe200000000ff */
        /* <DEDUP_REMOVED lines=9> */
[----:B------:R-:W-:Y:S02]  /*3cb0*/  HADD2.F32 R75, -RZ, R36.H1_H1 ;  /* 0x30000024ff4b7230 */ /* 0x000fe40000004100 */
[----:B------:R-:W-:Y:S02]  /*3cc0*/  HADD2.F32 R97, -RZ, R4.H1_H1 ;  /* 0x30000004ff617230 */ /* 0x000fe40000004100 */
[----:B------:R-:W-:Y:S01]  /*3cd0*/  FFMA.FTZ R93, R2, R99, R101 ;  /* 0x00000063025d7223 */ /* 0x000fe20000010065 */
[----:B------:R-:W-:Y:S01]  /*3ce0*/  HADD2.F32 R99, -RZ, R37.H1_H1 ;  /* 0x30000025ff637230 */ /* 0x000fe20000004100 */
[----:B------:R-:W0:Y:S01]  /*3cf0*/  LDC.64 R2, c[0x0][0x428] ;  /* 0x00010a00ff027b82 */ /* 0x000e220000000a00 */
[----:B------:R-:W-:Y:S02]  /*3d00*/  HADD2.F32 R101, -RZ, R5.H1_H1 ;  /* 0x30000005ff657230 */ /* 0x000fe40000004100 */
[----:B------:R-:W-:Y:S01]  /*3d10*/  FFMA.FTZ R94, R74, R75, R97 ;  /* 0x0000004b4a5e7223 */ /* 0x000fe20000010061 */
[----:B------:R-:W-:Y:S01]  /*3d20*/  HADD2.F32 R96, -RZ, R37.H0_H0 ;  /* 0x20000025ff607230 */ /* 0x000fe20000004100 */
[----:B------:R-:W-:Y:S01]  /*3d30*/  F2FP.F16.F32.PACK_AB R79, R95, R82 ;  /* 0x000000525f4f723e */ /* 0x000fe200000000ff */
[----:B------:R-:W-:-:S02]  /*3d40*/  HADD2.F32 R98, -RZ, R5.H0_H0 ;  /* 0x20000005ff627230 */ /* 0x000fc40000004100 */
[----:B------:R-:W-:Y:S01]  /*3d50*/  FFMA.FTZ R97, R72, R99, R101 ;  /* 0x0000006348617223 */ /* 0x000fe20000010065 */
[----:B------:R-:W-:Y:S01]  /*3d60*/  SHF.R.S32.HI R72, RZ, 0x1f, R83 ;  /* 0x0000001fff487819 */ /* 0x000fe20000011453 */
[----:B------:R-:W-:Y:S01]  /*3d70*/  HADD2.F32 R74, -RZ, R6.H0_H0 ;  /* 0x20000006ff4a7230 */ /* 0x000fe20000004100 */
[----:B------:R-:W-:Y:S01]  /*3d80*/  F2FP.F16.F32.PACK_AB R80, R94, R93 ;  /* 0x0000005d5e50723e */ /* 0x000fe200000000ff */
[----:B------:R-:W-:Y:S01]  /*3d90*/  FFMA.FTZ R96, R73, R96, R98 ;  /* 0x0000006049607223 */ /* 0x000fe20000010062 */
[--C-:B------:R-:W-:Y:S01]  /*3da0*/  HADD2.F32 R98, -RZ, R38.reuse.H0_H0 ;  /* 0x20000026ff627230 */ /* 0x100fe20000004100 */
[----:B------:R-:W-:Y:S01]  /*3db0*/  LEA.HI R83, R72, R83, RZ, 0x3 ;  /* 0x0000005348537211 */ /* 0x000fe200078f18ff */
[----:B------:R-:W-:Y:S02]  /*3dc0*/  HADD2.F32 R73, -RZ, R38.H1_H1 ;  /* 0x30000026ff497230 */ /* 0x000fe40000004100 */
[----:B------:R-:W-:Y:S02]  /*3dd0*/  HADD2.F32 R75, -RZ, R6.H1_H1 ;  /* 0x30000006ff4b7230 */ /* 0x000fe40000004100 */
[----:B------:R-:W-:Y:S01]  /*3de0*/  FFMA.FTZ R98, R71, R98, R74 ;  /* 0x0000006247627223 */ /* 0x000fe2000001004a */
[----:B------:R-:W-:Y:S01]  /*3df0*/  HADD2.F32 R71, -RZ, R39.H0_H0 ;  /* 0x20000027ff477230 */ /* 0x000fe20000004100 */
[----:B------:R-:W-:Y:S01]  /*3e00*/  LEA.HI.SX32 R83, R83, R0, 0x1d ;  /* 0x0000000053537211 */ /* 0x000fe200078feaff */
[----:B------:R-:W-:-:S02]  /*3e10*/  HADD2.F32 R101, -RZ, R7.H0_H0 ;  /* 0x20000007ff657230 */ /* 0x000fc40000004100 */
[----:B------:R-:W-:Y:S01]  /*3e20*/  FFMA.FTZ R99, R70, R73, R75 ;  /* 0x0000004946637223 */ /* 0x000fe2000001004b */
[----:B------:R-:W-:Y:S01]  /*3e30*/  HADD2.F32 R102, -RZ, R41.H1_H1 ;  /* 0x30000029ff667230 */ /* 0x000fe20000004100 */
[C---:B------:R-:W-:Y:S01]  /*3e40*/  IADD3 R73, PT, PT, R83.reuse, 0x100, RZ ;  /* 0x0000010053497810 */ /* 0x040fe20007ffe0ff */
[----:B------:R-:W-:Y:S02]  /*3e50*/  HADD2.F32 R104, -RZ, R9.H1_H1 ;  /* 0x30000009ff687230 */ /* 0x000fe40000004100 */
[----:B------:R-:W-:Y:S01]  /*3e60*/  FFMA.FTZ R101, R64, R71, R101 ;  /* 0x0000004740657223 */ /* 0x000fe20000010065 */
[----:B------:R-:W-:Y:S01]  /*3e70*/  HADD2.F32 R70, -RZ, R39.H1_H1 ;  /* 0x30000027ff467230 */ /* 0x000fe20000004100 */
[C---:B------:R-:W-:Y:S01]  /*3e80*/  IADD3 R75, PT, PT, R83.reuse, 0x200, RZ ;  /* 0x00000200534b7810 */ /* 0x040fe20007ffe0ff */
[----:B------:R-:W-:Y:S01]  /*3e90*/  HADD2.F32 R72, -RZ, R7.H1_H1 ;  /* 0x30000007ff487230 */ /* 0x000fe20000004100 */
[----:B------:R-:W-:Y:S01]  /*3ea0*/  IADD3 R71, PT, PT, R83, 0x300, RZ ;  /* 0x0000030053477810 */ /* 0x000fe20007ffe0ff */
[----:B------:R-:W-:Y:S01]  /*3eb0*/  FFMA.FTZ R85, R85, R102, R104 ;  /* 0x0000006655557223 */ /* 0x000fe20000010068 */
[----:B------:R-:W-:Y:S01]  /*3ec0*/  F2FP.F16.F32.PACK_AB R82, R99, R98 ;  /* 0x000000626352723e */ /* 0x000fe200000000ff */
[----:B0-----:R-:W-:-:S04]  /*3ed0*/  IMAD.WIDE.U32 R74, R75, 0x10, R2 ;  /* 0x000000104b4a7825 */ /* 0x001fc800078e0002 */
[----:B------:R-:W-:Y:S01]  /*3ee0*/  FFMA.FTZ R100, R65, R70, R72 ;  /* 0x0000004641647223 */ /* 0x000fe20000010048 */
[----:B------:R-:W-:Y:S01]  /*3ef0*/  F2FP.F16.F32.PACK_AB R70, R92, R87 ;  /* 0x000000575c46723e */ /* 0x000fe200000000ff */
[--C-:B------:R-:W-:Y:S01]  /*3f00*/  IMAD.WIDE.U32 R64, R83, 0x10, R2.reuse ;  /* 0x0000001053407825 */ /* 0x100fe200078e0002 */
[----:B------:R-:W-:Y:S02]  /*3f10*/  F2FP.F16.F32.PACK_AB R77, R85, R86 ;  /* 0x00000056554d723e */ /* 0x000fe400000000ff */
[----:B------:R-:W-:Y:S01]  /*3f20*/  F2FP.F16.F32.PACK_AB R83, R100, R101 ;  /* 0x000000656453723e */ /* 0x000fe200000000ff */
[--C-:B------:R-:W-:Y:S01]  /*3f30*/  IMAD.WIDE.U32 R72, R73, 0x10, R2.reuse ;  /* 0x0000001049487825 */ /* 0x100fe200078e0002 */
[----:B------:R-:W-:Y:S01]  /*3f40*/  F2FP.F16.F32.PACK_AB R81, R97, R96 ;  /* 0x000000606151723e */ /* 0x000fe200000000ff */
[----:B------:R0:W-:Y:S02]  /*3f50*/  STG.E.128 desc[UR6][R64.64], R60 ;  /* 0x0000003c40007986 */ /* 0x0001e4000c101d06 */
[----:B------:R-:W-:Y:S01]  /*3f60*/  IMAD.WIDE.U32 R2, R71, 0x10, R2 ;  /* 0x0000001047027825 */ /* 0x000fe200078e0002 */
[----:B------:R-:W-:-:S05]  /*3f70*/  F2FP.F16.F32.PACK_AB R71, R89, R90 ;  /* 0x0000005a5947723e */ /* 0x000fca00000000ff */
[----:B------:R0:W-:Y:S04]  /*3f80*/  STG.E.128 desc[UR6][R72.64], R68 ;  /* 0x0000004448007986 */ /* 0x0001e8000c101d06 */
[----:B------:R0:W-:Y:S04]  /*3f90*/  STG.E.128 desc[UR6][R74.64], R76 ;  /* 0x0000004c4a007986 */ /* 0x0001e8000c101d06 */
[----:B------:R0:W-:Y:S02]  /*3fa0*/  STG.E.128 desc[UR6][R2.64], R80 ;  /* 0x0000005002007986 */ /* 0x0001e4000c101d06 */
.L_x_2902:
[----:B0-----:R-:W0:Y:S01]  /*3fb0*/  LDC.64 R2, c[0x0][0x380] ;  /* 0x0000e000ff027b82 */ /* 0x001e220000000a00 */
[----:B------:R-:W-:Y:S01]  /*3fc0*/  UPLOP3.LUT UP0, UPT, UPT, UPT, UP0, 0x40, 0x4 ;  /* 0x000000000004789c */ /* 0x000fe20003f0e800 */
[----:B0-----:R-:W-:-:S04]  /*3fd0*/  IADD3 R66, PT, PT, R66, R2, RZ ;  /* 0x0000000242427210 */ /* 0x001fc80007ffe0ff */
[----:B------:R-:W-:-:S13]  /*3fe0*/  ISETP.GE.AND P0, PT, R66, R3, PT ;  /* 0x000000034200720c */ /* 0x000fda0003f06270 */
[----:B------:R-:W-:Y:S05]  /*3ff0*/  @!P0 BRA `(.L_x_2903) ;  /* 0xffffffc000cc8947 */ /* 0x000fea000383ffff */
[----:B------:R-:W-:Y:S05]  /*4000*/  EXIT ;  /* 0x000000000000794d */ /* 0x000fea0003800000 */
.L_x_2904:
        /* <DEDUP_REMOVED lines=15> */
.L_x_27483:


//--------------------- .text._ZN10layer_norm13ln_fwd_kernelINS_13Kernel_traitsI6__halfS2_S2_S2_fjLj8192ELj1ELj1ELj8ELj16ENS_18Kernel_traits_baseILj8192ES2_S2_S2_S2_fjLj256EEEEELb1ELb0ELb0ELb0EEEvNS_9FwdParamsE --------------------------
	.section	.text._ZN10layer_norm13ln_fwd_kernelINS_13Kernel_traitsI6__halfS2_S2_S2_fjLj8192ELj1ELj1ELj8ELj16ENS_18Kernel_traits_baseILj8192ES2_S2_S2_S2_fjLj256EEEEELb1ELb0ELb0ELb0EEEvNS_9FwdParamsE,"ax",@progbits
	.align	128
        .global         _ZN10layer_norm13ln_fwd_kernelINS_13Kernel_traitsI6__halfS2_S2_S2_fjLj8192ELj1ELj1ELj8ELj16ENS_18Kernel_traits_baseILj8192ES2_S2_S2_S2_fjLj256EEEEELb1ELb0ELb0ELb0EEEvNS_9FwdParamsE
        .type           _ZN10layer_norm13ln_fwd_kernelINS_13Kernel_traitsI6__halfS2_S2_S2_fjLj8192ELj1ELj1ELj8ELj16ENS_18Kernel_traits_baseILj8192ES2_S2_S2_S2_fjLj256EEEEELb1ELb0ELb0ELb0EEEvNS_9FwdParamsE,@function
        .size           _ZN10layer_norm13ln_fwd_kernelINS_13Kernel_traitsI6__halfS2_S2_S2_fjLj8192ELj1ELj1ELj8ELj16ENS_18Kernel_traits_baseILj8192ES2_S2_S2_S2_fjLj256EEEEELb1ELb0ELb0ELb0EEEvNS_9FwdParamsE,(.L_x_27484 - _ZN10layer_norm13ln_fwd_kernelINS_13Kernel_traitsI6__halfS2_S2_S2_fjLj8192ELj1ELj1ELj8ELj16ENS_18Kernel_traits_baseILj8192ES2_S2_S2_S2_fjLj256EEEEELb1ELb0ELb0ELb0EEEvNS_9FwdParamsE)
        .other          _ZN10layer_norm13ln_fwd_kernelINS_13Kernel_traitsI6__halfS2_S2_S2_fjLj8192ELj1ELj1ELj8ELj16ENS_18Kernel_traits_baseILj8192ES2_S2_S2_S2_fjLj256EEEEELb1ELb0ELb0ELb0EEEvNS_9FwdParamsE,@"STO_CUDA_ENTRY STV_DEFAULT"
_ZN10layer_norm13ln_fwd_kernelINS_13Kernel_traitsI6__halfS2_S2_S2_fjLj8192ELj1ELj1ELj8ELj16ENS_18Kernel_traits_baseILj8192ES2_S2_S2_S2_fjLj256EEEEELb1ELb0ELb0ELb0EEEvNS_9FwdParamsE:
.text._ZN10layer_norm13ln_fwd_kernelINS_13Kernel_traitsI6__halfS2_S2_S2_fjLj8192ELj1ELj1ELj8ELj16ENS_18Kernel_traits_baseILj8192ES2_S2_S2_S2_fjLj256EEEEELb1ELb0ELb0ELb0EEEvNS_9FwdParamsE:
        /* <DEDUP_REMOVED lines=20> */
[----:B------:R-:W-:Y:S02]  /*0140*/  BSSY.RECONVERGENT B0, `(.L_x_2905) ;  /* 0x000005d000007945 */ /* 0x000fe40003800200 */
[----:B------:R-:W-:Y:S01]  /*0150*/  UISETP.NE.AND.EX UP0, UPT, UR11, URZ, UPT, UP0 ;  /* 0x000000ff0b00728c */ /* 0x000fe2000bf05300 */
[----:B------:R-:W-:Y:S01]  /*0160*/  LOP3.LUT R14, R11, 0xff, RZ, 0x3c, !PT ;  /* 0x000000ff0b0e7812 */ /* 0x000fe200078e3cff */
[----:B0-----:R-:W-:-:S04]  /*0170*/  USHF.R.S32.HI UR4, URZ, 0x1f, UR5 ;  /* 0x0000001fff047899 */ /* 0x001fc80008011405 */
[----:B------:R-:W-:-:S04]  /*0180*/  ULEA.HI UR4, UR4, UR5, URZ, 0x3 ;  /* 0x0000000504047291 */ /* 0x000fc8000f8f18ff */
[----:B------:R-:W-:Y:S01]  /*0190*/  USHF.R.S32.HI UR4, URZ, 0x3, UR4 ;  /* 0x00000003ff047899 */ /* 0x000fe20008011404 */
[----:B---3--:R-:W-:-:S05]  /*01a0*/  IMAD.U32 R16, RZ, RZ, UR6 ;  /* 0x00000006ff107e24 */ /* 0x008fca000f8e00ff */
[----:B------:R-:W-:Y:S02]  /*01b0*/  IADD3 R14, PT, PT, R14, UR4, RZ ;  /* 0x000000040e0e7c10 */ /* 0x000fe4000fffe0ff */
[----:B-1----:R-:W-:Y:S02]  /*01c0*/  @P0 IADD3 R0, P1, PT, R4, R7, RZ ;  /* 0x0000000704000210 */ /* 0x002fe40007f3e0ff */
[----:B------:R-:W-:-:S03]  /*01d0*/  LOP3.LUT R4, R3, 0xe0, RZ, 0xc0, !PT ;  /* 0x000000e003047812 */ /* 0x000fc600078ec0ff */
[----:B------:R-:W-:Y:S02]  /*01e0*/  @P0 IMAD.X R23, RZ, RZ, R5, P1 ;  /* 0x000000ffff170224 */ /* 0x000fe400008e0605 */
[C---:B--2---:R-:W-:Y:S01]  /*01f0*/  VIADD R62, R116.reuse, 0x9e3779b9 ;  /* 0x9e3779b9743e7836 */ /* 0x044fe20000000000 */
[C---:B------:R-:W-:Y:S01]  /*0200*/  IADD3 R63, PT, PT, R117.reuse, -0x4498517b, RZ ;  /* 0xbb67ae85753f7810 */ /* 0x040fe20007ffe0ff */
[C---:B------:R-:W-:Y:S01]  /*0210*/  VIADD R64, R116.reuse, 0x3c6ef372 ;  /* 0x3c6ef37274407836 */ /* 0x040fe20000000000 */
[C---:B------:R-:W-:Y:S01]  /*0220*/  IADD3 R21, PT, PT, R117.reuse, 0x32370b8f, RZ ;  /* 0x32370b8f75157810 */ /* 0x040fe20007ffe0ff */
[C---:B------:R-:W-:Y:S01]  /*0230*/  VIADD R15, R116.reuse, 0xdaa66d2b ;  /* 0xdaa66d2b740f7836 */ /* 0x040fe20000000000 */
[C---:B------:R-:W-:Y:S01]  /*0240*/  IADD3 R18, PT, PT, R117.reuse, -0x56f99767, RZ ;  /* 0xa906689975127810 */ /* 0x040fe20007ffe0ff */
[C---:B------:R-:W-:Y:S01]  /*0250*/  VIADD R19, R116.reuse, 0x78dde6e4 ;  /* 0x78dde6e474137836 */ /* 0x040fe20000000000 */
[C---:B------:R-:W-:Y:S01]  /*0260*/  IADD3 R2, PT, PT, R116.reuse, 0x5384540f, RZ ;  /* 0x5384540f74027810 */ /* 0x040fe20007ffe0ff */
[C---:B------:R-:W-:Y:S01]  /*0270*/  VIADD R20, R117.reuse, 0xed9eba14 ;  /* 0xed9eba1475147836 */ /* 0x040fe20000000000 */
[C---:B------:R-:W-:Y:S01]  /*0280*/  IADD3 R7, PT, PT, R117.reuse, -0x24c28bd8, RZ ;  /* 0xdb3d742875077810 */ /* 0x040fe20007ffe0ff */
[----:B------:R-:W-:Y:S01]  /*0290*/  VIADD R10, R116, 0xb54cda56 ;  /* 0xb54cda56740a7836 */ /* 0x000fe20000000000 */
[--C-:B------:R-:W-:Y:S01]  /*02a0*/  SHF.R.U64 R13, R0, 0x2, R23.reuse ;  /* 0x00000002000d7819 */ /* 0x100fe20000001217 */
[C---:B------:R-:W-:Y:S01]  /*02b0*/  VIADD R17, R117.reuse, 0x646e171e ;  /* 0x646e171e75117836 */ /* 0x040fe20000000000 */
[----:B------:R-:W-:Y:S01]  /*02c0*/  SHF.R.U32.HI R12, RZ, 0x2, R23 ;  /* 0x00000002ff0c7819 */ /* 0x000fe20000011617 */
[----:B------:R-:W-:-:S02]  /*02d0*/  VIADD R5, R117, 0x1fd5c5a3 ;  /* 0x1fd5c5a375057836 */ /* 0x000fc40000000000 */
[C---:B------:R-:W-:Y:S02]  /*02e0*/  VIADD R6, R116.reuse, 0xf1bbcdc8 ;  /* 0xf1bbcdc874067836 */ /* 0x040fe40000000000 */
[----:B------:R-:W-:Y:S02]  /*02f0*/  VIADD R9, R116, 0x8ff34781 ;  /* 0x8ff3478174097836 */ /* 0x000fe40000000000 */
        /* <DEDUP_REMOVED lines=35> */
.L_x_2906:
        /* <DEDUP_REMOVED lines=10> */
[----:B------:R-:W-:Y:S01]  /*05d0*/  HFMA2 R42, -RZ, RZ, 0, 0 ;  /* 0x00000000ff2a7431 */ /* 0x000fe200000001ff */
[----:B------:R-:W-:Y:S01]  /*05e0*/  @P3 CS2R R26, SRZ ;  /* 0x00000000001a3805 */ /* 0x000fe2000001ff00 */
[----:B------:R-:W-:Y:S01]  /*05f0*/  IMAD.MOV.U32 R34, RZ, RZ, RZ ;  /* 0x000000ffff227224 */ /* 0x000fe200078e00ff */
        /* <DEDUP_REMOVED lines=9> */
[----:B------:R-:W-:Y:S02]  /*0690*/  CS2R R32, SRZ ;  /* 0x0000000000207805 */ /* 0x000fe4000001ff00 */
[----:B------:R-:W-:Y:S01]  /*06a0*/  CS2R R40, SRZ ;  /* 0x0000000000287805 */ /* 0x000fe2000001ff00 */
[----:B------:R-:W-:Y:S01]  /*06b0*/  IMAD.MOV.U32 R50, RZ, RZ, RZ ;  /* 0x000000ffff327224 */ /* 0x000fe200078e00ff */
[----:B0-----:R-:W-:Y:S02]  /*06c0*/  CS2R R48, SRZ ;  /* 0x0000000000307805 */ /* 0x001fe4000001ff00 */
[----:B------:R-:W-:Y:S01]  /*06d0*/  @P3 CS2R R24, SRZ ;  /* 0x0000000000183805 */ /* 0x000fe2000001ff00 */
[----:B------:R-:W-:Y:S01]  /*06e0*/  @P0 IMAD.MOV.U32 R51, RZ, RZ, RZ ;  /* 0x000000ffff330224 */ /* 0x000fe200078e00ff */
[----:B------:R-:W-:Y:S01]  /*06f0*/  @P1 MOV R43, RZ ;  /* 0x000000ff002b1202 */ /* 0x000fe20000000f00 */
[----:B-1----:R-:W-:-:S07]  /*0700*/  @P2 IMAD.MOV.U32 R35, RZ, RZ, RZ ;  /* 0x000000ffff232224 */ /* 0x002fce00078e00ff */
.L_x_2907:
[----:B------:R-:W-:Y:S05]  /*0710*/  BSYNC.RECONVERGENT B0 ;  /* 0x0000000000007941 */ /* 0x000fea0003800200 */
.L_x_2905:
[----:B------:R-:W0:Y:S02]  /*0720*/  LDCU UR5, c[0x0][0x384] ;  /* 0x00007080ff0577ac */ /* 0x000e240008000800 */
[----:B0-----:R-:W-:-:S13]  /*0730*/  ISETP.GE.AND P0, PT, R16, UR5, PT ;  /* 0x0000000510007c0c */ /* 0x001fda000bf06270 */
[----:B------:R-:W-:Y:S05]  /*0740*/  @P0 EXIT ;  /* 0x000000000000094d */ /* 0x000fea0003800000 */
[----:B------:R-:W0:Y:S01]  /*0750*/  LDCU UR5, c[0x0][0x360] ;  /* 0x00006c00ff0577ac */ /* 0x000e220008000800 */
[----:B------:R-:W-:Y:S01]  /*0760*/  IMAD.HI.U32 R57, R13, -0x2daee0ad, RZ ;  /* 0xd2511f530d397827 */ /* 0x000fe200078e00ff */
[----:B------:R-:W-:-:S03]  /*0770*/  ULOP3.LUT UR6, UR4, 0xff, URZ, 0xc0, !UPT ;  /* 0x000000ff04067892 */ /* 0x000fc6000f8ec0ff */
[----:B------:R-:W-:Y:S01]  /*0780*/  IMAD R61, R13, -0x2daee0ad, RZ ;  /* 0xd2511f530d3d7824 */ /* 0x000fe200078e02ff */
[----:B------:R-:W-:Y:S01]  /*0790*/  LOP3.LUT R57, R57, R117, RZ, 0x3c, !PT ;  /* 0x0000007539397212 */ /* 0x000fe200078e3cff */
[----:B------:R-:W1:Y:S04]  /*07a0*/  LDCU UR13, c[0x0][0x388] ;  /* 0x00007100ff0d77ac */ /* 0x000e680008000800 */
[C---:B------:R-:W-:Y:S01]  /*07b0*/  IMAD.HI.U32 R22, R57.reuse, -0x326172a9, RZ ;  /* 0xcd9e8d5739167827 */ /* 0x040fe200078e00ff */
[----:B------:R-:W2:Y:S03]  /*07c0*/  LDCU.U8 UR7, c[0x0][0x410] ;  /* 0x00008200ff0777ac */ /* 0x000ea60008000000 */
[----:B------:R-:W-:Y:S01]  /*07d0*/  IMAD R58, R57, -0x326172a9, RZ ;  /* 0xcd9e8d57393a7824 */ /* 0x000fe200078e02ff */
[----:B------:R-:W3:Y:S01]  /*07e0*/  LDCU UR12, c[0x0][0x400] ;  /* 0x00008000ff0c77ac */ /* 0x000ee20008000800 */
[----:B0-----:R-:W-:Y:S01]  /*07f0*/  IMAD R11, R16, UR5, R3 ;  /* 0x00000005100b7c24 */ /* 0x001fe2000f8e0203 */
[----:B------:R-:W-:Y:S01]  /*0800*/  SHF.L.U32 R3, R3, 0x5, RZ ;  /* 0x0000000503037819 */ /* 0x000fe200000006ff */
[----:B------:R-:W-:-:S02]  /*0810*/  ULOP3.LUT UR5, UR4, 0xffffff00, URZ, 0xc0, !UPT ;  /* 0xffffff0004057892 */ /* 0x000fc4000f8ec0ff */
[C---:B------:R-:W-:Y:S01]  /*0820*/  IMAD.HI.U32 R23, R11.reuse, -0x326172a9, RZ ;  /* 0xcd9e8d570b177827 */ /* 0x040fe200078e00ff */
[----:B------:R-:W0:Y:S03]  /*0830*/  LDCU.64 UR10, c[0x0][0x3a0] ;  /* 0x00007400ff0a77ac */ /* 0x000e260008000a00 */
[----:B------:R-:W-:Y:S01]  /*0840*/  IMAD R59, R11, -0x326172a9, RZ ;  /* 0xcd9e8d570b3b7824 */ /* 0x000fe200078e02ff */
[----:B------:R-:W-:Y:S01]  /*0850*/  LOP3.LUT R23, R12, R23, R116, 0x96, !PT ;  /* 0x000000170c177212 */ /* 0x000fe200078e9674 */
[----:B------:R-:W-:-:S03]  /*0860*/  UPLOP3.LUT UP1, UPT, UPT, UPT, UPT, 0x40, 0x4 ;  /* 0x000000000004789c */ /* 0x000fc60003f2e870 */
[----:B------:R-:W-:Y:S01]  /*0870*/  LOP3.LUT R22, R62, R59, R22, 0x96, !PT ;  /* 0x0000003b3e167212 */ /* 0x000fe200078e9616 */
[----:B------:R-:W-:-:S04]  /*0880*/  IMAD.HI.U32 R56, R23, -0x2daee0ad, RZ ;  /* 0xd2511f5317387827 */ /* 0x000fc800078e00ff */
[----:B------:R-:W-:Y:S01]  /*0890*/  IMAD R60, R23, -0x2daee0ad, RZ ;  /* 0xd2511f53173c7824 */ /* 0x000fe200078e02ff */
[----:B------:R-:W-:Y:S01]  /*08a0*/  LOP3.LUT R56, R63, R61, R56, 0x96, !PT ;  /* 0x0000003d3f387212 */ /* 0x000fe200078e9638 */
[----:B------:R-:W-:-:S04]  /*08b0*/  IMAD.HI.U32 R59, R22, -0x2daee0ad, RZ ;  /* 0xd2511f53163b7827 */ /* 0x000fc800078e00ff */
[----:B------:R-:W-:Y:S02]  /*08c0*/  VIADD R61, R117, 0x76cf5d0a ;  /* 0x76cf5d0a753d7836 */ /* 0x000fe40000000000 */
[----:B------:R-:W-:-:S03]  /*08d0*/  IMAD.HI.U32 R23, R56, -0x326172a9, RZ ;  /* 0xcd9e8d5738177827 */ /* 0x000fc600078e00ff */
[----:B------:R-:W-:Y:S01]  /*08e0*/  LOP3.LUT R59, R61, R60, R59, 0x96, !PT ;  /* 0x0000003c3d3b7212 */ /* 0x000fe200078e963b */
[----:B------:R-:W-:Y:S01]  /*08f0*/  IMAD R57, R56, -0x326172a9, RZ ;  /* 0xcd9e8d5738397824 */ /* 0x000fe200078e02ff */
[----:B------:R-:W-:Y:S01]  /*0900*/  LOP3.LUT R23, R64, R58, R23, 0x96, !PT ;  /* 0x0000003a40177212 */ /* 0x000fe200078e9617 */
[----:B------:R-:W-:Y:S02]  /*0910*/  IMAD R58, R22, -0x2daee0ad, RZ ;  /* 0xd2511f53163a7824 */ /* 0x000fe400078e02ff */
[----:B------:R-:W-:-:S04]  /*0920*/  IMAD.HI.U32 R56, R59, -0x326172a9, RZ ;  /* 0xcd9e8d573b387827 */ /* 0x000fc800078e00ff */
[----:B------:R-:W-:Y:S01]  /*0930*/  IMAD.HI.U32 R22, R23, -0x2daee0ad, RZ ;  /* 0xd2511f5317167827 */ /* 0x000fe200078e00ff */
[----:B------:R-:W-:-:S03]  /*0940*/  LOP3.LUT R56, R15, R57, R56, 0x96, !PT ;  /* 0x000000390f387212 */ /* 0x000fc600078e9638 */
[----:B------:R-:W-:Y:S01]  /*0950*/  IMAD R57, R23, -0x2daee0ad, RZ ;  /* 0xd2511f5317397824 */ /* 0x000fe200078e02ff */
[----:B------:R-:W-:Y:S01]  /*0960*/  LOP3.LUT R21, R21, R58, R22, 0x96, !PT ;  /* 0x0000003a15157212 */ /* 0x000fe200078e9616 */
[----:B------:R-:W-:-:S04]  /*0970*/  IMAD.HI.U32 R23, R56, -0x2daee0ad, RZ ;  /* 0xd2511f5338177827 */ /* 0x000fc800078e00ff */
[----:B------:R-:W-:Y:S01]  /*0980*/  IMAD R59, R59, -0x326172a9, RZ ;  /* 0xcd9e8d573b3b7824 */ /* 0x000fe200078e02ff */
[----:B------:R-:W-:Y:S01]  /*0990*/  LOP3.LUT R20, R20, R57, R23, 0x96, !PT ;  /* 0x0000003914147212 */ /* 0x000fe200078e9617 */
[----:B------:R-:W-:Y:S01]  /*09a0*/  IMAD.HI.U32 R22, R21, -0x326172a9, RZ ;  /* 0xcd9e8d5715167827 */ /* 0x000fe200078e00ff */
[----:B------:R-:W-:-:S03]  /*09b0*/  IADD3 R23, PT, PT, R116, 0x1715609d, RZ ;  /* 0x1715609d74177810 */ /* 0x000fc60007ffe0ff */
        /* <DEDUP_REMOVED lines=11> */
[C---:B------:R-:W-:Y:S01]  /*0a70*/  IMAD.HI.U32 R19, R18.reuse, -0x326172a9, RZ ;  /* 0xcd9e8d5712137827 */ /* 0x040fe200078e00ff */
[----:B------:R-:W4:Y:S03]  /*0a80*/  LDC.64 R22, c[0x0][0x3e0] ;  /* 0x0000f800ff167b82 */ /* 0x000f260000000a00 */
[----:B------:R-:W-:Y:S01]  /*0a90*/  IMAD R18, R18, -0x326172a9, RZ ;  /* 0xcd9e8d5712127824 */ /* 0x000fe200078e02ff */
[----:B------:R-:W-:Y:S01]  /*0aa0*/  LOP3.LUT R10, R10, R20, R19, 0x96, !PT ;  /* 0x000000140a0a7212 */ /* 0x000fe200078e9613 */
[----:B------:R-:W-:-:S04]  /*0ab0*/  IMAD.HI.U32 R19, R17, -0x326172a9, RZ ;  /* 0xcd9e8d5711137827 */ /* 0x000fc800078e00ff */
[----:B------:R-:W-:Y:S01]  /*0ac0*/  IMAD.MOV R56, RZ, RZ, -R4 ;  /* 0x000000ffff387224 */ /* 0x000fe200078e0a04 */
[----:B------:R-:W-:Y:S01]  /*0ad0*/  LOP3.LUT R2, R2, R18, R19, 0x96, !PT ;  /* 0x0000001202027212 */ /* 0x000fe200078e9613 */
[----:B------:R-:W-:Y:S01]  /*0ae0*/  IMAD R21, R21, -0x2daee0ad, RZ ;  /* 0xd2511f5315157824 */ /* 0x000fe200078e02ff */
[----:B------:R-:W-:Y:S01]  /*0af0*/  LOP3.LUT R19, R3, 0x3e0, RZ, 0xc0, !PT ;  /* 0x000003e003137812 */ /* 0x000fe200078ec0ff */
[----:B------:R-:W-:Y:S02]  /*0b00*/  IMAD.MOV.U32 R18, RZ, RZ, R56 ;  /* 0x000000ffff127224 */ /* 0x000fe400078e0038 */
[----:B------:R-:W-:-:S03]  /*0b10*/  IMAD.HI.U32 R4, R10, -0x2daee0ad, RZ ;  /* 0xd2511f530a047827 */ /* 0x000fc600078e00ff */
[----:B------:R-:W-:Y:S01]  /*0b20*/  VIADDMNMX R18, R18, UR6, RZ, !PT ;  /* 0x0000000612127c46 */ /* 0x000fe2000f8001ff */
[----:B------:R-:W-:Y:S01]  /*0b30*/  IMAD R17, R17, -0x326172a9, RZ ;  /* 0xcd9e8d5711117824 */ /* 0x000fe200078e02ff */
[----:B------:R-:W-:Y:S01]  /*0b40*/  LOP3.LUT R4, R5, R21, R4, 0x96, !PT ;  /* 0x0000001505047212 */ /* 0x000fe200078e9604 */
[----:B------:R-:W-:Y:S01]  /*0b50*/  IMAD R5, R10, -0x2daee0ad, RZ ;  /* 0xd2511f530a057824 */ /* 0x000fe200078e02ff */
[----:B------:R-:W-:Y:S01]  /*0b60*/  VIMNMX R18, PT, PT, R18, 0x20, PT ;  /* 0x0000002012127848 */ /* 0x000fe20003fe0100 */
[----:B------:R-:W-:Y:S01]  /*0b70*/  IMAD.HI.U32 R10, R2, -0x2daee0ad, RZ ;  /* 0xd2511f53020a7827 */ /* 0x000fe200078e00ff */
[----:B----4-:R-:W-:Y:S02]  /*0b80*/  ISETP.NE.U32.AND P0, PT, R22, RZ, PT ;  /* 0x000000ff1600720c */ /* 0x010fe40003f05070 */
[----:B------:R-:W-:Y:S01]  /*0b90*/  LEA R18, R18, UR5, 0x3 ;  /* 0x0000000512127c11 */ /* 0x000fe2000f8e18ff */
[----:B------:R-:W-:Y:S01]  /*0ba0*/  IMAD.HI.U32 R3, R4, -0x326172a9, RZ ;  /* 0xcd9e8d5704037827 */ /* 0x000fe200078e00ff */
[----:B------:R-:W-:-:S02]  /*0bb0*/  LOP3.LUT R5, R7, R5, R10, 0x96, !PT ;  /* 0x0000000507057212 */ /* 0x000fc400078e960a */
[----:B------:R-:W-:Y:S01]  /*0bc0*/  I2FP.F32.U32 R10, R18 ;  /* 0x00000012000a7245 */ /* 0x000fe20000201000 */
[----:B------:R-:W-:Y:S01]  /*0bd0*/  IMAD.MOV R19, RZ, RZ, -R19 ;  /* 0x000000ffff137224 */ /* 0x000fe200078e0a13 */
[----:B------:R-:W-:Y:S01]  /*0be0*/  LOP3.LUT R3, R6, R17, R3, 0x96, !PT ;  /* 0x0000001106037212 */ /* 0x000fe200078e9603 */
[----:B------:R-:W-:Y:S01]  /*0bf0*/  IMAD R6, R2, -0x2daee0ad, RZ ;  /* 0xd2511f5302067824 */ /* 0x000fe200078e02ff */
[----:B------:R-:W-:Y:S01]  /*0c00*/  ISETP.NE.AND.EX P0, PT, R23, RZ, PT, P0 ;  /* 0x000000ff1700720c */ /* 0x000fe20003f05300 */
[----:B------:R-:W-:Y:S01]  /*0c10*/  IMAD R17, R4, -0x326172a9, RZ ;  /* 0xcd9e8d5704117824 */ /* 0x000fe200078e02ff */
[----:B------:R-:W4:Y:S01]  /*0c20*/  MUFU.RCP R10, R10 ;  /* 0x0000000a000a7308 */ /* 0x000f220000001000 */
[----:B------:R-:W-:Y:S01]  /*0c30*/  VIADDMNMX R2, R19, UR6, RZ, !PT ;  /* 0x0000000613027c46 */ /* 0x000fe2000f8001ff */
[----:B------:R-:W-:-:S03]  /*0c40*/  IMAD.HI.U32 R4, R5, -0x326172a9, RZ ;  /* 0xcd9e8d5705047827 */ /* 0x000fc600078e00ff */
[----:B------:R-:W-:Y:S01]  /*0c50*/  VIMNMX R2, PT, PT, R2, 0x20, PT ;  /* 0x0000002002027848 */ /* 0x000fe20003fe0100 */
[----:B------:R-:W-:Y:S01]  /*0c60*/  IMAD.HI.U32 R7, R3, -0x2daee0ad, RZ ;  /* 0xd2511f5303077827 */ /* 0x000fe200078e00ff */
[----:B------:R-:W-:Y:S02]  /*0c70*/  LOP3.LUT R9, R9, R17, R4, 0x96, !PT ;  /* 0x0000001109097212 */ /* 0x000fe400078e9604 */
[----:B------:R-:W-:Y:S01]  /*0c80*/  LEA R4, R2, UR5, 0x3 ;  /* 0x0000000502047c11 */ /* 0x000fe2000f8e18ff */
[----:B------:R-:W-:Y:S01]  /*0c90*/  IMAD R2, R5, -0x326172a9, RZ ;  /* 0xcd9e8d5705027824 */ /* 0x000fe200078e02ff */
[----:B------:R-:W-:Y:S01]  /*0ca0*/  LOP3.LUT R8, R8, R6, R7, 0x96, !PT ;  /* 0x0000000608087212 */ /* 0x000fe200078e9607 */
[----:B------:R-:W-:Y:S01]  /*0cb0*/  IMAD.MOV.U32 R6, RZ, RZ, RZ ;  /* 0x000000ffff067224 */ /* 0x000fe200078e00ff */
[----:B------:R-:W-:Y:S01]  /*0cc0*/  LOP3.LUT R7, R0, 0x3, RZ, 0xc0, !PT ;  /* 0x0000000300077812 */ /* 0x000fe200078ec0ff */
[----:B------:R-:W-:Y:S01]  /*0cd0*/  IMAD R20, R3, -0x2daee0ad, RZ ;  /* 0xd2511f5303147824 */ /* 0x000fe200078e02ff */
[----:B0123--:R-:W-:-:S07]  /*0ce0*/  P2R R0, PR, RZ, 0x1 ;  /* 0x00000001ff007803 */ /* 0x00ffce0000000000 */
.L_x_3255:
[----:B------:R-:W-:-:S13]  /*0cf0*/  ISETP.NE.AND P1, PT, R0, RZ, PT ;  /* 0x000000ff0000720c */ /* 0x000fda0003f25270 */
[----:B------:R-:W0:Y:S02]  /*0d00*/  @P1 LDC.64 R56, c[0x0][0x3e0] ;  /* 0x0000f800ff381b82 */ /* 0x000e240000000a00 */
[----:B0-----:R-:W-:-:S06]  /*0d10*/  @P1 IMAD.WIDE R56, R16, 0x2, R56 ;  /* 0x0000000210381825 */ /* 0x001fcc00078e0238 */
[----:B------:R-:W2:Y:S01]  /*0d20*/  @P1 LDG.E.U16 R56, desc[UR8][R56.64] ;  /* 0x0000000838381981 */ /* 0x000ea2000c1e1500 */
[----:B------:R-:W-:Y:S01]  /*0d30*/  IMAD R18, R16, UR13, RZ ;  /* 0x0000000d10127c24 */ /* 0x000fe2000f8e02ff */
[----:B------:R-:W-:Y:S01]  /*0d40*/  ISETP.GE.U32.AND P0, PT, R14, 0x100, PT ;  /* 0x000001000e00780c */ /* 0x000fe20003f06070 */
[----:B------:R-:W-:Y:S01]  /*0d50*/  BSSY.RECONVERGENT B0, `(.L_x_2908) ;  /* 0x0000657000007945 */ /* 0x000fe20003800200 */
[----:B------:R-:W0:Y:S01]  /*0d60*/  S2R R22, SR_TID.X ;  /* 0x0000000000167919 */ /* 0x000e220000002100 */
[----:B------:R-:W-:Y:S01]  /*0d70*/  HFMA2 R66, -RZ, RZ, 1.875, 0 ;  /* 0x3f800000ff427431 */ /* 0x000fe200000001ff */
[----:B------:R-:W-:Y:S02]  /*0d80*/  SHF.R.S32.HI R59, RZ, 0x1f, R18 ;  /* 0x0000001fff3b7819 */ /* 0x000fe40000011412 */
[----:B------:R-:W-:Y:S02]  /*0d90*/  P2R R64, PR, RZ, 0x1 ;  /* 0x00000001ff407803 */ /* 0x000fe40000000000 */
[----:B------:R-:W-:-:S04]  /*0da0*/  LEA.HI R59, R59, R18, RZ, 0x3 ;  /* 0x000000123b3b7211 */ /* 0x000fc800078f18ff */
[----:B0-----:R-:W-:-:S05]  /*0db0*/  LEA.HI.SX32 R18, R59, R22, 0x1d ;  /* 0x000000163b127211 */ /* 0x001fca00078feaff */
[----:B------:R-:W-:Y:S02]  /*0dc0*/  IMAD.MOV.U32 R72, RZ, RZ, R18 ;  /* 0x000000ffff487224 */ /* 0x000fe400078e0012 */
[----:B--2---:R-:W-:Y:S01]  /*0dd0*/  @P1 HADD2.F32 R66, -RZ, R56.H0_H0 ;  /* 0x20000038ff421230 */ /* 0x004fe20000004100 */
        /* <DEDUP_REMOVED lines=17> */
[----:B------:R-:W-:-:S04]  /*0ef0*/  VIADDMNMX.U32 R5, R7, 0xfffffffe, R68, PT ;  /* 0xfffffffe07057846 */ /* 0x000fc80003800044 */
[----:B------:R-:W-:-:S04]  /*0f00*/  SHF.L.U32 R5, R5, 0x2, RZ ;  /* 0x0000000205057819 */ /* 0x000fc800000006ff */
[----:B------:R-:W0:Y:S02]  /*0f10*/  LDC R86, c[0x2][R5] ;  /* 0x0080000005567b82 */ /* 0x000e240000000800 */
[----:B0-----:R-:W-:-:S04]  /*0f20*/  SHF.R.S32.HI R87, RZ, 0x1f, R86 ;  /* 0x0000001fff577819 */ /* 0x001fc80000011456 */
.L_x_27316:
[----:B------:R-:W-:Y:S05]  /*0f30*/  BRX R86 -0xf40                                         (*"BRANCH_TARGETS .L_x_27317,.L_x_27318,.L_x_27319"*) ;  /* 0xfffffff056307949 */ /* 0x000fea000383ffff */
.L_x_27319:
[----:B------:R-:W-:Y:S01]  /*0f40*/  VIADD R21, R7, 0x1 ;  /* 0x0000000107157836 */ /* 0x000fe20000000000 */
[----:B------:R-:W-:Y:S01]  /*0f50*/  MOV R5, R9 ;  /* 0x0000000900057202 */ /* 0x000fe20000000f00 */
[----:B------:R-:W-:Y:S01]  /*0f60*/  IMAD.MOV.U32 R68, RZ, RZ, R20 ;  /* 0x000000ffff447224 */ /* 0x000fe200078e0014 */
[----:B------:R-:W-:Y:S06]  /*0f70*/  BRA `(.L_x_2912) ;  /* 0x0000000400387947 */ /* 0x000fec0003800000 */
.L_x_27317:
[----:B------:R-:W-:Y:S01]  /*0f80*/  IMAD.MOV.U32 R68, RZ, RZ, R20 ;  /* 0x000000ffff447224 */ /* 0x000fe200078e0014 */
[----:B------:R-:W-:Y:S01]  /*0f90*/  MOV R5, R8 ;  /* 0x0000000800057202 */ /* 0x000fe20000000f00 */
[----:B------:R-:W-:Y:S01]  /*0fa0*/  IMAD.MOV.U32 R21, RZ, RZ, 0x3 ;  /* 0x00000003ff157424 */ /* 0x000fe200078e00ff */
[----:B------:R-:W-:Y:S06]  /*0fb0*/  BRA `(.L_x_2912) ;  /* 0x0000000400287947 */ /* 0x000fec0003800000 */
.L_x_27318:
        /* <DEDUP_REMOVED lines=13> */
.L_x_2914:
[----:B------:R-:W-:Y:S05]  /*1090*/  BSYNC.RECONVERGENT B2 ;  /* 0x0000000000027941 */ /* 0x000fea0003800200 */
.L_x_2913:
        /* <DEDUP_REMOVED lines=38> */
[----:B------:R-:W-:-:S04]  /*1300*/  LOP3.LUT R87, R87, R88, R93, 0x96, !PT ;  /* 0x0000005857577212 */ /* 0x000fc800078e965d */
        /* <DEDUP_REMOVED lines=21> */
.L_x_2912:
[----:B------:R-:W-:Y:S05]  /*1460*/  BSYNC.RECONVERGENT B1 ;  /* 0x0000000000017941 */ /* 0x000fea0003800200 */
.L_x_2911:
[----:B------:R-:W0:Y:S01]  /*1470*/  LDC R74, c[0x0][0x408] ;  /* 0x00010200ff4a7b82 */ /* 0x000e220000000800 */
[----:B------:R-:W-:Y:S01]  /*1480*/  I2FP.F32.U32 R5, R5 ;  /* 0x0000000500057245 */ /* 0x000fe20000201000 */
[----:B-----5:R-:W-:Y:S01]  /*1490*/  HADD2.F32 R7, -RZ, R60.H0_H0 ;  /* 0x2000003cff077230 */ /* 0x020fe20000004100 */
[----:B------:R-:W-:Y:S01]  /*14a0*/  ISETP.NE.AND P1, PT, R21, 0x1, PT ;  /* 0x000000011500780c */ /* 0x000fe20003f25270 */
[----:B------:R-:W-:Y:S01]  /*14b0*/  IMAD.MOV.U32 R70, RZ, RZ, 0x2f800000 ;  /* 0x2f800000ff467424 */ /* 0x000fe200078e00ff */
[----:B------:R-:W-:Y:S01]  /*14c0*/  BSSY.RECONVERGENT B1, `(.L_x_2915) ;  /* 0x0000060000017945 */ /* 0x000fe20003800200 */
[----:B------:R-:W-:Y:S02]  /*14d0*/  HADD2.F32 R20, -RZ, R56.H0_H0 ;  /* 0x20000038ff147230 */ /* 0x000fe40000004100 */
[----:B------:R-:W-:Y:S01]  /*14e0*/  FMUL.FTZ R7, R7, R66 ;  /* 0x0000004207077220 */ /* 0x000fe20000410000 */
[----:B------:R-:W1:Y:S01]  /*14f0*/  LDC R72, c[0x0][0x404] ;  /* 0x00010100ff487b82 */ /* 0x000e620000000800 */
[----:B------:R-:W-:Y:S01]  /*1500*/  FFMA.FTZ R5, R5, R70, 1.1641532182693481445e-10 ;  /* 0x2f00000005057423 */ /* 0x000fe20000010046 */
[----:B------:R-:W-:-:S02]  /*1510*/  HFMA2 R76, -RZ, RZ, 0, 1.1920928955078125e-07 ;  /* 0x00000002ff4c7431 */ /* 0x000fc400000001ff */
[----:B0-----:R-:W-:Y:S02]  /*1520*/  FMUL.FTZ R7, R7, R74 ;  /* 0x0000004a07077220 */ /* 0x001fe40000410000 */
[----:B-1----:R-:W-:-:S04]  /*1530*/  FSETP.GTU.FTZ.AND P0, PT, R5, R72, PT ;  /* 0x000000480500720b */ /* 0x002fc80003f1c000 */
[----:B------:R-:W-:Y:S01]  /*1540*/  FSEL R5, R7, RZ, !P0 ;  /* 0x000000ff07057208 */ /* 0x000fe20004000000 */
[----:B------:R-:W-:Y:S01]  /*1550*/  IMAD.MOV.U32 R7, RZ, RZ, R2 ;  /* 0x000000ffff077224 */ /* 0x000fe200078e0002 */
        /* <DEDUP_REMOVED lines=12> */
.L_x_2917:
        /* <DEDUP_REMOVED lines=13> */
.L_x_2919:
[----:B------:R-:W-:Y:S05]  /*16f0*/  BSYNC.RECONVERGENT B2 ;  /* 0x0000000000027941 */ /* 0x000fea0003800200 */
.L_x_2918:
[----:B------:R-:W-:Y:S01]  /*1700*/  IMAD.WIDE.U32 R8, R11, -0x326172a9, RZ ;  /* 0xcd9e8d570b087825 */ /* 0x000fe200078e00ff */
[----:B------:R-:W-:-:S03]  /*1710*/  LOP3.LUT R86, R6, R93, R117, 0x96, !PT ;  /* 0x0000005d06567212 */ /* 0x000fc600078e9675 */
[----:B------:R-:W-:Y:S01]  /*1720*/  HFMA2 R76, -RZ, RZ, 0, 0 ;  /* 0x00000000ff4c7431 */ /* 0x000fe200000001ff */
[----:B------:R-:W-:Y:S01]  /*1730*/  IADD3 R21, PT, PT, R117, 0x76cf5d0a, RZ ;  /* 0x76cf5d0a75157810 */ /* 0x000fe20007ffe0ff */
[----:B------:R-:W-:Y:S01]  /*1740*/  VIADD R7, R116, 0x9e3779b9 ;  /* 0x9e3779b974077836 */ /* 0x000fe20000000000 */
        /* <DEDUP_REMOVED lines=26> */
[----:B------:R-:W-:Y:S01]  /*18f0*/  LOP3.LUT R9, R9, R8, R87, 0x96, !PT ;  /* 0x0000000809097212 */ /* 0x000fe200078e9657 */
[----:B------:R-:W-:Y:S01]  /*1900*/  VIADD R21, R117, 0x646e171e ;  /* 0x646e171e75157836 */ /* 0x000fe20000000000 */
[----:B------:R-:W-:-:S03]  /*1910*/  LOP3.LUT R7, R7, R92, R89, 0x96, !PT ;  /* 0x0000005c07077212 */ /* 0x000fc600078e9659 */
[----:B------:R-:W-:-:S04]  /*1920*/  IMAD.WIDE.U32 R92, R9, -0x2daee0ad, RZ ;  /* 0xd2511f53095c7825 */ /* 0x000fc800078e00ff */
        /* <DEDUP_REMOVED lines=17> */
[----:B------:R-:W-:Y:S02]  /*1a40*/  VIADD R7, R117, 0x96a522ad ;  /* 0x96a522ad75077836 */ /* 0x000fe40000000000 */
[----:B------:R-:W-:-:S04]  /*1a50*/  IMAD.WIDE.U32 R88, R88, -0x326172a9, RZ ;  /* 0xcd9e8d5758587825 */ /* 0x000fc800078e00ff */
[----:B------:R-:W-:Y:S01]  /*1a60*/  IMAD.WIDE.U32 R86, R86, -0x2daee0ad, RZ ;  /* 0xd2511f5356567825 */ /* 0x000fe200078e00ff */
[----:B------:R-:W-:Y:S02]  /*1a70*/  LOP3.LUT R9, R9, R92, R89, 0x96, !PT ;  /* 0x0000005c09097212 */ /* 0x000fe400078e9659 */
[----:B------:R-:W-:Y:S02]  /*1a80*/  MOV R2, R88 ;  /* 0x0000005800027202 */ /* 0x000fe40000000f00 */
[----:B------:R-:W-:Y:S01]  /*1a90*/  LOP3.LUT R8, R7, R8, R87, 0x96, !PT ;  /* 0x0000000807087212 */ /* 0x000fe200078e9657 */
[----:B------:R-:W-:Y:S02]  /*1aa0*/  IMAD.MOV.U32 R7, RZ, RZ, R68 ;  /* 0x000000ffff077224 */ /* 0x000fe400078e0044 */
[----:B------:R-:W-:-:S07]  /*1ab0*/  IMAD.MOV.U32 R68, RZ, RZ, R86 ;  /* 0x000000ffff447224 */ /* 0x000fce00078e0056 */
.L_x_2916:
[----:B------:R-:W-:Y:S05]  /*1ac0*/  BSYNC.RECONVERGENT B1 ;  /* 0x0000000000017941 */ /* 0x000fea0003800200 */
.L_x_2915:
[----:B------:R-:W-:Y:S01]  /*1ad0*/  I2FP.F32.U32 R7, R7 ;  /* 0x0000000700077245 */ /* 0x000fe20000201000 */
[----:B------:R-:W-:Y:S01]  /*1ae0*/  HADD2.F32 R21, -RZ, R60.H1_H1 ;  /* 0x3000003cff157230 */ /* 0x000fe20000004100 */
[----:B------:R-:W-:Y:S01]  /*1af0*/  ISETP.NE.AND P1, PT, R76, 0x1, PT ;  /* 0x000000014c00780c */ /* 0x000fe20003f25270 */
[----:B------:R-:W-:Y:S01]  /*1b00*/  HADD2.F32 R56, -RZ, R56.H1_H1 ;  /* 0x30000038ff387230 */ /* 0x000fe20000004100 */
[----:B------:R-:W-:Y:S01]  /*1b10*/  BSSY.RECONVERGENT B1, `(.L_x_2920) ;  /* 0x000005d000017945 */ /* 0x000fe20003800200 */
        /* <DEDUP_REMOVED lines=18> */
.L_x_2922:
        /* <DEDUP_REMOVED lines=13> */
.L_x_2924:
[----:B------:R-:W-:Y:S05]  /*1d10*/  BSYNC.RECONVERGENT B2 ;  /* 0x0000000000027941 */ /* 0x000fea0003800200 */
.L_x_2923:
        /* <DEDUP_REMOVED lines=40> */
[----:B------:R-:W-:Y:S01]  /*1fa0*/  IMAD.WIDE.U32 R86, R21, -0x326172a9, RZ ;  /* 0xcd9e8d5715567825 */ /* 0x000fe200078e00ff */
[----:B------:R-:W-:-:S03]  /*1fb0*/  IADD3 R21, PT, PT, R117, -0x24c28bd8, RZ ;  /* 0xdb3d742875157810 */ /* 0x000fc60007ffe0ff */
[----:B------:R-:W-:Y:S01]  /*1fc0*/  IMAD.WIDE.U32 R88, R7, -0x2daee0ad, RZ ;  /* 0xd2511f5307587825 */ /* 0x000fe200078e00ff */
[----:B------:R-:W-:-:S03]  /*1fd0*/  LOP3.LUT R9, R9, R8, R87, 0x96, !PT ;  /* 0x0000000809097212 */ /* 0x000fc600078e9657 */
[----:B------:R-:W-:Y:S02]  /*1fe0*/  VIADD R7, R117, 0x1fd5c5a3 ;  /* 0x1fd5c5a375077836 */ /* 0x000fe40000000000 */
[----:B------:R-:W-:-:S03]  /*1ff0*/  IMAD.WIDE.U32 R8, R9, -0x2daee0ad, RZ ;  /* 0xd2511f5309087825 */ /* 0x000fc600078e00ff */
[----:B------:R-:W-:Y:S01]  /*2000*/  LOP3.LUT R92, R7, R92, R89, 0x96, !PT ;  /* 0x0000005c075c7212 */ /* 0x000fe200078e9659 */
[C---:B------:R-:W-:Y:S01]  /*2010*/  VIADD R7, R116.reuse, 0xf1bbcdc8 ;  /* 0xf1bbcdc874077836 */ /* 0x040fe20000000000 */
[----:B------:R-:W-:Y:S01]  /*2020*/  LOP3.LUT R88, R21, R88, R9, 0x96, !PT ;  /* 0x0000005815587212 */ /* 0x000fe200078e9609 */
[----:B------:R-:W-:Y:S02]  /*2030*/  VIADD R9, R116, 0x8ff34781 ;  /* 0x8ff3478174097836 */ /* 0x000fe40000000000 */
[----:B------:R-:W-:-:S04]  /*2040*/  IMAD.WIDE.U32 R92, R92, -0x326172a9, RZ ;  /* 0xcd9e8d575c5c7825 */ /* 0x000fc800078e00ff */
[----:B------:R-:W-:Y:S01]  /*2050*/  IMAD.WIDE.U32 R88, R88, -0x326172a9, RZ ;  /* 0xcd9e8d5758587825 */ /* 0x000fe200078e00ff */
[----:B------:R-:W-:Y:S02]  /*2060*/  LOP3.LUT R86, R7, R86, R93, 0x96, !PT ;  /* 0x0000005607567212 */ /* 0x000fe400078e965d */
[----:B------:R-:W-:Y:S01]  /*2070*/  IADD3 R7, PT, PT, R117, -0x695add53, RZ ;  /* 0x96a522ad75077810 */ /* 0x000fe20007ffe0ff */
[----:B------:R-:W-:Y:S01]  /*2080*/  IMAD.MOV.U32 R2, RZ, RZ, R88 ;  /* 0x000000ffff027224 */ /* 0x000fe200078e0058 */
[----:B------:R-:W-:Y:S01]  /*2090*/  LOP3.LUT R9, R9, R92, R89, 0x96, !PT ;  /* 0x0000005c09097212 */ /* 0x000fe200078e9659 */
[----:B------:R-:W-:-:S05]  /*20a0*/  IMAD.WIDE.U32 R86, R86, -0x2daee0ad, RZ ;  /* 0xd2511f5356567825 */ /* 0x000fca00078e00ff */
[----:B------:R-:W-:Y:S01]  /*20b0*/  LOP3.LUT R8, R7, R8, R87, 0x96, !PT ;  /* 0x0000000807087212 */ /* 0x000fe200078e9657 */
[----:B------:R-:W-:Y:S01]  /*20c0*/  IMAD.MOV.U32 R7, RZ, RZ, R68 ;  /* 0x000000ffff077224 */ /* 0x000fe200078e0044 */
[----:B------:R-:W-:-:S07]  /*20d0*/  MOV R68, R86 ;  /* 0x0000005600447202 */ /* 0x000fce0000000f00 */
.L_x_2921:
[----:B------:R-:W-:Y:S05]  /*20e0*/  BSYNC.RECONVERGENT B1 ;  /* 0x0000000000017941 */ /* 0x000fea0003800200 */
.L_x_2920:
[----:B------:R-:W-:Y:S01]  /*20f0*/  I2FP.F32.U32 R7, R7 ;  /* 0x0000000700077245 */ /* 0x000fe20000201000 */
[----:B------:R-:W-:Y:S01]  /*2100*/  HADD2.F32 R21, -RZ, R61.H0_H0 ;  /* 0x2000003dff157230 */ /* 0x000fe20000004100 */
[----:B------:R-:W-:Y:S01]  /*2110*/  ISETP.NE.AND P2, PT, R60, 0x1, PT ;  /* 0x000000013c00780c */ /* 0x000fe20003f45270 */
[----:B------:R-:W-:Y:S01]  /*2120*/  HADD2.F32 R56, -RZ, R57.H0_H0 ;  /* 0x20000039ff387230 */ /* 0x000fe20000004100 */
[----:B------:R-:W-:Y:S01]  /*2130*/  BSSY.RECONVERGENT B1, `(.L_x_2925) ;  /* 0x000005d000017945 */ /* 0x000fe20003800200 */
[----:B------:R-:W-:Y:S01]  /*2140*/  FFMA.FTZ R7, R7, R70, 1.1641532182693481445e-10 ;  /* 0x2f00000007077423 */ /* 0x000fe20000010046 */
[----:B------:R-:W-:Y:S01]  /*2150*/  FMUL.FTZ R21, R21, R66 ;  /* 0x0000004215157220 */ /* 0x000fe20000410000 */
[----:B------:R-:W-:-:S03]  /*2160*/  IMAD.MOV.U32 R76, RZ, RZ, 0x2 ;  /* 0x00000002ff4c7424 */ /* 0x000fc600078e00ff */
[----:B------:R-:W-:Y:S01]  /*2170*/  FMUL.FTZ R21, R21, R74 ;  /* 0x0000004a15157220 */ /* 0x000fe20000410000 */
[----:B------:R-:W-:Y:S02]  /*2180*/  FSETP.GTU.FTZ.AND P1, PT, R7, R72, PT ;  /* 0x000000480700720b */ /* 0x000fe40003f3c000 */
[----:B------:R-:W-:Y:S02]  /*2190*/  MOV R7, R2 ;  /* 0x0000000200077202 */ /* 0x000fe40000000f00 */
        /* <DEDUP_REMOVED lines=12> */
.L_x_2927:
        /* <DEDUP_REMOVED lines=13> */
.L_x_2929:
[----:B------:R-:W-:Y:S05]  /*2330*/  BSYNC.RECONVERGENT B2 ;  /* 0x0000000000027941 */ /* 0x000fea0003800200 */
.L_x_2928:
        /* <DEDUP_REMOVED lines=25> */
[----:B------:R-:W-:Y:S02]  /*24d0*/  LOP3.LUT R87, R87, R88, R93, 0x96, !PT ;  /* 0x0000005857577212 */ /* 0x000fe400078e965d */
[----:B------:R-:W-:Y:S01]  /*24e0*/  LOP3.LUT R7, R7, R86, R9, 0x96, !PT ;  /* 0x0000005607077212 */ /* 0x000fe200078e9609 */
[----:B------:R-:W-:Y:S02]  /*24f0*/  VIADD R9, R116, 0x1715609d ;  /* 0x1715609d74097836 */ /* 0x000fe40000000000 */
        /* <DEDUP_REMOVED lines=14> */
[C---:B------:R-:W-:Y:S01]  /*25e0*/  VIADD R9, R116.reuse, 0x5384540f ;  /* 0x5384540f74097836 */ /* 0x040fe20000000000 */
[----:B------:R-:W-:Y:S01]  /*25f0*/  LOP3.LUT R92, R7, R92, R89, 0x96, !PT ;  /* 0x0000005c075c7212 */ /* 0x000fe200078e9659 */
[----:B------:R-:W-:-:S03]  /*2600*/  VIADD R7, R116, 0xf1bbcdc8 ;  /* 0xf1bbcdc874077836 */ /* 0x000fc60000000000 */
        /* <DEDUP_REMOVED lines=14> */
[----:B------:R-:W-:-:S07]  /*26f0*/  IMAD.MOV.U32 R68, RZ, RZ, R86 ;  /* 0x000000ffff447224 */ /* 0x000fce00078e0056 */
.L_x_2926:
[----:B------:R-:W-:Y:S05]  /*2700*/  BSYNC.RECONVERGENT B1 ;  /* 0x0000000000017941 */ /* 0x000fea0003800200 */
.L_x_2925:
[----:B------:R-:W-:Y:S01]  /*2710*/  I2FP.F32.U32 R7, R7 ;  /* 0x0000000700077245 */ /* 0x000fe20000201000 */
[----:B------:R-:W-:Y:S01]  /*2720*/  HADD2.F32 R61, -RZ, R61.H1_H1 ;  /* 0x3000003dff3d7230 */ /* 0x000fe20000004100 */
[----:B------:R-:W-:Y:S01]  /*2730*/  ISETP.NE.AND P3, PT, R76, 0x1, PT ;  /* 0x000000014c00780c */ /* 0x000fe20003f65270 */
[----:B------:R-:W-:Y:S01]  /*2740*/  HADD2.F32 R56, -RZ, R57.H1_H1 ;  /* 0x30000039ff387230 */ /* 0x000fe20000004100 */
        /* <DEDUP_REMOVED lines=19> */
.L_x_2932:
        /* <DEDUP_REMOVED lines=13> */
.L_x_2934:
[----:B------:R-:W-:Y:S05]  /*2950*/  BSYNC.RECONVERGENT B2 ;  /* 0x0000000000027941 */ /* 0x000fea0003800200 */
.L_x_2933:
        /* <DEDUP_REMOVED lines=53> */
[----:B------:R-:W-:-:S03]  /*2cb0*/  MOV R2, R60 ;  /* 0x0000003c00027202 */ /* 0x000fc60000000f00 */
[----:B------:R-:W-:Y:S01]  /*2cc0*/  HFMA2 R60, -RZ, RZ, 0, 0 ;  /* 0x00000000ff3c7431 */ /* 0x000fe200000001ff */
[----:B------:R-:W-:Y:S01]  /*2cd0*/  LOP3.LUT R9, R9, R86, R61, 0x96, !PT ;  /* 0x0000005609097212 */ /* 0x000fe200078e963d */
[----:B------:R-:W-:-:S05]  /*2ce0*/  VIADD R7, R117, 0x96a522ad ;  /* 0x96a522ad75077836 */ /* 0x000fca0000000000 */
[----:B------:R-:W-:Y:S01]  /*2cf0*/  LOP3.LUT R8, R7, R8, R57, 0x96, !PT ;  /* 0x0000000807087212 */ /* 0x000fe200078e9639 */
[----:B------:R-:W-:Y:S02]  /*2d00*/  IMAD.MOV.U32 R7, RZ, RZ, R68 ;  /* 0x000000ffff077224 */ /* 0x000fe400078e0044 */
[----:B------:R-:W-:-:S07]  /*2d10*/  IMAD.MOV.U32 R68, RZ, RZ, R56 ;  /* 0x000000ffff447224 */ /* 0x000fce00078e0038 */
.L_x_2931:
[----:B------:R-:W-:Y:S05]  /*2d20*/  BSYNC.RECONVERGENT B1 ;  /* 0x0000000000017941 */ /* 0x000fea0003800200 */
.L_x_2930:
[----:B------:R-:W-:Y:S01]  /*2d30*/  I2FP.F32.U32 R7, R7 ;  /* 0x0000000700077245 */ /* 0x000fe20000201000 */
[----:B------:R-:W-:Y:S01]  /*2d40*/  HADD2.F32 R57, -RZ, R62.H0_H0 ;  /* 0x2000003eff397230 */ /* 0x000fe20000004100 */
[----:B------:R-:W-:Y:S01]  /*2d50*/  ISETP.NE.AND P4, PT, R60, 0x1, PT ;  /* 0x000000013c00780c */ /* 0x000fe20003f85270 */
[----:B------:R-:W-:Y:S01]  /*2d60*/  HADD2.F32 R56, -RZ, R58.H0_H0 ;  /* 0x2000003aff387230 */ /* 0x000fe20000004100 */
[----:B------:R-:W-:Y:S01]  /*2d70*/  BSSY.RECONVERGENT B1, `(.L_x_2935) ;  /* 0x000005d000017945 */ /* 0x000fe20003800200 */
[----:B------:R-:W-:Y:S01]  /*2d80*/  FFMA.FTZ R7, R7, R70, 1.1641532182693481445e-10 ;  /* 0x2f00000007077423 */ /* 0x000fe20000010046 */
[----:B------:R-:W-:-:S04]  /*2d90*/  FMUL.FTZ R57, R57, R66 ;  /* 0x0000004239397220 */ /* 0x000fc80000410000 */
[----:B------:R-:W-:Y:S01]  /*2da0*/  FMUL.FTZ R57, R57, R74 ;  /* 0x0000004a39397220 */ /* 0x000fe20000410000 */
[----:B------:R-:W-:Y:S01]  /*2db0*/  FSETP.GTU.FTZ.AND P3, PT, R7, R72, PT ;  /* 0x000000480700720b */ /* 0x000fe20003f7c000 */
[----:B------:R-:W-:-:S03]  /*2dc0*/  IMAD.MOV.U32 R7, RZ, RZ, R2 ;  /* 0x000000ffff077224 */ /* 0x000fc600078e0002 */
        /* <DEDUP_REMOVED lines=13> */
.L_x_2937:
        /* <DEDUP_REMOVED lines=13> */
.L_x_2939:
[----:B------:R-:W-:Y:S05]  /*2f70*/  BSYNC.RECONVERGENT B2 ;  /* 0x0000000000027941 */ /* 0x000fea0003800200 */
.L_x_2938:
        /* <DEDUP_REMOVED lines=42> */
[C---:B------:R-:W-:Y:S01]  /*3220*/  IADD3 R57, PT, PT, R117.reuse, -0x24c28bd8, RZ ;  /* 0xdb3d742875397810 */ /* 0x040fe20007ffe0ff */
        /* <DEDUP_REMOVED lines=15> */
[----:B------:R-:W-:Y:S01]  /*3320*/  MOV R68, R56 ;  /* 0x0000003800447202 */ /* 0x000fe20000000f00 */
[----:B------:R-:W-:-:S07]  /*3330*/  IMAD.MOV.U32 R56, RZ, RZ, RZ ;  /* 0x000000ffff387224 */ /* 0x000fce00078e00ff */
.L_x_2936:
[----:B------:R-:W-:Y:S05]  /*3340*/  BSYNC.RECONVERGENT B1 ;  /* 0x0000000000017941 */ /* 0x000fea0003800200 */
.L_x_2935:
[----:B------:R-:W-:Y:S01]  /*3350*/  I2FP.F32.U32 R7, R7 ;  /* 0x0000000700077245 */ /* 0x000fe20000201000 */
[----:B------:R-:W-:Y:S01]  /*3360*/  HADD2.F32 R57, -RZ, R62.H1_H1 ;  /* 0x3000003eff397230 */ /* 0x000fe20000004100 */
[----:B------:R-:W-:Y:S01]  /*3370*/  ISETP.NE.AND P5, PT, R56, 0x1, PT ;  /* 0x000000013800780c */ /* 0x000fe20003fa5270 */
[----:B------:R-:W-:Y:S01]  /*3380*/  HADD2.F32 R58, -RZ, R58.H1_H1 ;  /* 0x3000003aff3a7230 */ /* 0x000fe20000004100 */
[----:B------:R-:W-:Y:S01]  /*3390*/  BSSY.RECONVERGENT B1, `(.L_x_2940) ;  /* 0x000005d000017945 */ /* 0x000fe20003800200 */
[----:B------:R-:W-:Y:S01]  /*33a0*/  FFMA.FTZ R7, R7, R70, 1.1641532182693481445e-10 ;  /* 0x2f00000007077423 */ /* 0x000fe20000010046 */
[----:B------:R-:W-:-:S04]  /*33b0*/  FMUL.FTZ R57, R57, R66 ;  /* 0x0000004239397220 */ /* 0x000fc80000410000 */
[----:B------:R-:W-:Y:S01]  /*33c0*/  FMUL.FTZ R57, R57, R74 ;  /* 0x0000004a39397220 */ /* 0x000fe20000410000 */
[----:B------:R-:W-:Y:S02]  /*33d0*/  FSETP.GTU.FTZ.AND P4, PT, R7, R72, PT ;  /* 0x000000480700720b */ /* 0x000fe40003f9c000 */
[----:B------:R-:W-:Y:S02]  /*33e0*/  MOV R7, R2 ;  /* 0x0000000200077202 */ /* 0x000fe40000000f00 */
        /* <DEDUP_REMOVED lines=13> */
.L_x_2942:
        /* <DEDUP_REMOVED lines=13> */
.L_x_2944:
[----:B------:R-:W-:Y:S05]  /*3590*/  BSYNC.RECONVERGENT B2 ;  /* 0x0000000000027941 */ /* 0x000fea0003800200 */
.L_x_2943:
        /* <DEDUP_REMOVED lines=60> */
.L_x_2941:
[----:B------:R-:W-:Y:S05]  /*3960*/  BSYNC.RECONVERGENT B1 ;  /* 0x0000000000017941 */ /* 0x000fea0003800200 */
.L_x_2940:
        /* <DEDUP_REMOVED lines=9> */
[----:B------:R-:W-:-:S03]  /*3a00*/  HFMA2 R7, -RZ, RZ, 0, 1.1920928955078125e-07 ;  /* 0x00000002ff077431 */ /* 0x000fc600000001ff */
        /* <DEDUP_REMOVED lines=13> */
.L_x_2947:
        /* <DEDUP_REMOVED lines=15> */
.L_x_2949:
[----:B------:R-:W-:Y:S05]  /*3bd0*/  BSYNC.RECONVERGENT B2 ;  /* 0x0000000000027941 */ /* 0x000fea0003800200 */
.L_x_2948:
        /* <DEDUP_REMOVED lines=57> */
[----:B------:R-:W-:Y:S02]  /*3f70*/  HFMA2 R7, -RZ, RZ, 0, 0 ;  /* 0x00000000ff077431 */ /* 0x000fe400000001ff */
[----:B------:R-:W-:Y:S02]  /*3f80*/  IMAD.MOV.U32 R57, RZ, RZ, R68 ;  /* 0x000000ffff397224 */ /* 0x000fe400078e0044 */
[----:B------:R-:W-:-:S07]  /*3f90*/  IMAD.MOV.U32 R68, RZ, RZ, R56 ;  /* 0x000000ffff447224 */ /* 0x000fce00078e0038 */
.L_x_2946:
[----:B------:R-:W-:Y:S05]  /*3fa0*/  BSYNC.RECONVERGENT B1 ;  /* 0x0000000000017941 */ /* 0x000fea0003800200 */
.L_x_2945:
[----:B------:R-:W-:Y:S01]  /*3fb0*/  I2FP.F32.U32 R57, R57 ;  /* 0x0000003900397245 */ /* 0x000fe20000201000 */
[----:B------:R-:W-:Y:S01]  /*3fc0*/  HADD2.F32 R63, -RZ, R63.H1_H1 ;  /* 0x3000003fff3f7230 */ /* 0x000fe20000004100 */
[----:B------:R-:W-:Y:S01]  /*3fd0*/  F2FP.F16.F32.PACK_AB R58, R93, R87 ;  /* 0x000000575d3a723e */ /* 0x000fe200000000ff */
[----:B------:R-:W-:Y:S02]  /*3fe0*/  HADD2.F32 R56, -RZ, R59.H1_H1 ;  /* 0x3000003bff387230 */ /* 0x000fe40000004100 */
[----:B------:R-:W-:Y:S01]  /*3ff0*/  FFMA.FTZ R57, R57, R70, 1.1641532182693481445e-10 ;  /* 0x2f00000039397423 */ /* 0x000fe20000010046 */
[----:B------:R-:W-:-:S04]  /*4000*/  FMUL.FTZ R63, R63, R66 ;  /* 0x000000423f3f7220 */ /* 0x000fc80000410000 */
[----:B------:R-:W-:Y:S01]  /*4010*/  FMUL.FTZ R63, R63, R74 ;  /* 0x0000004a3f3f7220 */ /* 0x000fe20000410000 */
[----:B------:R-:W-:Y:S02]  /*4020*/  FSETP.GTU.FTZ.AND P6, PT, R57, R72, PT ;  /* 0x000000483900720b */ /* 0x000fe40003fdc000 */
[----:B------:R-:W-:Y:S02]  /*4030*/  F2FP.F16.F32.PACK_AB R57, R89, R21 ;  /* 0x000000155939723e */ /* 0x000fe400000000ff */
[----:B------:R-:W-:Y:S02]  /*4040*/  FSEL R63, R63, RZ, !P6 ;  /* 0x000000ff3f3f7208 */ /* 0x000fe40007000000 */
[----:B------:R-:W-:-:S03]  /*4050*/  PLOP3.LUT P6, PT, P6, PT, PT, 0x8, 0x80 ;  /* 0x000000000080781c */ /* 0x000fc600037ce170 */
[----:B------:R-:W-:Y:S01]  /*4060*/  FADD.FTZ R109, R63, R56 ;  /* 0x000000383f6d7221 */ /* 0x000fe20000010000 */
[----:B------:R-:W-:-:S04]  /*4070*/  F2FP.F16.F32.PACK_AB R56, R23, R5 ;  /* 0x000000051738723e */ /* 0x000fc800000000ff */
[----:B------:R-:W-:Y:S01]  /*4080*/  F2FP.F16.F32.PACK_AB R59, R109, R95 ;  /* 0x0000005f6d3b723e */ /* 0x000fe200000000ff */
[----:B------:R-:W-:Y:S06]  /*4090*/  BRA `(.L_x_2950) ;  /* 0x0000003000347947 */ /* 0x000fec0003800000 */
.L_x_2910:
        /* <DEDUP_REMOVED lines=16> */
.L_x_2953:
        /* <DEDUP_REMOVED lines=13> */
.L_x_2955:
[----:B------:R-:W-:Y:S05]  /*4270*/  BSYNC.RECONVERGENT B2 ;  /* 0x0000000000027941 */ /* 0x000fea0003800200 */
.L_x_2954:
        /* <DEDUP_REMOVED lines=14> */
[----:B------:R-:W-:-:S03]  /*4360*/  IMAD.MOV.U32 R21, RZ, RZ, RZ ;  /* 0x000000ffff157224 */ /* 0x000fc600078e00ff */
        /* <DEDUP_REMOVED lines=31> */
[C---:B------:R-:W-:Y:S02]  /*4560*/  VIADD R5, R116.reuse, 0xf1bbcdc8 ;  /* 0xf1bbcdc874057836 */ /* 0x040fe40000000000 */
[----:B------:R-:W-:Y:S01]  /*4570*/  IMAD.WIDE.U32 R8, R7, -0x2daee0ad, RZ ;  /* 0xd2511f5307087825 */ /* 0x000fe200078e00ff */
[----:B------:R-:W-:Y:S02]  /*4580*/  IADD3 R7, PT, PT, R117, -0x24c28bd8, RZ ;  /* 0xdb3d742875077810 */ /* 0x000fe40007ffe0ff */
        /* <DEDUP_REMOVED lines=11> */
.L_x_2952:
[----:B------:R-:W-:Y:S05]  /*4640*/  BSYNC.RECONVERGENT B1 ;  /* 0x0000000000017941 */ /* 0x000fea0003800200 */
.L_x_2951:
[----:B------:R-:W0:Y:S01]  /*4650*/  LDC R74, c[0x0][0x404] ;  /* 0x00010100ff4a7b82 */ /* 0x000e220000000800 */
[----:B------:R-:W-:Y:S01]  /*4660*/  I2FP.F32.U32 R5, R5 ;  /* 0x0000000500057245 */ /* 0x000fe20000201000 */
[----:B------:R-:W-:Y:S01]  /*4670*/  IMAD.MOV.U32 R70, RZ, RZ, 0x2f800000 ;  /* 0x2f800000ff467424 */ /* 0x000fe200078e00ff */
[----:B------:R-:W-:Y:S01]  /*4680*/  ISETP.NE.AND P1, PT, R21, 0x1, PT ;  /* 0x000000011500780c */ /* 0x000fe20003f25270 */
[----:B-----5:R-:W-:Y:S01]  /*4690*/  HADD2.F32 R7, -RZ, R60.H0_H0 ;  /* 0x2000003cff077230 */ /* 0x020fe20000004100 */
[----:B------:R-:W-:Y:S01]  /*46a0*/  BSSY.RECONVERGENT B1, `(.L_x_2956) ;  /* 0x000005e000017945 */ /* 0x000fe20003800200 */
[----:B------:R-:W-:Y:S01]  /*46b0*/  FFMA.FTZ R5, R5, R70, 1.1641532182693481445e-10 ;  /* 0x2f00000005057423 */ /* 0x000fe20000010046 */
[----:B------:R-:W-:Y:S01]  /*46c0*/  HFMA2 R56, -RZ, RZ, 0, 1.1920928955078125e-07 ;  /* 0x00000002ff387431 */ /* 0x000fe200000001ff */
[----:B------:R-:W1:Y:S01]  /*46d0*/  LDC R72, c[0x0][0x408] ;  /* 0x00010200ff487b82 */ /* 0x000e620000000800 */
[----:B------:R-:W-:Y:S02]  /*46e0*/  FMUL.FTZ R7, R7, R66 ;  /* 0x0000004207077220 */ /* 0x000fe40000410000 */
[----:B0-----:R-:W-:-:S04]  /*46f0*/  FSETP.GTU.FTZ.AND P0, PT, R5, R74, PT ;  /* 0x0000004a0500720b */ /* 0x001fc80003f1c000 */
[----:B------:R-:W-:Y:S01]  /*4700*/  PLOP3.LUT P2, PT, P0, PT, PT, 0x8, 0x80 ;  /* 0x000000000080781c */ /* 0x000fe2000074e170 */
[----:B-1----:R-:W-:-:S03]  /*4710*/  FMUL.FTZ R5, R7, R72 ;  /* 0x0000004807057220 */ /* 0x002fc60000410000 */
[----:B------:R-:W-:Y:S01]  /*4720*/  P2R R20, PR, RZ, 0x4 ;  /* 0x00000004ff147803 */ /* 0x000fe20000000000 */
[----:B------:R-:W-:Y:S01]  /*4730*/  IMAD.MOV.U32 R7, RZ, RZ, R2 ;  /* 0x000000ffff077224 */ /* 0x000fe200078e0002 */
[----:B------:R-:W-:Y:S01]  /*4740*/  FSEL R5, R5, RZ, !P0 ;  /* 0x000000ff05057208 */ /* 0x000fe20004000000 */
        /* <DEDUP_REMOVED lines=9> */
.L_x_2958:
        /* <DEDUP_REMOVED lines=13> */
.L_x_2960:
[----:B------:R-:W-:Y:S05]  /*48b0*/  BSYNC.RECONVERGENT B2 ;  /* 0x0000000000027941 */ /* 0x000fea0003800200 */
.L_x_2959:
        /* <DEDUP_REMOVED lines=58> */
[----:B------:R-:W-:Y:S02]  /*4c60*/  IMAD.MOV.U32 R68, RZ, RZ, R56 ;  /* 0x000000ffff447224 */ /* 0x000fe400078e0038 */
[----:B------:R-:W-:-:S07]  /*4c70*/  HFMA2 R56, -RZ, RZ, 0, 0 ;  /* 0x00000000ff387431 */ /* 0x000fce00000001ff */
.L_x_2957:
[----:B------:R-:W-:Y:S05]  /*4c80*/  BSYNC.RECONVERGENT B1 ;  /* 0x0000000000017941 */ /* 0x000fea0003800200 */
.L_x_2956:
[----:B------:R-:W-:Y:S01]  /*4c90*/  ISETP.NE.AND P2, PT, R56, 0x1, PT ;  /* 0x000000013800780c */ /* 0x000fe20003f45270 */
[----:B------:R-:W-:Y:S01]  /*4ca0*/  HADD2.F32 R21, -RZ, R60.H1_H1 ;  /* 0x3000003cff157230 */ /* 0x000fe20000004100 */
[----:B------:R-:W-:Y:S01]  /*4cb0*/  I2FP.F32.U32 R7, R7 ;  /* 0x0000000700077245 */ /* 0x000fe20000201000 */
[----:B------:R-:W-:Y:S01]  /*4cc0*/  BSSY.RECONVERGENT B1, `(.L_x_2961) ;  /* 0x000005c000017945 */ /* 0x000fe20003800200 */
[----:B------:R-:W-:Y:S02]  /*4cd0*/  IMAD.MOV.U32 R57, RZ, RZ, 0x2 ;  /* 0x00000002ff397424 */ /* 0x000fe400078e00ff */
[----:B------:R-:W-:Y:S01]  /*4ce0*/  FMUL.FTZ R21, R21, R66 ;  /* 0x0000004215157220 */ /* 0x000fe20000410000 */
[----:B------:R-:W-:-:S03]  /*4cf0*/  FFMA.FTZ R7, R7, R70, 1.1641532182693481445e-10 ;  /* 0x2f00000007077423 */ /* 0x000fc60000010046 */
[----:B------:R-:W-:Y:S02]  /*4d00*/  FMUL.FTZ R21, R21, R72 ;  /* 0x0000004815157220 */ /* 0x000fe40000410000 */
[----:B------:R-:W-:Y:S01]  /*4d10*/  FSETP.GTU.FTZ.AND P1, PT, R7, R74, PT ;  /* 0x0000004a0700720b */ /* 0x000fe20003f3c000 */
        /* <DEDUP_REMOVED lines=12> */
.L_x_2963:
        /* <DEDUP_REMOVED lines=13> */
.L_x_2965:
[----:B------:R-:W-:Y:S05]  /*4eb0*/  BSYNC.RECONVERGENT B2 ;  /* 0x0000000000027941 */ /* 0x000fea0003800200 */
.L_x_2964:
        /* <DEDUP_REMOVED lines=60> */
.L_x_2962:
[----:B------:R-:W-:Y:S05]  /*5280*/  BSYNC.RECONVERGENT B1 ;  /* 0x0000000000017941 */ /* 0x000fea0003800200 */
.L_x_2961:
[----:B------:R-:W-:Y:S01]  /*5290*/  ISETP.NE.AND P3, PT, R57, 0x1, PT ;  /* 0x000000013900780c */ /* 0x000fe20003f65270 */
[----:B------:R-:W-:Y:S01]  /*52a0*/  HADD2.F32 R21, -RZ, R61.H0_H0 ;  /* 0x2000003dff157230 */ /* 0x000fe20000004100 */
[----:B------:R-:W-:Y:S01]  /*52b0*/  I2FP.F32.U32 R7, R7 ;  /* 0x0000000700077245 */ /* 0x000fe20000201000 */
[----:B------:R-:W-:Y:S01]  /*52c0*/  BSSY.RECONVERGENT B1, `(.L_x_2966) ;  /* 0x000005c000017945 */ /* 0x000fe20003800200 */
[----:B------:R-:W-:Y:S02]  /*52d0*/  IMAD.MOV.U32 R56, RZ, RZ, 0x2 ;  /* 0x00000002ff387424 */ /* 0x000fe400078e00ff */
[----:B------:R-:W-:Y:S01]  /*52e0*/  FMUL.FTZ R21, R21, R66 ;  /* 0x0000004215157220 */ /* 0x000fe20000410000 */
[----:B------:R-:W-:-:S03]  /*52f0*/  FFMA.FTZ R7, R7, R70, 1.1641532182693481445e-10 ;  /* 0x2f00000007077423 */ /* 0x000fc60000010046 */
[----:B------:R-:W-:Y:S02]  /*5300*/  FMUL.FTZ R21, R21, R72 ;  /* 0x0000004815157220 */ /* 0x000fe40000410000 */
[----:B------:R-:W-:Y:S02]  /*5310*/  FSETP.GTU.FTZ.AND P2, PT, R7, R74, PT ;  /* 0x0000004a0700720b */ /* 0x000fe40003f5c000 */
        /* <DEDUP_REMOVED lines=12> */
.L_x_2968:
        /* <DEDUP_REMOVED lines=13> */
.L_x_2970:
[----:B------:R-:W-:Y:S05]  /*54b0*/  BSYNC.RECONVERGENT B2 ;  /* 0x0000000000027941 */ /* 0x000fea0003800200 */
.L_x_2969:
[----:B------:R-:W-:Y:S01]  /*54c0*/  IMAD.WIDE.U32 R8, R11, -0x326172a9, RZ ;  /* 0xcd9e8d570b087825 */ /* 0x000fe200078e00ff */
[----:B------:R-:W-:Y:S02]  /*54d0*/  LOP3.LUT R56, R6, R87, R117, 0x96, !PT ;  /* 0x0000005706387212 */ /* 0x000fe400078e9675 */
[----:B------:R-:W-:Y:S02]  /*54e0*/  IADD3 R7, PT, PT, R116, -0x61c88647, RZ ;  /* 0x9e3779b974077810 */ /* 0x000fe40007ffe0ff */
        /* <DEDUP_REMOVED lines=55> */
[----:B------:R-:W-:Y:S02]  /*5860*/  IMAD.MOV.U32 R2, RZ, RZ, R58 ;  /* 0x000000ffff027224 */ /* 0x000fe400078e003a */
[----:B------:R-:W-:-:S07]  /*5870*/  IMAD.MOV.U32 R56, RZ, RZ, RZ ;  /* 0x000000ffff387224 */ /* 0x000fce00078e00ff */
.L_x_2967:
[----:B------:R-:W-:Y:S05]  /*5880*/  BSYNC.RECONVERGENT B1 ;  /* 0x0000000000017941 */ /* 0x000fea0003800200 */
.L_x_2966:
[----:B------:R-:W-:Y:S01]  /*5890*/  I2FP.F32.U32 R7, R7 ;  /* 0x0000000700077245 */ /* 0x000fe20000201000 */
[----:B------:R-:W-:Y:S01]  /*58a0*/  HADD2.F32 R61, -RZ, R61.H1_H1 ;  /* 0x3000003dff3d7230 */ /* 0x000fe20000004100 */
[----:B------:R-:W-:Y:S01]  /*58b0*/  ISETP.NE.AND P3, PT, R56, 0x1, PT ;  /* 0x000000013800780c */ /* 0x000fe20003f65270 */
[----:B------:R-:W-:Y:S01]  /*58c0*/  BSSY.RECONVERGENT B1, `(.L_x_2971) ;  /* 0x000005c000017945 */ /* 0x000fe20003800200 */
[----:B------:R-:W-:Y:S02]  /*58d0*/  HFMA2 R58, -RZ, RZ, 0, 1.1920928955078125e-07 ;  /* 0x00000002ff3a7431 */ /* 0x000fe400000001ff */
[----:B------:R-:W-:Y:S01]  /*58e0*/  FFMA.FTZ R7, R7, R70, 1.1641532182693481445e-10 ;  /* 0x2f00000007077423 */ /* 0x000fe20000010046 */
[----:B------:R-:W-:-:S04]  /*58f0*/  FMUL.FTZ R61, R61, R66 ;  /* 0x000000423d3d7220 */ /* 0x000fc80000410000 */
[----:B------:R-:W-:Y:S01]  /*5900*/  FMUL.FTZ R61, R61, R72 ;  /* 0x000000483d3d7220 */ /* 0x000fe20000410000 */
[----:B------:R-:W-:Y:S01]  /*5910*/  FSETP.GTU.FTZ.AND P2, PT, R7, R74, PT ;  /* 0x0000004a0700720b */ /* 0x000fe20003f5c000 */
[----:B------:R-:W-:-:S03]  /*5920*/  IMAD.MOV.U32 R7, RZ, RZ, R2 ;  /* 0x000000ffff077224 */ /* 0x000fc600078e0002 */
        /* <DEDUP_REMOVED lines=11> */
.L_x_2973:
        /* <DEDUP_REMOVED lines=13> */
.L_x_2975:
[----:B------:R-:W-:Y:S05]  /*5ab0*/  BSYNC.RECONVERGENT B2 ;  /* 0x0000000000027941 */ /* 0x000fea0003800200 */
.L_x_2974:
        /* <DEDUP_REMOVED lines=42> */
[C---:B------:R-:W-:Y:S01]  /*5d60*/  IADD3 R57, PT, PT, R117.reuse, -0x24c28bd8, RZ ;  /* 0xdb3d742875397810 */ /* 0x040fe20007ffe0ff */
[----:B------:R-:W-:Y:S02]  /*5d70*/  VIADD R7, R117, 0x1fd5c5a3 ;  /* 0x1fd5c5a375077836 */ /* 0x000fe40000000000 */
[----:B------:R-:W-:-:S03]  /*5d80*/  IMAD.WIDE.U32 R8, R9, -0x2daee0ad, RZ ;  /* 0xd2511f5309087825 */ /* 0x000fc600078e00ff */
[----:B------:R-:W-:Y:S01]  /*5d90*/  LOP3.LUT R60, R7, R60, R59, 0x96, !PT ;  /* 0x0000003c073c7212 */ /* 0x000fe200078e963b */
[C---:B------:R-:W-:Y:S01]  /*5da0*/  VIADD R7, R116.reuse, 0xf1bbcdc8 ;  /* 0xf1bbcdc874077836 */ /* 0x040fe20000000000 */
[----:B------:R-:W-:Y:S02]  /*5db0*/  LOP3.LUT R58, R57, R58, R9, 0x96, !PT ;  /* 0x0000003a393a7212 */ /* 0x000fe400078e9609 */
[----:B------:R-:W-:Y:S01]  /*5dc0*/  IADD3 R9, PT, PT, R116, -0x700cb87f, RZ ;  /* 0x8ff3478174097810 */ /* 0x000fe20007ffe0ff */
[----:B------:R-:W-:-:S04]  /*5dd0*/  IMAD.WIDE.U32 R60, R60, -0x326172a9, RZ ;  /* 0xcd9e8d573c3c7825 */ /* 0x000fc800078e00ff */
[----:B------:R-:W-:Y:S01]  /*5de0*/  IMAD.WIDE.U32 R58, R58, -0x326172a9, RZ ;  /* 0xcd9e8d573a3a7825 */ /* 0x000fe200078e00ff */
[----:B------:R-:W-:-:S03]  /*5df0*/  LOP3.LUT R56, R7, R56, R61, 0x96, !PT ;  /* 0x0000003807387212 */ /* 0x000fc600078e963d */
[----:B------:R-:W-:Y:S01]  /*5e00*/  VIADD R7, R117, 0x96a522ad ;  /* 0x96a522ad75077836 */ /* 0x000fe20000000000 */
[----:B------:R-:W-:Y:S01]  /*5e10*/  MOV R2, R58 ;  /* 0x0000003a00027202 */ /* 0x000fe20000000f00 */
[----:B------:R-:W-:Y:S01]  /*5e20*/  IMAD.WIDE.U32 R56, R56, -0x2daee0ad, RZ ;  /* 0xd2511f5338387825 */ /* 0x000fe200078e00ff */
[----:B------:R-:W-:-:S03]  /*5e30*/  LOP3.LUT R9, R9, R60, R59, 0x96, !PT ;  /* 0x0000003c09097212 */ /* 0x000fc600078e963b */
[----:B------:R-:W-:Y:S01]  /*5e40*/  IMAD.MOV.U32 R58, RZ, RZ, RZ ;  /* 0x000000ffff3a7224 */ /* 0x000fe200078e00ff */
[----:B------:R-:W-:Y:S01]  /*5e50*/  LOP3.LUT R8, R7, R8, R57, 0x96, !PT ;  /* 0x0000000807087212 */ /* 0x000fe200078e9639 */
[----:B------:R-:W-:Y:S01]  /*5e60*/  IMAD.MOV.U32 R7, RZ, RZ, R68 ;  /* 0x000000ffff077224 */ /* 0x000fe200078e0044 */
[----:B------:R-:W-:-:S07]  /*5e70*/  MOV R68, R56 ;  /* 0x0000003800447202 */ /* 0x000fce0000000f00 */
.L_x_2972:
[----:B------:R-:W-:Y:S05]  /*5e80*/  BSYNC.RECONVERGENT B1 ;  /* 0x0000000000017941 */ /* 0x000fea0003800200 */
.L_x_2971:
[----:B------:R-:W-:Y:S01]  /*5e90*/  I2FP.F32.U32 R7, R7 ;  /* 0x0000000700077245 */ /* 0x000fe20000201000 */
[----:B------:R-:W-:Y:S01]  /*5ea0*/  HADD2.F32 R57, -RZ, R62.H0_H0 ;  /* 0x2000003eff397230 */ /* 0x000fe20000004100 */
        /* <DEDUP_REMOVED lines=19> */
.L_x_2978:
        /* <DEDUP_REMOVED lines=13> */
.L_x_2980:
[----:B------:R-:W-:Y:S05]  /*60b0*/  BSYNC.RECONVERGENT B2 ;  /* 0x0000000000027941 */ /* 0x000fea0003800200 */
.L_x_2979:
        /* <DEDUP_REMOVED lines=53> */
[----:B------:R-:W-:Y:S01]  /*6410*/  LOP3.LUT R9, R9, R60, R59, 0x96, !PT ;  /* 0x0000003c09097212 */ /* 0x000fe200078e963b */
[----:B------:R-:W-:Y:S01]  /*6420*/  IMAD.WIDE.U32 R56, R56, -0x2daee0ad, RZ ;  /* 0xd2511f5338387825 */ /* 0x000fe200078e00ff */
[----:B------:R-:W-:-:S04]  /*6430*/  MOV R2, R58 ;  /* 0x0000003a00027202 */ /* 0x000fc80000000f00 */
[----:B------:R-:W-:Y:S01]  /*6440*/  LOP3.LUT R8, R7, R8, R57, 0x96, !PT ;  /* 0x0000000807087212 */ /* 0x000fe200078e9639 */
[----:B------:R-:W-:Y:S01]  /*6450*/  IMAD.MOV.U32 R7, RZ, RZ, R68 ;  /* 0x000000ffff077224 */ /* 0x000fe200078e0044 */
[----:B------:R-:W-:Y:S01]  /*6460*/  MOV R68, R56 ;  /* 0x0000003800447202 */ /* 0x000fe20000000f00 */
[----:B------:R-:W-:-:S07]  /*6470*/  IMAD.MOV.U32 R56, RZ, RZ, RZ ;  /* 0x000000ffff387224 */ /* 0x000fce00078e00ff */
.L_x_2977:
[----:B------:R-:W-:Y:S05]  /*6480*/  BSYNC.RECONVERGENT B1 ;  /* 0x0000000000017941 */ /* 0x000fea0003800200 */
.L_x_2976:
        /* <DEDUP_REMOVED lines=21> */
.L_x_2983:
        /* <DEDUP_REMOVED lines=13> */
.L_x_2985:
[----:B------:R-:W-:Y:S05]  /*66b0*/  BSYNC.RECONVERGENT B2 ;  /* 0x0000000000027941 */ /* 0x000fea0003800200 */
.L_x_2984:
        /* <DEDUP_REMOVED lines=60> */
.L_x_2982:
[----:B------:R-:W-:Y:S05]  /*6a80*/  BSYNC.RECONVERGENT B1 ;  /* 0x0000000000017941 */ /* 0x000fea0003800200 */
.L_x_2981:
[----:B------:R-:W-:Y:S01]  /*6a90*/  I2FP.F32.U32 R7, R7 ;  /* 0x0000000700077245 */ /* 0x000fe20000201000 */
[----:B------:R-:W-:Y:S01]  /*6aa0*/  HADD2.F32 R57, -RZ, R63.H0_H0 ;  /* 0x2000003fff397230 */ /* 0x000fe20000004100 */
[----:B------:R-:W-:Y:S01]  /*6ab0*/  ISETP.NE.AND P6, PT, R58, 0x1, PT ;  /* 0x000000013a00780c */ /* 0x000fe20003fc5270 */
[----:B------:R-:W-:Y:S02]  /*6ac0*/  BSSY.RECONVERGENT B1, `(.L_x_2986) ;  /* 0x000005e000017945 */ /* 0x000fe40003800200 */
[----:B------:R-:W-:Y:S01]  /*6ad0*/  FFMA.FTZ R7, R7, R70, 1.1641532182693481445e-10 ;  /* 0x2f00000007077423 */ /* 0x000fe20000010046 */
[----:B------:R-:W-:-:S04]  /*6ae0*/  FMUL.FTZ R57, R57, R66 ;  /* 0x0000004239397220 */ /* 0x000fc80000410000 */
        /* <DEDUP_REMOVED lines=15> */
.L_x_2988:
        /* <DEDUP_REMOVED lines=15> */
.L_x_2990:
[----:B------:R-:W-:Y:S05]  /*6cd0*/  BSYNC.RECONVERGENT B2 ;  /* 0x0000000000027941 */ /* 0x000fea0003800200 */
.L_x_2989:
        /* <DEDUP_REMOVED lines=60> */
.L_x_2987:
[----:B------:R-:W-:Y:S05]  /*70a0*/  BSYNC.RECONVERGENT B1 ;  /* 0x0000000000017941 */ /* 0x000fea0003800200 */
.L_x_2986:
[----:B------:R-:W-:Y:S01]  /*70b0*/  I2FP.F32.U32 R57, R57 ;  /* 0x0000003900397245 */ /* 0x000fe20000201000 */
[----:B------:R-:W-:Y:S01]  /*70c0*/  HADD2.F32 R63, -RZ, R63.H1_H1 ;  /* 0x3000003fff3f7230 */ /* 0x000fe20000004100 */
[----:B------:R-:W-:Y:S02]  /*70d0*/  F2FP.F16.F32.PACK_AB R58, R93, R87 ;  /* 0x000000575d3a723e */ /* 0x000fe400000000ff */
[----:B------:R-:W-:Y:S01]  /*70e0*/  F2FP.F16.F32.PACK_AB R56, R23, R5 ;  /* 0x000000051738723e */ /* 0x000fe200000000ff */
[----:B------:R-:W-:Y:S01]  /*70f0*/  FFMA.FTZ R57, R57, R70, 1.1641532182693481445e-10 ;  /* 0x2f00000039397423 */ /* 0x000fe20000010046 */
[----:B------:R-:W-:-:S04]  /*7100*/  FMUL.FTZ R63, R63, R66 ;  /* 0x000000423f3f7220 */ /* 0x000fc80000410000 */
[----:B------:R-:W-:Y:S01]  /*7110*/  FMUL.FTZ R63, R63, R72 ;  /* 0x000000483f3f7220 */ /* 0x000fe20000410000 */
[----:B------:R-:W-:Y:S02]  /*7120*/  FSETP.GTU.FTZ.AND P6, PT, R57, R74, PT ;  /* 0x0000004a3900720b */ /* 0x000fe40003fdc000 */
[----:B------:R-:W-:Y:S02]  /*7130*/  F2FP.F16.F32.PACK_AB R57, R89, R21 ;  /* 0x000000155939723e */ /* 0x000fe400000000ff */
[----:B------:R-:W-:Y:S02]  /*7140*/  FSEL R109, R63, RZ, !P6 ;  /* 0x000000ff3f6d7208 */ /* 0x000fe40007000000 */
[----:B------:R-:W-:Y:S02]  /*7150*/  PLOP3.LUT P6, PT, P6, PT, PT, 0x8, 0x80 ;  /* 0x000000000080781c */ /* 0x000fe400037ce170 */
[----:B------:R-:W-:-:S11]  /*7160*/  F2FP.F16.F32.PACK_AB R59, R109, R95 ;  /* 0x0000005f6d3b723e */ /* 0x000fd600000000ff */
.L_x_2950:
        /* <DEDUP_REMOVED lines=9> */
[----:B------:R-:W-:Y:S01]  /*7200*/  LOP3.LUT R123, R123, R74, R72, 0xfe, !PT ;  /* 0x0000004a7b7b7212 */ /* 0x000fe200078efe48 */
[----:B------:R-:W-:Y:S01]  /*7210*/  VIADD R72, R18, 0x100 ;  /* 0x0000010012487836 */ /* 0x000fe20000000000 */
[----:B------:R-:W-:Y:S02]  /*7220*/  SEL R118, RZ, 0x1, !P3 ;  /* 0x00000001ff767807 */ /* 0x000fe40005800000 */
[----:B------:R-:W-:Y:S02]  /*7230*/  LOP3.LUT R20, R20, R70, R119, 0xfe, !PT ;  /* 0x0000004614147212 */ /* 0x000fe400078efe77 */
[----:B------:R-:W-:Y:S02]  /*7240*/  SEL R121, RZ, 0x1, !P6 ;  /* 0x00000001ff797807 */ /* 0x000fe40007000000 */
[----:B------:R-:W-:Y:S01]  /*7250*/  LOP3.LUT R119, R123, R118, RZ, 0xfc, !PT ;  /* 0x000000767b777212 */ /* 0x000fe200078efcff */
[----:B0-----:R-:W-:Y:S01]  /*7260*/  IMAD.WIDE.U32 R62, R18, 0x10, R62 ;  /* 0x00000010123e7825 */ /* 0x001fe200078e003e */
[----:B------:R-:W-:-:S02]  /*7270*/  LOP3.LUT R118, R20, R121, RZ, 0xfc, !PT ;  /* 0x0000007914767212 */ /* 0x000fc400078efcff */
[----:B------:R-:W-:Y:S02]  /*7280*/  MOV R20, R68 ;  /* 0x0000004400147202 */ /* 0x000fe40000000f00 */
[----:B------:R0:W-:Y:S01]  /*7290*/  STG.E.128 desc[UR8][R62.64], R56 ;  /* 0x000000383e007986 */ /* 0x0001e2000c101d08 */
[----:B-1----:R-:W-:-:S05]  /*72a0*/  IMAD.WIDE.U32 R60, R18, 0x8, R60 ;  /* 0x00000008123c7825 */ /* 0x002fca00078e003c */
[----:B------:R0:W-:Y:S02]  /*72b0*/  STG.E.64 desc[UR8][R60.64], R118 ;  /* 0x000000763c007986 */ /* 0x0001e4000c101b08 */
.L_x_2909:
[----:B------:R-:W-:Y:S05]  /*72c0*/  BSYNC.RECONVERGENT B0 ;  /* 0x0000000000007941 */ /* 0x000fea0003800200 */
.L_x_2908:
[----:B------:R-:W-:Y:S01]  /*72d0*/  ISETP.GE.U32.AND P0, PT, R14, 0x200, PT ;  /* 0x000002000e00780c */ /* 0x000fe20003f06070 */
[----:B------:R-:W-:Y:S03]  /*72e0*/  BSSY.RECONVERGENT B0, `(.L_x_2991) ;  /* 0x000064a000007945 */ /* 0x000fe60003800200 */
[----:B------:R-:W-:-:S09]  /*72f0*/  P2R R68, PR, RZ, 0x1 ;  /* 0x00000001ff447803 */ /* 0x000fd20000000000 */
[----:B------:R-:W-:Y:S05]  /*7300*/  @!P0 BRA `(.L_x_2992) ;  /* 0x00000064001c8947 */ /* 0x000fea0003800000 */
[----:B0-----:R-:W0:Y:S02]  /*7310*/  LDC.64 R56, c[0x0][0x390] ;  /* 0x0000e400ff387b82 */ /* 0x001e240000000a00 */
[----:B0-----:R-:W-:-:S05]  /*7320*/  IMAD.WIDE.U32 R56, R72, 0x10, R56 ;  /* 0x0000001048387825 */ /* 0x001fca00078e0038 */
[----:B------:R0:W5:Y:S01]  /*7330*/  LDG.E.128 R60, desc[UR8][R56.64] ;  /* 0x00000008383c7981 */ /* 0x000162000c1e1d00 */
[----:B------:R-:W-:-:S04]  /*7340*/  UISETP.NE.U32.AND UP0, UPT, UR10, URZ, UPT ;  /* 0x000000ff0a00728c */ /* 0x000fc8000bf05070 */
[----:B------:R-:W-:-:S09]  /*7350*/  UISETP.NE.AND.EX UP0, UPT, UR11, URZ, UPT, UP0 ;  /* 0x000000ff0b00728c */ /* 0x000fd2000bf05300 */
[----:B0-----:R-:W-:Y:S05]  /*7360*/  BRA.U !UP0, `(.L_x_2993) ;  /* 0x0000003108807547 */ /* 0x001fea000b800000 */
[----:B------:R-:W0:Y:S02]  /*7370*/  LDC.64 R56, c[0x0][0x3a0] ;  /* 0x0000e800ff387b82 */ /* 0x000e240000000a00 */
[----:B0-----:R-:W-:-:S06]  /*7380*/  IMAD.WIDE.U32 R56, R72, 0x10, R56 ;  /* 0x0000001048387825 */ /* 0x001fcc00078e0038 */
[----:B------:R-:W5:Y:S01]  /*7390*/  LDG.E.128 R56, desc[UR8][R56.64] ;  /* 0x0000000838387981 */ /* 0x000f62000c1e1d00 */
        /* <DEDUP_REMOVED lines=16> */
.L_x_2996:
        /* <DEDUP_REMOVED lines=13> */
.L_x_2998:
[----:B------:R-:W-:Y:S05]  /*7570*/  BSYNC.RECONVERGENT B2 ;  /* 0x0000000000027941 */ /* 0x000fea0003800200 */
.L_x_2997:
        /* <DEDUP_REMOVED lines=37> */
[----:B------:R-:W-:Y:S02]  /*77d0*/  LOP3.LUT R7, R7, R82, R85, 0x96, !PT ;  /* 0x0000005207077212 */ /* 0x000fe400078e9655 */
[----:B------:R-:W-:Y:S02]  /*77e0*/  LOP3.LUT R82, R3, R2, R9, 0x96, !PT ;  /* 0x0000000203527212 */ /* 0x000fe400078e9609 */
[----:B------:R-:W-:Y:S01]  /*77f0*/  IADD3 R9, PT, PT, R117, 0x1fd5c5a3, RZ ;  /* 0x1fd5c5a375097810 */ /* 0x000fe20007ffe0ff */
        /* <DEDUP_REMOVED lines=18> */
[----:B------:R-:W-:-:S07]  /*7920*/  LOP3.LUT R8, R7, R8, R83, 0x96, !PT ;  /* 0x0000000807087212 */ /* 0x000fce00078e9653 */
.L_x_2995:
[----:B------:R-:W-:Y:S05]  /*7930*/  BSYNC.RECONVERGENT B1 ;  /* 0x0000000000017941 */ /* 0x000fea0003800200 */
.L_x_2994:
[----:B------:R-:W0:Y:S01]  /*7940*/  LDC R78, c[0x0][0x408] ;  /* 0x00010200ff4e7b82 */ /* 0x000e220000000800 */
[----:B------:R-:W-:Y:S01]  /*7950*/  I2FP.F32.U32 R3, R3 ;  /* 0x0000000300037245 */ /* 0x000fe20000201000 */
[----:B------:R-:W-:Y:S02]  /*7960*/  HFMA2 R74, -RZ, RZ, 0.1171875, 0 ;  /* 0x2f800000ff4a7431 */ /* 0x000fe400000001ff */
[----:B-----5:R-:W-:Y:S01]  /*7970*/  HADD2.F32 R7, -RZ, R60.H0_H0 ;  /* 0x2000003cff077230 */ /* 0x020fe20000004100 */
[----:B------:R-:W-:Y:S01]  /*7980*/  ISETP.NE.AND P1, PT, R65, 0x1, PT ;  /* 0x000000014100780c */ /* 0x000fe20003f25270 */
[----:B------:R-:W-:Y:S01]  /*7990*/  HADD2.F32 R20, -RZ, R56.H0_H0 ;  /* 0x20000038ff147230 */ /* 0x000fe20000004100 */
[----:B------:R-:W-:Y:S01]  /*79a0*/  BSSY.RECONVERGENT B1, `(.L_x_2999) ;  /* 0x000005f000017945 */ /* 0x000fe20003800200 */
[----:B------:R-:W-:Y:S01]  /*79b0*/  FFMA.FTZ R3, R3, R74, 1.1641532182693481445e-10 ;  /* 0x2f00000003037423 */ /* 0x000fe2000001004a */
[----:B------:R-:W1:Y:S01]  /*79c0*/  LDC R76, c[0x0][0x404] ;  /* 0x00010100ff4c7b82 */ /* 0x000e620000000800 */
[----:B------:R-:W-:Y:S01]  /*79d0*/  FMUL.FTZ R7, R7, R66 ;  /* 0x0000004207077220 */ /* 0x000fe20000410000 */
[----:B------:R-:W-:-:S03]  /*79e0*/  IMAD.MOV.U32 R67, RZ, RZ, 0x2 ;  /* 0x00000002ff437424 */ /* 0x000fc600078e00ff */
[----:B0-----:R-:W-:Y:S01]  /*79f0*/  FMUL.FTZ R7, R7, R78 ;  /* 0x0000004e07077220 */ /* 0x001fe20000410000 */
[----:B-1----:R-:W-:-:S04]  /*7a00*/  FSETP.GTU.FTZ.AND P0, PT, R3, R76, PT ;  /* 0x0000004c0300720b */ /* 0x002fc80003f1c000 */
        /* <DEDUP_REMOVED lines=14> */
.L_x_3001:
        /* <DEDUP_REMOVED lines=13> */
.L_x_3003:
[----:B------:R-:W-:Y:S05]  /*7bc0*/  BSYNC.RECONVERGENT B2 ;  /* 0x0000000000027941 */ /* 0x000fea0003800200 */
.L_x_3002:
[----:B------:R-:W-:Y:S01]  /*7bd0*/  IMAD.WIDE.U32 R8, R11, -0x326172a9, RZ ;  /* 0xcd9e8d570b087825 */ /* 0x000fe200078e00ff */
[----:B------:R-:W-:-:S03]  /*7be0*/  LOP3.LUT R82, R6, R97, R117, 0x96, !PT ;  /* 0x0000006106527212 */ /* 0x000fc600078e9675 */
[----:B------:R-:W-:Y:S01]  /*7bf0*/  HFMA2 R67, -RZ, RZ, 0, 0 ;  /* 0x00000000ff437431 */ /* 0x000fe200000001ff */
        /* <DEDUP_REMOVED lines=54> */
[----:B------:R-:W-:Y:S02]  /*7f60*/  LOP3.LUT R8, R7, R8, R83, 0x96, !PT ;  /* 0x0000000807087212 */ /* 0x000fe400078e9653 */
[----:B------:R-:W-:Y:S01]  /*7f70*/  MOV R7, R70 ;  /* 0x0000004600077202 */ /* 0x000fe20000000f00 */
[----:B------:R-:W-:-:S07]  /*7f80*/  IMAD.MOV.U32 R70, RZ, RZ, R82 ;  /* 0x000000ffff467224 */ /* 0x000fce00078e0052 */
.L_x_3000:
[----:B------:R-:W-:Y:S05]  /*7f90*/  BSYNC.RECONVERGENT B1 ;  /* 0x0000000000017941 */ /* 0x000fea0003800200 */
.L_x_2999:
        /* <DEDUP_REMOVED lines=23> */
.L_x_3006:
        /* <DEDUP_REMOVED lines=13> */
.L_x_3008:
[----:B------:R-:W-:Y:S05]  /*81e0*/  BSYNC.RECONVERGENT B2 ;  /* 0x0000000000027941 */ /* 0x000fea0003800200 */
.L_x_3007:
        /* <DEDUP_REMOVED lines=60> */
.L_x_3005:
[----:B------:R-:W-:Y:S05]  /*85b0*/  BSYNC.RECONVERGENT B1 ;  /* 0x0000000000017941 */ /* 0x000fea0003800200 */
.L_x_3004:
        /* <DEDUP_REMOVED lines=23> */
.L_x_3011:
        /* <DEDUP_REMOVED lines=13> */
.L_x_3013:
[----:B------:R-:W-:Y:S05]  /*8800*/  BSYNC.RECONVERGENT B2 ;  /* 0x0000000000027941 */ /* 0x000fea0003800200 */
.L_x_3012:
        /* <DEDUP_REMOVED lines=60> */
.L_x_3010:
[----:B------:R-:W-:Y:S05]  /*8bd0*/  BSYNC.RECONVERGENT B1 ;  /* 0x0000000000017941 */ /* 0x000fea0003800200 */
.L_x_3009:
        /* <DEDUP_REMOVED lines=23> */
.L_x_3016:
        /* <DEDUP_REMOVED lines=13> */
.L_x_3018:
[----:B------:R-:W-:Y:S05]  /*8e20*/  BSYNC.RECONVERGENT B2 ;  /* 0x0000000000027941 */ /* 0x000fea0003800200 */
.L_x_3017:
[----:B------:R-:W-:Y:S01]  /*8e30*/  IMAD.WIDE.U32 R8, R11, -0x326172a9, RZ ;  /* 0xcd9e8d570b087825 */ /* 0x000fe200078e00ff */
[----:B------:R-:W-:Y:S02]  /*8e40*/  LOP3.LUT R56, R6, R83, R117, 0x96, !PT ;  /* 0x0000005306387212 */ /* 0x000fe400078e9675 */
        /* <DEDUP_REMOVED lines=58> */
.L_x_3015:
[----:B------:R-:W-:Y:S05]  /*91f0*/  BSYNC.RECONVERGENT B1 ;  /* 0x0000000000017941 */ /* 0x000fea0003800200 */
.L_x_3014:
        /* <DEDUP_REMOVED lines=23> */
.L_x_3021:
        /* <DEDUP_REMOVED lines=13> */
.L_x_3023:
[----:B------:R-:W-:Y:S05]  /*9440*/  BSYNC.RECONVERGENT B2 ;  /* 0x0000000000027941 */ /* 0x000fea0003800200 */
.L_x_3022:
        /* <DEDUP_REMOVED lines=58> */
[----:B------:R-:W-:Y:S02]  /*97f0*/  IMAD.MOV.U32 R70, RZ, RZ, R56 ;  /* 0x000000ffff467224 */ /* 0x000fe400078e0038 */
[----:B------:R-:W-:-:S07]  /*9800*/  HFMA2 R56, -RZ, RZ, 0, 0 ;  /* 0x00000000ff387431 */ /* 0x000fce00000001ff */
.L_x_3020:
[----:B------:R-:W-:Y:S05]  /*9810*/  BSYNC.RECONVERGENT B1 ;  /* 0x0000000000017941 */ /* 0x000fea0003800200 */
.L_x_3019:
        /* <DEDUP_REMOVED lines=23> */
.L_x_3026:
        /* <DEDUP_REMOVED lines=13> */
.L_x_3028:
[----:B------:R-:W-:Y:S05]  /*9a60*/  BSYNC.RECONVERGENT B2 ;  /* 0x0000000000027941 */ /* 0x000fea0003800200 */
.L_x_3027:
        /* <DEDUP_REMOVED lines=60> */
.L_x_3025:
[----:B------:R-:W-:Y:S05]  /*9e30*/  BSYNC.RECONVERGENT B1 ;  /* 0x0000000000017941 */ /* 0x000fea0003800200 */
.L_x_3024:
        /* <DEDUP_REMOVED lines=9> */
[----:B------:R-:W-:-:S03]  /*9ed0*/  IMAD.MOV.U32 R7, RZ, RZ, 0x2 ;  /* 0x00000002ff077424 */ /* 0x000fc600078e00ff */
        /* <DEDUP_REMOVED lines=13> */
.L_x_3031:
        /* <DEDUP_REMOVED lines=15> */
.L_x_3033:
[----:B------:R-:W-:Y:S05]  /*a0a0*/  BSYNC.RECONVERGENT B2 ;  /* 0x0000000000027941 */ /* 0x000fea0003800200 */
.L_x_3032:
        /* <DEDUP_REMOVED lines=60> */
.L_x_3030:
[----:B------:R-:W-:Y:S05]  /*a470*/  BSYNC.RECONVERGENT B1 ;  /* 0x0000000000017941 */ /* 0x000fea0003800200 */
.L_x_3029:
        /* <DEDUP_REMOVED lines=15> */
.L_x_2993:
        /* <DEDUP_REMOVED lines=16> */
.L_x_3037:
        /* <DEDUP_REMOVED lines=13> */
.L_x_3039:
[----:B------:R-:W-:Y:S05]  /*a740*/  BSYNC.RECONVERGENT B2 ;  /* 0x0000000000027941 */ /* 0x000fea0003800200 */
.L_x_3038:
        /* <DEDUP_REMOVED lines=14> */
[----:B------:R-:W-:-:S03]  /*a830*/  LOP3.LUT R56, R3, R2, R9, 0x96, !PT ;  /* 0x0000000203387212 */ /* 0x000fc600078e9609 */
        /* <DEDUP_REMOVED lines=38> */
[----:B------:R-:W-:-:S03]  /*aaa0*/  LOP3.LUT R9, R9, R58, R3, 0x96, !PT ;  /* 0x0000003a09097212 */ /* 0x000fc600078e9603 */
[----:B------:R-:W-:Y:S01]  /*aab0*/  VIADD R7, R117, 0x96a522ad ;  /* 0x96a522ad75077836 */ /* 0x000fe20000000000 */
[----:B------:R-:W-:Y:S01]  /*aac0*/  MOV R70, R56 ;  /* 0x0000003800467202 */ /* 0x000fe20000000f00 */
[----:B------:R-:W-:Y:S02]  /*aad0*/  HFMA2 R56, -RZ, RZ, 0, 0 ;  /* 0x00000000ff387431 */ /* 0x000fe400000001ff */
[----:B------:R-:W-:Y:S01]  /*aae0*/  IMAD.MOV.U32 R3, RZ, RZ, R20 ;  /* 0x000000ffff037224 */ /* 0x000fe200078e0014 */
[----:B------:R-:W-:-:S07]  /*aaf0*/  LOP3.LUT R8, R7, R8, R57, 0x96, !PT ;  /* 0x0000000807087212 */ /* 0x000fce00078e9639 */
.L_x_3036:
[----:B------:R-:W-:Y:S05]  /*ab00*/  BSYNC.RECONVERGENT B1 ;  /* 0x0000000000017941 */ /* 0x000fea0003800200 */
.L_x_3035:
        /* <DEDUP_REMOVED lines=25> */
.L_x_3042:
        /* <DEDUP_REMOVED lines=13> */
.L_x_3044:
[----:B------:R-:W-:Y:S05]  /*ad70*/  BSYNC.RECONVERGENT B2 ;  /* 0x0000000000027941 */ /* 0x000fea0003800200 */
.L_x_3043:
        /* <DEDUP_REMOVED lines=60> */
.L_x_3041:
[----:B------:R-:W-:Y:S05]  /*b140*/  BSYNC.RECONVERGENT B1 ;  /* 0x0000000000017941 */ /* 0x000fea0003800200 */
.L_x_3040:
[----:B------:R-:W-:Y:S01]  /*b150*/  ISETP.NE.AND P2, PT, R58, 0x1, PT ;  /* 0x000000013a00780c */ /* 0x000fe20003f45270 */
[----:B------:R-:W-:Y:S01]  /*b160*/  HADD2.F32 R57, -RZ, R60.H1_H1 ;  /* 0x3000003cff397230 */ /* 0x000fe20000004100 */
[----:B------:R-:W-:Y:S01]  /*b170*/  I2FP.F32.U32 R7, R7 ;  /* 0x0000000700077245 */ /* 0x000fe20000201000 */
[----:B------:R-:W-:Y:S01]  /*b180*/  BSSY.RECONVERGENT B1, `(.L_x_3045) ;  /* 0x000005c000017945 */ /* 0x000fe20003800200 */
[----:B------:R-:W-:Y:S02]  /*b190*/  HFMA2 R56, -RZ, RZ, 0, 1.1920928955078125e-07 ;  /* 0x00000002ff387431 */ /* 0x000fe400000001ff */
        /* <DEDUP_REMOVED lines=16> */
.L_x_3047:
        /* <DEDUP_REMOVED lines=13> */
.L_x_3049:
[----:B------:R-:W-:Y:S05]  /*b370*/  BSYNC.RECONVERGENT B2 ;  /* 0x0000000000027941 */ /* 0x000fea0003800200 */
.L_x_3048:
        /* <DEDUP_REMOVED lines=60> */
.L_x_3046:
[----:B------:R-:W-:Y:S05]  /*b740*/  BSYNC.RECONVERGENT B1 ;  /* 0x0000000000017941 */ /* 0x000fea0003800200 */
.L_x_3045:
        /* <DEDUP_REMOVED lines=21> */
.L_x_3052:
        /* <DEDUP_REMOVED lines=13> */
.L_x_3054:
[----:B------:R-:W-:Y:S05]  /*b970*/  BSYNC.RECONVERGENT B2 ;  /* 0x0000000000027941 */ /* 0x000fea0003800200 */
.L_x_3053:
        /* <DEDUP_REMOVED lines=60> */
.L_x_3051:
[----:B------:R-:W-:Y:S05]  /*bd40*/  BSYNC.RECONVERGENT B1 ;  /* 0x0000000000017941 */ /* 0x000fea0003800200 */
.L_x_3050:
        /* <DEDUP_REMOVED lines=21> */
.L_x_3057:
        /* <DEDUP_REMOVED lines=13> */
.L_x_3059:
[----:B------:R-:W-:Y:S05]  /*bf70*/  BSYNC.RECONVERGENT B2 ;  /* 0x0000000000027941 */ /* 0x000fea0003800200 */
.L_x_3058:
        /* <DEDUP_REMOVED lines=60> */
.L_x_3056:
[----:B------:R-:W-:Y:S05]  /*c340*/  BSYNC.RECONVERGENT B1 ;  /* 0x0000000000017941 */ /* 0x000fea0003800200 */
.L_x_3055:
        /* <DEDUP_REMOVED lines=21> */
.L_x_3062:
        /* <DEDUP_REMOVED lines=13> */
.L_x_3064:
[----:B------:R-:W-:Y:S05]  /*c570*/  BSYNC.RECONVERGENT B2 ;  /* 0x0000000000027941 */ /* 0x000fea0003800200 */
.L_x_3063:
        /* <DEDUP_REMOVED lines=60> */
.L_x_3061:
[----:B------:R-:W-:Y:S05]  /*c940*/  BSYNC.RECONVERGENT B1 ;  /* 0x0000000000017941 */ /* 0x000fea0003800200 */
.L_x_3060:
        /* <DEDUP_REMOVED lines=21> */
.L_x_3067:
        /* <DEDUP_REMOVED lines=13> */
.L_x_3069:
[----:B------:R-:W-:Y:S05]  /*cb70*/  BSYNC.RECONVERGENT B2 ;  /* 0x0000000000027941 */ /* 0x000fea0003800200 */
.L_x_3068:
        /* <DEDUP_REMOVED lines=60> */
.L_x_3066:
[----:B------:R-:W-:Y:S05]  /*cf40*/  BSYNC.RECONVERGENT B1 ;  /* 0x0000000000017941 */ /* 0x000fea0003800200 */
.L_x_3065:
        /* <DEDUP_REMOVED lines=21> */
.L_x_3072:
        /* <DEDUP_REMOVED lines=15> */
.L_x_3074:
[----:B------:R-:W-:Y:S05]  /*d190*/  BSYNC.RECONVERGENT B2 ;  /* 0x0000000000027941 */ /* 0x000fea0003800200 */
.L_x_3073:
        /* <DEDUP_REMOVED lines=60> */
.L_x_3071:
[----:B------:R-:W-:Y:S05]  /*d560*/  BSYNC.RECONVERGENT B1 ;  /* 0x0000000000017941 */ /* 0x000fea0003800200 */
.L_x_3070:
        /* <DEDUP_REMOVED lines=12> */
.L_x_3034:
        /* <DEDUP_REMOVED lines=21> */
.L_x_2992:
[----:B------:R-:W-:Y:S05]  /*d780*/  BSYNC.RECONVERGENT B0 ;  /* 0x0000000000007941 */ /* 0x000fea0003800200 */
.L_x_2991:
        /* <DEDUP_REMOVED lines=29> */
.L_x_3080:
        /* <DEDUP_REMOVED lines=13> */
.L_x_3082:
[----:B------:R-:W-:Y:S05]  /*da30*/  BSYNC.RECONVERGENT B2 ;  /* 0x0000000000027941 */ /* 0x000fea0003800200 */
.L_x_3081:
        /* <DEDUP_REMOVED lines=60> */
.L_x_3079:
[----:B------:R-:W-:Y:S05]  /*de00*/  BSYNC.RECONVERGENT B1 ;  /* 0x0000000000017941 */ /* 0x000fea0003800200 */
.L_x_3078:
        /* <DEDUP_REMOVED lines=12> */
[----:B-1----:R-:W-:Y:S01]  /*ded0*/  FSETP.GTU.FTZ.AND P0, PT, R7, R78, PT ;  /* 0x0000004e0700720b */ /* 0x002fe20003f1c000 */
        /* <DEDUP_REMOVED lines=14> */
.L_x_3085:
        /* <DEDUP_REMOVED lines=13> */
.L_x_3087:
[----:B------:R-:W-:Y:S05]  /*e090*/  BSYNC.RECONVERGENT B2 ;  /* 0x0000000000027941 */ /* 0x000fea0003800200 */
.L_x_3086:
        /* <DEDUP_REMOVED lines=14> */
[----:B------:R-:W-:Y:S01]  /*e180*/  IMAD.MOV.U32 R71, RZ, RZ, RZ ;  /* 0x000000ffff477224 */ /* 0x000fe200078e00ff */
        /* <DEDUP_REMOVED lines=13> */
[----:B------:R-:W-:Y:S02]  /*e260*/  IADD3 R9, PT, PT, R116, 0x1715609d, RZ ;  /* 0x1715609d74097810 */ /* 0x000fe40007ffe0ff */
[----:B------:R-:W-:Y:S01]  /*e270*/  IADD3 R69, PT, PT, R117, 0x646e171e, RZ ;  /* 0x646e171e75457810 */ /* 0x000fe20007ffe0ff */
        /* <DEDUP_REMOVED lines=11> */
[----:B------:R-:W-:Y:S01]  /*e330*/  IADD3 R69, PT, PT, R117, -0x24c28bd8, RZ ;  /* 0xdb3d742875457810 */ /* 0x000fe20007ffe0ff */
[----:B------:R-:W-:Y:S01]  /*e340*/  IMAD.WIDE.U32 R102, R7, -0x2daee0ad, RZ ;  /* 0xd2511f5307667825 */ /* 0x000fe200078e00ff */
[----:B------:R-:W-:-:S03]  /*e350*/  LOP3.LUT R9, R9, R8, R101, 0x96, !PT ;  /* 0x0000000809097212 */ /* 0x000fc600078e9665 */
        /* <DEDUP_REMOVED lines=15> */
[----:B------:R-:W-:-:S07]  /*e450*/  MOV R74, R100 ;  /* 0x00000064004a7202 */ /* 0x000fce0000000f00 */
.L_x_3084:
[----:B------:R-:W-:Y:S05]  /*e460*/  BSYNC.RECONVERGENT B1 ;  /* 0x0000000000017941 */ /* 0x000fea0003800200 */
.L_x_3083:
        /* <DEDUP_REMOVED lines=13> */
[----:B------:R-:W-:Y:S01]  /*e540*/  HFMA2 R60, -RZ, RZ, 0, 1.1920928955078125e-07 ;  /* 0x00000002ff3c7431 */ /* 0x000fe200000001ff */
        /* <DEDUP_REMOVED lines=9> */
.L_x_3090:
        /* <DEDUP_REMOVED lines=13> */
.L_x_3092:
[----:B------:R-:W-:Y:S05]  /*e6b0*/  BSYNC.RECONVERGENT B2 ;  /* 0x0000000000027941 */ /* 0x000fea0003800200 */
.L_x_3091:
        /* <DEDUP_REMOVED lines=60> */
.L_x_3089:
[----:B------:R-:W-:Y:S05]  /*ea80*/  BSYNC.RECONVERGENT B1 ;  /* 0x0000000000017941 */ /* 0x000fea0003800200 */
.L_x_3088:
[----:B------:R-:W-:Y:S01]  /*ea90*/  I2FP.F32.U32 R7, R7 ;  /* 0x0000000700077245 */ /* 0x000fe20000201000 */
[----:B------:R-:W-:Y:S01]  /*eaa0*/  HADD2.F32 R71, -RZ, R57.H0_H0 ;  /* 0x20000039ff477230 */ /* 0x000fe20000004100 */
[----:B------:R-:W-:Y:S01]  /*eab0*/  ISETP.NE.AND P2, PT, R60, 0x1, PT ;  /* 0x000000013c00780c */ /* 0x000fe20003f45270 */
[----:B------:R-:W-:Y:S01]  /*eac0*/  HADD2.F32 R56, -RZ, R61.H0_H0 ;  /* 0x2000003dff387230 */ /* 0x000fe20000004100 */
        /* <DEDUP_REMOVED lines=19> */
.L_x_3095:
        /* <DEDUP_REMOVED lines=13> */
.L_x_3097:
[----:B------:R-:W-:Y:S05]  /*ecd0*/  BSYNC.RECONVERGENT B2 ;  /* 0x0000000000027941 */ /* 0x000fea0003800200 */
.L_x_3096:
        /* <DEDUP_REMOVED lines=47> */
[----:B------:R-:W-:Y:S01]  /*efd0*/  LOP3.LUT R102, R79, R102, R9, 0x96, !PT ;  /* 0x000000664f667212 */ /* 0x000fe200078e9609 */
[----:B------:R-:W-:Y:S01]  /*efe0*/  IMAD.MOV.U32 R79, RZ, RZ, RZ ;  /* 0x000000ffff4f7224 */ /* 0x000fe200078e00ff */
        /* <DEDUP_REMOVED lines=11> */
.L_x_3094:
[----:B------:R-:W-:Y:S05]  /*f0a0*/  BSYNC.RECONVERGENT B1 ;  /* 0x0000000000017941 */ /* 0x000fea0003800200 */
.L_x_3093:
        /* <DEDUP_REMOVED lines=23> */
.L_x_3100:
        /* <DEDUP_REMOVED lines=13> */
.L_x_3102:
[----:B------:R-:W-:Y:S05]  /*f2f0*/  BSYNC.RECONVERGENT B2 ;  /* 0x0000000000027941 */ /* 0x000fea0003800200 */
.L_x_3101:
        /* <DEDUP_REMOVED lines=60> */
.L_x_3099:
[----:B------:R-:W-:Y:S05]  /*f6c0*/  BSYNC.RECONVERGENT B1 ;  /* 0x0000000000017941 */ /* 0x000fea0003800200 */
.L_x_3098:
        /* <DEDUP_REMOVED lines=23> */
.L_x_3105:
        /* <DEDUP_REMOVED lines=13> */
.L_x_3107:
[----:B------:R-:W-:Y:S05]  /*f910*/  BSYNC.RECONVERGENT B2 ;  /* 0x0000000000027941 */ /* 0x000fea0003800200 */
.L_x_3106:
        /* <DEDUP_REMOVED lines=60> */
.L_x_3104:
[----:B------:R-:W-:Y:S05]  /*fce0*/  BSYNC.RECONVERGENT B1 ;  /* 0x0000000000017941 */ /* 0x000fea0003800200 */
.L_x_3103:
        /* <DEDUP_REMOVED lines=23> */
.L_x_3110:
        /* <DEDUP_REMOVED lines=13> */
.L_x_3112:
[----:B------:R-:W-:Y:S05]  /*ff30*/  BSYNC.RECONVERGENT B2 ;  /* 0x0000000000027941 */ /* 0x000fea0003800200 */
.L_x_3111:
        /* <DEDUP_REMOVED lines=60> */
.L_x_3109:
[----:B------:R-:W-:Y:S05]  /*10300*/  BSYNC.RECONVERGENT B1 ;  /* 0x0000000000017941 */ /* 0x000fea0003800200 */
.L_x_3108:
        /* <DEDUP_REMOVED lines=23> */
.L_x_3115:
        /* <DEDUP_REMOVED lines=15> */
.L_x_3117:
[----:B------:R-:W-:Y:S05]  /*10570*/  BSYNC.RECONVERGENT B2 ;  /* 0x0000000000027941 */ /* 0x000fea0003800200 */
.L_x_3116:
        /* <DEDUP_REMOVED lines=60> */
.L_x_3114:
[----:B------:R-:W-:Y:S05]  /*10940*/  BSYNC.RECONVERGENT B1 ;  /* 0x0000000000017941 */ /* 0x000fea0003800200 */
.L_x_3113:
        /* <DEDUP_REMOVED lines=15> */
.L_x_3077:
        /* <DEDUP_REMOVED lines=16> */
.L_x_3121:
        /* <DEDUP_REMOVED lines=13> */
.L_x_3123:
[----:B------:R-:W-:Y:S05]  /*10c10*/  BSYNC.RECONVERGENT B2 ;  /* 0x0000000000027941 */ /* 0x000fea0003800200 */
.L_x_3122:
        /* <DEDUP_REMOVED lines=57> */
[----:B------:R-:W-:Y:S01]  /*10fb0*/  HFMA2 R60, -RZ, RZ, 0, 0 ;  /* 0x00000000ff3c7431 */ /* 0x000fe200000001ff */
[----:B------:R-:W-:Y:S01]  /*10fc0*/  LOP3.LUT R8, R7, R8, R61, 0x96, !PT ;  /* 0x0000000807087212 */ /* 0x000fe200078e963d */
[----:B------:R-:W-:-:S07]  /*10fd0*/  IMAD.MOV.U32 R17, RZ, RZ, R20 ;  /* 0x000000ffff117224 */ /* 0x000fce00078e0014 */
.L_x_3120:
[----:B------:R-:W-:Y:S05]  /*10fe0*/  BSYNC.RECONVERGENT B1 ;  /* 0x0000000000017941 */ /* 0x000fea0003800200 */
.L_x_3119:
        /* <DEDUP_REMOVED lines=10> */
[----:B0-----:R-:W-:Y:S01]  /*11090*/  FSETP.GTU.FTZ.AND P0, PT, R7, R80, PT ;  /* 0x000000500700720b */ /* 0x001fe20003f1c000 */
[----:B------:R-:W-:-:S03]  /*110a0*/  IMAD.MOV.U32 R7, RZ, RZ, R2 ;  /* 0x000000ffff077224 */ /* 0x000fc600078e0002 */
[----:B------:R-:W-:Y:S01]  /*110b0*/  PLOP3.LUT P2, PT, P0, PT, PT, 0x8, 0x80 ;  /* 0x000000000080781c */ /* 0x000fe2000074e170 */
[----:B-1----:R-:W-:-:S03]  /*110c0*/  FMUL.FTZ R17, R17, R78 ;  /* 0x0000004e11117220 */ /* 0x002fc60000410000 */
[----:B------:R-:W-:Y:S02]  /*110d0*/  P2R R20, PR, RZ, 0x4 ;  /* 0x00000004ff147803 */ /* 0x000fe40000000000 */
        /* <DEDUP_REMOVED lines=10> */
.L_x_3126:
        /* <DEDUP_REMOVED lines=13> */
.L_x_3128:
[----:B------:R-:W-:Y:S05]  /*11250*/  BSYNC.RECONVERGENT B2 ;  /* 0x0000000000027941 */ /* 0x000fea0003800200 */
.L_x_3127:
        /* <DEDUP_REMOVED lines=60> */
.L_x_3125:
[----:B------:R-:W-:Y:S05]  /*11620*/  BSYNC.RECONVERGENT B1 ;  /* 0x0000000000017941 */ /* 0x000fea0003800200 */
.L_x_3124:
        /* <DEDUP_REMOVED lines=21> */
.L_x_3131:
        /* <DEDUP_REMOVED lines=13> */
.L_x_3133:
[----:B------:R-:W-:Y:S05]  /*11850*/  BSYNC.RECONVERGENT B2 ;  /* 0x0000000000027941 */ /* 0x000fea0003800200 */
.L_x_3132:
        /* <DEDUP_REMOVED lines=60> */
.L_x_3130:
[----:B------:R-:W-:Y:S05]  /*11c20*/  BSYNC.RECONVERGENT B1 ;  /* 0x0000000000017941 */ /* 0x000fea0003800200 */
.L_x_3129:
        /* <DEDUP_REMOVED lines=21> */
.L_x_3136:
        /* <DEDUP_REMOVED lines=13> */
.L_x_3138:
[----:B------:R-:W-:Y:S05]  /*11e50*/  BSYNC.RECONVERGENT B2 ;  /* 0x0000000000027941 */ /* 0x000fea0003800200 */
.L_x_3137:
        /* <DEDUP_REMOVED lines=60> */
.L_x_3135:
[----:B------:R-:W-:Y:S05]  /*12220*/  BSYNC.RECONVERGENT B1 ;  /* 0x0000000000017941 */ /* 0x000fea0003800200 */
.L_x_3134:
        /* <DEDUP_REMOVED lines=21> */
.L_x_3141:
        /* <DEDUP_REMOVED lines=13> */
.L_x_3143:
[----:B------:R-:W-:Y:S05]  /*12450*/  BSYNC.RECONVERGENT B2 ;  /* 0x0000000000027941 */ /* 0x000fea0003800200 */
.L_x_3142:
        /* <DEDUP_REMOVED lines=60> */
.L_x_3140:
[----:B------:R-:W-:Y:S05]  /*12820*/  BSYNC.RECONVERGENT B1 ;  /* 0x0000000000017941 */ /* 0x000fea0003800200 */
.L_x_3139:
        /* <DEDUP_REMOVED lines=21> */
.L_x_3146:
        /* <DEDUP_REMOVED lines=13> */
.L_x_3148:
[----:B------:R-:W-:Y:S05]  /*12a50*/  BSYNC.RECONVERGENT B2 ;  /* 0x0000000000027941 */ /* 0x000fea0003800200 */
.L_x_3147:
        /* <DEDUP_REMOVED lines=60> */
.L_x_3145:
[----:B------:R-:W-:Y:S05]  /*12e20*/  BSYNC.RECONVERGENT B1 ;  /* 0x0000000000017941 */ /* 0x000fea0003800200 */
.L_x_3144:
        /* <DEDUP_REMOVED lines=21> */
.L_x_3151:
        /* <DEDUP_REMOVED lines=13> */
.L_x_3153:
[----:B------:R-:W-:Y:S05]  /*13050*/  BSYNC.RECONVERGENT B2 ;  /* 0x0000000000027941 */ /* 0x000fea0003800200 */
.L_x_3152:
        /* <DEDUP_REMOVED lines=60> */
.L_x_3150:
[----:B------:R-:W-:Y:S05]  /*13420*/  BSYNC.RECONVERGENT B1 ;  /* 0x0000000000017941 */ /* 0x000fea0003800200 */
.L_x_3149:
        /* <DEDUP_REMOVED lines=21> */
.L_x_3156:
        /* <DEDUP_REMOVED lines=15> */
.L_x_3158:
[----:B------:R-:W-:Y:S05]  /*13670*/  BSYNC.RECONVERGENT B2 ;  /* 0x0000000000027941 */ /* 0x000fea0003800200 */
.L_x_3157:
        /* <DEDUP_REMOVED lines=60> */
.L_x_3155:
[----:B------:R-:W-:Y:S05]  /*13a40*/  BSYNC.RECONVERGENT B1 ;  /* 0x0000000000017941 */ /* 0x000fea0003800200 */
.L_x_3154:
        /* <DEDUP_REMOVED lines=12> */
.L_x_3118:
        /* <DEDUP_REMOVED lines=21> */
.L_x_3076:
[----:B------:R-:W-:Y:S05]  /*13c60*/  BSYNC.RECONVERGENT B0 ;  /* 0x0000000000007941 */ /* 0x000fea0003800200 */
.L_x_3075:
        /* <DEDUP_REMOVED lines=28> */
.L_x_3164:
        /* <DEDUP_REMOVED lines=13> */
.L_x_3166:
[----:B------:R-:W-:Y:S05]  /*13f00*/  BSYNC.RECONVERGENT B2 ;  /* 0x0000000000027941 */ /* 0x000fea0003800200 */
.L_x_3165:
[----:B------:R-:W-:Y:S01]  /*13f10*/  IMAD.WIDE.U32 R8, R11, -0x326172a9, RZ ;  /* 0xcd9e8d570b087825 */ /* 0x000fe200078e00ff */
[----:B------:R-:W-:Y:S02]  /*13f20*/  LOP3.LUT R74, R6, R91, R117, 0x96, !PT ;  /* 0x0000005b064a7212 */ /* 0x000fe400078e9675 */
[----:B------:R-:W-:Y:S01]  /*13f30*/  IADD3 R7, PT, PT, R116, -0x61c88647, RZ ;  /* 0x9e3779b974077810 */ /* 0x000fe20007ffe0ff */
[----:B------:R-:W-:Y:S01]  /*13f40*/  IMAD.MOV.U32 R73, RZ, RZ, RZ ;  /* 0x000000ffff497224 */ /* 0x000fe200078e00ff */
        /* <DEDUP_REMOVED lines=47> */
[----:B------:R-:W-:Y:S01]  /*14240*/  VIADD R9, R116, 0x8ff34781 ;  /* 0x8ff3478174097836 */ /* 0x000fe20000000000 */
[----:B------:R-:W-:Y:S01]  /*14250*/  LOP3.LUT R74, R7, R74, R91, 0x96, !PT ;  /* 0x0000004a074a7212 */ /* 0x000fe200078e965b */
[----:B------:R-:W-:Y:S01]  /*14260*/  IMAD.WIDE.U32 R76, R76, -0x326172a9, RZ ;  /* 0xcd9e8d574c4c7825 */ /* 0x000fe200078e00ff */
[----:B------:R-:W-:-:S03]  /*14270*/  IADD3 R7, PT, PT, R117, -0x695add53, RZ ;  /* 0x96a522ad75077810 */ /* 0x000fc60007ffe0ff */
[----:B------:R-:W-:Y:S01]  /*14280*/  IMAD.WIDE.U32 R74, R74, -0x2daee0ad, RZ ;  /* 0xd2511f534a4a7825 */ /* 0x000fe200078e00ff */
[----:B------:R-:W-:-:S03]  /*14290*/  LOP3.LUT R9, R9, R90, R77, 0x96, !PT ;  /* 0x0000005a09097212 */ /* 0x000fc600078e964d */
[----:B------:R-:W-:Y:S01]  /*142a0*/  IMAD.MOV.U32 R2, RZ, RZ, R76 ;  /* 0x000000ffff027224 */ /* 0x000fe200078e004c */
[----:B------:R-:W-:-:S07]  /*142b0*/  LOP3.LUT R8, R7, R8, R75, 0x96, !PT ;  /* 0x0000000807087212 */ /* 0x000fce00078e964b */
.L_x_3163:
[----:B------:R-:W-:Y:S05]  /*142c0*/  BSYNC.RECONVERGENT B1 ;  /* 0x0000000000017941 */ /* 0x000fea0003800200 */
.L_x_3162:
        /* <DEDUP_REMOVED lines=12> */
[----:B-1----:R-:W-:Y:S02]  /*14390*/  FSETP.GTU.FTZ.AND P2, PT, R7, R80, PT ;  /* 0x000000500700720b */ /* 0x002fe40003f5c000 */
[----:B------:R-:W-:Y:S02]  /*143a0*/  MOV R7, R2 ;  /* 0x0000000200077202 */ /* 0x000fe40000000f00 */
        /* <DEDUP_REMOVED lines=13> */
.L_x_3169:
        /* <DEDUP_REMOVED lines=13> */
.L_x_3171:
[----:B------:R-:W-:Y:S05]  /*14550*/  BSYNC.RECONVERGENT B2 ;  /* 0x0000000000027941 */ /* 0x000fea0003800200 */
.L_x_3170:
        /* <DEDUP_REMOVED lines=60> */
.L_x_3168:
[----:B------:R-:W-:Y:S05]  /*14920*/  BSYNC.RECONVERGENT B1 ;  /* 0x0000000000017941 */ /* 0x000fea0003800200 */
.L_x_3167:
[----:B------:R-:W-:Y:S01]  /*14930*/  I2FP.F32.U32 R7, R7 ;  /* 0x0000000700077245 */ /* 0x000fe20000201000 */
[----:B------:R-:W-:Y:S01]  /*14940*/  HADD2.F32 R73, -RZ, R56.H1_H1 ;  /* 0x30000038ff497230 */ /* 0x000fe20000004100 */
[----:B------:R-:W-:Y:S01]  /*14950*/  BSSY.RECONVERGENT B1, `(.L_x_3172) ;  /* 0x0000060000017945 */ /* 0x000fe20003800200 */
[----:B------:R-:W-:Y:S02]  /*14960*/  HADD2.F32 R60, -RZ, R60.H1_H1 ;  /* 0x3000003cff3c7230 */ /* 0x000fe40000004100 */
[----:B------:R-:W-:Y:S01]  /*14970*/  FFMA.FTZ R7, R7, R78, 1.1641532182693481445e-10 ;  /* 0x2f00000007077423 */ /* 0x000fe2000001004e */
[----:B------:R-:W-:-:S04]  /*14980*/  FMUL.FTZ R73, R73, R66 ;  /* 0x0000004249497220 */ /* 0x000fc80000410000 */
[----:B------:R-:W-:Y:S01]  /*14990*/  FMUL.FTZ R73, R73, R82 ;  /* 0x0000005249497220 */ /* 0x000fe20000410000 */
[----:B------:R-:W-:Y:S02]  /*149a0*/  FSETP.GTU.FTZ.AND P1, PT, R7, R80, PT ;  /* 0x000000500700720b */ /* 0x000fe40003f3c000 */
[----:B------:R-:W-:Y:S02]  /*149b0*/  MOV R7, R2 ;  /* 0x0000000200077202 */ /* 0x000fe40000000f00 */
[----:B------:R-:W-:Y:S02]  /*149c0*/  FSEL R73, R73, RZ, !P1 ;  /* 0x000000ff49497208 */ /* 0x000fe40004800000 */
[----:B------:R-:W-:Y:S02]  /*149d0*/  PLOP3.LUT P2, PT, P1, PT, PT, 0x8, 0x80 ;  /* 0x000000000080781c */ /* 0x000fe40000f4e170 */
[----:B------:R-:W-:Y:S01]  /*149e0*/  ISETP.NE.AND P1, PT, R75, 0x1, PT ;  /* 0x000000014b00780c */ /* 0x000fe20003f25270 */
[----:B------:R-:W-:Y:S01]  /*149f0*/  FADD.FTZ R73, R73, R60 ;  /* 0x0000003c49497221 */ /* 0x000fe20000010000 */
[----:B------:R-:W-:Y:S01]  /*14a00*/  IMAD.MOV.U32 R60, RZ, RZ, 0x2 ;  /* 0x00000002ff3c7424 */ /* 0x000fe200078e00ff */
[----:B------:R-:W-:-:S10]  /*14a10*/  P2R R76, PR, RZ, 0x4 ;  /* 0x00000004ff4c7803 */ /* 0x000fd40000000000 */
        /* <DEDUP_REMOVED lines=9> */
.L_x_3174:
        /* <DEDUP_REMOVED lines=13> */
.L_x_3176:
[----:B------:R-:W-:Y:S05]  /*14b80*/  BSYNC.RECONVERGENT B2 ;  /* 0x0000000000027941 */ /* 0x000fea0003800200 */
.L_x_3175:
        /* <DEDUP_REMOVED lines=60> */
.L_x_3173:
[----:B------:R-:W-:Y:S05]  /*14f50*/  BSYNC.RECONVERGENT B1 ;  /* 0x0000000000017941 */ /* 0x000fea0003800200 */
.L_x_3172:
        /* <DEDUP_REMOVED lines=23> */
.L_x_3179:
        /* <DEDUP_REMOVED lines=13> */
.L_x_3181:
[----:B------:R-:W-:Y:S05]  /*151a0*/  BSYNC.RECONVERGENT B2 ;  /* 0x0000000000027941 */ /* 0x000fea0003800200 */
.L_x_3180:
        /* <DEDUP_REMOVED lines=60> */
.L_x_3178:
[----:B------:R-:W-:Y:S05]  /*15570*/  BSYNC.RECONVERGENT B1 ;  /* 0x0000000000017941 */ /* 0x000fea0003800200 */
.L_x_3177:
        /* <DEDUP_REMOVED lines=23> */
.L_x_3184:
        /* <DEDUP_REMOVED lines=13> */
.L_x_3186:
[----:B------:R-:W-:Y:S05]  /*157c0*/  BSYNC.RECONVERGENT B2 ;  /* 0x0000000000027941 */ /* 0x000fea0003800200 */
.L_x_3185:
        /* <DEDUP_REMOVED lines=60> */
.L_x_3183:
[----:B------:R-:W-:Y:S05]  /*15b90*/  BSYNC.RECONVERGENT B1 ;  /* 0x0000000000017941 */ /* 0x000fea0003800200 */
.L_x_3182:
        /* <DEDUP_REMOVED lines=23> */
.L_x_3189:
        /* <DEDUP_REMOVED lines=13> */
.L_x_3191:
[----:B------:R-:W-:Y:S05]  /*15de0*/  BSYNC.RECONVERGENT B2 ;  /* 0x0000000000027941 */ /* 0x000fea0003800200 */
.L_x_3190:
        /* <DEDUP_REMOVED lines=60> */
.L_x_3188:
[----:B------:R-:W-:Y:S05]  /*161b0*/  BSYNC.RECONVERGENT B1 ;  /* 0x0000000000017941 */ /* 0x000fea0003800200 */
.L_x_3187:
        /* <DEDUP_REMOVED lines=23> */
.L_x_3194:
        /* <DEDUP_REMOVED lines=13> */
.L_x_3196:
[----:B------:R-:W-:Y:S05]  /*16400*/  BSYNC.RECONVERGENT B2 ;  /* 0x0000000000027941 */ /* 0x000fea0003800200 */
.L_x_3195:
        /* <DEDUP_REMOVED lines=60> */
.L_x_3193:
[----:B------:R-:W-:Y:S05]  /*167d0*/  BSYNC.RECONVERGENT B1 ;  /* 0x0000000000017941 */ /* 0x000fea0003800200 */
.L_x_3192:
        /* <DEDUP_REMOVED lines=23> */
.L_x_3199:
        /* <DEDUP_REMOVED lines=15> */
.L_x_3201:
[----:B------:R-:W-:Y:S05]  /*16a40*/  BSYNC.RECONVERGENT B2 ;  /* 0x0000000000027941 */ /* 0x000fea0003800200 */
.L_x_3200:
        /* <DEDUP_REMOVED lines=60> */
.L_x_3198:
[----:B------:R-:W-:Y:S05]  /*16e10*/  BSYNC.RECONVERGENT B1 ;  /* 0x0000000000017941 */ /* 0x000fea0003800200 */
.L_x_3197:
        /* <DEDUP_REMOVED lines=15> */
.L_x_3161:
        /* <DEDUP_REMOVED lines=16> */
.L_x_3205:
        /* <DEDUP_REMOVED lines=13> */
.L_x_3207:
[----:B------:R-:W-:Y:S05]  /*170e0*/  BSYNC.RECONVERGENT B2 ;  /* 0x0000000000027941 */ /* 0x000fea0003800200 */
.L_x_3206:
        /* <DEDUP_REMOVED lines=49> */
[----:B------:R-:W-:-:S05]  /*17400*/  IMAD.WIDE.U32 R62, R62, -0x326172a9, RZ ;  /* 0xcd9e8d573e3e7825 */ /* 0x000fca00078e00ff */
[----:B------:R-:W-:Y:S01]  /*17410*/  LOP3.LUT R7, R7, R60, R63, 0x96, !PT ;  /* 0x0000003c07077212 */ /* 0x000fe200078e963f */
[----:B------:R-:W-:-:S04]  /*17420*/  IMAD.WIDE.U32 R60, R19, -0x326172a9, RZ ;  /* 0xcd9e8d57133c7825 */ /* 0x000fc800078e00ff */
[----:B------:R-:W-:Y:S01]  /*17430*/  IMAD.WIDE.U32 R74, R7, -0x2daee0ad, RZ ;  /* 0xd2511f53074a7825 */ /* 0x000fe200078e00ff */
[----:B------:R-:W-:-:S03]  /*17440*/  MOV R2, R60 ;  /* 0x0000003c00027202 */ /* 0x000fc60000000f00 */
[----:B------:R-:W-:Y:S01]  /*17450*/  HFMA2 R60, -RZ, RZ, 0, 0 ;  /* 0x00000000ff3c7431 */ /* 0x000fe200000001ff */
[----:B------:R-:W-:Y:S01]  /*17460*/  LOP3.LUT R9, R9, R62, R61, 0x96, !PT ;  /* 0x0000003e09097212 */ /* 0x000fe200078e963d */
[----:B------:R-:W-:Y:S02]  /*17470*/  VIADD R7, R117, 0x96a522ad ;  /* 0x96a522ad75077836 */ /* 0x000fe40000000000 */
[----:B------:R-:W-:-:S03]  /*17480*/  IMAD.MOV.U32 R19, RZ, RZ, R20 ;  /* 0x000000ffff137224 */ /* 0x000fc600078e0014 */
[----:B------:R-:W-:-:S07]  /*17490*/  LOP3.LUT R8, R7, R8, R75, 0x96, !PT ;  /* 0x0000000807087212 */ /* 0x000fce00078e964b */
.L_x_3204:
[----:B------:R-:W-:Y:S05]  /*174a0*/  BSYNC.RECONVERGENT B1 ;  /* 0x0000000000017941 */ /* 0x000fea0003800200 */
.L_x_3203:
[----:B------:R-:W0:Y:S01]  /*174b0*/  LDC R82, c[0x0][0x408] ;  /* 0x00010200ff527b82 */ /* 0x000e220000000800 */
[----:B------:R-:W-:Y:S01]  /*174c0*/  I2FP.F32.U32 R7, R19 ;  /* 0x0000001300077245 */ /* 0x000fe20000201000 */
[----:B-----5:R-:W-:Y:S01]  /*174d0*/  HADD2.F32 R19, -RZ, R56.H0_H0 ;  /* 0x20000038ff137230 */ /* 0x020fe20000004100 */
[----:B------:R-:W-:Y:S01]  /*174e0*/  ISETP.NE.AND P1, PT, R60, 0x1, PT ;  /* 0x000000013c00780c */ /* 0x000fe20003f25270 */
[----:B------:R-:W-:Y:S01]  /*174f0*/  IMAD.MOV.U32 R78, RZ, RZ, 0x2f800000 ;  /* 0x2f800000ff4e7424 */ /* 0x000fe200078e00ff */
[----:B------:R-:W-:Y:S01]  /*17500*/  BSSY.RECONVERGENT B1, `(.L_x_3208) ;  /* 0x000005e000017945 */ /* 0x000fe20003800200 */
[----:B------:R-:W-:Y:S02]  /*17510*/  HFMA2 R62, -RZ, RZ, 0, 1.1920928955078125e-07 ;  /* 0x00000002ff3e7431 */ /* 0x000fe400000001ff */
[----:B------:R-:W-:Y:S01]  /*17520*/  FMUL.FTZ R19, R19, R66 ;  /* 0x0000004213137220 */ /* 0x000fe20000410000 */
[----:B------:R-:W1:Y:S01]  /*17530*/  LDC R80, c[0x0][0x404] ;  /* 0x00010100ff507b82 */ /* 0x000e620000000800 */
[----:B------:R-:W-:-:S02]  /*17540*/  FFMA.FTZ R7, R7, R78, 1.1641532182693481445e-10 ;  /* 0x2f00000007077423 */ /* 0x000fc4000001004e */
[----:B0-----:R-:W-:-:S03]  /*17550*/  FMUL.FTZ R19, R19, R82 ;  /* 0x0000005213137220 */ /* 0x001fc60000410000 */
[----:B-1----:R-:W-:Y:S01]  /*17560*/  FSETP.GTU.FTZ.AND P2, PT, R7, R80, PT ;  /* 0x000000500700720b */ /* 0x002fe20003f5c000 */
[----:B------:R-:W-:-:S03]  /*17570*/  IMAD.MOV.U32 R7, RZ, RZ, R2 ;  /* 0x000000ffff077224 */ /* 0x000fc600078e0002 */
[----:B------:R-:W-:Y:S02]  /*17580*/  FSEL R19, R19, RZ, !P2 ;  /* 0x000000ff13137208 */ /* 0x000fe40005000000 */
[----:B------:R-:W-:-:S04]  /*17590*/  PLOP3.LUT P2, PT, P2, PT, PT, 0x8, 0x80 ;  /* 0x000000000080781c */ /* 0x000fc8000174e170 */
        /* <DEDUP_REMOVED lines=10> */
.L_x_3210:
        /* <DEDUP_REMOVED lines=13> */
.L_x_3212:
[----:B------:R-:W-:Y:S05]  /*17710*/  BSYNC.RECONVERGENT B2 ;  /* 0x0000000000027941 */ /* 0x000fea0003800200 */
.L_x_3211:
        /* <DEDUP_REMOVED lines=60> */
.L_x_3209:
[----:B------:R-:W-:Y:S05]  /*17ae0*/  BSYNC.RECONVERGENT B1 ;  /* 0x0000000000017941 */ /* 0x000fea0003800200 */
.L_x_3208:
[----:B------:R-:W-:Y:S01]  /*17af0*/  I2FP.F32.U32 R7, R7 ;  /* 0x0000000700077245 */ /* 0x000fe20000201000 */
[----:B------:R-:W-:Y:S01]  /*17b00*/  HADD2.F32 R61, -RZ, R56.H1_H1 ;  /* 0x30000038ff3d7230 */ /* 0x000fe20000004100 */
        /* <DEDUP_REMOVED lines=8> */
[----:B------:R-:W-:Y:S02]  /*17b90*/  PLOP3.LUT P2, PT, P1, PT, PT, 0x8, 0x80 ;  /* 0x000000000080781c */ /* 0x000fe40000f4e170 */
[----:B------:R-:W-:Y:S02]  /*17ba0*/  ISETP.NE.AND P1, PT, R62, 0x1, PT ;  /* 0x000000013e00780c */ /* 0x000fe40003f25270 */
[----:B------:R-:W-:-:S11]  /*17bb0*/  P2R R76, PR, RZ, 0x4 ;  /* 0x00000004ff4c7803 */ /* 0x000fd60000000000 */
        /* <DEDUP_REMOVED lines=9> */
.L_x_3215:
        /* <DEDUP_REMOVED lines=13> */
.L_x_3217:
[----:B------:R-:W-:Y:S05]  /*17d20*/  BSYNC.RECONVERGENT B2 ;  /* 0x0000000000027941 */ /* 0x000fea0003800200 */
.L_x_3216:
        /* <DEDUP_REMOVED lines=60> */
.L_x_3214:
[----:B------:R-:W-:Y:S05]  /*180f0*/  BSYNC.RECONVERGENT B1 ;  /* 0x0000000000017941 */ /* 0x000fea0003800200 */
.L_x_3213:
        /* <DEDUP_REMOVED lines=21> */
.L_x_3220:
        /* <DEDUP_REMOVED lines=13> */
.L_x_3222:
[----:B------:R-:W-:Y:S05]  /*18320*/  BSYNC.RECONVERGENT B2 ;  /* 0x0000000000027941 */ /* 0x000fea0003800200 */
.L_x_3221:
        /* <DEDUP_REMOVED lines=60> */
.L_x_3219:
[----:B------:R-:W-:Y:S05]  /*186f0*/  BSYNC.RECONVERGENT B1 ;  /* 0x0000000000017941 */ /* 0x000fea0003800200 */
.L_x_3218:
        /* <DEDUP_REMOVED lines=21> */
.L_x_3225:
        /* <DEDUP_REMOVED lines=13> */
.L_x_3227:
[----:B------:R-:W-:Y:S05]  /*18920*/  BSYNC.RECONVERGENT B2 ;  /* 0x0000000000027941 */ /* 0x000fea0003800200 */
.L_x_3226:
        /* <DEDUP_REMOVED lines=60> */
.L_x_3224:
[----:B------:R-:W-:Y:S05]  /*18cf0*/  BSYNC.RECONVERGENT B1 ;  /* 0x0000000000017941 */ /* 0x000fea0003800200 */
.L_x_3223:
        /* <DEDUP_REMOVED lines=21> */
.L_x_3230:
        /* <DEDUP_REMOVED lines=13> */
.L_x_3232:
[----:B------:R-:W-:Y:S05]  /*18f20*/  BSYNC.RECONVERGENT B2 ;  /* 0x0000000000027941 */ /* 0x000fea0003800200 */
.L_x_3231:
        /* <DEDUP_REMOVED lines=60> */
.L_x_3229:
[----:B------:R-:W-:Y:S05]  /*192f0*/  BSYNC.RECONVERGENT B1 ;  /* 0x0000000000017941 */ /* 0x000fea0003800200 */
.L_x_3228:
        /* <DEDUP_REMOVED lines=21> */
.L_x_3235:
        /* <DEDUP_REMOVED lines=13> */
.L_x_3237:
[----:B------:R-:W-:Y:S05]  /*19520*/  BSYNC.RECONVERGENT B2 ;  /* 0x0000000000027941 */ /* 0x000fea0003800200 */
.L_x_3236:
        /* <DEDUP_REMOVED lines=60> */
.L_x_3234:
[----:B------:R-:W-:Y:S05]  /*198f0*/  BSYNC.RECONVERGENT B1 ;  /* 0x0000000000017941 */ /* 0x000fea0003800200 */
.L_x_3233:
        /* <DEDUP_REMOVED lines=21> */
.L_x_3240:
        /* <DEDUP_REMOVED lines=15> */
.L_x_3242:
[----:B------:R-:W-:Y:S05]  /*19b40*/  BSYNC.RECONVERGENT B2 ;  /* 0x0000000000027941 */ /* 0x000fea0003800200 */
.L_x_3241:
        /* <DEDUP_REMOVED lines=60> */
.L_x_3239:
[----:B------:R-:W-:Y:S05]  /*19f10*/  BSYNC.RECONVERGENT B1 ;  /* 0x0000000000017941 */ /* 0x000fea0003800200 */
.L_x_3238:
        /* <DEDUP_REMOVED lines=12> */
.L_x_3202:
        /* <DEDUP_REMOVED lines=10> */
[----:B------:R-:W-:Y:S02]  /*1a080*/  SEL R118, RZ, 0x1, !P3 ;  /* 0x00000001ff767807 */ /* 0x000fe40005800000 */
[----:B------:R-:W-:Y:S02]  /*1a090*/  LOP3.LUT R123, R123, R80, R78, 0xfe, !PT ;  /* 0x000000507b7b7212 */ /* 0x000fe400078efe4e */
[----:B------:R-:W-:Y:S02]  /*1a0a0*/  LOP3.LUT R20, R20, R66, R119, 0xfe, !PT ;  /* 0x0000004214147212 */ /* 0x000fe400078efe77 */
[----:B------:R-:W-:Y:S01]  /*1a0b0*/  SEL R121, RZ, 0x1, !P6 ;  /* 0x00000001ff797807 */ /* 0x000fe20007000000 */
[----:B0-----:R-:W-:Y:S01]  /*1a0c0*/  IMAD.WIDE.U32 R62, R72, 0x10, R62 ;  /* 0x00000010483e7825 */ /* 0x001fe200078e003e */
[----:B------:R-:W-:-:S02]  /*1a0d0*/  LOP3.LUT R119, R123, R118, RZ, 0xfc, !PT ;  /* 0x000000767b777212 */ /* 0x000fc400078efcff */
[----:B------:R-:W-:Y:S02]  /*1a0e0*/  LOP3.LUT R118, R20, R121, RZ, 0xfc, !PT ;  /* 0x0000007914767212 */ /* 0x000fe400078efcff */
[----:B------:R0:W-:Y:S01]  /*1a0f0*/  STG.E.128 desc[UR8][R62.64], R56 ;  /* 0x000000383e007986 */ /* 0x0001e2000c101d08 */
[----:B------:R-:W-:Y:S01]  /*1a100*/  MOV R20, R74 ;  /* 0x0000004a00147202 */ /* 0x000fe20000000f00 */
[----:B-1----:R-:W-:-:S05]  /*1a110*/  IMAD.WIDE.U32 R60, R72, 0x8, R60 ;  /* 0x00000008483c7825 */ /* 0x002fca00078e003c */
[----:B------:R0:W-:Y:S02]  /*1a120*/  STG.E.64 desc[UR8][R60.64], R118 ;  /* 0x000000763c007986 */ /* 0x0001e4000c101b08 */
.L_x_3160:
[----:B------:R-:W-:Y:S05]  /*1a130*/  BSYNC.RECONVERGENT B0 ;  /* 0x0000000000007941 */ /* 0x000fea0003800200 */
.L_x_3159:
[----:B0-23--:R-:W-:Y:S01]  /*1a140*/  FADD.FTZ R56, RZ, R5 ;  /* 0x00000005ff387221 */ /* 0x00dfe20000010000 */
[----:B------:R-:W-:Y:S01]  /*1a150*/  ISETP.NE.AND P4, PT, R64, RZ, PT ;  /* 0x000000ff4000720c */ /* 0x000fe20003f85270 */
[----:B------:R-:W-:Y:S01]  /*1a160*/  BSSY.RECONVERGENT B0, `(.L_x_3243) ;  /* 0x0000085000007945 */ /* 0x000fe20003800200 */
[C---:B------:R-:W-:Y:S01]  /*1a170*/  ISETP.GT.U32.AND P1, PT, R14.reuse, 0x1ff, PT ;  /* 0x000001ff0e00780c */ /* 0x040fe20003f24070 */
        /* <DEDUP_REMOVED lines=44> */
[----:B----4-:R-:W-:-:S04]  /*1a440*/  FMUL.FTZ R56, R10, R57 ;  /* 0x000000390a387220 */ /* 0x010fc80000410000 */
        /* <DEDUP_REMOVED lines=10> */
[----:B------:R-:W-:-:S03]  /*1a4f0*/  IMAD.MOV.U32 R64, RZ, RZ, RZ ;  /* 0x000000ffff407224 */ /* 0x000fc600078e00ff */
        /* <DEDUP_REMOVED lines=75> */
.L_x_3244:
[----:B------:R-:W-:Y:S05]  /*1a9b0*/  BSYNC.RECONVERGENT B0 ;  /* 0x0000000000007941 */ /* 0x000fea0003800200 */
.L_x_3243:
[----:B------:R-:W-:Y:S01]  /*1a9c0*/  BAR.SYNC.DEFER_BLOCKING 0x0 ;  /* 0x0000000000007b1d */ /* 0x000fe20000010000 */
[----:B0-----:R-:W-:-:S05]  /*1a9d0*/  CS2R R56, SRZ ;  /* 0x0000000000387805 */ /* 0x001fca000001ff00 */
        /* <DEDUP_REMOVED lines=10> */
.L_x_3246:
[----:B------:R-:W-:Y:S05]  /*1aa80*/  BSYNC.RECONVERGENT B0 ;  /* 0x0000000000007941 */ /* 0x000fea0003800200 */
.L_x_3245:
        /* <DEDUP_REMOVED lines=68> */
[--C-:B------:R-:W-:Y:S01]  /*1aed0*/  FADD.FTZ R60, R87, -R22.reuse ;  /* 0x80000016573c7221 */ /* 0x100fe20000010000 */
        /* <DEDUP_REMOVED lines=43> */
[----:B------:R-:W-:Y:S01]  /*1b190*/  F2FP.F16.F32.PACK_AB R58, R66, R123 ;  /* 0x0000007b423a723e */ /* 0x000fe200000000ff */
[----:B------:R-:W-:-:S03]  /*1b1a0*/  VIADD R18, R18, 0x100 ;  /* 0x0000010012127836 */ /* 0x000fc60000000000 */
[----:B------:R-:W-:-:S05]  /*1b1b0*/  F2FP.F16.F32.PACK_AB R59, R76, R74 ;  /* 0x0000004a4c3b723e */ /* 0x000fca00000000ff */
[----:B------:R1:W-:Y:S02]  /*1b1c0*/  STG.E.128 desc[UR8][R60.64], R56 ;  /* 0x000000383c007986 */ /* 0x0003e4000c101d08 */
.L_x_3248:
[----:B------:R-:W-:Y:S05]  /*1b1d0*/  BSYNC.RECONVERGENT B0 ;  /* 0x0000000000007941 */ /* 0x000fea0003800200 */
.L_x_3247:
[----:B------:R-:W-:Y:S01]  /*1b1e0*/  ISETP.NE.AND P1, PT, R68, RZ, PT ;  /* 0x000000ff4400720c */ /* 0x000fe20003f25270 */
[----:B------:R-:W-:-:S12]  /*1b1f0*/  BSSY.RECONVERGENT B0, `(.L_x_3249) ;  /* 0x0000032000007945 */ /* 0x000fd80003800200 */
[----:B------:R-:W-:Y:S05]  /*1b200*/  @!P1 BRA `(.L_x_3250) ;  /* 0x0000000000c09947 */ /* 0x000fea0003800000 */
[--C-:B-1----:R-:W-:Y:S01]  /*1b210*/  FADD.FTZ R60, R83, -R22.reuse ;  /* 0x80000016533c7221 */ /* 0x102fe20000010000 */
        /* <DEDUP_REMOVED lines=47> */
.L_x_3250:
[----:B------:R-:W-:Y:S05]  /*1b510*/  BSYNC.RECONVERGENT B0 ;  /* 0x0000000000007941 */ /* 0x000fea0003800200 */
.L_x_3249:
[----:B------:R-:W-:Y:S01]  /*1b520*/  ISETP.NE.AND P1, PT, R70, RZ, PT ;  /* 0x000000ff4600720c */ /* 0x000fe20003f25270 */
[----:B------:R-:W-:-:S12]  /*1b530*/  BSSY.RECONVERGENT B0, `(.L_x_3251) ;  /* 0x0000032000007945 */ /* 0x000fd80003800200 */
[----:B------:R-:W-:Y:S05]  /*1b540*/  @!P1 BRA `(.L_x_3252) ;  /* 0x0000000000c09947 */ /* 0x000fea0003800000 */
[--C-:B-12---:R-:W-:Y:S01]  /*1b550*/  FADD.FTZ R60, R79, -R22.reuse ;  /* 0x800000164f3c7221 */ /* 0x106fe20000010000 */
        /* <DEDUP_REMOVED lines=47> */
.L_x_3252:
[----:B------:R-:W-:Y:S05]  /*1b850*/  BSYNC.RECONVERGENT B0 ;  /* 0x0000000000007941 */ /* 0x000fea0003800200 */
.L_x_3251:
[----:B------:R-:W-:Y:S04]  /*1b860*/  BSSY.RECONVERGENT B0, `(.L_x_3253) ;  /* 0x0000031000007945 */ /* 0x000fe80003800200 */
[----:B------:R-:W-:Y:S05]  /*1b870*/  @!P0 BRA `(.L_x_3254) ;  /* 0x0000000000bc8947 */ /* 0x000fea0003800000 */
[----:B0123--:R-:W0:Y:S01]  /*1b880*/  LDC.64 R60, c[0x0][0x428] ;  /* 0x00010a00ff3c7b82 */ /* 0x00fe220000000a00 */
[--C-:B------:R-:W-:Y:S01]  /*1b890*/  FADD.FTZ R62, R75, -R22.reuse ;  /* 0x800000164b3e7221 */ /* 0x100fe20000010000 */
        /* <DEDUP_REMOVED lines=25> */
[----:B------:R-:W-:Y:S02]  /*1ba30*/  HADD2.F32 R125, -RZ, R31.H0_H0 ;  /* 0x2000001fff7d7230 */ /* 0x000fe40000004100 */
[----:B------:R-:W-:-:S02]  /*1ba40*/  HADD2.F32 R22, -RZ, R27.H0_H0 ;  /* 0x2000001bff167230 */ /* 0x000fc40000004100 */
[----:B------:R-:W-:Y:S02]  /*1ba50*/  HADD2.F32 R119, -RZ, R25.H1_H1 ;  /* 0x30000019ff777230 */ /* 0x000fe40000004100 */
[----:B------:R-:W-:Y:S02]  /*1ba60*/  HADD2.F32 R57, -RZ, R28.H1_H1 ;  /* 0x3000001cff397230 */ /* 0x000fe40000004100 */
[----:B------:R-:W-:Y:S01]  /*1ba70*/  FFMA.FTZ R22, R70, R125, R22 ;  /* 0x0000007d46167223 */ /* 0x000fe20000010016 */
[----:B------:R-:W-:Y:S02]  /*1ba80*/  HADD2.F32 R121, -RZ, R30.H1_H1 ;  /* 0x3000001eff797230 */ /* 0x000fe40000004100 */
[----:B------:R-:W-:Y:S01]  /*1ba90*/  FFMA.FTZ R119, R64, R63, R119 ;  /* 0x0000003f40777223 */ /* 0x000fe20000010077 */
[----:B------:R-:W-:Y:S02]  /*1baa0*/  HADD2.F32 R74, -RZ, R31.H1_H1 ;  /* 0x3000001fff4a7230 */ /* 0x000fe40000004100 */
[----:B------:R-:W-:-:S02]  /*1bab0*/  HADD2.F32 R76, -RZ, R27.H1_H1 ;  /* 0x3000001bff4c7230 */ /* 0x000fc40000004100 */
[----:B------:R-:W-:Y:S02]  /*1bac0*/  HADD2.F32 R123, -RZ, R26.H1_H1 ;  /* 0x3000001aff7b7230 */ /* 0x000fe40000004100 */
[----:B------:R-:W-:Y:S02]  /*1bad0*/  HADD2.F32 R59, -RZ, R24.H1_H1 ;  /* 0x30000018ff3b7230 */ /* 0x000fe40000004100 */
[----:B------:R-:W-:Y:S01]  /*1bae0*/  FFMA.FTZ R125, R72, R74, R76 ;  /* 0x0000004a487d7223 */ /* 0x000fe2000001004c */
[----:B0-----:R-:W-:-:S04]  /*1baf0*/  IMAD.WIDE.U32 R60, R18, 0x10, R60 ;  /* 0x00000010123c7825 */ /* 0x001fc800078e003c */
[----:B------:R-:W-:Y:S01]  /*1bb00*/  FFMA.FTZ R121, R68, R121, R123 ;  /* 0x0000007944797223 */ /* 0x000fe2000001007b */
[----:B------:R-:W-:Y:S01]  /*1bb10*/  FFMA.FTZ R63, R58, R57, R59 ;  /* 0x000000393a3f7223 */ /* 0x000fe2000001003b */
[----:B------:R-:W-:-:S03]  /*1bb20*/  F2FP.F16.F32.PACK_AB R59, R125, R22 ;  /* 0x000000167d3b723e */ /* 0x000fc600000000ff */
[----:B------:R-:W-:Y:S02]  /*1bb30*/  F2FP.F16.F32.PACK_AB R58, R121, R66 ;  /* 0x00000042793a723e */ /* 0x000fe400000000ff */
[----:B------:R-:W-:Y:S02]  /*1bb40*/  F2FP.F16.F32.PACK_AB R57, R119, R62 ;  /* 0x0000003e7739723e */ /* 0x000fe400000000ff */
[----:B------:R-:W-:-:S05]  /*1bb50*/  F2FP.F16.F32.PACK_AB R56, R63, R56 ;  /* 0x000000383f38723e */ /* 0x000fca00000000ff */
[----:B------:R4:W-:Y:S02]  /*1bb60*/  STG.E.128 desc[UR8][R60.64], R56 ;  /* 0x000000383c007986 */ /* 0x0009e4000c101d08 */
.L_x_3254:
[----:B------:R-:W-:Y:S05]  /*1bb70*/  BSYNC.RECONVERGENT B0 ;  /* 0x0000000000007941 */ /* 0x000fea0003800200 */
.L_x_3253:
[----:B01234-:R-:W0:Y:S01]  /*1bb80*/  LDC.64 R56, c[0x0][0x380] ;  /* 0x0000e000ff387b82 */ /* 0x01fe220000000a00 */
[----:B------:R-:W-:Y:S01]  /*1bb90*/  UPLOP3.LUT UP1, UPT, UPT, UPT, UP1, 0x40, 0x4 ;  /* 0x000000000004789c */ /* 0x000fe20003f2e810 */
[----:B0-----:R-:W-:-:S04]  /*1bba0*/  IADD3 R16, PT, PT, R16, R56, RZ ;  /* 0x0000003810107210 */ /* 0x001fc80007ffe0ff */
[----:B------:R-:W-:-:S13]  /*1bbb0*/  ISETP.GE.AND P0, PT, R16, R57, PT ;  /* 0x000000391000720c */ /* 0x000fda0003f06270 */
[----:B------:R-:W-:Y:S05]  /*1bbc0*/  @!P0 BRA `(.L_x_3255) ;  /* 0xfffffe5000488947 */ /* 0x000fea000383ffff */
[----:B------:R-:W-:Y:S05]  /*1bbd0*/  EXIT ;  /* 0x000000000000794d */ /* 0x000fea0003800000 */
.L_x_3256:
        /* <DEDUP_REMOVED lines=10> */
.L_x_27484:


//--------------------- .text._ZN10layer_norm13ln_fwd_kernelINS_13Kernel_traitsI6__halfS2_S2_S2_fjLj8192ELj1ELj1ELj8ELj16ENS_18Kernel_traits_baseILj8192ES2_S2_S2_S2_fjLj256EEEEELb1ELb0ELb0ELb1EEEvNS_9FwdParamsE --------------------------
	.section	.text._ZN10layer_norm13ln_fwd_kernelINS_13Kernel_traitsI6__halfS2_S2_S2_fjLj8192ELj1ELj1ELj8ELj16ENS_18Kernel_traits_baseILj8192ES2_S2_S2_S2_fjLj256EEEEELb1ELb0ELb0ELb1EEEvNS_9FwdParamsE,"ax",@progbits
	.align	128
        .global         _ZN10layer_norm13ln_fwd_kernelINS_13Kernel_traitsI6__halfS2_S2_S2_fjLj8192ELj1ELj1ELj8ELj16ENS_18Kernel_traits_baseILj8192ES2_S2_S2_S2_fjLj256EEEEELb1ELb0ELb0ELb1EEEvNS_9FwdParamsE
        .type           _ZN10layer_norm13ln_fwd_kernelINS_13Kernel_traitsI6__halfS2_S2_S2_fjLj8192ELj1ELj1ELj8ELj16ENS_18Kernel_traits_baseILj8192ES2_S2_S2_S2_fjLj256EEEEELb1ELb0ELb0ELb1EEEvNS_9FwdParamsE,@function
        .size           _ZN10layer_norm13ln_fwd_kernelINS_13Kernel_traitsI6__halfS2_S2_S2_fjLj8192ELj1ELj1ELj8ELj16ENS_18Kernel_traits_baseILj8192ES2_S2_S2_S2_fjLj256EEEEELb1ELb0ELb0ELb1EEEvNS_9FwdParamsE,(.L_x_27485 - _ZN10layer_norm13ln_fwd_kernelINS_13Kernel_traitsI6__halfS2_S2_S2_fjLj8192ELj1ELj1ELj8ELj16ENS_18Kernel_traits_baseILj8192ES2_S2_S2_S2_fjLj256EEEEELb1ELb0ELb0ELb1EEEvNS_9FwdParamsE)
        .other          _ZN10layer_norm13ln_fwd_kernelINS_13Kernel_traitsI6__halfS2_S2_S2_fjLj8192ELj1ELj1ELj8ELj16ENS_18Kernel_traits_baseILj8192ES2_S2_S2_S2_fjLj256EEEEELb1ELb0ELb0ELb1EEEvNS_9FwdParamsE,@"STO_CUDA_ENTRY STV_DEFAULT"
_ZN10layer_norm13ln_fwd_kernelINS_13Kernel_traitsI6__halfS2_S2_S2_fjLj8192ELj1ELj1ELj8ELj16ENS_18Kernel_traits_baseILj8192ES2_S2_S2_S2_fjLj256EEEEELb1ELb0ELb0ELb1EEEvNS_9FwdParamsE:
.text._ZN10layer_norm13ln_fwd_kernelINS_13Kernel_traitsI6__halfS2_S2_S2_fjLj8192ELj1ELj1ELj8ELj16ENS_18Kernel_traits_baseILj8192ES2_S2_S2_S2_fjLj256EEEEELb1ELb0ELb0ELb1EEEvNS_9FwdParamsE:
[----:B------:R-:W-:Y:S01]  /*0000*/  LDC R1, c[0x0][0x37c] ;  /* 0x0000df00ff017b82 */ /* 0x000fe20000000800 */
[----:B------:R-:W0:Y:S01]  /*0010*/  LDCU.U8 UR4, c[0x0][0x464] ;  /* 0x00008c80ff0477ac */ /* 0x000e220008000000 */
[----:B------:R-:W1:Y:S06]  /*0020*/  S2R R23, SR_TID.X ;  /* 0x0000000000177919 */ /* 0x000e6c0000002100 */
[----:B------:R-:W2:Y:S01]  /*0030*/  LDC R58, c[0x0][0x458] ;  /* 0x00011600ff3a7b82 */ /* 0x000ea20000000800 */
[----:B------:R-:W3:Y:S01]  /*0040*/  LDCU.64 UR12, c[0x0][0x450] ;  /* 0x00008a00ff0c77ac */ /* 0x000ee20008000a00 */
[----:B------:R-:W4:Y:S06]  /*0050*/  LDCU.64 UR10, c[0x0][0x358] ;  /* 0x00006b00ff0a77ac */ /* 0x000f2c0008000a00 */
[----:B------:R-:W2:Y:S01]  /*0060*/  LDC R59, c[0x0][0x45c] ;  /* 0x00011700ff3b7b82 */ /* 0x000ea20000000800 */
[----:B0-----:R-:W-:Y:S01]  /*0070*/  ISETP.NE.AND P1, PT, RZ, UR4, PT ;  /* 0x00000004ff007c0c */ /* 0x001fe2000bf25270 */
[----:B------:R-:W0:Y:S06]  /*0080*/  LDCU.64 UR4, c[0x0][0x438] ;  /* 0x00008700ff0477ac */ /* 0x000e2c0008000a00 */
[----:B------:R-:W1:Y:S01]  /*0090*/  LDC.64 R6, c[0x0][0x3d0] ;  /* 0x0000f400ff067b82 */ /* 0x000e620000000a00 */
[----:B---3--:R-:W-:-:S02]  /*00a0*/  IMAD.U32 R2, RZ, RZ, UR12 ;  /* 0x0000000cff027e24 */ /* 0x008fc4000f8e00ff */
[----:B------:R-:W-:-:S06]  /*00b0*/  IMAD.U32 R3, RZ, RZ, UR13 ;  /* 0x0000000dff037e24 */ /* 0x000fcc000f8e00ff */
[----:B----4-:R-:W3:Y:S01]  /*00c0*/  @P1 LDG.E.64 R2, desc[UR10][R2.64] ;  /* 0x0000000a02021981 */ /* 0x010ee2000c1e1b00 */
[----:B------:R-:W4:Y:S03]  /*00d0*/  S2UR UR9, SR_CTAID.X ;  /* 0x00000000000979c3 */ /* 0x000f260000002500 */
[----:B--2---:R-:W2:Y:S01]  /*00e0*/  @P1 LDG.E.64 R4, desc[UR10][R58.64] ;  /* 0x0000000a3a041981 */ /* 0x004ea2000c1e1b00 */
[----:B0-----:R-:W-:Y:S01]  /*00f0*/  ISETP.NE.U32.AND P0, PT, RZ, UR4, PT ;  /* 0x00000004ff007c0c */ /* 0x001fe2000bf05070 */
[----:B------:R-:W4:Y:S03]  /*0100*/  LDCU UR4, c[0x0][0x384] ;  /* 0x00007080ff0477ac */ /* 0x000f260008000800 */
[----:B------:R-:W2:Y:S01]  /*0110*/  @P1 LDC R19, c[0x0][0x460] ;  /* 0x00011800ff131b82 */ /* 0x000ea20000000800 */
[----:B------:R-:W-:-:S13]  /*0120*/  ISETP.NE.AND.EX P0, PT, RZ, UR5, PT, P0 ;  /* 0x00000005ff007c0c */ /* 0x000fda000bf05300 */
[----:B------:R-:W0:Y:S01]  /*0130*/  @P0 LDC.64 R16, c[0x0][0x438] ;  /* 0x00010e00ff100b82 */ /* 0x000e220000000a00 */
[----:B-1----:R-:W-:-:S05]  /*0140*/  IMAD.WIDE.U32 R6, R23, 0x10, R6 ;  /* 0x0000001017067825 */ /* 0x002fca00078e0006 */
[----:B------:R1:W5:Y:S04]  /*0150*/  LDG.E.128 R12, desc[UR10][R6.64] ;  /* 0x0000000a060c7981 */ /* 0x000368000c1e1d00 */
[----:B------:R1:W5:Y:S04]  /*0160*/  LDG.E.128 R8, desc[UR10][R6.64+0x1000] ;  /* 0x0010000a06087981 */ /* 0x000368000c1e1d00 */
[----:B------:R1:W5:Y:S04]  /*0170*/  LDG.E.128 R44, desc[UR10][R6.64+0x2000] ;  /* 0x0020000a062c7981 */ /* 0x000368000c1e1d00 */
[----:B------:R1:W5:Y:S01]  /*0180*/  LDG.E.128 R40, desc[UR10][R6.64+0x3000] ;  /* 0x0030000a06287981 */ /* 0x000362000c1e1d00 */
[----:B0-----:R-:W-:-:S05]  /*0190*/  @P0 IMAD.WIDE.U32 R16, R23, 0x10, R16 ;  /* 0x0000001017100825 */ /* 0x001fca00078e0010 */
[----:B------:R1:W5:Y:S04]  /*01a0*/  @P0 LDG.E.128 R36, desc[UR10][R16.64] ;  /* 0x0000000a10240981 */ /* 0x000368000c1e1d00 */
[----:B------:R1:W5:Y:S04]  /*01b0*/  @P0 LDG.E.128 R32, desc[UR10][R16.64+0x1000] ;  /* 0x0010000a10200981 */ /* 0x000368000c1e1d00 */
[----:B------:R1:W5:Y:S04]  /*01c0*/  @P0 LDG.E.128 R28, desc[UR10][R16.64+0x2000] ;  /* 0x0020000a101c0981 */ /* 0x000368000c1e1d00 */
[----:B------:R1:W5:Y:S01]  /*01d0*/  @P0 LDG.E.128 R24, desc[UR10][R16.64+0x3000] ;  /* 0x0030000a10180981 */ /* 0x000362000c1e1d00 */
[----:B------:R-:W0:Y:S01]  /*01e0*/  LDC R0, c[0x0][0x360] ;  /* 0x0000d800ff007b82 */ /* 0x000e220000000800 */
[----:B----4-:R-:W-:-:S06]  /*01f0*/  UISETP.GE.AND UP0, UPT, UR9, UR4, UPT ;  /* 0x000000040900728c */ /* 0x010fcc000bf06270 */
[----:B------:R-:W-:Y:S01]  /*0200*/  PLOP3.LUT P3, PT, PT, PT, UP0, 0x80, 0x8 ;  /* 0x000000000008781c */ /* 0x000fe20003f6f008 */
[----:B0-----:R-:W-:Y:S01]  /*0210*/  IMAD R23, R0, UR9, R23 ;  /* 0x0000000900177c24 */ /* 0x001fe2000f8e0217 */
[----:B---3--:R-:W-:Y:S02]  /*0220*/  @P1 R2UR UR12, R2 ;  /* 0x00000000020c12ca */ /* 0x008fe400000e0000 */
[----:B------:R-:W-:Y:S02]  /*0230*/  @P1 R2UR UR13, R3 ;  /* 0x00000000030d12ca */ /* 0x000fe400000e0000 */
[----:B--2---:R-:W-:-:S04]  /*0240*/  @P1 IADD3 R58, P2, PT, R4, R19, RZ ;  /* 0x00000013043a1210 */ /* 0x004fc80007f5e0ff */
[----:B------:R-:W-:-:S03]  /*0250*/  @P1 IADD3.X R59, PT, PT, RZ, R5, RZ, P2, !PT ;  /* 0x00000005ff3b1210 */ /* 0x000fc600017fe4ff */
[----:B-1----:R-:W-:Y:S06]  /*0260*/  @P3 EXIT ;  /* 0x000000000000394d */ /* 0x002fec0003800000 */
[--C-:B------:R-:W-:Y:S01]  /*0270*/  SHF.R.U64 R22, R58, 0x2, R59.reuse ;  /* 0x000000023a167819 */ /* 0x100fe2000000123b */
[----:B------:R-:W-:Y:S01]  /*0280*/  IMAD.HI.U32 R0, R23, -0x326172a9, RZ ;  /* 0xcd9e8d5717007827 */ /* 0x000fe200078e00ff */
[----:B------:R-:W-:Y:S01]  /*0290*/  SHF.R.U32.HI R21, RZ, 0x2, R59 ;  /* 0x00000002ff157819 */ /* 0x000fe2000001163b */
[----:B------:R-:W-:Y:S01]  /*02a0*/  UIADD3 UR21, UPT, UPT, UR13, -0x4498517b, URZ ;  /* 0xbb67ae850d157890 */ /* 0x000fe2000fffe0ff */
[-C--:B-----5:R-:W-:Y:S01]  /*02b0*/  @P0 MOV R16, R14.reuse ;  /* 0x0000000e00100202 */ /* 0x0a0fe20000000f00 */
[C---:B------:R-:W-:Y:S01]  /*02c0*/  IMAD.HI.U32 R2, R22.reuse, -0x2daee0ad, RZ ;  /* 0xd2511f5316027827 */ /* 0x040fe200078e00ff */
[----:B------:R-:W-:Y:S01]  /*02d0*/  LOP3.LUT R0, R21, UR12, R0, 0x96, !PT ;  /* 0x0000000c15007c12 */ /* 0x000fe2000f8e9600 */
[----:B------:R-:W-:Y:S01]  /*02e0*/  UIADD3 UR4, UPT, UPT, UR12, -0x61c88647, URZ ;  /* 0x9e3779b90c047890 */ /* 0x000fe2000fffe0ff */
[----:B------:R-:W-:Y:S01]  /*02f0*/  @!P0 MOV R16, R14 ;  /* 0x0000000e00108202 */ /* 0x000fe20000000f00 */
[----:B------:R-:W-:Y:S01]  /*0300*/  IMAD R6, R22, -0x2daee0ad, RZ ;  /* 0xd2511f5316067824 */ /* 0x000fe200078e02ff */
[----:B------:R-:W-:Y:S01]  /*0310*/  LOP3.LUT R2, R2, UR13, RZ, 0x3c, !PT ;  /* 0x0000000d02027c12 */ /* 0x000fe2000f8e3cff */
[----:B------:R-:W-:Y:S01]  /*0320*/  IMAD.HI.U32 R5, R0, -0x2daee0ad, RZ ;  /* 0xd2511f5300057827 */ /* 0x000fe200078e00ff */
[----:B------:R-:W-:Y:S01]  /*0330*/  UIADD3 UR5, UPT, UPT, UR12, 0x3c6ef372, URZ ;  /* 0x3c6ef3720c057890 */ /* 0x000fe2000fffe0ff */
[----:B------:R-:W-:Y:S01]  /*0340*/  LOP3.LUT R58, R58, 0x3, RZ, 0xc0, !PT ;  /* 0x000000033a3a7812 */ /* 0x000fe200078ec0ff */
[----:B------:R-:W-:Y:S01]  /*0350*/  UIADD3 UR22, UPT, UPT, UR13, -0x126145ec, URZ ;  /* 0xed9eba140d167890 */ /* 0x000fe2000fffe0ff */
[----:B------:R-:W-:Y:S01]  /*0360*/  IMAD R4, R23, -0x326172a9, RZ ;  /* 0xcd9e8d5717047824 */ /* 0x000fe200078e02ff */
[----:B------:R-:W-:Y:S01]  /*0370*/  LOP3.LUT R5, R6, UR21, R5, 0x96, !PT ;  /* 0x0000001506057c12 */ /* 0x000fe2000f8e9605 */
[C---:B------:R-:W-:Y:S01]  /*0380*/  IMAD.HI.U32 R3, R2.reuse, -0x326172a9, RZ ;  /* 0xcd9e8d5702037827 */ /* 0x040fe200078e00ff */
[----:B------:R-:W-:Y:S01]  /*0390*/  UIADD3 UR23, UPT, UPT, UR12, 0x1715609d, URZ ;  /* 0x1715609d0c177890 */ /* 0x000fe2000fffe0ff */
[----:B------:R-:W-:Y:S01]  /*03a0*/  @!P0 CS2R R38, SRZ ;  /* 0x0000000000268805 */ /* 0x000fe2000001ff00 */
[----:B------:R-:W-:Y:S01]  /*03b0*/  UIADD3 UR24, UPT, UPT, UR12, -0x4ab325aa, URZ ;  /* 0xb54cda560c187890 */ /* 0x000fe2000fffe0ff */
[----:B------:R-:W-:Y:S01]  /*03c0*/  IMAD R7, R2, -0x326172a9, RZ ;  /* 0xcd9e8d5702077824 */ /* 0x000fe200078e02ff */
[----:B------:R-:W-:Y:S01]  /*03d0*/  LOP3.LUT R3, R4, UR4, R3, 0x96, !PT ;  /* 0x0000000404037c12 */ /* 0x000fe2000f8e9603 */
[----:B------:R-:W-:Y:S01]  /*03e0*/  UIADD3 UR4, UPT, UPT, UR13, 0x76cf5d0a, URZ ;  /* 0x76cf5d0a0d047890 */ /* 0x000fe2000fffe0ff */
[----:B------:R-:W-:Y:S01]  /*03f0*/  IMAD.HI.U32 R2, R5, -0x326172a9, RZ ;  /* 0xcd9e8d5705027827 */ /* 0x000fe200078e00ff */
[----:B------:R-:W-:Y:S01]  /*0400*/  UIADD3 UR25, UPT, UPT, UR13, 0x646e171e, URZ ;  /* 0x646e171e0d197890 */ /* 0x000fe2000fffe0ff */
[----:B------:R-:W-:Y:S01]  /*0410*/  @!P0 CS2R R36, SRZ ;  /* 0x0000000000248805 */ /* 0x000fe2000001ff00 */
[----:B------:R-:W-:Y:S01]  /*0420*/  UIADD3 UR6, UPT, UPT, UR12, -0xe443238, URZ ;  /* 0xf1bbcdc80c067890 */ /* 0x000fe2000fffe0ff */
[----:B------:R-:W-:Y:S01]  /*0430*/  IMAD R17, R0, -0x2daee0ad, RZ ;  /* 0xd2511f5300117824 */ /* 0x000fe200078e02ff */
[----:B------:R-:W-:Y:S01]  /*0440*/  LOP3.LUT R2, R7, UR5, R2, 0x96, !PT ;  /* 0x0000000507027c12 */ /* 0x000fe2000f8e9602 */
[C---:B------:R-:W-:Y:S01]  /*0450*/  IMAD.HI.U32 R0, R3.reuse, -0x2daee0ad, RZ ;  /* 0xd2511f5303007827 */ /* 0x040fe200078e00ff */
[----:B------:R-:W-:Y:S01]  /*0460*/  UIADD3 UR5, UPT, UPT, UR12, -0x255992d5, URZ ;  /* 0xdaa66d2b0c057890 */ /* 0x000fe2000fffe0ff */
[----:B------:R-:W-:Y:S01]  /*0470*/  @!P0 CS2R R34, SRZ ;  /* 0x0000000000228805 */ /* 0x000fe2000001ff00 */
[----:B------:R-:W-:Y:S01]  /*0480*/  UIADD3 UR7, UPT, UPT, UR12, -0x700cb87f, URZ ;  /* 0x8ff347810c077890 */ /* 0x000fe2000fffe0ff */
[----:B------:R-:W-:Y:S01]  /*0490*/  IMAD R7, R3, -0x2daee0ad, RZ ;  /* 0xd2511f5303077824 */ /* 0x000fe200078e02ff */
[----:B------:R-:W-:Y:S01]  /*04a0*/  LOP3.LUT R0, R17, UR4, R0, 0x96, !PT ;  /* 0x0000000411007c12 */ /* 0x000fe2000f8e9600 */
[----:B------:R-:W-:Y:S01]  /*04b0*/  UIADD3 UR4, UPT, UPT, UR13, 0x32370b8f, URZ ;  /* 0x32370b8f0d047890 */ /* 0x000fe2000fffe0ff */
[----:B------:R-:W-:Y:S01]  /*04c0*/  IMAD.HI.U32 R6, R2, -0x2daee0ad, RZ ;  /* 0xd2511f5302067827 */ /* 0x000fe200078e00ff */
[----:B------:R-:W-:Y:S01]  /*04d0*/  UIADD3 UR8, UPT, UPT, UR13, -0x695add53, URZ ;  /* 0x96a522ad0d087890 */ /* 0x000fe2000fffe0ff */
[----:B------:R-:W-:-:S02]  /*04e0*/  @!P0 CS2R R32, SRZ ;  /* 0x0000000000208805 */ /* 0x000fc4000001ff00 */
[----:B------:R-:W-:Y:S01]  /*04f0*/  @!P0 CS2R R30, SRZ ;  /* 0x00000000001e8805 */ /* 0x000fe2000001ff00 */
[----:B------:R-:W-:Y:S01]  /*0500*/  IMAD R4, R5, -0x326172a9, RZ ;  /* 0xcd9e8d5705047824 */ /* 0x000fe200078e02ff */
[----:B------:R-:W-:Y:S01]  /*0510*/  LOP3.LUT R6, R7, UR4, R6, 0x96, !PT ;  /* 0x0000000407067c12 */ /* 0x000fe2000f8e9606 */
[C---:B------:R-:W-:Y:S01]  /*0520*/  IMAD.HI.U32 R3, R0.reuse, -0x326172a9, RZ ;  /* 0xcd9e8d5700037827 */ /* 0x040fe200078e00ff */
[----:B------:R-:W-:Y:S01]  /*0530*/  UIADD3 UR4, UPT, UPT, UR12, 0x78dde6e4, URZ ;  /* 0x78dde6e40c047890 */ /* 0x000fe2000fffe0ff */
[----:B------:R-:W-:Y:S02]  /*0540*/  @!P0 CS2R R28, SRZ ;  /* 0x00000000001c8805 */ /* 0x000fe4000001ff00 */
[----:B------:R-:W-:Y:S01]  /*0550*/  @!P0 CS2R R26, SRZ ;  /* 0x00000000001a8805 */ /* 0x000fe2000001ff00 */
[----:B------:R-:W-:Y:S01]  /*0560*/  IMAD R5, R0, -0x326172a9, RZ ;  /* 0xcd9e8d5700057824 */ /* 0x000fe200078e02ff */
[----:B------:R-:W-:Y:S01]  /*0570*/  LOP3.LUT R3, R4, UR5, R3, 0x96, !PT ;  /* 0x0000000504037c12 */ /* 0x000fe2000f8e9603 */
[----:B------:R-:W-:Y:S01]  /*0580*/  IMAD.HI.U32 R0, R6, -0x326172a9, RZ ;  /* 0xcd9e8d5706007827 */ /* 0x000fe200078e00ff */
[----:B------:R-:W-:Y:S01]  /*0590*/  UIADD3 UR5, UPT, UPT, UR13, 0x1fd5c5a3, URZ ;  /* 0x1fd5c5a30d057890 */ /* 0x000fe2000fffe0ff */
[----:B------:R-:W-:Y:S01]  /*05a0*/  @!P0 CS2R R24, SRZ ;  /* 0x0000000000188805 */ /* 0x000fe2000001ff00 */
[----:B------:R-:W-:Y:S01]  /*05b0*/  UPLOP3.LUT UP2, UPT, UPT, UPT, UPT, 0x40, 0x4 ;  /* 0x000000000004789c */ /* 0x000fe20003f4e870 */
[----:B------:R-:W-:Y:S01]  /*05c0*/  IMAD R7, R2, -0x2daee0ad, RZ ;  /* 0xd2511f5302077824 */ /* 0x000fe200078e02ff */
[----:B------:R-:W-:Y:S01]  /*05d0*/  LOP3.LUT R0, R5, UR4, R0, 0x96, !PT ;  /* 0x0000000405007c12 */ /* 0x000fe2000f8e9600 */
[C---:B------:R-:W-:Y:S01]  /*05e0*/  IMAD.HI.U32 R2, R3.reuse, -0x2daee0ad, RZ ;  /* 0xd2511f5303027827 */ /* 0x040fe200078e00ff */
[----:B------:R-:W-:Y:S01]  /*05f0*/  UIADD3 UR4, UPT, UPT, UR13, -0x56f99767, URZ ;  /* 0xa90668990d047890 */ /* 0x000fe2000fffe0ff */
[----:B------:R-:W0:Y:S02]  /*0600*/  LDCU UR18, c[0x0][0x388] ;  /* 0x00007100ff1277ac */ /* 0x000e240008000800 */
[----:B------:R-:W-:Y:S01]  /*0610*/  IMAD R5, R3, -0x2daee0ad, RZ ;  /* 0xd2511f5303057824 */ /* 0x000fe200078e02ff */
[----:B------:R-:W-:Y:S01]  /*0620*/  LOP3.LUT R2, R7, UR22, R2, 0x96, !PT ;  /* 0x0000001607027c12 */ /* 0x000fe2000f8e9602 */
[----:B------:R-:W-:Y:S01]  /*0630*/  IMAD.HI.U32 R4, R0, -0x2daee0ad, RZ ;  /* 0xd2511f5300047827 */ /* 0x000fe200078e00ff */
[----:B------:R-:W1:Y:S03]  /*0640*/  LDCU.U8 UR19, c[0x0][0x410] ;  /* 0x00008200ff1377ac */ /* 0x000e660008000000 */
[----:B------:R-:W-:Y:S01]  /*0650*/  IMAD R6, R6, -0x326172a9, RZ ;  /* 0xcd9e8d5706067824 */ /* 0x000fe200078e02ff */
[----:B------:R-:W-:Y:S01]  /*0660*/  LOP3.LUT R4, R5, UR4, R4, 0x96, !PT ;  /* 0x0000000405047c12 */ /* 0x000fe2000f8e9604 */
[C---:B------:R-:W-:Y:S01]  /*0670*/  IMAD.HI.U32 R3, R2.reuse, -0x326172a9, RZ ;  /* 0xcd9e8d5702037827 */ /* 0x040fe200078e00ff */
[----:B------:R-:W-:Y:S01]  /*0680*/  UIADD3 UR4, UPT, UPT, UR12, 0x5384540f, URZ ;  /* 0x5384540f0c047890 */ /* 0x000fe2000fffe0ff */
[----:B------:R-:W2:Y:S02]  /*0690*/  LDCU UR20, c[0x0][0x400] ;  /* 0x00008000ff1477ac */ /* 0x000ea40008000800 */
[----:B------:R-:W-:Y:S01]  /*06a0*/  IMAD R5, R2, -0x326172a9, RZ ;  /* 0xcd9e8d5702057824 */ /* 0x000fe200078e02ff */
[----:B------:R-:W-:Y:S01]  /*06b0*/  LOP3.LUT R3, R6, UR23, R3, 0x96, !PT ;  /* 0x0000001706037c12 */ /* 0x000fe2000f8e9603 */
[----:B------:R-:W-:Y:S01]  /*06c0*/  IMAD.HI.U32 R2, R4, -0x326172a9, RZ ;  /* 0xcd9e8d5704027827 */ /* 0x000fe200078e00ff */
[----:B------:R-:W3:Y:S03]  /*06d0*/  LDCU.64 UR16, c[0x0][0x3a0] ;  /* 0x00007400ff1077ac */ /* 0x000ee60008000a00 */
[----:B------:R-:W-:Y:S01]  /*06e0*/  IMAD R7, R0, -0x2daee0ad, RZ ;  /* 0xd2511f5300077824 */ /* 0x000fe200078e02ff */
[----:B------:R-:W-:Y:S01]  /*06f0*/  LOP3.LUT R2, R5, UR24, R2, 0x96, !PT ;  /* 0x0000001805027c12 */ /* 0x000fe2000f8e9602 */
[C---:B------:R-:W-:Y:S01]  /*0700*/  IMAD.HI.U32 R0, R3.reuse, -0x2daee0ad, RZ ;  /* 0xd2511f5303007827 */ /* 0x040fe200078e00ff */
[----:B------:R-:W4:Y:S03]  /*0710*/  LDCU.64 UR14, c[0x0][0x380] ;  /* 0x00007000ff0e77ac */ /* 0x000f260008000a00 */
[----:B------:R-:W-:Y:S01]  /*0720*/  IMAD R6, R3, -0x2daee0ad, RZ ;  /* 0xd2511f5303067824 */ /* 0x000fe200078e02ff */
[----:B------:R-:W-:Y:S01]  /*0730*/  LOP3.LUT R0, R7, UR25, R0, 0x96, !PT ;  /* 0x0000001907007c12 */ /* 0x000fe2000f8e9600 */
[----:B------:R-:W-:-:S04]  /*0740*/  IMAD.HI.U32 R5, R2, -0x2daee0ad, RZ ;  /* 0xd2511f5302057827 */ /* 0x000fc800078e00ff */
[----:B------:R-:W-:Y:S01]  /*0750*/  IMAD R4, R4, -0x326172a9, RZ ;  /* 0xcd9e8d5704047824 */ /* 0x000fe200078e02ff */
[----:B------:R-:W-:Y:S01]  /*0760*/  LOP3.LUT R5, R6, UR5, R5, 0x96, !PT ;  /* 0x0000000506057c12 */ /* 0x000fe2000f8e9605 */
[----:B------:R-:W-:Y:S01]  /*0770*/  IMAD.HI.U32 R3, R0, -0x326172a9, RZ ;  /* 0xcd9e8d5700037827 */ /* 0x000fe200078e00ff */
[----:B------:R-:W-:-:S03]  /*0780*/  UIADD3 UR5, UPT, UPT, UR13, -0x24c28bd8, URZ ;  /* 0xdb3d74280d057890 */ /* 0x000fc6000fffe0ff */
[----:B------:R-:W-:Y:S01]  /*0790*/  IMAD R17, R2, -0x2daee0ad, RZ ;  /* 0xd2511f5302117824 */ /* 0x000fe200078e02ff */
[----:B------:R-:W-:Y:S01]  /*07a0*/  LOP3.LUT R3, R4, UR4, R3, 0x96, !PT ;  /* 0x0000000404037c12 */ /* 0x000fe2000f8e9603 */
[----:B------:R-:W-:Y:S01]  /*07b0*/  IMAD R7, R0, -0x326172a9, RZ ;  /* 0xcd9e8d5700077824 */ /* 0x000fe200078e02ff */
[-C--:B------:R-:W-:Y:S01]  /*07c0*/  @P0 MOV R4, R42.reuse ;  /* 0x0000002a00040202 */ /* 0x080fe20000000f00 */
[----:B------:R-:W-:Y:S01]  /*07d0*/  IMAD.HI.U32 R0, R5, -0x326172a9, RZ ;  /* 0xcd9e8d5705007827 */ /* 0x000fe200078e00ff */
[----:B------:R-:W-:-:S03]  /*07e0*/  @!P0 MOV R4, R42 ;  /* 0x0000002a00048202 */ /* 0x000fc60000000f00 */
[----:B------:R-:W-:Y:S01]  /*07f0*/  IMAD.HI.U32 R2, R3, -0x2daee0ad, RZ ;  /* 0xd2511f5303027827 */ /* 0x000fe200078e00ff */
[----:B------:R-:W-:Y:S02]  /*0800*/  LOP3.LUT R0, R7, UR6, R0, 0x96, !PT ;  /* 0x0000000607007c12 */ /* 0x000fe4000f8e9600 */
[-C--:B------:R-:W-:Y:S01]  /*0810*/  @P0 MOV R7, R47.reuse ;  /* 0x0000002f00070202 */ /* 0x080fe20000000f00 */
[----:B------:R-:W-:Y:S01]  /*0820*/  IMAD R3, R3, -0x2daee0ad, RZ ;  /* 0xd2511f5303037824 */ /* 0x000fe200078e02ff */
[----:B------:R-:W-:Y:S01]  /*0830*/  LOP3.LUT R48, R17, UR5, R2, 0x96, !PT ;  /* 0x0000000511307c12 */ /* 0x000fe2000f8e9602 */
[----:B------:R-:W0:Y:S01]  /*0840*/  LDCU.64 UR4, c[0x0][0x3e0] ;  /* 0x00007c00ff0477ac */ /* 0x000e220008000a00 */
[----:B------:R-:W-:Y:S01]  /*0850*/  IMAD.HI.U32 R20, R0, -0x2daee0ad, RZ ;  /* 0xd2511f5300147827 */ /* 0x000fe200078e00ff */
[----:B------:R-:W-:-:S03]  /*0860*/  @!P0 MOV R7, R47 ;  /* 0x0000002f00078202 */ /* 0x000fc60000000f00 */
[----:B------:R-:W-:Y:S01]  /*0870*/  IMAD R5, R5, -0x326172a9, RZ ;  /* 0xcd9e8d5705057824 */ /* 0x000fe200078e02ff */
[----:B------:R-:W-:Y:S01]  /*0880*/  LOP3.LUT R20, R3, UR8, R20, 0x96, !PT ;  /* 0x0000000803147c12 */ /* 0x000fe2000f8e9614 */
[----:B------:R-:W-:Y:S01]  /*0890*/  IMAD.HI.U32 R18, R48, -0x326172a9, RZ ;  /* 0xcd9e8d5730127827 */ /* 0x000fe200078e00ff */
[----:B------:R-:W1:Y:S03]  /*08a0*/  LDCU UR8, c[0x0][0x408] ;  /* 0x00008100ff0877ac */ /* 0x000e660008000800 */
[----:B------:R-:W-:Y:S01]  /*08b0*/  @P0 IMAD.MOV.U32 R19, RZ, RZ, R12 ;  /* 0x000000ffff130224 */ /* 0x000fe200078e000c */
[----:B------:R-:W-:Y:S01]  /*08c0*/  LOP3.LUT R18, R5, UR7, R18, 0x96, !PT ;  /* 0x0000000705127c12 */ /* 0x000fe2000f8e9612 */
[----:B------:R-:W-:Y:S01]  /*08d0*/  @P0 IMAD.MOV.U32 R17, RZ, RZ, R13 ;  /* 0x000000ffff110224 */ /* 0x000fe200078e000d */
[----:B------:R-:W1:Y:S01]  /*08e0*/  LDCU UR7, c[0x0][0x404] ;  /* 0x00008080ff0777ac */ /* 0x000e620008000800 */
[----:B------:R-:W-:-:S02]  /*08f0*/  @!P0 IMAD.MOV.U32 R19, RZ, RZ, R12 ;  /* 0x000000ffff138224 */ /* 0x000fc400078e000c */
[----:B------:R-:W-:Y:S01]  /*0900*/  @!P0 IMAD.MOV.U32 R17, RZ, RZ, R13 ;  /* 0x000000ffff118224 */ /* 0x000fe200078e000d */
[----:B0-----:R-:W-:Y:S01]  /*0910*/  UISETP.NE.U32.AND UP0, UPT, UR4, URZ, UPT ;  /* 0x000000ff0400728c */ /* 0x001fe2000bf05070 */
[----:B------:R-:W-:Y:S01]  /*0920*/  @P0 IMAD.MOV.U32 R14, RZ, RZ, R8 ;  /* 0x000000ffff0e0224 */ /* 0x000fe200078e0008 */
[----:B------:R-:W-:Y:S01]  /*0930*/  @!P0 MOV R14, R8 ;  /* 0x00000008000e8202 */ /* 0x000fe20000000f00 */
[--C-:B------:R-:W-:Y:S01]  /*0940*/  @P0 IMAD.MOV.U32 R13, RZ, RZ, R9.reuse ;  /* 0x000000ffff0d0224 */ /* 0x100fe200078e0009 */
[----:B------:R-:W-:Y:S01]  /*0950*/  UISETP.NE.AND.EX UP0, UPT, UR5, URZ, UPT, UP0 ;  /* 0x000000ff0500728c */ /* 0x000fe2000bf05300 */
[----:B------:R-:W-:Y:S01]  /*0960*/  @P0 IMAD.MOV.U32 R12, RZ, RZ, R10 ;  /* 0x000000ffff0c0224 */ /* 0x000fe200078e000a */
[----:B------:R-:W-:Y:S01]  /*0970*/  @!P0 MOV R12, R10 ;  /* 0x0000000a000c8202 */ /* 0x000fe20000000f00 */
[----:B------:R-:W-:Y:S02]  /*0980*/  @!P0 IMAD.MOV.U32 R13, RZ, RZ, R9 ;  /* 0x000000ffff0d8224 */ /* 0x000fe400078e0009 */
[----:B------:R-:W-:Y:S01]  /*0990*/  @P0 IMAD.MOV.U32 R10, RZ, RZ, R44 ;  /* 0x000000ffff0a0224 */ /* 0x000fe200078e002c */
[----:B------:R-:W-:Y:S01]  /*09a0*/  @!P0 MOV R10, R44 ;  /* 0x0000002c000a8202 */ /* 0x000fe20000000f00 */
[----:B------:R-:W-:-:S02]  /*09b0*/  @P0 IMAD.MOV.U32 R9, RZ, RZ, R45 ;  /* 0x000000ffff090224 */ /* 0x000fc400078e002d */
[----:B------:R-:W-:Y:S02]  /*09c0*/  @P0 IMAD.MOV.U32 R8, RZ, RZ, R46 ;  /* 0x000000ffff080224 */ /* 0x000fe400078e002e */
[----:B------:R-:W-:Y:S02]  /*09d0*/  @P0 IMAD.MOV.U32 R6, RZ, RZ, R40 ;  /* 0x000000ffff060224 */ /* 0x000fe400078e0028 */
[----:B------:R-:W-:Y:S02]  /*09e0*/  @P0 IMAD.MOV.U32 R5, RZ, RZ, R41 ;  /* 0x000000ffff050224 */ /* 0x000fe400078e0029 */
[----:B------:R-:W-:Y:S02]  /*09f0*/  @P0 IMAD.MOV.U32 R3, RZ, RZ, R43 ;  /* 0x000000ffff030224 */ /* 0x000fe400078e002b */
[----:B------:R-:W-:Y:S02]  /*0a00*/  IMAD R56, R0, -0x2daee0ad, RZ ;  /* 0xd2511f5300387824 */ /* 0x000fe400078e02ff */
[----:B------:R-:W-:-:S02]  /*0a10*/  @!P0 IMAD.MOV.U32 R9, RZ, RZ, R45 ;  /* 0x000000ffff098224 */ /* 0x000fc400078e002d */
[----:B------:R-:W-:Y:S02]  /*0a20*/  @!P0 IMAD.MOV.U32 R8, RZ, RZ, R46 ;  /* 0x000000ffff088224 */ /* 0x000fe400078e002e */
[----:B------:R-:W-:Y:S02]  /*0a30*/  @!P0 IMAD.MOV.U32 R6, RZ, RZ, R40 ;  /* 0x000000ffff068224 */ /* 0x000fe400078e0028 */
[----:B------:R-:W-:Y:S02]  /*0a40*/  @!P0 IMAD.MOV.U32 R5, RZ, RZ, R41 ;  /* 0x000000ffff058224 */ /* 0x000fe400078e0029 */
[----:B------:R-:W-:Y:S02]  /*0a50*/  @!P0 IMAD.MOV.U32 R3, RZ, RZ, R43 ;  /* 0x000000ffff038224 */ /* 0x000fe400078e002b */
[----:B------:R-:W-:Y:S02]  /*0a60*/  IMAD.MOV.U32 R2, RZ, RZ, RZ ;  /* 0x000000ffff027224 */ /* 0x000fe400078e00ff */
[----:B-1234-:R-:W-:-:S07]  /*0a70*/  IMAD R0, R48, -0x326172a9, RZ ;  /* 0xcd9e8d5730007824 */ /* 0x01efce00078e02ff */
.L_x_3460:
[----:B0-----:R-:W0:Y:S01]  /*0a80*/  @UP0 LDCU.64 UR4, c[0x0][0x3e0] ;  /* 0x00007c00ff0407ac */ /* 0x001e220008000a00 */
[----:B------:R-:W1:Y:S01]  /*0a90*/  S2R R40, SR_TID.X ;  /* 0x0000000000287919 */ /* 0x000e620000002100 */
[----:B------:R-:W2:Y:S01]  /*0aa0*/  LDC.64 R68, c[0x0][0x390] ;  /* 0x0000e400ff447b82 */ /* 0x000ea20000000a00 */
[----:B------:R-:W-:Y:S01]  /*0ab0*/  PLOP3.LUT P0, PT, PT, PT, UP0, 0x80, 0x8 ;  /* 0x000000000008781c */ /* 0x000fe20003f0f008 */
[----:B------:R-:W-:Y:S02]  /*0ac0*/  UIMAD UR6, UR9, UR18, URZ ;  /* 0x00000012090672a4 */ /* 0x000fe4000f8e02ff */
[----:B0-----:R-:W-:-:S06]  /*0ad0*/  @UP0 UIMAD.WIDE UR4, UR9, 0x2, UR4 ;  /* 0x00000002090408a5 */ /* 0x001fcc000f8e0204 */
[----:B------:R-:W-:Y:S01]  /*0ae0*/  MOV R42, UR4 ;  /* 0x00000004002a7c02 */ /* 0x000fe20008000f00 */
[----:B------:R-:W-:Y:S01]  /*0af0*/  USHF.R.S32.HI UR4, URZ, 0x1f, UR6 ;  /* 0x0000001fff047899 */ /* 0x000fe20008011406 */
[----:B------:R-:W-:-:S03]  /*0b00*/  IMAD.U32 R43, RZ, RZ, UR5 ;  /* 0x00000005ff2b7e24 */ /* 0x000fc6000f8e00ff */
[----:B------:R-:W-:Y:S02]  /*0b10*/  ULEA.HI UR4, UR4, UR6, URZ, 0x3 ;  /* 0x0000000604047291 */ /* 0x000fe4000f8f18ff */
[----:B------:R-:W3:Y:S04]  /*0b20*/  @P0 LDG.E.U16 R42, desc[UR10][R42.64] ;  /* 0x0000000a2a2a0981 */ /* 0x000ee8000c1e1500 */
[----:B------:R-:W-:-:S05]  /*0b30*/  IMAD.U32 R41, RZ, RZ, UR4 ;  /* 0x00000004ff297e24 */ /* 0x000fca000f8e00ff */
[----:B-1----:R-:W-:-:S05]  /*0b40*/  LEA.HI.SX32 R41, R41, R40, 0x1d ;  /* 0x0000002829297211 */ /* 0x002fca00078feaff */
[----:B--2---:R-:W-:-:S06]  /*0b50*/  IMAD.WIDE.U32 R44, R41, 0x10, R68 ;  /* 0x00000010292c7825 */ /* 0x004fcc00078e0044 */
[----:B------:R-:W5:Y:S01]  /*0b60*/  LDG.E.128 R44, desc[UR10][R44.64] ;  /* 0x0000000a2c2c7981 */ /* 0x000f62000c1e1d00 */
[----:B------:R-:W-:Y:S01]  /*0b70*/  PLOP3.LUT P0, PT, PT, PT, UP0, 0x80, 0x8 ;  /* 0x000000000008781c */ /* 0x000fe20003f0f008 */
[----:B------:R-:W-:Y:S01]  /*0b80*/  UISETP.NE.U32.AND UP1, UPT, UR16, URZ, UPT ;  /* 0x000000ff1000728c */ /* 0x000fe2000bf25070 */
[----:B------:R-:W-:Y:S01]  /*0b90*/  PLOP3.LUT P1, PT, PT, PT, UP0, 0x80, 0x8 ;  /* 0x000000000008781c */ /* 0x000fe20003f2f008 */
        /* <DEDUP_REMOVED lines=15> */
[----:B---3--:R-:W-:-:S05]  /*0c90*/  @P0 HADD2.F32 R42, -RZ, R42.H0_H0 ;  /* 0x2000002aff2a0230 */ /* 0x008fca0000004100 */
[----:B------:R-:W-:Y:S01]  /*0ca0*/  @P1 R2UR UR6, R42 ;  /* 0x000000002a0612ca */ /* 0x000fe200000e0000 */
[----:B------:R-:W-:Y:S01]  /*0cb0*/  HFMA2 R42, -RZ, RZ, 0.1171875, 0 ;  /* 0x2f800000ff2a7431 */ /* 0x000fe200000001ff */
[----:B------:R-:W-:-:S13]  /*0cc0*/  BRA.U !UP1, `(.L_x_3257) ;  /* 0x0000002509f07547 */ /* 0x000fda000b800000 */
[----:B------:R-:W0:Y:S02]  /*0cd0*/  LDC.64 R48, c[0x0][0x3a0] ;  /* 0x0000e800ff307b82 */ /* 0x000e240000000a00 */
[----:B0-----:R-:W-:-:S06]  /*0ce0*/  IMAD.WIDE.U32 R48, R41, 0x10, R48 ;  /* 0x0000001029307825 */ /* 0x001fcc00078e0030 */
[----:B------:R-:W5:Y:S01]  /*0cf0*/  LDG.E.128 R48, desc[UR10][R48.64] ;  /* 0x0000000a30307981 */ /* 0x000f62000c1e1d00 */
[----:B------:R-:W-:Y:S01]  /*0d00*/  ISETP.NE.AND P0, PT, R58, 0x1, PT ;  /* 0x000000013a00780c */ /* 0x000fe20003f05270 */
[----:B------:R-:W-:Y:S01]  /*0d10*/  IMAD.MOV.U32 R53, RZ, RZ, 0x2 ;  /* 0x00000002ff357424 */ /* 0x000fe200078e00ff */
[----:B------:R-:W-:Y:S01]  /*0d20*/  MOV R52, R56 ;  /* 0x0000003800347202 */ /* 0x000fe20000000f00 */
[----:B------:R-:W-:-:S10]  /*0d30*/  IMAD.MOV.U32 R43, RZ, RZ, R0 ;  /* 0x000000ffff2b7224 */ /* 0x000fd400078e0000 */
[----:B------:R-:W-:Y:S05]  /*0d40*/  @!P0 BRA `(.L_x_3258) ;  /* 0x0000000400148947 */ /* 0x000fea0003800000 */
[----:B------:R-:W-:-:S05]  /*0d50*/  IMAD.MOV.U32 R43, RZ, RZ, 0x2 ;  /* 0x00000002ff2b7424 */ /* 0x000fca00078e00ff */
[----:B------:R-:W-:-:S05]  /*0d60*/  VIADDMNMX.U32 R43, R58, 0xfffffffe, R43, PT ;  /* 0xfffffffe3a2b7846 */ /* 0x000fca000380002b */
[----:B------:R-:W-:-:S04]  /*0d70*/  IMAD.SHL.U32 R43, R43, 0x4, RZ ;  /* 0x000000042b2b7824 */ /* 0x000fc800078e00ff */
[----:B------:R-:W0:Y:S02]  /*0d80*/  LDC R52, c[0x2][R43] ;  /* 0x008000002b347b82 */ /* 0x000e240000000800 */
[----:B0-----:R-:W-:-:S04]  /*0d90*/  SHF.R.S32.HI R53, RZ, 0x1f, R52 ;  /* 0x0000001fff357819 */ /* 0x001fc80000011434 */
.L_x_27320:
[----:B------:R-:W-:Y:S05]  /*0da0*/  BRX R52 -0xdb0                                         (*"BRANCH_TARGETS .L_x_27321,.L_x_27322,.L_x_27323"*) ;  /* 0xfffffff034947949 */ /* 0x000fea000383ffff */
.L_x_27323:
[----:B------:R-:W-:Y:S01]  /*0db0*/  IADD3 R53, PT, PT, R58, 0x1, RZ ;  /* 0x000000013a357810 */ /* 0x000fe20007ffe0ff */
[----:B------:R-:W-:Y:S02]  /*0dc0*/  IMAD.MOV.U32 R52, RZ, RZ, R56 ;  /* 0x000000ffff347224 */ /* 0x000fe400078e0038 */
[----:B------:R-:W-:Y:S01]  /*0dd0*/  IMAD.MOV.U32 R43, RZ, RZ, R18 ;  /* 0x000000ffff2b7224 */ /* 0x000fe200078e0012 */
[----:B------:R-:W-:Y:S06]  /*0de0*/  BRA `(.L_x_3258) ;  /* 0x0000000000ec7947 */ /* 0x000fec0003800000 */
.L_x_27321:
[----:B------:R-:W-:Y:S01]  /*0df0*/  MOV R52, R56 ;  /* 0x0000003800347202 */ /* 0x000fe20000000f00 */
[----:B------:R-:W-:Y:S02]  /*0e00*/  IMAD.MOV.U32 R53, RZ, RZ, 0x3 ;  /* 0x00000003ff357424 */ /* 0x000fe400078e00ff */
[----:B------:R-:W-:Y:S01]  /*0e10*/  IMAD.MOV.U32 R43, RZ, RZ, R20 ;  /* 0x000000ffff2b7224 */ /* 0x000fe200078e0014 */
[----:B------:R-:W-:Y:S06]  /*0e20*/  BRA `(.L_x_3258) ;  /* 0x0000000000dc7947 */ /* 0x000fec0003800000 */
.L_x_27322:
        /* <DEDUP_REMOVED lines=12> */
.L_x_3259:
        /* <DEDUP_REMOVED lines=41> */
[----:B------:R-:W-:Y:S01]  /*1180*/  LOP3.LUT R20, R52, UR31, R59, 0x96, !PT ;  /* 0x0000001f34147c12 */ /* 0x000fe2000f8e963b */
[----:B------:R-:W-:-:S07]  /*1190*/  IMAD.MOV.U32 R52, RZ, RZ, R58 ;  /* 0x000000ffff347224 */ /* 0x000fce00078e003a */
.L_x_3258:
[----:B------:R-:W-:Y:S01]  /*11a0*/  I2FP.F32.U32 R43, R43 ;  /* 0x0000002b002b7245 */ /* 0x000fe20000201000 */
[----:B-----5:R-:W-:Y:S01]  /*11b0*/  HADD2.F32 R54, -RZ, R44.H0_H0 ;  /* 0x2000002cff367230 */ /* 0x020fe20000004100 */
[----:B------:R-:W-:Y:S01]  /*11c0*/  ISETP.NE.AND P1, PT, R53, 0x1, PT ;  /* 0x000000013500780c */ /* 0x000fe20003f25270 */
[----:B------:R-:W-:Y:S01]  /*11d0*/  UMOV UR5, UR8 ;  /* 0x0000000800057c82 */ /* 0x000fe20008000000 */
[----:B------:R-:W-:Y:S01]  /*11e0*/  UMOV UR4, UR7 ;  /* 0x0000000700047c82 */ /* 0x000fe20008000000 */
[----:B------:R-:W-:Y:S01]  /*11f0*/  FFMA.FTZ R43, R43, R42, 1.1641532182693481445e-10 ;  /* 0x2f0000002b2b7423 */ /* 0x000fe2000001002a */
[----:B------:R-:W-:Y:S01]  /*1200*/  FMUL.FTZ R54, R54, UR6 ;  /* 0x0000000636367c20 */ /* 0x000fe20008410000 */
[----:B------:R-:W-:Y:S02]  /*1210*/  HADD2.F32 R56, -RZ, R48.H0_H0 ;  /* 0x20000030ff387230 */ /* 0x000fe40000004100 */
[----:B------:R-:W-:Y:S02]  /*1220*/  IMAD.MOV.U32 R55, RZ, RZ, 0x2 ;  /* 0x00000002ff377424 */ /* 0x000fe400078e00ff */
[----:B------:R-:W-:Y:S01]  /*1230*/  FMUL.FTZ R54, R54, UR5 ;  /* 0x0000000536367c20 */ /* 0x000fe20008410000 */
[----:B------:R-:W-:-:S04]  /*1240*/  FSETP.GTU.FTZ.AND P0, PT, R43, UR4, PT ;  /* 0x000000042b007c0b */ /* 0x000fc8000bf1c000 */
        /* <DEDUP_REMOVED lines=14> */
.L_x_3261:
        /* <DEDUP_REMOVED lines=12> */
.L_x_3262:
        /* <DEDUP_REMOVED lines=39> */
[----:B------:R-:W-:Y:S02]  /*1660*/  MOV R0, R60 ;  /* 0x0000003c00007202 */ /* 0x000fe40000000f00 */
[----:B------:R-:W-:Y:S01]  /*1670*/  LOP3.LUT R20, R54, UR31, R59, 0x96, !PT ;  /* 0x0000001f36147c12 */ /* 0x000fe2000f8e963b */
[----:B------:R-:W-:Y:S02]  /*1680*/  IMAD.MOV.U32 R54, RZ, RZ, R52 ;  /* 0x000000ffff367224 */ /* 0x000fe400078e0034 */
[----:B------:R-:W-:-:S07]  /*1690*/  IMAD.MOV.U32 R52, RZ, RZ, R58 ;  /* 0x000000ffff347224 */ /* 0x000fce00078e003a */
.L_x_3260:
[----:B------:R-:W-:Y:S01]  /*16a0*/  I2FP.F32.U32 R53, R54 ;  /* 0x0000003600357245 */ /* 0x000fe20000201000 */
[----:B------:R-:W-:Y:S01]  /*16b0*/  HADD2.F32 R44, -RZ, R44.H1_H1 ;  /* 0x3000002cff2c7230 */ /* 0x000fe20000004100 */
[----:B------:R-:W-:-:S03]  /*16c0*/  ISETP.NE.AND P1, PT, R55, 0x1, PT ;  /* 0x000000013700780c */ /* 0x000fc60003f25270 */
[----:B------:R-:W-:Y:S01]  /*16d0*/  FFMA.FTZ R53, R53, R42, 1.1641532182693481445e-10 ;  /* 0x2f00000035357423 */ /* 0x000fe2000001002a */
[----:B------:R-:W-:-:S04]  /*16e0*/  FMUL.FTZ R44, R44, UR6 ;  /* 0x000000062c2c7c20 */ /* 0x000fc80008410000 */
[----:B------:R-:W-:Y:S01]  /*16f0*/  FMUL.FTZ R44, R44, UR5 ;  /* 0x000000052c2c7c20 */ /* 0x000fe20008410000 */
[----:B------:R-:W-:Y:S01]  /*1700*/  FSETP.GTU.FTZ.AND P0, PT, R53, UR4, PT ;  /* 0x0000000435007c0b */ /* 0x000fe2000bf1c000 */
[----:B------:R-:W-:Y:S02]  /*1710*/  HADD2.F32 R53, -RZ, R48.H1_H1 ;  /* 0x30000030ff357230 */ /* 0x000fe40000004100 */
        /* <DEDUP_REMOVED lines=14> */
.L_x_3264:
        /* <DEDUP_REMOVED lines=12> */
.L_x_3265:
[----:B------:R-:W-:Y:S01]  /*18c0*/  IMAD.WIDE.U32 R56, R23, -0x326172a9, RZ ;  /* 0xcd9e8d5717387825 */ /* 0x000fe200078e00ff */
[----:B------:R-:W-:Y:S02]  /*18d0*/  LOP3.LUT R60, R2, UR13, R55, 0x96, !PT ;  /* 0x0000000d023c7c12 */ /* 0x000fe4000f8e9637 */
        /* <DEDUP_REMOVED lines=41> */
.L_x_3263:
[----:B------:R-:W-:Y:S01]  /*1b70*/  I2FP.F32.U32 R55, R44 ;  /* 0x0000002c00377245 */ /* 0x000fe20000201000 */
[----:B------:R-:W-:Y:S01]  /*1b80*/  HADD2.F32 R44, -RZ, R45.H0_H0 ;  /* 0x2000002dff2c7230 */ /* 0x000fe20000004100 */
[----:B------:R-:W-:Y:S01]  /*1b90*/  ISETP.NE.AND P2, PT, R48, 0x1, PT ;  /* 0x000000013000780c */ /* 0x000fe20003f45270 */
[----:B------:R-:W-:Y:S02]  /*1ba0*/  HFMA2 R54, -RZ, RZ, 0, 1.1920928955078125e-07 ;  /* 0x00000002ff367431 */ /* 0x000fe400000001ff */
[----:B------:R-:W-:Y:S01]  /*1bb0*/  FFMA.FTZ R55, R55, R42, 1.1641532182693481445e-10 ;  /* 0x2f00000037377423 */ /* 0x000fe2000001002a */
[----:B------:R-:W-:-:S04]  /*1bc0*/  FMUL.FTZ R44, R44, UR6 ;  /* 0x000000062c2c7c20 */ /* 0x000fc80008410000 */
[----:B------:R-:W-:Y:S01]  /*1bd0*/  FMUL.FTZ R44, R44, UR5 ;  /* 0x000000052c2c7c20 */ /* 0x000fe20008410000 */
[----:B------:R-:W-:Y:S01]  /*1be0*/  FSETP.GTU.FTZ.AND P1, PT, R55, UR4, PT ;  /* 0x0000000437007c0b */ /* 0x000fe2000bf3c000 */
[----:B------:R-:W-:-:S03]  /*1bf0*/  HADD2.F32 R55, -RZ, R49.H0_H0 ;  /* 0x20000031ff377230 */ /* 0x000fc60000004100 */
        /* <DEDUP_REMOVED lines=13> */
.L_x_3267:
        /* <DEDUP_REMOVED lines=12> */
.L_x_3268:
        /* <DEDUP_REMOVED lines=41> */
[----:B------:R-:W-:Y:S02]  /*2020*/  LOP3.LUT R20, R56, UR31, R61, 0x96, !PT ;  /* 0x0000001f38147c12 */ /* 0x000fe4000f8e963d */
[----:B------:R-:W-:-:S07]  /*2030*/  MOV R52, R60 ;  /* 0x0000003c00347202 */ /* 0x000fce0000000f00 */
.L_x_3266:
[----:B------:R-:W-:Y:S01]  /*2040*/  I2FP.F32.U32 R57, R44 ;  /* 0x0000002c00397245 */ /* 0x000fe20000201000 */
[----:B------:R-:W-:Y:S01]  /*2050*/  HADD2.F32 R45, -RZ, R45.H1_H1 ;  /* 0x3000002dff2d7230 */ /* 0x000fe20000004100 */
[----:B------:R-:W-:Y:S01]  /*2060*/  ISETP.NE.AND P3, PT, R54, 0x1, PT ;  /* 0x000000013600780c */ /* 0x000fe20003f65270 */
[----:B------:R-:W-:Y:S02]  /*2070*/  HADD2.F32 R44, -RZ, R49.H1_H1 ;  /* 0x30000031ff2c7230 */ /* 0x000fe40000004100 */
[----:B------:R-:W-:Y:S01]  /*2080*/  FFMA.FTZ R57, R57, R42, 1.1641532182693481445e-10 ;  /* 0x2f00000039397423 */ /* 0x000fe2000001002a */
[----:B------:R-:W-:Y:S01]  /*2090*/  FMUL.FTZ R45, R45, UR6 ;  /* 0x000000062d2d7c20 */ /* 0x000fe20008410000 */
[----:B------:R-:W-:-:S03]  /*20a0*/  IMAD.MOV.U32 R48, RZ, RZ, 0x2 ;  /* 0x00000002ff307424 */ /* 0x000fc600078e00ff */
[----:B------:R-:W-:Y:S01]  /*20b0*/  FMUL.FTZ R45, R45, UR5 ;  /* 0x000000052d2d7c20 */ /* 0x000fe20008410000 */
[----:B------:R-:W-:-:S04]  /*20c0*/  FSETP.GTU.FTZ.AND P2, PT, R57, UR4, PT ;  /* 0x0000000439007c0b */ /* 0x000fc8000bf5c000 */
        /* <DEDUP_REMOVED lines=13> */
.L_x_3270:
        /* <DEDUP_REMOVED lines=12> */
.L_x_3271:
        /* <DEDUP_REMOVED lines=43> */
.L_x_3269:
[----:B------:R-:W-:Y:S01]  /*2510*/  I2FP.F32.U32 R45, R44 ;  /* 0x0000002c002d7245 */ /* 0x000fe20000201000 */
[----:B------:R-:W-:Y:S01]  /*2520*/  HADD2.F32 R44, -RZ, R46.H0_H0 ;  /* 0x2000002eff2c7230 */ /* 0x000fe20000004100 */
[----:B------:R-:W-:Y:S01]  /*2530*/  ISETP.NE.AND P4, PT, R48, 0x1, PT ;  /* 0x000000013000780c */ /* 0x000fe20003f85270 */
[----:B------:R-:W-:Y:S02]  /*2540*/  HADD2.F32 R59, -RZ, R50.H0_H0 ;  /* 0x20000032ff3b7230 */ /* 0x000fe40000004100 */
        /* <DEDUP_REMOVED lines=18> */
.L_x_3273:
        /* <DEDUP_REMOVED lines=12> */
.L_x_3274:
        /* <DEDUP_REMOVED lines=43> */
.L_x_3272:
[----:B------:R-:W-:Y:S01]  /*29e0*/  I2FP.F32.U32 R45, R44 ;  /* 0x0000002c002d7245 */ /* 0x000fe20000201000 */
[----:B------:R-:W-:Y:S01]  /*29f0*/  HADD2.F32 R46, -RZ, R46.H1_H1 ;  /* 0x3000002eff2e7230 */ /* 0x000fe20000004100 */
[----:B------:R-:W-:Y:S01]  /*2a00*/  ISETP.NE.AND P5, PT, R49, 0x1, PT ;  /* 0x000000013100780c */ /* 0x000fe20003fa5270 */
[----:B------:R-:W-:Y:S02]  /*2a10*/  HADD2.F32 R61, -RZ, R50.H1_H1 ;  /* 0x30000032ff3d7230 */ /* 0x000fe40000004100 */
[----:B------:R-:W-:Y:S01]  /*2a20*/  FFMA.FTZ R45, R45, R42, 1.1641532182693481445e-10 ;  /* 0x2f0000002d2d7423 */ /* 0x000fe2000001002a */
[----:B------:R-:W-:Y:S01]  /*2a30*/  FMUL.FTZ R46, R46, UR6 ;  /* 0x000000062e2e7c20 */ /* 0x000fe20008410000 */
[----:B------:R-:W-:-:S03]  /*2a40*/  IMAD.MOV.U32 R44, RZ, RZ, R0 ;  /* 0x000000ffff2c7224 */ /* 0x000fc600078e0000 */
[----:B------:R-:W-:Y:S01]  /*2a50*/  FMUL.FTZ R46, R46, UR5 ;  /* 0x000000052e2e7c20 */ /* 0x000fe20008410000 */
[----:B------:R-:W-:-:S04]  /*2a60*/  FSETP.GTU.FTZ.AND P4, PT, R45, UR4, PT ;  /* 0x000000042d007c0b */ /* 0x000fc8000bf9c000 */
        /* <DEDUP_REMOVED lines=13> */
.L_x_3276:
        /* <DEDUP_REMOVED lines=12> */
.L_x_3277:
        /* <DEDUP_REMOVED lines=41> */
[----:B------:R-:W-:Y:S01]  /*2e90*/  IMAD.MOV.U32 R44, RZ, RZ, R52 ;  /* 0x000000ffff2c7224 */ /* 0x000fe200078e0034 */
[----:B------:R-:W-:-:S07]  /*2ea0*/  MOV R52, R62 ;  /* 0x0000003e00347202 */ /* 0x000fce0000000f00 */
.L_x_3275:
        /* <DEDUP_REMOVED lines=22> */
.L_x_3279:
        /* <DEDUP_REMOVED lines=14> */
.L_x_3280:
        /* <DEDUP_REMOVED lines=43> */
.L_x_3278:
[----:B------:R-:W-:Y:S01]  /*33a0*/  I2FP.F32.U32 R45, R44 ;  /* 0x0000002c002d7245 */ /* 0x000fe20000201000 */
[----:B------:R-:W-:Y:S01]  /*33b0*/  HADD2.F32 R47, -RZ, R47.H1_H1 ;  /* 0x3000002fff2f7230 */ /* 0x000fe20000004100 */
[----:B------:R-:W-:Y:S01]  /*33c0*/  F2FP.F16.F32.PACK_AB R50, R61, R59 ;  /* 0x0000003b3d32723e */ /* 0x000fe200000000ff */
[----:B------:R-:W-:Y:S01]  /*33d0*/  HADD2.F32 R44, -RZ, R51.H1_H1 ;  /* 0x30000033ff2c7230 */ /* 0x000fe20000004100 */
[----:B------:R-:W-:Y:S01]  /*33e0*/  F2FP.F16.F32.PACK_AB R49, R57, R55 ;  /* 0x000000373931723e */ /* 0x000fe200000000ff */
[----:B------:R-:W-:Y:S01]  /*33f0*/  FFMA.FTZ R45, R45, R42, 1.1641532182693481445e-10 ;  /* 0x2f0000002d2d7423 */ /* 0x000fe2000001002a */
[----:B------:R-:W-:Y:S01]  /*3400*/  FMUL.FTZ R47, R47, UR6 ;  /* 0x000000062f2f7c20 */ /* 0x000fe20008410000 */
[----:B------:R-:W-:-:S03]  /*3410*/  F2FP.F16.F32.PACK_AB R48, R53, R43 ;  /* 0x0000002b3530723e */ /* 0x000fc600000000ff */
[----:B------:R-:W-:Y:S01]  /*3420*/  FMUL.FTZ R47, R47, UR5 ;  /* 0x000000052f2f7c20 */ /* 0x000fe20008410000 */
[----:B------:R-:W-:-:S04]  /*3430*/  FSETP.GTU.FTZ.AND P6, PT, R45, UR4, PT ;  /* 0x000000042d007c0b */ /* 0x000fc8000bfdc000 */
[----:B------:R-:W-:Y:S02]  /*3440*/  FSEL R47, R47, RZ, !P6 ;  /* 0x000000ff2f2f7208 */ /* 0x000fe40007000000 */
[----:B------:R-:W-:-:S03]  /*3450*/  PLOP3.LUT P6, PT, P6, PT, PT, 0x8, 0x80 ;  /* 0x000000000080781c */ /* 0x000fc600037ce170 */
[----:B------:R-:W-:-:S05]  /*3460*/  FADD.FTZ R71, R47, R44 ;  /* 0x0000002c2f477221 */ /* 0x000fca0000010000 */
[----:B------:R-:W-:Y:S01]  /*3470*/  F2FP.F16.F32.PACK_AB R51, R71, R67 ;  /* 0x000000434733723e */ /* 0x000fe200000000ff */
[----:B------:R-:W-:Y:S06]  /*3480*/  BRA `(.L_x_3281) ;  /* 0x00000024008c7947 */ /* 0x000fec0003800000 */
.L_x_3257:
        /* <DEDUP_REMOVED lines=15> */
.L_x_3283:
        /* <DEDUP_REMOVED lines=12> */
.L_x_3284:
        /* <DEDUP_REMOVED lines=42> */
.L_x_3282:
[----:B------:R-:W-:Y:S01]  /*38e0*/  I2FP.F32.U32 R43, R43 ;  /* 0x0000002b002b7245 */ /* 0x000fe20000201000 */
[----:B-----5:R-:W-:Y:S01]  /*38f0*/  HADD2.F32 R48, -RZ, R44.H0_H0 ;  /* 0x2000002cff307230 */ /* 0x020fe20000004100 */
[----:B------:R-:W-:Y:S01]  /*3900*/  ISETP.NE.AND P1, PT, R49, 0x1, PT ;  /* 0x000000013100780c */ /* 0x000fe20003f25270 */
[----:B------:R-:W-:Y:S01]  /*3910*/  UMOV UR4, UR7 ;  /* 0x0000000700047c82 */ /* 0x000fe20008000000 */
[----:B------:R-:W-:Y:S01]  /*3920*/  UMOV UR5, UR8 ;  /* 0x0000000800057c82 */ /* 0x000fe20008000000 */
[----:B------:R-:W-:Y:S01]  /*3930*/  FFMA.FTZ R43, R43, R42, 1.1641532182693481445e-10 ;  /* 0x2f0000002b2b7423 */ /* 0x000fe2000001002a */
[----:B------:R-:W-:Y:S01]  /*3940*/  FMUL.FTZ R48, R48, UR6 ;  /* 0x0000000630307c20 */ /* 0x000fe20008410000 */
[----:B------:R-:W-:-:S03]  /*3950*/  IMAD.MOV.U32 R50, RZ, RZ, 0x2 ;  /* 0x00000002ff327424 */ /* 0x000fc600078e00ff */
        /* <DEDUP_REMOVED lines=15> */
.L_x_3286:
        /* <DEDUP_REMOVED lines=12> */
.L_x_3287:
        /* <DEDUP_REMOVED lines=43> */
.L_x_3285:
[----:B------:R-:W-:Y:S01]  /*3dc0*/  I2FP.F32.U32 R49, R48 ;  /* 0x0000003000317245 */ /* 0x000fe20000201000 */
[----:B------:R-:W-:Y:S01]  /*3dd0*/  HADD2.F32 R44, -RZ, R44.H1_H1 ;  /* 0x3000002cff2c7230 */ /* 0x000fe20000004100 */
[----:B------:R-:W-:Y:S01]  /*3de0*/  ISETP.NE.AND P2, PT, R50, 0x1, PT ;  /* 0x000000013200780c */ /* 0x000fe20003f45270 */
[----:B------:R-:W-:Y:S02]  /*3df0*/  IMAD.MOV.U32 R48, RZ, RZ, 0x2 ;  /* 0x00000002ff307424 */ /* 0x000fe400078e00ff */
[----:B------:R-:W-:Y:S01]  /*3e00*/  FFMA.FTZ R49, R49, R42, 1.1641532182693481445e-10 ;  /* 0x2f00000031317423 */ /* 0x000fe2000001002a */
[----:B------:R-:W-:-:S04]  /*3e10*/  FMUL.FTZ R44, R44, UR6 ;  /* 0x000000062c2c7c20 */ /* 0x000fc80008410000 */
[----:B------:R-:W-:Y:S01]  /*3e20*/  FMUL.FTZ R44, R44, UR5 ;  /* 0x000000052c2c7c20 */ /* 0x000fe20008410000 */
[----:B------:R-:W-:-:S04]  /*3e30*/  FSETP.GTU.FTZ.AND P1, PT, R49, UR4, PT ;  /* 0x0000000431007c0b */ /* 0x000fc8000bf3c000 */
        /* <DEDUP_REMOVED lines=12> */
.L_x_3289:
        /* <DEDUP_REMOVED lines=12> */
.L_x_3290:
        /* <DEDUP_REMOVED lines=43> */
.L_x_3288:
[----:B------:R-:W-:Y:S01]  /*4270*/  I2FP.F32.U32 R49, R44 ;  /* 0x0000002c00317245 */ /* 0x000fe20000201000 */
[----:B------:R-:W-:Y:S01]  /*4280*/  HADD2.F32 R44, -RZ, R45.H0_H0 ;  /* 0x2000002dff2c7230 */ /* 0x000fe20000004100 */
[----:B------:R-:W-:Y:S01]  /*4290*/  ISETP.NE.AND P3, PT, R48, 0x1, PT ;  /* 0x000000013000780c */ /* 0x000fe20003f65270 */
[----:B------:R-:W-:Y:S02]  /*42a0*/  HFMA2 R50, -RZ, RZ, 0, 1.1920928955078125e-07 ;  /* 0x00000002ff327431 */ /* 0x000fe400000001ff */
        /* <DEDUP_REMOVED lines=16> */
.L_x_3292:
        /* <DEDUP_REMOVED lines=12> */
.L_x_3293:
        /* <DEDUP_REMOVED lines=43> */
.L_x_3291:
[----:B------:R-:W-:Y:S01]  /*4720*/  ISETP.NE.AND P4, PT, R50, 0x1, PT ;  /* 0x000000013200780c */ /* 0x000fe20003f85270 */
[----:B------:R-:W-:Y:S01]  /*4730*/  HADD2.F32 R45, -RZ, R45.H1_H1 ;  /* 0x3000002dff2d7230 */ /* 0x000fe20000004100 */
[----:B------:R-:W-:Y:S01]  /*4740*/  I2FP.F32.U32 R49, R44 ;  /* 0x0000002c00317245 */ /* 0x000fe20000201000 */
[----:B------:R-:W-:Y:S01]  /*4750*/  IMAD.MOV.U32 R48, RZ, RZ, 0x2 ;  /* 0x00000002ff307424 */ /* 0x000fe200078e00ff */
[----:B------:R-:W-:Y:S02]  /*4760*/  MOV R44, R0 ;  /* 0x00000000002c7202 */ /* 0x000fe40000000f00 */
[----:B------:R-:W-:Y:S01]  /*4770*/  FMUL.FTZ R45, R45, UR6 ;  /* 0x000000062d2d7c20 */ /* 0x000fe20008410000 */
[----:B------:R-:W-:-:S03]  /*4780*/  FFMA.FTZ R49, R49, R42, 1.1641532182693481445e-10 ;  /* 0x2f00000031317423 */ /* 0x000fc6000001002a */
[----:B------:R-:W-:Y:S02]  /*4790*/  FMUL.FTZ R45, R45, UR5 ;  /* 0x000000052d2d7c20 */ /* 0x000fe40008410000 */
[----:B------:R-:W-:-:S04]  /*47a0*/  FSETP.GTU.FTZ.AND P3, PT, R49, UR4, PT ;  /* 0x0000000431007c0b */ /* 0x000fc8000bf7c000 */
        /* <DEDUP_REMOVED lines=11> */
.L_x_3295:
        /* <DEDUP_REMOVED lines=12> */
.L_x_3296:
        /* <DEDUP_REMOVED lines=43> */
.L_x_3294:
[----:B------:R-:W-:Y:S01]  /*4bd0*/  I2FP.F32.U32 R45, R44 ;  /* 0x0000002c002d7245 */ /* 0x000fe20000201000 */
[----:B------:R-:W-:Y:S01]  /*4be0*/  HADD2.F32 R44, -RZ, R46.H0_H0 ;  /* 0x2000002eff2c7230 */ /* 0x000fe20000004100 */
        /* <DEDUP_REMOVED lines=18> */
.L_x_3298:
        /* <DEDUP_REMOVED lines=12> */
.L_x_3299:
        /* <DEDUP_REMOVED lines=43> */
.L_x_3297:
[----:B------:R-:W-:Y:S01]  /*5080*/  I2FP.F32.U32 R45, R44 ;  /* 0x0000002c002d7245 */ /* 0x000fe20000201000 */
[----:B------:R-:W-:Y:S01]  /*5090*/  HADD2.F32 R46, -RZ, R46.H1_H1 ;  /* 0x3000002eff2e7230 */ /* 0x000fe20000004100 */
[----:B------:R-:W-:Y:S01]  /*50a0*/  ISETP.NE.AND P5, PT, R49, 0x1, PT ;  /* 0x000000013100780c */ /* 0x000fe20003fa5270 */
[----:B------:R-:W-:Y:S02]  /*50b0*/  IMAD.MOV.U32 R44, RZ, RZ, R0 ;  /* 0x000000ffff2c7224 */ /* 0x000fe400078e0000 */
[----:B------:R-:W-:Y:S01]  /*50c0*/  FFMA.FTZ R45, R45, R42, 1.1641532182693481445e-10 ;  /* 0x2f0000002d2d7423 */ /* 0x000fe2000001002a */
[----:B------:R-:W-:-:S04]  /*50d0*/  FMUL.FTZ R46, R46, UR6 ;  /* 0x000000062e2e7c20 */ /* 0x000fc80008410000 */
[----:B------:R-:W-:Y:S01]  /*50e0*/  FMUL.FTZ R46, R46, UR5 ;  /* 0x000000052e2e7c20 */ /* 0x000fe20008410000 */
[----:B------:R-:W-:-:S04]  /*50f0*/  FSETP.GTU.FTZ.AND P4, PT, R45, UR4, PT ;  /* 0x000000042d007c0b */ /* 0x000fc8000bf9c000 */
        /* <DEDUP_REMOVED lines=12> */
.L_x_3301:
        /* <DEDUP_REMOVED lines=12> */
.L_x_3302:
        /* <DEDUP_REMOVED lines=43> */
.L_x_3300:
        /* <DEDUP_REMOVED lines=20> */
.L_x_3304:
        /* <DEDUP_REMOVED lines=14> */
.L_x_3305:
        /* <DEDUP_REMOVED lines=43> */
.L_x_3303:
[----:B------:R-:W-:Y:S01]  /*5a00*/  I2FP.F32.U32 R45, R44 ;  /* 0x0000002c002d7245 */ /* 0x000fe20000201000 */
[----:B------:R-:W-:Y:S01]  /*5a10*/  HADD2.F32 R47, -RZ, R47.H1_H1 ;  /* 0x3000002fff2f7230 */ /* 0x000fe20000004100 */
[----:B------:R-:W-:Y:S02]  /*5a20*/  F2FP.F16.F32.PACK_AB R50, R61, R59 ;  /* 0x0000003b3d32723e */ /* 0x000fe400000000ff */
[----:B------:R-:W-:Y:S01]  /*5a30*/  F2FP.F16.F32.PACK_AB R49, R57, R55 ;  /* 0x000000373931723e */ /* 0x000fe200000000ff */
[----:B------:R-:W-:Y:S01]  /*5a40*/  FFMA.FTZ R45, R45, R42, 1.1641532182693481445e-10 ;  /* 0x2f0000002d2d7423 */ /* 0x000fe2000001002a */
[----:B------:R-:W-:Y:S01]  /*5a50*/  FMUL.FTZ R47, R47, UR6 ;  /* 0x000000062f2f7c20 */ /* 0x000fe20008410000 */
[----:B------:R-:W-:-:S03]  /*5a60*/  F2FP.F16.F32.PACK_AB R48, R53, R43 ;  /* 0x0000002b3530723e */ /* 0x000fc600000000ff */
[----:B------:R-:W-:Y:S01]  /*5a70*/  FMUL.FTZ R47, R47, UR5 ;  /* 0x000000052f2f7c20 */ /* 0x000fe20008410000 */
[----:B------:R-:W-:-:S04]  /*5a80*/  FSETP.GTU.FTZ.AND P6, PT, R45, UR4, PT ;  /* 0x000000042d007c0b */ /* 0x000fc8000bfdc000 */
[----:B------:R-:W-:Y:S02]  /*5a90*/  FSEL R71, R47, RZ, !P6 ;  /* 0x000000ff2f477208 */ /* 0x000fe40007000000 */
[----:B------:R-:W-:Y:S02]  /*5aa0*/  PLOP3.LUT P6, PT, P6, PT, PT, 0x8, 0x80 ;  /* 0x000000000080781c */ /* 0x000fe400037ce170 */
[----:B------:R-:W-:-:S11]  /*5ab0*/  F2FP.F16.F32.PACK_AB R51, R71, R67 ;  /* 0x000000434733723e */ /* 0x000fd600000000ff */
.L_x_3281:
[----:B------:R-:W0:Y:S01]  /*5ac0*/  LDC.64 R62, c[0x0][0x3a8] ;  /* 0x0000ea00ff3e7b82 */ /* 0x000e220000000a00 */
[----:B------:R-:W-:Y:S01]  /*5ad0*/  SEL R47, RZ, 0x1000000, !P6 ;  /* 0x01000000ff2f7807 */ /* 0x000fe20007000000 */
[----:B------:R-:W-:Y:S01]  /*5ae0*/  VIADD R73, R41, 0x100 ;  /* 0x0000010029497836 */ /* 0x000fe20000000000 */
[----:B------:R-:W-:Y:S02]  /*5af0*/  SEL R54, RZ, 0x10000, !P5 ;  /* 0x00010000ff367807 */ /* 0x000fe40006800000 */
[----:B------:R-:W-:Y:S02]  /*5b00*/  SEL R79, RZ, 0x100, !P4 ;  /* 0x00000100ff4f7807 */ /* 0x000fe40006000000 */
[----:B------:R-:W-:Y:S01]  /*5b10*/  SEL R46, RZ, 0x1000000, !P2 ;  /* 0x01000000ff2e7807 */ /* 0x000fe20005000000 */
[----:B------:R-:W1:Y:S01]  /*5b20*/  LDC.64 R64, c[0x0][0x3b0] ;  /* 0x0000ec00ff407b82 */ /* 0x000e620000000a00 */
[----:B------:R-:W-:Y:S02]  /*5b30*/  SEL R45, RZ, 0x10000, !P1 ;  /* 0x00010000ff2d7807 */ /* 0x000fe40004800000 */
[----:B------:R-:W-:-:S02]  /*5b40*/  SEL R44, RZ, 0x100, !P0 ;  /* 0x00000100ff2c7807 */ /* 0x000fc40004000000 */
[----:B------:R-:W-:Y:S02]  /*5b50*/  ISETP.NE.AND P6, PT, R66, RZ, PT ;  /* 0x000000ff4200720c */ /* 0x000fe40003fc5270 */
[----:B------:R-:W-:Y:S02]  /*5b60*/  LOP3.LUT R79, R79, R47, R54, 0xfe, !PT ;  /* 0x0000002f4f4f7212 */ /* 0x000fe400078efe36 */
[----:B------:R-:W-:Y:S02]  /*5b70*/  SEL R78, RZ, 0x1, !P3 ;  /* 0x00000001ff4e7807 */ /* 0x000fe40005800000 */
[----:B------:R-:W-:Y:S02]  /*5b80*/  LOP3.LUT R44, R44, R46, R45, 0xfe, !PT ;  /* 0x0000002e2c2c7212 */ /* 0x000fe400078efe2d */
[----:B------:R-:W-:Y:S02]  /*5b90*/  SEL R45, RZ, 0x1, !P6 ;  /* 0x00000001ff2d7807 */ /* 0x000fe40007000000 */
[----:B------:R-:W-:Y:S01]  /*5ba0*/  LOP3.LUT R79, R79, R78, RZ, 0xfc, !PT ;  /* 0x0000004e4f4f7212 */ /* 0x000fe200078efcff */
[----:B0-----:R-:W-:Y:S01]  /*5bb0*/  IMAD.WIDE.U32 R74, R41, 0x10, R62 ;  /* 0x00000010294a7825 */ /* 0x001fe200078e003e */
[----:B------:R-:W-:-:S03]  /*5bc0*/  LOP3.LUT R78, R44, R45, RZ, 0xfc, !PT ;  /* 0x0000002d2c4e7212 */ /* 0x000fc600078efcff */
[----:B------:R-:W-:Y:S01]  /*5bd0*/  IMAD.WIDE.U32 R44, R73, 0x10, R68 ;  /* 0x00000010492c7825 */ /* 0x000fe200078e0044 */
[----:B------:R0:W-:Y:S03]  /*5be0*/  STG.E.128 desc[UR10][R74.64], R48 ;  /* 0x000000304a007986 */ /* 0x0001e6000c101d0a */
[----:B-1----:R-:W-:-:S05]  /*5bf0*/  IMAD.WIDE.U32 R76, R41, 0x8, R64 ;  /* 0x00000008294c7825 */ /* 0x002fca00078e0040 */
[----:B------:R0:W-:Y:S04]  /*5c00*/  STG.E.64 desc[UR10][R76.64], R78 ;  /* 0x0000004e4c007986 */ /* 0x0001e8000c101b0a */
[----:B------:R-:W5:Y:S01]  /*5c10*/  LDG.E.128 R44, desc[UR10][R44.64] ;  /* 0x0000000a2c2c7981 */ /* 0x000f62000c1e1d00 */
[----:B------:R-:W-:Y:S05]  /*5c20*/  BRA.U !UP1, `(.L_x_3306) ;  /* 0x0000002509d87547 */ /* 0x000fea000b800000 */
[----:B0-----:R-:W0:Y:S02]  /*5c30*/  LDC.64 R48, c[0x0][0x3a0] ;  /* 0x0000e800ff307b82 */ /* 0x001e240000000a00 */
        /* <DEDUP_REMOVED lines=17> */
.L_x_3308:
        /* <DEDUP_REMOVED lines=12> */
.L_x_3309:
        /* <DEDUP_REMOVED lines=43> */
.L_x_3307:
[----:B------:R-:W-:Y:S01]  /*60c0*/  I2FP.F32.U32 R75, R58 ;  /* 0x0000003a004b7245 */ /* 0x000fe20000201000 */
[----:B-----5:R-:W-:Y:S01]  /*60d0*/  HADD2.F32 R52, -RZ, R44.H0_H0 ;  /* 0x2000002cff347230 */ /* 0x020fe20000004100 */
[----:B------:R-:W-:Y:S01]  /*60e0*/  ISETP.NE.AND P1, PT, R56, 0x1, PT ;  /* 0x000000013800780c */ /* 0x000fe20003f25270 */
[----:B------:R-:W-:Y:S02]  /*60f0*/  IMAD.MOV.U32 R60, RZ, RZ, 0x2 ;  /* 0x00000002ff3c7424 */ /* 0x000fe400078e00ff */
[----:B------:R-:W-:Y:S01]  /*6100*/  FFMA.FTZ R75, R75, R42, 1.1641532182693481445e-10 ;  /* 0x2f0000004b4b7423 */ /* 0x000fe2000001002a */
[----:B------:R-:W-:Y:S01]  /*6110*/  FMUL.FTZ R52, R52, UR6 ;  /* 0x0000000634347c20 */ /* 0x000fe20008410000 */
[----:B------:R-:W-:-:S03]  /*6120*/  IMAD.MOV.U32 R58, RZ, RZ, R0 ;  /* 0x000000ffff3a7224 */ /* 0x000fc600078e0000 */
[----:B------:R-:W-:Y:S01]  /*6130*/  FMUL.FTZ R52, R52, UR5 ;  /* 0x0000000534347c20 */ /* 0x000fe20008410000 */
[----:B------:R-:W-:Y:S01]  /*6140*/  FSETP.GTU.FTZ.AND P0, PT, R75, UR4, PT ;  /* 0x000000044b007c0b */ /* 0x000fe2000bf1c000 */
[----:B------:R-:W-:-:S03]  /*6150*/  HADD2.F32 R75, -RZ, R48.H0_H0 ;  /* 0x20000030ff4b7230 */ /* 0x000fc60000004100 */
        /* <DEDUP_REMOVED lines=13> */
.L_x_3311:
        /* <DEDUP_REMOVED lines=12> */
.L_x_3312:
        /* <DEDUP_REMOVED lines=43> */
.L_x_3310:
        /* <DEDUP_REMOVED lines=8> */
[----:B------:R-:W-:Y:S01]  /*6620*/  HFMA2 R48, -RZ, RZ, 0, 1.1920928955078125e-07 ;  /* 0x00000002ff307431 */ /* 0x000fe200000001ff */
        /* <DEDUP_REMOVED lines=13> */
.L_x_3314:
        /* <DEDUP_REMOVED lines=12> */
.L_x_3315:
        /* <DEDUP_REMOVED lines=43> */
.L_x_3313:
[----:B------:R-:W-:Y:S01]  /*6a70*/  I2FP.F32.U32 R79, R44 ;  /* 0x0000002c004f7245 */ /* 0x000fe20000201000 */
[----:B------:R-:W-:Y:S01]  /*6a80*/  HADD2.F32 R44, -RZ, R45.H0_H0 ;  /* 0x2000002dff2c7230 */ /* 0x000fe20000004100 */
[----:B------:R-:W-:Y:S01]  /*6a90*/  ISETP.NE.AND P2, PT, R48, 0x1, PT ;  /* 0x000000013000780c */ /* 0x000fe20003f45270 */
[----:B------:R-:W-:Y:S02]  /*6aa0*/  IMAD.MOV.U32 R56, RZ, RZ, 0x2 ;  /* 0x00000002ff387424 */ /* 0x000fe400078e00ff */
        /* <DEDUP_REMOVED lines=18> */
.L_x_3317:
        /* <DEDUP_REMOVED lines=12> */
.L_x_3318:
        /* <DEDUP_REMOVED lines=43> */
.L_x_3316:
        /* <DEDUP_REMOVED lines=22> */
.L_x_3320:
        /* <DEDUP_REMOVED lines=12> */
.L_x_3321:
        /* <DEDUP_REMOVED lines=43> */
.L_x_3319:
[----:B------:R-:W-:Y:S01]  /*7410*/  I2FP.F32.U32 R45, R44 ;  /* 0x0000002c002d7245 */ /* 0x000fe20000201000 */
[----:B------:R-:W-:Y:S01]  /*7420*/  HADD2.F32 R44, -RZ, R46.H0_H0 ;  /* 0x2000002eff2c7230 */ /* 0x000fe20000004100 */
[----:B------:R-:W-:Y:S01]  /*7430*/  ISETP.NE.AND P4, PT, R48, 0x1, PT ;  /* 0x000000013000780c */ /* 0x000fe20003f85270 */
[----:B------:R-:W-:Y:S02]  /*7440*/  HADD2.F32 R83, -RZ, R50.H0_H0 ;  /* 0x20000032ff537230 */ /* 0x000fe40000004100 */
[----:B------:R-:W-:Y:S02]  /*7450*/  HFMA2 R49, -RZ, RZ, 0, 1.1920928955078125e-07 ;  /* 0x00000002ff317431 */ /* 0x000fe400000001ff */
[----:B------:R-:W-:Y:S01]  /*7460*/  FFMA.FTZ R45, R45, R42, 1.1641532182693481445e-10 ;  /* 0x2f0000002d2d7423 */ /* 0x000fe2000001002a */
[----:B------:R-:W-:-:S04]  /*7470*/  FMUL.FTZ R44, R44, UR6 ;  /* 0x000000062c2c7c20 */ /* 0x000fc80008410000 */
        /* <DEDUP_REMOVED lines=15> */
.L_x_3323:
        /* <DEDUP_REMOVED lines=12> */
.L_x_3324:
        /* <DEDUP_REMOVED lines=43> */
.L_x_3322:
[----:B------:R-:W-:Y:S01]  /*78e0*/  I2FP.F32.U32 R45, R44 ;  /* 0x0000002c002d7245 */ /* 0x000fe20000201000 */
[----:B------:R-:W-:Y:S01]  /*78f0*/  HADD2.F32 R46, -RZ, R46.H1_H1 ;  /* 0x3000002eff2e7230 */ /* 0x000fe20000004100 */
[----:B------:R-:W-:Y:S01]  /*7900*/  ISETP.NE.AND P5, PT, R49, 0x1, PT ;  /* 0x000000013100780c */ /* 0x000fe20003fa5270 */
[----:B------:R-:W-:Y:S02]  /*7910*/  HADD2.F32 R85, -RZ, R50.H1_H1 ;  /* 0x30000032ff557230 */ /* 0x000fe40000004100 */
[----:B------:R-:W-:Y:S01]  /*7920*/  FFMA.FTZ R45, R45, R42, 1.1641532182693481445e-10 ;  /* 0x2f0000002d2d7423 */ /* 0x000fe2000001002a */
[----:B------:R-:W-:-:S04]  /*7930*/  FMUL.FTZ R46, R46, UR6 ;  /* 0x000000062e2e7c20 */ /* 0x000fc80008410000 */
        /* <DEDUP_REMOVED lines=16> */
.L_x_3326:
        /* <DEDUP_REMOVED lines=12> */
.L_x_3327:
        /* <DEDUP_REMOVED lines=42> */
[----:B------:R-:W-:-:S07]  /*7da0*/  IMAD.MOV.U32 R54, RZ, RZ, R44 ;  /* 0x000000ffff367224 */ /* 0x000fce00078e002c */
.L_x_3325:
        /* <DEDUP_REMOVED lines=8> */
[----:B------:R-:W-:Y:S02]  /*7e30*/  FSETP.GTU.FTZ.AND P5, PT, R45, UR4, PT ;  /* 0x000000042d007c0b */ /* 0x000fe4000bfbc000 */
        /* <DEDUP_REMOVED lines=13> */
.L_x_3329:
        /* <DEDUP_REMOVED lines=14> */
.L_x_3330:
        /* <DEDUP_REMOVED lines=42> */
[----:B------:R-:W-:-:S07]  /*8290*/  MOV R54, R44 ;  /* 0x0000002c00367202 */ /* 0x000fce0000000f00 */
.L_x_3328:
        /* <DEDUP_REMOVED lines=15> */
.L_x_3306:
[----:B------:R-:W-:Y:S01]  /*8390*/  ISETP.NE.AND P0, PT, R60, 0x1, PT ;  /* 0x000000013c00780c */ /* 0x000fe20003f05270 */
[----:B0-----:R-:W-:Y:S02]  /*83a0*/  HFMA2 R50, -RZ, RZ, 0, 1.1920928955078125e-07 ;  /* 0x00000002ff327431 */ /* 0x001fe400000001ff */
        /* <DEDUP_REMOVED lines=13> */
.L_x_3333:
        /* <DEDUP_REMOVED lines=12> */
.L_x_3334:
        /* <DEDUP_REMOVED lines=41> */
[----:B------:R-:W-:Y:S01]  /*87d0*/  IMAD.MOV.U32 R50, RZ, RZ, RZ ;  /* 0x000000ffff327224 */ /* 0x000fe200078e00ff */
[----:B------:R-:W-:-:S07]  /*87e0*/  MOV R48, R52 ;  /* 0x0000003400307202 */ /* 0x000fce0000000f00 */
.L_x_3332:
[----:B------:R-:W-:Y:S01]  /*87f0*/  I2FP.F32.U32 R49, R48 ;  /* 0x0000003000317245 */ /* 0x000fe20000201000 */
[----:B-----5:R-:W-:Y:S01]  /*8800*/  HADD2.F32 R48, -RZ, R44.H0_H0 ;  /* 0x2000002cff307230 */ /* 0x020fe20000004100 */
[----:B------:R-:W-:Y:S02]  /*8810*/  ISETP.NE.AND P1, PT, R50, 0x1, PT ;  /* 0x000000013200780c */ /* 0x000fe40003f25270 */
[----:B------:R-:W-:Y:S01]  /*8820*/  MOV R51, 0x2 ;  /* 0x0000000200337802 */ /* 0x000fe20000000f00 */
[----:B------:R-:W-:Y:S01]  /*8830*/  FFMA.FTZ R49, R49, R42, 1.1641532182693481445e-10 ;  /* 0x2f00000031317423 */ /* 0x000fe2000001002a */
[----:B------:R-:W-:-:S04]  /*8840*/  FMUL.FTZ R48, R48, UR6 ;  /* 0x0000000630307c20 */ /* 0x000fc80008410000 */
[----:B------:R-:W-:Y:S01]  /*8850*/  FSETP.GTU.FTZ.AND P0, PT, R49, UR4, PT ;  /* 0x0000000431007c0b */ /* 0x000fe2000bf1c000 */
[----:B------:R-:W-:-:S03]  /*8860*/  FMUL.FTZ R48, R48, UR5 ;  /* 0x0000000530307c20 */ /* 0x000fc60008410000 */
[----:B------:R-:W-:Y:S02]  /*8870*/  PLOP3.LUT P2, PT, P0, PT, PT, 0x8, 0x80 ;  /* 0x000000000080781c */ /* 0x000fe4000074e170 */
[----:B------:R-:W-:Y:S01]  /*8880*/  FSEL R75, R48, RZ, !P0 ;  /* 0x000000ff304b7208 */ /* 0x000fe20004000000 */
        /* <DEDUP_REMOVED lines=11> */
.L_x_3336:
        /* <DEDUP_REMOVED lines=12> */
.L_x_3337:
        /* <DEDUP_REMOVED lines=38> */
[----:B------:R-:W-:-:S03]  /*8c60*/  LOP3.LUT R18, R50, UR28, R79, 0x96, !PT ;  /* 0x0000001c32127c12 */ /* 0x000fc6000f8e964f */
[----:B------:R-:W-:Y:S01]  /*8c70*/  IMAD.MOV.U32 R0, RZ, RZ, R78 ;  /* 0x000000ffff007224 */ /* 0x000fe200078e004e */
[----:B------:R-:W-:Y:S02]  /*8c80*/  LOP3.LUT R20, R48, UR31, R77, 0x96, !PT ;  /* 0x0000001f30147c12 */ /* 0x000fe4000f8e964d */
[----:B------:R-:W-:Y:S01]  /*8c90*/  MOV R48, R54 ;  /* 0x0000003600307202 */ /* 0x000fe20000000f00 */
[----:B------:R-:W-:-:S07]  /*8ca0*/  IMAD.MOV.U32 R54, RZ, RZ, R76 ;  /* 0x000000ffff367224 */ /* 0x000fce00078e004c */
.L_x_3335:
        /* <DEDUP_REMOVED lines=20> */
.L_x_3339:
        /* <DEDUP_REMOVED lines=12> */
.L_x_3340:
        /* <DEDUP_REMOVED lines=43> */
.L_x_3338:
        /* <DEDUP_REMOVED lines=20> */
.L_x_3342:
        /* <DEDUP_REMOVED lines=12> */
.L_x_3343:
        /* <DEDUP_REMOVED lines=43> */
.L_x_3341:
        /* <DEDUP_REMOVED lines=20> */
.L_x_3345:
        /* <DEDUP_REMOVED lines=12> */
.L_x_3346:
        /* <DEDUP_REMOVED lines=43> */
.L_x_3344:
        /* <DEDUP_REMOVED lines=20> */
.L_x_3348:
        /* <DEDUP_REMOVED lines=12> */
.L_x_3349:
        /* <DEDUP_REMOVED lines=40> */
[----:B------:R-:W-:Y:S01]  /*9f40*/  HFMA2 R49, -RZ, RZ, 0, 0 ;  /* 0x00000000ff317431 */ /* 0x000fe200000001ff */
[----:B------:R-:W-:Y:S01]  /*9f50*/  MOV R44, R54 ;  /* 0x00000036002c7202 */ /* 0x000fe20000000f00 */
[----:B------:R-:W-:-:S07]  /*9f60*/  IMAD.MOV.U32 R54, RZ, RZ, R48 ;  /* 0x000000ffff367224 */ /* 0x000fce00078e0030 */
.L_x_3347:
[----:B------:R-:W-:Y:S01]  /*9f70*/  I2FP.F32.U32 R45, R44 ;  /* 0x0000002c002d7245 */ /* 0x000fe20000201000 */
[----:B------:R-:W-:Y:S01]  /*9f80*/  HADD2.F32 R46, -RZ, R46.H1_H1 ;  /* 0x3000002eff2e7230 */ /* 0x000fe20000004100 */
[----:B------:R-:W-:-:S03]  /*9f90*/  ISETP.NE.AND P5, PT, R49, 0x1, PT ;  /* 0x000000013100780c */ /* 0x000fc60003fa5270 */
[----:B------:R-:W-:Y:S01]  /*9fa0*/  FFMA.FTZ R45, R45, R42, 1.1641532182693481445e-10 ;  /* 0x2f0000002d2d7423 */ /* 0x000fe2000001002a */
[----:B------:R-:W-:-:S04]  /*9fb0*/  FMUL.FTZ R46, R46, UR6 ;  /* 0x000000062e2e7c20 */ /* 0x000fc80008410000 */
[----:B------:R-:W-:Y:S01]  /*9fc0*/  FMUL.FTZ R46, R46, UR5 ;  /* 0x000000052e2e7c20 */ /* 0x000fe20008410000 */
[----:B------:R-:W-:Y:S02]  /*9fd0*/  FSETP.GTU.FTZ.AND P4, PT, R45, UR4, PT ;  /* 0x000000042d007c0b */ /* 0x000fe4000bf9c000 */
[----:B------:R-:W-:Y:S02]  /*9fe0*/  MOV R45, R0 ;  /* 0x00000000002d7202 */ /* 0x000fe40000000f00 */
        /* <DEDUP_REMOVED lines=12> */
.L_x_3351:
        /* <DEDUP_REMOVED lines=12> */
.L_x_3352:
        /* <DEDUP_REMOVED lines=43> */
.L_x_3350:
        /* <DEDUP_REMOVED lines=20> */
.L_x_3354:
        /* <DEDUP_REMOVED lines=14> */
.L_x_3355:
        /* <DEDUP_REMOVED lines=43> */
.L_x_3353:
        /* <DEDUP_REMOVED lines=12> */
.L_x_3331:
[----:B------:R-:W-:Y:S01]  /*a9b0*/  SEL R47, RZ, 0x1000000, !P6 ;  /* 0x01000000ff2f7807 */ /* 0x000fe20007000000 */
[----:B------:R-:W-:Y:S01]  /*a9c0*/  VIADD R91, R41, 0x200 ;  /* 0x00000200295b7836 */ /* 0x000fe20000000000 */
[----:B------:R-:W-:Y:S01]  /*a9d0*/  ISETP.NE.AND P6, PT, R52, RZ, PT ;  /* 0x000000ff3400720c */ /* 0x000fe20003fc5270 */
[C---:B------:R-:W-:Y:S01]  /*a9e0*/  IMAD.WIDE.U32 R94, R73.reuse, 0x10, R62 ;  /* 0x00000010495e7825 */ /* 0x040fe200078e003e */
[----:B------:R-:W-:Y:S02]  /*a9f0*/  SEL R52, RZ, 0x10000, !P5 ;  /* 0x00010000ff347807 */ /* 0x000fe40006800000 */
[----:B------:R-:W-:Y:S01]  /*aa00*/  SEL R93, RZ, 0x100, !P4 ;  /* 0x00000100ff5d7807 */ /* 0x000fe20006000000 */
[----:B------:R-:W-:Y:S01]  /*aa10*/  IMAD.WIDE.U32 R96, R73, 0x8, R64 ;  /* 0x0000000849607825 */ /* 0x000fe200078e0040 */
[----:B------:R-:W-:Y:S01]  /*aa20*/  SEL R46, RZ, 0x1000000, !P2 ;  /* 0x01000000ff2e7807 */ /* 0x000fe20005000000 */
[----:B------:R0:W-:Y:S01]  /*aa30*/  STG.E.128 desc[UR10][R94.64], R48 ;  /* 0x000000305e007986 */ /* 0x0001e2000c101d0a */
[----:B------:R-:W-:-:S02]  /*aa40*/  SEL R45, RZ, 0x10000, !P1 ;  /* 0x00010000ff2d7807 */ /* 0x000fc40004800000 */
[----:B------:R-:W-:Y:S02]  /*aa50*/  SEL R44, RZ, 0x100, !P0 ;  /* 0x00000100ff2c7807 */ /* 0x000fe40004000000 */
[----:B------:R-:W-:Y:S02]  /*aa60*/  LOP3.LUT R93, R93, R47, R52, 0xfe, !PT ;  /* 0x0000002f5d5d7212 */ /* 0x000fe400078efe34 */
[----:B------:R-:W-:Y:S02]  /*aa70*/  SEL R92, RZ, 0x1, !P3 ;  /* 0x00000001ff5c7807 */ /* 0x000fe40005800000 */
[----:B------:R-:W-:Y:S02]  /*aa80*/  LOP3.LUT R44, R44, R46, R45, 0xfe, !PT ;  /* 0x0000002e2c2c7212 */ /* 0x000fe400078efe2d */
[----:B------:R-:W-:Y:S02]  /*aa90*/  SEL R45, RZ, 0x1, !P6 ;  /* 0x00000001ff2d7807 */ /* 0x000fe40007000000 */
[----:B------:R-:W-:-:S02]  /*aaa0*/  LOP3.LUT R93, R93, R92, RZ, 0xfc, !PT ;  /* 0x0000005c5d5d7212 */ /* 0x000fc400078efcff */
[----:B------:R-:W-:Y:S01]  /*aab0*/  LOP3.LUT R92, R44, R45, RZ, 0xfc, !PT ;  /* 0x0000002d2c5c7212 */ /* 0x000fe200078efcff */
[----:B------:R-:W-:-:S04]  /*aac0*/  IMAD.WIDE.U32 R44, R91, 0x10, R68 ;  /* 0x000000105b2c7825 */ /* 0x000fc800078e0044 */
[----:B------:R0:W-:Y:S04]  /*aad0*/  STG.E.64 desc[UR10][R96.64], R92 ;  /* 0x0000005c60007986 */ /* 0x0001e8000c101b0a */
[----:B------:R-:W5:Y:S01]  /*aae0*/  LDG.E.128 R44, desc[UR10][R44.64] ;  /* 0x0000000a2c2c7981 */ /* 0x000f62000c1e1d00 */
[----:B------:R-:W-:Y:S05]  /*aaf0*/  BRA.U !UP1, `(.L_x_3356) ;  /* 0x0000002509d87547 */ /* 0x000fea000b800000 */
[----:B0-----:R-:W0:Y:S02]  /*ab00*/  LDC.64 R48, c[0x0][0x3a0] ;  /* 0x0000e800ff307b82 */ /* 0x001e240000000a00 */
[----:B0-----:R-:W-:-:S06]  /*ab10*/  IMAD.WIDE.U32 R48, R91, 0x10, R48 ;  /* 0x000000105b307825 */ /* 0x001fcc00078e0030 */
[----:B------:R-:W5:Y:S01]  /*ab20*/  LDG.E.128 R48, desc[UR10][R48.64] ;  /* 0x0000000a30307981 */ /* 0x000f62000c1e1d00 */
[----:B------:R-:W-:Y:S01]  /*ab30*/  ISETP.NE.AND P0, PT, R60, 0x1, PT ;  /* 0x000000013c00780c */ /* 0x000fe20003f05270 */
[----:B------:R-:W-:Y:S01]  /*ab40*/  IMAD.MOV.U32 R58, RZ, RZ, R0 ;  /* 0x000000ffff3a7224 */ /* 0x000fe200078e0000 */
        /* <DEDUP_REMOVED lines=13> */
.L_x_3358:
        /* <DEDUP_REMOVED lines=12> */
.L_x_3359:
        /* <DEDUP_REMOVED lines=43> */
.L_x_3357:
[----:B------:R-:W-:Y:S01]  /*af90*/  I2FP.F32.U32 R93, R58 ;  /* 0x0000003a005d7245 */ /* 0x000fe20000201000 */
[----:B-----5:R-:W-:Y:S01]  /*afa0*/  HADD2.F32 R54, -RZ, R44.H0_H0 ;  /* 0x2000002cff367230 */ /* 0x020fe20000004100 */
[----:B------:R-:W-:Y:S01]  /*afb0*/  ISETP.NE.AND P1, PT, R56, 0x1, PT ;  /* 0x000000013800780c */ /* 0x000fe20003f25270 */
[----:B------:R-:W-:Y:S02]  /*afc0*/  HFMA2 R60, -RZ, RZ, 0, 1.1920928955078125e-07 ;  /* 0x00000002ff3c7431 */ /* 0x000fe400000001ff */
[----:B------:R-:W-:Y:S02]  /*afd0*/  IMAD.MOV.U32 R58, RZ, RZ, R0 ;  /* 0x000000ffff3a7224 */ /* 0x000fe400078e0000 */
        /* <DEDUP_REMOVED lines=18> */
.L_x_3361:
        /* <DEDUP_REMOVED lines=12> */
.L_x_3362:
[----:B------:R-:W-:Y:S01]  /*b1c0*/  IMAD.WIDE.U32 R96, R23, -0x326172a9, RZ ;  /* 0xcd9e8d5717607825 */ /* 0x000fe200078e00ff */
[----:B------:R-:W-:-:S03]  /*b1d0*/  LOP3.LUT R94, R2, UR13, R101, 0x96, !PT ;  /* 0x0000000d025e7c12 */ /* 0x000fc6000f8e9665 */
[----:B------:R-:W-:Y:S01]  /*b1e0*/  HFMA2 R60, -RZ, RZ, 0, 0 ;  /* 0x00000000ff3c7431 */ /* 0x000fe200000001ff */
        /* <DEDUP_REMOVED lines=40> */
.L_x_3360:
        /* <DEDUP_REMOVED lines=22> */
.L_x_3364:
        /* <DEDUP_REMOVED lines=12> */
.L_x_3365:
        /* <DEDUP_REMOVED lines=43> */
.L_x_3363:
        /* <DEDUP_REMOVED lines=22> */
.L_x_3367:
        /* <DEDUP_REMOVED lines=12> */
.L_x_3368:
        /* <DEDUP_REMOVED lines=43> */
.L_x_3366:
        /* <DEDUP_REMOVED lines=22> */
.L_x_3370:
        /* <DEDUP_REMOVED lines=12> */
.L_x_3371:
        /* <DEDUP_REMOVED lines=43> */
.L_x_3369:
[----:B------:R-:W-:Y:S01]  /*c2e0*/  I2FP.F32.U32 R45, R45 ;  /* 0x0000002d002d7245 */ /* 0x000fe20000201000 */
[----:B------:R-:W-:Y:S01]  /*c2f0*/  HADD2.F32 R44, -RZ, R46.H0_H0 ;  /* 0x2000002eff2c7230 */ /* 0x000fe20000004100 */
[----:B------:R-:W-:Y:S01]  /*c300*/  ISETP.NE.AND P4, PT, R48, 0x1, PT ;  /* 0x000000013000780c */ /* 0x000fe20003f85270 */
[----:B------:R-:W-:Y:S02]  /*c310*/  HADD2.F32 R99, -RZ, R50.H0_H0 ;  /* 0x20000032ff637230 */ /* 0x000fe40000004100 */
        /* <DEDUP_REMOVED lines=18> */
.L_x_3373:
        /* <DEDUP_REMOVED lines=12> */
.L_x_3374:
        /* <DEDUP_REMOVED lines=42> */
[----:B------:R-:W-:-:S07]  /*c7a0*/  HFMA2 R44, -RZ, RZ, 0, 0 ;  /* 0x00000000ff2c7431 */ /* 0x000fce00000001ff */
.L_x_3372:
[----:B------:R-:W-:Y:S01]  /*c7b0*/  I2FP.F32.U32 R45, R45 ;  /* 0x0000002d002d7245 */ /* 0x000fe20000201000 */
[----:B------:R-:W-:Y:S01]  /*c7c0*/  HADD2.F32 R46, -RZ, R46.H1_H1 ;  /* 0x3000002eff2e7230 */ /* 0x000fe20000004100 */
[----:B------:R-:W-:Y:S01]  /*c7d0*/  ISETP.NE.AND P5, PT, R44, 0x1, PT ;  /* 0x000000012c00780c */ /* 0x000fe20003fa5270 */
[----:B------:R-:W-:Y:S02]  /*c7e0*/  HADD2.F32 R107, -RZ, R50.H1_H1 ;  /* 0x30000032ff6b7230 */ /* 0x000fe40000004100 */
[----:B------:R-:W-:Y:S01]  /*c7f0*/  FFMA.FTZ R45, R45, R42, 1.1641532182693481445e-10 ;  /* 0x2f0000002d2d7423 */ /* 0x000fe2000001002a */
[----:B------:R-:W-:-:S04]  /*c800*/  FMUL.FTZ R46, R46, UR6 ;  /* 0x000000062e2e7c20 */ /* 0x000fc80008410000 */
[----:B------:R-:W-:Y:S01]  /*c810*/  FMUL.FTZ R46, R46, UR5 ;  /* 0x000000052e2e7c20 */ /* 0x000fe20008410000 */
[----:B------:R-:W-:Y:S02]  /*c820*/  FSETP.GTU.FTZ.AND P4, PT, R45, UR4, PT ;  /* 0x000000042d007c0b */ /* 0x000fe4000bf9c000 */
        /* <DEDUP_REMOVED lines=14> */
.L_x_3376:
        /* <DEDUP_REMOVED lines=12> */
.L_x_3377:
        /* <DEDUP_REMOVED lines=43> */
.L_x_3375:
        /* <DEDUP_REMOVED lines=22> */
.L_x_3379:
        /* <DEDUP_REMOVED lines=14> */
.L_x_3380:
        /* <DEDUP_REMOVED lines=43> */
.L_x_3378:
        /* <DEDUP_REMOVED lines=15> */
.L_x_3356:
[----:B------:R-:W-:Y:S01]  /*d260*/  ISETP.NE.AND P0, PT, R60, 0x1, PT ;  /* 0x000000013c00780c */ /* 0x000fe20003f05270 */
[----:B0-----:R-:W-:Y:S01]  /*d270*/  IMAD.MOV.U32 R50, RZ, RZ, 0x2 ;  /* 0x00000002ff327424 */ /* 0x001fe200078e00ff */
        /* <DEDUP_REMOVED lines=13> */
.L_x_3383:
        /* <DEDUP_REMOVED lines=12> */
.L_x_3384:
        /* <DEDUP_REMOVED lines=40> */
[----:B------:R-:W-:Y:S01]  /*d690*/  HFMA2 R50, -RZ, RZ, 0, 0 ;  /* 0x00000000ff327431 */ /* 0x000fe200000001ff */
[----:B------:R-:W-:Y:S01]  /*d6a0*/  LOP3.LUT R20, R48, UR31, R51, 0x96, !PT ;  /* 0x0000001f30147c12 */ /* 0x000fe2000f8e9633 */
[----:B------:R-:W-:-:S07]  /*d6b0*/  IMAD.MOV.U32 R48, RZ, RZ, R54 ;  /* 0x000000ffff307224 */ /* 0x000fce00078e0036 */
.L_x_3382:
[----:B------:R-:W-:Y:S01]  /*d6c0*/  I2FP.F32.U32 R49, R48 ;  /* 0x0000003000317245 */ /* 0x000fe20000201000 */
[----:B-----5:R-:W-:Y:S01]  /*d6d0*/  HADD2.F32 R48, -RZ, R44.H0_H0 ;  /* 0x2000002cff307230 */ /* 0x020fe20000004100 */
[----:B------:R-:W-:-:S03]  /*d6e0*/  ISETP.NE.AND P1, PT, R50, 0x1, PT ;  /* 0x000000013200780c */ /* 0x000fc60003f25270 */
[----:B------:R-:W-:Y:S01]  /*d6f0*/  FFMA.FTZ R49, R49, R42, 1.1641532182693481445e-10 ;  /* 0x2f00000031317423 */ /* 0x000fe2000001002a */
[----:B------:R-:W-:-:S04]  /*d700*/  FMUL.FTZ R48, R48, UR6 ;  /* 0x0000000630307c20 */ /* 0x000fc80008410000 */
[----:B------:R-:W-:Y:S01]  /*d710*/  FSETP.GTU.FTZ.AND P0, PT, R49, UR4, PT ;  /* 0x0000000431007c0b */ /* 0x000fe2000bf1c000 */
[----:B------:R-:W-:Y:S01]  /*d720*/  FMUL.FTZ R48, R48, UR5 ;  /* 0x0000000530307c20 */ /* 0x000fe20008410000 */
[----:B------:R-:W-:Y:S02]  /*d730*/  MOV R49, R0 ;  /* 0x0000000000317202 */ /* 0x000fe40000000f00 */
[----:B------:R-:W-:Y:S02]  /*d740*/  PLOP3.LUT P2, PT, P0, PT, PT, 0x8, 0x80 ;  /* 0x000000000080781c */ /* 0x000fe4000074e170 */
[----:B------:R-:W-:Y:S01]  /*d750*/  FSEL R93, R48, RZ, !P0 ;  /* 0x000000ff305d7208 */ /* 0x000fe20004000000 */
[----:B------:R-:W-:Y:S01]  /*d760*/  IMAD.MOV.U32 R48, RZ, RZ, 0x2 ;  /* 0x00000002ff307424 */ /* 0x000fe200078e00ff */
        /* <DEDUP_REMOVED lines=10> */
.L_x_3386:
        /* <DEDUP_REMOVED lines=12> */
.L_x_3387:
        /* <DEDUP_REMOVED lines=43> */
.L_x_3385:
[----:B------:R-:W-:Y:S01]  /*db80*/  I2FP.F32.U32 R49, R49 ;  /* 0x0000003100317245 */ /* 0x000fe20000201000 */
[----:B------:R-:W-:Y:S01]  /*db90*/  HADD2.F32 R44, -RZ, R44.H1_H1 ;  /* 0x3000002cff2c7230 */ /* 0x000fe20000004100 */
        /* <DEDUP_REMOVED lines=18> */
.L_x_3389:
        /* <DEDUP_REMOVED lines=12> */
.L_x_3390:
        /* <DEDUP_REMOVED lines=43> */
.L_x_3388:
        /* <DEDUP_REMOVED lines=20> */
.L_x_3392:
        /* <DEDUP_REMOVED lines=12> */
.L_x_3393:
        /* <DEDUP_REMOVED lines=40> */
[----:B------:R-:W-:Y:S01]  /*e4b0*/  MOV R52, R48 ;  /* 0x0000003000347202 */ /* 0x000fe20000000f00 */
[----:B------:R-:W-:Y:S01]  /*e4c0*/  IMAD.MOV.U32 R48, RZ, RZ, RZ ;  /* 0x000000ffff307224 */ /* 0x000fe200078e00ff */
[----:B------:R-:W-:-:S07]  /*e4d0*/  LOP3.LUT R20, R50, UR31, R49, 0x96, !PT ;  /* 0x0000001f32147c12 */ /* 0x000fce000f8e9631 */
.L_x_3391:
[----:B------:R-:W-:Y:S01]  /*e4e0*/  I2FP.F32.U32 R49, R44 ;  /* 0x0000002c00317245 */ /* 0x000fe20000201000 */
[----:B------:R-:W-:Y:S01]  /*e4f0*/  HADD2.F32 R45, -RZ, R45.H1_H1 ;  /* 0x3000002dff2d7230 */ /* 0x000fe20000004100 */
[----:B------:R-:W-:-:S03]  /*e500*/  ISETP.NE.AND P4, PT, R48, 0x1, PT ;  /* 0x000000013000780c */ /* 0x000fc60003f85270 */
[----:B------:R-:W-:Y:S01]  /*e510*/  FFMA.FTZ R49, R49, R42, 1.1641532182693481445e-10 ;  /* 0x2f00000031317423 */ /* 0x000fe2000001002a */
[----:B------:R-:W-:-:S04]  /*e520*/  FMUL.FTZ R45, R45, UR6 ;  /* 0x000000062d2d7c20 */ /* 0x000fc80008410000 */
[----:B------:R-:W-:Y:S01]  /*e530*/  FMUL.FTZ R45, R45, UR5 ;  /* 0x000000052d2d7c20 */ /* 0x000fe20008410000 */
[----:B------:R-:W-:Y:S01]  /*e540*/  FSETP.GTU.FTZ.AND P3, PT, R49, UR4, PT ;  /* 0x0000000431007c0b */ /* 0x000fe2000bf7c000 */
        /* <DEDUP_REMOVED lines=13> */
.L_x_3395:
        /* <DEDUP_REMOVED lines=12> */
.L_x_3396:
        /* <DEDUP_REMOVED lines=43> */
.L_x_3394:
[----:B------:R-:W-:Y:S01]  /*e990*/  I2FP.F32.U32 R45, R45 ;  /* 0x0000002d002d7245 */ /* 0x000fe20000201000 */
[----:B------:R-:W-:Y:S01]  /*e9a0*/  HADD2.F32 R44, -RZ, R46.H0_H0 ;  /* 0x2000002eff2c7230 */ /* 0x000fe20000004100 */
        /* <DEDUP_REMOVED lines=18> */
.L_x_3398:
        /* <DEDUP_REMOVED lines=12> */
.L_x_3399:
        /* <DEDUP_REMOVED lines=43> */
.L_x_3397:
[----:B------:R-:W-:Y:S01]  /*ee40*/  I2FP.F32.U32 R45, R45 ;  /* 0x0000002d002d7245 */ /* 0x000fe20000201000 */
[----:B------:R-:W-:Y:S01]  /*ee50*/  HADD2.F32 R46, -RZ, R46.H1_H1 ;  /* 0x3000002eff2e7230 */ /* 0x000fe20000004100 */
[----:B------:R-:W-:-:S03]  /*ee60*/  ISETP.NE.AND P5, PT, R44, 0x1, PT ;  /* 0x000000012c00780c */ /* 0x000fc60003fa5270 */
        /* <DEDUP_REMOVED lines=17> */
.L_x_3401:
        /* <DEDUP_REMOVED lines=12> */
.L_x_3402:
        /* <DEDUP_REMOVED lines=43> */
.L_x_3400:
[----:B------:R-:W-:Y:S01]  /*f2f0*/  I2FP.F32.U32 R45, R45 ;  /* 0x0000002d002d7245 */ /* 0x000fe20000201000 */
[----:B------:R-:W-:Y:S01]  /*f300*/  HADD2.F32 R44, -RZ, R47.H0_H0 ;  /* 0x2000002fff2c7230 */ /* 0x000fe20000004100 */
        /* <DEDUP_REMOVED lines=18> */
.L_x_3404:
        /* <DEDUP_REMOVED lines=14> */
.L_x_3405:
        /* <DEDUP_REMOVED lines=43> */
.L_x_3403:
        /* <DEDUP_REMOVED lines=12> */
.L_x_3381:
[----:B------:R-:W-:Y:S01]  /*f880*/  SEL R47, RZ, 0x1000000, !P6 ;  /* 0x01000000ff2f7807 */ /* 0x000fe20007000000 */
[C---:B------:R-:W-:Y:S01]  /*f890*/  IMAD.WIDE.U32 R114, R91.reuse, 0x10, R62 ;  /* 0x000000105b727825 */ /* 0x040fe200078e003e */
[----:B------:R-:W-:Y:S02]  /*f8a0*/  ISETP.NE.AND P6, PT, R54, RZ, PT ;  /* 0x000000ff3600720c */ /* 0x000fe40003fc5270 */
[----:B------:R-:W-:Y:S01]  /*f8b0*/  SEL R54, RZ, 0x10000, !P5 ;  /* 0x00010000ff367807 */ /* 0x000fe20006800000 */
[----:B------:R-:W-:Y:S01]  /*f8c0*/  IMAD.WIDE.U32 R112, R91, 0x8, R64 ;  /* 0x000000085b707825 */ /* 0x000fe200078e0040 */
[----:B------:R-:W-:Y:S01]  /*f8d0*/  SEL R101, RZ, 0x100, !P4 ;  /* 0x00000100ff657807 */ /* 0x000fe20006000000 */
[----:B------:R0:W-:Y:S01]  /*f8e0*/  STG.E.128 desc[UR10][R114.64], R48 ;  /* 0x0000003072007986 */ /* 0x0001e2000c101d0a */
        /* <DEDUP_REMOVED lines=8> */
[----:B------:R-:W-:Y:S02]  /*f970*/  LOP3.LUT R101, R101, R100, RZ, 0xfc, !PT ;  /* 0x0000006465657212 */ /* 0x000fe400078efcff */
        /* <DEDUP_REMOVED lines=23> */
.L_x_3408:
        /* <DEDUP_REMOVED lines=12> */
.L_x_3409:
        /* <DEDUP_REMOVED lines=43> */
.L_x_3407:
[----:B------:R-:W-:Y:S01]  /*fe60*/  I2FP.F32.U32 R69, R60 ;  /* 0x0000003c00457245 */ /* 0x000fe20000201000 */
[----:B-----5:R-:W-:Y:S01]  /*fe70*/  HADD2.F32 R52, -RZ, R44.H0_H0 ;  /* 0x2000002cff347230 */ /* 0x020fe20000004100 */
[----:B------:R-:W-:Y:S01]  /*fe80*/  ISETP.NE.AND P1, PT, R54, 0x1, PT ;  /* 0x000000013600780c */ /* 0x000fe20003f25270 */
[----:B------:R-:W-:Y:S01]  /*fe90*/  HADD2.F32 R113, -RZ, R48.H0_H0 ;  /* 0x20000030ff717230 */ /* 0x000fe20000004100 */
[----:B------:R-:W-:Y:S01]  /*fea0*/  MOV R58, R0 ;  /* 0x00000000003a7202 */ /* 0x000fe20000000f00 */
        /* <DEDUP_REMOVED lines=18> */
.L_x_3411:
        /* <DEDUP_REMOVED lines=12> */
.L_x_3412:
        /* <DEDUP_REMOVED lines=43> */
.L_x_3410:
[----:B------:R-:W-:Y:S01]  /*10340*/  I2FP.F32.U32 R69, R58 ;  /* 0x0000003a00457245 */ /* 0x000fe20000201000 */
[----:B------:R-:W-:Y:S01]  /*10350*/  HADD2.F32 R44, -RZ, R44.H1_H1 ;  /* 0x3000002cff2c7230 */ /* 0x000fe20000004100 */
[----:B------:R-:W-:Y:S01]  /*10360*/  ISETP.NE.AND P1, PT, R60, 0x1, PT ;  /* 0x000000013c00780c */ /* 0x000fe20003f25270 */
[----:B------:R-:W-:Y:S02]  /*10370*/  HADD2.F32 R115, -RZ, R48.H1_H1 ;  /* 0x30000030ff737230 */ /* 0x000fe40000004100 */
        /* <DEDUP_REMOVED lines=18> */
.L_x_3414:
        /* <DEDUP_REMOVED lines=12> */
.L_x_3415:
        /* <DEDUP_REMOVED lines=43> */
.L_x_3413:
        /* <DEDUP_REMOVED lines=22> */
.L_x_3417:
        /* <DEDUP_REMOVED lines=12> */
.L_x_3418:
        /* <DEDUP_REMOVED lines=43> */
.L_x_3416:
        /* <DEDUP_REMOVED lines=22> */
.L_x_3420:
        /* <DEDUP_REMOVED lines=12> */
.L_x_3421:
        /* <DEDUP_REMOVED lines=43> */
.L_x_3419:
[----:B------:R-:W-:Y:S01]  /*111b0*/  I2FP.F32.U32 R45, R45 ;  /* 0x0000002d002d7245 */ /* 0x000fe20000201000 */
[----:B------:R-:W-:Y:S01]  /*111c0*/  HADD2.F32 R44, -RZ, R46.H0_H0 ;  /* 0x2000002eff2c7230 */ /* 0x000fe20000004100 */
[----:B------:R-:W-:Y:S01]  /*111d0*/  ISETP.NE.AND P4, PT, R48, 0x1, PT ;  /* 0x000000013000780c */ /* 0x000fe20003f85270 */
[----:B------:R-:W-:Y:S02]  /*111e0*/  HADD2.F32 R119, -RZ, R50.H0_H0 ;  /* 0x20000032ff777230 */ /* 0x000fe40000004100 */
        /* <DEDUP_REMOVED lines=18> */
.L_x_3423:
        /* <DEDUP_REMOVED lines=12> */
.L_x_3424:
        /* <DEDUP_REMOVED lines=43> */
.L_x_3422:
        /* <DEDUP_REMOVED lines=22> */
.L_x_3426:
        /* <DEDUP_REMOVED lines=12> */
.L_x_3427:
        /* <DEDUP_REMOVED lines=43> */
.L_x_3425:
        /* <DEDUP_REMOVED lines=22> */
.L_x_3429:
        /* <DEDUP_REMOVED lines=14> */
.L_x_3430:
        /* <DEDUP_REMOVED lines=43> */
.L_x_3428:
[----:B------:R-:W-:Y:S01]  /*12040*/  I2FP.F32.U32 R45, R45 ;  /* 0x0000002d002d7245 */ /* 0x000fe20000201000 */
[----:B------:R-:W-:Y:S01]  /*12050*/  HADD2.F32 R47, -RZ, R47.H1_H1 ;  /* 0x3000002fff2f7230 */ /* 0x000fe20000004100 */
[----:B------:R-:W-:Y:S01]  /*12060*/  F2FP.F16.F32.PACK_AB R46, R125, R119 ;  /* 0x000000777d2e723e */ /* 0x000fe200000000ff */
[----:B------:R-:W-:Y:S01]  /*12070*/  HADD2.F32 R54, -RZ, R51.H1_H1 ;  /* 0x30000033ff367230 */ /* 0x000fe20000004100 */
[----:B------:R-:W-:Y:S01]  /*12080*/  F2FP.F16.F32.PACK_AB R44, R115, R113 ;  /* 0x00000071732c723e */ /* 0x000fe200000000ff */
[----:B------:R-:W-:Y:S01]  /*12090*/  FFMA.FTZ R45, R45, R42, 1.1641532182693481445e-10 ;  /* 0x2f0000002d2d7423 */ /* 0x000fe2000001002a */
[----:B------:R-:W-:-:S04]  /*120a0*/  FMUL.FTZ R47, R47, UR6 ;  /* 0x000000062f2f7c20 */ /* 0x000fc80008410000 */
[----:B------:R-:W-:Y:S01]  /*120b0*/  FMUL.FTZ R47, R47, UR5 ;  /* 0x000000052f2f7c20 */ /* 0x000fe20008410000 */
[----:B------:R-:W-:Y:S02]  /*120c0*/  FSETP.GTU.FTZ.AND P6, PT, R45, UR4, PT ;  /* 0x000000042d007c0b */ /* 0x000fe4000bfdc000 */
[----:B------:R-:W-:Y:S02]  /*120d0*/  F2FP.F16.F32.PACK_AB R45, R121, R117 ;  /* 0x00000075792d723e */ /* 0x000fe400000000ff */
[----:B------:R-:W-:Y:S02]  /*120e0*/  FSEL R47, R47, RZ, !P6 ;  /* 0x000000ff2f2f7208 */ /* 0x000fe40007000000 */
[----:B------:R-:W-:-:S03]  /*120f0*/  PLOP3.LUT P6, PT, P6, PT, PT, 0x8, 0x80 ;  /* 0x000000000080781c */ /* 0x000fc600037ce170 */
[----:B------:R-:W-:-:S05]  /*12100*/  FADD.FTZ R54, R47, R54 ;  /* 0x000000362f367221 */ /* 0x000fca0000010000 */
[----:B------:R-:W-:Y:S01]  /*12110*/  F2FP.F16.F32.PACK_AB R47, R54, R123 ;  /* 0x0000007b362f723e */ /* 0x000fe200000000ff */
[----:B------:R-:W-:Y:S06]  /*12120*/  BRA `(.L_x_3431) ;  /* 0x0000002400887947 */ /* 0x000fec0003800000 */
.L_x_3406:
        /* <DEDUP_REMOVED lines=15> */
.L_x_3433:
        /* <DEDUP_REMOVED lines=12> */
.L_x_3434:
        /* <DEDUP_REMOVED lines=43> */
.L_x_3432:
[----:B------:R-:W-:Y:S01]  /*12590*/  I2FP.F32.U32 R49, R48 ;  /* 0x0000003000317245 */ /* 0x000fe20000201000 */
[----:B-----5:R-:W-:Y:S01]  /*125a0*/  HADD2.F32 R48, -RZ, R44.H0_H0 ;  /* 0x2000002cff307230 */ /* 0x020fe20000004100 */
[----:B------:R-:W-:-:S03]  /*125b0*/  ISETP.NE.AND P1, PT, R50, 0x1, PT ;  /* 0x000000013200780c */ /* 0x000fc60003f25270 */
[----:B------:R-:W-:Y:S01]  /*125c0*/  FFMA.FTZ R49, R49, R42, 1.1641532182693481445e-10 ;  /* 0x2f00000031317423 */ /* 0x000fe2000001002a */
[----:B------:R-:W-:-:S04]  /*125d0*/  FMUL.FTZ R48, R48, UR6 ;  /* 0x0000000630307c20 */ /* 0x000fc80008410000 */
[----:B------:R-:W-:Y:S01]  /*125e0*/  FSETP.GTU.FTZ.AND P0, PT, R49, UR4, PT ;  /* 0x0000000431007c0b */ /* 0x000fe2000bf1c000 */
[----:B------:R-:W-:Y:S01]  /*125f0*/  FMUL.FTZ R48, R48, UR5 ;  /* 0x0000000530307c20 */ /* 0x000fe20008410000 */
[----:B------:R-:W-:Y:S02]  /*12600*/  IMAD.MOV.U32 R49, RZ, RZ, R0 ;  /* 0x000000ffff317224 */ /* 0x000fe400078e0000 */
[----:B------:R-:W-:Y:S02]  /*12610*/  PLOP3.LUT P2, PT, P0, PT, PT, 0x8, 0x80 ;  /* 0x000000000080781c */ /* 0x000fe4000074e170 */
[----:B------:R-:W-:Y:S02]  /*12620*/  FSEL R113, R48, RZ, !P0 ;  /* 0x000000ff30717208 */ /* 0x000fe40004000000 */
[----:B------:R-:W-:Y:S02]  /*12630*/  MOV R48, 0x2 ;  /* 0x0000000200307802 */ /* 0x000fe40000000f00 */
[----:B------:R-:W-:Y:S01]  /*12640*/  P2R R52, PR, RZ, 0x4 ;  /* 0x00000004ff347803 */ /* 0x000fe20000000000 */
        /* <DEDUP_REMOVED lines=9> */
.L_x_3436:
        /* <DEDUP_REMOVED lines=12> */
.L_x_3437:
        /* <DEDUP_REMOVED lines=43> */
.L_x_3435:
        /* <DEDUP_REMOVED lines=20> */
.L_x_3439:
        /* <DEDUP_REMOVED lines=12> */
.L_x_3440:
        /* <DEDUP_REMOVED lines=43> */
.L_x_3438:
        /* <DEDUP_REMOVED lines=20> */
.L_x_3442:
        /* <DEDUP_REMOVED lines=12> */
.L_x_3443:
        /* <DEDUP_REMOVED lines=43> */
.L_x_3441:
[----:B------:R-:W-:Y:S01]  /*133b0*/  I2FP.F32.U32 R49, R44 ;  /* 0x0000002c00317245 */ /* 0x000fe20000201000 */
[----:B------:R-:W-:Y:S01]  /*133c0*/  HADD2.F32 R45, -RZ, R45.H1_H1 ;  /* 0x3000002dff2d7230 */ /* 0x000fe20000004100 */
[----:B------:R-:W-:-:S03]  /*133d0*/  ISETP.NE.AND P4, PT, R48, 0x1, PT ;  /* 0x000000013000780c */ /* 0x000fc60003f85270 */
[----:B------:R-:W-:Y:S01]  /*133e0*/  FFMA.FTZ R49, R49, R42, 1.1641532182693481445e-10 ;  /* 0x2f00000031317423 */ /* 0x000fe2000001002a */
[----:B------:R-:W-:-:S04]  /*133f0*/  FMUL.FTZ R45, R45, UR6 ;  /* 0x000000062d2d7c20 */ /* 0x000fc80008410000 */
[----:B------:R-:W-:Y:S01]  /*13400*/  FMUL.FTZ R45, R45, UR5 ;  /* 0x000000052d2d7c20 */ /* 0x000fe20008410000 */
[----:B------:R-:W-:Y:S01]  /*13410*/  FSETP.GTU.FTZ.AND P3, PT, R49, UR4, PT ;  /* 0x0000000431007c0b */ /* 0x000fe2000bf7c000 */
[----:B------:R-:W-:-:S03]  /*13420*/  IMAD.MOV.U32 R49, RZ, RZ, 0x2 ;  /* 0x00000002ff317424 */ /* 0x000fc600078e00ff */
        /* <DEDUP_REMOVED lines=12> */
.L_x_3445:
        /* <DEDUP_REMOVED lines=12> */
.L_x_3446:
        /* <DEDUP_REMOVED lines=43> */
.L_x_3444:
[----:B------:R-:W-:Y:S01]  /*13860*/  I2FP.F32.U32 R45, R45 ;  /* 0x0000002d002d7245 */ /* 0x000fe20000201000 */
[----:B------:R-:W-:Y:S01]  /*13870*/  HADD2.F32 R44, -RZ, R46.H0_H0 ;  /* 0x2000002eff2c7230 */ /* 0x000fe20000004100 */
        /* <DEDUP_REMOVED lines=18> */
.L_x_3448:
        /* <DEDUP_REMOVED lines=12> */
.L_x_3449:
        /* <DEDUP_REMOVED lines=43> */
.L_x_3447:
        /* <DEDUP_REMOVED lines=20> */
.L_x_3451:
        /* <DEDUP_REMOVED lines=12> */
.L_x_3452:
        /* <DEDUP_REMOVED lines=43> */
.L_x_3450:
        /* <DEDUP_REMOVED lines=20> */
.L_x_3454:
        /* <DEDUP_REMOVED lines=14> */
.L_x_3455:
        /* <DEDUP_REMOVED lines=43> */
.L_x_3453:
[----:B------:R-:W-:Y:S01]  /*14690*/  I2FP.F32.U32 R45, R45 ;  /* 0x0000002d002d7245 */ /* 0x000fe20000201000 */
[----:B------:R-:W-:Y:S01]  /*146a0*/  HADD2.F32 R47, -RZ, R47.H1_H1 ;  /* 0x3000002fff2f7230 */ /* 0x000fe20000004100 */
[----:B------:R-:W-:Y:S02]  /*146b0*/  F2FP.F16.F32.PACK_AB R46, R125, R119 ;  /* 0x000000777d2e723e */ /* 0x000fe400000000ff */
[----:B------:R-:W-:Y:S01]  /*146c0*/  F2FP.F16.F32.PACK_AB R44, R115, R113 ;  /* 0x00000071732c723e */ /* 0x000fe200000000ff */
[----:B------:R-:W-:Y:S01]  /*146d0*/  FFMA.FTZ R45, R45, R42, 1.1641532182693481445e-10 ;  /* 0x2f0000002d2d7423 */ /* 0x000fe2000001002a */
[----:B------:R-:W-:-:S04]  /*146e0*/  FMUL.FTZ R47, R47, UR6 ;  /* 0x000000062f2f7c20 */ /* 0x000fc80008410000 */
[----:B------:R-:W-:Y:S01]  /*146f0*/  FMUL.FTZ R47, R47, UR5 ;  /* 0x000000052f2f7c20 */ /* 0x000fe20008410000 */
[----:B------:R-:W-:Y:S02]  /*14700*/  FSETP.GTU.FTZ.AND P6, PT, R45, UR4, PT ;  /* 0x000000042d007c0b */ /* 0x000fe4000bfdc000 */
[----:B------:R-:W-:Y:S02]  /*14710*/  F2FP.F16.F32.PACK_AB R45, R121, R117 ;  /* 0x00000075792d723e */ /* 0x000fe400000000ff */
[----:B------:R-:W-:Y:S02]  /*14720*/  FSEL R54, R47, RZ, !P6 ;  /* 0x000000ff2f367208 */ /* 0x000fe40007000000 */
[----:B------:R-:W-:Y:S02]  /*14730*/  PLOP3.LUT P6, PT, P6, PT, PT, 0x8, 0x80 ;  /* 0x000000000080781c */ /* 0x000fe400037ce170 */
[----:B------:R-:W-:-:S11]  /*14740*/  F2FP.F16.F32.PACK_AB R47, R54, R123 ;  /* 0x0000007b362f723e */ /* 0x000fd600000000ff */
.L_x_3431:
        /* <DEDUP_REMOVED lines=11> */
[----:B------:R-:W-:Y:S01]  /*14800*/  LOP3.LUT R66, R66, R49, R68, 0xfe, !PT ;  /* 0x0000003142427212 */ /* 0x000fe200078efe44 */
[----:B------:R-:W-:Y:S01]  /*14810*/  FADD.FTZ R42, R42, R57 ;  /* 0x000000392a2a7221 */ /* 0x000fe20000010000 */
[----:B------:R-:W-:Y:S01]  /*14820*/  SEL R49, RZ, 0x1, !P6 ;  /* 0x00000001ff317807 */ /* 0x000fe20007000000 */
        /* <DEDUP_REMOVED lines=39> */
[----:B------:R-:W-:-:S03]  /*14aa0*/  SEL R101, RZ, 0x10000, !P1 ;  /* 0x00010000ff657807 */ /* 0x000fc60004800000 */
        /* <DEDUP_REMOVED lines=66> */
[----:B0-----:R-:W-:Y:S01]  /*14ed0*/  FADD.FTZ R51, R42, R51 ;  /* 0x000000332a337221 */ /* 0x001fe20000010000 */
[----:B------:R-:W-:-:S04]  /*14ee0*/  SEL R42, RZ, 0x100, !P0 ;  /* 0x00000100ff2a7807 */ /* 0x000fc80004000000 */
[----:B------:R-:W0:Y:S01]  /*14ef0*/  SHFL.BFLY PT, R50, R51, 0x2, 0x1f ;  /* 0x0c401f0033327f89 */ /* 0x000e2200000e0000 */
[----:B------:R-:W-:Y:S01]  /*14f00*/  LOP3.LUT R42, R42, R60, R101, 0xfe, !PT ;  /* 0x0000003c2a2a7212 */ /* 0x000fe200078efe65 */
[----:B0-----:R-:W-:Y:S01]  /*14f10*/  FADD.FTZ R50, R51, R50 ;  /* 0x0000003233327221 */ /* 0x001fe20000010000 */
[----:B------:R-:W-:-:S04]  /*14f20*/  SEL R51, RZ, 0x1, !P3 ;  /* 0x00000001ff337807 */ /* 0x000fc80005800000 */
[----:B------:R-:W0:Y:S01]  /*14f30*/  SHFL.BFLY PT, R69, R50, 0x4, 0x1f ;  /* 0x0c801f0032457f89 */ /* 0x000e2200000e0000 */
[----:B------:R-:W-:Y:S01]  /*14f40*/  LOP3.LUT R51, R66, R51, RZ, 0xfc, !PT ;  /* 0x0000003342337212 */ /* 0x000fe200078efcff */
[----:B0-----:R-:W-:Y:S01]  /*14f50*/  FADD.FTZ R69, R50, R69 ;  /* 0x0000004532457221 */ /* 0x001fe20000010000 */
[----:B------:R-:W-:Y:S02]  /*14f60*/  LOP3.LUT R50, R42, R49, RZ, 0xfc, !PT ;  /* 0x000000312a327212 */ /* 0x000fe400078efcff */
[----:B------:R-:W-:Y:S02]  /*14f70*/  LOP3.LUT P0, R42, R40, 0x1f, RZ, 0xc0, !PT ;  /* 0x0000001f282a7812 */ /* 0x000fe4000780c0ff */
[----:B------:R-:W0:Y:S04]  /*14f80*/  SHFL.BFLY PT, R52, R69, 0x8, 0x1f ;  /* 0x0d001f0045347f89 */ /* 0x000e2800000e0000 */
[----:B------:R-:W-:Y:S01]  /*14f90*/  STG.E.64 desc[UR10][R64.64], R50 ;  /* 0x0000003240007986 */ /* 0x000fe2000c101b0a */
        /* <DEDUP_REMOVED lines=11> */
.L_x_3457:
[----:B------:R-:W-:Y:S05]  /*15050*/  BSYNC.RECONVERGENT B0 ;  /* 0x0000000000007941 */ /* 0x000fea0003800200 */
.L_x_3456:
        /* <DEDUP_REMOVED lines=8> */
[----:B------:R-:W-:-:S04]  /*150e0*/  SHF.L.U32 R42, R40, 0x3, RZ ;  /* 0x00000003282a7819 */ /* 0x000fc800000006ff */
[----:B------:R-:W-:Y:S01]  /*150f0*/  LOP3.LUT R44, R42, 0xf8, RZ, 0xc0, !PT ;  /* 0x000000f82a2c7812 */ /* 0x000fe200078ec0ff */
[----:B------:R-:W-:Y:S01]  /*15100*/  IMAD.MOV.U32 R42, RZ, RZ, 0x400 ;  /* 0x00000400ff2a7424 */ /* 0x000fe200078e00ff */
[----:B0-----:R-:W-:-:S04]  /*15110*/  ULEA UR4, UR5, UR4, 0x18 ;  /* 0x0000000405047291 */ /* 0x001fc8000f8ec0ff */
[----:B------:R-:W-:-:S09]  /*15120*/  @UP2 UIADD3 UR4, UPT, UPT, UR4, 0x40, URZ ;  /* 0x0000004004042890 */ /* 0x000fd2000fffe0ff */
[----:B------:R-:W0:Y:S03]  /*15130*/  LDS.64 R44, [R44+UR4] ;  /* 0x000000042c2c7984 */ /* 0x000e260008000a00 */
.L_x_3459:
[----:B------:R-:W-:Y:S05]  /*15140*/  BSYNC.RECONVERGENT B0 ;  /* 0x0000000000007941 */ /* 0x000fea0003800200 */
.L_x_3458:
[----:B------:R-:W1:Y:S01]  /*15150*/  SHFL.DOWN PT, R47, R42, 0x4, 0x1f ;  /* 0x08801f002a2f7f89 */ /* 0x000e6200000e0000 */
[----:B------:R-:W-:Y:S01]  /*15160*/  ISETP.NE.AND P1, PT, R40, RZ, PT ;  /* 0x000000ff2800720c */ /* 0x000fe20003f25270 */
[----:B------:R-:W-:Y:S01]  /*15170*/  HADD2.F32 R110, -RZ, R37.H0_H0 ;  /* 0x20000025ff6e7230 */ /* 0x000fe20000004100 */
        /* <DEDUP_REMOVED lines=31> */
[----:B------:R-:W-:Y:S02]  /*15370*/  IMAD.U32 R63, RZ, RZ, UR9 ;  /* 0x00000009ff3f7e24 */ /* 0x000fe4000f8e00ff */
[----:B--2---:R-:W-:Y:S01]  /*15380*/  FMUL.FTZ R51, R47, R52 ;  /* 0x000000342f337220 */ /* 0x004fe20000410000 */
[----:B------:R-:W-:Y:S01]  /*15390*/  FMUL.FTZ R49, R50, R49 ;  /* 0x0000003132317220 */ /* 0x000fe20000410000 */
[-C--:B---3--:R-:W-:Y:S02]  /*153a0*/  IADD3 R48, PT, PT, R48, R69.reuse, RZ ;  /* 0x0000004530307210 */ /* 0x088fe40007ffe0ff */
[----:B------:R-:W-:Y:S01]  /*153b0*/  I2FP.F32.S32 R69, R69 ;  /* 0x0000004500457245 */ /* 0x000fe20000201400 */
[----:B------:R-:W0:Y:S01]  /*153c0*/  SHFL.DOWN PT, R50, R51, 0x1, 0x1f ;  /* 0x08201f0033327f89 */ /* 0x000e2200000e0000 */
[----:B------:R-:W-:Y:S01]  /*153d0*/  FMUL.FTZ R49, R49, R65 ;  /* 0x0000004131317220 */ /* 0x000fe20000410000 */
[----:B------:R-:W-:Y:S01]  /*153e0*/  I2FP.F32.S32 R48, R48 ;  /* 0x0000003000307245 */ /* 0x000fe20000201400 */
[----:B------:R-:W-:-:S02]  /*153f0*/  HADD2.F32 R65, -RZ, R33.H1_H1 ;  /* 0x30000021ff417230 */ /* 0x000fc40000004100 */
        /* <DEDUP_REMOVED lines=10> */
[----:B------:R-:W-:Y:S01]  /*154a0*/  FMUL.FTZ R69, R47, R69 ;  /* 0x000000452f457220 */ /* 0x000fe20000410000 */
[----:B------:R-:W0:Y:S01]  /*154b0*/  LDC R42, c[0x0][0x448] ;  /* 0x00011200ff2a7b82 */ /* 0x000e220000000800 */
[----:B------:R1:W2:Y:S02]  /*154c0*/  SHFL.IDX PT, R47, R49, RZ, 0x1f ;  /* 0x00001fff312f7589 */ /* 0x0002a400000e0000 */
[----:B------:R-:W-:-:S05]  /*154d0*/  FFMA.FTZ R69, R48, R69, R45 ;  /* 0x0000004530457223 */ /* 0x000fca000001002d */
[----:B------:R-:W3:Y:S01]  /*154e0*/  @!P1 LDC.64 R44, c[0x0][0x3c0] ;  /* 0x0000f000ff2c9b82 */ /* 0x000ee20000000a00 */
[----:B------:R-:W0:Y:S01]  /*154f0*/  SHFL.IDX PT, R69, R69, RZ, 0x1f ;  /* 0x00001fff45457589 */ /* 0x000e2200000e0000 */
[----:B-1----:R-:W-:Y:S02]  /*15500*/  HADD2.F32 R49, -RZ, R36.H0_H0 ;  /* 0x20000024ff317230 */ /* 0x002fe40000004100 */
[C---:B--2---:R-:W-:Y:S01]  /*15510*/  FMUL.FTZ R40, R47.reuse, R47 ;  /* 0x0000002f2f287220 */ /* 0x044fe20000410000 */
[----:B------:R-:W-:-:S04]  /*15520*/  FSEL R102, R47, RZ, !P0 ;  /* 0x000000ff2f667208 */ /* 0x000fc80004000000 */
[----:B------:R-:W-:Y:S01]  /*15530*/  FSEL R51, R40, RZ, P0 ;  /* 0x000000ff28337208 */ /* 0x000fe20000000000 */
[----:B------:R-:W-:Y:S01]  /*15540*/  FADD.FTZ R112, -R102, R57 ;  /* 0x0000003966707221 */ /* 0x000fe20000010100 */
[----:B---3--:R-:W-:-:S04]  /*15550*/  @!P1 IMAD.WIDE R44, R63, 0x4, R44 ;  /* 0x000000043f2c9825 */ /* 0x008fc800078e022c */
        /* <DEDUP_REMOVED lines=34> */
[----:B------:R2:W-:Y:S01]  /*15780*/  @!P1 STG.E desc[UR10][R44.64], R47 ;  /* 0x0000002f2c009986 */ /* 0x0005e2000c10190a */
[----:B0-----:R-:W-:-:S02]  /*15790*/  HADD2.F32 R51, -RZ, R19.H1_H1 ;  /* 0x30000013ff337230 */ /* 0x001fc40000004100 */
[C---:B-1----:R-:W-:Y:S01]  /*157a0*/  FMUL.FTZ R106, R57.reuse, R106 ;  /* 0x0000006a396a7220 */ /* 0x042fe20000410000 */
[----:B------:R-:W-:Y:S02]  /*157b0*/  HADD2.F32 R53, -RZ, R36.H1_H1 ;  /* 0x30000024ff357230 */ /* 0x000fe40000004100 */
[C---:B------:R-:W-:Y:S01]  /*157c0*/  FMUL.FTZ R104, R57.reuse, R104 ;  /* 0x0000006839687220 */ /* 0x040fe20000410000 */
[----:B------:R-:W-:Y:S02]  /*157d0*/  HADD2.F32 R102, -RZ, R17.H0_H0 ;  /* 0x20000011ff667230 */ /* 0x000fe40000004100 */
[C---:B------:R-:W-:Y:S01]  /*157e0*/  FMUL.FTZ R112, R57.reuse, R112 ;  /* 0x0000007039707220 */ /* 0x040fe20000410000 */
[----:B------:R-:W-:Y:S02]  /*157f0*/  HADD2.F32 R43, -RZ, R19.H0_H0 ;  /* 0x20000013ff2b7230 */ /* 0x000fe40000004100 */
[----:B------:R-:W-:Y:S01]  /*15800*/  FMUL.FTZ R80, R57, R80 ;  /* 0x0000005039507220 */ /* 0x000fe20000410000 */
[----:B------:R-:W-:-:S02]  /*15810*/  HADD2.F32 R55, -RZ, R17.H1_H1 ;  /* 0x30000011ff377230 */ /* 0x000fc40000004100 */
[C---:B------:R-:W-:Y:S01]  /*15820*/  FMUL.FTZ R42, R57.reuse, R42 ;  /* 0x0000002a392a7220 */ /* 0x040fe20000410000 */
[----:B------:R-:W-:Y:S02]  /*15830*/  HADD2.F32 R59, -RZ, R37.H1_H1 ;  /* 0x30000025ff3b7230 */ /* 0x000fe40000004100 */
[----:B--2---:R-:W-:Y:S01]  /*15840*/  FMUL.FTZ R47, R57, R108 ;  /* 0x0000006c392f7220 */ /* 0x004fe20000410000 */
[----:B------:R-:W-:Y:S01]  /*15850*/  FFMA.FTZ R45, R106, R51, R53 ;  /* 0x000000336a2d7223 */ /* 0x000fe20000010035 */
[----:B------:R-:W-:Y:S01]  /*15860*/  FFMA.FTZ R44, R104, R43, R49 ;  /* 0x0000002b682c7223 */ /* 0x000fe20000010031 */
[----:B------:R-:W-:Y:S02]  /*15870*/  HADD2.F32 R51, -RZ, R16.H1_H1 ;  /* 0x30000010ff337230 */ /* 0x000fe40000004100 */
[----:B------:R-:W-:Y:S01]  /*15880*/  FFMA.FTZ R47, R47, R102, R110 ;  /* 0x000000662f2f7223 */ /* 0x000fe2000001006e */
[----:B------:R-:W-:Y:S01]  /*15890*/  FFMA.FTZ R102, R112, R55, R59 ;  /* 0x0000003770667223 */ /* 0x000fe2000001003b */
[----:B------:R-:W-:-:S02]  /*158a0*/  HADD2.F32 R53, -RZ, R38.H1_H1 ;  /* 0x30000026ff357230 */ /* 0x000fc40000004100 */
[C---:B------:R-:W-:Y:S01]  /*158b0*/  FMUL.FTZ R90, R57.reuse, R90 ;  /* 0x0000005a395a7220 */ /* 0x040fe20000410000 */
[----:B------:R-:W-:Y:S02]  /*158c0*/  HADD2.F32 R49, -RZ, R16.H0_H0 ;  /* 0x20000010ff317230 */ /* 0x000fe40000004100 */
[C---:B------:R-:W-:Y:S01]  /*158d0*/  FMUL.FTZ R100, R57.reuse, R100 ;  /* 0x0000006439647220 */ /* 0x040fe20000410000 */
[----:B------:R-:W-:Y:S02]  /*158e0*/  HADD2.F32 R43, -RZ, R38.H0_H0 ;  /* 0x20000026ff2b7230 */ /* 0x000fe40000004100 */
        /* <DEDUP_REMOVED lines=28> */
[----:B------:R-:W-:Y:S01]  /*15ab0*/  FMUL.FTZ R70, R57, R78 ;  /* 0x0000004e39467220 */ /* 0x000fe20000410000 */
[----:B------:R-:W-:Y:S02]  /*15ac0*/  HADD2.F32 R63, -RZ, R13.H1_H1 ;  /* 0x3000000dff3f7230 */ /* 0x000fe40000004100 */
[----:B------:R-:W-:Y:S01]  /*15ad0*/  FFMA.FTZ R59, R59, R42, R68 ;  /* 0x0000002a3b3b7223 */ /* 0x000fe20000010044 */
[--C-:B------:R-:W-:Y:S02]  /*15ae0*/  HADD2.F32 R42, -RZ, R10.reuse.H1_H1 ;  /* 0x3000000aff2a7230 */ /* 0x100fe40000004100 */
[----:B------:R-:W-:Y:S01]  /*15af0*/  FFMA.FTZ R70, R70, R43, R61 ;  /* 0x0000002b46467223 */ /* 0x000fe2000001003d */
[----:B------:R-:W-:Y:S02]  /*15b00*/  HADD2.F32 R43, -RZ, R10.H0_H0 ;  /* 0x2000000aff2b7230 */ /* 0x000fe40000004100 */
[----:B------:R-:W-:Y:S01]  /*15b10*/  FFMA.FTZ R86, R92, R63, R65 ;  /* 0x0000003f5c567223 */ /* 0x000fe20000010041 */
[----:B------:R-:W-:-:S02]  /*15b20*/  HADD2.F32 R61, -RZ, R28.H0_H0 ;  /* 0x2000001cff3d7230 */ /* 0x000fc40000004100 */
[C---:B------:R-:W-:Y:S01]  /*15b30*/  FMUL.FTZ R78, R57.reuse, R96 ;  /* 0x00000060394e7220 */ /* 0x040fe20000410000 */
[----:B------:R-:W-:Y:S02]  /*15b40*/  HADD2.F32 R68, -RZ, R28.H1_H1 ;  /* 0x3000001cff447230 */ /* 0x000fe40000004100 */
[----:B------:R-:W-:Y:S01]  /*15b50*/  FMUL.FTZ R66, R57, R66 ;  /* 0x0000004239427220 */ /* 0x000fe20000410000 */
[----:B------:R-:W-:Y:S02]  /*15b60*/  HADD2.F32 R63, -RZ, R11.H1_H1 ;  /* 0x3000000bff3f7230 */ /* 0x000fe40000004100 */
[----:B------:R-:W-:Y:S01]  /*15b70*/  FFMA.FTZ R72, R60, R43, R61 ;  /* 0x0000002b3c487223 */ /* 0x000fe2000001003d */
[----:B------:R-:W-:Y:S02]  /*15b80*/  HADD2.F32 R65, -RZ, R35.H1_H1 ;  /* 0x30000023ff417230 */ /* 0x000fe40000004100 */
[----:B------:R-:W-:Y:S01]  /*15b90*/  FFMA.FTZ R75, R75, R42, R68 ;  /* 0x0000002a4b4b7223 */ /* 0x000fe20000010044 */
[----:B------:R-:W-:-:S02]  /*15ba0*/  HADD2.F32 R43, -RZ, R8.H0_H0 ;  /* 0x20000008ff2b7230 */ /* 0x000fc40000004100 */
[C---:B------:R-:W-:Y:S01]  /*15bb0*/  FMUL.FTZ R79, R57.reuse, R74 ;  /* 0x0000004a394f7220 */ /* 0x040fe20000410000 */
[----:B------:R-:W-:Y:S02]  /*15bc0*/  HADD2.F32 R61, -RZ, R30.H0_H0 ;  /* 0x2000001eff3d7230 */ /* 0x000fe40000004100 */
[----:B------:R-:W-:Y:S01]  /*15bd0*/  FFMA.FTZ R78, R78, R63, R65 ;  /* 0x0000003f4e4e7223 */ /* 0x000fe20000010041 */
[----:B------:R-:W-:Y:S02]  /*15be0*/  HADD2.F32 R42, -RZ, R8.H1_H1 ;  /* 0x30000008ff2a7230 */ /* 0x000fe40000004100 */
[C---:B------:R-:W-:Y:S01]  /*15bf0*/  FMUL.FTZ R71, R57.reuse, R88 ;  /* 0x0000005839477220 */ /* 0x040fe20000410000 */
[----:B------:R-:W-:Y:S02]  /*15c00*/  HADD2.F32 R60, -RZ, R30.H1_H1 ;  /* 0x3000001eff3c7230 */ /* 0x000fe40000004100 */
[----:B------:R-:W-:Y:S01]  /*15c10*/  FMUL.FTZ R77, R57, R82 ;  /* 0x00000052394d7220 */ /* 0x000fe20000410000 */
[----:B------:R-:W-:-:S02]  /*15c20*/  HADD2.F32 R92, -RZ, R11.H0_H0 ;  /* 0x2000000bff5c7230 */ /* 0x000fc40000004100 */
[----:B------:R-:W-:Y:S01]  /*15c30*/  FMUL.FTZ R82, R57, R98 ;  /* 0x0000006239527220 */ /* 0x000fe20000410000 */
[----:B------:R-:W-:Y:S02]  /*15c40*/  HADD2.F32 R100, -RZ, R35.H0_H0 ;  /* 0x20000023ff647230 */ /* 0x000fe40000004100 */
[----:B------:R-:W-:Y:S01]  /*15c50*/  FFMA.FTZ R74, R66, R43, R61 ;  /* 0x0000002b424a7223 */ /* 0x000fe2000001003d */
[----:B------:R-:W-:Y:S02]  /*15c60*/  HADD2.F32 R63, -RZ, R9.H1_H1 ;  /* 0x30000009ff3f7230 */ /* 0x000fe40000004100 */
[----:B------:R-:W-:Y:S01]  /*15c70*/  FFMA.FTZ R79, R79, R42, R60 ;  /* 0x0000002a4f4f7223 */ /* 0x000fe2000001003c */
[----:B------:R-:W-:Y:S01]  /*15c80*/  HADD2.F32 R65, -RZ, R29.H1_H1 ;  /* 0x3000001dff417230 */ /* 0x000fe20000004100 */
[----:B------:R-:W0:Y:S01]  /*15c90*/  LDC.64 R42, c[0x0][0x428] ;  /* 0x00010a00ff2a7b82 */ /* 0x000e220000000a00 */
[----:B------:R-:W-:Y:S01]  /*15ca0*/  FFMA.FTZ R71, R71, R92, R100 ;  /* 0x0000005c47477223 */ /* 0x000fe20000010064 */
[----:B------:R-:W-:-:S02]  /*15cb0*/  HADD2.F32 R88, -RZ, R9.H0_H0 ;  /* 0x20000009ff587230 */ /* 0x000fc40000004100 */
[C---:B------:R-:W-:Y:S01]  /*15cc0*/  FMUL.FTZ R81, R57.reuse, R84 ;  /* 0x0000005439517220 */ /* 0x040fe20000410000 */
[----:B------:R-:W-:Y:S02]  /*15cd0*/  HADD2.F32 R92, -RZ, R29.H0_H0 ;  /* 0x2000001dff5c7230 */ /* 0x000fe40000004100 */
[----:B------:R-:W-:Y:S01]  /*15ce0*/  FFMA.FTZ R82, R82, R63, R65 ;  /* 0x0000003f52527223 */ /* 0x000fe20000010041 */
[----:B------:R-:W-:Y:S02]  /*15cf0*/  HADD2.F32 R63, -RZ, R7.H1_H1 ;  /* 0x30000007ff3f7230 */ /* 0x000fe40000004100 */
[----:B------:R-:W-:Y:S01]  /*15d00*/  FMUL.FTZ R84, R57, R94 ;  /* 0x0000005e39547220 */ /* 0x000fe20000410000 */
[----:B------:R-:W1:Y:S01]  /*15d10*/  @!P1 LDC.64 R60, c[0x0][0x3c8] ;  /* 0x0000f200ff3c9b82 */ /* 0x000e620000000a00 */
        /* <DEDUP_REMOVED lines=23> */
[----:B------:R-:W-:Y:S01]  /*15e90*/  FMUL.FTZ R64, R57, R64 ;  /* 0x0000004039407220 */ /* 0x000fe20000410000 */
[----:B------:R-:W-:Y:S02]  /*15ea0*/  HADD2.F32 R69, -RZ, R26.H1_H1 ;  /* 0x3000001aff457230 */ /* 0x000fe40000004100 */
[----:B------:R-:W-:Y:S01]  /*15eb0*/  FFMA.FTZ R83, R40, R83, R63 ;  /* 0x0000005328537223 */ /* 0x000fe2000001003f */
[----:B------:R-:W-:-:S02]  /*15ec0*/  HADD2.F32 R89, -RZ, R3.H0_H0 ;  /* 0x20000003ff597230 */ /* 0x000fc40000004100 */
[C---:B------:R-:W-:Y:S01]  /*15ed0*/  FMUL.FTZ R40, R57.reuse, R54 ;  /* 0x0000003639287220 */ /* 0x040fe20000410000 */
[----:B------:R-:W-:Y:S01]  /*15ee0*/  HADD2.F32 R93, -RZ, R27.H0_H0 ;  /* 0x2000001bff5d7230 */ /* 0x000fe20000004100 */
[----:B------:R-:W-:Y:S01]  /*15ef0*/  MOV R99, UR9 ;  /* 0x0000000900637c02 */ /* 0x000fe20008000f00 */
[----:B------:R-:W-:Y:S02]  /*15f00*/  HADD2.F32 R95, -RZ, R3.H1_H1 ;  /* 0x30000003ff5f7230 */ /* 0x000fe40000004100 */
[----:B------:R-:W-:Y:S01]  /*15f10*/  FMUL.FTZ R48, R57, R48 ;  /* 0x0000003039307220 */ /* 0x000fe20000410000 */
[----:B------:R-:W-:Y:S02]  /*15f20*/  HADD2.F32 R97, -RZ, R27.H1_H1 ;  /* 0x3000001bff617230 */ /* 0x000fe40000004100 */
[----:B------:R-:W-:Y:S01]  /*15f30*/  FFMA.FTZ R87, R52, R67, R69 ;  /* 0x0000004334577223 */ /* 0x000fe20000010045 */
[----:B------:R-:W-:Y:S02]  /*15f40*/  HADD2.F32 R63, -RZ, R4.H0_H0 ;  /* 0x20000004ff3f7230 */ /* 0x000fe40000004100 */
[----:B------:R-:W-:Y:S01]  /*15f50*/  FFMA.FTZ R89, R64, R89, R93 ;  /* 0x0000005940597223 */ /* 0x000fe2000001005d */
[----:B------:R-:W-:-:S02]  /*15f60*/  HADD2.F32 R65, -RZ, R26.H0_H0 ;  /* 0x2000001aff417230 */ /* 0x000fc40000004100 */
[----:B------:R-:W-:Y:S01]  /*15f70*/  FFMA.FTZ R52, R40, R95, R97 ;  /* 0x0000005f28347223 */ /* 0x000fe20000010061 */
[----:B-1----:R-:W-:Y:S01]  /*15f80*/  @!P1 IMAD.WIDE R60, R99, 0x4, R60 ;  /* 0x00000004633c9825 */ /* 0x002fe200078e023c */
[----:B------:R-:W-:Y:S01]  /*15f90*/  F2FP.F16.F32.PACK_AB R40, R45, R44 ;  /* 0x0000002c2d28723e */ /* 0x000fe200000000ff */
[----:B------:R-:W-:Y:S02]  /*15fa0*/  UIADD3 UR9, UPT, UPT, UR9, UR14, URZ ;  /* 0x0000000e09097290 */ /* 0x000fe4000fffe0ff */
[----:B------:R-:W-:Y:S01]  /*15fb0*/  FFMA.FTZ R54, R48, R63, R65 ;  /* 0x0000003f30367223 */ /* 0x000fe20000010041 */
[--C-:B0-----:R-:W-:Y:S01]  /*15fc0*/  IMAD.WIDE.U32 R62, R41, 0x10, R42.reuse ;  /* 0x00000010293e7825 */ /* 0x101fe200078e002a */
[----:B------:R-:W-:Y:S01]  /*15fd0*/  F2FP.F16.F32.PACK_AB R41, R102, R47 ;  /* 0x0000002f6629723e */ /* 0x000fe200000000ff */
[----:B------:R0:W-:Y:S01]  /*15fe0*/  @!P1 STG.E desc[UR10][R60.64], R57 ;  /* 0x000000393c009986 */ /* 0x0001e2000c10190a */
[----:B------:R-:W-:Y:S01]  /*15ff0*/  F2FP.F16.F32.PACK_AB R47, R78, R71 ;  /* 0x000000474e2f723e */ /* 0x000fe200000000ff */
[--C-:B------:R-:W-:Y:S01]  /*16000*/  IMAD.WIDE.U32 R64, R73, 0x10, R42.reuse ;  /* 0x0000001049407825 */ /* 0x100fe200078e002a */
[----:B------:R-:W-:Y:S01]  /*16010*/  F2FP.F16.F32.PACK_AB R46, R70, R59 ;  /* 0x0000003b462e723e */ /* 0x000fe200000000ff */
[----:B------:R-:W-:Y:S01]  /*16020*/  UISETP.GE.AND UP1, UPT, UR9, UR15, UPT ;  /* 0x0000000f0900728c */ /* 0x000fe2000bf26270 */
[----:B------:R-:W-:Y:S01]  /*16030*/  F2FP.F16.F32.PACK_AB R45, R86, R55 ;  /* 0x00000037562d723e */ /* 0x000fe200000000ff */
[----:B------:R-:W-:Y:S01]  /*16040*/  IMAD.WIDE.U32 R66, R91, 0x10, R42 ;  /* 0x000000105b427825 */ /* 0x000fe200078e002a */
[----:B------:R-:W-:-:S02]  /*16050*/  F2FP.F16.F32.PACK_AB R44, R76, R53 ;  /* 0x000000354c2c723e */ /* 0x000fc400000000ff */
[----:B------:R-:W-:Y:S01]  /*16060*/  F2FP.F16.F32.PACK_AB R50, R79, R74 ;  /* 0x0000004a4f32723e */ /* 0x000fe200000000ff */
[----:B------:R-:W-:Y:S01]  /*16070*/  IMAD.WIDE.U32 R68, R111, 0x10, R42 ;  /* 0x000000106f447825 */ /* 0x000fe200078e002a */
[----:B------:R-:W-:Y:S02]  /*16080*/  F2FP.F16.F32.PACK_AB R43, R90, R51 ;  /* 0x000000335a2b723e */ /* 0x000fe400000000ff */
[----:B------:R-:W-:Y:S02]  /*16090*/  F2FP.F16.F32.PACK_AB R42, R80, R49 ;  /* 0x00000031502a723e */ /* 0x000fe400000000ff */
[----:B------:R-:W-:Y:S02]  /*160a0*/  F2FP.F16.F32.PACK_AB R51, R84, R81 ;  /* 0x000000515433723e */ /* 0x000fe400000000ff */
        /* <DEDUP_REMOVED lines=8> */
[----:B------:R-:W-:-:S05]  /*16130*/  F2FP.F16.F32.PACK_AB R52, R88, R83 ;  /* 0x000000535834723e */ /* 0x000fca00000000ff */
[----:B------:R0:W-:Y:S01]  /*16140*/  STG.E.128 desc[UR10][R68.64], R52 ;  /* 0x0000003444007986 */ /* 0x0001e2000c101d0a */
[----:B------:R-:W-:Y:S05]  /*16150*/  BRA.U !UP1, `(.L_x_3460) ;  /* 0xfffffea909487547 */ /* 0x000fea000b83ffff */
[----:B------:R-:W-:Y:S05]  /*16160*/  EXIT ;  /* 0x000000000000794d */ /* 0x000fea0003800000 */
.L_x_3461:
        /* <DEDUP_REMOVED lines=9> */
.L_x_27485:


//--------------------- .text._ZN10layer_norm13ln_fwd_kernelINS_13Kernel_traitsI6__halfS2_S2_S2_fjLj8192ELj1ELj1ELj8ELj16ENS_18Kernel_traits_baseILj8192ES2_S2_S2_S2_fjLj256EEEEELb1ELb0ELb1ELb0EEEvNS_9FwdParamsE --------------------------
	.section	.text._ZN10layer_norm13ln_fwd_kernelINS_13Kernel_traitsI6__halfS2_S2_S2_fjLj8192ELj1ELj1ELj8ELj16ENS_18Kernel_traits_baseILj8192ES2_S2_S2_S2_fjLj256EEEEELb1ELb0ELb1ELb0EEEvNS_9FwdParamsE,"ax",@progbits
	.align	128
        .global         _ZN10layer_norm13ln_fwd_kernelINS_13Kernel_traitsI6__halfS2_S2_S2_fjLj8192ELj1ELj1ELj8ELj16ENS_18Kernel_traits_baseILj8192ES2_S2_S2_S2_fjLj256EEEEELb1ELb0ELb1ELb0EEEvNS_9FwdParamsE
        .type           _ZN10layer_norm13ln_fwd_kernelINS_13Kernel_traitsI6__halfS2_S2_S2_fjLj8192ELj1ELj1ELj8ELj16ENS_18Kernel_traits_baseILj8192ES2_S2_S2_S2_fjLj256EEEEELb1ELb0ELb1ELb0EEEvNS_9FwdParamsE,@function
        .size           _ZN10layer_norm13ln_fwd_kernelINS_13Kernel_traitsI6__halfS2_S2_S2_fjLj8192ELj1ELj1ELj8ELj16ENS_18Kernel_traits_baseILj8192ES2_S2_S2_S2_fjLj256EEEEELb1ELb0ELb1ELb0EEEvNS_9FwdParamsE,(.L_x_27486 - _ZN10layer_norm13ln_fwd_kernelINS_13Kernel_traitsI6__halfS2_S2_S2_fjLj8192ELj1ELj1ELj8ELj16ENS_18Kernel_traits_baseILj8192ES2_S2_S2_S2_fjLj256EEEEELb1ELb0ELb1ELb0EEEvNS_9FwdParamsE)
        .other          _ZN10layer_norm13ln_fwd_kernelINS_13Kernel_traitsI6__halfS2_S2_S2_fjLj8192ELj1ELj1ELj8ELj16ENS_18Kernel_traits_baseILj8192ES2_S2_S2_S2_fjLj256EEEEELb1ELb0ELb1ELb0EEEvNS_9FwdParamsE,@"STO_CUDA_ENTRY STV_DEFAULT"
_ZN10layer_norm13ln_fwd_kernelINS_13Kernel_traitsI6__halfS2_S2_S2_fjLj8192ELj1ELj1ELj8ELj16ENS_18Kernel_traits_baseILj8192ES2_S2_S2_S2_fjLj256EEEEELb1ELb0ELb1ELb0EEEvNS_9FwdParamsE:
.text._ZN10layer_norm13ln_fwd_kernelINS_13Kernel_traitsI6__halfS2_S2_S2_fjLj8192ELj1ELj1ELj8ELj16ENS_18Kernel_traits_baseILj8192ES2_S2_S2_S2_fjLj256EEEEELb1ELb0ELb1ELb0EEEvNS_9FwdParamsE:
        /* <DEDUP_REMOVED lines=27> */
[----:B------:R-:W-:Y:S01]  /*01b0*/  VIADD R18, R18, UR4 ;  /* 0x0000000412127c36 */ /* 0x000fe20008000000 */
[----:B-1----:R-:W-:Y:S02]  /*01c0*/  @P0 IADD3 R0, P1, PT, R4, R3, RZ ;  /* 0x0000000304000210 */ /* 0x002fe40007f3e0ff */
[----:B------:R-:W-:-:S03]  /*01d0*/  LOP3.LUT R3, R2, 0xe0, RZ, 0xc0, !PT ;  /* 0x000000e002037812 */ /* 0x000fc600078ec0ff */
        /* <DEDUP_REMOVED lines=54> */
.L_x_3463:
        /* <DEDUP_REMOVED lines=30> */
.L_x_3464:
[----:B------:R-:W-:Y:S05]  /*0720*/  BSYNC.RECONVERGENT B0 ;  /* 0x0000000000007941 */ /* 0x000fea0003800200 */
.L_x_3462:
        /* <DEDUP_REMOVED lines=14> */
[----:B------:R-:W-:Y:S01]  /*0810*/  ULOP3.LUT UR5, UR4, 0xffffff00, URZ, 0xc0, !UPT ;  /* 0xffffff0004057892 */ /* 0x000fe2000f8ec0ff */
[----:B------:R-:W-:Y:S01]  /*0820*/  IMAD.SHL.U32 R2, R2, 0x20, RZ ;  /* 0x0000002002027824 */ /* 0x000fe200078e00ff */
[----:B------:R-:W0:Y:S01]  /*0830*/  LDCU.64 UR12, c[0x0][0x408] ;  /* 0x00008100ff0c77ac */ /* 0x000e220008000a00 */
[C---:B------:R-:W-:Y:S01]  /*0840*/  IMAD.HI.U32 R23, R15.reuse, -0x326172a9, RZ ;  /* 0xcd9e8d570f177827 */ /* 0x040fe200078e00ff */
[----:B------:R-:W4:Y:S03]  /*0850*/  LDCU.64 UR10, c[0x0][0x3a0] ;  /* 0x00007400ff0a77ac */ /* 0x000f260008000a00 */
        /* <DEDUP_REMOVED lines=36> */
[----:B------:R-:W-:Y:S01]  /*0aa0*/  IMAD R11, R10, -0x2daee0ad, RZ ;  /* 0xd2511f530a0b7824 */ /* 0x000fe200078e02ff */
[----:B------:R-:W-:Y:S01]  /*0ab0*/  IADD3 R14, PT, PT, RZ, -R3, RZ ;  /* 0x80000003ff0e7210 */ /* 0x000fe20007ffe0ff */
[----:B------:R-:W-:-:S04]  /*0ac0*/  IMAD.HI.U32 R3, R8, -0x326172a9, RZ ;  /* 0xcd9e8d5708037827 */ /* 0x000fc800078e00ff */
[----:B------:R-:W-:Y:S01]  /*0ad0*/  IMAD.HI.U32 R10, R7, -0x2daee0ad, RZ ;  /* 0xd2511f53070a7827 */ /* 0x000fe200078e00ff */
[----:B------:R-:W-:-:S03]  /*0ae0*/  LOP3.LUT R3, R6, R9, R3, 0x96, !PT ;  /* 0x0000000906037212 */ /* 0x000fc600078e9603 */
[----:B------:R-:W-:Y:S01]  /*0af0*/  IMAD.MOV.U32 R6, RZ, RZ, R14 ;  /* 0x000000ffff067224 */ /* 0x000fe200078e000e */
[----:B------:R-:W-:Y:S01]  /*0b00*/  LOP3.LUT R5, R5, R11, R10, 0x96, !PT ;  /* 0x0000000b05057212 */ /* 0x000fe200078e960a */
[----:B------:R-:W-:Y:S01]  /*0b10*/  IMAD R9, R7, -0x2daee0ad, RZ ;  /* 0xd2511f5307097824 */ /* 0x000fe200078e02ff */
[----:B------:R-:W-:Y:S01]  /*0b20*/  LOP3.LUT R11, R2, 0x3e0, RZ, 0xc0, !PT ;  /* 0x000003e0020b7812 */ /* 0x000fe200078ec0ff */
[----:B------:R-:W-:Y:S01]  /*0b30*/  IMAD.HI.U32 R2, R3, -0x2daee0ad, RZ ;  /* 0xd2511f5303027827 */ /* 0x000fe200078e00ff */
[----:B------:R-:W-:-:S03]  /*0b40*/  MOV R10, R6 ;  /* 0x00000006000a7202 */ /* 0x000fc60000000f00 */
[----:B------:R-:W-:Y:S01]  /*0b50*/  VIADD R6, R103, 0xdb3d7428 ;  /* 0xdb3d742867067836 */ /* 0x000fe20000000000 */
[----:B------:R-:W-:Y:S01]  /*0b60*/  VIADDMNMX R10, R10, UR6, RZ, !PT ;  /* 0x000000060a0a7c46 */ /* 0x000fe2000f8001ff */
[----:B------:R-:W-:Y:S02]  /*0b70*/  IMAD.MOV R11, RZ, RZ, -R11 ;  /* 0x000000ffff0b7224 */ /* 0x000fe400078e0a0b */
[----:B------:R-:W-:Y:S01]  /*0b80*/  IMAD R8, R8, -0x326172a9, RZ ;  /* 0xcd9e8d5708087824 */ /* 0x000fe200078e02ff */
[----:B------:R-:W-:Y:S01]  /*0b90*/  VIMNMX R10, PT, PT, R10, 0x20, PT ;  /* 0x000000200a0a7848 */ /* 0x000fe20003fe0100 */
[----:B------:R-:W-:Y:S01]  /*0ba0*/  IMAD.HI.U32 R7, R5, -0x326172a9, RZ ;  /* 0xcd9e8d5705077827 */ /* 0x000fe200078e00ff */
[----:B------:R-:W-:Y:S02]  /*0bb0*/  LOP3.LUT R2, R6, R9, R2, 0x96, !PT ;  /* 0x0000000906027212 */ /* 0x000fe400078e9602 */
[----:B------:R-:W-:Y:S01]  /*0bc0*/  LEA R10, R10, UR5, 0x3 ;  /* 0x000000050a0a7c11 */ /* 0x000fe2000f8e18ff */
[----:B------:R-:W-:Y:S01]  /*0bd0*/  IMAD R6, R3, -0x2daee0ad, RZ ;  /* 0xd2511f5303067824 */ /* 0x000fe200078e02ff */
[----:B------:R-:W-:-:S02]  /*0be0*/  MOV R9, R11 ;  /* 0x0000000b00097202 */ /* 0x000fc40000000f00 */
[----:B------:R-:W-:Y:S01]  /*0bf0*/  I2FP.F32.U32 R14, R10 ;  /* 0x0000000a000e7245 */ /* 0x000fe20000201000 */
[----:B------:R-:W-:Y:S01]  /*0c00*/  IMAD.MOV.U32 R10, RZ, RZ, RZ ;  /* 0x000000ffff0a7224 */ /* 0x000fe200078e00ff */
[----:B------:R-:W-:Y:S01]  /*0c10*/  LOP3.LUT R4, R4, R8, R7, 0x96, !PT ;  /* 0x0000000804047212 */ /* 0x000fe200078e9607 */
[----:B------:R-:W-:Y:S01]  /*0c20*/  IMAD R7, R5, -0x326172a9, RZ ;  /* 0xcd9e8d5705077824 */ /* 0x000fe200078e02ff */
[----:B------:R-:W-:Y:S01]  /*0c30*/  VIADDMNMX R3, R9, UR6, RZ, !PT ;  /* 0x0000000609037c46 */ /* 0x000fe2000f8001ff */
[----:B------:R-:W-:Y:S01]  /*0c40*/  IMAD.HI.U32 R8, R2, -0x326172a9, RZ ;  /* 0xcd9e8d5702087827 */ /* 0x000fe200078e00ff */
[----:B------:R-:W0:Y:S01]  /*0c50*/  MUFU.RCP R14, R14 ;  /* 0x0000000e000e7308 */ /* 0x000e220000001000 */
[----:B------:R-:W-:Y:S02]  /*0c60*/  LOP3.LUT R11, R0, 0x3, RZ, 0xc0, !PT ;  /* 0x00000003000b7812 */ /* 0x000fe400078ec0ff */
[----:B------:R-:W-:Y:S01]  /*0c70*/  IMAD.HI.U32 R5, R4, -0x2daee0ad, RZ ;  /* 0xd2511f5304057827 */ /* 0x000fe200078e00ff */
[----:B------:R-:W-:-:S02]  /*0c80*/  VIMNMX R3, PT, PT, R3, 0x20, PT ;  /* 0x0000002003037848 */ /* 0x000fc40003fe0100 */
[----:B------:R-:W-:Y:S01]  /*0c90*/  LOP3.LUT R13, R13, R7, R8, 0x96, !PT ;  /* 0x000000070d0d7212 */ /* 0x000fe200078e9608 */
[----:B------:R-:W-:Y:S01]  /*0ca0*/  IMAD R8, R2, -0x326172a9, RZ ;  /* 0xcd9e8d5702087824 */ /* 0x000fe200078e02ff */
[----:B------:R-:W-:Y:S01]  /*0cb0*/  LOP3.LUT R12, R12, R6, R5, 0x96, !PT ;  /* 0x000000060c0c7212 */ /* 0x000fe200078e9605 */
[----:B------:R-:W-:Y:S01]  /*0cc0*/  IMAD R93, R4, -0x2daee0ad, RZ ;  /* 0xd2511f53045d7824 */ /* 0x000fe200078e02ff */
[----:B-1234-:R-:W-:-:S07]  /*0cd0*/  LEA R9, R3, UR5, 0x3 ;  /* 0x0000000503097c11 */ /* 0x01efce000f8e18ff */
.L_x_3884:
[----:B------:R-:W1:Y:S08]  /*0ce0*/  LDC.64 R60, c[0x0][0x3f0] ;  /* 0x0000fc00ff3c7b82 */ /* 0x000e700000000a00 */
[----:B------:R-:W2:Y:S01]  /*0cf0*/  LDC R95, c[0x0][0x388] ;  /* 0x0000e200ff5f7b82 */ /* 0x000ea20000000800 */
[----:B-1----:R-:W-:-:S05]  /*0d00*/  IMAD.WIDE R60, R19, 0x4, R60 ;  /* 0x00000004133c7825 */ /* 0x002fca00078e023c */
[----:B------:R1:W3:Y:S02]  /*0d10*/  LDG.E R100, desc[UR8][R60.64] ;  /* 0x000000083c647981 */ /* 0x0002e4000c1e1900 */
[----:B-1----:R-:W1:Y:S02]  /*0d20*/  LDC.64 R60, c[0x0][0x3f8] ;  /* 0x0000fe00ff3c7b82 */ /* 0x002e640000000a00 */
[----:B-1----:R-:W-:-:S05]  /*0d30*/  IMAD.WIDE R60, R19, 0x4, R60 ;  /* 0x00000004133c7825 */ /* 0x002fca00078e023c */
[----:B-----5:R1:W5:Y:S01]  /*0d40*/  LDG.E R96, desc[UR8][R60.64] ;  /* 0x000000083c607981 */ /* 0x020362000c1e1900 */
[----:B------:R-:W-:Y:S01]  /*0d50*/  ISETP.GE.U32.AND P1, PT, R18, 0x100, PT ;  /* 0x000001001200780c */ /* 0x000fe20003f26070 */
[----:B------:R-:W-:Y:S01]  /*0d60*/  BSSY.RECONVERGENT B0, `(.L_x_3465) ;  /* 0x00006d0000007945 */ /* 0x000fe20003800200 */
[----:B------:R-:W4:Y:S01]  /*0d70*/  S2R R94, SR_TID.X ;  /* 0x00000000005e7919 */ /* 0x000f220000002100 */
[----:B---3--:R-:W-:-:S13]  /*0d80*/  ISETP.GE.AND P0, PT, R100, 0x1, PT ;  /* 0x000000016400780c */ /* 0x008fda0003f06270 */
[----:B------:R-:W-:-:S04]  /*0d90*/  @P0 VIADD R62, R100, 0xffffffff ;  /* 0xffffffff643e0836 */ /* 0x000fc80000000000 */
[-C--:B--2---:R-:W-:Y:S02]  /*0da0*/  @P0 IMAD R97, R62, R95.reuse, RZ ;  /* 0x0000005f3e610224 */ /* 0x084fe400078e02ff */
[----:B------:R-:W-:-:S03]  /*0db0*/  IMAD R62, R19, R95, RZ ;  /* 0x0000005f133e7224 */ /* 0x000fc600078e02ff */
[----:B------:R-:W-:Y:S02]  /*0dc0*/  @P0 SHF.R.S32.HI R98, RZ, 0x1f, R97 ;  /* 0x0000001fff620819 */ /* 0x000fe40000011461 */
[----:B------:R-:W-:Y:S02]  /*0dd0*/  SHF.R.S32.HI R63, RZ, 0x1f, R62 ;  /* 0x0000001fff3f7819 */ /* 0x000fe4000001143e */
[----:B------:R-:W-:Y:S01]  /*0de0*/  @P0 LEA.HI R99, R98, R97, RZ, 0x3 ;  /* 0x0000006162630211 */ /* 0x000fe200078f18ff */
[----:B------:R-:W-:Y:S01]  /*0df0*/  HFMA2 R97, -RZ, RZ, 0, 0 ;  /* 0x00000000ff617431 */ /* 0x000fe200000001ff */
        /* <DEDUP_REMOVED lines=10> */
.L_x_3467:
[----:B------:R-:W-:Y:S05]  /*0ea0*/  BRA.U !UP0, `(.L_x_3468) ;  /* 0x0000003508a47547 */ /* 0x000fea000b800000 */
[----:B------:R-:W1:Y:S02]  /*0eb0*/  LDC.64 R60, c[0x0][0x3a0] ;  /* 0x0000e800ff3c7b82 */ /* 0x000e640000000a00 */
[----:B-1----:R-:W-:-:S06]  /*0ec0*/  IMAD.WIDE.U32 R60, R98, 0x10, R60 ;  /* 0x00000010623c7825 */ /* 0x002fcc00078e003c */
[----:B------:R-:W2:Y:S01]  /*0ed0*/  LDG.E.128 R60, desc[UR8][R60.64] ;  /* 0x000000083c3c7981 */ /* 0x000ea2000c1e1d00 */
[----:B------:R-:W-:-:S13]  /*0ee0*/  ISETP.GT.AND P2, PT, R100, RZ, PT ;  /* 0x000000ff6400720c */ /* 0x000fda0003f44270 */
[----:B------:R-:W-:Y:S02]  /*0ef0*/  @!P2 IMAD.MOV.U32 R70, RZ, RZ, R11 ;  /* 0x000000ffff46a224 */ /* 0x000fe400078e000b */
[----:B------:R-:W-:Y:S02]  /*0f00*/  @!P2 IMAD.MOV.U32 R69, RZ, RZ, R93 ;  /* 0x000000ffff45a224 */ /* 0x000fe400078e005d */
[----:B--2---:R-:W-:Y:S01]  /*0f10*/  @!P2 HADD2.F32 R7, -RZ, R60.H0_H0 ;  /* 0x2000003cff07a230 */ /* 0x004fe20000004100 */
        /* <DEDUP_REMOVED lines=17> */
.L_x_3472:
        /* <DEDUP_REMOVED lines=13> */
.L_x_3474:
[----:B0-----:R-:W-:Y:S05]  /*1100*/  BSYNC.RECONVERGENT B2 ;  /* 0x0000000000027941 */ /* 0x001fea0003800200 */
.L_x_3473:
        /* <DEDUP_REMOVED lines=8> */
[C---:B------:R-:W-:Y:S02]  /*1190*/  VIADD R5, R103.reuse, 0xbb67ae85 ;  /* 0xbb67ae8567057836 */ /* 0x040fe40000000000 */
[----:B------:R-:W-:Y:S02]  /*11a0*/  VIADD R11, R103, 0x1fd5c5a3 ;  /* 0x1fd5c5a3670b7836 */ /* 0x000fe40000000000 */
        /* <DEDUP_REMOVED lines=51> */
.L_x_3471:
[----:B0-----:R-:W-:Y:S05]  /*14e0*/  BSYNC.RECONVERGENT B1 ;  /* 0x0000000000017941 */ /* 0x001fea0003800200 */
.L_x_3470:
[----:B------:R-:W-:Y:S01]  /*14f0*/  I2FP.F32.U32 R5, R5 ;  /* 0x0000000500057245 */ /* 0x000fe20000201000 */
[----:B-----5:R-:W-:Y:S02]  /*1500*/  HADD2.F32 R6, -RZ, R24.H0_H0 ;  /* 0x20000018ff067230 */ /* 0x020fe40000004100 */
[----:B------:R-:W-:-:S03]  /*1510*/  IMAD.MOV.U32 R82, RZ, RZ, 0x2f800000 ;  /* 0x2f800000ff527424 */ /* 0x000fc600078e00ff */
[----:B------:R-:W-:Y:S01]  /*1520*/  FMUL.FTZ R6, R6, UR13 ;  /* 0x0000000d06067c20 */ /* 0x000fe20008410000 */
[----:B------:R-:W-:Y:S01]  /*1530*/  FFMA.FTZ R5, R5, R82, 1.1641532182693481445e-10 ;  /* 0x2f00000005057423 */ /* 0x000fe20000010052 */
[----:B------:R-:W-:Y:S02]  /*1540*/  HADD2.F32 R82, -RZ, R60.H0_H0 ;  /* 0x2000003cff527230 */ /* 0x000fe40000004100 */
[----:B------:R-:W-:Y:S02]  /*1550*/  FMUL.FTZ R6, R6, UR12 ;  /* 0x0000000c06067c20 */ /* 0x000fe40008410000 */
[----:B------:R-:W-:-:S04]  /*1560*/  FSETP.GTU.FTZ.AND P3, PT, R5, UR7, PT ;  /* 0x0000000705007c0b */ /* 0x000fc8000bf7c000 */
[----:B------:R-:W-:Y:S02]  /*1570*/  FSEL R7, R6, RZ, !P3 ;  /* 0x000000ff06077208 */ /* 0x000fe40005800000 */
[----:B------:R-:W-:-:S03]  /*1580*/  SEL R6, RZ, 0x1, P3 ;  /* 0x00000001ff067807 */ /* 0x000fc60001800000 */
[----:B------:R-:W-:-:S07]  /*1590*/  FADD.FTZ R7, R82, R7 ;  /* 0x0000000752077221 */ /* 0x000fce0000010000 */
.L_x_3469:
[----:B------:R-:W-:Y:S01]  /*15a0*/  F2FP.F16.F32.PACK_AB R93, RZ, R7 ;  /* 0x00000007ff5d723e */ /* 0x000fe200000000ff */
[----:B------:R-:W-:Y:S01]  /*15b0*/  @!P2 HADD2.F32 R5, -RZ, R60.H1_H1 ;  /* 0x3000003cff05a230 */ /* 0x000fe20000004100 */
        /* <DEDUP_REMOVED lines=19> */
.L_x_3478:
        /* <DEDUP_REMOVED lines=13> */
.L_x_3480:
[----:B0-----:R-:W-:Y:S05]  /*17c0*/  BSYNC.RECONVERGENT B2 ;  /* 0x0000000000027941 */ /* 0x001fea0003800200 */
.L_x_3479:
        /* <DEDUP_REMOVED lines=37> */
[----:B------:R-:W-:Y:S02]  /*1a20*/  LOP3.LUT R11, R11, R82, R105, 0x96, !PT ;  /* 0x000000520b0b7212 */ /* 0x000fe400078e9669 */
[----:B------:R-:W-:Y:S01]  /*1a30*/  LOP3.LUT R82, R5, R4, R13, 0x96, !PT ;  /* 0x0000000405527212 */ /* 0x000fe200078e960d */
[----:B------:R-:W-:Y:S02]  /*1a40*/  VIADD R13, R103, 0x1fd5c5a3 ;  /* 0x1fd5c5a3670d7836 */ /* 0x000fe40000000000 */
        /* <DEDUP_REMOVED lines=14> */
[----:B------:R-:W-:-:S03]  /*1b30*/  MOV R8, R82 ;  /* 0x0000005200087202 */ /* 0x000fc60000000f00 */
[----:B------:R-:W-:Y:S02]  /*1b40*/  HFMA2 R82, -RZ, RZ, 0, 0 ;  /* 0x00000000ff527431 */ /* 0x000fe400000001ff */
[----:B------:R-:W-:Y:S01]  /*1b50*/  VIADD R13, R102, 0x8ff34781 ;  /* 0x8ff34781660d7836 */ /* 0x000fe20000000000 */
[----:B------:R-:W-:Y:S01]  /*1b60*/  LOP3.LUT R12, R11, R12, R5, 0x96, !PT ;  /* 0x0000000c0b0c7212 */ /* 0x000fe200078e9605 */
[----:B------:R-:W-:Y:S02]  /*1b70*/  IMAD.MOV.U32 R11, RZ, RZ, R4 ;  /* 0x000000ffff0b7224 */ /* 0x000fe400078e0004 */
[----:B------:R-:W-:Y:S01]  /*1b80*/  IMAD.MOV.U32 R4, RZ, RZ, R69 ;  /* 0x000000ffff047224 */ /* 0x000fe200078e0045 */
[----:B------:R-:W-:-:S07]  /*1b90*/  LOP3.LUT R13, R13, R104, R83, 0x96, !PT ;  /* 0x000000680d0d7212 */ /* 0x000fce00078e9653 */
.L_x_3477:
[----:B0-----:R-:W-:Y:S05]  /*1ba0*/  BSYNC.RECONVERGENT B1 ;  /* 0x0000000000017941 */ /* 0x001fea0003800200 */
.L_x_3476:
[----:B------:R-:W-:Y:S01]  /*1bb0*/  I2FP.F32.U32 R4, R4 ;  /* 0x0000000400047245 */ /* 0x000fe20000201000 */
[----:B-----5:R-:W-:Y:S02]  /*1bc0*/  HADD2.F32 R5, -RZ, R24.H1_H1 ;  /* 0x30000018ff057230 */ /* 0x020fe40000004100 */
[----:B------:R-:W-:Y:S02]  /*1bd0*/  IMAD.MOV.U32 R69, RZ, RZ, 0x2f800000 ;  /* 0x2f800000ff457424 */ /* 0x000fe400078e00ff */
[----:B------:R-:W-:Y:S02]  /*1be0*/  HADD2.F32 R60, -RZ, R60.H1_H1 ;  /* 0x3000003cff3c7230 */ /* 0x000fe40000004100 */
[----:B------:R-:W-:Y:S01]  /*1bf0*/  FMUL.FTZ R5, R5, UR13 ;  /* 0x0000000d05057c20 */ /* 0x000fe20008410000 */
[----:B------:R-:W-:-:S03]  /*1c00*/  FFMA.FTZ R4, R4, R69, 1.1641532182693481445e-10 ;  /* 0x2f00000004047423 */ /* 0x000fc60000010045 */
[----:B------:R-:W-:Y:S02]  /*1c10*/  FMUL.FTZ R5, R5, UR12 ;  /* 0x0000000c05057c20 */ /* 0x000fe40008410000 */
[----:B------:R-:W-:-:S04]  /*1c20*/  FSETP.GTU.FTZ.AND P3, PT, R4, UR7, PT ;  /* 0x0000000704007c0b */ /* 0x000fc8000bf7c000 */
[----:B------:R-:W-:Y:S02]  /*1c30*/  FSEL R5, R5, RZ, !P3 ;  /* 0x000000ff05057208 */ /* 0x000fe40005800000 */
[----:B------:R-:W-:-:S03]  /*1c40*/  SEL R4, RZ, 0x1, P3 ;  /* 0x00000001ff047807 */ /* 0x000fc60001800000 */
[----:B------:R-:W-:-:S07]  /*1c50*/  FADD.FTZ R5, R60, R5 ;  /* 0x000000053c057221 */ /* 0x000fce0000010000 */
.L_x_3475:
[----:B------:R-:W-:Y:S01]  /*1c60*/  F2FP.F16.F32.PACK_AB R99, RZ, R5 ;  /* 0x00000005ff63723e */ /* 0x000fe200000000ff */
[----:B------:R-:W-:Y:S01]  /*1c70*/  @!P2 HADD2.F32 R70, -RZ, R61.H0_H0 ;  /* 0x2000003dff46a230 */ /* 0x000fe20000004100 */
        /* <DEDUP_REMOVED lines=19> */
.L_x_3484:
        /* <DEDUP_REMOVED lines=13> */
.L_x_3486:
[----:B0-----:R-:W-:Y:S05]  /*1e80*/  BSYNC.RECONVERGENT B2 ;  /* 0x0000000000027941 */ /* 0x001fea0003800200 */
.L_x_3485:
        /* <DEDUP_REMOVED lines=44> */
[----:B------:R-:W-:Y:S02]  /*2150*/  VIADD R3, R102, 0xf1bbcdc8 ;  /* 0xf1bbcdc866037836 */ /* 0x000fe40000000000 */
        /* <DEDUP_REMOVED lines=16> */
.L_x_3483:
[----:B0-----:R-:W-:Y:S05]  /*2260*/  BSYNC.RECONVERGENT B1 ;  /* 0x0000000000017941 */ /* 0x001fea0003800200 */
.L_x_3482:
[----:B------:R-:W-:Y:S01]  /*2270*/  I2FP.F32.U32 R3, R3 ;  /* 0x0000000300037245 */ /* 0x000fe20000201000 */
[----:B------:R-:W-:Y:S02]  /*2280*/  HFMA2 R70, -RZ, RZ, 0.1171875, 0 ;  /* 0x2f800000ff467431 */ /* 0x000fe400000001ff */
[----:B-----5:R-:W-:-:S03]  /*2290*/  HADD2.F32 R11, -RZ, R25.H0_H0 ;  /* 0x20000019ff0b7230 */ /* 0x020fc60000004100 */
[----:B------:R-:W-:Y:S02]  /*22a0*/  FFMA.FTZ R3, R3, R70, 1.1641532182693481445e-10 ;  /* 0x2f00000003037423 */ /* 0x000fe40000010046 */
[----:B------:R-:W-:Y:S01]  /*22b0*/  FMUL.FTZ R11, R11, UR13 ;  /* 0x0000000d0b0b7c20 */ /* 0x000fe20008410000 */
[----:B------:R-:W-:-:S03]  /*22c0*/  HADD2.F32 R70, -RZ, R61.H0_H0 ;  /* 0x2000003dff467230 */ /* 0x000fc60000004100 */
[----:B------:R-:W-:Y:S01]  /*22d0*/  FMUL.FTZ R11, R11, UR12 ;  /* 0x0000000c0b0b7c20 */ /* 0x000fe20008410000 */
[----:B------:R-:W-:-:S04]  /*22e0*/  FSETP.GTU.FTZ.AND P3, PT, R3, UR7, PT ;  /* 0x0000000703007c0b */ /* 0x000fc8000bf7c000 */
[----:B------:R-:W-:Y:S02]  /*22f0*/  FSEL R11, R11, RZ, !P3 ;  /* 0x000000ff0b0b7208 */ /* 0x000fe40005800000 */
[----:B------:R-:W-:-:S03]  /*2300*/  SEL R3, RZ, 0x1, P3 ;  /* 0x00000001ff037807 */ /* 0x000fc60001800000 */
[----:B------:R-:W-:-:S07]  /*2310*/  FADD.FTZ R70, R70, R11 ;  /* 0x0000000b46467221 */ /* 0x000fce0000010000 */
.L_x_3481:
[----:B------:R-:W-:Y:S01]  /*2320*/  F2FP.F16.F32.PACK_AB R101, RZ, R70 ;  /* 0x00000046ff65723e */ /* 0x000fe200000000ff */
[----:B------:R-:W-:Y:S02]  /*2330*/  @!P2 HADD2.F32 R69, -RZ, R61.H1_H1 ;  /* 0x3000003dff45a230 */ /* 0x000fe40000004100 */
[----:B------:R-:W-:Y:S02]  /*2340*/  @!P2 IMAD.MOV.U32 R82, RZ, RZ, R83 ;  /* 0x000000ffff52a224 */ /* 0x000fe400078e0053 */
        /* <DEDUP_REMOVED lines=18> */
.L_x_3490:
        /* <DEDUP_REMOVED lines=13> */
.L_x_3492:
[----:B0-----:R-:W-:Y:S05]  /*2540*/  BSYNC.RECONVERGENT B2 ;  /* 0x0000000000027941 */ /* 0x001fea0003800200 */
.L_x_3491:
        /* <DEDUP_REMOVED lines=59> */
[----:B------:R-:W-:Y:S02]  /*2900*/  IMAD.MOV.U32 R11, RZ, RZ, R82 ;  /* 0x000000ffff0b7224 */ /* 0x000fe400078e0052 */
[----:B------:R-:W-:-:S07]  /*2910*/  IMAD.MOV.U32 R82, RZ, RZ, RZ ;  /* 0x000000ffff527224 */ /* 0x000fce00078e00ff */
.L_x_3489:
[----:B0-----:R-:W-:Y:S05]  /*2920*/  BSYNC.RECONVERGENT B1 ;  /* 0x0000000000017941 */ /* 0x001fea0003800200 */
.L_x_3488:
        /* <DEDUP_REMOVED lines=11> */
.L_x_3487:
        /* <DEDUP_REMOVED lines=21> */
.L_x_3496:
        /* <DEDUP_REMOVED lines=13> */
.L_x_3498:
[----:B0-----:R-:W-:Y:S05]  /*2c00*/  BSYNC.RECONVERGENT B2 ;  /* 0x0000000000027941 */ /* 0x001fea0003800200 */
.L_x_3497:
        /* <DEDUP_REMOVED lines=59> */
[----:B------:R-:W-:Y:S01]  /*2fc0*/  HFMA2 R60, -RZ, RZ, 0, 0 ;  /* 0x00000000ff3c7431 */ /* 0x000fe200000001ff */
[----:B------:R-:W-:-:S07]  /*2fd0*/  LOP3.LUT R13, R13, R104, R83, 0x96, !PT ;  /* 0x000000680d0d7212 */ /* 0x000fce00078e9653 */
.L_x_3495:
[----:B0-----:R-:W-:Y:S05]  /*2fe0*/  BSYNC.RECONVERGENT B1 ;  /* 0x0000000000017941 */ /* 0x001fea0003800200 */
.L_x_3494:
[----:B------:R-:W-:Y:S01]  /*2ff0*/  I2FP.F32.U32 R0, R0 ;  /* 0x0000000000007245 */ /* 0x000fe20000201000 */
[----:B-----5:R-:W-:Y:S02]  /*3000*/  HADD2.F32 R11, -RZ, R26.H0_H0 ;  /* 0x2000001aff0b7230 */ /* 0x020fe40000004100 */
[----:B------:R-:W-:Y:S02]  /*3010*/  IMAD.MOV.U32 R61, RZ, RZ, 0x2f800000 ;  /* 0x2f800000ff3d7424 */ /* 0x000fe400078e00ff */
[----:B------:R-:W-:Y:S02]  /*3020*/  HADD2.F32 R82, -RZ, R62.H0_H0 ;  /* 0x2000003eff527230 */ /* 0x000fe40000004100 */
[----:B------:R-:W-:Y:S01]  /*3030*/  FMUL.FTZ R11, R11, UR13 ;  /* 0x0000000d0b0b7c20 */ /* 0x000fe20008410000 */
[----:B------:R-:W-:-:S03]  /*3040*/  FFMA.FTZ R0, R0, R61, 1.1641532182693481445e-10 ;  /* 0x2f00000000007423 */ /* 0x000fc6000001003d */
[----:B------:R-:W-:Y:S02]  /*3050*/  FMUL.FTZ R11, R11, UR12 ;  /* 0x0000000c0b0b7c20 */ /* 0x000fe40008410000 */
[----:B------:R-:W-:-:S04]  /*3060*/  FSETP.GTU.FTZ.AND P3, PT, R0, UR7, PT ;  /* 0x0000000700007c0b */ /* 0x000fc8000bf7c000 */
[----:B------:R-:W-:Y:S02]  /*3070*/  FSEL R11, R11, RZ, !P3 ;  /* 0x000000ff0b0b7208 */ /* 0x000fe40005800000 */
[----:B------:R-:W-:-:S03]  /*3080*/  SEL R0, RZ, 0x1, P3 ;  /* 0x00000001ff007807 */ /* 0x000fc60001800000 */
[----:B------:R-:W-:-:S07]  /*3090*/  FADD.FTZ R83, R82, R11 ;  /* 0x0000000b52537221 */ /* 0x000fce0000010000 */
.L_x_3493:
        /* <DEDUP_REMOVED lines=21> */
.L_x_3502:
        /* <DEDUP_REMOVED lines=13> */
.L_x_3504:
[----:B0-----:R-:W-:Y:S05]  /*32c0*/  BSYNC.RECONVERGENT B2 ;  /* 0x0000000000027941 */ /* 0x001fea0003800200 */
.L_x_3503:
        /* <DEDUP_REMOVED lines=60> */
[----:B------:R-:W-:-:S07]  /*3690*/  IMAD.MOV.U32 R61, RZ, RZ, RZ ;  /* 0x000000ffff3d7224 */ /* 0x000fce00078e00ff */
.L_x_3501:
[----:B0-----:R-:W-:Y:S05]  /*36a0*/  BSYNC.RECONVERGENT B1 ;  /* 0x0000000000017941 */ /* 0x001fea0003800200 */
.L_x_3500:
[----:B------:R-:W-:Y:S01]  /*36b0*/  I2FP.F32.U32 R20, R20 ;  /* 0x0000001400147245 */ /* 0x000fe20000201000 */
[----:B------:R-:W-:Y:S02]  /*36c0*/  HFMA2 R85, -RZ, RZ, 0.1171875, 0 ;  /* 0x2f800000ff557431 */ /* 0x000fe400000001ff */
[----:B-----5:R-:W-:-:S03]  /*36d0*/  HADD2.F32 R60, -RZ, R26.H1_H1 ;  /* 0x3000001aff3c7230 */ /* 0x020fc60000004100 */
[----:B------:R-:W-:Y:S02]  /*36e0*/  FFMA.FTZ R20, R20, R85, 1.1641532182693481445e-10 ;  /* 0x2f00000014147423 */ /* 0x000fe40000010055 */
[----:B------:R-:W-:Y:S01]  /*36f0*/  FMUL.FTZ R60, R60, UR13 ;  /* 0x0000000d3c3c7c20 */ /* 0x000fe20008410000 */
[----:B------:R-:W-:-:S03]  /*3700*/  HADD2.F32 R85, -RZ, R62.H1_H1 ;  /* 0x3000003eff557230 */ /* 0x000fc60000004100 */
[----:B------:R-:W-:Y:S01]  /*3710*/  FMUL.FTZ R60, R60, UR12 ;  /* 0x0000000c3c3c7c20 */ /* 0x000fe20008410000 */
[----:B------:R-:W-:-:S04]  /*3720*/  FSETP.GTU.FTZ.AND P3, PT, R20, UR7, PT ;  /* 0x0000000714007c0b */ /* 0x000fc8000bf7c000 */
[----:B------:R-:W-:Y:S02]  /*3730*/  FSEL R60, R60, RZ, !P3 ;  /* 0x000000ff3c3c7208 */ /* 0x000fe40005800000 */
[----:B------:R-:W-:-:S03]  /*3740*/  SEL R20, RZ, 0x1, P3 ;  /* 0x00000001ff147807 */ /* 0x000fc60001800000 */
[----:B------:R-:W-:-:S07]  /*3750*/  FADD.FTZ R82, R85, R60 ;  /* 0x0000003c55527221 */ /* 0x000fce0000010000 */
.L_x_3499:
[----:B------:R-:W-:Y:S01]  /*3760*/  F2FP.F16.F32.PACK_AB R62, RZ, R82 ;  /* 0x00000052ff3e723e */ /* 0x000fe200000000ff */
[----:B------:R-:W-:Y:S02]  /*3770*/  @!P2 HADD2.F32 R85, -RZ, R63.H0_H0 ;  /* 0x2000003fff55a230 */ /* 0x000fe40000004100 */
        /* <DEDUP_REMOVED lines=19> */
.L_x_3508:
        /* <DEDUP_REMOVED lines=13> */
.L_x_3510:
[----:B0-----:R-:W-:Y:S05]  /*3980*/  BSYNC.RECONVERGENT B2 ;  /* 0x0000000000027941 */ /* 0x001fea0003800200 */
.L_x_3509:
        /* <DEDUP_REMOVED lines=41> */
[----:B------:R-:W-:Y:S02]  /*3c20*/  VIADD R21, R103, 0x1fd5c5a3 ;  /* 0x1fd5c5a367157836 */ /* 0x000fe40000000000 */
[----:B------:R-:W-:-:S03]  /*3c30*/  VIADD R13, R102, 0x5384540f ;  /* 0x5384540f660d7836 */ /* 0x000fc60000000000 */
        /* <DEDUP_REMOVED lines=18> */
.L_x_3507:
[----:B0-----:R-:W-:Y:S05]  /*3d60*/  BSYNC.RECONVERGENT B1 ;  /* 0x0000000000017941 */ /* 0x001fea0003800200 */
.L_x_3506:
        /* <DEDUP_REMOVED lines=11> */
.L_x_3505:
        /* <DEDUP_REMOVED lines=21> */
.L_x_3514:
        /* <DEDUP_REMOVED lines=13> */
.L_x_3516:
[----:B0-----:R-:W-:Y:S05]  /*4040*/  BSYNC.RECONVERGENT B2 ;  /* 0x0000000000027941 */ /* 0x001fea0003800200 */
.L_x_3515:
[----:B------:R-:W-:Y:S01]  /*4050*/  IMAD.WIDE.U32 R12, R15, -0x326172a9, RZ ;  /* 0xcd9e8d570f0c7825 */ /* 0x000fe200078e00ff */
[----:B------:R-:W-:Y:S02]  /*4060*/  LOP3.LUT R60, R10, R107, R103, 0x96, !PT ;  /* 0x0000006b0a3c7212 */ /* 0x000fe400078e9667 */
[----:B------:R-:W-:Y:S01]  /*4070*/  IADD3 R11, PT, PT, R102, -0x61c88647, RZ ;  /* 0x9e3779b9660b7810 */ /* 0x000fe20007ffe0ff */
[----:B------:R-:W-:Y:S01]  /*4080*/  IMAD.MOV.U32 R22, RZ, RZ, R111 ;  /* 0x000000ffff167224 */ /* 0x000fe200078e006f */
        /* <DEDUP_REMOVED lines=15> */
[----:B------:R-:W-:Y:S01]  /*4180*/  LOP3.LUT R13, R13, R12, R61, 0x96, !PT ;  /* 0x0000000c0d0d7212 */ /* 0x000fe200078e963d */
[C---:B------:R-:W-:Y:S01]  /*4190*/  VIADD R11, R103.reuse, 0x32370b8f ;  /* 0x32370b8f670b7836 */ /* 0x040fe20000000000 */
[----:B------:R-:W-:-:S04]  /*41a0*/  IADD3 R61, PT, PT, R103, -0x126145ec, RZ ;  /* 0xed9eba14673d7810 */ /* 0x000fc80007ffe0ff */
        /* <DEDUP_REMOVED lines=38> */
[----:B------:R-:W-:-:S07]  /*4410*/  HFMA2 R11, -RZ, RZ, 0, 0 ;  /* 0x00000000ff0b7431 */ /* 0x000fce00000001ff */
.L_x_3513:
[----:B0-----:R-:W-:Y:S05]  /*4420*/  BSYNC.RECONVERGENT B1 ;  /* 0x0000000000017941 */ /* 0x001fea0003800200 */
.L_x_3512:
        /* <DEDUP_REMOVED lines=11> */
.L_x_3511:
[----:B------:R-:W-:Y:S02]  /*44e0*/  F2FP.F16.F32.PACK_AB R63, RZ, R86 ;  /* 0x00000056ff3f723e */ /* 0x000fe400000000ff */
[----:B------:R-:W-:Y:S02]  /*44f0*/  PRMT R62, R110, 0x5410, R62 ;  /* 0x000054106e3e7816 */ /* 0x000fe4000000003e */
[----:B------:R-:W-:Y:S02]  /*4500*/  PRMT R61, R101, 0x5410, R109 ;  /* 0x00005410653d7816 */ /* 0x000fe4000000006d */
[----:B------:R-:W-:Y:S02]  /*4510*/  PRMT R60, R93, 0x5410, R99 ;  /* 0x000054105d3c7816 */ /* 0x000fe40000000063 */
[----:B------:R-:W-:Y:S01]  /*4520*/  PRMT R63, R108, 0x5410, R63 ;  /* 0x000054106c3f7816 */ /* 0x000fe2000000003f */
[----:B------:R-:W-:Y:S06]  /*4530*/  BRA `(.L_x_3517) ;  /* 0x0000003000dc7947 */ /* 0x000fec0003800000 */
.L_x_3468:
        /* <DEDUP_REMOVED lines=20> */
.L_x_3521:
        /* <DEDUP_REMOVED lines=13> */
.L_x_3523:
[----:B0-----:R-:W-:Y:S05]  /*4750*/  BSYNC.RECONVERGENT B2 ;  /* 0x0000000000027941 */ /* 0x001fea0003800200 */
.L_x_3522:
        /* <DEDUP_REMOVED lines=57> */
[----:B------:R-:W-:-:S03]  /*4af0*/  IMAD.MOV.U32 R60, RZ, RZ, RZ ;  /* 0x000000ffff3c7224 */ /* 0x000fc600078e00ff */
[----:B------:R-:W-:Y:S01]  /*4b00*/  LOP3.LUT R12, R5, R12, R107, 0x96, !PT ;  /* 0x0000000c050c7212 */ /* 0x000fe200078e966b */
[----:B------:R-:W-:-:S07]  /*4b10*/  IMAD.MOV.U32 R5, RZ, RZ, R93 ;  /* 0x000000ffff057224 */ /* 0x000fce00078e005d */
.L_x_3520:
[----:B0-----:R-:W-:Y:S05]  /*4b20*/  BSYNC.RECONVERGENT B1 ;  /* 0x0000000000017941 */ /* 0x001fea0003800200 */
.L_x_3519:
[----:B------:R-:W-:Y:S01]  /*4b30*/  I2FP.F32.U32 R5, R5 ;  /* 0x0000000500057245 */ /* 0x000fe20000201000 */
[----:B------:R-:W-:Y:S02]  /*4b40*/  HFMA2 R6, -RZ, RZ, 0.1171875, 0 ;  /* 0x2f800000ff067431 */ /* 0x000fe400000001ff */
[----:B-----5:R-:W-:-:S03]  /*4b50*/  HADD2.F32 R7, -RZ, R24.H0_H0 ;  /* 0x20000018ff077230 */ /* 0x020fc60000004100 */
[----:B------:R-:W-:Y:S02]  /*4b60*/  FFMA.FTZ R5, R5, R6, 1.1641532182693481445e-10 ;  /* 0x2f00000005057423 */ /* 0x000fe40000010006 */
[----:B------:R-:W-:-:S04]  /*4b70*/  FMUL.FTZ R7, R7, UR13 ;  /* 0x0000000d07077c20 */ /* 0x000fc80008410000 */
[----:B------:R-:W-:Y:S01]  /*4b80*/  FMUL.FTZ R7, R7, UR12 ;  /* 0x0000000c07077c20 */ /* 0x000fe20008410000 */
[----:B------:R-:W-:-:S04]  /*4b90*/  FSETP.GTU.FTZ.AND P2, PT, R5, UR7, PT ;  /* 0x0000000705007c0b */ /* 0x000fc8000bf5c000 */
[----:B------:R-:W-:Y:S02]  /*4ba0*/  SEL R6, RZ, 0x1, P2 ;  /* 0x00000001ff067807 */ /* 0x000fe40001000000 */
[----:B------:R-:W-:-:S07]  /*4bb0*/  FSEL R7, R7, RZ, !P2 ;  /* 0x000000ff07077208 */ /* 0x000fce0005000000 */
.L_x_3518:
[----:B------:R-:W-:Y:S01]  /*4bc0*/  F2FP.F16.F32.PACK_AB R101, RZ, R7 ;  /* 0x00000007ff65723e */ /* 0x000fe200000000ff */
        /* <DEDUP_REMOVED lines=16> */
.L_x_3527:
        /* <DEDUP_REMOVED lines=13> */
.L_x_3529:
[----:B0-----:R-:W-:Y:S05]  /*4da0*/  BSYNC.RECONVERGENT B2 ;  /* 0x0000000000027941 */ /* 0x001fea0003800200 */
.L_x_3528:
        /* <DEDUP_REMOVED lines=61> */
.L_x_3526:
[----:B0-----:R-:W-:Y:S05]  /*5180*/  BSYNC.RECONVERGENT B1 ;  /* 0x0000000000017941 */ /* 0x001fea0003800200 */
.L_x_3525:
[----:B------:R-:W-:Y:S01]  /*5190*/  I2FP.F32.U32 R4, R5 ;  /* 0x0000000500047245 */ /* 0x000fe20000201000 */
[----:B-----5:R-:W-:Y:S02]  /*51a0*/  HADD2.F32 R60, -RZ, R24.H1_H1 ;  /* 0x30000018ff3c7230 */ /* 0x020fe40000004100 */
[----:B------:R-:W-:-:S03]  /*51b0*/  IMAD.MOV.U32 R5, RZ, RZ, 0x2f800000 ;  /* 0x2f800000ff057424 */ /* 0x000fc600078e00ff */
[----:B------:R-:W-:Y:S01]  /*51c0*/  FMUL.FTZ R60, R60, UR13 ;  /* 0x0000000d3c3c7c20 */ /* 0x000fe20008410000 */
[----:B------:R-:W-:-:S03]  /*51d0*/  FFMA.FTZ R4, R4, R5, 1.1641532182693481445e-10 ;  /* 0x2f00000004047423 */ /* 0x000fc60000010005 */
[----:B------:R-:W-:Y:S02]  /*51e0*/  FMUL.FTZ R60, R60, UR12 ;  /* 0x0000000c3c3c7c20 */ /* 0x000fe40008410000 */
[----:B------:R-:W-:-:S04]  /*51f0*/  FSETP.GTU.FTZ.AND P2, PT, R4, UR7, PT ;  /* 0x0000000704007c0b */ /* 0x000fc8000bf5c000 */
[----:B------:R-:W-:Y:S02]  /*5200*/  SEL R4, RZ, 0x1, P2 ;  /* 0x00000001ff047807 */ /* 0x000fe40001000000 */
[----:B------:R-:W-:-:S07]  /*5210*/  FSEL R5, R60, RZ, !P2 ;  /* 0x000000ff3c057208 */ /* 0x000fce0005000000 */
.L_x_3524:
[----:B------:R-:W-:Y:S01]  /*5220*/  HFMA2 R70, -RZ, RZ, 0, 0 ;  /* 0x00000000ff467431 */ /* 0x000fe200000001ff */
[----:B------:R-:W-:Y:S01]  /*5230*/  F2FP.F16.F32.PACK_AB R99, RZ, R5 ;  /* 0x00000005ff63723e */ /* 0x000fe200000000ff */
[----:B------:R-:W-:Y:S01]  /*5240*/  IMAD.MOV.U32 R60, RZ, RZ, R11 ;  /* 0x000000ffff3c7224 */ /* 0x000fe200078e000b */
        /* <DEDUP_REMOVED lines=14> */
.L_x_3533:
        /* <DEDUP_REMOVED lines=13> */
.L_x_3535:
[----:B0-----:R-:W-:Y:S05]  /*5400*/  BSYNC.RECONVERGENT B2 ;  /* 0x0000000000027941 */ /* 0x001fea0003800200 */
.L_x_3534:
        /* <DEDUP_REMOVED lines=56> */
[----:B------:R-:W-:-:S03]  /*5790*/  MOV R3, R106 ;  /* 0x0000006a00037202 */ /* 0x000fc60000000f00 */
[----:B------:R-:W-:Y:S02]  /*57a0*/  IMAD.MOV.U32 R106, RZ, RZ, R60 ;  /* 0x000000ffff6a7224 */ /* 0x000fe400078e003c */
[----:B------:R-:W-:Y:S01]  /*57b0*/  HFMA2 R60, -RZ, RZ, 0, 0 ;  /* 0x00000000ff3c7431 */ /* 0x000fe200000001ff */
[----:B------:R-:W-:Y:S01]  /*57c0*/  LOP3.LUT R13, R13, R82, R63, 0x96, !PT ;  /* 0x000000520d0d7212 */ /* 0x000fe200078e963f */
[----:B------:R-:W-:-:S07]  /*57d0*/  IMAD.MOV.U32 R8, RZ, RZ, R62 ;  /* 0x000000ffff087224 */ /* 0x000fce00078e003e */
.L_x_3532:
[----:B0-----:R-:W-:Y:S05]  /*57e0*/  BSYNC.RECONVERGENT B1 ;  /* 0x0000000000017941 */ /* 0x001fea0003800200 */
.L_x_3531:
[----:B------:R-:W-:Y:S01]  /*57f0*/  I2FP.F32.U32 R3, R3 ;  /* 0x0000000300037245 */ /* 0x000fe20000201000 */
[----:B-----5:R-:W-:Y:S02]  /*5800*/  HADD2.F32 R11, -RZ, R25.H0_H0 ;  /* 0x20000019ff0b7230 */ /* 0x020fe40000004100 */
[----:B------:R-:W-:-:S03]  /*5810*/  IMAD.MOV.U32 R62, RZ, RZ, 0x2f800000 ;  /* 0x2f800000ff3e7424 */ /* 0x000fc600078e00ff */
[----:B------:R-:W-:Y:S01]  /*5820*/  FMUL.FTZ R11, R11, UR13 ;  /* 0x0000000d0b0b7c20 */ /* 0x000fe20008410000 */
[----:B------:R-:W-:-:S03]  /*5830*/  FFMA.FTZ R3, R3, R62, 1.1641532182693481445e-10 ;  /* 0x2f00000003037423 */ /* 0x000fc6000001003e */
[----:B------:R-:W-:Y:S02]  /*5840*/  FMUL.FTZ R11, R11, UR12 ;  /* 0x0000000c0b0b7c20 */ /* 0x000fe40008410000 */
[----:B------:R-:W-:-:S04]  /*5850*/  FSETP.GTU.FTZ.AND P2, PT, R3, UR7, PT ;  /* 0x0000000703007c0b */ /* 0x000fc8000bf5c000 */
[----:B------:R-:W-:Y:S02]  /*5860*/  SEL R3, RZ, 0x1, P2 ;  /* 0x00000001ff037807 */ /* 0x000fe40001000000 */
[----:B------:R-:W-:-:S07]  /*5870*/  FSEL R70, R11, RZ, !P2 ;  /* 0x000000ff0b467208 */ /* 0x000fce0005000000 */
.L_x_3530:
[----:B------:R-:W-:Y:S01]  /*5880*/  F2FP.F16.F32.PACK_AB R107, RZ, R70 ;  /* 0x00000046ff6b723e */ /* 0x000fe200000000ff */
        /* <DEDUP_REMOVED lines=16> */
.L_x_3539:
        /* <DEDUP_REMOVED lines=13> */
.L_x_3541:
[----:B0-----:R-:W-:Y:S05]  /*5a60*/  BSYNC.RECONVERGENT B2 ;  /* 0x0000000000027941 */ /* 0x001fea0003800200 */
.L_x_3540:
        /* <DEDUP_REMOVED lines=61> */
.L_x_3538:
[----:B0-----:R-:W-:Y:S05]  /*5e40*/  BSYNC.RECONVERGENT B1 ;  /* 0x0000000000017941 */ /* 0x001fea0003800200 */
.L_x_3537:
        /* <DEDUP_REMOVED lines=9> */
.L_x_3536:
[----:B------:R-:W-:Y:S01]  /*5ee0*/  F2FP.F16.F32.PACK_AB R108, RZ, R69 ;  /* 0x00000045ff6c723e */ /* 0x000fe200000000ff */
        /* <DEDUP_REMOVED lines=16> */
.L_x_3545:
        /* <DEDUP_REMOVED lines=13> */
.L_x_3547:
[----:B0-----:R-:W-:Y:S05]  /*60c0*/  BSYNC.RECONVERGENT B2 ;  /* 0x0000000000027941 */ /* 0x001fea0003800200 */
.L_x_3546:
        /* <DEDUP_REMOVED lines=58> */
[----:B------:R-:W-:Y:S02]  /*6470*/  HFMA2 R60, -RZ, RZ, 0, 0 ;  /* 0x00000000ff3c7431 */ /* 0x000fe400000001ff */
[----:B------:R-:W-:Y:S01]  /*6480*/  IMAD.MOV.U32 R8, RZ, RZ, R62 ;  /* 0x000000ffff087224 */ /* 0x000fe200078e003e */
[----:B------:R-:W-:-:S07]  /*6490*/  LOP3.LUT R12, R11, R12, R61, 0x96, !PT ;  /* 0x0000000c0b0c7212 */ /* 0x000fce00078e963d */
.L_x_3544:
[----:B0-----:R-:W-:Y:S05]  /*64a0*/  BSYNC.RECONVERGENT B1 ;  /* 0x0000000000017941 */ /* 0x001fea0003800200 */
.L_x_3543:
        /* <DEDUP_REMOVED lines=9> */
.L_x_3542:
        /* <DEDUP_REMOVED lines=17> */
.L_x_3551:
        /* <DEDUP_REMOVED lines=13> */
.L_x_3553:
[----:B0-----:R-:W-:Y:S05]  /*6720*/  BSYNC.RECONVERGENT B2 ;  /* 0x0000000000027941 */ /* 0x001fea0003800200 */
.L_x_3552:
        /* <DEDUP_REMOVED lines=61> */
.L_x_3550:
[----:B0-----:R-:W-:Y:S05]  /*6b00*/  BSYNC.RECONVERGENT B1 ;  /* 0x0000000000017941 */ /* 0x001fea0003800200 */
.L_x_3549:
        /* <DEDUP_REMOVED lines=9> */
.L_x_3548:
        /* <DEDUP_REMOVED lines=17> */
.L_x_3557:
        /* <DEDUP_REMOVED lines=13> */
.L_x_3559:
[----:B0-----:R-:W-:Y:S05]  /*6d80*/  BSYNC.RECONVERGENT B2 ;  /* 0x0000000000027941 */ /* 0x001fea0003800200 */
.L_x_3558:
        /* <DEDUP_REMOVED lines=61> */
.L_x_3556:
[----:B0-----:R-:W-:Y:S05]  /*7160*/  BSYNC.RECONVERGENT B1 ;  /* 0x0000000000017941 */ /* 0x001fea0003800200 */
.L_x_3555:
        /* <DEDUP_REMOVED lines=9> */
.L_x_3554:
        /* <DEDUP_REMOVED lines=17> */
.L_x_3563:
        /* <DEDUP_REMOVED lines=13> */
.L_x_3565:
[----:B0-----:R-:W-:Y:S05]  /*73e0*/  BSYNC.RECONVERGENT B2 ;  /* 0x0000000000027941 */ /* 0x001fea0003800200 */
.L_x_3564:
        /* <DEDUP_REMOVED lines=61> */
.L_x_3562:
[----:B0-----:R-:W-:Y:S05]  /*77c0*/  BSYNC.RECONVERGENT B1 ;  /* 0x0000000000017941 */ /* 0x001fea0003800200 */
.L_x_3561:
        /* <DEDUP_REMOVED lines=9> */
.L_x_3560:
[----:B------:R-:W-:Y:S02]  /*7860*/  F2FP.F16.F32.PACK_AB R63, RZ, R86 ;  /* 0x00000056ff3f723e */ /* 0x000fe400000000ff */
[----:B------:R-:W-:Y:S02]  /*7870*/  PRMT R62, R109, 0x5410, R110 ;  /* 0x000054106d3e7816 */ /* 0x000fe4000000006e */
[----:B------:R-:W-:Y:S02]  /*7880*/  PRMT R61, R107, 0x5410, R108 ;  /* 0x000054106b3d7816 */ /* 0x000fe4000000006c */
[----:B------:R-:W-:Y:S02]  /*7890*/  PRMT R60, R101, 0x5410, R99 ;  /* 0x00005410653c7816 */ /* 0x000fe40000000063 */
[----:B------:R-:W-:-:S07]  /*78a0*/  PRMT R63, R93, 0x5410, R63 ;  /* 0x000054105d3f7816 */ /* 0x000fce000000003f */
.L_x_3517:
        /* <DEDUP_REMOVED lines=25> */
.L_x_3566:
[----:B------:R-:W-:Y:S01]  /*7a40*/  IADD3 R98, PT, PT, R98, 0x100, RZ ;  /* 0x0000010062627810 */ /* 0x000fe20007ffe0ff */
[----:B------:R-:W-:-:S07]  /*7a50*/  VIADD R97, R97, 0x100 ;  /* 0x0000010061617836 */ /* 0x000fce0000000000 */
.L_x_3466:
[----:B0-----:R-:W-:Y:S05]  /*7a60*/  BSYNC.RECONVERGENT B0 ;  /* 0x0000000000007941 */ /* 0x001fea0003800200 */
.L_x_3465:
[----:B------:R-:W-:Y:S01]  /*7a70*/  ISETP.GE.U32.AND P2, PT, R18, 0x200, PT ;  /* 0x000002001200780c */ /* 0x000fe20003f46070 */
[----:B------:R-:W-:Y:S03]  /*7a80*/  BSSY.RECONVERGENT B0, `(.L_x_3567) ;  /* 0x00006c4000007945 */ /* 0x000fe60003800200 */
[----:B------:R-:W-:-:S09]  /*7a90*/  P2R R99, PR, RZ, 0x4 ;  /* 0x00000004ff637803 */ /* 0x000fd20000000000 */
[----:B------:R-:W-:Y:S05]  /*7aa0*/  @!P2 BRA `(.L_x_3568) ;  /* 0x0000006c0004a947 */ /* 0x000fea0003800000 */
[----:B------:R-:W-:-:S04]  /*7ab0*/  UISETP.NE.U32.AND UP0, UPT, UR10, URZ, UPT ;  /* 0x000000ff0a00728c */ /* 0x000fc8000bf05070 */
[----:B------:R-:W-:Y:S01]  /*7ac0*/  UISETP.NE.AND.EX UP0, UPT, UR11, URZ, UPT, UP0 ;  /* 0x000000ff0b00728c */ /* 0x000fe2000bf05300 */
[----:B------:R-:W-:Y:S10]  /*7ad0*/  @!P0 BRA `(.L_x_3569) ;  /* 0x00000000000c8947 */ /* 0x000ff40003800000 */
[----:B-----5:R-:W0:Y:S02]  /*7ae0*/  LDC.64 R24, c[0x0][0x390] ;  /* 0x0000e400ff187b82 */ /* 0x020e240000000a00 */
[----:B0-----:R-:W-:-:S06]  /*7af0*/  IMAD.WIDE.U32 R24, R97, 0x10, R24 ;  /* 0x0000001061187825 */ /* 0x001fcc00078e0018 */
[----:B------:R-:W5:Y:S02]  /*7b00*/  LDG.E.128 R24, desc[UR8][R24.64] ;  /* 0x0000000818187981 */ /* 0x000f64000c1e1d00 */
.L_x_3569:
[----:B------:R-:W-:Y:S05]  /*7b10*/  BRA.U !UP0, `(.L_x_3570) ;  /* 0x0000003508a07547 */ /* 0x000fea000b800000 */
[----:B-12---:R-:W0:Y:S02]  /*7b20*/  LDC.64 R60, c[0x0][0x3a0] ;  /* 0x0000e800ff3c7b82 */ /* 0x006e240000000a00 */
[----:B0-----:R-:W-:-:S06]  /*7b30*/  IMAD.WIDE.U32 R60, R98, 0x10, R60 ;  /* 0x00000010623c7825 */ /* 0x001fcc00078e003c */
[----:B------:R-:W2:Y:S01]  /*7b40*/  LDG.E.128 R60, desc[UR8][R60.64] ;  /* 0x000000083c3c7981 */ /* 0x000ea2000c1e1d00 */
[----:B------:R-:W-:-:S13]  /*7b50*/  ISETP.GT.AND P2, PT, R100, RZ, PT ;  /* 0x000000ff6400720c */ /* 0x000fda0003f44270 */
[----:B------:R-:W-:Y:S01]  /*7b60*/  @!P2 MOV R72, R11 ;  /* 0x0000000b0048a202 */ /* 0x000fe20000000f00 */
[----:B------:R-:W-:Y:S02]  /*7b70*/  @!P2 IMAD.MOV.U32 R71, RZ, RZ, R93 ;  /* 0x000000ffff47a224 */ /* 0x000fe400078e005d */
[----:B--2---:R-:W-:Y:S01]  /*7b80*/  @!P2 HADD2.F32 R23, -RZ, R60.H0_H0 ;  /* 0x2000003cff17a230 */ /* 0x004fe20000004100 */
        /* <DEDUP_REMOVED lines=17> */
.L_x_3574:
        /* <DEDUP_REMOVED lines=13> */
.L_x_3576:
[----:B------:R-:W-:Y:S05]  /*7d70*/  BSYNC.RECONVERGENT B2 ;  /* 0x0000000000027941 */ /* 0x000fea0003800200 */
.L_x_3575:
[----:B------:R-:W-:Y:S01]  /*7d80*/  IMAD.WIDE.U32 R12, R15, -0x326172a9, RZ ;  /* 0xcd9e8d570f0c7825 */ /* 0x000fe200078e00ff */
[----:B------:R-:W-:Y:S02]  /*7d90*/  LOP3.LUT R80, R10, R107, R103, 0x96, !PT ;  /* 0x0000006b0a507212 */ /* 0x000fe400078e9667 */
[----:B------:R-:W-:Y:S01]  /*7da0*/  IADD3 R11, PT, PT, R102, -0x61c88647, RZ ;  /* 0x9e3779b9660b7810 */ /* 0x000fe20007ffe0ff */
[----:B------:R-:W-:Y:S01]  /*7db0*/  IMAD.MOV.U32 R72, RZ, RZ, RZ ;  /* 0x000000ffff487224 */ /* 0x000fe200078e00ff */
[----:B------:R-:W-:Y:S01]  /*7dc0*/  LOP3.LUT R104, R16, R13, R102, 0x96, !PT ;  /* 0x0000000d10687212 */ /* 0x000fe200078e9666 */
[----:B------:R-:W-:Y:S01]  /*7dd0*/  IMAD.WIDE.U32 R80, R80, -0x326172a9, RZ ;  /* 0xcd9e8d5750507825 */ /* 0x000fe200078e00ff */
[----:B------:R-:W-:Y:S02]  /*7de0*/  IADD3 R23, PT, PT, R103, 0x76cf5d0a, RZ ;  /* 0x76cf5d0a67177810 */ /* 0x000fe40007ffe0ff */
[----:B------:R-:W-:Y:S01]  /*7df0*/  MOV R6, R93 ;  /* 0x0000005d00067202 */ /* 0x000fe20000000f00 */
        /* <DEDUP_REMOVED lines=10> */
[----:B------:R-:W-:Y:S02]  /*7ea0*/  IADD3 R13, PT, PT, R102, -0x255992d5, RZ ;  /* 0xdaa66d2b660d7810 */ /* 0x000fe40007ffe0ff */
[----:B------:R-:W-:Y:S01]  /*7eb0*/  IADD3 R23, PT, PT, R103, -0x126145ec, RZ ;  /* 0xed9eba1467177810 */ /* 0x000fe20007ffe0ff */
        /* <DEDUP_REMOVED lines=39> */
[----:B------:R-:W-:Y:S01]  /*8130*/  IMAD.MOV.U32 R71, RZ, RZ, R80 ;  /* 0x000000ffff477224 */ /* 0x000fe200078e0050 */
[----:B------:R-:W-:-:S07]  /*8140*/  LOP3.LUT R12, R11, R12, R81, 0x96, !PT ;  /* 0x0000000c0b0c7212 */ /* 0x000fce00078e9651 */
.L_x_3573:
[----:B------:R-:W-:Y:S05]  /*8150*/  BSYNC.RECONVERGENT B1 ;  /* 0x0000000000017941 */ /* 0x000fea0003800200 */
.L_x_3572:
[----:B------:R-:W-:Y:S01]  /*8160*/  I2FP.F32.U32 R6, R6 ;  /* 0x0000000600067245 */ /* 0x000fe20000201000 */
[----:B------:R-:W-:Y:S02]  /*8170*/  HFMA2 R11, -RZ, RZ, 0.1171875, 0 ;  /* 0x2f800000ff0b7431 */ /* 0x000fe400000001ff */
[----:B-----5:R-:W-:Y:S02]  /*8180*/  HADD2.F32 R23, -RZ, R24.H0_H0 ;  /* 0x20000018ff177230 */ /* 0x020fe40000004100 */
[----:B------:R-:W-:Y:S02]  /*8190*/  HADD2.F32 R64, -RZ, R60.H0_H0 ;  /* 0x2000003cff407230 */ /* 0x000fe40000004100 */
[----:B------:R-:W-:Y:S01]  /*81a0*/  FFMA.FTZ R6, R6, R11, 1.1641532182693481445e-10 ;  /* 0x2f00000006067423 */ /* 0x000fe2000001000b */
[----:B------:R-:W-:-:S04]  /*81b0*/  FMUL.FTZ R23, R23, UR13 ;  /* 0x0000000d17177c20 */ /* 0x000fc80008410000 */
[----:B------:R-:W-:Y:S01]  /*81c0*/  FMUL.FTZ R23, R23, UR12 ;  /* 0x0000000c17177c20 */ /* 0x000fe20008410000 */
[----:B------:R-:W-:-:S04]  /*81d0*/  FSETP.GTU.FTZ.AND P3, PT, R6, UR7, PT ;  /* 0x0000000706007c0b */ /* 0x000fc8000bf7c000 */
[----:B------:R-:W-:Y:S02]  /*81e0*/  FSEL R23, R23, RZ, !P3 ;  /* 0x000000ff17177208 */ /* 0x000fe40005800000 */
[----:B------:R-:W-:-:S03]  /*81f0*/  SEL R6, RZ, 0x1, P3 ;  /* 0x00000001ff067807 */ /* 0x000fc60001800000 */
[----:B------:R-:W-:-:S07]  /*8200*/  FADD.FTZ R23, R64, R23 ;  /* 0x0000001740177221 */ /* 0x000fce0000010000 */
.L_x_3571:
        /* <DEDUP_REMOVED lines=21> */
.L_x_3580:
        /* <DEDUP_REMOVED lines=13> */
.L_x_3582:
[----:B------:R-:W-:Y:S05]  /*8430*/  BSYNC.RECONVERGENT B2 ;  /* 0x0000000000027941 */ /* 0x000fea0003800200 */
.L_x_3581:
        /* <DEDUP_REMOVED lines=60> */
[----:B------:R-:W-:-:S07]  /*8800*/  HFMA2 R80, -RZ, RZ, 0, 0 ;  /* 0x00000000ff507431 */ /* 0x000fce00000001ff */
.L_x_3579:
[----:B------:R-:W-:Y:S05]  /*8810*/  BSYNC.RECONVERGENT B1 ;  /* 0x0000000000017941 */ /* 0x000fea0003800200 */
.L_x_3578:
[----:B------:R-:W-:Y:S01]  /*8820*/  I2FP.F32.U32 R4, R4 ;  /* 0x0000000400047245 */ /* 0x000fe20000201000 */
[----:B-----5:R-:W-:Y:S02]  /*8830*/  HADD2.F32 R64, -RZ, R24.H1_H1 ;  /* 0x30000018ff407230 */ /* 0x020fe40000004100 */
[----:B------:R-:W-:-:S03]  /*8840*/  IMAD.MOV.U32 R71, RZ, RZ, 0x2f800000 ;  /* 0x2f800000ff477424 */ /* 0x000fc600078e00ff */
[----:B------:R-:W-:Y:S01]  /*8850*/  FMUL.FTZ R64, R64, UR13 ;  /* 0x0000000d40407c20 */ /* 0x000fe20008410000 */
[----:B------:R-:W-:Y:S01]  /*8860*/  FFMA.FTZ R4, R4, R71, 1.1641532182693481445e-10 ;  /* 0x2f00000004047423 */ /* 0x000fe20000010047 */
[----:B------:R-:W-:Y:S02]  /*8870*/  HADD2.F32 R71, -RZ, R60.H1_H1 ;  /* 0x3000003cff477230 */ /* 0x000fe40000004100 */
[----:B------:R-:W-:Y:S02]  /*8880*/  FMUL.FTZ R64, R64, UR12 ;  /* 0x0000000c40407c20 */ /* 0x000fe40008410000 */
[----:B------:R-:W-:-:S04]  /*8890*/  FSETP.GTU.FTZ.AND P3, PT, R4, UR7, PT ;  /* 0x0000000704007c0b */ /* 0x000fc8000bf7c000 */
[----:B------:R-:W-:Y:S02]  /*88a0*/  FSEL R64, R64, RZ, !P3 ;  /* 0x000000ff40407208 */ /* 0x000fe40005800000 */
[----:B------:R-:W-:-:S03]  /*88b0*/  SEL R4, RZ, 0x1, P3 ;  /* 0x00000001ff047807 */ /* 0x000fc60001800000 */
[----:B------:R-:W-:-:S07]  /*88c0*/  FADD.FTZ R64, R71, R64 ;  /* 0x0000004047407221 */ /* 0x000fce0000010000 */
.L_x_3577:
[----:B------:R-:W-:Y:S01]  /*88d0*/  F2FP.F16.F32.PACK_AB R101, RZ, R64 ;  /* 0x00000040ff65723e */ /* 0x000fe200000000ff */
[----:B------:R-:W-:Y:S01]  /*88e0*/  @!P2 HADD2.F32 R71, -RZ, R61.H0_H0 ;  /* 0x2000003dff47a230 */ /* 0x000fe20000004100 */
        /* <DEDUP_REMOVED lines=19> */
.L_x_3586:
        /* <DEDUP_REMOVED lines=13> */
.L_x_3588:
[----:B------:R-:W-:Y:S05]  /*8af0*/  BSYNC.RECONVERGENT B2 ;  /* 0x0000000000027941 */ /* 0x000fea0003800200 */
.L_x_3587:
        /* <DEDUP_REMOVED lines=58> */
[----:B------:R-:W-:Y:S01]  /*8ea0*/  LOP3.LUT R12, R3, R12, R81, 0x96, !PT ;  /* 0x0000000c030c7212 */ /* 0x000fe200078e9651 */
[----:B------:R-:W-:Y:S01]  /*8eb0*/  IMAD.MOV.U32 R81, RZ, RZ, RZ ;  /* 0x000000ffff517224 */ /* 0x000fe200078e00ff */
[----:B------:R-:W-:-:S07]  /*8ec0*/  MOV R3, R11 ;  /* 0x0000000b00037202 */ /* 0x000fce0000000f00 */
.L_x_3585:
[----:B------:R-:W-:Y:S05]  /*8ed0*/  BSYNC.RECONVERGENT B1 ;  /* 0x0000000000017941 */ /* 0x000fea0003800200 */
.L_x_3584:
        /* <DEDUP_REMOVED lines=11> */
.L_x_3583:
        /* <DEDUP_REMOVED lines=21> */
.L_x_3592:
        /* <DEDUP_REMOVED lines=13> */
.L_x_3594:
[----:B------:R-:W-:Y:S05]  /*91b0*/  BSYNC.RECONVERGENT B2 ;  /* 0x0000000000027941 */ /* 0x000fea0003800200 */
.L_x_3593:
        /* <DEDUP_REMOVED lines=61> */
.L_x_3591:
[----:B------:R-:W-:Y:S05]  /*9590*/  BSYNC.RECONVERGENT B1 ;  /* 0x0000000000017941 */ /* 0x000fea0003800200 */
.L_x_3590:
        /* <DEDUP_REMOVED lines=11> */
.L_x_3589:
        /* <DEDUP_REMOVED lines=21> */
.L_x_3598:
        /* <DEDUP_REMOVED lines=13> */
.L_x_3600:
[----:B------:R-:W-:Y:S05]  /*9870*/  BSYNC.RECONVERGENT B2 ;  /* 0x0000000000027941 */ /* 0x000fea0003800200 */
.L_x_3599:
        /* <DEDUP_REMOVED lines=57> */
[----:B------:R-:W-:Y:S02]  /*9c10*/  MOV R8, R80 ;  /* 0x0000005000087202 */ /* 0x000fe40000000f00 */
[----:B------:R-:W-:Y:S01]  /*9c20*/  LOP3.LUT R12, R87, R12, R61, 0x96, !PT ;  /* 0x0000000c570c7212 */ /* 0x000fe200078e963d */
[----:B------:R-:W-:Y:S02]  /*9c30*/  IMAD.MOV.U32 R87, RZ, RZ, R60 ;  /* 0x000000ffff577224 */ /* 0x000fe400078e003c */
[----:B------:R-:W-:-:S07]  /*9c40*/  IMAD.MOV.U32 R60, RZ, RZ, RZ ;  /* 0x000000ffff3c7224 */ /* 0x000fce00078e00ff */
.L_x_3597:
[----:B------:R-:W-:Y:S05]  /*9c50*/  BSYNC.RECONVERGENT B1 ;  /* 0x0000000000017941 */ /* 0x000fea0003800200 */
.L_x_3596:
        /* <DEDUP_REMOVED lines=11> */
.L_x_3595:
        /* <DEDUP_REMOVED lines=21> */
.L_x_3604:
        /* <DEDUP_REMOVED lines=13> */
.L_x_3606:
[----:B------:R-:W-:Y:S05]  /*9f30*/  BSYNC.RECONVERGENT B2 ;  /* 0x0000000000027941 */ /* 0x000fea0003800200 */
.L_x_3605:
        /* <DEDUP_REMOVED lines=60> */
[----:B------:R-:W-:-:S07]  /*a300*/  MOV R11, R60 ;  /* 0x0000003c000b7202 */ /* 0x000fce0000000f00 */
.L_x_3603:
[----:B------:R-:W-:Y:S05]  /*a310*/  BSYNC.RECONVERGENT B1 ;  /* 0x0000000000017941 */ /* 0x000fea0003800200 */
.L_x_3602:
        /* <DEDUP_REMOVED lines=11> */
.L_x_3601:
        /* <DEDUP_REMOVED lines=21> */
.L_x_3610:
        /* <DEDUP_REMOVED lines=13> */
.L_x_3612:
[----:B------:R-:W-:Y:S05]  /*a5f0*/  BSYNC.RECONVERGENT B2 ;  /* 0x0000000000027941 */ /* 0x000fea0003800200 */
.L_x_3611:
        /* <DEDUP_REMOVED lines=59> */
[----:B------:R-:W-:-:S07]  /*a9b0*/  IMAD.MOV.U32 R21, RZ, RZ, R11 ;  /* 0x000000ffff157224 */ /* 0x000fce00078e000b */
.L_x_3609:
[----:B------:R-:W-:Y:S05]  /*a9c0*/  BSYNC.RECONVERGENT B1 ;  /* 0x0000000000017941 */ /* 0x000fea0003800200 */
.L_x_3608:
        /* <DEDUP_REMOVED lines=11> */
.L_x_3607:
[----:B------:R-:W-:Y:S01]  /*aa80*/  F2FP.F16.F32.PACK_AB R109, RZ, R87 ;  /* 0x00000057ff6d723e */ /* 0x000fe200000000ff */
[----:B------:R-:W-:Y:S01]  /*aa90*/  @!P2 HADD2.F32 R88, -RZ, R63.H1_H1 ;  /* 0x3000003fff58a230 */ /* 0x000fe20000004100 */
        /* <DEDUP_REMOVED lines=19> */
.L_x_3616:
        /* <DEDUP_REMOVED lines=13> */
.L_x_3618:
[----:B------:R-:W-:Y:S05]  /*aca0*/  BSYNC.RECONVERGENT B2 ;  /* 0x0000000000027941 */ /* 0x000fea0003800200 */
.L_x_3617:
[----:B------:R-:W-:Y:S01]  /*acb0*/  IMAD.WIDE.U32 R12, R15, -0x326172a9, RZ ;  /* 0xcd9e8d570f0c7825 */ /* 0x000fe200078e00ff */
[----:B------:R-:W-:Y:S02]  /*acc0*/  LOP3.LUT R60, R10, R107, R103, 0x96, !PT ;  /* 0x0000006b0a3c7212 */ /* 0x000fe400078e9667 */
[----:B------:R-:W-:Y:S02]  /*acd0*/  IADD3 R11, PT, PT, R102, -0x61c88647, RZ ;  /* 0x9e3779b9660b7810 */ /* 0x000fe40007ffe0ff */
[----:B------:R-:W-:Y:S01]  /*ace0*/  LOP3.LUT R104, R16, R13, R102, 0x96, !PT ;  /* 0x0000000d10687212 */ /* 0x000fe200078e9666 */
[----:B------:R-:W-:Y:S01]  /*acf0*/  IMAD.WIDE.U32 R60, R60, -0x326172a9, RZ ;  /* 0xcd9e8d573c3c7825 */ /* 0x000fe200078e00ff */
[----:B------:R-:W-:-:S03]  /*ad00*/  MOV R22, R112 ;  /* 0x0000007000167202 */ /* 0x000fc60000000f00 */
        /* <DEDUP_REMOVED lines=54> */
[----:B------:R-:W-:-:S07]  /*b070*/  IMAD.MOV.U32 R11, RZ, RZ, RZ ;  /* 0x000000ffff0b7224 */ /* 0x000fce00078e00ff */
.L_x_3615:
[----:B------:R-:W-:Y:S05]  /*b080*/  BSYNC.RECONVERGENT B1 ;  /* 0x0000000000017941 */ /* 0x000fea0003800200 */
.L_x_3614:
[----:B------:R-:W-:Y:S01]  /*b090*/  I2FP.F32.U32 R22, R22 ;  /* 0x0000001600167245 */ /* 0x000fe20000201000 */
[----:B------:R-:W-:Y:S02]  /*b0a0*/  HFMA2 R61, -RZ, RZ, 0.1171875, 0 ;  /* 0x2f800000ff3d7431 */ /* 0x000fe400000001ff */
[----:B-----5:R-:W-:Y:S02]  /*b0b0*/  HADD2.F32 R60, -RZ, R27.H1_H1 ;  /* 0x3000001bff3c7230 */ /* 0x020fe40000004100 */
[----:B------:R-:W-:Y:S02]  /*b0c0*/  HADD2.F32 R63, -RZ, R63.H1_H1 ;  /* 0x3000003fff3f7230 */ /* 0x000fe40000004100 */
[----:B------:R-:W-:Y:S01]  /*b0d0*/  FFMA.FTZ R22, R22, R61, 1.1641532182693481445e-10 ;  /* 0x2f00000016167423 */ /* 0x000fe2000001003d */
[----:B------:R-:W-:-:S04]  /*b0e0*/  FMUL.FTZ R60, R60, UR13 ;  /* 0x0000000d3c3c7c20 */ /* 0x000fc80008410000 */
[----:B------:R-:W-:Y:S01]  /*b0f0*/  FMUL.FTZ R60, R60, UR12 ;  /* 0x0000000c3c3c7c20 */ /* 0x000fe20008410000 */
[----:B------:R-:W-:-:S04]  /*b100*/  FSETP.GTU.FTZ.AND P2, PT, R22, UR7, PT ;  /* 0x0000000716007c0b */ /* 0x000fc8000bf5c000 */
[----:B------:R-:W-:Y:S02]  /*b110*/  FSEL R88, R60, RZ, !P2 ;  /* 0x000000ff3c587208 */ /* 0x000fe40005000000 */
[----:B------:R-:W-:-:S03]  /*b120*/  SEL R22, RZ, 0x1, P2 ;  /* 0x00000001ff167807 */ /* 0x000fc60001000000 */
[----:B------:R-:W-:-:S07]  /*b130*/  FADD.FTZ R88, R63, R88 ;  /* 0x000000583f587221 */ /* 0x000fce0000010000 */
.L_x_3613:
[----:B------:R-:W-:Y:S02]  /*b140*/  F2FP.F16.F32.PACK_AB R63, RZ, R88 ;  /* 0x00000058ff3f723e */ /* 0x000fe400000000ff */
[----:B------:R-:W-:Y:S02]  /*b150*/  PRMT R62, R111, 0x5410, R62 ;  /* 0x000054106f3e7816 */ /* 0x000fe4000000003e */
[----:B------:R-:W-:Y:S02]  /*b160*/  PRMT R61, R108, 0x5410, R110 ;  /* 0x000054106c3d7816 */ /* 0x000fe4000000006e */
[----:B------:R-:W-:Y:S02]  /*b170*/  PRMT R60, R93, 0x5410, R101 ;  /* 0x000054105d3c7816 */ /* 0x000fe40000000065 */
[----:B------:R-:W-:Y:S01]  /*b180*/  PRMT R63, R109, 0x5410, R63 ;  /* 0x000054106d3f7816 */ /* 0x000fe2000000003f */
[----:B------:R-:W-:Y:S06]  /*b190*/  BRA `(.L_x_3619) ;  /* 0x0000003000dc7947 */ /* 0x000fec0003800000 */
.L_x_3570:
[----:B------:R-:W-:Y:S01]  /*b1a0*/  IMAD.MOV.U32 R23, RZ, RZ, RZ ;  /* 0x000000ffff177224 */ /* 0x000fe200078e00ff */
[----:B-12---:R-:W-:Y:S01]  /*b1b0*/  MOV R60, R11 ;  /* 0x0000000b003c7202 */ /* 0x006fe20000000f00 */
        /* <DEDUP_REMOVED lines=18> */
.L_x_3623:
        /* <DEDUP_REMOVED lines=13> */
.L_x_3625:
[----:B------:R-:W-:Y:S05]  /*b3b0*/  BSYNC.RECONVERGENT B2 ;  /* 0x0000000000027941 */ /* 0x000fea0003800200 */
.L_x_3624:
[----:B------:R-:W-:Y:S01]  /*b3c0*/  IMAD.WIDE.U32 R12, R15, -0x326172a9, RZ ;  /* 0xcd9e8d570f0c7825 */ /* 0x000fe200078e00ff */
[----:B------:R-:W-:Y:S02]  /*b3d0*/  LOP3.LUT R60, R10, R63, R103, 0x96, !PT ;  /* 0x0000003f0a3c7212 */ /* 0x000fe400078e9667 */
        /* <DEDUP_REMOVED lines=57> */
[----:B------:R-:W-:-:S07]  /*b770*/  LOP3.LUT R12, R11, R12, R107, 0x96, !PT ;  /* 0x0000000c0b0c7212 */ /* 0x000fce00078e966b */
.L_x_3622:
[----:B------:R-:W-:Y:S05]  /*b780*/  BSYNC.RECONVERGENT B1 ;  /* 0x0000000000017941 */ /* 0x000fea0003800200 */
.L_x_3621:
        /* <DEDUP_REMOVED lines=9> */
.L_x_3620:
        /* <DEDUP_REMOVED lines=17> */
.L_x_3629:
        /* <DEDUP_REMOVED lines=13> */
.L_x_3631:
[----:B------:R-:W-:Y:S05]  /*ba00*/  BSYNC.RECONVERGENT B2 ;  /* 0x0000000000027941 */ /* 0x000fea0003800200 */
.L_x_3630:
        /* <DEDUP_REMOVED lines=61> */
.L_x_3628:
[----:B------:R-:W-:Y:S05]  /*bde0*/  BSYNC.RECONVERGENT B1 ;  /* 0x0000000000017941 */ /* 0x000fea0003800200 */
.L_x_3627:
        /* <DEDUP_REMOVED lines=9> */
.L_x_3626:
        /* <DEDUP_REMOVED lines=17> */
.L_x_3635:
        /* <DEDUP_REMOVED lines=13> */
.L_x_3637:
[----:B------:R-:W-:Y:S05]  /*c060*/  BSYNC.RECONVERGENT B2 ;  /* 0x0000000000027941 */ /* 0x000fea0003800200 */
.L_x_3636:
        /* <DEDUP_REMOVED lines=61> */
.L_x_3634:
[----:B------:R-:W-:Y:S05]  /*c440*/  BSYNC.RECONVERGENT B1 ;  /* 0x0000000000017941 */ /* 0x000fea0003800200 */
.L_x_3633:
        /* <DEDUP_REMOVED lines=9> */
.L_x_3632:
        /* <DEDUP_REMOVED lines=17> */
.L_x_3641:
        /* <DEDUP_REMOVED lines=13> */
.L_x_3643:
[----:B------:R-:W-:Y:S05]  /*c6c0*/  BSYNC.RECONVERGENT B2 ;  /* 0x0000000000027941 */ /* 0x000fea0003800200 */
.L_x_3642:
        /* <DEDUP_REMOVED lines=61> */
.L_x_3640:
[----:B------:R-:W-:Y:S05]  /*caa0*/  BSYNC.RECONVERGENT B1 ;  /* 0x0000000000017941 */ /* 0x000fea0003800200 */
.L_x_3639:
        /* <DEDUP_REMOVED lines=9> */
.L_x_3638:
        /* <DEDUP_REMOVED lines=17> */
.L_x_3647:
        /* <DEDUP_REMOVED lines=13> */
.L_x_3649:
[----:B------:R-:W-:Y:S05]  /*cd20*/  BSYNC.RECONVERGENT B2 ;  /* 0x0000000000027941 */ /* 0x000fea0003800200 */
.L_x_3648:
        /* <DEDUP_REMOVED lines=61> */
.L_x_3646:
[----:B------:R-:W-:Y:S05]  /*d100*/  BSYNC.RECONVERGENT B1 ;  /* 0x0000000000017941 */ /* 0x000fea0003800200 */
.L_x_3645:
        /* <DEDUP_REMOVED lines=9> */
.L_x_3644:
        /* <DEDUP_REMOVED lines=17> */
.L_x_3653:
        /* <DEDUP_REMOVED lines=13> */
.L_x_3655:
[----:B------:R-:W-:Y:S05]  /*d380*/  BSYNC.RECONVERGENT B2 ;  /* 0x0000000000027941 */ /* 0x000fea0003800200 */
.L_x_3654:
        /* <DEDUP_REMOVED lines=61> */
.L_x_3652:
[----:B------:R-:W-:Y:S05]  /*d760*/  BSYNC.RECONVERGENT B1 ;  /* 0x0000000000017941 */ /* 0x000fea0003800200 */
.L_x_3651:
        /* <DEDUP_REMOVED lines=9> */
.L_x_3650:
        /* <DEDUP_REMOVED lines=17> */
.L_x_3659:
        /* <DEDUP_REMOVED lines=13> */
.L_x_3661:
[----:B------:R-:W-:Y:S05]  /*d9e0*/  BSYNC.RECONVERGENT B2 ;  /* 0x0000000000027941 */ /* 0x000fea0003800200 */
.L_x_3660:
        /* <DEDUP_REMOVED lines=61> */
.L_x_3658:
[----:B------:R-:W-:Y:S05]  /*ddc0*/  BSYNC.RECONVERGENT B1 ;  /* 0x0000000000017941 */ /* 0x000fea0003800200 */
.L_x_3657:
        /* <DEDUP_REMOVED lines=9> */
.L_x_3656:
        /* <DEDUP_REMOVED lines=17> */
.L_x_3665:
        /* <DEDUP_REMOVED lines=13> */
.L_x_3667:
[----:B------:R-:W-:Y:S05]  /*e040*/  BSYNC.RECONVERGENT B2 ;  /* 0x0000000000027941 */ /* 0x000fea0003800200 */
.L_x_3666:
        /* <DEDUP_REMOVED lines=61> */
.L_x_3664:
[----:B------:R-:W-:Y:S05]  /*e420*/  BSYNC.RECONVERGENT B1 ;  /* 0x0000000000017941 */ /* 0x000fea0003800200 */
.L_x_3663:
        /* <DEDUP_REMOVED lines=9> */
.L_x_3662:
[----:B------:R-:W-:Y:S02]  /*e4c0*/  F2FP.F16.F32.PACK_AB R63, RZ, R88 ;  /* 0x00000058ff3f723e */ /* 0x000fe400000000ff */
[----:B------:R-:W-:Y:S02]  /*e4d0*/  PRMT R62, R110, 0x5410, R111 ;  /* 0x000054106e3e7816 */ /* 0x000fe4000000006f */
[----:B------:R-:W-:Y:S02]  /*e4e0*/  PRMT R61, R109, 0x5410, R108 ;  /* 0x000054106d3d7816 */ /* 0x000fe4000000006c */
[----:B------:R-:W-:Y:S02]  /*e4f0*/  PRMT R60, R107, 0x5410, R101 ;  /* 0x000054106b3c7816 */ /* 0x000fe40000000065 */
[----:B------:R-:W-:-:S07]  /*e500*/  PRMT R63, R93, 0x5410, R63 ;  /* 0x000054105d3f7816 */ /* 0x000fce000000003f */
.L_x_3619:
        /* <DEDUP_REMOVED lines=25> */
.L_x_3668:
[----:B------:R-:W-:Y:S01]  /*e6a0*/  IADD3 R98, PT, PT, R98, 0x100, RZ ;  /* 0x0000010062627810 */ /* 0x000fe20007ffe0ff */
[----:B------:R-:W-:-:S07]  /*e6b0*/  VIADD R97, R97, 0x100 ;  /* 0x0000010061617836 */ /* 0x000fce0000000000 */
.L_x_3568:
[----:B------:R-:W-:Y:S05]  /*e6c0*/  BSYNC.RECONVERGENT B0 ;  /* 0x0000000000007941 */ /* 0x000fea0003800200 */
.L_x_3567:
[----:B------:R-:W-:Y:S01]  /*e6d0*/  ISETP.GE.U32.AND P2, PT, R18, 0x300, PT ;  /* 0x000003001200780c */ /* 0x000fe20003f46070 */
[----:B------:R-:W-:-:S12]  /*e6e0*/  BSSY.RECONVERGENT B0, `(.L_x_3669) ;  /* 0x00006c3000007945 */ /* 0x000fd80003800200 */
[----:B------:R-:W-:Y:S05]  /*e6f0*/  @!P2 BRA `(.L_x_3670) ;  /* 0x0000006c0004a947 */ /* 0x000fea0003800000 */
[----:B------:R-:W-:-:S04]  /*e700*/  UISETP.NE.U32.AND UP0, UPT, UR10, URZ, UPT ;  /* 0x000000ff0a00728c */ /* 0x000fc8000bf05070 */
[----:B------:R-:W-:Y:S01]  /*e710*/  UISETP.NE.AND.EX UP0, UPT, UR11, URZ, UPT, UP0 ;  /* 0x000000ff0b00728c */ /* 0x000fe2000bf05300 */
[----:B------:R-:W-:Y:S10]  /*e720*/  @!P0 BRA `(.L_x_3671) ;  /* 0x00000000000c8947 */ /* 0x000ff40003800000 */
[----:B-----5:R-:W3:Y:S02]  /*e730*/  LDC.64 R24, c[0x0][0x390] ;  /* 0x0000e400ff187b82 */ /* 0x020ee40000000a00 */
[----:B---3--:R-:W-:-:S06]  /*e740*/  IMAD.WIDE.U32 R24, R97, 0x10, R24 ;  /* 0x0000001061187825 */ /* 0x008fcc00078e0018 */
[----:B------:R-:W5:Y:S02]  /*e750*/  LDG.E.128 R24, desc[UR8][R24.64] ;  /* 0x0000000818187981 */ /* 0x000f64000c1e1d00 */
.L_x_3671:
[----:B------:R-:W-:Y:S05]  /*e760*/  BRA.U !UP0, `(.L_x_3672) ;  /* 0x0000003508a07547 */ /* 0x000fea000b800000 */
[----:B012---:R-:W0:Y:S02]  /*e770*/  LDC.64 R60, c[0x0][0x3a0] ;  /* 0x0000e800ff3c7b82 */ /* 0x007e240000000a00 */
        /* <DEDUP_REMOVED lines=23> */
.L_x_3676:
        /* <DEDUP_REMOVED lines=13> */
.L_x_3678:
[----:B------:R-:W-:Y:S05]  /*e9c0*/  BSYNC.RECONVERGENT B2 ;  /* 0x0000000000027941 */ /* 0x000fea0003800200 */
.L_x_3677:
        /* <DEDUP_REMOVED lines=61> */
.L_x_3675:
[----:B------:R-:W-:Y:S05]  /*eda0*/  BSYNC.RECONVERGENT B1 ;  /* 0x0000000000017941 */ /* 0x000fea0003800200 */
.L_x_3674:
        /* <DEDUP_REMOVED lines=11> */
.L_x_3673:
        /* <DEDUP_REMOVED lines=21> */
.L_x_3682:
        /* <DEDUP_REMOVED lines=13> */
.L_x_3684:
[----:B------:R-:W-:Y:S05]  /*f080*/  BSYNC.RECONVERGENT B2 ;  /* 0x0000000000027941 */ /* 0x000fea0003800200 */
.L_x_3683:
        /* <DEDUP_REMOVED lines=61> */
.L_x_3681:
[----:B------:R-:W-:Y:S05]  /*f460*/  BSYNC.RECONVERGENT B1 ;  /* 0x0000000000017941 */ /* 0x000fea0003800200 */
.L_x_3680:
        /* <DEDUP_REMOVED lines=11> */
.L_x_3679:
        /* <DEDUP_REMOVED lines=21> */
.L_x_3688:
        /* <DEDUP_REMOVED lines=13> */
.L_x_3690:
[----:B------:R-:W-:Y:S05]  /*f740*/  BSYNC.RECONVERGENT B2 ;  /* 0x0000000000027941 */ /* 0x000fea0003800200 */
.L_x_3689:
        /* <DEDUP_REMOVED lines=61> */
.L_x_3687:
[----:B------:R-:W-:Y:S05]  /*fb20*/  BSYNC.RECONVERGENT B1 ;  /* 0x0000000000017941 */ /* 0x000fea0003800200 */
.L_x_3686:
        /* <DEDUP_REMOVED lines=11> */
.L_x_3685:
        /* <DEDUP_REMOVED lines=21> */
.L_x_3694:
        /* <DEDUP_REMOVED lines=13> */
.L_x_3696:
[----:B------:R-:W-:Y:S05]  /*fe00*/  BSYNC.RECONVERGENT B2 ;  /* 0x0000000000027941 */ /* 0x000fea0003800200 */
.L_x_3695:
        /* <DEDUP_REMOVED lines=61> */
.L_x_3693:
[----:B------:R-:W-:Y:S05]  /*101e0*/  BSYNC.RECONVERGENT B1 ;  /* 0x0000000000017941 */ /* 0x000fea0003800200 */
.L_x_3692:
        /* <DEDUP_REMOVED lines=11> */
.L_x_3691:
        /* <DEDUP_REMOVED lines=21> */
.L_x_3700:
        /* <DEDUP_REMOVED lines=13> */
.L_x_3702:
[----:B------:R-:W-:Y:S05]  /*104c0*/  BSYNC.RECONVERGENT B2 ;  /* 0x0000000000027941 */ /* 0x000fea0003800200 */
.L_x_3701:
        /* <DEDUP_REMOVED lines=61> */
.L_x_3699:
[----:B------:R-:W-:Y:S05]  /*108a0*/  BSYNC.RECONVERGENT B1 ;  /* 0x0000000000017941 */ /* 0x000fea0003800200 */
.L_x_3698:
        /* <DEDUP_REMOVED lines=11> */
.L_x_3697:
        /* <DEDUP_REMOVED lines=21> */
.L_x_3706:
        /* <DEDUP_REMOVED lines=13> */
.L_x_3708:
[----:B------:R-:W-:Y:S05]  /*10b80*/  BSYNC.RECONVERGENT B2 ;  /* 0x0000000000027941 */ /* 0x000fea0003800200 */
.L_x_3707:
        /* <DEDUP_REMOVED lines=61> */
.L_x_3705:
[----:B------:R-:W-:Y:S05]  /*10f60*/  BSYNC.RECONVERGENT B1 ;  /* 0x0000000000017941 */ /* 0x000fea0003800200 */
.L_x_3704:
        /* <DEDUP_REMOVED lines=11> */
.L_x_3703:
        /* <DEDUP_REMOVED lines=21> */
.L_x_3712:
        /* <DEDUP_REMOVED lines=13> */
.L_x_3714:
[----:B------:R-:W-:Y:S05]  /*11240*/  BSYNC.RECONVERGENT B2 ;  /* 0x0000000000027941 */ /* 0x000fea0003800200 */
.L_x_3713:
        /* <DEDUP_REMOVED lines=60> */
.L_x_3711:
[----:B------:R-:W-:Y:S05]  /*11610*/  BSYNC.RECONVERGENT B1 ;  /* 0x0000000000017941 */ /* 0x000fea0003800200 */
.L_x_3710:
        /* <DEDUP_REMOVED lines=11> */
.L_x_3709:
        /* <DEDUP_REMOVED lines=21> */
.L_x_3718:
        /* <DEDUP_REMOVED lines=13> */
.L_x_3720:
[----:B------:R-:W-:Y:S05]  /*118f0*/  BSYNC.RECONVERGENT B2 ;  /* 0x0000000000027941 */ /* 0x000fea0003800200 */
.L_x_3719:
        /* <DEDUP_REMOVED lines=61> */
.L_x_3717:
[----:B------:R-:W-:Y:S05]  /*11cd0*/  BSYNC.RECONVERGENT B1 ;  /* 0x0000000000017941 */ /* 0x000fea0003800200 */
.L_x_3716:
        /* <DEDUP_REMOVED lines=11> */
.L_x_3715:
[----:B------:R-:W-:Y:S02]  /*11d90*/  F2FP.F16.F32.PACK_AB R63, RZ, R90 ;  /* 0x0000005aff3f723e */ /* 0x000fe400000000ff */
[----:B------:R-:W-:Y:S02]  /*11da0*/  PRMT R62, R111, 0x5410, R62 ;  /* 0x000054106f3e7816 */ /* 0x000fe4000000003e */
[----:B------:R-:W-:Y:S02]  /*11db0*/  PRMT R61, R108, 0x5410, R110 ;  /* 0x000054106c3d7816 */ /* 0x000fe4000000006e */
[----:B------:R-:W-:Y:S02]  /*11dc0*/  PRMT R60, R93, 0x5410, R101 ;  /* 0x000054105d3c7816 */ /* 0x000fe40000000065 */
[----:B------:R-:W-:Y:S01]  /*11dd0*/  PRMT R63, R109, 0x5410, R63 ;  /* 0x000054106d3f7816 */ /* 0x000fe2000000003f */
[----:B------:R-:W-:Y:S06]  /*11de0*/  BRA `(.L_x_3721) ;  /* 0x0000003000dc7947 */ /* 0x000fec0003800000 */
.L_x_3672:
[----:B------:R-:W-:Y:S01]  /*11df0*/  IMAD.MOV.U32 R65, RZ, RZ, RZ ;  /* 0x000000ffff417224 */ /* 0x000fe200078e00ff */
[----:B012---:R-:W-:Y:S01]  /*11e00*/  MOV R60, R11 ;  /* 0x0000000b003c7202 */ /* 0x007fe20000000f00 */
        /* <DEDUP_REMOVED lines=18> */
.L_x_3725:
        /* <DEDUP_REMOVED lines=13> */
.L_x_3727:
[----:B------:R-:W-:Y:S05]  /*12000*/  BSYNC.RECONVERGENT B2 ;  /* 0x0000000000027941 */ /* 0x000fea0003800200 */
.L_x_3726:
[----:B------:R-:W-:Y:S01]  /*12010*/  IMAD.WIDE.U32 R12, R15, -0x326172a9, RZ ;  /* 0xcd9e8d570f0c7825 */ /* 0x000fe200078e00ff */
[----:B------:R-:W-:Y:S02]  /*12020*/  LOP3.LUT R60, R10, R63, R103, 0x96, !PT ;  /* 0x0000003f0a3c7212 */ /* 0x000fe400078e9667 */
[----:B------:R-:W-:Y:S01]  /*12030*/  IADD3 R11, PT, PT, R102, -0x61c88647, RZ ;  /* 0x9e3779b9660b7810 */ /* 0x000fe20007ffe0ff */
[----:B------:R-:W-:Y:S01]  /*12040*/  IMAD.MOV.U32 R6, RZ, RZ, R93 ;  /* 0x000000ffff067224 */ /* 0x000fe200078e005d */
        /* <DEDUP_REMOVED lines=56> */
.L_x_3724:
[----:B------:R-:W-:Y:S05]  /*123d0*/  BSYNC.RECONVERGENT B1 ;  /* 0x0000000000017941 */ /* 0x000fea0003800200 */
.L_x_3723:
        /* <DEDUP_REMOVED lines=9> */
.L_x_3722:
        /* <DEDUP_REMOVED lines=17> */
.L_x_3731:
        /* <DEDUP_REMOVED lines=13> */
.L_x_3733:
[----:B------:R-:W-:Y:S05]  /*12650*/  BSYNC.RECONVERGENT B2 ;  /* 0x0000000000027941 */ /* 0x000fea0003800200 */
.L_x_3732:
        /* <DEDUP_REMOVED lines=61> */
.L_x_3730:
[----:B------:R-:W-:Y:S05]  /*12a30*/  BSYNC.RECONVERGENT B1 ;  /* 0x0000000000017941 */ /* 0x000fea0003800200 */
.L_x_3729:
        /* <DEDUP_REMOVED lines=9> */
.L_x_3728:
        /* <DEDUP_REMOVED lines=17> */
.L_x_3737:
        /* <DEDUP_REMOVED lines=13> */
.L_x_3739:
[----:B------:R-:W-:Y:S05]  /*12cb0*/  BSYNC.RECONVERGENT B2 ;  /* 0x0000000000027941 */ /* 0x000fea0003800200 */
.L_x_3738:
        /* <DEDUP_REMOVED lines=61> */
.L_x_3736:
[----:B------:R-:W-:Y:S05]  /*13090*/  BSYNC.RECONVERGENT B1 ;  /* 0x0000000000017941 */ /* 0x000fea0003800200 */
.L_x_3735:
        /* <DEDUP_REMOVED lines=9> */
.L_x_3734:
        /* <DEDUP_REMOVED lines=17> */
.L_x_3743:
        /* <DEDUP_REMOVED lines=13> */
.L_x_3745:
[----:B------:R-:W-:Y:S05]  /*13310*/  BSYNC.RECONVERGENT B2 ;  /* 0x0000000000027941 */ /* 0x000fea0003800200 */
.L_x_3744:
        /* <DEDUP_REMOVED lines=61> */
.L_x_3742:
[----:B------:R-:W-:Y:S05]  /*136f0*/  BSYNC.RECONVERGENT B1 ;  /* 0x0000000000017941 */ /* 0x000fea0003800200 */
.L_x_3741:
        /* <DEDUP_REMOVED lines=9> */
.L_x_3740:
        /* <DEDUP_REMOVED lines=17> */
.L_x_3749:
        /* <DEDUP_REMOVED lines=13> */
.L_x_3751:
[----:B------:R-:W-:Y:S05]  /*13970*/  BSYNC.RECONVERGENT B2 ;  /* 0x0000000000027941 */ /* 0x000fea0003800200 */
.L_x_3750:
        /* <DEDUP_REMOVED lines=61> */
.L_x_3748:
[----:B------:R-:W-:Y:S05]  /*13d50*/  BSYNC.RECONVERGENT B1 ;  /* 0x0000000000017941 */ /* 0x000fea0003800200 */
.L_x_3747:
        /* <DEDUP_REMOVED lines=9> */
.L_x_3746:
        /* <DEDUP_REMOVED lines=17> */
.L_x_3755:
        /* <DEDUP_REMOVED lines=13> */
.L_x_3757:
[----:B------:R-:W-:Y:S05]  /*13fd0*/  BSYNC.RECONVERGENT B2 ;  /* 0x0000000000027941 */ /* 0x000fea0003800200 */
.L_x_3756:
        /* <DEDUP_REMOVED lines=61> */
.L_x_3754:
[----:B------:R-:W-:Y:S05]  /*143b0*/  BSYNC.RECONVERGENT B1 ;  /* 0x0000000000017941 */ /* 0x000fea0003800200 */
.L_x_3753:
        /* <DEDUP_REMOVED lines=9> */
.L_x_3752:
        /* <DEDUP_REMOVED lines=17> */
.L_x_3761:
        /* <DEDUP_REMOVED lines=13> */
.L_x_3763:
[----:B------:R-:W-:Y:S05]  /*14630*/  BSYNC.RECONVERGENT B2 ;  /* 0x0000000000027941 */ /* 0x000fea0003800200 */
.L_x_3762:
        /* <DEDUP_REMOVED lines=61> */
.L_x_3760:
[----:B------:R-:W-:Y:S05]  /*14a10*/  BSYNC.RECONVERGENT B1 ;  /* 0x0000000000017941 */ /* 0x000fea0003800200 */
.L_x_3759:
        /* <DEDUP_REMOVED lines=9> */
.L_x_3758:
        /* <DEDUP_REMOVED lines=17> */
.L_x_3767:
        /* <DEDUP_REMOVED lines=13> */
.L_x_3769:
[----:B------:R-:W-:Y:S05]  /*14c90*/  BSYNC.RECONVERGENT B2 ;  /* 0x0000000000027941 */ /* 0x000fea0003800200 */
.L_x_3768:
        /* <DEDUP_REMOVED lines=61> */
.L_x_3766:
[----:B------:R-:W-:Y:S05]  /*15070*/  BSYNC.RECONVERGENT B1 ;  /* 0x0000000000017941 */ /* 0x000fea0003800200 */
.L_x_3765:
        /* <DEDUP_REMOVED lines=9> */
.L_x_3764:
[----:B------:R-:W-:Y:S02]  /*15110*/  F2FP.F16.F32.PACK_AB R63, RZ, R90 ;  /* 0x0000005aff3f723e */ /* 0x000fe400000000ff */
[----:B------:R-:W-:Y:S02]  /*15120*/  PRMT R62, R110, 0x5410, R111 ;  /* 0x000054106e3e7816 */ /* 0x000fe4000000006f */
[----:B------:R-:W-:Y:S02]  /*15130*/  PRMT R61, R109, 0x5410, R108 ;  /* 0x000054106d3d7816 */ /* 0x000fe4000000006c */
[----:B------:R-:W-:Y:S02]  /*15140*/  PRMT R60, R107, 0x5410, R101 ;  /* 0x000054106b3c7816 */ /* 0x000fe40000000065 */
[----:B------:R-:W-:-:S07]  /*15150*/  PRMT R63, R93, 0x5410, R63 ;  /* 0x000054105d3f7816 */ /* 0x000fce000000003f */
.L_x_3721:
        /* <DEDUP_REMOVED lines=25> */
.L_x_3770:
[----:B------:R-:W-:Y:S01]  /*152f0*/  IADD3 R98, PT, PT, R98, 0x100, RZ ;  /* 0x0000010062627810 */ /* 0x000fe20007ffe0ff */
[----:B------:R-:W-:-:S07]  /*15300*/  VIADD R97, R97, 0x100 ;  /* 0x0000010061617836 */ /* 0x000fce0000000000 */
.L_x_3670:
[----:B------:R-:W-:Y:S05]  /*15310*/  BSYNC.RECONVERGENT B0 ;  /* 0x0000000000007941 */ /* 0x000fea0003800200 */
.L_x_3669:
        /* <DEDUP_REMOVED lines=9> */
.L_x_3773:
        /* <DEDUP_REMOVED lines=25> */
.L_x_3778:
        /* <DEDUP_REMOVED lines=13> */
.L_x_3780:
[----:B------:R-:W-:Y:S05]  /*15610*/  BSYNC.RECONVERGENT B2 ;  /* 0x0000000000027941 */ /* 0x000fea0003800200 */
.L_x_3779:
[----:B------:R-:W-:Y:S01]  /*15620*/  IMAD.WIDE.U32 R12, R15, -0x326172a9, RZ ;  /* 0xcd9e8d570f0c7825 */ /* 0x000fe200078e00ff */
[----:B------:R-:W-:Y:S02]  /*15630*/  LOP3.LUT R76, R10, R105, R103, 0x96, !PT ;  /* 0x000000690a4c7212 */ /* 0x000fe400078e9667 */
[----:B------:R-:W-:Y:S02]  /*15640*/  IADD3 R11, PT, PT, R102, -0x61c88647, RZ ;  /* 0x9e3779b9660b7810 */ /* 0x000fe40007ffe0ff */
        /* <DEDUP_REMOVED lines=58> */
.L_x_3777:
[----:B------:R-:W-:Y:S05]  /*159f0*/  BSYNC.RECONVERGENT B1 ;  /* 0x0000000000017941 */ /* 0x000fea0003800200 */
.L_x_3776:
        /* <DEDUP_REMOVED lines=11> */
.L_x_3775:
        /* <DEDUP_REMOVED lines=21> */
.L_x_3784:
        /* <DEDUP_REMOVED lines=13> */
.L_x_3786:
[----:B------:R-:W-:Y:S05]  /*15cd0*/  BSYNC.RECONVERGENT B2 ;  /* 0x0000000000027941 */ /* 0x000fea0003800200 */
.L_x_3785:
        /* <DEDUP_REMOVED lines=61> */
.L_x_3783:
[----:B------:R-:W-:Y:S05]  /*160b0*/  BSYNC.RECONVERGENT B1 ;  /* 0x0000000000017941 */ /* 0x000fea0003800200 */
.L_x_3782:
        /* <DEDUP_REMOVED lines=11> */
.L_x_3781:
        /* <DEDUP_REMOVED lines=21> */
.L_x_3790:
        /* <DEDUP_REMOVED lines=13> */
.L_x_3792:
[----:B------:R-:W-:Y:S05]  /*16390*/  BSYNC.RECONVERGENT B2 ;  /* 0x0000000000027941 */ /* 0x000fea0003800200 */
.L_x_3791:
        /* <DEDUP_REMOVED lines=59> */
[----:B------:R-:W-:Y:S02]  /*16750*/  LOP3.LUT R12, R3, R12, R77, 0x96, !PT ;  /* 0x0000000c030c7212 */ /* 0x000fe400078e964d */
[----:B------:R-:W-:-:S07]  /*16760*/  MOV R3, R11 ;  /* 0x0000000b00037202 */ /* 0x000fce0000000f00 */
.L_x_3789:
[----:B------:R-:W-:Y:S05]  /*16770*/  BSYNC.RECONVERGENT B1 ;  /* 0x0000000000017941 */ /* 0x000fea0003800200 */
.L_x_3788:
        /* <DEDUP_REMOVED lines=11> */
.L_x_3787:
        /* <DEDUP_REMOVED lines=21> */
.L_x_3796:
        /* <DEDUP_REMOVED lines=13> */
.L_x_3798:
[----:B------:R-:W-:Y:S05]  /*16a50*/  BSYNC.RECONVERGENT B2 ;  /* 0x0000000000027941 */ /* 0x000fea0003800200 */
.L_x_3797:
        /* <DEDUP_REMOVED lines=59> */
[----:B------:R-:W-:Y:S02]  /*16e10*/  LOP3.LUT R12, R11, R12, R77, 0x96, !PT ;  /* 0x0000000c0b0c7212 */ /* 0x000fe400078e964d */
[----:B------:R-:W-:-:S07]  /*16e20*/  MOV R11, R76 ;  /* 0x0000004c000b7202 */ /* 0x000fce0000000f00 */
.L_x_3795:
[----:B------:R-:W-:Y:S05]  /*16e30*/  BSYNC.RECONVERGENT B1 ;  /* 0x0000000000017941 */ /* 0x000fea0003800200 */
.L_x_3794:
        /* <DEDUP_REMOVED lines=11> */
.L_x_3793:
        /* <DEDUP_REMOVED lines=21> */
.L_x_3802:
        /* <DEDUP_REMOVED lines=13> */
.L_x_3804:
[----:B------:R-:W-:Y:S05]  /*17110*/  BSYNC.RECONVERGENT B2 ;  /* 0x0000000000027941 */ /* 0x000fea0003800200 */
.L_x_3803:
        /* <DEDUP_REMOVED lines=60> */
[----:B------:R-:W-:-:S07]  /*174e0*/  IMAD.MOV.U32 R60, RZ, RZ, RZ ;  /* 0x000000ffff3c7224 */ /* 0x000fce00078e00ff */
.L_x_3801:
[----:B------:R-:W-:Y:S05]  /*174f0*/  BSYNC.RECONVERGENT B1 ;  /* 0x0000000000017941 */ /* 0x000fea0003800200 */
.L_x_3800:
        /* <DEDUP_REMOVED lines=11> */
.L_x_3799:
        /* <DEDUP_REMOVED lines=21> */
.L_x_3808:
        /* <DEDUP_REMOVED lines=13> */
.L_x_3810:
[----:B------:R-:W-:Y:S05]  /*177d0*/  BSYNC.RECONVERGENT B2 ;  /* 0x0000000000027941 */ /* 0x000fea0003800200 */
.L_x_3809:
        /* <DEDUP_REMOVED lines=61> */
.L_x_3807:
[----:B------:R-:W-:Y:S05]  /*17bb0*/  BSYNC.RECONVERGENT B1 ;  /* 0x0000000000017941 */ /* 0x000fea0003800200 */
.L_x_3806:
        /* <DEDUP_REMOVED lines=11> */
.L_x_3805:
        /* <DEDUP_REMOVED lines=21> */
.L_x_3814:
        /* <DEDUP_REMOVED lines=13> */
.L_x_3816:
[----:B------:R-:W-:Y:S05]  /*17e90*/  BSYNC.RECONVERGENT B2 ;  /* 0x0000000000027941 */ /* 0x000fea0003800200 */
.L_x_3815:
        /* <DEDUP_REMOVED lines=61> */
.L_x_3813:
[----:B------:R-:W-:Y:S05]  /*18270*/  BSYNC.RECONVERGENT B1 ;  /* 0x0000000000017941 */ /* 0x000fea0003800200 */
.L_x_3812:
        /* <DEDUP_REMOVED lines=11> */
.L_x_3811:
        /* <DEDUP_REMOVED lines=21> */
.L_x_3820:
        /* <DEDUP_REMOVED lines=13> */
.L_x_3822:
[----:B------:R-:W-:Y:S05]  /*18550*/  BSYNC.RECONVERGENT B2 ;  /* 0x0000000000027941 */ /* 0x000fea0003800200 */
.L_x_3821:
        /* <DEDUP_REMOVED lines=61> */
.L_x_3819:
[----:B------:R-:W-:Y:S05]  /*18930*/  BSYNC.RECONVERGENT B1 ;  /* 0x0000000000017941 */ /* 0x000fea0003800200 */
.L_x_3818:
        /* <DEDUP_REMOVED lines=11> */
.L_x_3817:
[----:B------:R-:W-:Y:S02]  /*189f0*/  F2FP.F16.F32.PACK_AB R63, RZ, R92 ;  /* 0x0000005cff3f723e */ /* 0x000fe400000000ff */
[----:B------:R-:W-:Y:S02]  /*18a00*/  PRMT R62, R109, 0x5410, R110 ;  /* 0x000054106d3e7816 */ /* 0x000fe4000000006e */
[----:B------:R-:W-:Y:S02]  /*18a10*/  PRMT R61, R106, 0x5410, R108 ;  /* 0x000054106a3d7816 */ /* 0x000fe4000000006c */
[----:B------:R-:W-:Y:S02]  /*18a20*/  PRMT R60, R104, 0x5410, R105 ;  /* 0x00005410683c7816 */ /* 0x000fe40000000069 */
[----:B------:R-:W-:Y:S01]  /*18a30*/  PRMT R63, R107, 0x5410, R63 ;  /* 0x000054106b3f7816 */ /* 0x000fe2000000003f */
[----:B------:R-:W-:Y:S06]  /*18a40*/  BRA `(.L_x_3823) ;  /* 0x0000003000e47947 */ /* 0x000fec0003800000 */
.L_x_3774:
[----:B------:R-:W-:Y:S01]  /*18a50*/  MOV R67, RZ ;  /* 0x000000ff00437202 */ /* 0x000fe20000000f00 */
[----:B012---:R-:W-:Y:S01]  /*18a60*/  IMAD.MOV.U32 R60, RZ, RZ, R11 ;  /* 0x000000ffff3c7224 */ /* 0x007fe200078e000b */
        /* <DEDUP_REMOVED lines=18> */
.L_x_3827:
        /* <DEDUP_REMOVED lines=13> */
.L_x_3829:
[----:B------:R-:W-:Y:S05]  /*18c60*/  BSYNC.RECONVERGENT B2 ;  /* 0x0000000000027941 */ /* 0x000fea0003800200 */
.L_x_3828:
        /* <DEDUP_REMOVED lines=60> */
[----:B------:R-:W-:-:S07]  /*19030*/  LOP3.LUT R12, R11, R12, R61, 0x96, !PT ;  /* 0x0000000c0b0c7212 */ /* 0x000fce00078e963d */
.L_x_3826:
[----:B------:R-:W-:Y:S05]  /*19040*/  BSYNC.RECONVERGENT B1 ;  /* 0x0000000000017941 */ /* 0x000fea0003800200 */
.L_x_3825:
        /* <DEDUP_REMOVED lines=9> */
.L_x_3824:
        /* <DEDUP_REMOVED lines=17> */
.L_x_3833:
        /* <DEDUP_REMOVED lines=13> */
.L_x_3835:
[----:B------:R-:W-:Y:S05]  /*192c0*/  BSYNC.RECONVERGENT B2 ;  /* 0x0000000000027941 */ /* 0x000fea0003800200 */
.L_x_3834:
        /* <DEDUP_REMOVED lines=61> */
.L_x_3832:
[----:B------:R-:W-:Y:S05]  /*196a0*/  BSYNC.RECONVERGENT B1 ;  /* 0x0000000000017941 */ /* 0x000fea0003800200 */
.L_x_3831:
        /* <DEDUP_REMOVED lines=9> */
.L_x_3830:
        /* <DEDUP_REMOVED lines=17> */
.L_x_3839:
        /* <DEDUP_REMOVED lines=13> */
.L_x_3841:
[----:B------:R-:W-:Y:S05]  /*19920*/  BSYNC.RECONVERGENT B2 ;  /* 0x0000000000027941 */ /* 0x000fea0003800200 */
.L_x_3840:
        /* <DEDUP_REMOVED lines=61> */
.L_x_3838:
[----:B------:R-:W-:Y:S05]  /*19d00*/  BSYNC.RECONVERGENT B1 ;  /* 0x0000000000017941 */ /* 0x000fea0003800200 */
.L_x_3837:
        /* <DEDUP_REMOVED lines=9> */
.L_x_3836:
        /* <DEDUP_REMOVED lines=17> */
.L_x_3845:
        /* <DEDUP_REMOVED lines=13> */
.L_x_3847:
[----:B------:R-:W-:Y:S05]  /*19f80*/  BSYNC.RECONVERGENT B2 ;  /* 0x0000000000027941 */ /* 0x000fea0003800200 */
.L_x_3846:
        /* <DEDUP_REMOVED lines=61> */
.L_x_3844:
[----:B------:R-:W-:Y:S05]  /*1a360*/  BSYNC.RECONVERGENT B1 ;  /* 0x0000000000017941 */ /* 0x000fea0003800200 */
.L_x_3843:
        /* <DEDUP_REMOVED lines=9> */
.L_x_3842:
        /* <DEDUP_REMOVED lines=17> */
.L_x_3851:
        /* <DEDUP_REMOVED lines=13> */
.L_x_3853:
[----:B------:R-:W-:Y:S05]  /*1a5e0*/  BSYNC.RECONVERGENT B2 ;  /* 0x0000000000027941 */ /* 0x000fea0003800200 */
.L_x_3852:
        /* <DEDUP_REMOVED lines=61> */
.L_x_3850:
[----:B------:R-:W-:Y:S05]  /*1a9c0*/  BSYNC.RECONVERGENT B1 ;  /* 0x0000000000017941 */ /* 0x000fea0003800200 */
.L_x_3849:
        /* <DEDUP_REMOVED lines=9> */
.L_x_3848:
        /* <DEDUP_REMOVED lines=17> */
.L_x_3857:
        /* <DEDUP_REMOVED lines=13> */
.L_x_3859:
[----:B------:R-:W-:Y:S05]  /*1ac40*/  BSYNC.RECONVERGENT B2 ;  /* 0x0000000000027941 */ /* 0x000fea0003800200 */
.L_x_3858:
        /* <DEDUP_REMOVED lines=61> */
.L_x_3856:
[----:B------:R-:W-:Y:S05]  /*1b020*/  BSYNC.RECONVERGENT B1 ;  /* 0x0000000000017941 */ /* 0x000fea0003800200 */
.L_x_3855:
        /* <DEDUP_REMOVED lines=9> */
.L_x_3854:
        /* <DEDUP_REMOVED lines=17> */
.L_x_3863:
        /* <DEDUP_REMOVED lines=13> */
.L_x_3865:
[----:B------:R-:W-:Y:S05]  /*1b2a0*/  BSYNC.RECONVERGENT B2 ;  /* 0x0000000000027941 */ /* 0x000fea0003800200 */
.L_x_3864:
        /* <DEDUP_REMOVED lines=61> */
.L_x_3862:
[----:B------:R-:W-:Y:S05]  /*1b680*/  BSYNC.RECONVERGENT B1 ;  /* 0x0000000000017941 */ /* 0x000fea0003800200 */
.L_x_3861:
        /* <DEDUP_REMOVED lines=9> */
.L_x_3860:
        /* <DEDUP_REMOVED lines=17> */
.L_x_3869:
        /* <DEDUP_REMOVED lines=13> */
.L_x_3871:
[----:B------:R-:W-:Y:S05]  /*1b900*/  BSYNC.RECONVERGENT B2 ;  /* 0x0000000000027941 */ /* 0x000fea0003800200 */
.L_x_3870:
        /* <DEDUP_REMOVED lines=61> */
.L_x_3868:
[----:B------:R-:W-:Y:S05]  /*1bce0*/  BSYNC.RECONVERGENT B1 ;  /* 0x0000000000017941 */ /* 0x000fea0003800200 */
.L_x_3867:
        /* <DEDUP_REMOVED lines=9> */
.L_x_3866:
[----:B------:R-:W-:Y:S02]  /*1bd80*/  F2FP.F16.F32.PACK_AB R63, RZ, R92 ;  /* 0x0000005cff3f723e */ /* 0x000fe400000000ff */
[----:B------:R-:W-:Y:S02]  /*1bd90*/  MOV R93, R107 ;  /* 0x0000006b005d7202 */ /* 0x000fe40000000f00 */
[----:B------:R-:W-:Y:S02]  /*1bda0*/  PRMT R62, R108, 0x5410, R109 ;  /* 0x000054106c3e7816 */ /* 0x000fe4000000006d */
[----:B------:R-:W-:Y:S02]  /*1bdb0*/  PRMT R61, R106, 0x5410, R105 ;  /* 0x000054106a3d7816 */ /* 0x000fe40000000069 */
[----:B------:R-:W-:Y:S02]  /*1bdc0*/  PRMT R60, R104, 0x5410, R101 ;  /* 0x00005410683c7816 */ /* 0x000fe40000000065 */
[----:B------:R-:W-:-:S07]  /*1bdd0*/  PRMT R63, R100, 0x5410, R63 ;  /* 0x00005410643f7816 */ /* 0x000fce000000003f */
.L_x_3823:
        /* <DEDUP_REMOVED lines=24> */
.L_x_3772:
[----:B------:R-:W-:Y:S05]  /*1bf60*/  BSYNC.RECONVERGENT B0 ;  /* 0x0000000000007941 */ /* 0x000fea0003800200 */
.L_x_3771:
[----:B01234-:R-:W-:Y:S01]  /*1bf70*/  FADD.FTZ R60, RZ, R7 ;  /* 0x00000007ff3c7221 */ /* 0x01ffe20000010000 */
[C---:B------:R-:W-:Y:S01]  /*1bf80*/  ISETP.GT.U32.AND P5, PT, R18.reuse, 0x1ff, PT ;  /* 0x000001ff1200780c */ /* 0x040fe20003fa4070 */
[----:B------:R-:W-:Y:S01]  /*1bf90*/  BSSY.RECONVERGENT B0, `(.L_x_3872) ;  /* 0x0000085000007945 */ /* 0x000fe20003800200 */
[C---:B------:R-:W-:Y:S01]  /*1bfa0*/  ISETP.GT.U32.AND P4, PT, R18.reuse, 0x2ff, PT ;  /* 0x000002ff1200780c */ /* 0x040fe20003f84070 */
        /* <DEDUP_REMOVED lines=131> */
.L_x_3873:
[----:B------:R-:W-:Y:S05]  /*1c7e0*/  BSYNC.RECONVERGENT B0 ;  /* 0x0000000000007941 */ /* 0x000fea0003800200 */
.L_x_3872:
        /* <DEDUP_REMOVED lines=12> */
.L_x_3875:
[----:B------:R-:W-:Y:S05]  /*1c8b0*/  BSYNC.RECONVERGENT B0 ;  /* 0x0000000000007941 */ /* 0x000fea0003800200 */
.L_x_3874:
        /* <DEDUP_REMOVED lines=34> */
[----:B---3--:R-:W-:Y:S01]  /*1cae0*/  IMAD.IADD R97, R97, 0x1, R104 ;  /* 0x0000000161617824 */ /* 0x008fe200078e0268 */
[----:B------:R-:W-:Y:S02]  /*1caf0*/  I2FP.F32.S32 R104, R104 ;  /* 0x0000006800687245 */ /* 0x000fe40000201400 */
        /* <DEDUP_REMOVED lines=41> */
[----:B------:R-:W-:Y:S01]  /*1cd90*/  FADD.FTZ R62, R70, -R96 ;  /* 0x80000060463e7221 */ /* 0x000fe20000010000 */
[----:B------:R-:W-:Y:S02]  /*1cda0*/  HADD2.F32 R61, -RZ, R56.H0_H0 ;  /* 0x20000038ff3d7230 */ /* 0x000fe40000004100 */
[C---:B------:R-:W-:Y:S01]  /*1cdb0*/  FMUL.FTZ R60, R97.reuse, R60 ;  /* 0x0000003c613c7220 */ /* 0x040fe20000410000 */
[----:B------:R-:W-:Y:S02]  /*1cdc0*/  HADD2.F32 R63, -RZ, R52.H0_H0 ;  /* 0x20000034ff3f7230 */ /* 0x000fe40000004100 */
[C---:B------:R-:W-:Y:S01]  /*1cdd0*/  FMUL.FTZ R94, R97.reuse, R94 ;  /* 0x0000005e615e7220 */ /* 0x040fe20000410000 */
[----:B------:R-:W-:Y:S02]  /*1cde0*/  HADD2.F32 R95, -RZ, R57.H0_H0 ;  /* 0x20000039ff5f7230 */ /* 0x000fe40000004100 */
[----:B------:R-:W-:Y:S01]  /*1cdf0*/  FMUL.FTZ R62, R97, R62 ;  /* 0x0000003e613e7220 */ /* 0x000fe20000410000 */
[----:B------:R-:W-:-:S02]  /*1ce00*/  HADD2.F32 R105, -RZ, R53.H0_H0 ;  /* 0x20000035ff697230 */ /* 0x000fc40000004100 */
[----:B------:R-:W-:Y:S01]  /*1ce10*/  FFMA.FTZ R60, R60, R61, R63 ;  /* 0x0000003d3c3c7223 */ /* 0x000fe2000001003f */
[----:B------:R-:W-:Y:S02]  /*1ce20*/  HADD2.F32 R107, -RZ, R58.H0_H0 ;  /* 0x2000003aff6b7230 */ /* 0x000fe40000004100 */
[----:B------:R-:W-:Y:S01]  /*1ce30*/  FADD.FTZ R98, R85, -R96 ;  /* 0x8000006055627221 */ /* 0x000fe20000010000 */
[----:B------:R-:W-:Y:S02]  /*1ce40*/  HADD2.F32 R109, -RZ, R54.H0_H0 ;  /* 0x20000036ff6d7230 */ /* 0x000fe40000004100 */
[----:B------:R-:W-:Y:S01]  /*1ce50*/  FFMA.FTZ R61, R62, R95, R105 ;  /* 0x0000005f3e3d7223 */ /* 0x000fe20000010069 */
[----:B------:R-:W-:Y:S02]  /*1ce60*/  HADD2.F32 R111, -RZ, R59.H0_H0 ;  /* 0x2000003bff6f7230 */ /* 0x000fe40000004100 */
[----:B------:R-:W-:Y:S01]  /*1ce70*/  FMUL.FTZ R98, R97, R98 ;  /* 0x0000006261627220 */ /* 0x000fe20000410000 */
[----:B------:R-:W-:-:S02]  /*1ce80*/  HADD2.F32 R113, -RZ, R55.H0_H0 ;  /* 0x20000037ff717230 */ /* 0x000fc40000004100 */
[----:B------:R-:W-:Y:S01]  /*1ce90*/  FFMA.FTZ R100, R94, R107, R109 ;  /* 0x0000006b5e647223 */ /* 0x000fe2000001006d */
[--C-:B------:R-:W-:Y:S01]  /*1cea0*/  FADD.FTZ R62, R5, -R96.reuse ;  /* 0x80000060053e7221 */ /* 0x100fe20000010000 */
[----:B------:R-:W0:Y:S01]  /*1ceb0*/  LDC.64 R94, c[0x0][0x428] ;  /* 0x00010a00ff5e7b82 */ /* 0x000e220000000a00 */
[--C-:B------:R-:W-:Y:S01]  /*1cec0*/  FADD.FTZ R104, R82, -R96.reuse ;  /* 0x8000006052687221 */ /* 0x100fe20000010000 */
[----:B------:R-:W-:Y:S01]  /*1ced0*/  FFMA.FTZ R106, R98, R111, R113 ;  /* 0x0000006f626a7223 */ /* 0x000fe20000010071 */
[--C-:B------:R-:W-:Y:S01]  /*1cee0*/  FADD.FTZ R98, R69, -R96.reuse ;  /* 0x8000006045627221 */ /* 0x100fe20000010000 */
[----:B------:R-:W-:Y:S01]  /*1cef0*/  FADD.FTZ R108, R86, -R96 ;  /* 0x80000060566c7221 */ /* 0x000fe20000010000 */
[----:B------:R-:W-:Y:S02]  /*1cf00*/  HADD2.F32 R63, -RZ, R56.H1_H1 ;  /* 0x30000038ff3f7230 */ /* 0x000fe40000004100 */
[----:B------:R-:W-:Y:S01]  /*1cf10*/  FMUL.FTZ R104, R97, R104 ;  /* 0x0000006861687220 */ /* 0x000fe20000410000 */
[----:B------:R-:W-:-:S02]  /*1cf20*/  HADD2.F32 R105, -RZ, R52.H1_H1 ;  /* 0x30000034ff697230 */ /* 0x000fc40000004100 */
[C---:B------:R-:W-:Y:S01]  /*1cf30*/  FMUL.FTZ R108, R97.reuse, R108 ;  /* 0x0000006c616c7220 */ /* 0x040fe20000410000 */
[----:B------:R-:W-:Y:S02]  /*1cf40*/  HADD2.F32 R107, -RZ, R57.H1_H1 ;  /* 0x30000039ff6b7230 */ /* 0x000fe40000004100 */
[C---:B------:R-:W-:Y:S01]  /*1cf50*/  FMUL.FTZ R98, R97.reuse, R98 ;  /* 0x0000006261627220 */ /* 0x040fe20000410000 */
[----:B------:R-:W-:Y:S02]  /*1cf60*/  HADD2.F32 R109, -RZ, R53.H1_H1 ;  /* 0x30000035ff6d7230 */ /* 0x000fe40000004100 */
[----:B------:R-:W-:Y:S01]  /*1cf70*/  FMUL.FTZ R62, R97, R62 ;  /* 0x0000003e613e7220 */ /* 0x000fe20000410000 */
[----:B------:R-:W-:Y:S02]  /*1cf80*/  HADD2.F32 R111, -RZ, R58.H1_H1 ;  /* 0x3000003aff6f7230 */ /* 0x000fe40000004100 */
[----:B------:R-:W-:Y:S02]  /*1cf90*/  HADD2.F32 R113, -RZ, R54.H1_H1 ;  /* 0x30000036ff717230 */ /* 0x000fe40000004100 */
[----:B------:R-:W-:Y:S01]  /*1cfa0*/  FFMA.FTZ R98, R98, R107, R109 ;  /* 0x0000006b62627223 */ /* 0x000fe2000001006d */
[----:B------:R-:W-:-:S02]  /*1cfb0*/  HADD2.F32 R115, -RZ, R59.H1_H1 ;  /* 0x3000003bff737230 */ /* 0x000fc40000004100 */
[----:B------:R-:W-:Y:S01]  /*1cfc0*/  FFMA.FTZ R105, R62, R63, R105 ;  /* 0x0000003f3e697223 */ /* 0x000fe20000010069 */
[----:B------:R-:W-:Y:S02]  /*1cfd0*/  HADD2.F32 R117, -RZ, R55.H1_H1 ;  /* 0x30000037ff757230 */ /* 0x000fe40000004100 */
[----:B------:R-:W-:Y:S01]  /*1cfe0*/  FFMA.FTZ R111, R104, R111, R113 ;  /* 0x0000006f686f7223 */ /* 0x000fe20000010071 */
[----:B------:R-:W-:Y:S02]  /*1cff0*/  F2FP.F16.F32.PACK_AB R61, R98, R61 ;  /* 0x0000003d623d723e */ /* 0x000fe400000000ff */
[----:B------:R-:W-:Y:S01]  /*1d000*/  F2FP.F16.F32.PACK_AB R60, R105, R60 ;  /* 0x0000003c693c723e */ /* 0x000fe200000000ff */
[----:B------:R-:W-:Y:S01]  /*1d010*/  FFMA.FTZ R115, R108, R115, R117 ;  /* 0x000000736c737223 */ /* 0x000fe20000010075 */
[----:B------:R-:W-:Y:S01]  /*1d020*/  F2FP.F16.F32.PACK_AB R62, R111, R100 ;  /* 0x000000646f3e723e */ /* 0x000fe200000000ff */
[----:B0-----:R-:W-:-:S03]  /*1d030*/  IMAD.WIDE.U32 R94, R101, 0x10, R94 ;  /* 0x00000010655e7825 */ /* 0x001fc600078e005e */
[----:B------:R-:W-:Y:S01]  /*1d040*/  F2FP.F16.F32.PACK_AB R63, R115, R106 ;  /* 0x0000006a733f723e */ /* 0x000fe200000000ff */
[----:B------:R-:W-:-:S04]  /*1d050*/  VIADD R101, R101, 0x100 ;  /* 0x0000010065657836 */ /* 0x000fc80000000000 */
[----:B------:R0:W-:Y:S03]  /*1d060*/  STG.E.128 desc[UR8][R94.64], R60 ;  /* 0x0000003c5e007986 */ /* 0x0001e6000c101d08 */
.L_x_3878:
[----:B------:R-:W-:Y:S05]  /*1d070*/  BSYNC.RECONVERGENT B0 ;  /* 0x0000000000007941 */ /* 0x000fea0003800200 */
.L_x_3877:
[----:B------:R-:W-:Y:S01]  /*1d080*/  ISETP.NE.AND P0, PT, R99, RZ, PT ;  /* 0x000000ff6300720c */ /* 0x000fe20003f05270 */
[----:B------:R-:W-:-:S12]  /*1d090*/  BSSY.RECONVERGENT B0, `(.L_x_3879) ;  /* 0x0000032000007945 */ /* 0x000fd80003800200 */
[----:B------:R-:W-:Y:S05]  /*1d0a0*/  @!P0 BRA `(.L_x_3880) ;  /* 0x0000000000c08947 */ /* 0x000fea0003800000 */
[--C-:B0-----:R-:W-:Y:S01]  /*1d0b0*/  FADD.FTZ R60, R23, -R96.reuse ;  /* 0x80000060173c7221 */ /* 0x101fe20000010000 */
        /* <DEDUP_REMOVED lines=43> */
[C---:B0-----:R-:W-:Y:S01]  /*1d370*/  IMAD.WIDE.U32 R94, R101.reuse, 0x10, R94 ;  /* 0x00000010655e7825 */ /* 0x041fe200078e005e */
[----:B------:R-:W-:-:S02]  /*1d380*/  IADD3 R101, PT, PT, R101, 0x100, RZ ;  /* 0x0000010065657810 */ /* 0x000fc40007ffe0ff */
[----:B------:R-:W-:-:S05]  /*1d390*/  F2FP.F16.F32.PACK_AB R63, R113, R106 ;  /* 0x0000006a713f723e */ /* 0x000fca00000000ff */
[----:B------:R1:W-:Y:S02]  /*1d3a0*/  STG.E.128 desc[UR8][R94.64], R60 ;  /* 0x0000003c5e007986 */ /* 0x0003e4000c101d08 */
.L_x_3880:
[----:B------:R-:W-:Y:S05]  /*1d3b0*/  BSYNC.RECONVERGENT B0 ;  /* 0x0000000000007941 */ /* 0x000fea0003800200 */
.L_x_3879:
[----:B------:R-:W-:Y:S04]  /*1d3c0*/  BSSY.RECONVERGENT B0, `(.L_x_3881) ;  /* 0x0000032000007945 */ /* 0x000fe80003800200 */
[----:B------:R-:W-:Y:S05]  /*1d3d0*/  @!P2 BRA `(.L_x_3882) ;  /* 0x0000000000c0a947 */ /* 0x000fea0003800000 */
[--C-:B01----:R-:W-:Y:S01]  /*1d3e0*/  FADD.FTZ R60, R65, -R96.reuse ;  /* 0x80000060413c7221 */ /* 0x103fe20000010000 */
        /* <DEDUP_REMOVED lines=47> */
.L_x_3882:
[----:B------:R-:W-:Y:S05]  /*1d6e0*/  BSYNC.RECONVERGENT B0 ;  /* 0x0000000000007941 */ /* 0x000fea0003800200 */
.L_x_3881:
        /* <DEDUP_REMOVED lines=49> */
.L_x_3883:
[----:B------:R-:W-:Y:S05]  /*1da00*/  BSYNC.RECONVERGENT B0 ;  /* 0x0000000000007941 */ /* 0x000fea0003800200 */
.L_x_3876:
[----:B0123--:R-:W0:Y:S01]  /*1da10*/  LDC.64 R60, c[0x0][0x380] ;  /* 0x0000e000ff3c7b82 */ /* 0x00fe220000000a00 */
[----:B------:R-:W-:Y:S01]  /*1da20*/  UPLOP3.LUT UP1, UPT, UPT, UPT, UP1, 0x40, 0x4 ;  /* 0x000000000004789c */ /* 0x000fe20003f2e810 */
[----:B0-----:R-:W-:-:S04]  /*1da30*/  IADD3 R19, PT, PT, R19, R60, RZ ;  /* 0x0000003c13137210 */ /* 0x001fc80007ffe0ff */
[----:B------:R-:W-:-:S13]  /*1da40*/  ISETP.GE.AND P0, PT, R19, R61, PT ;  /* 0x0000003d1300720c */ /* 0x000fda0003f06270 */
[----:B------:R-:W-:Y:S05]  /*1da50*/  @!P0 BRA `(.L_x_3884) ;  /* 0xfffffe3000a08947 */ /* 0x000fea000383ffff */
[----:B------:R-:W-:Y:S05]  /*1da60*/  EXIT ;  /* 0x000000000000794d */ /* 0x000fea0003800000 */
.L_x_3885:
        /* <DEDUP_REMOVED lines=9> */
.L_x_27486:


//--------------------- .text._ZN10layer_norm13ln_fwd_kernelINS_13Kernel_traitsI6__halfS2_S2_S2_fjLj8192ELj1ELj1ELj8ELj16ENS_18Kernel_traits_baseILj8192ES2_S2_S2_S2_fjLj256EEEEELb1ELb0ELb1ELb1EEEvNS_9FwdParamsE --------------------------
	.section	.text._ZN10layer_norm13ln_fwd_kernelINS_13Kernel_traitsI6__halfS2_S2_S2_fjLj8192ELj1ELj1ELj8ELj16ENS_18Kernel_traits_baseILj8192ES2_S2_S2_S2_fjLj256EEEEELb1ELb0ELb1ELb1EEEvNS_9FwdParamsE,"ax",@progbits
	.align	128
        .global         _ZN10layer_norm13ln_fwd_kernelINS_13Kernel_traitsI6__halfS2_S2_S2_fjLj8192ELj1ELj1ELj8ELj16ENS_18Kernel_traits_baseILj8192ES2_S2_S2_S2_fjLj256EEEEELb1ELb0ELb1ELb1EEEvNS_9FwdParamsE
        .type           _ZN10layer_norm13ln_fwd_kernelINS_13Kernel_traitsI6__halfS2_S2_S2_fjLj8192ELj1ELj1ELj8ELj16ENS_18Kernel_traits_baseILj8192ES2_S2_S2_S2_fjLj256EEEEELb1ELb0ELb1ELb1EEEvNS_9FwdParamsE,@function
        .size           _ZN10layer_norm13ln_fwd_kernelINS_13Kernel_traitsI6__halfS2_S2_S2_fjLj8192ELj1ELj1ELj8ELj16ENS_18Kernel_traits_baseILj8192ES2_S2_S2_S2_fjLj256EEEEELb1ELb0ELb1ELb1EEEvNS_9FwdParamsE,(.L_x_27487 - _ZN10layer_norm13ln_fwd_kernelINS_13Kernel_traitsI6__halfS2_S2_S2_fjLj8192ELj1ELj1ELj8ELj16ENS_18Kernel_traits_baseILj8192ES2_S2_S2_S2_fjLj256EEEEELb1ELb0ELb1ELb1EEEvNS_9FwdParamsE)
        .other          _ZN10layer_norm13ln_fwd_kernelINS_13Kernel_traitsI6__halfS2_S2_S2_fjLj8192ELj1ELj1ELj8ELj16ENS_18Kernel_traits_baseILj8192ES2_S2_S2_S2_fjLj256EEEEELb1ELb0ELb1ELb1EEEvNS_9FwdParamsE,@"STO_CUDA_ENTRY STV_DEFAULT"
_ZN10layer_norm13ln_fwd_kernelINS_13Kernel_traitsI6__halfS2_S2_S2_fjLj8192ELj1ELj1ELj8ELj16ENS_18Kernel_traits_baseILj8192ES2_S2_S2_S2_fjLj256EEEEELb1ELb0ELb1ELb1EEEvNS_9FwdParamsE:
.text._ZN10layer_norm13ln_fwd_kernelINS_13Kernel_traitsI6__halfS2_S2_S2_fjLj8192ELj1ELj1ELj8ELj16ENS_18Kernel_traits_baseILj8192ES2_S2_S2_S2_fjLj256EEEEELb1ELb0ELb1ELb1EEEvNS_9FwdParamsE:
        /* <DEDUP_REMOVED lines=46> */
[----:B------:R-:W-:Y:S01]  /*02e0*/  @P1 IMAD.X R81, RZ, RZ, R5, P2 ;  /* 0x000000ffff511224 */ /* 0x000fe200010e0605 */
[----:B------:R-:W-:-:S02]  /*02f0*/  @!P0 CS2R R38, SRZ ;  /* 0x0000000000268805 */ /* 0x000fc4000001ff00 */
[----:B------:R-:W-:Y:S02]  /*0300*/  @!P0 CS2R R36, SRZ ;  /* 0x0000000000248805 */ /* 0x000fe4000001ff00 */
[----:B------:R-:W-:Y:S02]  /*0310*/  @!P0 CS2R R34, SRZ ;  /* 0x0000000000228805 */ /* 0x000fe4000001ff00 */
[----:B------:R-:W-:Y:S02]  /*0320*/  @!P0 CS2R R32, SRZ ;  /* 0x0000000000208805 */ /* 0x000fe4000001ff00 */
[--C-:B------:R-:W-:Y:S02]  /*0330*/  SHF.R.U64 R0, R80, 0x2, R81.reuse ;  /* 0x0000000250007819 */ /* 0x100fe40000001251 */
[----:B------:R-:W-:Y:S02]  /*0340*/  @!P0 CS2R R30, SRZ ;  /* 0x00000000001e8805 */ /* 0x000fe4000001ff00 */
[----:B------:R-:W-:-:S02]  /*0350*/  SHF.R.U32.HI R3, RZ, 0x2, R81 ;  /* 0x00000002ff037819 */ /* 0x000fc40000011651 */
[----:B------:R-:W-:Y:S02]  /*0360*/  @!P0 CS2R R28, SRZ ;  /* 0x00000000001c8805 */ /* 0x000fe4000001ff00 */
[----:B------:R-:W-:Y:S01]  /*0370*/  LOP3.LUT R80, R80, 0x3, RZ, 0xc0, !PT ;  /* 0x0000000350507812 */ /* 0x000fe200078ec0ff */
[C---:B------:R-:W-:Y:S01]  /*0380*/  IMAD.HI.U32 R5, R0.reuse, -0x2daee0ad, RZ ;  /* 0xd2511f5300057827 */ /* 0x040fe200078e00ff */
[----:B------:R-:W-:Y:S02]  /*0390*/  UIADD3 UR4, UPT, UPT, UR18, -0x61c88647, URZ ;  /* 0x9e3779b912047890 */ /* 0x000fe4000fffe0ff */
[----:B------:R-:W-:Y:S01]  /*03a0*/  UIADD3 UR5, UPT, UPT, UR19, -0x4498517b, URZ ;  /* 0xbb67ae8513057890 */ /* 0x000fe2000fffe0ff */
[----:B------:R-:W-:Y:S01]  /*03b0*/  IMAD R9, R0, -0x2daee0ad, RZ ;  /* 0xd2511f5300097824 */ /* 0x000fe200078e02ff */
[----:B------:R-:W-:Y:S01]  /*03c0*/  LOP3.LUT R5, R5, UR19, RZ, 0x3c, !PT ;  /* 0x0000001305057c12 */ /* 0x000fe2000f8e3cff */
[----:B------:R-:W-:Y:S01]  /*03d0*/  UIADD3 UR6, UPT, UPT, UR18, 0x5384540f, URZ ;  /* 0x5384540f12067890 */ /* 0x000fe2000fffe0ff */
[----:B0-----:R-:W-:Y:S01]  /*03e0*/  IMAD R2, R6, UR7, R121 ;  /* 0x0000000706027c24 */ /* 0x001fe2000f8e0279 */
[----:B------:R-:W-:-:S02]  /*03f0*/  UIADD3 UR8, UPT, UPT, UR19, -0x24c28bd8, URZ ;  /* 0xdb3d742813087890 */ /* 0x000fc4000fffe0ff */
[----:B------:R-:W-:Y:S01]  /*0400*/  IMAD.HI.U32 R6, R5, -0x326172a9, RZ ;  /* 0xcd9e8d5705067827 */ /* 0x000fe200078e00ff */
[----:B------:R-:W-:Y:S01]  /*0410*/  UPLOP3.LUT UP1, UPT, UPT, UPT, UPT, 0x40, 0x4 ;  /* 0x000000000004789c */ /* 0x000fe20003f2e870 */
[----:B------:R-:W0:Y:S02]  /*0420*/  LDCU UR22, c[0x0][0x404] ;  /* 0x00008080ff1677ac */ /* 0x000e240008000800 */
[C---:B------:R-:W-:Y:S01]  /*0430*/  IMAD.HI.U32 R4, R2.reuse, -0x326172a9, RZ ;  /* 0xcd9e8d5702047827 */ /* 0x040fe200078e00ff */
[----:B------:R-:W1:Y:S03]  /*0440*/  LDCU UR23, c[0x0][0x388] ;  /* 0x00007100ff1777ac */ /* 0x000e660008000800 */
        /* <DEDUP_REMOVED lines=19> */
[----:B------:R-:W0:Y:S01]  /*0580*/  LDCU.64 UR14, c[0x0][0x3a0] ;  /* 0x00007400ff0e77ac */ /* 0x000e220008000a00 */
[----:B------:R-:W-:Y:S02]  /*0590*/  IMAD R8, R8, -0x326172a9, RZ ;  /* 0xcd9e8d5708087824 */ /* 0x000fe400078e02ff */
        /* <DEDUP_REMOVED lines=8> */
[----:B------:R-:W-:Y:S02]  /*0620*/  IMAD R9, R4, -0x2daee0ad, RZ ;  /* 0xd2511f5304097824 */ /* 0x000fe400078e02ff */
[----:B------:R-:W-:-:S04]  /*0630*/  IMAD.HI.U32 R8, R5, -0x2daee0ad, RZ ;  /* 0xd2511f5305087827 */ /* 0x000fc800078e00ff */
[C---:B------:R-:W-:Y:S01]  /*0640*/  IMAD.HI.U32 R4, R6.reuse, -0x326172a9, RZ ;  /* 0xcd9e8d5706047827 */ /* 0x040fe200078e00ff */
[----:B------:R-:W-:Y:S01]  /*0650*/  LOP3.LUT R8, R9, UR4, R8, 0x96, !PT ;  /* 0x0000000409087c12 */ /* 0x000fe2000f8e9608 */
[----:B------:R-:W-:Y:S02]  /*0660*/  UIADD3 UR4, UPT, UPT, UR18, 0x1715609d, URZ ;  /* 0x1715609d12047890 */ /* 0x000fe4000fffe0ff */
        /* <DEDUP_REMOVED lines=11> */
[----:B------:R-:W-:Y:S02]  /*0720*/  IMAD R10, R4, -0x2daee0ad, RZ ;  /* 0xd2511f53040a7824 */ /* 0x000fe400078e02ff */
[----:B------:R-:W-:-:S04]  /*0730*/  IMAD.HI.U32 R9, R6, -0x2daee0ad, RZ ;  /* 0xd2511f5306097827 */ /* 0x000fc800078e00ff */
[C---:B------:R-:W-:Y:S01]  /*0740*/  IMAD.HI.U32 R4, R5.reuse, -0x326172a9, RZ ;  /* 0xcd9e8d5705047827 */ /* 0x040fe200078e00ff */
[----:B------:R-:W-:Y:S01]  /*0750*/  LOP3.LUT R9, R10, UR5, R9, 0x96, !PT ;  /* 0x000000050a097c12 */ /* 0x000fe2000f8e9609 */
[----:B------:R-:W-:Y:S02]  /*0760*/  UIADD3 UR5, UPT, UPT, UR19, 0x1fd5c5a3, URZ ;  /* 0x1fd5c5a313057890 */ /* 0x000fe4000fffe0ff */
[----:B------:R-:W-:Y:S01]  /*0770*/  IMAD R8, R5, -0x326172a9, RZ ;  /* 0xcd9e8d5705087824 */ /* 0x000fe200078e02ff */
[----:B------:R-:W-:Y:S01]  /*0780*/  LOP3.LUT R4, R7, UR4, R4, 0x96, !PT ;  /* 0x0000000407047c12 */ /* 0x000fe2000f8e9604 */
[----:B------:R-:W-:Y:S01]  /*0790*/  IMAD R7, R6, -0x2daee0ad, RZ ;  /* 0xd2511f5306077824 */ /* 0x000fe200078e02ff */
[----:B------:R-:W-:Y:S01]  /*07a0*/  UIADD3 UR4, UPT, UPT, UR18, -0xe443238, URZ ;  /* 0xf1bbcdc812047890 */ /* 0x000fe2000fffe0ff */
[----:B------:R-:W-:-:S04]  /*07b0*/  IMAD.HI.U32 R5, R9, -0x326172a9, RZ ;  /* 0xcd9e8d5709057827 */ /* 0x000fc800078e00ff */
[----:B------:R-:W-:Y:S01]  /*07c0*/  IMAD.HI.U32 R6, R4, -0x2daee0ad, RZ ;  /* 0xd2511f5304067827 */ /* 0x000fe200078e00ff */
[----:B------:R-:W-:Y:S01]  /*07d0*/  LOP3.LUT R5, R8, UR6, R5, 0x96, !PT ;  /* 0x0000000608057c12 */ /* 0x000fe2000f8e9605 */
[----:B------:R-:W-:Y:S02]  /*07e0*/  UIADD3 UR6, UPT, UPT, UR18, -0x700cb87f, URZ ;  /* 0x8ff3478112067890 */ /* 0x000fe4000fffe0ff */
[----:B------:R-:W-:Y:S01]  /*07f0*/  IMAD R8, R4, -0x2daee0ad, RZ ;  /* 0xd2511f5304087824 */ /* 0x000fe200078e02ff */
[----:B------:R-:W-:Y:S01]  /*0800*/  LOP3.LUT R6, R7, UR5, R6, 0x96, !PT ;  /* 0x0000000507067c12 */ /* 0x000fe2000f8e9606 */
[----:B------:R-:W-:Y:S01]  /*0810*/  IMAD.HI.U32 R7, R5, -0x2daee0ad, RZ ;  /* 0xd2511f5305077827 */ /* 0x000fe200078e00ff */
[----:B------:R-:W-:-:S03]  /*0820*/  UIADD3 UR5, UPT, UPT, UR19, -0x695add53, URZ ;  /* 0x96a522ad13057890 */ /* 0x000fc6000fffe0ff */
[----:B------:R-:W-:Y:S01]  /*0830*/  IMAD R9, R9, -0x326172a9, RZ ;  /* 0xcd9e8d5709097824 */ /* 0x000fe200078e02ff */
[----:B------:R-:W-:Y:S01]  /*0840*/  LOP3.LUT R7, R8, UR8, R7, 0x96, !PT ;  /* 0x0000000808077c12 */ /* 0x000fe2000f8e9607 */
[C---:B------:R-:W-:Y:S01]  /*0850*/  IMAD.HI.U32 R4, R6.reuse, -0x326172a9, RZ ;  /* 0xcd9e8d5706047827 */ /* 0x040fe200078e00ff */
[----:B------:R-:W0:Y:S03]  /*0860*/  LDCU.128 UR8, c[0x0][0x3f0] ;  /* 0x00007e00ff0877ac */ /* 0x000e260008000c00 */
[----:B------:R-:W-:Y:S01]  /*0870*/  IMAD R11, R6, -0x326172a9, RZ ;  /* 0xcd9e8d57060b7824 */ /* 0x000fe200078e02ff */
[----:B------:R-:W-:Y:S01]  /*0880*/  LOP3.LUT R9, R9, UR4, R4, 0x96, !PT ;  /* 0x0000000409097c12 */ /* 0x000fe2000f8e9604 */
[----:B------:R-:W-:-:S04]  /*0890*/  IMAD.HI.U32 R14, R7, -0x326172a9, RZ ;  /* 0xcd9e8d57070e7827 */ /* 0x000fc800078e00ff */
[----:B------:R-:W-:Y:S02]  /*08a0*/  HFMA2 R4, -RZ, RZ, 0, 0 ;  /* 0x00000000ff047431 */ /* 0x000fe400000001ff */
[----:B------:R-:W-:Y:S01]  /*08b0*/  IMAD R5, R5, -0x2daee0ad, RZ ;  /* 0xd2511f5305057824 */ /* 0x000fe200078e02ff */
[----:B------:R-:W-:Y:S01]  /*08c0*/  LOP3.LUT R14, R11, UR6, R14, 0x96, !PT ;  /* 0x000000060b0e7c12 */ /* 0x000fe2000f8e960e */
[----:B------:R-:W-:-:S04]  /*08d0*/  IMAD.HI.U32 R20, R9, -0x2daee0ad, RZ ;  /* 0xd2511f5309147827 */ /* 0x000fc800078e00ff */
[----:B------:R-:W-:Y:S01]  /*08e0*/  IMAD R16, R7, -0x326172a9, RZ ;  /* 0xcd9e8d5707107824 */ /* 0x000fe200078e02ff */
[----:B------:R-:W-:Y:S01]  /*08f0*/  LOP3.LUT R20, R5, UR5, R20, 0x96, !PT ;  /* 0x0000000505147c12 */ /* 0x000fe2000f8e9614 */
[----:B01234-:R-:W-:-:S07]  /*0900*/  IMAD R78, R9, -0x2daee0ad, RZ ;  /* 0xd2511f53094e7824 */ /* 0x01ffce00078e02ff */
.L_x_4161:
[----:B------:R-:W-:-:S06]  /*0910*/  UIMAD.WIDE UR4, UR7, 0x4, UR8 ;  /* 0x00000004070478a5 */ /* 0x000fcc000f8e0208 */
[----:B0-----:R-:W-:Y:S02]  /*0920*/  IMAD.U32 R22, RZ, RZ, UR4 ;  /* 0x00000004ff167e24 */ /* 0x001fe4000f8e00ff */
[----:B------:R-:W-:-:S05]  /*0930*/  IMAD.U32 R23, RZ, RZ, UR5 ;  /* 0x00000005ff177e24 */ /* 0x000fca000f8e00ff */
[----:B------:R-:W2:Y:S01]  /*0940*/  LDG.E R22, desc[UR20][R22.64] ;  /* 0x0000001416167981 */ /* 0x000ea2000c1e1900 */
[----:B------:R-:W-:-:S06]  /*0950*/  UIMAD.WIDE UR4, UR7, 0x4, UR10 ;  /* 0x00000004070478a5 */ /* 0x000fcc000f8e020a */
[----:B-1----:R-:W-:Y:S02]  /*0960*/  IMAD.U32 R60, RZ, RZ, UR4 ;  /* 0x00000004ff3c7e24 */ /* 0x002fe4000f8e00ff */
[----:B------:R-:W-:-:S05]  /*0970*/  IMAD.U32 R61, RZ, RZ, UR5 ;  /* 0x00000005ff3d7e24 */ /* 0x000fca000f8e00ff */
[----:B------:R-:W3:Y:S01]  /*0980*/  LDG.E R60, desc[UR20][R60.64] ;  /* 0x000000143c3c7981 */ /* 0x000ee2000c1e1900 */
[----:B------:R-:W-:Y:S01]  /*0990*/  UIMAD UR4, UR7, UR23, URZ ;  /* 0x00000017070472a4 */ /* 0x000fe2000f8e02ff */
[----:B------:R-:W-:Y:S01]  /*09a0*/  MOV R66, RZ ;  /* 0x000000ff00427202 */ /* 0x000fe20000000f00 */
[----:B------:R-:W-:Y:S02]  /*09b0*/  UISETP.NE.U32.AND UP0, UPT, UR14, URZ, UPT ;  /* 0x000000ff0e00728c */ /* 0x000fe4000bf05070 */
[----:B------:R-:W-:Y:S02]  /*09c0*/  USHF.R.S32.HI UR5, URZ, 0x1f, UR4 ;  /* 0x0000001fff057899 */ /* 0x000fe40008011404 */
[----:B------:R-:W-:Y:S02]  /*09d0*/  UISETP.NE.AND.EX UP0, UPT, UR15, URZ, UPT, UP0 ;  /* 0x000000ff0f00728c */ /* 0x000fe4000bf05300 */
[----:B------:R-:W-:Y:S02]  /*09e0*/  ULEA.HI UR5, UR5, UR4, URZ, 0x3 ;  /* 0x0000000405057291 */ /* 0x000fe4000f8f18ff */
[----:B------:R-:W-:-:S02]  /*09f0*/  UIADD3 UR6, UPT, UPT, UR19, -0x4498517b, URZ ;  /* 0xbb67ae8513067890 */ /* 0x000fc4000fffe0ff */
[----:B------:R-:W-:Y:S02]  /*0a00*/  UIADD3 UR26, UPT, UPT, UR18, -0x4ab325aa, URZ ;  /* 0xb54cda56121a7890 */ /* 0x000fe4000fffe0ff */
[----:B------:R-:W-:Y:S02]  /*0a10*/  UIADD3 UR27, UPT, UPT, UR18, 0x78dde6e4, URZ ;  /* 0x78dde6e4121b7890 */ /* 0x000fe4000fffe0ff */
[----:B------:R-:W-:Y:S02]  /*0a20*/  UIADD3 UR28, UPT, UPT, UR18, -0x61c88647, URZ ;  /* 0x9e3779b9121c7890 */ /* 0x000fe4000fffe0ff */
[----:B------:R-:W-:Y:S02]  /*0a30*/  UIADD3 UR29, UPT, UPT, UR19, -0x126145ec, URZ ;  /* 0xed9eba14131d7890 */ /* 0x000fe4000fffe0ff */
[----:B------:R-:W-:Y:S02]  /*0a40*/  UIADD3 UR30, UPT, UPT, UR18, 0x3c6ef372, URZ ;  /* 0x3c6ef372121e7890 */ /* 0x000fe4000fffe0ff */
[----:B------:R-:W-:-:S02]  /*0a50*/  UIADD3 UR31, UPT, UPT, UR19, 0x1fd5c5a3, URZ ;  /* 0x1fd5c5a3131f7890 */ /* 0x000fc4000fffe0ff */
[----:B------:R-:W-:Y:S02]  /*0a60*/  UIADD3 UR32, UPT, UPT, UR19, -0x24c28bd8, URZ ;  /* 0xdb3d742813207890 */ /* 0x000fe4000fffe0ff */
[----:B------:R-:W-:Y:S02]  /*0a70*/  UIADD3 UR33, UPT, UPT, UR18, 0x5384540f, URZ ;  /* 0x5384540f12217890 */ /* 0x000fe4000fffe0ff */
[----:B------:R-:W-:Y:S02]  /*0a80*/  UIADD3 UR34, UPT, UPT, UR18, -0x700cb87f, URZ ;  /* 0x8ff3478112227890 */ /* 0x000fe4000fffe0ff */
[----:B------:R-:W-:Y:S02]  /*0a90*/  UIADD3 UR35, UPT, UPT, UR19, -0x56f99767, URZ ;  /* 0xa906689913237890 */ /* 0x000fe4000fffe0ff */
[----:B------:R-:W-:Y:S02]  /*0aa0*/  UIADD3 UR36, UPT, UPT, UR18, -0x255992d5, URZ ;  /* 0xdaa66d2b12247890 */ /* 0x000fe4000fffe0ff */
[----:B------:R-:W-:-:S02]  /*0ab0*/  UIADD3 UR37, UPT, UPT, UR18, -0xe443238, URZ ;  /* 0xf1bbcdc812257890 */ /* 0x000fc4000fffe0ff */
[----:B------:R-:W-:Y:S01]  /*0ac0*/  UIADD3 UR38, UPT, UPT, UR19, -0x695add53, URZ ;  /* 0x96a522ad13267890 */ /* 0x000fe2000fffe0ff */
[----:B--2---:R-:W-:-:S13]  /*0ad0*/  ISETP.GE.AND P0, PT, R22, 0x1, PT ;  /* 0x000000011600780c */ /* 0x004fda0003f06270 */
[----:B------:R-:W0:Y:S01]  /*0ae0*/  @P0 LDC.64 R18, c[0x0][0x390] ;  /* 0x0000e400ff120b82 */ /* 0x000e220000000a00 */
[----:B------:R-:W-:-:S05]  /*0af0*/  @P0 IADD3 R5, PT, PT, R22, -0x1, RZ ;  /* 0xffffffff16050810 */ /* 0x000fca0007ffe0ff */
[----:B------:R-:W-:-:S05]  /*0b00*/  @P0 IMAD R5, R5, UR23, RZ ;  /* 0x0000001705050c24 */ /* 0x000fca000f8e02ff */
[----:B------:R-:W-:-:S04]  /*0b10*/  @P0 SHF.R.S32.HI R62, RZ, 0x1f, R5 ;  /* 0x0000001fff3e0819 */ /* 0x000fc80000011405 */
[----:B------:R-:W-:-:S04]  /*0b20*/  @P0 LEA.HI R62, R62, R5, RZ, 0x3 ;  /* 0x000000053e3e0211 */ /* 0x000fc800078f18ff */
[----:B------:R-:W-:Y:S02]  /*0b30*/  @P0 LEA.HI.SX32 R66, R62, R121, 0x1d ;  /* 0x000000793e420211 */ /* 0x000fe400078feaff */
[----:B---3--:R-:W-:-:S03]  /*0b40*/  R2UR UR4, R60 ;  /* 0x000000003c0472ca */ /* 0x008fc600000e0000 */
[----:B0-----:R-:W-:-:S05]  /*0b50*/  @P0 IMAD.WIDE.U32 R18, R66, 0x10, R18 ;  /* 0x0000001042120825 */ /* 0x001fca00078e0012 */
[----:B-----5:R0:W5:Y:S02]  /*0b60*/  @P0 LDG.E.128 R24, desc[UR20][R18.64] ;  /* 0x0000001412180981 */ /* 0x020164000c1e1d00 */
[----:B0-----:R-:W-:-:S05]  /*0b70*/  IMAD.U32 R18, RZ, RZ, UR5 ;  /* 0x00000005ff127e24 */ /* 0x001fca000f8e00ff */
[----:B------:R-:W-:Y:S01]  /*0b80*/  LEA.HI.SX32 R121, R18, R121, 0x1d ;  /* 0x0000007912797211 */ /* 0x000fe200078feaff */
[----:B------:R-:W-:Y:S06]  /*0b90*/  BRA.U !UP0, `(.L_x_3886) ;  /* 0x0000002d08447547 */ /* 0x000fec000b800000 */
[----:B------:R-:W0:Y:S02]  /*0ba0*/  LDC.64 R60, c[0x0][0x3a0] ;  /* 0x0000e800ff3c7b82 */ /* 0x000e240000000a00 */
[----:B0-----:R-:W-:-:S06]  /*0bb0*/  IMAD.WIDE.U32 R60, R121, 0x10, R60 ;  /* 0x00000010793c7825 */ /* 0x001fcc00078e003c */
[----:B------:R-:W2:Y:S01]  /*0bc0*/  LDG.E.128 R60, desc[UR20][R60.64] ;  /* 0x000000143c3c7981 */ /* 0x000ea2000c1e1d00 */
[----:B------:R-:W-:-:S13]  /*0bd0*/  ISETP.GT.AND P1, PT, R22, RZ, PT ;  /* 0x000000ff1600720c */ /* 0x000fda0003f24270 */
[----:B------:R-:W-:Y:S01]  /*0be0*/  @!P1 IMAD.MOV.U32 R15, RZ, RZ, R80 ;  /* 0x000000ffff0f9224 */ /* 0x000fe200078e0050 */
[----:B------:R-:W-:Y:S01]  /*0bf0*/  @!P1 MOV R18, R78 ;  /* 0x0000004e00129202 */ /* 0x000fe20000000f00 */
[----:B--2---:R-:W-:Y:S01]  /*0c00*/  @!P1 HADD2.F32 R5, -RZ, R60.H0_H0 ;  /* 0x2000003cff059230 */ /* 0x004fe20000004100 */
        /* <DEDUP_REMOVED lines=16> */
.L_x_3889:
        /* <DEDUP_REMOVED lines=12> */
.L_x_3890:
        /* <DEDUP_REMOVED lines=43> */
[----:B------:R-:W-:-:S04]  /*1080*/  LOP3.LUT R14, R14, UR34, R17, 0x96, !PT ;  /* 0x000000220e0e7c12 */ /* 0x000fc8000f8e9611 */
[----:B------:R-:W-:-:S07]  /*1090*/  LOP3.LUT R20, R20, UR38, R19, 0x96, !PT ;  /* 0x0000002614147c12 */ /* 0x000fce000f8e9613 */
.L_x_3888:
        /* <DEDUP_REMOVED lines=11> */
.L_x_3887:
[----:B------:R-:W-:Y:S01]  /*1150*/  F2FP.F16.F32.PACK_AB R67, RZ, R5 ;  /* 0x00000005ff43723e */ /* 0x000fe200000000ff */
[----:B------:R-:W-:Y:S01]  /*1160*/  @!P1 HADD2.F32 R7, -RZ, R60.H1_H1 ;  /* 0x3000003cff079230 */ /* 0x000fe20000004100 */
        /* <DEDUP_REMOVED lines=18> */
.L_x_3893:
        /* <DEDUP_REMOVED lines=12> */
.L_x_3894:
        /* <DEDUP_REMOVED lines=44> */
[----:B------:R-:W-:-:S07]  /*1610*/  LOP3.LUT R20, R70, UR38, R69, 0x96, !PT ;  /* 0x0000002646147c12 */ /* 0x000fce000f8e9645 */
.L_x_3892:
        /* <DEDUP_REMOVED lines=11> */
.L_x_3891:
[----:B------:R-:W-:Y:S01]  /*16d0*/  F2FP.F16.F32.PACK_AB R60, RZ, R7 ;  /* 0x00000007ff3c723e */ /* 0x000fe200000000ff */
[----:B------:R-:W-:Y:S01]  /*16e0*/  @!P1 HADD2.F32 R15, -RZ, R61.H0_H0 ;  /* 0x2000003dff0f9230 */ /* 0x000fe20000004100 */
        /* <DEDUP_REMOVED lines=18> */
.L_x_3897:
        /* <DEDUP_REMOVED lines=12> */
.L_x_3898:
        /* <DEDUP_REMOVED lines=44> */
[----:B------:R-:W-:-:S07]  /*1b90*/  HFMA2 R19, -RZ, RZ, 0, 0 ;  /* 0x00000000ff137431 */ /* 0x000fce00000001ff */
.L_x_3896:
        /* <DEDUP_REMOVED lines=11> */
.L_x_3895:
        /* <DEDUP_REMOVED lines=20> */
.L_x_3901:
        /* <DEDUP_REMOVED lines=12> */
.L_x_3902:
        /* <DEDUP_REMOVED lines=46> */
.L_x_3900:
        /* <DEDUP_REMOVED lines=11> */
.L_x_3899:
        /* <DEDUP_REMOVED lines=20> */
.L_x_3905:
        /* <DEDUP_REMOVED lines=12> */
.L_x_3906:
        /* <DEDUP_REMOVED lines=46> */
.L_x_3904:
        /* <DEDUP_REMOVED lines=11> */
.L_x_3903:
[----:B------:R-:W-:Y:S01]  /*2770*/  F2FP.F16.F32.PACK_AB R69, RZ, R19 ;  /* 0x00000013ff45723e */ /* 0x000fe200000000ff */
[----:B------:R-:W-:Y:S02]  /*2780*/  @!P1 HADD2.F32 R21, -RZ, R62.H1_H1 ;  /* 0x3000003eff159230 */ /* 0x000fe40000004100 */
[----:B------:R-:W-:Y:S02]  /*2790*/  @!P1 IMAD.MOV.U32 R65, RZ, RZ, R23 ;  /* 0x000000ffff419224 */ /* 0x000fe400078e0017 */
        /* <DEDUP_REMOVED lines=17> */
.L_x_3909:
        /* <DEDUP_REMOVED lines=12> */
.L_x_3910:
        /* <DEDUP_REMOVED lines=47> */
.L_x_3908:
        /* <DEDUP_REMOVED lines=11> */
.L_x_3907:
        /* <DEDUP_REMOVED lines=20> */
.L_x_3913:
        /* <DEDUP_REMOVED lines=12> */
.L_x_3914:
        /* <DEDUP_REMOVED lines=47> */
.L_x_3912:
        /* <DEDUP_REMOVED lines=11> */
.L_x_3911:
        /* <DEDUP_REMOVED lines=20> */
.L_x_3917:
        /* <DEDUP_REMOVED lines=12> */
.L_x_3918:
[----:B------:R-:W-:Y:S01]  /*34b0*/  IMAD.WIDE.U32 R74, R2, -0x326172a9, RZ ;  /* 0xcd9e8d57024a7825 */ /* 0x000fe200078e00ff */
[----:B------:R-:W-:Y:S01]  /*34c0*/  LOP3.LUT R78, R4, UR19, R65, 0x96, !PT ;  /* 0x00000013044e7c12 */ /* 0x000fe2000f8e9641 */
[----:B------:R-:W-:Y:S02]  /*34d0*/  UIADD3 UR5, UPT, UPT, UR19, 0x76cf5d0a, URZ ;  /* 0x76cf5d0a13057890 */ /* 0x000fe4000fffe0ff */
        /* <DEDUP_REMOVED lines=44> */
.L_x_3916:
        /* <DEDUP_REMOVED lines=11> */
.L_x_3915:
[----:B------:R-:W-:Y:S02]  /*3850*/  F2FP.F16.F32.PACK_AB R63, RZ, R65 ;  /* 0x00000041ff3f723e */ /* 0x000fe400000000ff */
[----:B------:R-:W-:Y:S02]  /*3860*/  PRMT R62, R69, 0x5410, R62 ;  /* 0x00005410453e7816 */ /* 0x000fe4000000003e */
[----:B------:R-:W-:Y:S02]  /*3870*/  PRMT R61, R68, 0x5410, R61 ;  /* 0x00005410443d7816 */ /* 0x000fe4000000003d */
[----:B------:R-:W-:Y:S02]  /*3880*/  PRMT R60, R67, 0x5410, R60 ;  /* 0x00005410433c7816 */ /* 0x000fe4000000003c */
[----:B------:R-:W-:Y:S01]  /*3890*/  PRMT R63, R71, 0x5410, R63 ;  /* 0x00005410473f7816 */ /* 0x000fe2000000003f */
[----:B------:R-:W-:Y:S06]  /*38a0*/  BRA `(.L_x_3919) ;  /* 0x0000002800587947 */ /* 0x000fec0003800000 */
.L_x_3886:
[----:B------:R-:W-:Y:S01]  /*38b0*/  UIADD3 UR5, UPT, UPT, UR19, 0x76cf5d0a, URZ ;  /* 0x76cf5d0a13057890 */ /* 0x000fe2000fffe0ff */
[----:B------:R-:W-:Y:S01]  /*38c0*/  IMAD.MOV.U32 R5, RZ, RZ, RZ ;  /* 0x000000ffff057224 */ /* 0x000fe200078e00ff */
[----:B------:R-:W-:Y:S01]  /*38d0*/  UIADD3 UR39, UPT, UPT, UR19, 0x32370b8f, URZ ;  /* 0x32370b8f13277890 */ /* 0x000fe2000fffe0ff */
[----:B------:R-:W-:Y:S01]  /*38e0*/  IMAD.MOV.U32 R15, RZ, RZ, R80 ;  /* 0x000000ffff0f7224 */ /* 0x000fe200078e0050 */
[----:B------:R-:W-:Y:S01]  /*38f0*/  MOV R18, R78 ;  /* 0x0000004e00127202 */ /* 0x000fe20000000f00 */
[----:B------:R-:W-:Y:S09]  /*3900*/  @!P0 BRA `(.L_x_3920) ;  /* 0x00000004003c8947 */ /* 0x000ff20003800000 */
        /* <DEDUP_REMOVED lines=15> */
.L_x_3922:
        /* <DEDUP_REMOVED lines=12> */
.L_x_3923:
        /* <DEDUP_REMOVED lines=43> */
.L_x_3921:
        /* <DEDUP_REMOVED lines=9> */
.L_x_3920:
[----:B------:R-:W-:Y:S01]  /*3e00*/  F2FP.F16.F32.PACK_AB R60, RZ, R5 ;  /* 0x00000005ff3c723e */ /* 0x000fe200000000ff */
        /* <DEDUP_REMOVED lines=15> */
.L_x_3926:
        /* <DEDUP_REMOVED lines=12> */
.L_x_3927:
        /* <DEDUP_REMOVED lines=42> */
[----:B------:R-:W-:Y:S02]  /*4260*/  LOP3.LUT R20, R68, UR38, R63, 0x96, !PT ;  /* 0x0000002644147c12 */ /* 0x000fe4000f8e963f */
[----:B------:R-:W-:-:S07]  /*4270*/  MOV R18, R62 ;  /* 0x0000003e00127202 */ /* 0x000fce0000000f00 */
.L_x_3925:
        /* <DEDUP_REMOVED lines=9> */
.L_x_3924:
[----:B------:R-:W-:Y:S01]  /*4310*/  HFMA2 R15, -RZ, RZ, 0, 0 ;  /* 0x00000000ff0f7431 */ /* 0x000fe200000001ff */
[----:B------:R-:W-:Y:S01]  /*4320*/  F2FP.F16.F32.PACK_AB R63, RZ, R7 ;  /* 0x00000007ff3f723e */ /* 0x000fe200000000ff */
[----:B------:R-:W-:Y:S01]  /*4330*/  IMAD.MOV.U32 R19, RZ, RZ, R17 ;  /* 0x000000ffff137224 */ /* 0x000fe200078e0011 */
        /* <DEDUP_REMOVED lines=13> */
.L_x_3930:
        /* <DEDUP_REMOVED lines=12> */
.L_x_3931:
        /* <DEDUP_REMOVED lines=44> */
.L_x_3929:
        /* <DEDUP_REMOVED lines=9> */
.L_x_3928:
[----:B------:R-:W-:Y:S01]  /*4820*/  F2FP.F16.F32.PACK_AB R61, RZ, R15 ;  /* 0x0000000fff3d723e */ /* 0x000fe200000000ff */
[----:B------:R-:W-:Y:S02]  /*4830*/  IMAD.MOV.U32 R17, RZ, RZ, RZ ;  /* 0x000000ffff117224 */ /* 0x000fe400078e00ff */
[----:B------:R-:W-:Y:S01]  /*4840*/  IMAD.MOV.U32 R21, RZ, RZ, R19 ;  /* 0x000000ffff157224 */ /* 0x000fe200078e0013 */
        /* <DEDUP_REMOVED lines=13> */
.L_x_3934:
        /* <DEDUP_REMOVED lines=12> */
.L_x_3935:
        /* <DEDUP_REMOVED lines=45> */
.L_x_3933:
        /* <DEDUP_REMOVED lines=9> */
.L_x_3932:
        /* <DEDUP_REMOVED lines=16> */
.L_x_3938:
        /* <DEDUP_REMOVED lines=12> */
.L_x_3939:
        /* <DEDUP_REMOVED lines=45> */
.L_x_3937:
        /* <DEDUP_REMOVED lines=9> */
.L_x_3936:
        /* <DEDUP_REMOVED lines=16> */
.L_x_3942:
        /* <DEDUP_REMOVED lines=12> */
.L_x_3943:
        /* <DEDUP_REMOVED lines=45> */
.L_x_3941:
[----:B------:R-:W-:Y:S01]  /*56f0*/  I2FP.F32.U32 R12, R12 ;  /* 0x0000000c000c7245 */ /* 0x000fe20000201000 */
[----:B------:R-:W-:Y:S02]  /*5700*/  HFMA2 R21, -RZ, RZ, 0.1171875, 0 ;  /* 0x2f800000ff157431 */ /* 0x000fe400000001ff */
[----:B-----5:R-:W-:-:S03]  /*5710*/  HADD2.F32 R23, -RZ, R26.H1_H1 ;  /* 0x3000001aff177230 */ /* 0x020fc60000004100 */
[----:B------:R-:W-:Y:S02]  /*5720*/  FFMA.FTZ R12, R12, R21, 1.1641532182693481445e-10 ;  /* 0x2f0000000c0c7423 */ /* 0x000fe40000010015 */
[----:B------:R-:W-:-:S04]  /*5730*/  FMUL.FTZ R23, R23, UR17 ;  /* 0x0000001117177c20 */ /* 0x000fc80008410000 */
[----:B------:R-:W-:Y:S01]  /*5740*/  FMUL.FTZ R23, R23, UR16 ;  /* 0x0000001017177c20 */ /* 0x000fe20008410000 */
[----:B------:R-:W-:-:S04]  /*5750*/  FSETP.GTU.FTZ.AND P1, PT, R12, UR22, PT ;  /* 0x000000160c007c0b */ /* 0x000fc8000bf3c000 */
[----:B------:R-:W-:Y:S02]  /*5760*/  SEL R12, RZ, 0x1, P1 ;  /* 0x00000001ff0c7807 */ /* 0x000fe40000800000 */
[----:B------:R-:W-:-:S07]  /*5770*/  FSEL R21, R23, RZ, !P1 ;  /* 0x000000ff17157208 */ /* 0x000fce0004800000 */
.L_x_3940:
        /* <DEDUP_REMOVED lines=16> */
.L_x_3946:
        /* <DEDUP_REMOVED lines=12> */
.L_x_3947:
        /* <DEDUP_REMOVED lines=45> */
.L_x_3945:
        /* <DEDUP_REMOVED lines=9> */
.L_x_3944:
        /* <DEDUP_REMOVED lines=16> */
.L_x_3950:
        /* <DEDUP_REMOVED lines=12> */
.L_x_3951:
        /* <DEDUP_REMOVED lines=39> */
[----:B------:R-:W-:Y:S02]  /*60d0*/  MOV R16, R64 ;  /* 0x0000004000107202 */ /* 0x000fe40000000f00 */
[----:B------:R-:W-:Y:S01]  /*60e0*/  LOP3.LUT R14, R76, UR34, R65, 0x96, !PT ;  /* 0x000000224c0e7c12 */ /* 0x000fe2000f8e9641 */
[----:B------:R-:W-:Y:S01]  /*60f0*/  IMAD.MOV.U32 R64, RZ, RZ, R18 ;  /* 0x000000ffff407224 */ /* 0x000fe200078e0012 */
[----:B------:R-:W-:Y:S01]  /*6100*/  LOP3.LUT R20, R70, UR38, R73, 0x96, !PT ;  /* 0x0000002646147c12 */ /* 0x000fe2000f8e9649 */
[----:B------:R-:W-:Y:S02]  /*6110*/  HFMA2 R70, -RZ, RZ, 0, 0 ;  /* 0x00000000ff467431 */ /* 0x000fe400000001ff */
[----:B------:R-:W-:-:S07]  /*6120*/  IMAD.MOV.U32 R18, RZ, RZ, R72 ;  /* 0x000000ffff127224 */ /* 0x000fce00078e0048 */
.L_x_3949:
        /* <DEDUP_REMOVED lines=9> */
.L_x_3948:
[----:B------:R-:W-:Y:S02]  /*61c0*/  F2FP.F16.F32.PACK_AB R71, RZ, R65 ;  /* 0x00000041ff47723e */ /* 0x000fe400000000ff */
[----:B------:R-:W-:Y:S02]  /*61d0*/  PRMT R60, R60, 0x5410, R63 ;  /* 0x000054103c3c7816 */ /* 0x000fe4000000003f */
[----:B------:R-:W-:Y:S02]  /*61e0*/  PRMT R62, R62, 0x5410, R68 ;  /* 0x000054103e3e7816 */ /* 0x000fe40000000044 */
[----:B------:R-:W-:Y:S02]  /*61f0*/  PRMT R61, R61, 0x5410, R67 ;  /* 0x000054103d3d7816 */ /* 0x000fe40000000043 */
[----:B------:R-:W-:-:S07]  /*6200*/  PRMT R63, R69, 0x5410, R71 ;  /* 0x00005410453f7816 */ /* 0x000fce0000000047 */
.L_x_3919:
[----:B------:R-:W0:Y:S01]  /*6210*/  LDC.64 R82, c[0x0][0x3a8] ;  /* 0x0000ea00ff527b82 */ /* 0x000e220000000a00 */
[----:B------:R-:W-:-:S07]  /*6220*/  @P0 VIADD R67, R66, 0x100 ;  /* 0x0000010042430836 */ /* 0x000fce0000000000 */
[----:B------:R-:W1:Y:S01]  /*6230*/  @P0 LDC.64 R68, c[0x0][0x390] ;  /* 0x0000e400ff440b82 */ /* 0x000e620000000a00 */
[----:B0-----:R-:W-:-:S05]  /*6240*/  IMAD.WIDE.U32 R72, R121, 0x10, R82 ;  /* 0x0000001079487825 */ /* 0x001fca00078e0052 */
[----:B------:R0:W-:Y:S01]  /*6250*/  STG.E.128 desc[UR20][R72.64], R60 ;  /* 0x0000003c48007986 */ /* 0x0001e2000c101d14 */
[----:B-1----:R-:W-:Y:S01]  /*6260*/  @P0 IMAD.WIDE.U32 R68, R67, 0x10, R68 ;  /* 0x0000001043440825 */ /* 0x002fe200078e0044 */
[----:B------:R-:W-:Y:S06]  /*6270*/  @!P0 BRA `(.L_x_3952) ;  /* 0x0000000000508947 */ /* 0x000fec0003800000 */
        /* <DEDUP_REMOVED lines=20> */
.L_x_3952:
[----:B-----5:R2:W5:Y:S01]  /*63c0*/  @P0 LDG.E.128 R24, desc[UR20][R68.64] ;  /* 0x0000001444180981 */ /* 0x020562000c1e1d00 */
[----:B------:R-:W-:Y:S05]  /*63d0*/  BRA.U !UP0, `(.L_x_3953) ;  /* 0x0000002d08647547 */ /* 0x000fea000b800000 */
[----:B01----:R-:W0:Y:S01]  /*63e0*/  LDC.64 R60, c[0x0][0x3a0] ;  /* 0x0000e800ff3c7b82 */ /* 0x003e220000000a00 */
[----:B------:R-:W-:-:S04]  /*63f0*/  VIADD R63, R121, 0x100 ;  /* 0x00000100793f7836 */ /* 0x000fc80000000000 */
[----:B0-----:R-:W-:-:S06]  /*6400*/  IMAD.WIDE.U32 R60, R63, 0x10, R60 ;  /* 0x000000103f3c7825 */ /* 0x001fcc00078e003c */
[----:B------:R-:W3:Y:S01]  /*6410*/  LDG.E.128 R60, desc[UR20][R60.64] ;  /* 0x000000143c3c7981 */ /* 0x000ee2000c1e1d00 */
[----:B------:R-:W-:-:S13]  /*6420*/  ISETP.GT.AND P1, PT, R22, RZ, PT ;  /* 0x000000ff1600720c */ /* 0x000fda0003f24270 */
[----:B------:R-:W-:Y:S01]  /*6430*/  @!P1 IMAD.MOV.U32 R71, RZ, RZ, R70 ;  /* 0x000000ffff479224 */ /* 0x000fe200078e0046 */
[----:B--2---:R-:W-:Y:S01]  /*6440*/  @!P1 MOV R68, R18 ;  /* 0x0000001200449202 */ /* 0x004fe20000000f00 */
[----:B---3--:R-:W-:Y:S01]  /*6450*/  @!P1 HADD2.F32 R67, -RZ, R60.H0_H0 ;  /* 0x2000003cff439230 */ /* 0x008fe20000004100 */
        /* <DEDUP_REMOVED lines=16> */
.L_x_3956:
        /* <DEDUP_REMOVED lines=12> */
.L_x_3957:
        /* <DEDUP_REMOVED lines=47> */
.L_x_3955:
        /* <DEDUP_REMOVED lines=11> */
.L_x_3954:
        /* <DEDUP_REMOVED lines=20> */
.L_x_3960:
        /* <DEDUP_REMOVED lines=12> */
.L_x_3961:
        /* <DEDUP_REMOVED lines=47> */
.L_x_3959:
        /* <DEDUP_REMOVED lines=11> */
.L_x_3958:
        /* <DEDUP_REMOVED lines=20> */
.L_x_3964:
        /* <DEDUP_REMOVED lines=12> */
.L_x_3965:
        /* <DEDUP_REMOVED lines=47> */
.L_x_3963:
        /* <DEDUP_REMOVED lines=11> */
.L_x_3962:
[----:B------:R-:W-:Y:S01]  /*7500*/  F2FP.F16.F32.PACK_AB R70, RZ, R71 ;  /* 0x00000047ff46723e */ /* 0x000fe200000000ff */
[----:B------:R-:W-:Y:S01]  /*7510*/  @!P1 HADD2.F32 R73, -RZ, R61.H1_H1 ;  /* 0x3000003dff499230 */ /* 0x000fe20000004100 */
        /* <DEDUP_REMOVED lines=18> */
.L_x_3968:
        /* <DEDUP_REMOVED lines=12> */
.L_x_3969:
        /* <DEDUP_REMOVED lines=47> */
.L_x_3967:
[----:B------:R-:W-:Y:S01]  /*79f0*/  I2FP.F32.U32 R10, R10 ;  /* 0x0000000a000a7245 */ /* 0x000fe20000201000 */
[----:B-----5:R-:W-:Y:S01]  /*7a00*/  HADD2.F32 R60, -RZ, R25.H1_H1 ;  /* 0x30000019ff3c7230 */ /* 0x020fe20000004100 */
[----:B------:R-:W-:Y:S01]  /*7a10*/  MOV R73, 0x2f800000 ;  /* 0x2f80000000497802 */ /* 0x000fe20000000f00 */
[----:B------:R-:W-:-:S03]  /*7a20*/  HADD2.F32 R72, -RZ, R61.H1_H1 ;  /* 0x3000003dff487230 */ /* 0x000fc60000004100 */
[----:B------:R-:W-:Y:S01]  /*7a30*/  FMUL.FTZ R60, R60, UR17 ;  /* 0x000000113c3c7c20 */ /* 0x000fe20008410000 */
[----:B------:R-:W-:-:S03]  /*7a40*/  FFMA.FTZ R10, R10, R73, 1.1641532182693481445e-10 ;  /* 0x2f0000000a0a7423 */ /* 0x000fc60000010049 */
[----:B------:R-:W-:Y:S02]  /*7a50*/  FMUL.FTZ R60, R60, UR16 ;  /* 0x000000103c3c7c20 */ /* 0x000fe40008410000 */
[----:B------:R-:W-:-:S04]  /*7a60*/  FSETP.GTU.FTZ.AND P2, PT, R10, UR22, PT ;  /* 0x000000160a007c0b */ /* 0x000fc8000bf5c000 */
[----:B------:R-:W-:Y:S02]  /*7a70*/  FSEL R73, R60, RZ, !P2 ;  /* 0x000000ff3c497208 */ /* 0x000fe40005000000 */
[----:B------:R-:W-:-:S03]  /*7a80*/  SEL R10, RZ, 0x1, P2 ;  /* 0x00000001ff0a7807 */ /* 0x000fc60001000000 */
[----:B------:R-:W-:-:S07]  /*7a90*/  FADD.FTZ R73, R72, R73 ;  /* 0x0000004948497221 */ /* 0x000fce0000010000 */
.L_x_3966:
        /* <DEDUP_REMOVED lines=20> */
.L_x_3972:
        /* <DEDUP_REMOVED lines=12> */
.L_x_3973:
        /* <DEDUP_REMOVED lines=46> */
[----:B------:R-:W-:-:S07]  /*7f80*/  MOV R60, R76 ;  /* 0x0000004c003c7202 */ /* 0x000fce0000000f00 */
.L_x_3971:
        /* <DEDUP_REMOVED lines=11> */
.L_x_3970:
        /* <DEDUP_REMOVED lines=20> */
.L_x_3976:
        /* <DEDUP_REMOVED lines=12> */
.L_x_3977:
        /* <DEDUP_REMOVED lines=45> */
[----:B------:R-:W-:Y:S01]  /*8510*/  LOP3.LUT R20, R76, UR38, R81, 0x96, !PT ;  /* 0x000000264c147c12 */ /* 0x000fe2000f8e9651 */
[----:B------:R-:W-:-:S07]  /*8520*/  IMAD.MOV.U32 R76, RZ, RZ, R80 ;  /* 0x000000ffff4c7224 */ /* 0x000fce00078e0050 */
.L_x_3975:
        /* <DEDUP_REMOVED lines=11> */
.L_x_3974:
        /* <DEDUP_REMOVED lines=20> */
.L_x_3980:
        /* <DEDUP_REMOVED lines=12> */
.L_x_3981:
        /* <DEDUP_REMOVED lines=46> */
.L_x_3979:
        /* <DEDUP_REMOVED lines=11> */
.L_x_3978:
        /* <DEDUP_REMOVED lines=20> */
.L_x_3984:
        /* <DEDUP_REMOVED lines=12> */
.L_x_3985:
        /* <DEDUP_REMOVED lines=43> */
[----:B------:R-:W-:Y:S02]  /*9020*/  IMAD.MOV.U32 R16, RZ, RZ, R84 ;  /* 0x000000ffff107224 */ /* 0x000fe400078e0054 */
[----:B------:R-:W-:Y:S01]  /*9030*/  HFMA2 R84, -RZ, RZ, 0, 0 ;  /* 0x00000000ff547431 */ /* 0x000fe200000001ff */
[----:B------:R-:W-:Y:S02]  /*9040*/  LOP3.LUT R20, R60, UR38, R81, 0x96, !PT ;  /* 0x000000263c147c12 */ /* 0x000fe4000f8e9651 */
[----:B------:R-:W-:-:S07]  /*9050*/  MOV R78, R80 ;  /* 0x00000050004e7202 */ /* 0x000fce0000000f00 */
.L_x_3983:
[----:B------:R-:W-:Y:S01]  /*9060*/  I2FP.F32.U32 R60, R61 ;  /* 0x0000003d003c7245 */ /* 0x000fe20000201000 */
[----:B-----5:R-:W-:Y:S02]  /*9070*/  HADD2.F32 R64, -RZ, R27.H1_H1 ;  /* 0x3000001bff407230 */ /* 0x020fe40000004100 */
[----:B------:R-:W-:-:S03]  /*9080*/  IMAD.MOV.U32 R61, RZ, RZ, 0x2f800000 ;  /* 0x2f800000ff3d7424 */ /* 0x000fc600078e00ff */
[----:B------:R-:W-:Y:S01]  /*9090*/  FMUL.FTZ R64, R64, UR17 ;  /* 0x0000001140407c20 */ /* 0x000fe20008410000 */
[----:B------:R-:W-:-:S03]  /*90a0*/  FFMA.FTZ R60, R60, R61, 1.1641532182693481445e-10 ;  /* 0x2f0000003c3c7423 */ /* 0x000fc6000001003d */
[----:B------:R-:W-:Y:S02]  /*90b0*/  FMUL.FTZ R64, R64, UR16 ;  /* 0x0000001040407c20 */ /* 0x000fe40008410000 */
[----:B------:R-:W-:Y:S01]  /*90c0*/  FSETP.GTU.FTZ.AND P1, PT, R60, UR22, PT ;  /* 0x000000163c007c0b */ /* 0x000fe2000bf3c000 */
[----:B------:R-:W-:-:S03]  /*90d0*/  HADD2.F32 R60, -RZ, R63.H1_H1 ;  /* 0x3000003fff3c7230 */ /* 0x000fc60000004100 */
[----:B------:R-:W-:Y:S02]  /*90e0*/  FSEL R81, R64, RZ, !P1 ;  /* 0x000000ff40517208 */ /* 0x000fe40004800000 */
[----:B------:R-:W-:-:S03]  /*90f0*/  SEL R64, RZ, 0x1, P1 ;  /* 0x00000001ff407807 */ /* 0x000fc60000800000 */
[----:B------:R-:W-:-:S07]  /*9100*/  FADD.FTZ R81, R60, R81 ;  /* 0x000000513c517221 */ /* 0x000fce0000010000 */
.L_x_3982:
[----:B------:R-:W-:Y:S02]  /*9110*/  F2FP.F16.F32.PACK_AB R63, RZ, R81 ;  /* 0x00000051ff3f723e */ /* 0x000fe400000000ff */
[----:B------:R-:W-:Y:S02]  /*9120*/  PRMT R62, R74, 0x5410, R62 ;  /* 0x000054104a3e7816 */ /* 0x000fe4000000003e */
[----:B------:R-:W-:Y:S02]  /*9130*/  PRMT R61, R70, 0x5410, R72 ;  /* 0x00005410463d7816 */ /* 0x000fe40000000048 */
[----:B------:R-:W-:Y:S02]  /*9140*/  PRMT R60, R18, 0x5410, R68 ;  /* 0x00005410123c7816 */ /* 0x000fe40000000044 */
[----:B------:R-:W-:Y:S01]  /*9150*/  PRMT R63, R76, 0x5410, R63 ;  /* 0x000054104c3f7816 */ /* 0x000fe2000000003f */
[----:B------:R-:W-:Y:S06]  /*9160*/  BRA `(.L_x_3986) ;  /* 0x00000028009c7947 */ /* 0x000fec0003800000 */
.L_x_3953:
[----:B------:R-:W-:Y:S01]  /*9170*/  MOV R67, RZ ;  /* 0x000000ff00437202 */ /* 0x000fe20000000f00 */
[----:B01----:R-:W-:Y:S01]  /*9180*/  IMAD.MOV.U32 R61, RZ, RZ, R70 ;  /* 0x000000ffff3d7224 */ /* 0x003fe200078e0046 */
        /* <DEDUP_REMOVED lines=17> */
.L_x_3989:
        /* <DEDUP_REMOVED lines=12> */
.L_x_3990:
[----:B------:R-:W-:Y:S01]  /*9360*/  IMAD.WIDE.U32 R62, R2, -0x326172a9, RZ ;  /* 0xcd9e8d57023e7825 */ /* 0x000fe200078e00ff */
[----:B------:R-:W-:Y:S01]  /*9370*/  LOP3.LUT R70, R4, UR19, R61, 0x96, !PT ;  /* 0x0000001304467c12 */ /* 0x000fe2000f8e963d */
[----:B------:R-:W-:Y:S01]  /*9380*/  UIADD3 UR5, UPT, UPT, UR19, 0x76cf5d0a, URZ ;  /* 0x76cf5d0a13057890 */ /* 0x000fe2000fffe0ff */
[----:B------:R-:W-:Y:S02]  /*9390*/  MOV R6, R18 ;  /* 0x0000001200067202 */ /* 0x000fe40000000f00 */
[----:B--2---:R-:W-:Y:S01]  /*93a0*/  LOP3.LUT R68, R3, UR18, R63, 0x96, !PT ;  /* 0x0000001203447c12 */ /* 0x004fe2000f8e963f */
        /* <DEDUP_REMOVED lines=41> */
.L_x_3988:
        /* <DEDUP_REMOVED lines=9> */
.L_x_3987:
[----:B------:R-:W-:Y:S01]  /*96d0*/  F2FP.F16.F32.PACK_AB R60, RZ, R67 ;  /* 0x00000043ff3c723e */ /* 0x000fe200000000ff */
        /* <DEDUP_REMOVED lines=15> */
.L_x_3993:
        /* <DEDUP_REMOVED lines=12> */
.L_x_3994:
        /* <DEDUP_REMOVED lines=47> */
.L_x_3992:
        /* <DEDUP_REMOVED lines=9> */
.L_x_3991:
[----:B------:R-:W-:Y:S01]  /*9c10*/  F2FP.F16.F32.PACK_AB R18, RZ, R69 ;  /* 0x00000045ff12723e */ /* 0x000fe200000000ff */
        /* <DEDUP_REMOVED lines=15> */
.L_x_3997:
        /* <DEDUP_REMOVED lines=12> */
.L_x_3998:
        /* <DEDUP_REMOVED lines=45> */
[----:B------:R-:W-:Y:S02]  /*a0a0*/  LOP3.LUT R20, R62, UR38, R73, 0x96, !PT ;  /* 0x000000263e147c12 */ /* 0x000fe4000f8e9649 */
[----:B------:R-:W-:-:S07]  /*a0b0*/  MOV R78, R72 ;  /* 0x00000048004e7202 */ /* 0x000fce0000000f00 */
.L_x_3996:
        /* <DEDUP_REMOVED lines=9> */
.L_x_3995:
        /* <DEDUP_REMOVED lines=16> */
.L_x_4001:
        /* <DEDUP_REMOVED lines=12> */
.L_x_4002:
        /* <DEDUP_REMOVED lines=44> */
[----:B------:R-:W-:Y:S01]  /*a5d0*/  IMAD.MOV.U32 R62, RZ, RZ, RZ ;  /* 0x000000ffff3e7224 */ /* 0x000fe200078e00ff */
[----:B------:R-:W-:Y:S02]  /*a5e0*/  LOP3.LUT R20, R72, UR38, R75, 0x96, !PT ;  /* 0x0000002648147c12 */ /* 0x000fe4000f8e964b */
[----:B------:R-:W-:-:S07]  /*a5f0*/  MOV R78, R74 ;  /* 0x0000004a004e7202 */ /* 0x000fce0000000f00 */
.L_x_4000:
        /* <DEDUP_REMOVED lines=9> */
.L_x_3999:
        /* <DEDUP_REMOVED lines=16> */
.L_x_4005:
        /* <DEDUP_REMOVED lines=12> */
.L_x_4006:
        /* <DEDUP_REMOVED lines=47> */
.L_x_4004:
        /* <DEDUP_REMOVED lines=9> */
.L_x_4003:
        /* <DEDUP_REMOVED lines=16> */
.L_x_4009:
        /* <DEDUP_REMOVED lines=12> */
.L_x_4010:
        /* <DEDUP_REMOVED lines=47> */
.L_x_4008:
        /* <DEDUP_REMOVED lines=9> */
.L_x_4007:
        /* <DEDUP_REMOVED lines=16> */
.L_x_4013:
        /* <DEDUP_REMOVED lines=12> */
.L_x_4014:
        /* <DEDUP_REMOVED lines=47> */
.L_x_4012:
        /* <DEDUP_REMOVED lines=9> */
.L_x_4011:
        /* <DEDUP_REMOVED lines=16> */
.L_x_4017:
        /* <DEDUP_REMOVED lines=12> */
.L_x_4018:
        /* <DEDUP_REMOVED lines=47> */
.L_x_4016:
        /* <DEDUP_REMOVED lines=9> */
.L_x_4015:
[----:B------:R-:W-:Y:S02]  /*bb90*/  F2FP.F16.F32.PACK_AB R72, RZ, R81 ;  /* 0x00000051ff48723e */ /* 0x000fe400000000ff */
[----:B------:R-:W-:Y:S02]  /*bba0*/  PRMT R61, R61, 0x5410, R63 ;  /* 0x000054103d3d7816 */ /* 0x000fe4000000003f */
[----:B------:R-:W-:Y:S02]  /*bbb0*/  PRMT R62, R62, 0x5410, R68 ;  /* 0x000054103e3e7816 */ /* 0x000fe40000000044 */
[----:B------:R-:W-:Y:S02]  /*bbc0*/  PRMT R60, R60, 0x5410, R18 ;  /* 0x000054103c3c7816 */ /* 0x000fe40000000012 */
[----:B------:R-:W-:-:S07]  /*bbd0*/  PRMT R63, R70, 0x5410, R72 ;  /* 0x00005410463f7816 */ /* 0x000fce0000000048 */
.L_x_3986:
[----:B------:R-:W-:-:S04]  /*bbe0*/  VIADD R87, R121, 0x100 ;  /* 0x0000010079577836 */ /* 0x000fc80000000000 */
[----:B------:R-:W-:-:S05]  /*bbf0*/  IMAD.WIDE.U32 R86, R87, 0x10, R82 ;  /* 0x0000001057567825 */ /* 0x000fca00078e0052 */
        /* <DEDUP_REMOVED lines=23> */
.L_x_4019:
[----:B------:R-:W-:Y:S05]  /*bd70*/  @!P0 BRA `(.L_x_4020) ;  /* 0x0000000000108947 */ /* 0x000fea0003800000 */
[----:B-----5:R-:W2:Y:S01]  /*bd80*/  LDC.64 R24, c[0x0][0x390] ;  /* 0x0000e400ff187b82 */ /* 0x020ea20000000a00 */
[----:B------:R-:W-:-:S05]  /*bd90*/  IADD3 R27, PT, PT, R66, 0x200, RZ ;  /* 0x00000200421b7810 */ /* 0x000fca0007ffe0ff */
[----:B--2---:R-:W-:-:S06]  /*bda0*/  IMAD.WIDE.U32 R24, R27, 0x10, R24 ;  /* 0x000000101b187825 */ /* 0x004fcc00078e0018 */
[----:B------:R-:W5:Y:S02]  /*bdb0*/  LDG.E.128 R24, desc[UR20][R24.64] ;  /* 0x0000001418187981 */ /* 0x000f64000c1e1d00 */
.L_x_4020:
        /* <DEDUP_REMOVED lines=25> */
.L_x_4024:
        /* <DEDUP_REMOVED lines=12> */
.L_x_4025:
        /* <DEDUP_REMOVED lines=47> */
.L_x_4023:
[----:B------:R-:W-:Y:S01]  /*c300*/  I2FP.F32.U32 R6, R6 ;  /* 0x0000000600067245 */ /* 0x000fe20000201000 */
[----:B-----5:R-:W-:Y:S01]  /*c310*/  HADD2.F32 R18, -RZ, R24.H0_H0 ;  /* 0x20000018ff127230 */ /* 0x020fe20000004100 */
[----:B------:R-:W-:Y:S01]  /*c320*/  MOV R85, 0x2f800000 ;  /* 0x2f80000000557802 */ /* 0x000fe20000000f00 */
[----:B------:R-:W-:-:S03]  /*c330*/  HADD2.F32 R70, -RZ, R60.H0_H0 ;  /* 0x2000003cff467230 */ /* 0x000fc60000004100 */
[----:B------:R-:W-:Y:S01]  /*c340*/  FMUL.FTZ R18, R18, UR17 ;  /* 0x0000001112127c20 */ /* 0x000fe20008410000 */
[----:B------:R-:W-:-:S03]  /*c350*/  FFMA.FTZ R6, R6, R85, 1.1641532182693481445e-10 ;  /* 0x2f00000006067423 */ /* 0x000fc60000010055 */
[----:B------:R-:W-:Y:S02]  /*c360*/  FMUL.FTZ R18, R18, UR16 ;  /* 0x0000001012127c20 */ /* 0x000fe40008410000 */
[----:B------:R-:W-:-:S04]  /*c370*/  FSETP.GTU.FTZ.AND P2, PT, R6, UR22, PT ;  /* 0x0000001606007c0b */ /* 0x000fc8000bf5c000 */
[----:B------:R-:W-:Y:S02]  /*c380*/  FSEL R87, R18, RZ, !P2 ;  /* 0x000000ff12577208 */ /* 0x000fe40005000000 */
[----:B------:R-:W-:-:S03]  /*c390*/  SEL R6, RZ, 0x1, P2 ;  /* 0x00000001ff067807 */ /* 0x000fc60001000000 */
[----:B------:R-:W-:-:S07]  /*c3a0*/  FADD.FTZ R87, R70, R87 ;  /* 0x0000005746577221 */ /* 0x000fce0000010000 */
.L_x_4022:
        /* <DEDUP_REMOVED lines=20> */
.L_x_4028:
        /* <DEDUP_REMOVED lines=12> */
.L_x_4029:
        /* <DEDUP_REMOVED lines=47> */
.L_x_4027:
        /* <DEDUP_REMOVED lines=11> */
.L_x_4026:
[----:B------:R-:W-:Y:S01]  /*c950*/  F2FP.F16.F32.PACK_AB R68, RZ, R85 ;  /* 0x00000055ff44723e */ /* 0x000fe200000000ff */
[----:B------:R-:W-:Y:S01]  /*c960*/  @!P1 HADD2.F32 R91, -RZ, R61.H0_H0 ;  /* 0x2000003dff5b9230 */ /* 0x000fe20000004100 */
        /* <DEDUP_REMOVED lines=18> */
.L_x_4032:
        /* <DEDUP_REMOVED lines=12> */
.L_x_4033:
        /* <DEDUP_REMOVED lines=46> */
.L_x_4031:
        /* <DEDUP_REMOVED lines=11> */
.L_x_4030:
        /* <DEDUP_REMOVED lines=20> */
.L_x_4036:
        /* <DEDUP_REMOVED lines=12> */
.L_x_4037:
        /* <DEDUP_REMOVED lines=47> */
.L_x_4035:
        /* <DEDUP_REMOVED lines=11> */
.L_x_4034:
        /* <DEDUP_REMOVED lines=20> */
.L_x_4040:
        /* <DEDUP_REMOVED lines=12> */
.L_x_4041:
        /* <DEDUP_REMOVED lines=46> */
[----:B------:R-:W-:-:S07]  /*d960*/  LOP3.LUT R20, R92, UR38, R61, 0x96, !PT ;  /* 0x000000265c147c12 */ /* 0x000fce000f8e963d */
.L_x_4039:
        /* <DEDUP_REMOVED lines=11> */
.L_x_4038:
        /* <DEDUP_REMOVED lines=20> */
.L_x_4044:
        /* <DEDUP_REMOVED lines=12> */
.L_x_4045:
        /* <DEDUP_REMOVED lines=47> */
.L_x_4043:
        /* <DEDUP_REMOVED lines=11> */
.L_x_4042:
        /* <DEDUP_REMOVED lines=20> */
.L_x_4048:
        /* <DEDUP_REMOVED lines=12> */
.L_x_4049:
        /* <DEDUP_REMOVED lines=47> */
.L_x_4047:
        /* <DEDUP_REMOVED lines=11> */
.L_x_4046:
        /* <DEDUP_REMOVED lines=20> */
.L_x_4052:
        /* <DEDUP_REMOVED lines=12> */
.L_x_4053:
        /* <DEDUP_REMOVED lines=45> */
[----:B------:R-:W-:Y:S02]  /*ea30*/  LOP3.LUT R20, R96, UR38, R61, 0x96, !PT ;  /* 0x0000002660147c12 */ /* 0x000fe4000f8e963d */
[----:B------:R-:W-:-:S07]  /*ea40*/  MOV R61, R62 ;  /* 0x0000003e003d7202 */ /* 0x000fce0000000f00 */
.L_x_4051:
[----:B------:R-:W-:Y:S01]  /*ea50*/  I2FP.F32.U32 R60, R61 ;  /* 0x0000003d003c7245 */ /* 0x000fe20000201000 */
[----:B-----5:R-:W-:Y:S01]  /*ea60*/  HADD2.F32 R62, -RZ, R27.H1_H1 ;  /* 0x3000001bff3e7230 */ /* 0x020fe20000004100 */
[----:B------:R-:W-:-:S04]  /*ea70*/  MOV R61, 0x2f800000 ;  /* 0x2f800000003d7802 */ /* 0x000fc80000000f00 */
        /* <DEDUP_REMOVED lines=8> */
.L_x_4050:
[----:B------:R-:W-:Y:S02]  /*eb00*/  F2FP.F16.F32.PACK_AB R63, RZ, R97 ;  /* 0x00000061ff3f723e */ /* 0x000fe400000000ff */
[----:B------:R-:W-:Y:S02]  /*eb10*/  PRMT R62, R76, 0x5410, R78 ;  /* 0x000054104c3e7816 */ /* 0x000fe4000000004e */
[----:B------:R-:W-:Y:S02]  /*eb20*/  PRMT R61, R70, 0x5410, R74 ;  /* 0x00005410463d7816 */ /* 0x000fe4000000004a */
[----:B------:R-:W-:Y:S02]  /*eb30*/  PRMT R60, R18, 0x5410, R68 ;  /* 0x00005410123c7816 */ /* 0x000fe40000000044 */
[----:B------:R-:W-:Y:S01]  /*eb40*/  PRMT R63, R72, 0x5410, R63 ;  /* 0x00005410483f7816 */ /* 0x000fe2000000003f */
[----:B------:R-:W-:Y:S06]  /*eb50*/  BRA `(.L_x_4054) ;  /* 0x0000002800a07947 */ /* 0x000fec0003800000 */
.L_x_4021:
[----:B01----:R-:W-:Y:S01]  /*eb60*/  IMAD.MOV.U32 R87, RZ, RZ, RZ ;  /* 0x000000ffff577224 */ /* 0x003fe200078e00ff */
[----:B------:R-:W-:Y:S01]  /*eb70*/  MOV R18, R84 ;  /* 0x0000005400127202 */ /* 0x000fe20000000f00 */
        /* <DEDUP_REMOVED lines=17> */
.L_x_4057:
        /* <DEDUP_REMOVED lines=12> */
.L_x_4058:
        /* <DEDUP_REMOVED lines=47> */
.L_x_4056:
[----:B------:R-:W-:Y:S01]  /*f040*/  I2FP.F32.U32 R6, R6 ;  /* 0x0000000600067245 */ /* 0x000fe20000201000 */
[----:B-----5:R-:W-:Y:S01]  /*f050*/  HADD2.F32 R60, -RZ, R24.H0_H0 ;  /* 0x20000018ff3c7230 */ /* 0x020fe20000004100 */
[----:B------:R-:W-:-:S04]  /*f060*/  MOV R61, 0x2f800000 ;  /* 0x2f800000003d7802 */ /* 0x000fc80000000f00 */
[----:B------:R-:W-:Y:S01]  /*f070*/  FMUL.FTZ R60, R60, UR17 ;  /* 0x000000113c3c7c20 */ /* 0x000fe20008410000 */
[----:B------:R-:W-:-:S03]  /*f080*/  FFMA.FTZ R6, R6, R61, 1.1641532182693481445e-10 ;  /* 0x2f00000006067423 */ /* 0x000fc6000001003d */
[----:B------:R-:W-:Y:S02]  /*f090*/  FMUL.FTZ R60, R60, UR16 ;  /* 0x000000103c3c7c20 */ /* 0x000fe40008410000 */
[----:B------:R-:W-:-:S04]  /*f0a0*/  FSETP.GTU.FTZ.AND P1, PT, R6, UR22, PT ;  /* 0x0000001606007c0b */ /* 0x000fc8000bf3c000 */
[----:B------:R-:W-:Y:S02]  /*f0b0*/  SEL R6, RZ, 0x1, P1 ;  /* 0x00000001ff067807 */ /* 0x000fe40000800000 */
[----:B------:R-:W-:-:S07]  /*f0c0*/  FSEL R87, R60, RZ, !P1 ;  /* 0x000000ff3c577208 */ /* 0x000fce0004800000 */
.L_x_4055:
        /* <DEDUP_REMOVED lines=16> */
.L_x_4061:
        /* <DEDUP_REMOVED lines=12> */
.L_x_4062:
        /* <DEDUP_REMOVED lines=47> */
.L_x_4060:
        /* <DEDUP_REMOVED lines=9> */
.L_x_4059:
        /* <DEDUP_REMOVED lines=16> */
.L_x_4065:
        /* <DEDUP_REMOVED lines=12> */
.L_x_4066:
        /* <DEDUP_REMOVED lines=47> */
.L_x_4064:
        /* <DEDUP_REMOVED lines=9> */
.L_x_4063:
        /* <DEDUP_REMOVED lines=16> */
.L_x_4069:
        /* <DEDUP_REMOVED lines=12> */
.L_x_4070:
        /* <DEDUP_REMOVED lines=47> */
.L_x_4068:
        /* <DEDUP_REMOVED lines=9> */
.L_x_4067:
        /* <DEDUP_REMOVED lines=16> */
.L_x_4073:
        /* <DEDUP_REMOVED lines=12> */
.L_x_4074:
        /* <DEDUP_REMOVED lines=47> */
.L_x_4072:
        /* <DEDUP_REMOVED lines=9> */
.L_x_4071:
        /* <DEDUP_REMOVED lines=16> */
.L_x_4077:
        /* <DEDUP_REMOVED lines=12> */
.L_x_4078:
        /* <DEDUP_REMOVED lines=47> */
.L_x_4076:
        /* <DEDUP_REMOVED lines=9> */
.L_x_4075:
        /* <DEDUP_REMOVED lines=16> */
.L_x_4081:
        /* <DEDUP_REMOVED lines=12> */
.L_x_4082:
        /* <DEDUP_REMOVED lines=47> */
.L_x_4080:
        /* <DEDUP_REMOVED lines=9> */
.L_x_4079:
        /* <DEDUP_REMOVED lines=16> */
.L_x_4085:
        /* <DEDUP_REMOVED lines=12> */
.L_x_4086:
        /* <DEDUP_REMOVED lines=47> */
.L_x_4084:
        /* <DEDUP_REMOVED lines=9> */
.L_x_4083:
[----:B------:R-:W-:Y:S02]  /*11590*/  F2FP.F16.F32.PACK_AB R76, RZ, R97 ;  /* 0x00000061ff4c723e */ /* 0x000fe400000000ff */
[----:B------:R-:W-:Y:S02]  /*115a0*/  PRMT R62, R74, 0x5410, R62 ;  /* 0x000054104a3e7816 */ /* 0x000fe4000000003e */
[----:B------:R-:W-:Y:S02]  /*115b0*/  PRMT R61, R70, 0x5410, R72 ;  /* 0x00005410463d7816 */ /* 0x000fe40000000048 */
[----:B------:R-:W-:Y:S02]  /*115c0*/  PRMT R60, R68, 0x5410, R18 ;  /* 0x00005410443c7816 */ /* 0x000fe40000000012 */
[----:B------:R-:W-:-:S07]  /*115d0*/  PRMT R63, R63, 0x5410, R76 ;  /* 0x000054103f3f7816 */ /* 0x000fce000000004c */
.L_x_4054:
[----:B------:R-:W-:Y:S01]  /*115e0*/  VIADD R101, R121, 0x200 ;  /* 0x0000020079657836 */ /* 0x000fe20000000000 */
[----:B------:R-:W-:-:S03]  /*115f0*/  IADD3 R18, PT, PT, R66, 0x300, RZ ;  /* 0x0000030042127810 */ /* 0x000fc60007ffe0ff */
        /* <DEDUP_REMOVED lines=24> */
.L_x_4087:
[----:B------:R-:W-:Y:S05]  /*11780*/  @!P0 BRA `(.L_x_4088) ;  /* 0x00000000000c8947 */ /* 0x000fea0003800000 */
[----:B-----5:R-:W2:Y:S02]  /*11790*/  LDC.64 R24, c[0x0][0x390] ;  /* 0x0000e400ff187b82 */ /* 0x020ea40000000a00 */
[----:B--2---:R-:W-:-:S06]  /*117a0*/  IMAD.WIDE.U32 R24, R18, 0x10, R24 ;  /* 0x0000001012187825 */ /* 0x004fcc00078e0018 */
[----:B------:R-:W5:Y:S02]  /*117b0*/  LDG.E.128 R24, desc[UR20][R24.64] ;  /* 0x0000001418187981 */ /* 0x000f64000c1e1d00 */
.L_x_4088:
[----:B------:R-:W-:Y:S01]  /*117c0*/  VIADD R121, R121, 0x300 ;  /* 0x0000030079797836 */ /* 0x000fe20000000000 */
[----:B------:R-:W-:Y:S06]  /*117d0*/  BRA.U !UP0, `(.L_x_4089) ;  /* 0x0000002d08647547 */ /* 0x000fec000b800000 */
[----:B01----:R-:W0:Y:S02]  /*117e0*/  LDC.64 R60, c[0x0][0x3a0] ;  /* 0x0000e800ff3c7b82 */ /* 0x003e240000000a00 */
        /* <DEDUP_REMOVED lines=22> */
.L_x_4092:
        /* <DEDUP_REMOVED lines=12> */
.L_x_4093:
        /* <DEDUP_REMOVED lines=47> */
.L_x_4091:
        /* <DEDUP_REMOVED lines=11> */
.L_x_4090:
        /* <DEDUP_REMOVED lines=20> */
.L_x_4096:
        /* <DEDUP_REMOVED lines=12> */
.L_x_4097:
        /* <DEDUP_REMOVED lines=47> */
.L_x_4095:
        /* <DEDUP_REMOVED lines=11> */
.L_x_4094:
        /* <DEDUP_REMOVED lines=20> */
.L_x_4100:
        /* <DEDUP_REMOVED lines=12> */
.L_x_4101:
        /* <DEDUP_REMOVED lines=47> */
.L_x_4099:
[----:B------:R-:W-:Y:S01]  /*12840*/  I2FP.F32.U32 R9, R9 ;  /* 0x0000000900097245 */ /* 0x000fe20000201000 */
[----:B-----5:R-:W-:Y:S01]  /*12850*/  HADD2.F32 R70, -RZ, R25.H0_H0 ;  /* 0x20000019ff467230 */ /* 0x020fe20000004100 */
[----:B------:R-:W-:-:S04]  /*12860*/  MOV R68, 0x2f800000 ;  /* 0x2f80000000447802 */ /* 0x000fc80000000f00 */
        /* <DEDUP_REMOVED lines=8> */
.L_x_4098:
        /* <DEDUP_REMOVED lines=20> */
.L_x_4104:
        /* <DEDUP_REMOVED lines=12> */
.L_x_4105:
        /* <DEDUP_REMOVED lines=47> */
.L_x_4103:
        /* <DEDUP_REMOVED lines=11> */
.L_x_4102:
        /* <DEDUP_REMOVED lines=20> */
.L_x_4108:
        /* <DEDUP_REMOVED lines=12> */
.L_x_4109:
        /* <DEDUP_REMOVED lines=47> */
.L_x_4107:
        /* <DEDUP_REMOVED lines=11> */
.L_x_4106:
        /* <DEDUP_REMOVED lines=20> */
.L_x_4112:
        /* <DEDUP_REMOVED lines=12> */
.L_x_4113:
        /* <DEDUP_REMOVED lines=46> */
[----:B------:R-:W-:-:S07]  /*13910*/  MOV R70, R60 ;  /* 0x0000003c00467202 */ /* 0x000fce0000000f00 */
.L_x_4111:
        /* <DEDUP_REMOVED lines=11> */
.L_x_4110:
        /* <DEDUP_REMOVED lines=20> */
.L_x_4116:
        /* <DEDUP_REMOVED lines=12> */
.L_x_4117:
        /* <DEDUP_REMOVED lines=47> */
.L_x_4115:
        /* <DEDUP_REMOVED lines=11> */
.L_x_4114:
        /* <DEDUP_REMOVED lines=20> */
.L_x_4120:
        /* <DEDUP_REMOVED lines=12> */
.L_x_4121:
[----:B------:R-:W-:Y:S01]  /*14170*/  IMAD.WIDE.U32 R60, R2, -0x326172a9, RZ ;  /* 0xcd9e8d57023c7825 */ /* 0x000fe200078e00ff */
[----:B------:R-:W-:Y:S01]  /*14180*/  LOP3.LUT R106, R4, UR19, R111, 0x96, !PT ;  /* 0x00000013046a7c12 */ /* 0x000fe2000f8e966f */
[----:B------:R-:W-:Y:S02]  /*14190*/  UIADD3 UR5, UPT, UPT, UR19, 0x76cf5d0a, URZ ;  /* 0x76cf5d0a13057890 */ /* 0x000fe4000fffe0ff */
        /* <DEDUP_REMOVED lines=42> */
[----:B------:R-:W-:Y:S02]  /*14440*/  LOP3.LUT R20, R60, UR38, R107, 0x96, !PT ;  /* 0x000000263c147c12 */ /* 0x000fe4000f8e966b */
[----:B------:R-:W-:-:S07]  /*14450*/  MOV R78, R106 ;  /* 0x0000006a004e7202 */ /* 0x000fce0000000f00 */
.L_x_4119:
        /* <DEDUP_REMOVED lines=11> */
.L_x_4118:
[----:B------:R-:W-:Y:S02]  /*14510*/  F2FP.F16.F32.PACK_AB R63, RZ, R109 ;  /* 0x0000006dff3f723e */ /* 0x000fe400000000ff */
[----:B------:R-:W-:Y:S02]  /*14520*/  PRMT R62, R74, 0x5410, R76 ;  /* 0x000054104a3e7816 */ /* 0x000fe4000000004c */
[----:B------:R-:W-:Y:S02]  /*14530*/  PRMT R61, R68, 0x5410, R72 ;  /* 0x00005410443d7816 */ /* 0x000fe40000000048 */
[----:B------:R-:W-:Y:S02]  /*14540*/  PRMT R60, R22, 0x5410, R66 ;  /* 0x00005410163c7816 */ /* 0x000fe40000000042 */
[----:B------:R-:W-:Y:S01]  /*14550*/  PRMT R63, R70, 0x5410, R63 ;  /* 0x00005410463f7816 */ /* 0x000fe2000000003f */
[----:B------:R-:W-:Y:S06]  /*14560*/  BRA `(.L_x_4122) ;  /* 0x0000002800a07947 */ /* 0x000fec0003800000 */
.L_x_4089:
[----:B0-----:R-:W-:Y:S01]  /*14570*/  MOV R101, RZ ;  /* 0x000000ff00657202 */ /* 0x001fe20000000f00 */
[----:B------:R-:W-:Y:S01]  /*14580*/  IMAD.MOV.U32 R22, RZ, RZ, R84 ;  /* 0x000000ffff167224 */ /* 0x000fe200078e0054 */
        /* <DEDUP_REMOVED lines=17> */
.L_x_4125:
        /* <DEDUP_REMOVED lines=12> */
.L_x_4126:
        /* <DEDUP_REMOVED lines=47> */
.L_x_4124:
[----:B------:R-:W-:Y:S01]  /*14a50*/  I2FP.F32.U32 R6, R6 ;  /* 0x0000000600067245 */ /* 0x000fe20000201000 */
[----:B-1---5:R-:W-:Y:S02]  /*14a60*/  HADD2.F32 R60, -RZ, R24.H0_H0 ;  /* 0x20000018ff3c7230 */ /* 0x022fe40000004100 */
[----:B------:R-:W-:-:S03]  /*14a70*/  IMAD.MOV.U32 R61, RZ, RZ, 0x2f800000 ;  /* 0x2f800000ff3d7424 */ /* 0x000fc600078e00ff */
[----:B------:R-:W-:Y:S01]  /*14a80*/  FMUL.FTZ R60, R60, UR17 ;  /* 0x000000113c3c7c20 */ /* 0x000fe20008410000 */
[----:B------:R-:W-:-:S03]  /*14a90*/  FFMA.FTZ R6, R6, R61, 1.1641532182693481445e-10 ;  /* 0x2f00000006067423 */ /* 0x000fc6000001003d */
[----:B------:R-:W-:Y:S02]  /*14aa0*/  FMUL.FTZ R60, R60, UR16 ;  /* 0x000000103c3c7c20 */ /* 0x000fe40008410000 */
[----:B------:R-:W-:-:S04]  /*14ab0*/  FSETP.GTU.FTZ.AND P1, PT, R6, UR22, PT ;  /* 0x0000001606007c0b */ /* 0x000fc8000bf3c000 */
[----:B------:R-:W-:Y:S02]  /*14ac0*/  SEL R6, RZ, 0x1, P1 ;  /* 0x00000001ff067807 */ /* 0x000fe40000800000 */
[----:B------:R-:W-:-:S07]  /*14ad0*/  FSEL R101, R60, RZ, !P1 ;  /* 0x000000ff3c657208 */ /* 0x000fce0004800000 */
.L_x_4123:
[----:B------:R-:W-:Y:S01]  /*14ae0*/  F2FP.F16.F32.PACK_AB R68, RZ, R101 ;  /* 0x00000065ff44723e */ /* 0x000fe200000000ff */
[----:B-1----:R-:W-:Y:S01]  /*14af0*/  IMAD.MOV.U32 R60, RZ, RZ, R22 ;  /* 0x000000ffff3c7224 */ /* 0x002fe200078e0016 */
        /* <DEDUP_REMOVED lines=14> */
.L_x_4129:
        /* <DEDUP_REMOVED lines=12> */
.L_x_4130:
        /* <DEDUP_REMOVED lines=47> */
.L_x_4128:
        /* <DEDUP_REMOVED lines=9> */
.L_x_4127:
[----:B------:R-:W-:Y:S01]  /*15020*/  F2FP.F16.F32.PACK_AB R66, RZ, R103 ;  /* 0x00000067ff42723e */ /* 0x000fe200000000ff */
        /* <DEDUP_REMOVED lines=15> */
.L_x_4133:
        /* <DEDUP_REMOVED lines=12> */
.L_x_4134:
[----:B------:R-:W-:Y:S01]  /*151e0*/  IMAD.WIDE.U32 R62, R2, -0x326172a9, RZ ;  /* 0xcd9e8d57023e7825 */ /* 0x000fe200078e00ff */
[----:B------:R-:W-:Y:S01]  /*151f0*/  LOP3.LUT R60, R4, UR19, R107, 0x96, !PT ;  /* 0x00000013043c7c12 */ /* 0x000fe2000f8e966b */
[----:B------:R-:W-:Y:S02]  /*15200*/  UIADD3 UR5, UPT, UPT, UR19, 0x76cf5d0a, URZ ;  /* 0x76cf5d0a13057890 */ /* 0x000fe4000fffe0ff */
        /* <DEDUP_REMOVED lines=44> */
.L_x_4132:
        /* <DEDUP_REMOVED lines=9> */
.L_x_4131:
        /* <DEDUP_REMOVED lines=16> */
.L_x_4137:
        /* <DEDUP_REMOVED lines=12> */
.L_x_4138:
        /* <DEDUP_REMOVED lines=47> */
.L_x_4136:
        /* <DEDUP_REMOVED lines=9> */
.L_x_4135:
        /* <DEDUP_REMOVED lines=16> */
.L_x_4141:
        /* <DEDUP_REMOVED lines=12> */
.L_x_4142:
        /* <DEDUP_REMOVED lines=47> */
.L_x_4140:
        /* <DEDUP_REMOVED lines=9> */
.L_x_4139:
        /* <DEDUP_REMOVED lines=16> */
.L_x_4145:
        /* <DEDUP_REMOVED lines=12> */
.L_x_4146:
        /* <DEDUP_REMOVED lines=47> */
.L_x_4144:
        /* <DEDUP_REMOVED lines=9> */
.L_x_4143:
        /* <DEDUP_REMOVED lines=16> */
.L_x_4149:
        /* <DEDUP_REMOVED lines=12> */
.L_x_4150:
        /* <DEDUP_REMOVED lines=47> */
.L_x_4148:
        /* <DEDUP_REMOVED lines=9> */
.L_x_4147:
        /* <DEDUP_REMOVED lines=16> */
.L_x_4153:
        /* <DEDUP_REMOVED lines=12> */
.L_x_4154:
        /* <DEDUP_REMOVED lines=47> */
.L_x_4152:
        /* <DEDUP_REMOVED lines=9> */
.L_x_4151:
[----:B------:R-:W-:Y:S02]  /*16fa0*/  F2FP.F16.F32.PACK_AB R63, RZ, R109 ;  /* 0x0000006dff3f723e */ /* 0x000fe400000000ff */
[----:B------:R-:W-:Y:S02]  /*16fb0*/  PRMT R62, R74, 0x5410, R76 ;  /* 0x000054104a3e7816 */ /* 0x000fe4000000004c */
[----:B------:R-:W-:Y:S02]  /*16fc0*/  PRMT R61, R70, 0x5410, R72 ;  /* 0x00005410463d7816 */ /* 0x000fe40000000048 */
[----:B------:R-:W-:Y:S02]  /*16fd0*/  PRMT R60, R68, 0x5410, R66 ;  /* 0x00005410443c7816 */ /* 0x000fe40000000042 */
[----:B------:R-:W-:-:S07]  /*16fe0*/  PRMT R63, R22, 0x5410, R63 ;  /* 0x00005410163f7816 */ /* 0x000fce000000003f */
.L_x_4122:
        /* <DEDUP_REMOVED lines=55> */
.L_x_4155:
[----:B0-----:R-:W0:Y:S01]  /*17360*/  SHFL.BFLY PT, R61, R22, 0x1, 0x1f ;  /* 0x0c201f00163d7f89 */ /* 0x001e2200000e0000 */
[----:B------:R-:W-:Y:S01]  /*17370*/  BSSY.RECONVERGENT B0, `(.L_x_4156) ;  /* 0x0000062000007945 */ /* 0x000fe20003800200 */
[----:B------:R-:W1:Y:S01]  /*17380*/  S2R R121, SR_TID.X ;  /* 0x0000000000797919 */ /* 0x000e620000002100 */
[----:B0-----:R-:W-:-:S05]  /*17390*/  FADD.FTZ R61, R22, R61 ;  /* 0x0000003d163d7221 */ /* 0x001fca0000010000 */
[----:B------:R-:W0:Y:S01]  /*173a0*/  SHFL.BFLY PT, R18, R61, 0x2, 0x1f ;  /* 0x0c401f003d127f89 */ /* 0x000e2200000e0000 */
[----:B-1----:R-:W-:Y:S01]  /*173b0*/  LOP3.LUT P0, RZ, R121, 0x1f, RZ, 0xc0, !PT ;  /* 0x0000001f79ff7812 */ /* 0x002fe2000780c0ff */
        /* <DEDUP_REMOVED lines=9> */
[----:B------:R-:W-:Y:S01]  /*17450*/  ISETP.GT.U32.AND P1, PT, R66, 0x7, PT ;  /* 0x000000074200780c */ /* 0x000fe20003f24070 */
[----:B------:R-:W-:Y:S02]  /*17460*/  IMAD.MOV.U32 R66, RZ, RZ, RZ ;  /* 0x000000ffff427224 */ /* 0x000fe400078e00ff */
        /* <DEDUP_REMOVED lines=82> */
.L_x_4157:
[----:B------:R-:W-:Y:S05]  /*17990*/  BSYNC.RECONVERGENT B0 ;  /* 0x0000000000007941 */ /* 0x000fea0003800200 */
.L_x_4156:
        /* <DEDUP_REMOVED lines=11> */
[----:B------:R0:W1:Y:S03]  /*17a50*/  LDS.64 R60, [R18+UR5] ;  /* 0x00000005123c7984 */ /* 0x0000660008000a00 */
.L_x_4159:
[----:B------:R-:W-:Y:S05]  /*17a60*/  BSYNC.RECONVERGENT B0 ;  /* 0x0000000000007941 */ /* 0x000fea0003800200 */
.L_x_4158:
[----:B------:R-:W2:Y:S01]  /*17a70*/  SHFL.DOWN PT, R63, R66, 0x4, 0x1f ;  /* 0x08801f00423f7f89 */ /* 0x000ea200000e0000 */
[----:B------:R-:W-:Y:S01]  /*17a80*/  ISETP.NE.AND P0, PT, R121, RZ, PT ;  /* 0x000000ff7900720c */ /* 0x000fe20003f05270 */
[----:B------:R-:W-:Y:S01]  /*17a90*/  UISETP.GE.AND UP0, UPT, UR4, 0x1, UPT ;  /* 0x000000010400788c */ /* 0x000fe2000bf06270 */
[----:B------:R-:W-:Y:S01]  /*17aa0*/  ISETP.NE.AND P1, PT, RZ, UR24, PT ;  /* 0x00000018ff007c0c */ /* 0x000fe2000bf25270 */
[----:B-1----:R-:W1:Y:S04]  /*17ab0*/  SHFL.DOWN PT, R83, R60, 0x4, 0x1f ;  /* 0x08801f003c537f89 */ /* 0x002e6800000e0000 */
[----:B0-----:R-:W0:Y:S01]  /*17ac0*/  SHFL.DOWN PT, R18, R61, 0x4, 0x1f ;  /* 0x08801f003d127f89 */ /* 0x001e2200000e0000 */
[----:B--2---:R-:W-:Y:S02]  /*17ad0*/  IADD3 R22, PT, PT, R63, R66, RZ ;  /* 0x000000423f167210 */ /* 0x004fe40007ffe0ff */
[----:B------:R-:W-:-:S02]  /*17ae0*/  I2FP.F32.S32 R70, R63 ;  /* 0x0000003f00467245 */ /* 0x000fc40000201400 */
[----:B------:R-:W-:Y:S01]  /*17af0*/  I2FP.F32.S32 R62, R22 ;  /* 0x00000016003e7245 */ /* 0x000fe20000201400 */
[----:B------:R-:W2:Y:S01]  /*17b00*/  SHFL.DOWN PT, R111, R22, 0x2, 0x1f ;  /* 0x08401f00166f7f89 */ /* 0x000ea200000e0000 */
[----:B------:R-:W-:Y:S01]  /*17b10*/  I2FP.F32.U32 R63, R66 ;  /* 0x00000042003f7245 */ /* 0x000fe20000201000 */
        /* <DEDUP_REMOVED lines=10> */
[----:B--2---:R-:W-:Y:S01]  /*17bc0*/  IMAD.IADD R22, R22, 0x1, R111 ;  /* 0x0000000116167824 */ /* 0x004fe200078e026f */
        /* <DEDUP_REMOVED lines=32> */
[----:B------:R-:W-:-:S05]  /*17dd0*/  FFMA.FTZ R18, R22, R18, R61 ;  /* 0x0000001216127223 */ /* 0x000fca000001003d */
[----:B------:R-:W0:Y:S02]  /*17de0*/  SHFL.IDX PT, R123, R18, RZ, 0x1f ;  /* 0x00001fff127b7589 */ /* 0x000e2400000e0000 */
[----:B------:R-:W3:Y:S01]  /*17df0*/  @!P0 LDC.64 R60, c[0x0][0x3c8] ;  /* 0x0000f200ff3c8b82 */ /* 0x000ee20000000a00 */
[----:B-1----:R-:W-:-:S05]  /*17e00*/  FMUL.FTZ R22, R111, R111 ;  /* 0x0000006f6f167220 */ /* 0x002fca0000410000 */
[----:B------:R-:W-:Y:S01]  /*17e10*/  FSEL R107, R22, RZ, P1 ;  /* 0x000000ff166b7208 */ /* 0x000fe20000800000 */
[----:B0-----:R-:W-:Y:S01]  /*17e20*/  FFMA.FTZ R22, R123, UR25, R66 ;  /* 0x000000197b167c23 */ /* 0x001fe20008010042 */
[----:B------:R-:W-:-:S03]  /*17e30*/  MOV R123, UR7 ;  /* 0x00000007007b7c02 */ /* 0x000fc60008000f00 */
[----:B------:R-:W-:Y:S01]  /*17e40*/  FADD.FTZ R22, R22, R107 ;  /* 0x0000006b16167221 */ /* 0x000fe20000010000 */
[----:B------:R-:W-:Y:S02]  /*17e50*/  IMAD.U32 R107, RZ, RZ, UR7 ;  /* 0x00000007ff6b7e24 */ /* 0x000fe4000f8e00ff */
[----:B---3--:R-:W-:Y:S01]  /*17e60*/  @!P0 IMAD.WIDE R60, R123, 0x4, R60 ;  /* 0x000000047b3c8825 */ /* 0x008fe200078e023c */
[----:B------:R-:W0:Y:S03]  /*17e70*/  MUFU.RSQ R83, R22 ;  /* 0x0000001600537308 */ /* 0x000e260000001400 */
[----:B--2---:R-:W-:-:S05]  /*17e80*/  @!P0 IMAD.WIDE R62, R107, 0x4, R62 ;  /* 0x000000046b3e8825 */ /* 0x004fca00078e023e */
[----:B------:R1:W-:Y:S04]  /*17e90*/  @!P0 STG.E desc[UR20][R62.64], R111 ;  /* 0x0000006f3e008986 */ /* 0x0003e8000c101914 */
[----:B0-----:R1:W-:Y:S01]  /*17ea0*/  @!P0 STG.E desc[UR20][R60.64], R83 ;  /* 0x000000533c008986 */ /* 0x0013e2000c101914 */
[----:B------:R-:W-:Y:S05]  /*17eb0*/  BRA.U !UP0, `(.L_x_4160) ;  /* 0x0000000d080c7547 */ /* 0x000fea000b800000 */
[----:B------:R-:W-:Y:S01]  /*17ec0*/  FSEL R18, R111, RZ, !P1 ;  /* 0x000000ff6f127208 */ /* 0x000fe20004800000 */
[----:B-1----:R-:W-:Y:S01]  /*17ed0*/  HADD2.F32 R60, -RZ, R56.H0_H0 ;  /* 0x20000038ff3c7230 */ /* 0x002fe20000004100 */
[----:B------:R-:W-:Y:S01]  /*17ee0*/  UIADD3 UR4, UPT, UPT, UR4, -0x1, URZ ;  /* 0xffffffff04047890 */ /* 0x000fe2000fffe0ff */
[----:B------:R-:W-:Y:S02]  /*17ef0*/  HADD2.F32 R86, -RZ, R40.H0_H0 ;  /* 0x20000028ff567230 */ /* 0x000fe40000004100 */
[C---:B------:R-:W-:Y:S01]  /*17f00*/  FADD.FTZ R22, -R18.reuse, R5 ;  /* 0x0000000512167221 */ /* 0x040fe20000010100 */
[C---:B------:R-:W-:Y:S01]  /*17f10*/  FADD.FTZ R62, -R18.reuse, R7 ;  /* 0x00000007123e7221 */ /* 0x040fe20000010100 */
[----:B------:R-:W-:Y:S01]  /*17f20*/  FADD.FTZ R104, -R18, R87 ;  /* 0x0000005712687221 */ /* 0x000fe20000010100 */
[----:B------:R-:W-:Y:S02]  /*17f30*/  HADD2.F32 R88, -RZ, R56.H1_H1 ;  /* 0x30000038ff587230 */ /* 0x000fe40000004100 */
[----:B------:R-:W-:Y:S01]  /*17f40*/  FMUL.FTZ R5, R83, R22 ;  /* 0x0000001653057220 */ /* 0x000fe20000410000 */
[----:B------:R-:W-:-:S02]  /*17f50*/  HADD2.F32 R90, -RZ, R40.H1_H1 ;  /* 0x30000028ff5a7230 */ /* 0x000fc40000004100 */
[C---:B------:R-:W-:Y:S01]  /*17f60*/  FADD.FTZ R84, -R18.reuse, R69 ;  /* 0x0000004512547221 */ /* 0x040fe20000010100 */
[----:B------:R-:W-:Y:S01]  /*17f70*/  FMUL.FTZ R87, R83, R62 ;  /* 0x0000003e53577220 */ /* 0x000fe20000410000 */
[C---:B------:R-:W-:Y:S01]  /*17f80*/  FADD.FTZ R92, -R18.reuse, R71 ;  /* 0x00000047125c7221 */ /* 0x040fe20000010100 */
[C---:B------:R-:W-:Y:S01]  /*17f90*/  FADD.FTZ R66, -R18.reuse, R15 ;  /* 0x0000000f12427221 */ /* 0x040fe20000010100 */
[C---:B------:R-:W-:Y:S01]  /*17fa0*/  FADD.FTZ R68, -R18.reuse, R17 ;  /* 0x0000001112447221 */ /* 0x040fe20000010100 */
[C---:B------:R-:W-:Y:S01]  /*17fb0*/  FADD.FTZ R70, -R18.reuse, R19 ;  /* 0x0000001312467221 */ /* 0x040fe20000010100 */
[C---:B------:R-:W-:Y:S01]  /*17fc0*/  FADD.FTZ R72, -R18.reuse, R21 ;  /* 0x0000001512487221 */ /* 0x040fe20000010100 */
[C---:B------:R-:W-:Y:S01]  /*17fd0*/  FADD.FTZ R96, -R18.reuse, R75 ;  /* 0x0000004b12607221 */ /* 0x040fe20000010100 */
[----:B------:R-:W-:Y:S01]  /*17fe0*/  FFMA.FTZ R5, R5, R60, R86 ;  /* 0x0000003c05057223 */ /* 0x000fe20000010056 */
[C---:B------:R-:W-:Y:S01]  /*17ff0*/  FADD.FTZ R110, -R18.reuse, R89 ;  /* 0x00000059126e7221 */ /* 0x040fe20000010100 */
[----:B------:R-:W-:Y:S01]  /*18000*/  FMUL.FTZ R75, R83, R84 ;  /* 0x00000054534b7220 */ /* 0x000fe20000410000 */
[----:B------:R-:W-:Y:S01]  /*18010*/  FFMA.FTZ R60, R87, R88, R90 ;  /* 0x00000058573c7223 */ /* 0x000fe2000001005a */
[C---:B------:R-:W-:Y:S01]  /*18020*/  FADD.FTZ R108, -R18.reuse, R91 ;  /* 0x0000005b126c7221 */ /* 0x040fe20000010100 */
[----:B------:R-:W-:Y:S01]  /*18030*/  FADD.FTZ R114, -R18, R93 ;  /* 0x0000005d12727221 */ /* 0x000fe20000010100 */
[----:B------:R-:W-:Y:S01]  /*18040*/  FMUL.FTZ R84, R83, R92 ;  /* 0x0000005c53547220 */ /* 0x000fe20000410000 */
[----:B------:R-:W-:-:S02]  /*18050*/  HADD2.F32 R86, -RZ, R57.H0_H0 ;  /* 0x20000039ff567230 */ /* 0x000fc40000004100 */
[----:B------:R-:W-:Y:S01]  /*18060*/  FADD.FTZ R76, -R18, R65 ;  /* 0x00000041124c7221 */ /* 0x000fe20000010100 */
[----:B------:R-:W-:Y:S02]  /*18070*/  HADD2.F32 R88, -RZ, R41.H0_H0 ;  /* 0x20000029ff587230 */ /* 0x000fe40000004100 */
[C---:B------:R-:W-:Y:S01]  /*18080*/  FMUL.FTZ R61, R83.reuse, R66 ;  /* 0x00000042533d7220 */ /* 0x040fe20000410000 */
[----:B------:R-:W-:Y:S02]  /*18090*/  HADD2.F32 R87, -RZ, R57.H1_H1 ;  /* 0x30000039ff577230 */ /* 0x000fe40000004100 */
[C---:B------:R-:W-:Y:S01]  /*180a0*/  FMUL.FTZ R68, R83.reuse, R68 ;  /* 0x0000004453447220 */ /* 0x040fe20000410000 */
[----:B------:R-:W-:Y:S02]  /*180b0*/  HADD2.F32 R89, -RZ, R41.H1_H1 ;  /* 0x30000029ff597230 */ /* 0x000fe40000004100 */
[----:B------:R-:W-:Y:S01]  /*180c0*/  FMUL.FTZ R62, R83, R70 ;  /* 0x00000046533e7220 */ /* 0x000fe20000410000 */
[----:B------:R-:W-:-:S02]  /*180d0*/  HADD2.F32 R91, -RZ, R58.H0_H0 ;  /* 0x2000003aff5b7230 */ /* 0x000fc40000004100 */
[----:B------:R-:W-:Y:S01]  /*180e0*/  FMUL.FTZ R65, R83, R72 ;  /* 0x0000004853417220 */ /* 0x000fe20000410000 */
[----:B------:R-:W-:Y:S02]  /*180f0*/  HADD2.F32 R93, -RZ, R42.H0_H0 ;  /* 0x2000002aff5d7230 */ /* 0x000fe40000004100 */
[C---:B------:R-:W-:Y:S01]  /*18100*/  FADD.FTZ R82, -R18.reuse, R67 ;  /* 0x0000004312527221 */ /* 0x040fe20000010100 */
[----:B------:R-:W-:Y:S02]  /*18110*/  HADD2.F32 R90, -RZ, R58.H1_H1 ;  /* 0x3000003aff5a7230 */ /* 0x000fe40000004100 */
[----:B------:R-:W-:Y:S01]  /*18120*/  FADD.FTZ R74, -R18, R23 ;  /* 0x00000017124a7221 */ /* 0x000fe20000010100 */
[----:B------:R-:W-:Y:S02]  /*18130*/  HADD2.F32 R92, -RZ, R42.H1_H1 ;  /* 0x3000002aff5c7230 */ /* 0x000fe40000004100 */
[----:B------:R-:W-:Y:S01]  /*18140*/  FFMA.FTZ R61, R61, R86, R88 ;  /* 0x000000563d3d7223 */ /* 0x000fe20000010058 */
[----:B------:R-:W-:Y:S01]  /*18150*/  FFMA.FTZ R68, R68, R87, R89 ;  /* 0x0000005744447223 */ /* 0x000fe20000010059 */
[C---:B------:R-:W-:Y:S01]  /*18160*/  FADD.FTZ R100, -R18.reuse, R79 ;  /* 0x0000004f12647221 */ /* 0x040fe20000010100 */
[C---:B------:R-:W-:Y:S01]  /*18170*/  FADD.FTZ R112, -R18.reuse, R95 ;  /* 0x0000005f12707221 */ /* 0x040fe20000010100 */
[----:B------:R-:W-:Y:S01]  /*18180*/  FADD.FTZ R118, -R18, R97 ;  /* 0x0000006112767221 */ /* 0x000fe20000010100 */
[----:B------:R-:W-:Y:S01]  /*18190*/  FFMA.FTZ R62, R62, R91, R93 ;  /* 0x0000005b3e3e7223 */ /* 0x000fe2000001005d */
[----:B------:R-:W-:Y:S01]  /*181a0*/  FFMA.FTZ R65, R65, R90, R92 ;  /* 0x0000005a41417223 */ /* 0x000fe2000001005c */
[----:B------:R-:W-:-:S02]  /*181b0*/  HADD2.F32 R86, -RZ, R59.H1_H1 ;  /* 0x3000003bff567230 */ /* 0x000fc40000004100 */
[C---:B------:R-:W-:Y:S01]  /*181c0*/  FMUL.FTZ R79, R83.reuse, R76 ;  /* 0x0000004c534f7220 */ /* 0x040fe20000410000 */
[----:B------:R-:W-:Y:S02]  /*181d0*/  HADD2.F32 R88, -RZ, R43.H1_H1 ;  /* 0x3000002bff587230 */ /* 0x000fe40000004100 */
[C---:B------:R-:W-:Y:S01]  /*181e0*/  FMUL.FTZ R72, R83.reuse, R82 ;  /* 0x0000005253487220 */ /* 0x040fe20000410000 */
[----:B------:R-:W-:Y:S02]  /*181f0*/  HADD2.F32 R87, -RZ, R52.H0_H0 ;  /* 0x20000034ff577230 */ /* 0x000fe40000004100 */
[----:B------:R-:W-:Y:S01]  /*18200*/  FMUL.FTZ R70, R83, R74 ;  /* 0x0000004a53467220 */ /* 0x000fe20000410000 */
[----:B------:R-:W-:Y:S02]  /*18210*/  HADD2.F32 R89, -RZ, R36.H0_H0 ;  /* 0x20000024ff597230 */ /* 0x000fe40000004100 */
[----:B------:R-:W-:Y:S01]  /*18220*/  FADD.FTZ R98, -R18, R77 ;  /* 0x0000004d12627221 */ /* 0x000fe20000010100 */
[----:B------:R-:W-:-:S02]  /*18230*/  HADD2.F32 R95, -RZ, R59.H0_H0 ;  /* 0x2000003bff5f7230 */ /* 0x000fc40000004100 */
[----:B------:R-:W-:Y:S01]  /*18240*/  FADD.FTZ R102, -R18, R81 ;  /* 0x0000005112667221 */ /* 0x000fe20000010100 */
[----:B------:R-:W-:Y:S02]  /*18250*/  HADD2.F32 R97, -RZ, R43.H0_H0 ;  /* 0x2000002bff617230 */ /* 0x000fe40000004100 */
[----:B------:R-:W-:Y:S01]  /*18260*/  FFMA.FTZ R79, R79, R86, R88 ;  /* 0x000000564f4f7223 */ /* 0x000fe20000010058 */
[----:B------:R-:W-:Y:S02]  /*18270*/  HADD2.F32 R90, -RZ, R52.H1_H1 ;  /* 0x30000034ff5a7230 */ /* 0x000fe40000004100 */
[----:B------:R-:W-:Y:S01]  /*18280*/  FFMA.FTZ R72, R72, R87, R89 ;  /* 0x0000005748487223 */ /* 0x000fe20000010059 */
[----:B------:R-:W-:Y:S02]  /*18290*/  HADD2.F32 R92, -RZ, R36.H1_H1 ;  /* 0x30000024ff5c7230 */ /* 0x000fe40000004100 */
[----:B------:R-:W-:Y:S01]  /*182a0*/  FADD.FTZ R94, -R18, R73 ;  /* 0x00000049125e7221 */ /* 0x000fe20000010100 */
[----:B------:R-:W-:-:S02]  /*182b0*/  HADD2.F32 R91, -RZ, R53.H0_H0 ;  /* 0x20000035ff5b7230 */ /* 0x000fc40000004100 */
[----:B------:R-:W-:Y:S01]  /*182c0*/  FFMA.FTZ R70, R70, R95, R97 ;  /* 0x0000005f46467223 */ /* 0x000fe20000010061 */
[----:B------:R-:W-:Y:S02]  /*182d0*/  HADD2.F32 R93, -RZ, R37.H0_H0 ;  /* 0x20000025ff5d7230 */ /* 0x000fe40000004100 */
[----:B------:R-:W-:Y:S01]  /*182e0*/  FFMA.FTZ R75, R75, R90, R92 ;  /* 0x0000005a4b4b7223 */ /* 0x000fe2000001005c */
[----:B------:R-:W-:Y:S02]  /*182f0*/  HADD2.F32 R87, -RZ, R54.H0_H0 ;  /* 0x20000036ff577230 */ /* 0x000fe40000004100 */
[----:B------:R-:W-:Y:S01]  /*18300*/  FMUL.FTZ R82, R83, R96 ;  /* 0x0000006053527220 */ /* 0x000fe20000410000 */
[----:B------:R-:W-:Y:S02]  /*18310*/  HADD2.F32 R89, -RZ, R38.H0_H0 ;  /* 0x20000026ff597230 */ /* 0x000fe40000004100 */
[----:B------:R-:W-:Y:S01]  /*18320*/  FFMA.FTZ R84, R84, R91, R93 ;  /* 0x0000005b54547223 */ /* 0x000fe2000001005d */
[----:B------:R-:W-:-:S02]  /*18330*/  HADD2.F32 R86, -RZ, R54.H1_H1 ;  /* 0x30000036ff567230 */ /* 0x000fc40000004100 */
[C---:B------:R-:W-:Y:S01]  /*18340*/  FMUL.FTZ R81, R83.reuse, R98 ;  /* 0x0000006253517220 */ /* 0x040fe20000410000 */
[----:B------:R-:W-:Y:S02]  /*18350*/  HADD2.F32 R88, -RZ, R38.H1_H1 ;  /* 0x30000026ff587230 */ /* 0x000fe40000004100 */
[C---:B------:R-:W-:Y:S01]  /*18360*/  FMUL.FTZ R77, R83.reuse, R100 ;  /* 0x00000064534d7220 */ /* 0x040fe20000410000 */
[----:B------:R-:W-:Y:S02]  /*18370*/  HADD2.F32 R90, -RZ, R55.H0_H0 ;  /* 0x20000037ff5a7230 */ /* 0x000fe40000004100 */
[C---:B------:R-:W-:Y:S01]  /*18380*/  FMUL.FTZ R76, R83.reuse, R102 ;  /* 0x00000066534c7220 */ /* 0x040fe20000410000 */
[----:B------:R-:W-:Y:S02]  /*18390*/  HADD2.F32 R92, -RZ, R39.H0_H0 ;  /* 0x20000027ff5c7230 */ /* 0x000fe40000004100 */
[----:B------:R-:W-:Y:S01]  /*183a0*/  FMUL.FTZ R74, R83, R104 ;  /* 0x00000068534a7220 */ /* 0x000fe20000410000 */
[----:B------:R-:W-:-:S02]  /*183b0*/  HADD2.F32 R91, -RZ, R55.H1_H1 ;  /* 0x30000037ff5b7230 */ /* 0x000fc40000004100 */
[----:B------:R-:W-:Y:S01]  /*183c0*/  FADD.FTZ R106, -R18, R85 ;  /* 0x00000055126a7221 */ /* 0x000fe20000010100 */
[----:B------:R-:W-:Y:S02]  /*183d0*/  HADD2.F32 R93, -RZ, R39.H1_H1 ;  /* 0x30000027ff5d7230 */ /* 0x000fe40000004100 */
[----:B------:R-:W-:Y:S01]  /*183e0*/  FMUL.FTZ R85, R83, R94 ;  /* 0x0000005e53557220 */ /* 0x000fe20000410000 */
        /* <DEDUP_REMOVED lines=8> */
[----:B------:R-:W-:Y:S01]  /*18470*/  FFMA.FTZ R86, R74, R95, R97 ;  /* 0x0000005f4a567223 */ /* 0x000fe20000010061 */
[----:B------:R-:W-:Y:S02]  /*18480*/  HADD2.F32 R74, -RZ, R48.H1_H1 ;  /* 0x30000030ff4a7230 */ /* 0x000fe40000004100 */
[C---:B------:R-:W-:Y:S01]  /*18490*/  FMUL.FTZ R73, R83.reuse, R106 ;  /* 0x0000006a53497220 */ /* 0x040fe20000410000 */
[----:B------:R-:W-:Y:S02]  /*184a0*/  HADD2.F32 R76, -RZ, R32.H1_H1 ;  /* 0x30000020ff4c7230 */ /* 0x000fe40000004100 */
[----:B------:R-:W-:Y:S01]  /*184b0*/  FMUL.FTZ R66, R83, R114 ;  /* 0x0000007253427220 */ /* 0x000fe20000410000 */
[----:B------:R-:W-:-:S02]  /*184c0*/  HADD2.F32 R91, -RZ, R50.H1_H1 ;  /* 0x30000032ff5b7230 */ /* 0x000fc40000004100 */
[----:B------:R-:W-:Y:S01]  /*184d0*/  FADD.FTZ R116, -R18, R99 ;  /* 0x0000006312747221 */ /* 0x000fe20000010100 */
[----:B------:R-:W-:Y:S02]  /*184e0*/  HADD2.F32 R77, -RZ, R34.H1_H1 ;  /* 0x30000022ff4d7230 */ /* 0x000fe40000004100 */
[----:B------:R-:W-:Y:S01]  /*184f0*/  FFMA.FTZ R85, R85, R94, R96 ;  /* 0x0000005e55557223 */ /* 0x000fe20000010060 */
[----:B------:R-:W-:Y:S02]  /*18500*/  HADD2.F32 R90, -RZ, R49.H0_H0 ;  /* 0x20000031ff5a7230 */ /* 0x000fe40000004100 */
[C---:B------:R-:W-:Y:S01]  /*18510*/  FMUL.FTZ R71, R83.reuse, R108 ;  /* 0x0000006c53477220 */ /* 0x040fe20000410000 */
[----:B------:R-:W-:Y:S02]  /*18520*/  HADD2.F32 R92, -RZ, R33.H0_H0 ;  /* 0x20000021ff5c7230 */ /* 0x000fe40000004100 */
[----:B------:R-:W-:Y:S01]  /*18530*/  FMUL.FTZ R69, R83, R110 ;  /* 0x0000006e53457220 */ /* 0x000fe20000410000 */
[----:B------:R-:W-:-:S02]  /*18540*/  HADD2.F32 R94, -RZ, R49.H1_H1 ;  /* 0x30000031ff5e7230 */ /* 0x000fc40000004100 */
[----:B------:R-:W-:Y:S01]  /*18550*/  FFMA.FTZ R89, R73, R74, R76 ;  /* 0x0000004a49597223 */ /* 0x000fe2000001004c */
[----:B------:R-:W-:Y:S02]  /*18560*/  HADD2.F32 R96, -RZ, R33.H1_H1 ;  /* 0x30000021ff607230 */ /* 0x000fe40000004100 */
[----:B------:R-:W-:Y:S01]  /*18570*/  FFMA.FTZ R91, R66, R91, R77 ;  /* 0x0000005b425b7223 */ /* 0x000fe2000001004d */
[----:B------:R-:W-:Y:S02]  /*18580*/  HADD2.F32 R98, -RZ, R50.H0_H0 ;  /* 0x20000032ff627230 */ /* 0x000fe40000004100 */
[C---:B------:R-:W-:Y:S01]  /*18590*/  FMUL.FTZ R67, R83.reuse, R112 ;  /* 0x0000007053437220 */ /* 0x040fe20000410000 */
[----:B------:R-:W-:Y:S02]  /*185a0*/  HADD2.F32 R100, -RZ, R34.H0_H0 ;  /* 0x20000022ff647230 */ /* 0x000fe40000004100 */
[----:B------:R-:W-:Y:S01]  /*185b0*/  FMUL.FTZ R63, R83, R116 ;  /* 0x00000074533f7220 */ /* 0x000fe20000410000 */
[----:B------:R-:W-:-:S02]  /*185c0*/  HADD2.F32 R66, -RZ, R51.H0_H0 ;  /* 0x20000033ff427230 */ /* 0x000fc40000004100 */
[----:B------:R-:W-:Y:S01]  /*185d0*/  FADD.FTZ R120, -R18, R101 ;  /* 0x0000006512787221 */ /* 0x000fe20000010100 */
[----:B------:R-:W-:Y:S02]  /*185e0*/  HADD2.F32 R76, -RZ, R35.H0_H0 ;  /* 0x20000023ff4c7230 */ /* 0x000fe40000004100 */
[----:B------:R-:W-:Y:S01]  /*185f0*/  FFMA.FTZ R73, R71, R90, R92 ;  /* 0x0000005a47497223 */ /* 0x000fe2000001005c */
[----:B------:R-:W-:Y:S01]  /*18600*/  FFMA.FTZ R90, R69, R94, R96 ;  /* 0x0000005e455a7223 */ /* 0x000fe20000010060 */
[----:B------:R-:W-:Y:S01]  /*18610*/  UIMAD UR4, UR4, UR23, URZ ;  /* 0x00000017040472a4 */ /* 0x000fe2000f8e02ff */
[----:B------:R-:W-:Y:S01]  /*18620*/  FFMA.FTZ R74, R67, R98, R100 ;  /* 0x00000062434a7223 */ /* 0x000fe20000010064 */
[----:B------:R-:W-:Y:S02]  /*18630*/  HADD2.F32 R94, -RZ, R51.H1_H1 ;  /* 0x30000033ff5e7230 */ /* 0x000fe40000004100 */
[----:B------:R-:W-:Y:S01]  /*18640*/  FMUL.FTZ R23, R83, R118 ;  /* 0x0000007653177220 */ /* 0x000fe20000410000 */
[----:B------:R-:W-:-:S02]  /*18650*/  HADD2.F32 R92, -RZ, R35.H1_H1 ;  /* 0x30000023ff5c7230 */ /* 0x000fc40000004100 */
[----:B------:R-:W-:Y:S01]  /*18660*/  FFMA.FTZ R93, R63, R66, R76 ;  /* 0x000000423f5d7223 */ /* 0x000fe2000001004c */
[----:B------:R-:W-:Y:S02]  /*18670*/  HADD2.F32 R67, -RZ, R44.H0_H0 ;  /* 0x2000002cff437230 */ /* 0x000fe40000004100 */
[----:B------:R-:W-:Y:S01]  /*18680*/  FMUL.FTZ R22, R83, R120 ;  /* 0x0000007853167220 */ /* 0x000fe20000410000 */
[----:B------:R-:W-:Y:S01]  /*18690*/  HADD2.F32 R69, -RZ, R28.H0_H0 ;  /* 0x2000001cff457230 */ /* 0x000fe20000004100 */
[----:B------:R-:W0:Y:S01]  /*186a0*/  LDC.64 R76, c[0x0][0x428] ;  /* 0x00010a00ff4c7b82 */ /* 0x000e220000000a00 */
[C---:B------:R-:W-:Y:S01]  /*186b0*/  FADD.FTZ R122, -R18.reuse, R103 ;  /* 0x00000067127a7221 */ /* 0x040fe20000010100 */
[----:B------:R-:W-:Y:S01]  /*186c0*/  USHF.R.S32.HI UR5, URZ, 0x1f, UR4 ;  /* 0x0000001fff057899 */ /* 0x000fe20008011404 */
[C---:B------:R-:W-:Y:S01]  /*186d0*/  FADD.FTZ R124, -R18.reuse, R105 ;  /* 0x00000069127c7221 */ /* 0x040fe20000010100 */
[----:B------:R-:W-:Y:S01]  /*186e0*/  FADD.FTZ R113, -R18, R113 ;  /* 0x0000007112717221 */ /* 0x000fe20000010100 */
[----:B------:R-:W-:Y:S01]  /*186f0*/  FFMA.FTZ R94, R23, R94, R92 ;  /* 0x0000005e175e7223 */ /* 0x000fe2000001005c */
[----:B------:R-:W-:-:S02]  /*18700*/  HADD2.F32 R96, -RZ, R44.H1_H1 ;  /* 0x3000002cff607230 */ /* 0x000fc40000004100 */
[----:B------:R-:W-:Y:S01]  /*18710*/  FFMA.FTZ R92, R22, R67, R69 ;  /* 0x00000043165c7223 */ /* 0x000fe20000010045 */
[----:B------:R-:W-:Y:S02]  /*18720*/  HADD2.F32 R98, -RZ, R28.H1_H1 ;  /* 0x3000001cff627230 */ /* 0x000fe40000004100 */
[C---:B------:R-:W-:Y:S01]  /*18730*/  FADD.FTZ R15, -R18.reuse, R115 ;  /* 0x00000073120f7221 */ /* 0x040fe20000010100 */
[C---:B------:R-:W-:Y:S01]  /*18740*/  FADD.FTZ R17, -R18.reuse, R117 ;  /* 0x0000007512117221 */ /* 0x040fe20000010100 */
[C---:B------:R-:W-:Y:S01]  /*18750*/  FADD.FTZ R7, -R18.reuse, R119 ;  /* 0x0000007712077221 */ /* 0x040fe20000010100 */
[----:B------:R-:W-:Y:S01]  /*18760*/  FADD.FTZ R109, -R18, R109 ;  /* 0x0000006d126d7221 */ /* 0x000fe20000010100 */
[----:B------:R-:W-:Y:S01]  /*18770*/  FMUL.FTZ R21, R83, R122 ;  /* 0x0000007a53157220 */ /* 0x000fe20000410000 */
[----:B------:R-:W-:Y:S01]  /*18780*/  HADD2.F32 R22, -RZ, R45.H0_H0 ;  /* 0x2000002dff167230 */ /* 0x000fe20000004100 */
[----:B------:R-:W-:Y:S01]  /*18790*/  ULEA.HI UR5, UR5, UR4, URZ, 0x3 ;  /* 0x0000000405057291 */ /* 0x000fe2000f8f18ff */
[----:B------:R-:W-:-:S02]  /*187a0*/  HADD2.F32 R66, -RZ, R29.H0_H0 ;  /* 0x2000001dff427230 */ /* 0x000fc40000004100 */
[C---:B------:R-:W-:Y:S01]  /*187b0*/  FMUL.FTZ R19, R83.reuse, R124 ;  /* 0x0000007c53137220 */ /* 0x040fe20000410000 */
        /* <DEDUP_REMOVED lines=8> */
[C---:B------:R-:W-:Y:S01]  /*18840*/  FMUL.FTZ R15, R83.reuse, R15 ;  /* 0x0000000f530f7220 */ /* 0x040fe20000410000 */
[----:B------:R-:W-:Y:S02]  /*18850*/  HADD2.F32 R18, -RZ, R46.H1_H1 ;  /* 0x3000002eff127230 */ /* 0x000fe40000004100 */
[----:B------:R-:W-:Y:S01]  /*18860*/  FMUL.FTZ R17, R83, R17 ;  /* 0x0000001153117220 */ /* 0x000fe20000410000 */
[----:B------:R-:W-:Y:S02]  /*18870*/  HADD2.F32 R22, -RZ, R30.H1_H1 ;  /* 0x3000001eff167230 */ /* 0x000fe40000004100 */
[----:B------:R-:W-:Y:S01]  /*18880*/  FFMA.FTZ R15, R15, R98, R100 ;  /* 0x000000620f0f7223 */ /* 0x000fe20000010064 */
[----:B------:R-:W-:Y:S02]  /*18890*/  IMAD.U32 R102, RZ, RZ, UR5 ;  /* 0x00000005ff667e24 */ /* 0x000fe4000f8e00ff */
[----:B------:R-:W-:Y:S01]  /*188a0*/  FMUL.FTZ R7, R83, R7 ;  /* 0x0000000753077220 */ /* 0x000fe20000410000 */
[----:B------:R-:W-:-:S02]  /*188b0*/  HADD2.F32 R66, -RZ, R47.H0_H0 ;  /* 0x2000002fff427230 */ /* 0x000fc40000004100 */
[----:B------:R-:W-:Y:S01]  /*188c0*/  FFMA.FTZ R98, R17, R18, R22 ;  /* 0x0000001211627223 */ /* 0x000fe20000010016 */
[----:B------:R-:W-:Y:S01]  /*188d0*/  HADD2.F32 R100, -RZ, R31.H0_H0 ;  /* 0x2000001fff647230 */ /* 0x000fe20000004100 */
[----:B------:R-:W-:Y:S01]  /*188e0*/  LEA.HI.SX32 R19, R102, R121, 0x1d ;  /* 0x0000007966137211 */ /* 0x000fe200078feaff */
[----:B------:R-:W-:Y:S02]  /*188f0*/  HADD2.F32 R18, -RZ, R47.H1_H1 ;  /* 0x3000002fff127230 */ /* 0x000fe40000004100 */
[----:B------:R-:W-:Y:S01]  /*18900*/  FMUL.FTZ R83, R83, R109 ;  /* 0x0000006d53537220 */ /* 0x000fe20000410000 */
[----:B------:R-:W-:Y:S01]  /*18910*/  HADD2.F32 R22, -RZ, R31.H1_H1 ;  /* 0x3000001fff167230 */ /* 0x000fe20000004100 */
[----:B------:R-:W-:Y:S01]  /*18920*/  IADD3 R23, PT, PT, R19, 0x100, RZ ;  /* 0x0000010013177810 */ /* 0x000fe20007ffe0ff */
[----:B------:R-:W-:Y:S01]  /*18930*/  FFMA.FTZ R100, R7, R66, R100 ;  /* 0x0000004207647223 */ /* 0x000fe20000010064 */
[C---:B------:R-:W-:Y:S01]  /*18940*/  VIADD R67, R19.reuse, 0x200 ;  /* 0x0000020013437836 */ /* 0x040fe20000000000 */
[----:B------:R-:W-:Y:S01]  /*18950*/  IADD3 R7, PT, PT, R19, 0x300, RZ ;  /* 0x0000030013077810 */ /* 0x000fe20007ffe0ff */
[----:B------:R-:W-:Y:S01]  /*18960*/  FFMA.FTZ R83, R83, R18, R22 ;  /* 0x0000001253537223 */ /* 0x000fe20000010016 */
[----:B0-----:R-:W-:Y:S01]  /*18970*/  IMAD.WIDE.U32 R18, R19, 0x10, R76 ;  /* 0x0000001013127825 */ /* 0x001fe200078e004c */
[----:B------:R-:W-:-:S02]  /*18980*/  F2FP.F16.F32.PACK_AB R63, R79, R70 ;  /* 0x000000464f3f723e */ /* 0x000fc400000000ff */
        /* <DEDUP_REMOVED lines=12> */
[----:B------:R-:W-:Y:S01]  /*18a50*/  F2FP.F16.F32.PACK_AB R74, R91, R74 ;  /* 0x0000004a5b4a723e */ /* 0x000fe200000000ff */
[----:B------:R0:W-:Y:S01]  /*18a60*/  STG.E.128 desc[UR20][R22.64], R68 ;  /* 0x0000004416007986 */ /* 0x0001e2000c101d14 */
[----:B------:R-:W-:Y:S02]  /*18a70*/  F2FP.F16.F32.PACK_AB R73, R90, R73 ;  /* 0x000000495a49723e */ /* 0x000fe400000000ff */
[----:B------:R-:W-:Y:S02]  /*18a80*/  F2FP.F16.F32.PACK_AB R72, R89, R86 ;  /* 0x000000565948723e */ /* 0x000fe400000000ff */
[----:B------:R-:W-:Y:S02]  /*18a90*/  F2FP.F16.F32.PACK_AB R87, R83, R100 ;  /* 0x000000645357723e */ /* 0x000fe400000000ff */
[----:B------:R-:W-:Y:S01]  /*18aa0*/  F2FP.F16.F32.PACK_AB R86, R98, R15 ;  /* 0x0000000f6256723e */ /* 0x000fe200000000ff */
[----:B------:R0:W-:Y:S01]  /*18ab0*/  STG.E.128 desc[UR20][R66.64], R72 ;  /* 0x0000004842007986 */ /* 0x0001e2000c101d14 */
[----:B------:R-:W-:-:S02]  /*18ac0*/  F2FP.F16.F32.PACK_AB R85, R96, R95 ;  /* 0x0000005f6055723e */ /* 0x000fc400000000ff */
[----:B------:R-:W-:-:S05]  /*18ad0*/  F2FP.F16.F32.PACK_AB R84, R21, R92 ;  /* 0x0000005c1554723e */ /* 0x000fca00000000ff */
[----:B------:R0:W-:Y:S02]  /*18ae0*/  STG.E.128 desc[UR20][R76.64], R84 ;  /* 0x000000544c007986 */ /* 0x0001e4000c101d14 */
.L_x_4160:
[----:B------:R-:W-:Y:S02]  /*18af0*/  UIADD3 UR7, UPT, UPT, UR7, UR12, URZ ;  /* 0x0000000c07077290 */ /* 0x000fe4000fffe0ff */
[----:B------:R-:W-:Y:S02]  /*18b00*/  UPLOP3.LUT UP1, UPT, UPT, UPT, UP1, 0x40, 0x4 ;  /* 0x000000000004789c */ /* 0x000fe40003f2e810 */
[----:B------:R-:W-:-:S09]  /*18b10*/  UISETP.GE.AND UP0, UPT, UR7, UR13, UPT ;  /* 0x0000000d0700728c */ /* 0x000fd2000bf06270 */
[----:B------:R-:W-:Y:S05]  /*18b20*/  BRA.U !UP0, `(.L_x_4161) ;  /* 0xfffffe7d08787547 */ /* 0x000fea000b83ffff */
[----:B------:R-:W-:Y:S05]  /*18b30*/  EXIT ;  /* 0x000000000000794d */ /* 0x000fea0003800000 */
.L_x_4162:
        /* <DEDUP_REMOVED lines=12> */
.L_x_27487:


//--------------------- .text._ZN10layer_norm13ln_fwd_kernelINS_13Kernel_traitsI6__halfS2_S2_S2_fjLj8192ELj1ELj1ELj8ELj16ENS_18Kernel_traits_baseILj8192ES2_S2_S2_S2_fjLj256EEEEELb1ELb1ELb0ELb0EEEvNS_9FwdParamsE --------------------------
	.section	.text._ZN10layer_norm13ln_fwd_kernelINS_13Kernel_traitsI6__halfS2_S2_S2_fjLj8192ELj1ELj1ELj8ELj16ENS_18Kernel_traits_baseILj8192ES2_S2_S2_S2_fjLj256EEEEELb1ELb1ELb0ELb0EEEvNS_9FwdParamsE,"ax",@progbits
	.align	128
        .global         _ZN10layer_norm13ln_fwd_kernelINS_13Kernel_traitsI6__halfS2_S2_S2_fjLj8192ELj1ELj1ELj8ELj16ENS_18Kernel_traits_baseILj8192ES2_S2_S2_S2_fjLj256EEEEELb1ELb1ELb0ELb0EEEvNS_9FwdParamsE
        .type           _ZN10layer_norm13ln_fwd_kernelINS_13Kernel_traitsI6__halfS2_S2_S2_fjLj8192ELj1ELj1ELj8ELj16ENS_18Kernel_traits_baseILj8192ES2_S2_S2_S2_fjLj256EEEEELb1ELb1ELb0ELb0EEEvNS_9FwdParamsE,@function
        .size           _ZN10layer_norm13ln_fwd_kernelINS_13Kernel_traitsI6__halfS2_S2_S2_fjLj8192ELj1ELj1ELj8ELj16ENS_18Kernel_traits_baseILj8192ES2_S2_S2_S2_fjLj256EEEEELb1ELb1ELb0ELb0EEEvNS_9FwdParamsE,(.L_x_27488 - _ZN10layer_norm13ln_fwd_kernelINS_13Kernel_traitsI6__halfS2_S2_S2_fjLj8192ELj1ELj1ELj8ELj16ENS_18Kernel_traits_baseILj8192ES2_S2_S2_S2_fjLj256EEEEELb1ELb1ELb0ELb0EEEvNS_9FwdParamsE)
        .other          _ZN10layer_norm13ln_fwd_kernelINS_13Kernel_traitsI6__halfS2_S2_S2_fjLj8192ELj1ELj1ELj8ELj16ENS_18Kernel_traits_baseILj8192ES2_S2_S2_S2_fjLj256EEEEELb1ELb1ELb0ELb0EEEvNS_9FwdParamsE,@"STO_CUDA_ENTRY STV_DEFAULT"
_ZN10layer_norm13ln_fwd_kernelINS_13Kernel_traitsI6__halfS2_S2_S2_fjLj8192ELj1ELj1ELj8ELj16ENS_18Kernel_traits_baseILj8192ES2_S2_S2_S2_fjLj256EEEEELb1ELb1ELb0ELb0EEEvNS_9FwdParamsE:
.text._ZN10layer_norm13ln_fwd_kernelINS_13Kernel_traitsI6__halfS2_S2_S2_fjLj8192ELj1ELj1ELj8ELj16ENS_18Kernel_traits_baseILj8192ES2_S2_S2_S2_fjLj256EEEEELb1ELb1ELb0ELb0EEEvNS_9FwdParamsE:
[----:B------:R-:W-:Y:S01]  /*0000*/  LDC R1, c[0x0][0x37c] ;  /* 0x0000df00ff017b82 */ /* 0x000fe20000000800 */
[----:B------:R-:W0:Y:S07]  /*0010*/  LDCU.U8 UR4, c[0x0][0x464] ;  /* 0x00008c80ff0477ac */ /* 0x000e2e0008000000 */
[----:B------:R-:W1:Y:S01]  /*0020*/  LDC R13, c[0x0][0x45c] ;  /* 0x00011700ff0d7b82 */ /* 0x000e620000000800 */
[----:B------:R-:W2:Y:S01]  /*0030*/  LDCU.64 UR8, c[0x0][0x450] ;  /* 0x00008a00ff0877ac */ /* 0x000ea20008000a00 */
[----:B------:R-:W3:Y:S06]  /*0040*/  LDCU.64 UR10, c[0x0][0x358] ;  /* 0x00006b00ff0a77ac */ /* 0x000eec0008000a00 */
[----:B------:R-:W4:Y:S01]  /*0050*/  LDC R4, c[0x0][0x458] ;  /* 0x00011600ff047b82 */ /* 0x000f220000000800 */
[----:B------:R-:W5:Y:S07]  /*0060*/  S2R R0, SR_TID.X ;  /* 0x0000000000007919 */ /* 0x000f6e0000002100 */
[----:B------:R-:W5:Y:S01]  /*0070*/  LDC R11, c[0x0][0x388] ;  /* 0x0000e200ff0b7b82 */ /* 0x000f620000000800 */
[----:B0-----:R-:W-:Y:S01]  /*0080*/  ISETP.NE.AND P0, PT, RZ, UR4, PT ;  /* 0x00000004ff007c0c */ /* 0x001fe2000bf05270 */
[----:B------:R-:W0:Y:S01]  /*0090*/  LDCU.64 UR4, c[0x0][0x438] ;  /* 0x00008700ff0477ac */ /* 0x000e220008000a00 */
[----:B--2---:R-:W-:-:S02]  /*00a0*/  IMAD.U32 R6, RZ, RZ, UR8 ;  /* 0x00000008ff067e24 */ /* 0x004fc4000f8e00ff */
[----:B------:R-:W-:-:S09]  /*00b0*/  IMAD.U32 R7, RZ, RZ, UR9 ;  /* 0x00000009ff077e24 */ /* 0x000fd2000f8e00ff */
[----:B-1----:R-:W-:Y:S01]  /*00c0*/  @P0 MOV R5, R13 ;  /* 0x0000000d00050202 */ /* 0x002fe20000000f00 */
[----:B---3--:R-:W2:Y:S01]  /*00d0*/  @P0 LDG.E.64 R6, desc[UR10][R6.64] ;  /* 0x0000000a06060981 */ /* 0x008ea2000c1e1b00 */
[----:B------:R-:W1:Y:S03]  /*00e0*/  @P0 LDC R3, c[0x0][0x460] ;  /* 0x00011800ff030b82 */ /* 0x000e660000000800 */
[----:B----4-:R-:W1:Y:S01]  /*00f0*/  @P0 LDG.E.64 R8, desc[UR10][R4.64] ;  /* 0x0000000a04080981 */ /* 0x010e62000c1e1b00 */
[----:B0-----:R-:W-:-:S04]  /*0100*/  UISETP.NE.U32.AND UP0, UPT, UR4, URZ, UPT ;  /* 0x000000ff0400728c */ /* 0x001fc8000bf05070 */
[----:B------:R-:W-:Y:S01]  /*0110*/  UISETP.NE.AND.EX UP0, UPT, UR5, URZ, UPT, UP0 ;  /* 0x000000ff0500728c */ /* 0x000fe2000bf05300 */
[----:B-----5:R-:W-:Y:S01]  /*0120*/  SHF.R.S32.HI R2, RZ, 0x1f, R11 ;  /* 0x0000001fff027819 */ /* 0x020fe2000001140b */
[----:B------:R-:W-:Y:S03]  /*0130*/  BSSY.RECONVERGENT B0, `(.L_x_4163) ;  /* 0x0000063000007945 */ /* 0x000fe60003800200 */
[----:B------:R-:W-:Y:S02]  /*0140*/  LEA.HI R2, R2, R11, RZ, 0x3 ;  /* 0x0000000b02027211 */ /* 0x000fe400078f18ff */
[----:B--2---:R-:W-:Y:S02]  /*0150*/  @P0 R2UR UR8, R6 ;  /* 0x00000000060802ca */ /* 0x004fe400000e0000 */
[----:B------:R-:W-:Y:S02]  /*0160*/  @P0 R2UR UR9, R7 ;  /* 0x00000000070902ca */ /* 0x000fe400000e0000 */
[----:B-1----:R-:W-:Y:S01]  /*0170*/  @P0 IADD3 R4, P1, PT, R8, R3, RZ ;  /* 0x0000000308040210 */ /* 0x002fe20007f3e0ff */
[----:B------:R-:W-:-:S04]  /*0180*/  IMAD.MOV.U32 R3, RZ, RZ, R0 ;  /* 0x000000ffff037224 */ /* 0x000fc800078e0000 */
[----:B------:R-:W-:Y:S01]  /*0190*/  @P0 IMAD.X R13, RZ, RZ, R9, P1 ;  /* 0x000000ffff0d0224 */ /* 0x000fe200008e0609 */
[----:B------:R-:W-:-:S04]  /*01a0*/  LOP3.LUT R5, R3, 0xff, RZ, 0x3c, !PT ;  /* 0x000000ff03057812 */ /* 0x000fc800078e3cff */
        /* <DEDUP_REMOVED lines=49> */
.L_x_4164:
        /* <DEDUP_REMOVED lines=18> */
[----:B---3--:R-:W-:-:S04]  /*05e0*/  @P1 IMAD.WIDE.U32 R20, R3, 0x10, R20 ;  /* 0x0000001003141825 */ /* 0x008fc800078e0014 */
[----:B------:R-:W-:Y:S01]  /*05f0*/  @P1 VIADD R3, R3, 0x100 ;  /* 0x0000010003031836 */ /* 0x000fe20000000000 */
        /* <DEDUP_REMOVED lines=22> */
.L_x_4165:
[----:B------:R-:W-:Y:S05]  /*0760*/  BSYNC.RECONVERGENT B0 ;  /* 0x0000000000007941 */ /* 0x000fea0003800200 */
.L_x_4163:
[----:B------:R-:W0:Y:S08]  /*0770*/  S2UR UR4, SR_CTAID.X ;  /* 0x00000000000479c3 */ /* 0x000e300000002500 */
[----:B------:R-:W0:Y:S02]  /*0780*/  LDC R3, c[0x0][0x384] ;  /* 0x0000e100ff037b82 */ /* 0x000e240000000800 */
[----:B0-----:R-:W-:-:S13]  /*0790*/  ISETP.LE.AND P0, PT, R3, UR4, PT ;  /* 0x0000000403007c0c */ /* 0x001fda000bf03270 */
[----:B------:R-:W-:Y:S05]  /*07a0*/  @P0 EXIT ;  /* 0x000000000000094d */ /* 0x000fea0003800000 */
[----:B------:R-:W0:Y:S01]  /*07b0*/  LDC R9, c[0x0][0x360] ;  /* 0x0000d800ff097b82 */ /* 0x000e220000000800 */
[C---:B------:R-:W-:Y:S01]  /*07c0*/  IMAD.HI.U32 R5, R11.reuse, -0x2daee0ad, RZ ;  /* 0xd2511f530b057827 */ /* 0x040fe200078e00ff */
[----:B------:R-:W-:Y:S01]  /*07d0*/  UIADD3 UR6, UPT, UPT, UR9, -0x4498517b, URZ ;  /* 0xbb67ae8509067890 */ /* 0x000fe2000fffe0ff */
[----:B------:R-:W-:Y:S01]  /*07e0*/  LOP3.LUT R4, R4, 0x3, RZ, 0xc0, !PT ;  /* 0x0000000304047812 */ /* 0x000fe200078ec0ff */
[----:B------:R-:W-:Y:S01]  /*07f0*/  UIADD3 UR5, UPT, UPT, UR8, -0x61c88647, URZ ;  /* 0x9e3779b908057890 */ /* 0x000fe2000fffe0ff */
[----:B------:R-:W-:Y:S01]  /*0800*/  IMAD R13, R11, -0x2daee0ad, RZ ;  /* 0xd2511f530b0d7824 */ /* 0x000fe200078e02ff */
[----:B------:R-:W-:Y:S01]  /*0810*/  LOP3.LUT R5, R5, UR9, RZ, 0x3c, !PT ;  /* 0x0000000905057c12 */ /* 0x000fe2000f8e3cff */
[----:B------:R-:W-:Y:S02]  /*0820*/  UIADD3 UR7, UPT, UPT, UR8, 0x3c6ef372, URZ ;  /* 0x3c6ef37208077890 */ /* 0x000fe4000fffe0ff */
[----:B------:R-:W-:Y:S02]  /*0830*/  UIADD3 UR12, UPT, UPT, UR9, 0x76cf5d0a, URZ ;  /* 0x76cf5d0a090c7890 */ /* 0x000fe4000fffe0ff */
[----:B------:R-:W-:Y:S01]  /*0840*/  IMAD.HI.U32 R6, R5, -0x326172a9, RZ ;  /* 0xcd9e8d5705067827 */ /* 0x000fe200078e00ff */
[----:B------:R-:W-:-:S02]  /*0850*/  UIADD3 UR13, UPT, UPT, UR8, -0x255992d5, URZ ;  /* 0xdaa66d2b080d7890 */ /* 0x000fc4000fffe0ff */
[----:B------:R-:W-:Y:S01]  /*0860*/  UIADD3 UR14, UPT, UPT, UR9, -0x126145ec, URZ ;  /* 0xed9eba14090e7890 */ /* 0x000fe2000fffe0ff */
[----:B------:R-:W-:Y:S01]  /*0870*/  IMAD R14, R5, -0x326172a9, RZ ;  /* 0xcd9e8d57050e7824 */ /* 0x000fe200078e02ff */
[----:B------:R-:W-:Y:S02]  /*0880*/  UIADD3 UR15, UPT, UPT, UR8, -0x4ab325aa, URZ ;  /* 0xb54cda56080f7890 */ /* 0x000fe4000fffe0ff */
[----:B------:R-:W-:Y:S01]  /*0890*/  UIADD3 UR19, UPT, UPT, UR9, 0x1fd5c5a3, URZ ;  /* 0x1fd5c5a309137890 */ /* 0x000fe2000fffe0ff */
[----:B------:R-:W1:Y:S01]  /*08a0*/  LDCU.64 UR24, c[0x0][0x3e0] ;  /* 0x00007c00ff1877ac */ /* 0x000e620008000a00 */
[----:B0-----:R-:W-:Y:S01]  /*08b0*/  IMAD R9, R9, UR4, R0 ;  /* 0x0000000409097c24 */ /* 0x001fe2000f8e0200 */
[----:B------:R-:W-:Y:S02]  /*08c0*/  UIADD3 UR20, UPT, UPT, UR8, -0xe443238, URZ ;  /* 0xf1bbcdc808147890 */ /* 0x000fe4000fffe0ff */
[----:B------:R-:W-:Y:S01]  /*08d0*/  UIADD3 UR21, UPT, UPT, UR9, -0x695add53, URZ ;  /* 0x96a522ad09157890 */ /* 0x000fe2000fffe0ff */
[C---:B------:R-:W-:Y:S01]  /*08e0*/  IMAD.HI.U32 R3, R9.reuse, -0x326172a9, RZ ;  /* 0xcd9e8d5709037827 */ /* 0x040fe200078e00ff */
[----:B------:R-:W-:Y:S01]  /*08f0*/  UIADD3 UR22, UPT, UPT, UR8, -0x700cb87f, URZ ;  /* 0x8ff3478108167890 */ /* 0x000fe2000fffe0ff */
[----:B------:R-:W0:Y:S02]  /*0900*/  LDCU UR16, c[0x0][0x388] ;  /* 0x00007100ff1077ac */ /* 0x000e240008000800 */
[----:B------:R-:W-:Y:S01]  /*0910*/  IMAD R7, R9, -0x326172a9, RZ ;  /* 0xcd9e8d5709077824 */ /* 0x000fe200078e02ff */
[----:B------:R-:W-:Y:S01]  /*0920*/  LOP3.LUT R3, R10, UR8, R3, 0x96, !PT ;  /* 0x000000080a037c12 */ /* 0x000fe2000f8e9603 */
[----:B------:R-:W2:Y:S03]  /*0930*/  LDCU.U8 UR17, c[0x0][0x410] ;  /* 0x00008200ff1177ac */ /* 0x000ea60008000000 */
[----:B------:R-:W-:Y:S01]  /*0940*/  LOP3.LUT R6, R7, UR5, R6, 0x96, !PT ;  /* 0x0000000507067c12 */ /* 0x000fe2000f8e9606 */
[----:B------:R-:W-:Y:S01]  /*0950*/  IMAD.HI.U32 R8, R3, -0x2daee0ad, RZ ;  /* 0xd2511f5303087827 */ /* 0x000fe200078e00ff */
[----:B------:R-:W-:-:S02]  /*0960*/  UIADD3 UR5, UPT, UPT, UR9, 0x32370b8f, URZ ;  /* 0x32370b8f09057890 */ /* 0x000fc4000fffe0ff */
[----:B-1----:R-:W-:Y:S01]  /*0970*/  UISETP.NE.U32.AND UP0, UPT, UR24, URZ, UPT ;  /* 0x000000ff1800728c */ /* 0x002fe2000bf05070 */
[----:B------:R-:W-:Y:S01]  /*0980*/  IMAD R16, R3, -0x2daee0ad, RZ ;  /* 0xd2511f5303107824 */ /* 0x000fe200078e02ff */
[----:B------:R-:W-:Y:S01]  /*0990*/  LOP3.LUT R8, R13, UR6, R8, 0x96, !PT ;  /* 0x000000060d087c12 */ /* 0x000fe2000f8e9608 */
[----:B------:R-:W-:Y:S01]  /*09a0*/  IMAD.HI.U32 R7, R6, -0x2daee0ad, RZ ;  /* 0xd2511f5306077827 */ /* 0x000fe200078e00ff */
[----:B------:R-:W-:Y:S01]  /*09b0*/  UIADD3 UR6, UPT, UPT, UR8, 0x78dde6e4, URZ ;  /* 0x78dde6e408067890 */ /* 0x000fe2000fffe0ff */
[----:B------:R-:W1:Y:S02]  /*09c0*/  LDCU UR18, c[0x0][0x400] ;  /* 0x00008000ff1277ac */ /* 0x000e640008000800 */
[----:B------:R-:W-:Y:S01]  /*09d0*/  IMAD.HI.U32 R3, R8, -0x326172a9, RZ ;  /* 0xcd9e8d5708037827 */ /* 0x000fe200078e00ff */
[----:B------:R-:W-:Y:S01]  /*09e0*/  LOP3.LUT R7, R16, UR12, R7, 0x96, !PT ;  /* 0x0000000c10077c12 */ /* 0x000fe2000f8e9607 */
[----:B------:R-:W-:Y:S02]  /*09f0*/  UIADD3 UR12, UPT, UPT, UR8, 0x1715609d, URZ ;  /* 0x1715609d080c7890 */ /* 0x000fe4000fffe0ff */
[----:B------:R-:W-:Y:S01]  /*0a00*/  IMAD R13, R6, -0x2daee0ad, RZ ;  /* 0xd2511f53060d7824 */ /* 0x000fe200078e02ff */
[----:B------:R-:W-:Y:S01]  /*0a10*/  LOP3.LUT R3, R14, UR7, R3, 0x96, !PT ;  /* 0x000000070e037c12 */ /* 0x000fe2000f8e9603 */
[----:B------:R-:W-:Y:S01]  /*0a20*/  IMAD R8, R8, -0x326172a9, RZ ;  /* 0xcd9e8d5708087824 */ /* 0x000fe200078e02ff */
[----:B------:R-:W-:Y:S01]  /*0a30*/  UIADD3 UR7, UPT, UPT, UR9, -0x56f99767, URZ ;  /* 0xa906689909077890 */ /* 0x000fe2000fffe0ff */
[----:B------:R-:W-:Y:S01]  /*0a40*/  IMAD.HI.U32 R5, R7, -0x326172a9, RZ ;  /* 0xcd9e8d5707057827 */ /* 0x000fe200078e00ff */
[----:B------:R-:W-:-:S02]  /*0a50*/  UISETP.NE.AND.EX UP0, UPT, UR25, URZ, UPT, UP0 ;  /* 0x000000ff1900728c */ /* 0x000fc4000bf05300 */
[----:B------:R-:W-:Y:S01]  /*0a60*/  UPLOP3.LUT UP2, UPT, UPT, UPT, UPT, 0x40, 0x4 ;  /* 0x000000000004789c */ /* 0x000fe20003f4e870 */
[C---:B------:R-:W-:Y:S01]  /*0a70*/  IMAD.HI.U32 R6, R3.reuse, -0x2daee0ad, RZ ;  /* 0xd2511f5303067827 */ /* 0x040fe200078e00ff */
[----:B------:R-:W-:Y:S01]  /*0a80*/  LOP3.LUT R5, R8, UR13, R5, 0x96, !PT ;  /* 0x0000000d08057c12 */ /* 0x000fe2000f8e9605 */
[----:B------:R-:W-:Y:S02]  /*0a90*/  UIADD3 UR13, UPT, UPT, UR9, 0x646e171e, URZ ;  /* 0x646e171e090d7890 */ /* 0x000fe4000fffe0ff */
[----:B------:R-:W-:Y:S01]  /*0aa0*/  IMAD R14, R3, -0x2daee0ad, RZ ;  /* 0xd2511f53030e7824 */ /* 0x000fe200078e02ff */
[----:B------:R-:W-:Y:S01]  /*0ab0*/  LOP3.LUT R6, R13, UR5, R6, 0x96, !PT ;  /* 0x000000050d067c12 */ /* 0x000fe2000f8e9606 */
[----:B------:R-:W-:Y:S01]  /*0ac0*/  IMAD R8, R7, -0x326172a9, RZ ;  /* 0xcd9e8d5707087824 */ /* 0x000fe200078e02ff */
[----:B------:R-:W-:Y:S01]  /*0ad0*/  UIADD3 UR5, UPT, UPT, UR8, 0x5384540f, URZ ;  /* 0x5384540f08057890 */ /* 0x000fe2000fffe0ff */
[----:B------:R-:W-:-:S04]  /*0ae0*/  IMAD.HI.U32 R13, R5, -0x2daee0ad, RZ ;  /* 0xd2511f53050d7827 */ /* 0x000fc800078e00ff */
[----:B------:R-:W-:Y:S01]  /*0af0*/  IMAD.HI.U32 R3, R6, -0x326172a9, RZ ;  /* 0xcd9e8d5706037827 */ /* 0x000fe200078e00ff */
[----:B------:R-:W-:Y:S02]  /*0b00*/  LOP3.LUT R13, R14, UR14, R13, 0x96, !PT ;  /* 0x0000000e0e0d7c12 */ /* 0x000fe4000f8e960d */
[----:B------:R-:W-:Y:S01]  /*0b10*/  LOP3.LUT R14, R0, 0xe0, RZ, 0xc0, !PT ;  /* 0x000000e0000e7812 */ /* 0x000fe200078ec0ff */
[----:B------:R-:W-:Y:S01]  /*0b20*/  IMAD R6, R6, -0x326172a9, RZ ;  /* 0xcd9e8d5706067824 */ /* 0x000fe200078e02ff */
[----:B------:R-:W-:Y:S01]  /*0b30*/  LOP3.LUT R3, R8, UR6, R3, 0x96, !PT ;  /* 0x0000000608037c12 */ /* 0x000fe2000f8e9603 */
[----:B------:R-:W-:Y:S01]  /*0b40*/  IMAD R8, R5, -0x2daee0ad, RZ ;  /* 0xd2511f5305087824 */ /* 0x000fe200078e02ff */
[----:B------:R-:W-:Y:S01]  /*0b50*/  UIADD3 UR6, UPT, UPT, UR9, -0x24c28bd8, URZ ;  /* 0xdb3d742809067890 */ /* 0x000fe2000fffe0ff */
[----:B------:R-:W-:-:S04]  /*0b60*/  IMAD.HI.U32 R5, R13, -0x326172a9, RZ ;  /* 0xcd9e8d570d057827 */ /* 0x000fc800078e00ff */
[----:B------:R-:W-:Y:S01]  /*0b70*/  IMAD.HI.U32 R7, R3, -0x2daee0ad, RZ ;  /* 0xd2511f5303077827 */ /* 0x000fe200078e00ff */
[----:B------:R-:W-:-:S03]  /*0b80*/  LOP3.LUT R5, R6, UR12, R5, 0x96, !PT ;  /* 0x0000000c06057c12 */ /* 0x000fc6000f8e9605 */
[----:B------:R-:W-:Y:S01]  /*0b90*/  IMAD R6, R13, -0x326172a9, RZ ;  /* 0xcd9e8d570d067824 */ /* 0x000fe200078e02ff */
[----:B------:R-:W-:Y:S01]  /*0ba0*/  LOP3.LUT R7, R8, UR7, R7, 0x96, !PT ;  /* 0x0000000708077c12 */ /* 0x000fe2000f8e9607 */
[----:B------:R-:W-:Y:S02]  /*0bb0*/  IMAD R13, R3, -0x2daee0ad, RZ ;  /* 0xd2511f53030d7824 */ /* 0x000fe400078e02ff */
[----:B------:R-:W-:-:S04]  /*0bc0*/  IMAD.HI.U32 R8, R5, -0x2daee0ad, RZ ;  /* 0xd2511f5305087827 */ /* 0x000fc800078e00ff */
[----:B------:R-:W-:Y:S01]  /*0bd0*/  IMAD.HI.U32 R3, R7, -0x326172a9, RZ ;  /* 0xcd9e8d5707037827 */ /* 0x000fe200078e00ff */
[----:B------:R-:W-:Y:S01]  /*0be0*/  LOP3.LUT R8, R13, UR13, R8, 0x96, !PT ;  /* 0x0000000d0d087c12 */ /* 0x000fe2000f8e9608 */
[----:B------:R-:W3:Y:S01]  /*0bf0*/  LDCU.64 UR12, c[0x0][0x3a0] ;  /* 0x00007400ff0c77ac */ /* 0x000ee20008000a00 */
[----:B------:R-:W-:Y:S01]  /*0c00*/  SHF.R.S32.HI R13, RZ, 0x3, R2 ;  /* 0x00000003ff0d7819 */ /* 0x000fe20000011402 */
[----:B------:R-:W-:Y:S01]  /*0c10*/  IMAD R7, R7, -0x326172a9, RZ ;  /* 0xcd9e8d5707077824 */ /* 0x000fe200078e02ff */
[----:B------:R-:W-:Y:S01]  /*0c20*/  LOP3.LUT R3, R6, UR15, R3, 0x96, !PT ;  /* 0x0000000f06037c12 */ /* 0x000fe2000f8e9603 */
[----:B------:R-:W-:Y:S01]  /*0c30*/  IMAD R6, R5, -0x2daee0ad, RZ ;  /* 0xd2511f5305067824 */ /* 0x000fe200078e02ff */
[----:B------:R-:W-:Y:S01]  /*0c40*/  LOP3.LUT R15, R13, 0xff, RZ, 0xc0, !PT ;  /* 0x000000ff0d0f7812 */ /* 0x000fe200078ec0ff */
[----:B------:R-:W-:Y:S01]  /*0c50*/  IMAD.HI.U32 R2, R8, -0x326172a9, RZ ;  /* 0xcd9e8d5708027827 */ /* 0x000fe200078e00ff */
[----:B------:R-:W4:Y:S03]  /*0c60*/  LDCU.64 UR14, c[0x0][0x380] ;  /* 0x00007000ff0e77ac */ /* 0x000f260008000a00 */
[----:B------:R-:W-:Y:S01]  /*0c70*/  IMAD.HI.U32 R5, R3, -0x2daee0ad, RZ ;  /* 0xd2511f5303057827 */ /* 0x000fe200078e00ff */
[----:B------:R-:W-:-:S03]  /*0c80*/  LOP3.LUT R2, R7, UR5, R2, 0x96, !PT ;  /* 0x0000000507027c12 */ /* 0x000fc6000f8e9602 */
[----:B------:R-:W-:Y:S01]  /*0c90*/  IMAD.SHL.U32 R0, R0, 0x20, RZ ;  /* 0x0000002000007824 */ /* 0x000fe200078e00ff */
[----:B------:R-:W-:Y:S01]  /*0ca0*/  LOP3.LUT R5, R6, UR19, R5, 0x96, !PT ;  /* 0x0000001306057c12 */ /* 0x000fe2000f8e9605 */
[----:B------:R-:W-:Y:S01]  /*0cb0*/  IMAD R7, R3, -0x2daee0ad, RZ ;  /* 0xd2511f5303077824 */ /* 0x000fe200078e02ff */
[----:B------:R-:W-:Y:S01]  /*0cc0*/  VIADDMNMX R6, R15, -R14, RZ, !PT ;  /* 0x8000000e0f067246 */ /* 0x000fe200078001ff */
[----:B------:R-:W-:Y:S01]  /*0cd0*/  IMAD R3, R8, -0x326172a9, RZ ;  /* 0xcd9e8d5708037824 */ /* 0x000fe200078e02ff */
[----:B------:R-:W-:Y:S02]  /*0ce0*/  LOP3.LUT R14, R13, 0xffffff00, RZ, 0xc0, !PT ;  /* 0xffffff000d0e7812 */ /* 0x000fe400078ec0ff */
[----:B------:R-:W-:Y:S01]  /*0cf0*/  VIMNMX R13, PT, PT, R6, 0x20, PT ;  /* 0x00000020060d7848 */ /* 0x000fe20003fe0100 */
[----:B------:R-:W-:Y:S01]  /*0d00*/  IMAD.HI.U32 R6, R2, -0x2daee0ad, RZ ;  /* 0xd2511f5302067827 */ /* 0x000fe200078e00ff */
[----:B------:R-:W-:-:S03]  /*0d10*/  LOP3.LUT R18, R0, 0x3e0, RZ, 0xc0, !PT ;  /* 0x000003e000127812 */ /* 0x000fc600078ec0ff */
[----:B------:R-:W-:Y:S01]  /*0d20*/  IMAD R16, R13, 0x8, R14 ;  /* 0x000000080d107824 */ /* 0x000fe200078e020e */
[----:B------:R-:W-:Y:S01]  /*0d30*/  LOP3.LUT R13, R7, UR6, R6, 0x96, !PT ;  /* 0x00000006070d7c12 */ /* 0x000fe2000f8e9606 */
[----:B------:R-:W-:Y:S01]  /*0d40*/  IMAD.HI.U32 R0, R5, -0x326172a9, RZ ;  /* 0xcd9e8d5705007827 */ /* 0x000fe200078e00ff */
[----:B------:R-:W-:Y:S02]  /*0d50*/  VIADDMNMX R18, R15, -R18, RZ, !PT ;  /* 0x800000120f127246 */ /* 0x000fe400078001ff */
[----:B------:R-:W-:Y:S01]  /*0d60*/  I2FP.F32.U32 R8, R16 ;  /* 0x0000001000087245 */ /* 0x000fe20000201000 */
[----:B------:R-:W-:Y:S01]  /*0d70*/  IMAD.HI.U32 R6, R13, -0x326172a9, RZ ;  /* 0xcd9e8d570d067827 */ /* 0x000fe200078e00ff */
[----:B------:R-:W-:Y:S02]  /*0d80*/  LOP3.LUT R0, R3, UR20, R0, 0x96, !PT ;  /* 0x0000001403007c12 */ /* 0x000fe4000f8e9600 */
[----:B------:R-:W-:Y:S01]  /*0d90*/  VIMNMX R7, PT, PT, R18, 0x20, PT ;  /* 0x0000002012077848 */ /* 0x000fe20003fe0100 */
[----:B------:R-:W-:Y:S01]  /*0da0*/  IMAD R3, R5, -0x326172a9, RZ ;  /* 0xcd9e8d5705037824 */ /* 0x000fe200078e02ff */
[----:B------:R-:W0:Y:S01]  /*0db0*/  MUFU.RCP R8, R8 ;  /* 0x0000000800087308 */ /* 0x000e220000001000 */
[----:B------:R-:W-:Y:S01]  /*0dc0*/  IMAD R2, R2, -0x2daee0ad, RZ ;  /* 0xd2511f5302027824 */ /* 0x000fe200078e02ff */
[----:B------:R-:W-:Y:S01]  /*0dd0*/  LEA R7, R7, R14, 0x3 ;  /* 0x0000000e07077211 */ /* 0x000fe200078e18ff */
[----:B------:R-:W-:Y:S01]  /*0de0*/  IMAD.HI.U32 R5, R0, -0x2daee0ad, RZ ;  /* 0xd2511f5300057827 */ /* 0x000fe200078e00ff */
[----:B------:R-:W-:-:S03]  /*0df0*/  LOP3.LUT R6, R3, UR22, R6, 0x96, !PT ;  /* 0x0000001603067c12 */ /* 0x000fc6000f8e9606 */
[----:B------:R-:W-:Y:S01]  /*0e00*/  IMAD.MOV.U32 R3, RZ, RZ, RZ ;  /* 0x000000ffff037224 */ /* 0x000fe200078e00ff */
[----:B------:R-:W-:Y:S01]  /*0e10*/  LOP3.LUT R5, R2, UR21, R5, 0x96, !PT ;  /* 0x0000001502057c12 */ /* 0x000fe2000f8e9605 */
[----:B------:R-:W-:Y:S02]  /*0e20*/  IMAD R2, R13, -0x326172a9, RZ ;  /* 0xcd9e8d570d027824 */ /* 0x000fe400078e02ff */
[----:B-1234-:R-:W-:-:S07]  /*0e30*/  IMAD R102, R0, -0x2daee0ad, RZ ;  /* 0xd2511f5300667824 */ /* 0x01efce00078e02ff */
.L_x_4513:
[----:B-1----:R-:W1:Y:S01]  /*0e40*/  @UP0 LDCU.64 UR6, c[0x0][0x3e0] ;  /* 0x00007c00ff0607ac */ /* 0x002e620008000a00 */
[----:B------:R-:W-:Y:S01]  /*0e50*/  PLOP3.LUT P0, PT, PT, PT, UP0, 0x80, 0x8 ;  /* 0x000000000008781c */ /* 0x000fe20003f0f008 */
[----:B-1----:R-:W-:-:S06]  /*0e60*/  @UP0 UIMAD.WIDE UR6, UR4, 0x2, UR6 ;  /* 0x00000002040608a5 */ /* 0x002fcc000f8e0206 */
[----:B0-234-:R-:W-:Y:S01]  /*0e70*/  IMAD.U32 R72, RZ, RZ, UR6 ;  /* 0x00000006ff487e24 */ /* 0x01dfe2000f8e00ff */
[----:B------:R-:W-:-:S05]  /*0e80*/  MOV R73, UR7 ;  /* 0x0000000700497c02 */ /* 0x000fca0008000f00 */
[----:B------:R-:W2:Y:S01]  /*0e90*/  @P0 LDG.E.U16 R72, desc[UR10][R72.64] ;  /* 0x0000000a48480981 */ /* 0x000ea2000c1e1500 */
[----:B0-----:R-:W-:Y:S01]  /*0ea0*/  UIMAD UR5, UR4, UR16, URZ ;  /* 0x00000010040572a4 */ /* 0x001fe2000f8e02ff */
[----:B------:R-:W-:Y:S01]  /*0eb0*/  PLOP3.LUT P0, PT, PT, PT, UP0, 0x80, 0x8 ;  /* 0x000000000008781c */ /* 0x000fe20003f0f008 */
[----:B------:R-:W-:Y:S01]  /*0ec0*/  BSSY.RECONVERGENT B0, `(.L_x_4166) ;  /* 0x0000681000007945 */ /* 0x000fe20003800200 */
[----:B------:R-:W0:Y:S01]  /*0ed0*/  S2R R101, SR_TID.X ;  /* 0x0000000000657919 */ /* 0x000e220000002100 */
[----:B------:R-:W-:Y:S01]  /*0ee0*/  USHF.R.S32.HI UR6, URZ, 0x1f, UR5 ;  /* 0x0000001fff067899 */ /* 0x000fe20008011405 */
[----:B------:R-:W-:Y:S02]  /*0ef0*/  PLOP3.LUT P1, PT, PT, PT, UP0, 0x80, 0x8 ;  /* 0x000000000008781c */ /* 0x000fe40003f2f008 */
[----:B------:R-:W-:Y:S01]  /*0f00*/  ISETP.GE.U32.AND P2, PT, R12, 0x100, PT ;  /* 0x000001000c00780c */ /* 0x000fe20003f46070 */
[----:B------:R-:W-:-:S03]  /*0f10*/  ULEA.HI UR6, UR6, UR5, URZ, 0x3 ;  /* 0x0000000506067291 */ /* 0x000fc6000f8f18ff */
[----:B------:R-:W-:Y:S01]  /*0f20*/  UMOV UR5, 0x3f800000 ;  /* 0x3f80000000057882 */ /* 0x000fe20000000000 */
[----:B------:R-:W-:Y:S02]  /*0f30*/  P2R R104, PR, RZ, 0x4 ;  /* 0x00000004ff687803 */ /* 0x000fe40000000000 */
[----:B------:R-:W-:-:S05]  /*0f40*/  IMAD.U32 R100, RZ, RZ, UR6 ;  /* 0x00000006ff647e24 */ /* 0x000fca000f8e00ff */
[----:B0-----:R-:W-:-:S05]  /*0f50*/  LEA.HI.SX32 R100, R100, R101, 0x1d ;  /* 0x0000006564647211 */ /* 0x001fca00078feaff */
[----:B------:R-:W-:Y:S02]  /*0f60*/  IMAD.MOV.U32 R106, RZ, RZ, R100 ;  /* 0x000000ffff6a7224 */ /* 0x000fe400078e0064 */
[----:B--2---:R-:W-:-:S05]  /*0f70*/  @P0 HADD2.F32 R74, -RZ, R72.H0_H0 ;  /* 0x20000048ff4a0230 */ /* 0x004fca0000004100 */
[----:B------:R-:W-:Y:S01]  /*0f80*/  @P1 R2UR UR5, R74 ;  /* 0x000000004a0512ca */ /* 0x000fe200000e0000 */
[----:B------:R-:W-:-:S14]  /*0f90*/  @!P2 BRA `(.L_x_4167) ;  /* 0x0000006400cca947 */ /* 0x000fdc0003800000 */
        /* <DEDUP_REMOVED lines=12> */
[----:B------:R-:W-:Y:S02]  /*1060*/  IMAD.MOV.U32 R0, RZ, RZ, R2 ;  /* 0x000000ffff007224 */ /* 0x000fe400078e0002 */
[----:B------:R-:W-:-:S07]  /*1070*/  IMAD.MOV.U32 R106, RZ, RZ, R102 ;  /* 0x000000ffff6a7224 */ /* 0x000fce00078e0066 */
[----:B------:R-:W-:Y:S05]  /*1080*/  @!P0 BRA `(.L_x_4170) ;  /* 0x0000000400608947 */ /* 0x000fea0003800000 */
[----:B------:R-:W-:-:S04]  /*1090*/  MOV R73, 0x2 ;  /* 0x0000000200497802 */ /* 0x000fc80000000f00 */
[----:B------:R-:W-:-:S05]  /*10a0*/  VIADDMNMX.U32 R0, R4, 0xfffffffe, R73, PT ;  /* 0xfffffffe04007846 */ /* 0x000fca0003800049 */
[----:B------:R-:W-:-:S04]  /*10b0*/  IMAD.SHL.U32 R0, R0, 0x4, RZ ;  /* 0x0000000400007824 */ /* 0x000fc800078e00ff */
[----:B------:R-:W0:Y:S02]  /*10c0*/  LDC R72, c[0x2][R0] ;  /* 0x0080000000487b82 */ /* 0x000e240000000800 */
[----:B0-----:R-:W-:-:S04]  /*10d0*/  SHF.R.S32.HI R73, RZ, 0x1f, R72 ;  /* 0x0000001fff497819 */ /* 0x001fc80000011448 */
.L_x_27324:
[----:B------:R-:W-:Y:S05]  /*10e0*/  BRX R72 -0x10f0                                        (*"BRANCH_TARGETS .L_x_27325,.L_x_27326,.L_x_27327"*) ;  /* 0xffffffec48c47949 */ /* 0x000fea000383ffff */
.L_x_27327:
[----:B------:R-:W-:Y:S01]  /*10f0*/  VIADD R72, R4, 0x1 ;  /* 0x0000000104487836 */ /* 0x000fe20000000000 */
[----:B------:R-:W-:Y:S01]  /*1100*/  MOV R106, R102 ;  /* 0x00000066006a7202 */ /* 0x000fe20000000f00 */
[----:B------:R-:W-:Y:S01]  /*1110*/  IMAD.MOV.U32 R0, RZ, RZ, R6 ;  /* 0x000000ffff007224 */ /* 0x000fe200078e0006 */
[----:B------:R-:W-:Y:S06]  /*1120*/  BRA `(.L_x_4170) ;  /* 0x0000000400387947 */ /* 0x000fec0003800000 */
.L_x_27325:
[----:B------:R-:W-:Y:S02]  /*1130*/  HFMA2 R72, -RZ, RZ, 0, 1.78813934326171875e-07 ;  /* 0x00000003ff487431 */ /* 0x000fe400000001ff */
[----:B------:R-:W-:Y:S02]  /*1140*/  IMAD.MOV.U32 R106, RZ, RZ, R102 ;  /* 0x000000ffff6a7224 */ /* 0x000fe400078e0066 */
[----:B------:R-:W-:Y:S01]  /*1150*/  IMAD.MOV.U32 R0, RZ, RZ, R5 ;  /* 0x000000ffff007224 */ /* 0x000fe200078e0005 */
[----:B------:R-:W-:Y:S06]  /*1160*/  BRA `(.L_x_4170) ;  /* 0x0000000400287947 */ /* 0x000fec0003800000 */
.L_x_27326:
        /* <DEDUP_REMOVED lines=13> */
.L_x_4172:
[----:B------:R-:W-:Y:S05]  /*1240*/  BSYNC.RECONVERGENT B2 ;  /* 0x0000000000027941 */ /* 0x000fea0003800200 */
.L_x_4171:
        /* <DEDUP_REMOVED lines=15> */
[----:B------:R-:W-:-:S03]  /*1340*/  UIADD3 UR7, UPT, UPT, UR9, 0x32370b8f, URZ ;  /* 0x32370b8f09077890 */ /* 0x000fc6000fffe0ff */
[----:B------:R-:W-:Y:S01]  /*1350*/  LOP3.LUT R106, R72, UR6, R5, 0x96, !PT ;  /* 0x00000006486a7c12 */ /* 0x000fe2000f8e9605 */
[----:B------:R-:W-:Y:S01]  /*1360*/  UIADD3 UR6, UPT, UPT, UR8, -0x255992d5, URZ ;  /* 0xdaa66d2b08067890 */ /* 0x000fe2000fffe0ff */
        /* <DEDUP_REMOVED lines=40> */
[----:B------:R-:W-:Y:S01]  /*15f0*/  IMAD.MOV.U32 R72, RZ, RZ, RZ ;  /* 0x000000ffff487224 */ /* 0x000fe200078e00ff */
[----:B------:R-:W-:-:S07]  /*1600*/  LOP3.LUT R5, R4, UR7, R107, 0x96, !PT ;  /* 0x0000000704057c12 */ /* 0x000fce000f8e966b */
.L_x_4170:
[----:B------:R-:W-:Y:S05]  /*1610*/  BSYNC.RECONVERGENT B1 ;  /* 0x0000000000017941 */ /* 0x000fea0003800200 */
.L_x_4169:
        /* <DEDUP_REMOVED lines=9> */
[----:B------:R-:W-:Y:S01]  /*16b0*/  FMUL.FTZ R4, R4, UR5 ;  /* 0x0000000504047c20 */ /* 0x000fe20008410000 */
[----:B------:R-:W-:-:S03]  /*16c0*/  IMAD.MOV.U32 R74, RZ, RZ, 0x2 ;  /* 0x00000002ff4a7424 */ /* 0x000fc600078e00ff */
[----:B0-----:R-:W-:Y:S01]  /*16d0*/  FMUL.FTZ R4, R4, R109 ;  /* 0x0000006d04047220 */ /* 0x001fe20000410000 */
[----:B-1----:R-:W-:Y:S01]  /*16e0*/  FSETP.GTU.FTZ.AND P0, PT, R73, R108, PT ;  /* 0x0000006c4900720b */ /* 0x002fe20003f1c000 */
[----:B------:R-:W-:-:S03]  /*16f0*/  HADD2.F32 R73, -RZ, R60.H0_H0 ;  /* 0x2000003cff497230 */ /* 0x000fc60000004100 */
        /* <DEDUP_REMOVED lines=14> */
.L_x_4175:
        /* <DEDUP_REMOVED lines=13> */
.L_x_4177:
[----:B------:R-:W-:Y:S05]  /*18b0*/  BSYNC.RECONVERGENT B2 ;  /* 0x0000000000027941 */ /* 0x000fea0003800200 */
.L_x_4176:
        /* <DEDUP_REMOVED lines=50> */
[----:B------:R-:W-:Y:S01]  /*1be0*/  UIADD3 UR7, UPT, UPT, UR9, -0x695add53, URZ ;  /* 0x96a522ad09077890 */ /* 0x000fe2000fffe0ff */
[----:B------:R-:W-:Y:S02]  /*1bf0*/  MOV R73, R106 ;  /* 0x0000006a00497202 */ /* 0x000fe40000000f00 */
        /* <DEDUP_REMOVED lines=9> */
.L_x_4174:
[----:B------:R-:W-:Y:S05]  /*1c90*/  BSYNC.RECONVERGENT B1 ;  /* 0x0000000000017941 */ /* 0x000fea0003800200 */
.L_x_4173:
[----:B------:R-:W-:Y:S01]  /*1ca0*/  I2FP.F32.U32 R4, R73 ;  /* 0x0000004900047245 */ /* 0x000fe20000201000 */
[----:B------:R-:W-:Y:S01]  /*1cb0*/  HADD2.F32 R16, -RZ, R16.H1_H1 ;  /* 0x30000010ff107230 */ /* 0x000fe20000004100 */
[----:B------:R-:W-:Y:S01]  /*1cc0*/  ISETP.NE.AND P1, PT, R74, 0x1, PT ;  /* 0x000000014a00780c */ /* 0x000fe20003f25270 */
[----:B------:R-:W-:Y:S01]  /*1cd0*/  HADD2.F32 R75, -RZ, R20.H1_H1 ;  /* 0x30000014ff4b7230 */ /* 0x000fe20000004100 */
[----:B------:R-:W-:Y:S01]  /*1ce0*/  BSSY.RECONVERGENT B1, `(.L_x_4178) ;  /* 0x000005f000017945 */ /* 0x000fe20003800200 */
[----:B------:R-:W-:Y:S01]  /*1cf0*/  FFMA.FTZ R73, R4, R107, 1.1641532182693481445e-10 ;  /* 0x2f00000004497423 */ /* 0x000fe2000001006b */
[----:B------:R-:W-:Y:S01]  /*1d00*/  FMUL.FTZ R16, R16, UR5 ;  /* 0x0000000510107c20 */ /* 0x000fe20008410000 */
[----:B------:R-:W-:-:S03]  /*1d10*/  HFMA2 R85, -RZ, RZ, 0, 1.1920928955078125e-07 ;  /* 0x00000002ff557431 */ /* 0x000fc600000001ff */
[----:B------:R-:W-:Y:S01]  /*1d20*/  FMUL.FTZ R16, R16, R109 ;  /* 0x0000006d10107220 */ /* 0x000fe20000410000 */
[----:B------:R-:W-:Y:S01]  /*1d30*/  FSETP.GTU.FTZ.AND P0, PT, R73, R108, PT ;  /* 0x0000006c4900720b */ /* 0x000fe20003f1c000 */
[----:B------:R-:W-:-:S03]  /*1d40*/  HADD2.F32 R73, -RZ, R60.H1_H1 ;  /* 0x3000003cff497230 */ /* 0x000fc60000004100 */
        /* <DEDUP_REMOVED lines=13> */
.L_x_4180:
        /* <DEDUP_REMOVED lines=13> */
.L_x_4182:
[----:B------:R-:W-:Y:S05]  /*1ef0*/  BSYNC.RECONVERGENT B2 ;  /* 0x0000000000027941 */ /* 0x000fea0003800200 */
.L_x_4181:
        /* <DEDUP_REMOVED lines=15> */
[----:B------:R-:W-:Y:S02]  /*1ff0*/  UIADD3 UR7, UPT, UPT, UR9, 0x32370b8f, URZ ;  /* 0x32370b8f09077890 */ /* 0x000fe4000fffe0ff */
[----:B------:R-:W-:Y:S01]  /*2000*/  IMAD.MOV.U32 R85, RZ, RZ, RZ ;  /* 0x000000ffff557224 */ /* 0x000fe200078e00ff */
        /* <DEDUP_REMOVED lines=44> */
.L_x_4179:
[----:B------:R-:W-:Y:S05]  /*22d0*/  BSYNC.RECONVERGENT B1 ;  /* 0x0000000000017941 */ /* 0x000fea0003800200 */
.L_x_4178:
[----:B------:R-:W-:Y:S01]  /*22e0*/  I2FP.F32.U32 R4, R16 ;  /* 0x0000001000047245 */ /* 0x000fe20000201000 */
[----:B------:R-:W-:Y:S01]  /*22f0*/  HADD2.F32 R16, -RZ, R17.H0_H0 ;  /* 0x20000011ff107230 */ /* 0x000fe20000004100 */
[----:B------:R-:W-:Y:S01]  /*2300*/  ISETP.NE.AND P2, PT, R85, 0x1, PT ;  /* 0x000000015500780c */ /* 0x000fe20003f45270 */
[----:B------:R-:W-:Y:S01]  /*2310*/  HADD2.F32 R75, -RZ, R21.H0_H0 ;  /* 0x20000015ff4b7230 */ /* 0x000fe20000004100 */
[----:B------:R-:W-:Y:S01]  /*2320*/  BSSY.RECONVERGENT B1, `(.L_x_4183) ;  /* 0x000005f000017945 */ /* 0x000fe20003800200 */
[----:B------:R-:W-:Y:S01]  /*2330*/  FFMA.FTZ R73, R4, R107, 1.1641532182693481445e-10 ;  /* 0x2f00000004497423 */ /* 0x000fe2000001006b */
[----:B------:R-:W-:Y:S01]  /*2340*/  FMUL.FTZ R16, R16, UR5 ;  /* 0x0000000510107c20 */ /* 0x000fe20008410000 */
[----:B------:R-:W-:-:S03]  /*2350*/  MOV R72, R2 ;  /* 0x0000000200487202 */ /* 0x000fc60000000f00 */
[----:B------:R-:W-:Y:S01]  /*2360*/  FMUL.FTZ R16, R16, R109 ;  /* 0x0000006d10107220 */ /* 0x000fe20000410000 */
[----:B------:R-:W-:Y:S01]  /*2370*/  FSETP.GTU.FTZ.AND P1, PT, R73, R108, PT ;  /* 0x0000006c4900720b */ /* 0x000fe20003f3c000 */
[----:B------:R-:W-:-:S03]  /*2380*/  HADD2.F32 R73, -RZ, R61.H0_H0 ;  /* 0x2000003dff497230 */ /* 0x000fc60000004100 */
        /* <DEDUP_REMOVED lines=13> */
.L_x_4185:
        /* <DEDUP_REMOVED lines=13> */
.L_x_4187:
[----:B------:R-:W-:Y:S05]  /*2530*/  BSYNC.RECONVERGENT B2 ;  /* 0x0000000000027941 */ /* 0x000fea0003800200 */
.L_x_4186:
        /* <DEDUP_REMOVED lines=61> */
.L_x_4184:
[----:B------:R-:W-:Y:S05]  /*2910*/  BSYNC.RECONVERGENT B1 ;  /* 0x0000000000017941 */ /* 0x000fea0003800200 */
.L_x_4183:
[----:B------:R-:W-:Y:S01]  /*2920*/  I2FP.F32.U32 R4, R72 ;  /* 0x0000004800047245 */ /* 0x000fe20000201000 */
[----:B------:R-:W-:Y:S01]  /*2930*/  HADD2.F32 R72, -RZ, R17.H1_H1 ;  /* 0x30000011ff487230 */ /* 0x000fe20000004100 */
[----:B------:R-:W-:Y:S01]  /*2940*/  ISETP.NE.AND P3, PT, R73, 0x1, PT ;  /* 0x000000014900780c */ /* 0x000fe20003f65270 */
[----:B------:R-:W-:Y:S01]  /*2950*/  HADD2.F32 R85, -RZ, R61.H1_H1 ;  /* 0x3000003dff557230 */ /* 0x000fe20000004100 */
[----:B------:R-:W-:Y:S01]  /*2960*/  BSSY.RECONVERGENT B1, `(.L_x_4188) ;  /* 0x000005f000017945 */ /* 0x000fe20003800200 */
[----:B------:R-:W-:Y:S01]  /*2970*/  FFMA.FTZ R17, R4, R107, 1.1641532182693481445e-10 ;  /* 0x2f00000004117423 */ /* 0x000fe2000001006b */
[----:B------:R-:W-:Y:S01]  /*2980*/  FMUL.FTZ R72, R72, UR5 ;  /* 0x0000000548487c20 */ /* 0x000fe20008410000 */
[----:B------:R-:W-:-:S03]  /*2990*/  IMAD.MOV.U32 R75, RZ, RZ, 0x2 ;  /* 0x00000002ff4b7424 */ /* 0x000fc600078e00ff */
        /* <DEDUP_REMOVED lines=16> */
.L_x_4190:
        /* <DEDUP_REMOVED lines=13> */
.L_x_4192:
[----:B------:R-:W-:Y:S05]  /*2b70*/  BSYNC.RECONVERGENT B2 ;  /* 0x0000000000027941 */ /* 0x000fea0003800200 */
.L_x_4191:
        /* <DEDUP_REMOVED lines=61> */
.L_x_4189:
[----:B------:R-:W-:Y:S05]  /*2f50*/  BSYNC.RECONVERGENT B1 ;  /* 0x0000000000017941 */ /* 0x000fea0003800200 */
.L_x_4188:
[----:B------:R-:W-:Y:S01]  /*2f60*/  I2FP.F32.U32 R4, R17 ;  /* 0x0000001100047245 */ /* 0x000fe20000201000 */
[----:B------:R-:W-:Y:S01]  /*2f70*/  HADD2.F32 R72, -RZ, R18.H0_H0 ;  /* 0x20000012ff487230 */ /* 0x000fe20000004100 */
[----:B------:R-:W-:Y:S01]  /*2f80*/  ISETP.NE.AND P4, PT, R75, 0x1, PT ;  /* 0x000000014b00780c */ /* 0x000fe20003f85270 */
[----:B------:R-:W-:Y:S01]  /*2f90*/  HADD2.F32 R74, -RZ, R22.H0_H0 ;  /* 0x20000016ff4a7230 */ /* 0x000fe20000004100 */
[----:B------:R-:W-:Y:S01]  /*2fa0*/  BSSY.RECONVERGENT B1, `(.L_x_4193) ;  /* 0x000005f000017945 */ /* 0x000fe20003800200 */
[----:B------:R-:W-:Y:S01]  /*2fb0*/  FFMA.FTZ R17, R4, R107, 1.1641532182693481445e-10 ;  /* 0x2f00000004117423 */ /* 0x000fe2000001006b */
[----:B------:R-:W-:Y:S01]  /*2fc0*/  FMUL.FTZ R72, R72, UR5 ;  /* 0x0000000548487c20 */ /* 0x000fe20008410000 */
[----:B------:R-:W-:-:S03]  /*2fd0*/  HADD2.F32 R4, -RZ, R62.H0_H0 ;  /* 0x2000003eff047230 */ /* 0x000fc60000004100 */
[----:B------:R-:W-:Y:S01]  /*2fe0*/  FMUL.FTZ R72, R72, R109 ;  /* 0x0000006d48487220 */ /* 0x000fe20000410000 */
[----:B------:R-:W-:-:S04]  /*2ff0*/  FSETP.GTU.FTZ.AND P3, PT, R17, R108, PT ;  /* 0x0000006c1100720b */ /* 0x000fc80003f7c000 */
[----:B------:R-:W-:Y:S01]  /*3000*/  FSEL R17, R72, RZ, !P3 ;  /* 0x000000ff48117208 */ /* 0x000fe20005800000 */
[----:B------:R-:W-:Y:S01]  /*3010*/  IMAD.MOV.U32 R72, RZ, RZ, R2 ;  /* 0x000000ffff487224 */ /* 0x000fe200078e0002 */
        /* <DEDUP_REMOVED lines=12> */
.L_x_4195:
        /* <DEDUP_REMOVED lines=13> */
.L_x_4197:
[----:B------:R-:W-:Y:S05]  /*31b0*/  BSYNC.RECONVERGENT B2 ;  /* 0x0000000000027941 */ /* 0x000fea0003800200 */
.L_x_4196:
        /* <DEDUP_REMOVED lines=61> */
.L_x_4194:
[----:B------:R-:W-:Y:S05]  /*3590*/  BSYNC.RECONVERGENT B1 ;  /* 0x0000000000017941 */ /* 0x000fea0003800200 */
.L_x_4193:
[----:B------:R-:W-:Y:S01]  /*35a0*/  I2FP.F32.U32 R4, R72 ;  /* 0x0000004800047245 */ /* 0x000fe20000201000 */
[----:B------:R-:W-:Y:S01]  /*35b0*/  HADD2.F32 R18, -RZ, R18.H1_H1 ;  /* 0x30000012ff127230 */ /* 0x000fe20000004100 */
[----:B------:R-:W-:Y:S01]  /*35c0*/  ISETP.NE.AND P5, PT, R74, 0x1, PT ;  /* 0x000000014a00780c */ /* 0x000fe20003fa5270 */
[----:B------:R-:W-:Y:S01]  /*35d0*/  HADD2.F32 R75, -RZ, R22.H1_H1 ;  /* 0x30000016ff4b7230 */ /* 0x000fe20000004100 */
[----:B------:R-:W-:Y:S01]  /*35e0*/  BSSY.RECONVERGENT B1, `(.L_x_4198) ;  /* 0x000005f000017945 */ /* 0x000fe20003800200 */
[----:B------:R-:W-:Y:S01]  /*35f0*/  FFMA.FTZ R73, R4, R107, 1.1641532182693481445e-10 ;  /* 0x2f00000004497423 */ /* 0x000fe2000001006b */
[----:B------:R-:W-:Y:S01]  /*3600*/  FMUL.FTZ R18, R18, UR5 ;  /* 0x0000000512127c20 */ /* 0x000fe20008410000 */
[----:B------:R-:W-:Y:S01]  /*3610*/  IMAD.MOV.U32 R102, RZ, RZ, 0x2 ;  /* 0x00000002ff667424 */ /* 0x000fe200078e00ff */
[----:B------:R-:W-:Y:S02]  /*3620*/  MOV R72, R2 ;  /* 0x0000000200487202 */ /* 0x000fe40000000f00 */
[----:B------:R-:W-:Y:S01]  /*3630*/  FMUL.FTZ R18, R18, R109 ;  /* 0x0000006d12127220 */ /* 0x000fe20000410000 */
[----:B------:R-:W-:Y:S01]  /*3640*/  FSETP.GTU.FTZ.AND P4, PT, R73, R108, PT ;  /* 0x0000006c4900720b */ /* 0x000fe20003f9c000 */
[----:B------:R-:W-:-:S03]  /*3650*/  HADD2.F32 R73, -RZ, R62.H1_H1 ;  /* 0x3000003eff497230 */ /* 0x000fc60000004100 */
        /* <DEDUP_REMOVED lines=12> */
.L_x_4200:
        /* <DEDUP_REMOVED lines=13> */
.L_x_4202:
[----:B------:R-:W-:Y:S05]  /*37f0*/  BSYNC.RECONVERGENT B2 ;  /* 0x0000000000027941 */ /* 0x000fea0003800200 */
.L_x_4201:
        /* <DEDUP_REMOVED lines=61> */
.L_x_4199:
[----:B------:R-:W-:Y:S05]  /*3bd0*/  BSYNC.RECONVERGENT B1 ;  /* 0x0000000000017941 */ /* 0x000fea0003800200 */
.L_x_4198:
[----:B------:R-:W-:Y:S01]  /*3be0*/  I2FP.F32.U32 R4, R72 ;  /* 0x0000004800047245 */ /* 0x000fe20000201000 */
[----:B------:R-:W-:Y:S01]  /*3bf0*/  HADD2.F32 R72, -RZ, R19.H0_H0 ;  /* 0x20000013ff487230 */ /* 0x000fe20000004100 */
[----:B------:R-:W-:Y:S01]  /*3c00*/  ISETP.NE.AND P6, PT, R102, 0x1, PT ;  /* 0x000000016600780c */ /* 0x000fe20003fc5270 */
[----:B------:R-:W-:Y:S01]  /*3c10*/  HADD2.F32 R75, -RZ, R63.H0_H0 ;  /* 0x2000003fff4b7230 */ /* 0x000fe20000004100 */
[----:B------:R-:W-:Y:S01]  /*3c20*/  BSSY.RECONVERGENT B1, `(.L_x_4203) ;  /* 0x0000061000017945 */ /* 0x000fe20003800200 */
[----:B------:R-:W-:Y:S01]  /*3c30*/  FFMA.FTZ R73, R4, R107, 1.1641532182693481445e-10 ;  /* 0x2f00000004497423 */ /* 0x000fe2000001006b */
[----:B------:R-:W-:Y:S01]  /*3c40*/  FMUL.FTZ R72, R72, UR5 ;  /* 0x0000000548487c20 */ /* 0x000fe20008410000 */
[----:B------:R-:W-:Y:S02]  /*3c50*/  HADD2.F32 R103, -RZ, R23.H0_H0 ;  /* 0x20000017ff677230 */ /* 0x000fe40000004100 */
[----:B------:R-:W-:Y:S02]  /*3c60*/  IMAD.MOV.U32 R4, RZ, RZ, 0x2 ;  /* 0x00000002ff047424 */ /* 0x000fe400078e00ff */
[----:B------:R-:W-:Y:S01]  /*3c70*/  FMUL.FTZ R72, R72, R109 ;  /* 0x0000006d48487220 */ /* 0x000fe20000410000 */
[----:B------:R-:W-:-:S04]  /*3c80*/  FSETP.GTU.FTZ.AND P5, PT, R73, R108, PT ;  /* 0x0000006c4900720b */ /* 0x000fc80003fbc000 */
        /* <DEDUP_REMOVED lines=13> */
.L_x_4205:
        /* <DEDUP_REMOVED lines=15> */
.L_x_4207:
[----:B------:R-:W-:Y:S05]  /*3e50*/  BSYNC.RECONVERGENT B2 ;  /* 0x0000000000027941 */ /* 0x000fea0003800200 */
.L_x_4206:
        /* <DEDUP_REMOVED lines=61> */
.L_x_4204:
[----:B------:R-:W-:Y:S05]  /*4230*/  BSYNC.RECONVERGENT B1 ;  /* 0x0000000000017941 */ /* 0x000fea0003800200 */
.L_x_4203:
[----:B------:R-:W-:Y:S01]  /*4240*/  HADD2.F32 R19, -RZ, R19.H1_H1 ;  /* 0x30000013ff137230 */ /* 0x000fe20000004100 */
[----:B------:R-:W-:Y:S01]  /*4250*/  I2FP.F32.U32 R72, R72 ;  /* 0x0000004800487245 */ /* 0x000fe20000201000 */
[----:B------:R-:W-:-:S03]  /*4260*/  HADD2.F32 R73, -RZ, R23.H1_H1 ;  /* 0x30000017ff497230 */ /* 0x000fc60000004100 */
[----:B------:R-:W-:Y:S01]  /*4270*/  FMUL.FTZ R74, R19, UR5 ;  /* 0x00000005134a7c20 */ /* 0x000fe20008410000 */
[----:B------:R-:W-:Y:S01]  /*4280*/  FFMA.FTZ R107, R72, R107, 1.1641532182693481445e-10 ;  /* 0x2f000000486b7423 */ /* 0x000fe2000001006b */
[----:B------:R-:W-:Y:S01]  /*4290*/  HADD2.F32 R19, -RZ, R63.H1_H1 ;  /* 0x3000003fff137230 */ /* 0x000fe20000004100 */
[----:B------:R-:W-:Y:S01]  /*42a0*/  F2FP.F16.F32.PACK_AB R72, R76, R0 ;  /* 0x000000004c48723e */ /* 0x000fe200000000ff */
[----:B------:R-:W-:Y:S02]  /*42b0*/  FMUL.FTZ R74, R74, R109 ;  /* 0x0000006d4a4a7220 */ /* 0x000fe40000410000 */
[----:B------:R-:W-:-:S04]  /*42c0*/  FSETP.GTU.FTZ.AND P6, PT, R107, R108, PT ;  /* 0x0000006c6b00720b */ /* 0x000fc80003fdc000 */
[----:B------:R-:W-:Y:S02]  /*42d0*/  FSEL R74, R74, RZ, !P6 ;  /* 0x000000ff4a4a7208 */ /* 0x000fe40007000000 */
[----:B------:R-:W-:-:S03]  /*42e0*/  PLOP3.LUT P6, PT, P6, PT, PT, 0x8, 0x80 ;  /* 0x000000000080781c */ /* 0x000fc600037ce170 */
[----:B------:R-:W-:Y:S01]  /*42f0*/  FFMA.FTZ R19, R74, R19, R73 ;  /* 0x000000134a137223 */ /* 0x000fe20000010049 */
[----:B------:R-:W-:Y:S02]  /*4300*/  F2FP.F16.F32.PACK_AB R74, R18, R17 ;  /* 0x00000011124a723e */ /* 0x000fe400000000ff */
[----:B------:R-:W-:Y:S02]  /*4310*/  F2FP.F16.F32.PACK_AB R73, R85, R16 ;  /* 0x000000105549723e */ /* 0x000fe400000000ff */
[----:B------:R-:W-:Y:S01]  /*4320*/  F2FP.F16.F32.PACK_AB R75, R19, R90 ;  /* 0x0000005a134b723e */ /* 0x000fe200000000ff */
[----:B------:R-:W-:Y:S06]  /*4330*/  BRA `(.L_x_4208) ;  /* 0x0000003000907947 */ /* 0x000fec0003800000 */
.L_x_4168:
        /* <DEDUP_REMOVED lines=16> */
.L_x_4211:
        /* <DEDUP_REMOVED lines=13> */
.L_x_4213:
[----:B------:R-:W-:Y:S05]  /*4510*/  BSYNC.RECONVERGENT B2 ;  /* 0x0000000000027941 */ /* 0x000fea0003800200 */
.L_x_4212:
        /* <DEDUP_REMOVED lines=59> */
[----:B------:R-:W-:-:S07]  /*48d0*/  LOP3.LUT R5, R4, UR7, R107, 0x96, !PT ;  /* 0x0000000704057c12 */ /* 0x000fce000f8e966b */
.L_x_4210:
[----:B------:R-:W-:Y:S05]  /*48e0*/  BSYNC.RECONVERGENT B1 ;  /* 0x0000000000017941 */ /* 0x000fea0003800200 */
.L_x_4209:
[----:B------:R-:W0:Y:S01]  /*48f0*/  LDC R109, c[0x0][0x408] ;  /* 0x00010200ff6d7b82 */ /* 0x000e220000000800 */
[----:B------:R-:W-:Y:S01]  /*4900*/  I2FP.F32.U32 R0, R0 ;  /* 0x0000000000007245 */ /* 0x000fe20000201000 */
[----:B-----5:R-:W-:Y:S01]  /*4910*/  HADD2.F32 R4, -RZ, R16.H0_H0 ;  /* 0x20000010ff047230 */ /* 0x020fe20000004100 */
[----:B------:R-:W-:Y:S01]  /*4920*/  ISETP.NE.AND P1, PT, R74, 0x1, PT ;  /* 0x000000014a00780c */ /* 0x000fe20003f25270 */
[----:B------:R-:W-:Y:S01]  /*4930*/  IMAD.MOV.U32 R107, RZ, RZ, 0x2f800000 ;  /* 0x2f800000ff6b7424 */ /* 0x000fe200078e00ff */
[----:B------:R-:W-:Y:S01]  /*4940*/  BSSY.RECONVERGENT B1, `(.L_x_4214) ;  /* 0x0000061000017945 */ /* 0x000fe20003800200 */
[----:B------:R-:W-:Y:S02]  /*4950*/  IMAD.MOV.U32 R75, RZ, RZ, 0x2 ;  /* 0x00000002ff4b7424 */ /* 0x000fe400078e00ff */
[----:B------:R-:W-:Y:S01]  /*4960*/  FMUL.FTZ R4, R4, UR5 ;  /* 0x0000000504047c20 */ /* 0x000fe20008410000 */
[----:B------:R-:W1:Y:S01]  /*4970*/  LDC R108, c[0x0][0x404] ;  /* 0x00010100ff6c7b82 */ /* 0x000e620000000800 */
[----:B------:R-:W-:Y:S01]  /*4980*/  FFMA.FTZ R73, R0, R107, 1.1641532182693481445e-10 ;  /* 0x2f00000000497423 */ /* 0x000fe2000001006b */
[----:B------:R-:W-:Y:S01]  /*4990*/  MOV R72, R2 ;  /* 0x0000000200487202 */ /* 0x000fe20000000f00 */
[----:B0-----:R-:W-:-:S03]  /*49a0*/  FMUL.FTZ R0, R4, R109 ;  /* 0x0000006d04007220 */ /* 0x001fc60000410000 */
[----:B-1----:R-:W-:Y:S01]  /*49b0*/  FSETP.GTU.FTZ.AND P0, PT, R73, R108, PT ;  /* 0x0000006c4900720b */ /* 0x002fe20003f1c000 */
[----:B------:R-:W-:-:S03]  /*49c0*/  HADD2.F32 R73, -RZ, R60.H0_H0 ;  /* 0x2000003cff497230 */ /* 0x000fc60000004100 */
        /* <DEDUP_REMOVED lines=13> */
.L_x_4216:
        /* <DEDUP_REMOVED lines=13> */
.L_x_4218:
[----:B------:R-:W-:Y:S05]  /*4b70*/  BSYNC.RECONVERGENT B2 ;  /* 0x0000000000027941 */ /* 0x000fea0003800200 */
.L_x_4217:
        /* <DEDUP_REMOVED lines=61> */
.L_x_4215:
[----:B------:R-:W-:Y:S05]  /*4f50*/  BSYNC.RECONVERGENT B1 ;  /* 0x0000000000017941 */ /* 0x000fea0003800200 */
.L_x_4214:
[----:B------:R-:W-:Y:S01]  /*4f60*/  I2FP.F32.U32 R4, R72 ;  /* 0x0000004800047245 */ /* 0x000fe20000201000 */
[----:B------:R-:W-:Y:S01]  /*4f70*/  HADD2.F32 R16, -RZ, R16.H1_H1 ;  /* 0x30000010ff107230 */ /* 0x000fe20000004100 */
[----:B------:R-:W-:Y:S01]  /*4f80*/  ISETP.NE.AND P1, PT, R75, 0x1, PT ;  /* 0x000000014b00780c */ /* 0x000fe20003f25270 */
[----:B------:R-:W-:Y:S01]  /*4f90*/  BSSY.RECONVERGENT B1, `(.L_x_4219) ;  /* 0x000005f000017945 */ /* 0x000fe20003800200 */
[----:B------:R-:W-:Y:S02]  /*4fa0*/  IMAD.MOV.U32 R74, RZ, RZ, 0x2 ;  /* 0x00000002ff4a7424 */ /* 0x000fe400078e00ff */
[----:B------:R-:W-:Y:S01]  /*4fb0*/  FFMA.FTZ R73, R4, R107, 1.1641532182693481445e-10 ;  /* 0x2f00000004497423 */ /* 0x000fe2000001006b */
[----:B------:R-:W-:-:S04]  /*4fc0*/  FMUL.FTZ R16, R16, UR5 ;  /* 0x0000000510107c20 */ /* 0x000fc80008410000 */
[----:B------:R-:W-:Y:S01]  /*4fd0*/  FMUL.FTZ R16, R16, R109 ;  /* 0x0000006d10107220 */ /* 0x000fe20000410000 */
[----:B------:R-:W-:Y:S01]  /*4fe0*/  FSETP.GTU.FTZ.AND P0, PT, R73, R108, PT ;  /* 0x0000006c4900720b */ /* 0x000fe20003f1c000 */
[----:B------:R-:W-:-:S03]  /*4ff0*/  HADD2.F32 R73, -RZ, R60.H1_H1 ;  /* 0x3000003cff497230 */ /* 0x000fc60000004100 */
[----:B------:R-:W-:Y:S01]  /*5000*/  FSEL R76, R16, RZ, !P0 ;  /* 0x000000ff104c7208 */ /* 0x000fe20004000000 */
[----:B------:R-:W-:Y:S01]  /*5010*/  IMAD.MOV.U32 R16, RZ, RZ, R2 ;  /* 0x000000ffff107224 */ /* 0x000fe200078e0002 */
        /* <DEDUP_REMOVED lines=11> */
.L_x_4221:
        /* <DEDUP_REMOVED lines=13> */
.L_x_4223:
[----:B------:R-:W-:Y:S05]  /*51a0*/  BSYNC.RECONVERGENT B2 ;  /* 0x0000000000027941 */ /* 0x000fea0003800200 */
.L_x_4222:
        /* <DEDUP_REMOVED lines=59> */
[----:B------:R-:W-:Y:S02]  /*5560*/  LOP3.LUT R5, R72, UR7, R5, 0x96, !PT ;  /* 0x0000000748057c12 */ /* 0x000fe4000f8e9605 */
[----:B------:R-:W-:-:S07]  /*5570*/  MOV R106, R4 ;  /* 0x00000004006a7202 */ /* 0x000fce0000000f00 */
.L_x_4220:
[----:B------:R-:W-:Y:S05]  /*5580*/  BSYNC.RECONVERGENT B1 ;  /* 0x0000000000017941 */ /* 0x000fea0003800200 */
.L_x_4219:
[----:B------:R-:W-:Y:S01]  /*5590*/  I2FP.F32.U32 R4, R16 ;  /* 0x0000001000047245 */ /* 0x000fe20000201000 */
[----:B------:R-:W-:Y:S01]  /*55a0*/  HADD2.F32 R16, -RZ, R17.H0_H0 ;  /* 0x20000011ff107230 */ /* 0x000fe20000004100 */
[----:B------:R-:W-:Y:S01]  /*55b0*/  ISETP.NE.AND P2, PT, R74, 0x1, PT ;  /* 0x000000014a00780c */ /* 0x000fe20003f45270 */
[----:B------:R-:W-:Y:S01]  /*55c0*/  BSSY.RECONVERGENT B1, `(.L_x_4224) ;  /* 0x000005f000017945 */ /* 0x000fe20003800200 */
[----:B------:R-:W-:Y:S02]  /*55d0*/  IMAD.MOV.U32 R72, RZ, RZ, R2 ;  /* 0x000000ffff487224 */ /* 0x000fe400078e0002 */
[----:B------:R-:W-:Y:S01]  /*55e0*/  FFMA.FTZ R73, R4, R107, 1.1641532182693481445e-10 ;  /* 0x2f00000004497423 */ /* 0x000fe2000001006b */
[----:B------:R-:W-:-:S04]  /*55f0*/  FMUL.FTZ R16, R16, UR5 ;  /* 0x0000000510107c20 */ /* 0x000fc80008410000 */
[----:B------:R-:W-:Y:S01]  /*5600*/  FMUL.FTZ R16, R16, R109 ;  /* 0x0000006d10107220 */ /* 0x000fe20000410000 */
[----:B------:R-:W-:Y:S01]  /*5610*/  FSETP.GTU.FTZ.AND P1, PT, R73, R108, PT ;  /* 0x0000006c4900720b */ /* 0x000fe20003f3c000 */
[----:B------:R-:W-:-:S03]  /*5620*/  HADD2.F32 R73, -RZ, R61.H0_H0 ;  /* 0x2000003dff497230 */ /* 0x000fc60000004100 */
[----:B------:R-:W-:Y:S02]  /*5630*/  FSEL R16, R16, RZ, !P1 ;  /* 0x000000ff10107208 */ /* 0x000fe40004800000 */
[----:B------:R-:W-:-:S03]  /*5640*/  PLOP3.LUT P1, PT, P1, PT, PT, 0x8, 0x80 ;  /* 0x000000000080781c */ /* 0x000fc60000f2e170 */
[----:B------:R-:W-:Y:S01]  /*5650*/  FMUL.FTZ R16, R16, R73 ;  /* 0x0000004910107220 */ /* 0x000fe20000410000 */
        /* <DEDUP_REMOVED lines=10> */
.L_x_4226:
        /* <DEDUP_REMOVED lines=13> */
.L_x_4228:
[----:B------:R-:W-:Y:S05]  /*57d0*/  BSYNC.RECONVERGENT B2 ;  /* 0x0000000000027941 */ /* 0x000fea0003800200 */
.L_x_4227:
        /* <DEDUP_REMOVED lines=61> */
.L_x_4225:
[----:B------:R-:W-:Y:S05]  /*5bb0*/  BSYNC.RECONVERGENT B1 ;  /* 0x0000000000017941 */ /* 0x000fea0003800200 */
.L_x_4224:
[----:B------:R-:W-:Y:S01]  /*5bc0*/  I2FP.F32.U32 R4, R72 ;  /* 0x0000004800047245 */ /* 0x000fe20000201000 */
[----:B------:R-:W-:Y:S01]  /*5bd0*/  HADD2.F32 R72, -RZ, R17.H1_H1 ;  /* 0x30000011ff487230 */ /* 0x000fe20000004100 */
[----:B------:R-:W-:Y:S01]  /*5be0*/  ISETP.NE.AND P3, PT, R73, 0x1, PT ;  /* 0x000000014900780c */ /* 0x000fe20003f65270 */
[----:B------:R-:W-:Y:S01]  /*5bf0*/  BSSY.RECONVERGENT B1, `(.L_x_4229) ;  /* 0x000005f000017945 */ /* 0x000fe20003800200 */
[----:B------:R-:W-:Y:S02]  /*5c00*/  IMAD.MOV.U32 R74, RZ, RZ, 0x2 ;  /* 0x00000002ff4a7424 */ /* 0x000fe400078e00ff */
[----:B------:R-:W-:Y:S01]  /*5c10*/  FFMA.FTZ R17, R4, R107, 1.1641532182693481445e-10 ;  /* 0x2f00000004117423 */ /* 0x000fe2000001006b */
[----:B------:R-:W-:Y:S01]  /*5c20*/  FMUL.FTZ R72, R72, UR5 ;  /* 0x0000000548487c20 */ /* 0x000fe20008410000 */
[----:B------:R-:W-:-:S03]  /*5c30*/  HADD2.F32 R4, -RZ, R61.H1_H1 ;  /* 0x3000003dff047230 */ /* 0x000fc60000004100 */
[----:B------:R-:W-:Y:S01]  /*5c40*/  FMUL.FTZ R72, R72, R109 ;  /* 0x0000006d48487220 */ /* 0x000fe20000410000 */
[----:B------:R-:W-:Y:S02]  /*5c50*/  FSETP.GTU.FTZ.AND P2, PT, R17, R108, PT ;  /* 0x0000006c1100720b */ /* 0x000fe40003f5c000 */
        /* <DEDUP_REMOVED lines=13> */
.L_x_4231:
        /* <DEDUP_REMOVED lines=13> */
.L_x_4233:
[----:B------:R-:W-:Y:S05]  /*5e00*/  BSYNC.RECONVERGENT B2 ;  /* 0x0000000000027941 */ /* 0x000fea0003800200 */
.L_x_4232:
        /* <DEDUP_REMOVED lines=61> */
.L_x_4230:
[----:B------:R-:W-:Y:S05]  /*61e0*/  BSYNC.RECONVERGENT B1 ;  /* 0x0000000000017941 */ /* 0x000fea0003800200 */
.L_x_4229:
[----:B------:R-:W-:Y:S01]  /*61f0*/  I2FP.F32.U32 R4, R17 ;  /* 0x0000001100047245 */ /* 0x000fe20000201000 */
[----:B------:R-:W-:Y:S01]  /*6200*/  HADD2.F32 R72, -RZ, R18.H0_H0 ;  /* 0x20000012ff487230 */ /* 0x000fe20000004100 */
[----:B------:R-:W-:Y:S01]  /*6210*/  ISETP.NE.AND P4, PT, R74, 0x1, PT ;  /* 0x000000014a00780c */ /* 0x000fe20003f85270 */
[----:B------:R-:W-:Y:S01]  /*6220*/  BSSY.RECONVERGENT B1, `(.L_x_4234) ;  /* 0x000005f000017945 */ /* 0x000fe20003800200 */
[----:B------:R-:W-:Y:S02]  /*6230*/  HFMA2 R75, -RZ, RZ, 0, 1.1920928955078125e-07 ;  /* 0x00000002ff4b7431 */ /* 0x000fe400000001ff */
        /* <DEDUP_REMOVED lines=18> */
.L_x_4236:
        /* <DEDUP_REMOVED lines=13> */
.L_x_4238:
[----:B------:R-:W-:Y:S05]  /*6430*/  BSYNC.RECONVERGENT B2 ;  /* 0x0000000000027941 */ /* 0x000fea0003800200 */
.L_x_4237:
        /* <DEDUP_REMOVED lines=58> */
[----:B------:R-:W-:Y:S02]  /*67e0*/  LOP3.LUT R5, R72, UR7, R5, 0x96, !PT ;  /* 0x0000000748057c12 */ /* 0x000fe4000f8e9605 */
[----:B------:R-:W-:Y:S01]  /*67f0*/  MOV R72, R106 ;  /* 0x0000006a00487202 */ /* 0x000fe20000000f00 */
[----:B------:R-:W-:-:S07]  /*6800*/  IMAD.MOV.U32 R106, RZ, RZ, R4 ;  /* 0x000000ffff6a7224 */ /* 0x000fce00078e0004 */
.L_x_4235:
[----:B------:R-:W-:Y:S05]  /*6810*/  BSYNC.RECONVERGENT B1 ;  /* 0x0000000000017941 */ /* 0x000fea0003800200 */
.L_x_4234:
[----:B------:R-:W-:Y:S01]  /*6820*/  I2FP.F32.U32 R4, R72 ;  /* 0x0000004800047245 */ /* 0x000fe20000201000 */
[----:B------:R-:W-:Y:S01]  /*6830*/  HADD2.F32 R18, -RZ, R18.H1_H1 ;  /* 0x30000012ff127230 */ /* 0x000fe20000004100 */
[----:B------:R-:W-:Y:S01]  /*6840*/  ISETP.NE.AND P5, PT, R75, 0x1, PT ;  /* 0x000000014b00780c */ /* 0x000fe20003fa5270 */
[----:B------:R-:W-:Y:S01]  /*6850*/  BSSY.RECONVERGENT B1, `(.L_x_4239) ;  /* 0x000005f000017945 */ /* 0x000fe20003800200 */
[----:B------:R-:W-:Y:S02]  /*6860*/  IMAD.MOV.U32 R74, RZ, RZ, 0x2 ;  /* 0x00000002ff4a7424 */ /* 0x000fe400078e00ff */
[----:B------:R-:W-:Y:S01]  /*6870*/  FFMA.FTZ R73, R4, R107, 1.1641532182693481445e-10 ;  /* 0x2f00000004497423 */ /* 0x000fe2000001006b */
[----:B------:R-:W-:Y:S01]  /*6880*/  FMUL.FTZ R18, R18, UR5 ;  /* 0x0000000512127c20 */ /* 0x000fe20008410000 */
[----:B------:R-:W-:-:S03]  /*6890*/  MOV R72, R2 ;  /* 0x0000000200487202 */ /* 0x000fc60000000f00 */
[----:B------:R-:W-:Y:S01]  /*68a0*/  FMUL.FTZ R18, R18, R109 ;  /* 0x0000006d12127220 */ /* 0x000fe20000410000 */
[----:B------:R-:W-:Y:S01]  /*68b0*/  FSETP.GTU.FTZ.AND P4, PT, R73, R108, PT ;  /* 0x0000006c4900720b */ /* 0x000fe20003f9c000 */
[----:B------:R-:W-:-:S03]  /*68c0*/  HADD2.F32 R73, -RZ, R62.H1_H1 ;  /* 0x3000003eff497230 */ /* 0x000fc60000004100 */
        /* <DEDUP_REMOVED lines=12> */
.L_x_4241:
        /* <DEDUP_REMOVED lines=13> */
.L_x_4243:
[----:B------:R-:W-:Y:S05]  /*6a60*/  BSYNC.RECONVERGENT B2 ;  /* 0x0000000000027941 */ /* 0x000fea0003800200 */
.L_x_4242:
        /* <DEDUP_REMOVED lines=58> */
[----:B------:R-:W-:Y:S01]  /*6e10*/  LOP3.LUT R5, R72, UR7, R5, 0x96, !PT ;  /* 0x0000000748057c12 */ /* 0x000fe2000f8e9605 */
[----:B------:R-:W-:Y:S01]  /*6e20*/  IMAD.MOV.U32 R72, RZ, RZ, R106 ;  /* 0x000000ffff487224 */ /* 0x000fe200078e006a */
[----:B------:R-:W-:-:S07]  /*6e30*/  MOV R106, R4 ;  /* 0x00000004006a7202 */ /* 0x000fce0000000f00 */
.L_x_4240:
[----:B------:R-:W-:Y:S05]  /*6e40*/  BSYNC.RECONVERGENT B1 ;  /* 0x0000000000017941 */ /* 0x000fea0003800200 */
.L_x_4239:
[----:B------:R-:W-:Y:S01]  /*6e50*/  I2FP.F32.U32 R4, R72 ;  /* 0x0000004800047245 */ /* 0x000fe20000201000 */
[----:B------:R-:W-:Y:S01]  /*6e60*/  HADD2.F32 R72, -RZ, R19.H0_H0 ;  /* 0x20000013ff487230 */ /* 0x000fe20000004100 */
[----:B------:R-:W-:Y:S01]  /*6e70*/  ISETP.NE.AND P6, PT, R74, 0x1, PT ;  /* 0x000000014a00780c */ /* 0x000fe20003fc5270 */
[----:B------:R-:W-:Y:S01]  /*6e80*/  HADD2.F32 R75, -RZ, R63.H0_H0 ;  /* 0x2000003fff4b7230 */ /* 0x000fe20000004100 */
[----:B------:R-:W-:Y:S01]  /*6e90*/  BSSY.RECONVERGENT B1, `(.L_x_4244) ;  /* 0x0000060000017945 */ /* 0x000fe20003800200 */
[----:B------:R-:W-:Y:S01]  /*6ea0*/  FFMA.FTZ R73, R4, R107, 1.1641532182693481445e-10 ;  /* 0x2f00000004497423 */ /* 0x000fe2000001006b */
[----:B------:R-:W-:Y:S01]  /*6eb0*/  FMUL.FTZ R72, R72, UR5 ;  /* 0x0000000548487c20 */ /* 0x000fe20008410000 */
[----:B------:R-:W-:-:S03]  /*6ec0*/  HFMA2 R4, -RZ, RZ, 0, 1.1920928955078125e-07 ;  /* 0x00000002ff047431 */ /* 0x000fc600000001ff */
        /* <DEDUP_REMOVED lines=15> */
.L_x_4246:
        /* <DEDUP_REMOVED lines=15> */
.L_x_4248:
[----:B------:R-:W-:Y:S05]  /*70b0*/  BSYNC.RECONVERGENT B2 ;  /* 0x0000000000027941 */ /* 0x000fea0003800200 */
.L_x_4247:
        /* <DEDUP_REMOVED lines=61> */
.L_x_4245:
[----:B------:R-:W-:Y:S05]  /*7490*/  BSYNC.RECONVERGENT B1 ;  /* 0x0000000000017941 */ /* 0x000fea0003800200 */
.L_x_4244:
[----:B------:R-:W-:Y:S01]  /*74a0*/  I2FP.F32.U32 R72, R72 ;  /* 0x0000004800487245 */ /* 0x000fe20000201000 */
[----:B------:R-:W-:Y:S01]  /*74b0*/  HADD2.F32 R19, -RZ, R19.H1_H1 ;  /* 0x30000013ff137230 */ /* 0x000fe20000004100 */
[----:B------:R-:W-:Y:S01]  /*74c0*/  F2FP.F16.F32.PACK_AB R73, R85, R16 ;  /* 0x000000105549723e */ /* 0x000fe200000000ff */
[----:B------:R-:W-:Y:S02]  /*74d0*/  HADD2.F32 R74, -RZ, R63.H1_H1 ;  /* 0x3000003fff4a7230 */ /* 0x000fe40000004100 */
[----:B------:R-:W-:Y:S01]  /*74e0*/  FFMA.FTZ R107, R72, R107, 1.1641532182693481445e-10 ;  /* 0x2f000000486b7423 */ /* 0x000fe2000001006b */
[----:B------:R-:W-:-:S04]  /*74f0*/  FMUL.FTZ R72, R19, UR5 ;  /* 0x0000000513487c20 */ /* 0x000fc80008410000 */
[----:B------:R-:W-:Y:S01]  /*7500*/  FMUL.FTZ R19, R72, R109 ;  /* 0x0000006d48137220 */ /* 0x000fe20000410000 */
[----:B------:R-:W-:Y:S02]  /*7510*/  FSETP.GTU.FTZ.AND P6, PT, R107, R108, PT ;  /* 0x0000006c6b00720b */ /* 0x000fe40003fdc000 */
[----:B------:R-:W-:Y:S02]  /*7520*/  F2FP.F16.F32.PACK_AB R72, R76, R0 ;  /* 0x000000004c48723e */ /* 0x000fe400000000ff */
[----:B------:R-:W-:Y:S02]  /*7530*/  FSEL R19, R19, RZ, !P6 ;  /* 0x000000ff13137208 */ /* 0x000fe40007000000 */
[----:B------:R-:W-:-:S03]  /*7540*/  PLOP3.LUT P6, PT, P6, PT, PT, 0x8, 0x80 ;  /* 0x000000000080781c */ /* 0x000fc600037ce170 */
[----:B------:R-:W-:Y:S01]  /*7550*/  FMUL.FTZ R19, R19, R74 ;  /* 0x0000004a13137220 */ /* 0x000fe20000410000 */
[----:B------:R-:W-:-:S04]  /*7560*/  F2FP.F16.F32.PACK_AB R74, R18, R17 ;  /* 0x00000011124a723e */ /* 0x000fc800000000ff */
[----:B------:R-:W-:-:S07]  /*7570*/  F2FP.F16.F32.PACK_AB R75, R19, R90 ;  /* 0x0000005a134b723e */ /* 0x000fce00000000ff */
.L_x_4208:
        /* <DEDUP_REMOVED lines=15> */
[----:B------:R-:W-:-:S04]  /*7670*/  LOP3.LUT R110, R105, R110, RZ, 0xfc, !PT ;  /* 0x0000006e696e7212 */ /* 0x000fc800078efcff */
[----:B------:R-:W-:Y:S01]  /*7680*/  STG.E.128 desc[UR10][R108.64], R72 ;  /* 0x000000486c007986 */ /* 0x000fe2000c101d0a */
[----:B-1----:R-:W-:-:S05]  /*7690*/  IMAD.WIDE.U32 R102, R100, 0x8, R102 ;  /* 0x0000000864667825 */ /* 0x002fca00078e0066 */
[----:B------:R0:W-:Y:S02]  /*76a0*/  STG.E.64 desc[UR10][R102.64], R110 ;  /* 0x0000006e66007986 */ /* 0x0001e4000c101b0a */
[----:B0-----:R-:W-:Y:S01]  /*76b0*/  IMAD.MOV.U32 R102, RZ, RZ, R106 ;  /* 0x000000ffff667224 */ /* 0x001fe200078e006a */
[----:B------:R-:W-:-:S07]  /*76c0*/  IADD3 R106, PT, PT, R100, 0x100, RZ ;  /* 0x00000100646a7810 */ /* 0x000fce0007ffe0ff */
.L_x_4167:
[----:B------:R-:W-:Y:S05]  /*76d0*/  BSYNC.RECONVERGENT B0 ;  /* 0x0000000000007941 */ /* 0x000fea0003800200 */
.L_x_4166:
[----:B------:R-:W-:Y:S01]  /*76e0*/  ISETP.GE.U32.AND P0, PT, R12, 0x200, PT ;  /* 0x000002000c00780c */ /* 0x000fe20003f06070 */
[----:B------:R-:W-:Y:S03]  /*76f0*/  BSSY.RECONVERGENT B0, `(.L_x_4249) ;  /* 0x0000676000007945 */ /* 0x000fe60003800200 */
[----:B------:R-:W-:-:S09]  /*7700*/  P2R R103, PR, RZ, 0x1 ;  /* 0x00000001ff677803 */ /* 0x000fd20000000000 */
[----:B------:R-:W-:Y:S05]  /*7710*/  @!P0 BRA `(.L_x_4250) ;  /* 0x0000006400cc8947 */ /* 0x000fea0003800000 */
[----:B------:R-:W-:Y:S01]  /*7720*/  ISETP.NE.U32.AND P0, PT, RZ, UR12, PT ;  /* 0x0000000cff007c0c */ /* 0x000fe2000bf05070 */
[----:B------:R-:W0:Y:S03]  /*7730*/  LDC.64 R72, c[0x0][0x390] ;  /* 0x0000e400ff487b82 */ /* 0x000e260000000a00 */
        /* <DEDUP_REMOVED lines=23> */
.L_x_4254:
        /* <DEDUP_REMOVED lines=13> */
.L_x_4256:
[----:B------:R-:W-:Y:S05]  /*7980*/  BSYNC.RECONVERGENT B2 ;  /* 0x0000000000027941 */ /* 0x000fea0003800200 */
.L_x_4255:
[----:B0-----:R-:W-:Y:S01]  /*7990*/  IMAD.WIDE.U32 R108, R9, -0x326172a9, RZ ;  /* 0xcd9e8d57096c7825 */ /* 0x001fe200078e00ff */
        /* <DEDUP_REMOVED lines=60> */
.L_x_4253:
[----:B------:R-:W-:Y:S05]  /*7d60*/  BSYNC.RECONVERGENT B1 ;  /* 0x0000000000017941 */ /* 0x000fea0003800200 */
.L_x_4252:
[----:B------:R-:W1:Y:S01]  /*7d70*/  LDC R112, c[0x0][0x408] ;  /* 0x00010200ff707b82 */ /* 0x000e620000000800 */
[----:B------:R-:W-:Y:S01]  /*7d80*/  I2FP.F32.U32 R4, R13 ;  /* 0x0000000d00047245 */ /* 0x000fe20000201000 */
[----:B-----5:R-:W-:Y:S01]  /*7d90*/  HADD2.F32 R13, -RZ, R72.H0_H0 ;  /* 0x20000048ff0d7230 */ /* 0x020fe20000004100 */
[----:B------:R-:W-:Y:S01]  /*7da0*/  ISETP.NE.AND P1, PT, R83, 0x1, PT ;  /* 0x000000015300780c */ /* 0x000fe20003f25270 */
[----:B------:R-:W-:Y:S01]  /*7db0*/  IMAD.MOV.U32 R97, RZ, RZ, 0x2f800000 ;  /* 0x2f800000ff617424 */ /* 0x000fe200078e00ff */
[----:B------:R-:W-:Y:S01]  /*7dc0*/  BSSY.RECONVERGENT B1, `(.L_x_4257) ;  /* 0x0000062000017945 */ /* 0x000fe20003800200 */
[----:B------:R-:W-:Y:S02]  /*7dd0*/  HADD2.F32 R78, -RZ, R20.H0_H0 ;  /* 0x20000014ff4e7230 */ /* 0x000fe40000004100 */
[----:B------:R-:W-:Y:S01]  /*7de0*/  FMUL.FTZ R13, R13, UR5 ;  /* 0x000000050d0d7c20 */ /* 0x000fe20008410000 */
[----:B------:R-:W2:Y:S01]  /*7df0*/  LDC R107, c[0x0][0x404] ;  /* 0x00010100ff6b7b82 */ /* 0x000ea20000000800 */
[----:B------:R-:W-:Y:S01]  /*7e00*/  FFMA.FTZ R4, R4, R97, 1.1641532182693481445e-10 ;  /* 0x2f00000004047423 */ /* 0x000fe20000010061 */
[----:B------:R-:W-:-:S02]  /*7e10*/  IMAD.MOV.U32 R77, RZ, RZ, R2 ;  /* 0x000000ffff4d7224 */ /* 0x000fc400078e0002 */
[----:B-1----:R-:W-:Y:S02]  /*7e20*/  FMUL.FTZ R13, R13, R112 ;  /* 0x000000700d0d7220 */ /* 0x002fe40000410000 */
[----:B--2---:R-:W-:Y:S01]  /*7e30*/  FSETP.GTU.FTZ.AND P0, PT, R4, R107, PT ;  /* 0x0000006b0400720b */ /* 0x004fe20003f1c000 */
[----:B------:R-:W-:-:S03]  /*7e40*/  HADD2.F32 R4, -RZ, R48.H0_H0 ;  /* 0x20000030ff047230 */ /* 0x000fc60000004100 */
[----:B------:R-:W-:Y:S02]  /*7e50*/  FSEL R13, R13, RZ, !P0 ;  /* 0x000000ff0d0d7208 */ /* 0x000fe40004000000 */
[----:B------:R-:W-:-:S03]  /*7e60*/  PLOP3.LUT P0, PT, P0, PT, PT, 0x8, 0x80 ;  /* 0x000000000080781c */ /* 0x000fc6000070e170 */
[----:B------:R-:W-:Y:S01]  /*7e70*/  FFMA.FTZ R13, R13, R4, R78 ;  /* 0x000000040d0d7223 */ /* 0x000fe2000001004e */
[----:B------:R-:W-:Y:S01]  /*7e80*/  HFMA2 R78, -RZ, RZ, 0, 1.1920928955078125e-07 ;  /* 0x00000002ff4e7431 */ /* 0x000fe200000001ff */
[----:B------:R-:W-:Y:S01]  /*7e90*/  P2R R102, PR, RZ, 0x1 ;  /* 0x00000001ff667803 */ /* 0x000fe20000000000 */
[----:B------:R-:W-:Y:S07]  /*7ea0*/  @!P1 BRA `(.L_x_4258) ;  /* 0x00000004004c9947 */ /* 0x000fee0003800000 */
        /* <DEDUP_REMOVED lines=8> */
.L_x_4259:
        /* <DEDUP_REMOVED lines=13> */
.L_x_4261:
[----:B------:R-:W-:Y:S05]  /*8000*/  BSYNC.RECONVERGENT B2 ;  /* 0x0000000000027941 */ /* 0x000fea0003800200 */
.L_x_4260:
[----:B0-----:R-:W-:Y:S01]  /*8010*/  IMAD.WIDE.U32 R108, R9, -0x326172a9, RZ ;  /* 0xcd9e8d57096c7825 */ /* 0x001fe200078e00ff */
[----:B------:R-:W-:Y:S01]  /*8020*/  LOP3.LUT R4, R3, UR9, R115, 0x96, !PT ;  /* 0x0000000903047c12 */ /* 0x000fe2000f8e9673 */
[----:B------:R-:W-:Y:S02]  /*8030*/  UIADD3 UR6, UPT, UPT, UR8, -0x61c88647, URZ ;  /* 0x9e3779b908067890 */ /* 0x000fe4000fffe0ff */
[----:B------:R-:W-:Y:S01]  /*8040*/  HFMA2 R78, -RZ, RZ, 0, 0 ;  /* 0x00000000ff4e7431 */ /* 0x000fe200000001ff */
[----:B------:R-:W-:Y:S01]  /*8050*/  UIADD3 UR7, UPT, UPT, UR9, -0x4498517b, URZ ;  /* 0xbb67ae8509077890 */ /* 0x000fe2000fffe0ff */
[----:B------:R-:W-:Y:S01]  /*8060*/  LOP3.LUT R110, R10, UR8, R109, 0x96, !PT ;  /* 0x000000080a6e7c12 */ /* 0x000fe2000f8e966d */
[----:B------:R-:W-:Y:S01]  /*8070*/  IMAD.WIDE.U32 R4, R4, -0x326172a9, RZ ;  /* 0xcd9e8d5704047825 */ /* 0x000fe200078e00ff */
[----:B------:R-:W-:-:S03]  /*8080*/  MOV R77, R105 ;  /* 0x00000069004d7202 */ /* 0x000fc60000000f00 */
        /* <DEDUP_REMOVED lines=53> */
.L_x_4258:
[----:B------:R-:W-:Y:S05]  /*83e0*/  BSYNC.RECONVERGENT B1 ;  /* 0x0000000000017941 */ /* 0x000fea0003800200 */
.L_x_4257:
        /* <DEDUP_REMOVED lines=9> */
[----:B------:R-:W-:Y:S01]  /*8480*/  FSETP.GTU.FTZ.AND P0, PT, R4, R107, PT ;  /* 0x0000006b0400720b */ /* 0x000fe20003f1c000 */
[----:B------:R-:W-:-:S03]  /*8490*/  HADD2.F32 R4, -RZ, R48.H1_H1 ;  /* 0x30000030ff047230 */ /* 0x000fc60000004100 */
        /* <DEDUP_REMOVED lines=13> */
.L_x_4264:
        /* <DEDUP_REMOVED lines=13> */
.L_x_4266:
[----:B------:R-:W-:Y:S05]  /*8640*/  BSYNC.RECONVERGENT B2 ;  /* 0x0000000000027941 */ /* 0x000fea0003800200 */
.L_x_4265:
[----:B0-----:R-:W-:Y:S01]  /*8650*/  IMAD.WIDE.U32 R108, R9, -0x326172a9, RZ ;  /* 0xcd9e8d57096c7825 */ /* 0x001fe200078e00ff */
        /* <DEDUP_REMOVED lines=58> */
[----:B------:R-:W-:Y:S02]  /*8a00*/  LOP3.LUT R5, R108, UR7, R5, 0x96, !PT ;  /* 0x000000076c057c12 */ /* 0x000fe4000f8e9605 */
[----:B------:R-:W-:-:S07]  /*8a10*/  MOV R105, R4 ;  /* 0x0000000400697202 */ /* 0x000fce0000000f00 */
.L_x_4263:
[----:B------:R-:W-:Y:S05]  /*8a20*/  BSYNC.RECONVERGENT B1 ;  /* 0x0000000000017941 */ /* 0x000fea0003800200 */
.L_x_4262:
[----:B------:R-:W-:Y:S01]  /*8a30*/  I2FP.F32.U32 R4, R72 ;  /* 0x0000004800047245 */ /* 0x000fe20000201000 */
[----:B------:R-:W-:Y:S01]  /*8a40*/  HADD2.F32 R72, -RZ, R73.H0_H0 ;  /* 0x20000049ff487230 */ /* 0x000fe20000004100 */
[----:B------:R-:W-:Y:S01]  /*8a50*/  ISETP.NE.AND P2, PT, R84, 0x1, PT ;  /* 0x000000015400780c */ /* 0x000fe20003f45270 */
[----:B------:R-:W-:Y:S01]  /*8a60*/  HADD2.F32 R91, -RZ, R49.H0_H0 ;  /* 0x20000031ff5b7230 */ /* 0x000fe20000004100 */
[----:B------:R-:W-:Y:S01]  /*8a70*/  BSSY.RECONVERGENT B1, `(.L_x_4267) ;  /* 0x000005f000017945 */ /* 0x000fe20003800200 */
[----:B------:R-:W-:Y:S01]  /*8a80*/  FFMA.FTZ R4, R4, R97, 1.1641532182693481445e-10 ;  /* 0x2f00000004047423 */ /* 0x000fe20000010061 */
[----:B------:R-:W-:Y:S01]  /*8a90*/  FMUL.FTZ R83, R72, UR5 ;  /* 0x0000000548537c20 */ /* 0x000fe20008410000 */
[----:B0-----:R-:W-:Y:S02]  /*8aa0*/  HADD2.F32 R109, -RZ, R21.H0_H0 ;  /* 0x20000015ff6d7230 */ /* 0x001fe40000004100 */
[----:B------:R-:W-:Y:S02]  /*8ab0*/  IMAD.MOV.U32 R72, RZ, RZ, R2 ;  /* 0x000000ffff487224 */ /* 0x000fe400078e0002 */
[----:B------:R-:W-:Y:S01]  /*8ac0*/  FMUL.FTZ R83, R83, R112 ;  /* 0x0000007053537220 */ /* 0x000fe20000410000 */
[----:B------:R-:W-:-:S04]  /*8ad0*/  FSETP.GTU.FTZ.AND P1, PT, R4, R107, PT ;  /* 0x0000006b0400720b */ /* 0x000fc80003f3c000 */
[----:B------:R-:W-:Y:S01]  /*8ae0*/  FSEL R78, R83, RZ, !P1 ;  /* 0x000000ff534e7208 */ /* 0x000fe20004800000 */
[----:B------:R-:W-:Y:S01]  /*8af0*/  HFMA2 R83, -RZ, RZ, 0, 1.1920928955078125e-07 ;  /* 0x00000002ff537431 */ /* 0x000fe200000001ff */
        /* <DEDUP_REMOVED lines=11> */
.L_x_4269:
        /* <DEDUP_REMOVED lines=13> */
.L_x_4271:
[----:B------:R-:W-:Y:S05]  /*8c80*/  BSYNC.RECONVERGENT B2 ;  /* 0x0000000000027941 */ /* 0x000fea0003800200 */
.L_x_4270:
[----:B------:R-:W-:Y:S01]  /*8c90*/  IMAD.WIDE.U32 R108, R9, -0x326172a9, RZ ;  /* 0xcd9e8d57096c7825 */ /* 0x000fe200078e00ff */
        /* <DEDUP_REMOVED lines=60> */
.L_x_4268:
[----:B------:R-:W-:Y:S05]  /*9060*/  BSYNC.RECONVERGENT B1 ;  /* 0x0000000000017941 */ /* 0x000fea0003800200 */
.L_x_4267:
        /* <DEDUP_REMOVED lines=24> */
.L_x_4274:
        /* <DEDUP_REMOVED lines=13> */
.L_x_4276:
[----:B------:R-:W-:Y:S05]  /*92c0*/  BSYNC.RECONVERGENT B2 ;  /* 0x0000000000027941 */ /* 0x000fea0003800200 */
.L_x_4275:
        /* <DEDUP_REMOVED lines=61> */
.L_x_4273:
[----:B------:R-:W-:Y:S05]  /*96a0*/  BSYNC.RECONVERGENT B1 ;  /* 0x0000000000017941 */ /* 0x000fea0003800200 */
.L_x_4272:
        /* <DEDUP_REMOVED lines=9> */
[----:B------:R-:W-:Y:S01]  /*9740*/  FSETP.GTU.FTZ.AND P3, PT, R4, R107, PT ;  /* 0x0000006b0400720b */ /* 0x000fe20003f7c000 */
[----:B------:R-:W-:-:S03]  /*9750*/  HADD2.F32 R4, -RZ, R50.H0_H0 ;  /* 0x20000032ff047230 */ /* 0x000fc60000004100 */
        /* <DEDUP_REMOVED lines=13> */
.L_x_4279:
        /* <DEDUP_REMOVED lines=13> */
.L_x_4281:
[----:B------:R-:W-:Y:S05]  /*9900*/  BSYNC.RECONVERGENT B2 ;  /* 0x0000000000027941 */ /* 0x000fea0003800200 */
.L_x_4280:
        /* <DEDUP_REMOVED lines=61> */
.L_x_4278:
[----:B------:R-:W-:Y:S05]  /*9ce0*/  BSYNC.RECONVERGENT B1 ;  /* 0x0000000000017941 */ /* 0x000fea0003800200 */
.L_x_4277:
[----:B------:R-:W-:Y:S01]  /*9cf0*/  I2FP.F32.U32 R4, R72 ;  /* 0x0000004800047245 */ /* 0x000fe20000201000 */
[----:B------:R-:W-:Y:S01]  /*9d00*/  HADD2.F32 R74, -RZ, R74.H1_H1 ;  /* 0x3000004aff4a7230 */ /* 0x000fe20000004100 */
[----:B------:R-:W-:Y:S01]  /*9d10*/  ISETP.NE.AND P5, PT, R92, 0x1, PT ;  /* 0x000000015c00780c */ /* 0x000fe20003fa5270 */
[----:B------:R-:W-:Y:S01]  /*9d20*/  HADD2.F32 R72, -RZ, R22.H1_H1 ;  /* 0x30000016ff487230 */ /* 0x000fe20000004100 */
[----:B------:R-:W-:Y:S01]  /*9d30*/  BSSY.RECONVERGENT B1, `(.L_x_4282) ;  /* 0x0000060000017945 */ /* 0x000fe20003800200 */
[----:B------:R-:W-:Y:S01]  /*9d40*/  FFMA.FTZ R4, R4, R97, 1.1641532182693481445e-10 ;  /* 0x2f00000004047423 */ /* 0x000fe20000010061 */
[----:B------:R-:W-:Y:S01]  /*9d50*/  FMUL.FTZ R73, R74, UR5 ;  /* 0x000000054a497c20 */ /* 0x000fe20008410000 */
[----:B------:R-:W-:Y:S02]  /*9d60*/  HADD2.F32 R74, -RZ, R50.H1_H1 ;  /* 0x30000032ff4a7230 */ /* 0x000fe40000004100 */
[----:B------:R-:W-:Y:S02]  /*9d70*/  IMAD.MOV.U32 R108, RZ, RZ, 0x2 ;  /* 0x00000002ff6c7424 */ /* 0x000fe400078e00ff */
[----:B------:R-:W-:Y:S01]  /*9d80*/  FMUL.FTZ R73, R73, R112 ;  /* 0x0000007049497220 */ /* 0x000fe20000410000 */
[----:B------:R-:W-:-:S04]  /*9d90*/  FSETP.GTU.FTZ.AND P4, PT, R4, R107, PT ;  /* 0x0000006b0400720b */ /* 0x000fc80003f9c000 */
[----:B------:R-:W-:Y:S02]  /*9da0*/  FSEL R73, R73, RZ, !P4 ;  /* 0x000000ff49497208 */ /* 0x000fe40006000000 */
[----:B------:R-:W-:-:S03]  /*9db0*/  PLOP3.LUT P4, PT, P4, PT, PT, 0x8, 0x80 ;  /* 0x000000000080781c */ /* 0x000fc6000278e170 */
[----:B------:R-:W-:Y:S01]  /*9dc0*/  FFMA.FTZ R74, R73, R74, R72 ;  /* 0x0000004a494a7223 */ /* 0x000fe20000010048 */
[----:B------:R-:W-:-:S03]  /*9dd0*/  MOV R72, R2 ;  /* 0x0000000200487202 */ /* 0x000fc60000000f00 */
[----:B------:R-:W-:Y:S01]  /*9de0*/  IMAD.MOV.U32 R91, RZ, RZ, R74 ;  /* 0x000000ffff5b7224 */ /* 0x000fe200078e004a */
        /* <DEDUP_REMOVED lines=9> */
.L_x_4284:
        /* <DEDUP_REMOVED lines=13> */
.L_x_4286:
[----:B------:R-:W-:Y:S05]  /*9f50*/  BSYNC.RECONVERGENT B2 ;  /* 0x0000000000027941 */ /* 0x000fea0003800200 */
.L_x_4285:
        /* <DEDUP_REMOVED lines=54> */
[----:B------:R-:W-:-:S03]  /*a2c0*/  IMAD.WIDE.U32 R4, R4, -0x2daee0ad, RZ ;  /* 0xd2511f5304047825 */ /* 0x000fc600078e00ff */
[----:B------:R-:W-:Y:S01]  /*a2d0*/  LOP3.LUT R6, R110, UR6, R109, 0x96, !PT ;  /* 0x000000066e067c12 */ /* 0x000fe2000f8e966d */
[----:B------:R-:W-:Y:S01]  /*a2e0*/  IMAD.MOV.U32 R2, RZ, RZ, R108 ;  /* 0x000000ffff027224 */ /* 0x000fe200078e006c */
[----:B------:R-:W-:Y:S01]  /*a2f0*/  LOP3.LUT R5, R72, UR7, R5, 0x96, !PT ;  /* 0x0000000748057c12 */ /* 0x000fe2000f8e9605 */
[----:B------:R-:W-:Y:S01]  /*a300*/  HFMA2 R108, -RZ, RZ, 0, 0 ;  /* 0x00000000ff6c7431 */ /* 0x000fe200000001ff */
[----:B------:R-:W-:Y:S01]  /*a310*/  MOV R72, R105 ;  /* 0x0000006900487202 */ /* 0x000fe20000000f00 */
[----:B------:R-:W-:-:S07]  /*a320*/  IMAD.MOV.U32 R105, RZ, RZ, R4 ;  /* 0x000000ffff697224 */ /* 0x000fce00078e0004 */
.L_x_4283:
[----:B------:R-:W-:Y:S05]  /*a330*/  BSYNC.RECONVERGENT B1 ;  /* 0x0000000000017941 */ /* 0x000fea0003800200 */
.L_x_4282:
        /* <DEDUP_REMOVED lines=9> */
[----:B------:R-:W-:Y:S01]  /*a3d0*/  FSETP.GTU.FTZ.AND P5, PT, R4, R107, PT ;  /* 0x0000006b0400720b */ /* 0x000fe20003fbc000 */
[----:B------:R-:W-:-:S03]  /*a3e0*/  IMAD.MOV.U32 R4, RZ, RZ, 0x2 ;  /* 0x00000002ff047424 */ /* 0x000fc600078e00ff */
        /* <DEDUP_REMOVED lines=13> */
.L_x_4289:
        /* <DEDUP_REMOVED lines=15> */
.L_x_4291:
[----:B------:R-:W-:Y:S05]  /*a5b0*/  BSYNC.RECONVERGENT B2 ;  /* 0x0000000000027941 */ /* 0x000fea0003800200 */
.L_x_4290:
        /* <DEDUP_REMOVED lines=61> */
.L_x_4288:
[----:B------:R-:W-:Y:S05]  /*a990*/  BSYNC.RECONVERGENT B1 ;  /* 0x0000000000017941 */ /* 0x000fea0003800200 */
.L_x_4287:
[----:B------:R-:W-:Y:S01]  /*a9a0*/  HADD2.F32 R75, -RZ, R75.H1_H1 ;  /* 0x3000004bff4b7230 */ /* 0x000fe20000004100 */
[----:B------:R-:W-:Y:S01]  /*a9b0*/  I2FP.F32.U32 R72, R72 ;  /* 0x0000004800487245 */ /* 0x000fe20000201000 */
[----:B------:R-:W-:Y:S01]  /*a9c0*/  HADD2.F32 R108, -RZ, R51.H1_H1 ;  /* 0x30000033ff6c7230 */ /* 0x000fe20000004100 */
[----:B------:R-:W-:Y:S01]  /*a9d0*/  F2FP.F16.F32.PACK_AB R74, R74, R83 ;  /* 0x000000534a4a723e */ /* 0x000fe200000000ff */
[----:B------:R-:W-:Y:S02]  /*a9e0*/  HADD2.F32 R110, -RZ, R23.H1_H1 ;  /* 0x30000017ff6e7230 */ /* 0x000fe40000004100 */
[----:B------:R-:W-:Y:S01]  /*a9f0*/  FMUL.FTZ R75, R75, UR5 ;  /* 0x000000054b4b7c20 */ /* 0x000fe20008410000 */
[----:B------:R-:W-:Y:S01]  /*aa00*/  FFMA.FTZ R72, R72, R97, 1.1641532182693481445e-10 ;  /* 0x2f00000048487423 */ /* 0x000fe20000010061 */
[----:B------:R-:W-:Y:S02]  /*aa10*/  F2FP.F16.F32.PACK_AB R73, R84, R78 ;  /* 0x0000004e5449723e */ /* 0x000fe400000000ff */
[----:B------:R-:W-:-:S02]  /*aa20*/  FMUL.FTZ R75, R75, R112 ;  /* 0x000000704b4b7220 */ /* 0x000fc40000410000 */
[----:B------:R-:W-:Y:S02]  /*aa30*/  FSETP.GTU.FTZ.AND P6, PT, R72, R107, PT ;  /* 0x0000006b4800720b */ /* 0x000fe40003fdc000 */
[----:B------:R-:W-:Y:S02]  /*aa40*/  F2FP.F16.F32.PACK_AB R72, R77, R13 ;  /* 0x0000000d4d48723e */ /* 0x000fe400000000ff */
[----:B------:R-:W-:Y:S02]  /*aa50*/  FSEL R75, R75, RZ, !P6 ;  /* 0x000000ff4b4b7208 */ /* 0x000fe40007000000 */
[----:B------:R-:W-:-:S03]  /*aa60*/  PLOP3.LUT P6, PT, P6, PT, PT, 0x8, 0x80 ;  /* 0x000000000080781c */ /* 0x000fc600037ce170 */
[----:B------:R-:W-:-:S05]  /*aa70*/  FFMA.FTZ R97, R75, R108, R110 ;  /* 0x0000006c4b617223 */ /* 0x000fca000001006e */
[----:B------:R-:W-:Y:S01]  /*aa80*/  F2FP.F16.F32.PACK_AB R75, R97, R92 ;  /* 0x0000005c614b723e */ /* 0x000fe200000000ff */
[----:B------:R-:W-:Y:S06]  /*aa90*/  BRA `(.L_x_4292) ;  /* 0x0000003000987947 */ /* 0x000fec0003800000 */
.L_x_4251:
        /* <DEDUP_REMOVED lines=16> */
.L_x_4295:
        /* <DEDUP_REMOVED lines=13> */
.L_x_4297:
[----:B------:R-:W-:Y:S05]  /*ac70*/  BSYNC.RECONVERGENT B2 ;  /* 0x0000000000027941 */ /* 0x000fea0003800200 */
.L_x_4296:
[----:B0-----:R-:W-:Y:S01]  /*ac80*/  IMAD.WIDE.U32 R108, R9, -0x326172a9, RZ ;  /* 0xcd9e8d57096c7825 */ /* 0x001fe200078e00ff */
        /* <DEDUP_REMOVED lines=60> */
.L_x_4294:
[----:B------:R-:W-:Y:S05]  /*b050*/  BSYNC.RECONVERGENT B1 ;  /* 0x0000000000017941 */ /* 0x000fea0003800200 */
.L_x_4293:
[----:B------:R-:W1:Y:S01]  /*b060*/  LDC R112, c[0x0][0x408] ;  /* 0x00010200ff707b82 */ /* 0x000e620000000800 */
[----:B------:R-:W-:Y:S01]  /*b070*/  I2FP.F32.U32 R4, R13 ;  /* 0x0000000d00047245 */ /* 0x000fe20000201000 */
[----:B------:R-:W-:Y:S02]  /*b080*/  HFMA2 R97, -RZ, RZ, 0.1171875, 0 ;  /* 0x2f800000ff617431 */ /* 0x000fe400000001ff */
[----:B-----5:R-:W-:Y:S01]  /*b090*/  HADD2.F32 R13, -RZ, R72.H0_H0 ;  /* 0x20000048ff0d7230 */ /* 0x020fe20000004100 */
[----:B------:R-:W-:Y:S01]  /*b0a0*/  ISETP.NE.AND P1, PT, R78, 0x1, PT ;  /* 0x000000014e00780c */ /* 0x000fe20003f25270 */
[----:B------:R-:W-:Y:S01]  /*b0b0*/  BSSY.RECONVERGENT B1, `(.L_x_4298) ;  /* 0x0000061000017945 */ /* 0x000fe20003800200 */
[----:B------:R-:W-:Y:S02]  /*b0c0*/  IMAD.MOV.U32 R83, RZ, RZ, 0x2 ;  /* 0x00000002ff537424 */ /* 0x000fe400078e00ff */
[----:B------:R-:W-:Y:S01]  /*b0d0*/  FFMA.FTZ R4, R4, R97, 1.1641532182693481445e-10 ;  /* 0x2f00000004047423 */ /* 0x000fe20000010061 */
[----:B------:R-:W2:Y:S01]  /*b0e0*/  LDC R107, c[0x0][0x404] ;  /* 0x00010100ff6b7b82 */ /* 0x000ea20000000800 */
[----:B------:R-:W-:Y:S01]  /*b0f0*/  FMUL.FTZ R13, R13, UR5 ;  /* 0x000000050d0d7c20 */ /* 0x000fe20008410000 */
[----:B------:R-:W-:-:S03]  /*b100*/  MOV R77, R2 ;  /* 0x00000002004d7202 */ /* 0x000fc60000000f00 */
[----:B-1----:R-:W-:Y:S01]  /*b110*/  FMUL.FTZ R13, R13, R112 ;  /* 0x000000700d0d7220 */ /* 0x002fe20000410000 */
[----:B--2---:R-:W-:Y:S01]  /*b120*/  FSETP.GTU.FTZ.AND P0, PT, R4, R107, PT ;  /* 0x0000006b0400720b */ /* 0x004fe20003f1c000 */
        /* <DEDUP_REMOVED lines=14> */
.L_x_4300:
        /* <DEDUP_REMOVED lines=13> */
.L_x_4302:
[----:B------:R-:W-:Y:S05]  /*b2e0*/  BSYNC.RECONVERGENT B2 ;  /* 0x0000000000027941 */ /* 0x000fea0003800200 */
.L_x_4301:
        /* <DEDUP_REMOVED lines=61> */
.L_x_4299:
[----:B------:R-:W-:Y:S05]  /*b6c0*/  BSYNC.RECONVERGENT B1 ;  /* 0x0000000000017941 */ /* 0x000fea0003800200 */
.L_x_4298:
[----:B------:R-:W-:Y:S01]  /*b6d0*/  I2FP.F32.U32 R4, R77 ;  /* 0x0000004d00047245 */ /* 0x000fe20000201000 */
[----:B------:R-:W-:Y:S01]  /*b6e0*/  HADD2.F32 R72, -RZ, R72.H1_H1 ;  /* 0x30000048ff487230 */ /* 0x000fe20000004100 */
        /* <DEDUP_REMOVED lines=21> */
.L_x_4305:
        /* <DEDUP_REMOVED lines=13> */
.L_x_4307:
[----:B------:R-:W-:Y:S05]  /*b910*/  BSYNC.RECONVERGENT B2 ;  /* 0x0000000000027941 */ /* 0x000fea0003800200 */
.L_x_4306:
        /* <DEDUP_REMOVED lines=61> */
.L_x_4304:
[----:B------:R-:W-:Y:S05]  /*bcf0*/  BSYNC.RECONVERGENT B1 ;  /* 0x0000000000017941 */ /* 0x000fea0003800200 */
.L_x_4303:
[----:B------:R-:W-:Y:S01]  /*bd00*/  I2FP.F32.U32 R4, R72 ;  /* 0x0000004800047245 */ /* 0x000fe20000201000 */
[----:B------:R-:W-:Y:S01]  /*bd10*/  HADD2.F32 R72, -RZ, R73.H0_H0 ;  /* 0x20000049ff487230 */ /* 0x000fe20000004100 */
        /* <DEDUP_REMOVED lines=21> */
.L_x_4310:
        /* <DEDUP_REMOVED lines=13> */
.L_x_4312:
[----:B------:R-:W-:Y:S05]  /*bf40*/  BSYNC.RECONVERGENT B2 ;  /* 0x0000000000027941 */ /* 0x000fea0003800200 */
.L_x_4311:
        /* <DEDUP_REMOVED lines=61> */
.L_x_4309:
[----:B------:R-:W-:Y:S05]  /*c320*/  BSYNC.RECONVERGENT B1 ;  /* 0x0000000000017941 */ /* 0x000fea0003800200 */
.L_x_4308:
[----:B------:R-:W-:Y:S01]  /*c330*/  I2FP.F32.U32 R4, R72 ;  /* 0x0000004800047245 */ /* 0x000fe20000201000 */
[----:B------:R-:W-:Y:S01]  /*c340*/  HADD2.F32 R73, -RZ, R73.H1_H1 ;  /* 0x30000049ff497230 */ /* 0x000fe20000004100 */
[----:B------:R-:W-:Y:S01]  /*c350*/  ISETP.NE.AND P3, PT, R91, 0x1, PT ;  /* 0x000000015b00780c */ /* 0x000fe20003f65270 */
[----:B------:R-:W-:Y:S01]  /*c360*/  HADD2.F32 R83, -RZ, R49.H1_H1 ;  /* 0x30000031ff537230 */ /* 0x000fe20000004100 */
[----:B------:R-:W-:Y:S01]  /*c370*/  BSSY.RECONVERGENT B1, `(.L_x_4313) ;  /* 0x000005e000017945 */ /* 0x000fe20003800200 */
[----:B------:R-:W-:Y:S01]  /*c380*/  FFMA.FTZ R4, R4, R97, 1.1641532182693481445e-10 ;  /* 0x2f00000004047423 */ /* 0x000fe20000010061 */
[----:B------:R-:W-:Y:S01]  /*c390*/  FMUL.FTZ R73, R73, UR5 ;  /* 0x0000000549497c20 */ /* 0x000fe20008410000 */
[----:B------:R-:W-:Y:S02]  /*c3a0*/  HFMA2 R92, -RZ, RZ, 0, 1.1920928955078125e-07 ;  /* 0x00000002ff5c7431 */ /* 0x000fe400000001ff */
[----:B------:R-:W-:Y:S02]  /*c3b0*/  IMAD.MOV.U32 R72, RZ, RZ, R2 ;  /* 0x000000ffff487224 */ /* 0x000fe400078e0002 */
[----:B------:R-:W-:Y:S01]  /*c3c0*/  FMUL.FTZ R73, R73, R112 ;  /* 0x0000007049497220 */ /* 0x000fe20000410000 */
[----:B------:R-:W-:-:S04]  /*c3d0*/  FSETP.GTU.FTZ.AND P2, PT, R4, R107, PT ;  /* 0x0000006b0400720b */ /* 0x000fc80003f5c000 */
        /* <DEDUP_REMOVED lines=12> */
.L_x_4315:
        /* <DEDUP_REMOVED lines=13> */
.L_x_4317:
[----:B------:R-:W-:Y:S05]  /*c570*/  BSYNC.RECONVERGENT B2 ;  /* 0x0000000000027941 */ /* 0x000fea0003800200 */
.L_x_4316:
[----:B------:R-:W-:Y:S01]  /*c580*/  IMAD.WIDE.U32 R72, R9, -0x326172a9, RZ ;  /* 0xcd9e8d5709487825 */ /* 0x000fe200078e00ff */
[----:B------:R-:W-:Y:S01]  /*c590*/  LOP3.LUT R4, R3, UR9, R111, 0x96, !PT ;  /* 0x0000000903047c12 */ /* 0x000fe2000f8e966f */
[----:B------:R-:W-:Y:S02]  /*c5a0*/  UIADD3 UR6, UPT, UPT, UR8, -0x61c88647, URZ ;  /* 0x9e3779b908067890 */ /* 0x000fe4000fffe0ff */
[----:B------:R-:W-:Y:S01]  /*c5b0*/  HFMA2 R92, -RZ, RZ, 0, 0 ;  /* 0x00000000ff5c7431 */ /* 0x000fe200000001ff */
[----:B------:R-:W-:Y:S01]  /*c5c0*/  UIADD3 UR7, UPT, UPT, UR9, -0x4498517b, URZ ;  /* 0xbb67ae8509077890 */ /* 0x000fe2000fffe0ff */
[----:B0-----:R-:W-:Y:S01]  /*c5d0*/  LOP3.LUT R108, R10, UR8, R73, 0x96, !PT ;  /* 0x000000080a6c7c12 */ /* 0x001fe2000f8e9649 */
        /* <DEDUP_REMOVED lines=55> */
.L_x_4314:
[----:B------:R-:W-:Y:S05]  /*c950*/  BSYNC.RECONVERGENT B1 ;  /* 0x0000000000017941 */ /* 0x000fea0003800200 */
.L_x_4313:
[----:B------:R-:W-:Y:S01]  /*c960*/  I2FP.F32.U32 R4, R72 ;  /* 0x0000004800047245 */ /* 0x000fe20000201000 */
[----:B------:R-:W-:Y:S01]  /*c970*/  HADD2.F32 R72, -RZ, R74.H0_H0 ;  /* 0x2000004aff487230 */ /* 0x000fe20000004100 */
[----:B------:R-:W-:Y:S01]  /*c980*/  ISETP.NE.AND P4, PT, R92, 0x1, PT ;  /* 0x000000015c00780c */ /* 0x000fe20003f85270 */
[----:B------:R-:W-:Y:S01]  /*c990*/  BSSY.RECONVERGENT B1, `(.L_x_4318) ;  /* 0x000005f000017945 */ /* 0x000fe20003800200 */
[----:B0-----:R-:W-:Y:S02]  /*c9a0*/  IMAD.MOV.U32 R108, RZ, RZ, 0x2 ;  /* 0x00000002ff6c7424 */ /* 0x001fe400078e00ff */
        /* <DEDUP_REMOVED lines=18> */
.L_x_4320:
        /* <DEDUP_REMOVED lines=13> */
.L_x_4322:
[----:B------:R-:W-:Y:S05]  /*cba0*/  BSYNC.RECONVERGENT B2 ;  /* 0x0000000000027941 */ /* 0x000fea0003800200 */
.L_x_4321:
        /* <DEDUP_REMOVED lines=61> */
.L_x_4319:
[----:B------:R-:W-:Y:S05]  /*cf80*/  BSYNC.RECONVERGENT B1 ;  /* 0x0000000000017941 */ /* 0x000fea0003800200 */
.L_x_4318:
        /* <DEDUP_REMOVED lines=13> */
[----:B------:R-:W-:-:S05]  /*d060*/  FMUL.FTZ R74, R91, R74 ;  /* 0x0000004a5b4a7220 */ /* 0x000fca0000410000 */
[----:B------:R-:W-:Y:S01]  /*d070*/  MOV R91, R74 ;  /* 0x0000004a005b7202 */ /* 0x000fe20000000f00 */
[----:B------:R-:W-:Y:S06]  /*d080*/  @!P5 BRA `(.L_x_4324) ;  /* 0x00000004004cd947 */ /* 0x000fec0003800000 */
        /* <DEDUP_REMOVED lines=8> */
.L_x_4325:
        /* <DEDUP_REMOVED lines=13> */
.L_x_4327:
[----:B------:R-:W-:Y:S05]  /*d1e0*/  BSYNC.RECONVERGENT B2 ;  /* 0x0000000000027941 */ /* 0x000fea0003800200 */
.L_x_4326:
        /* <DEDUP_REMOVED lines=61> */
.L_x_4324:
[----:B------:R-:W-:Y:S05]  /*d5c0*/  BSYNC.RECONVERGENT B1 ;  /* 0x0000000000017941 */ /* 0x000fea0003800200 */
.L_x_4323:
[----:B------:R-:W-:Y:S01]  /*d5d0*/  I2FP.F32.U32 R4, R72 ;  /* 0x0000004800047245 */ /* 0x000fe20000201000 */
[----:B------:R-:W-:Y:S01]  /*d5e0*/  HADD2.F32 R72, -RZ, R75.H0_H0 ;  /* 0x2000004bff487230 */ /* 0x000fe20000004100 */
[----:B------:R-:W-:Y:S01]  /*d5f0*/  ISETP.NE.AND P6, PT, R110, 0x1, PT ;  /* 0x000000016e00780c */ /* 0x000fe20003fc5270 */
[----:B------:R-:W-:Y:S01]  /*d600*/  HADD2.F32 R109, -RZ, R51.H0_H0 ;  /* 0x20000033ff6d7230 */ /* 0x000fe20000004100 */
[----:B------:R-:W-:Y:S01]  /*d610*/  BSSY.RECONVERGENT B1, `(.L_x_4328) ;  /* 0x0000060000017945 */ /* 0x000fe20003800200 */
[----:B------:R-:W-:Y:S01]  /*d620*/  FFMA.FTZ R4, R4, R97, 1.1641532182693481445e-10 ;  /* 0x2f00000004047423 */ /* 0x000fe20000010061 */
[----:B------:R-:W-:Y:S01]  /*d630*/  FMUL.FTZ R73, R72, UR5 ;  /* 0x0000000548497c20 */ /* 0x000fe20008410000 */
[----:B------:R-:W-:-:S03]  /*d640*/  IMAD.MOV.U32 R72, RZ, RZ, R2 ;  /* 0x000000ffff487224 */ /* 0x000fc600078e0002 */
[----:B------:R-:W-:Y:S01]  /*d650*/  FMUL.FTZ R73, R73, R112 ;  /* 0x0000007049497220 */ /* 0x000fe20000410000 */
[----:B------:R-:W-:Y:S01]  /*d660*/  FSETP.GTU.FTZ.AND P5, PT, R4, R107, PT ;  /* 0x0000006b0400720b */ /* 0x000fe20003fbc000 */
[----:B------:R-:W-:-:S03]  /*d670*/  HFMA2 R4, -RZ, RZ, 0, 1.1920928955078125e-07 ;  /* 0x00000002ff047431 */ /* 0x000fc600000001ff */
        /* <DEDUP_REMOVED lines=12> */
.L_x_4330:
        /* <DEDUP_REMOVED lines=15> */
.L_x_4332:
[----:B------:R-:W-:Y:S05]  /*d830*/  BSYNC.RECONVERGENT B2 ;  /* 0x0000000000027941 */ /* 0x000fea0003800200 */
.L_x_4331:
        /* <DEDUP_REMOVED lines=61> */
.L_x_4329:
[----:B------:R-:W-:Y:S05]  /*dc10*/  BSYNC.RECONVERGENT B1 ;  /* 0x0000000000017941 */ /* 0x000fea0003800200 */
.L_x_4328:
[----:B------:R-:W-:Y:S01]  /*dc20*/  I2FP.F32.U32 R72, R72 ;  /* 0x0000004800487245 */ /* 0x000fe20000201000 */
[----:B------:R-:W-:Y:S01]  /*dc30*/  HADD2.F32 R75, -RZ, R75.H1_H1 ;  /* 0x3000004bff4b7230 */ /* 0x000fe20000004100 */
[----:B------:R-:W-:Y:S01]  /*dc40*/  F2FP.F16.F32.PACK_AB R74, R74, R83 ;  /* 0x000000534a4a723e */ /* 0x000fe200000000ff */
[----:B------:R-:W-:Y:S01]  /*dc50*/  HADD2.F32 R108, -RZ, R51.H1_H1 ;  /* 0x30000033ff6c7230 */ /* 0x000fe20000004100 */
[----:B------:R-:W-:Y:S01]  /*dc60*/  F2FP.F16.F32.PACK_AB R73, R84, R78 ;  /* 0x0000004e5449723e */ /* 0x000fe200000000ff */
[----:B------:R-:W-:Y:S01]  /*dc70*/  FFMA.FTZ R72, R72, R97, 1.1641532182693481445e-10 ;  /* 0x2f00000048487423 */ /* 0x000fe20000010061 */
[----:B------:R-:W-:-:S04]  /*dc80*/  FMUL.FTZ R75, R75, UR5 ;  /* 0x000000054b4b7c20 */ /* 0x000fc80008410000 */
[----:B------:R-:W-:Y:S01]  /*dc90*/  FMUL.FTZ R75, R75, R112 ;  /* 0x000000704b4b7220 */ /* 0x000fe20000410000 */
[----:B------:R-:W-:Y:S02]  /*dca0*/  FSETP.GTU.FTZ.AND P6, PT, R72, R107, PT ;  /* 0x0000006b4800720b */ /* 0x000fe40003fdc000 */
[----:B------:R-:W-:Y:S02]  /*dcb0*/  F2FP.F16.F32.PACK_AB R72, R77, R13 ;  /* 0x0000000d4d48723e */ /* 0x000fe400000000ff */
[----:B------:R-:W-:Y:S02]  /*dcc0*/  FSEL R97, R75, RZ, !P6 ;  /* 0x000000ff4b617208 */ /* 0x000fe40007000000 */
[----:B------:R-:W-:-:S03]  /*dcd0*/  PLOP3.LUT P6, PT, P6, PT, PT, 0x8, 0x80 ;  /* 0x000000000080781c */ /* 0x000fc600037ce170 */
[----:B------:R-:W-:-:S05]  /*dce0*/  FMUL.FTZ R97, R108, R97 ;  /* 0x000000616c617220 */ /* 0x000fca0000410000 */
[----:B------:R-:W-:-:S07]  /*dcf0*/  F2FP.F16.F32.PACK_AB R75, R97, R92 ;  /* 0x0000005c614b723e */ /* 0x000fce00000000ff */
.L_x_4292:
        /* <DEDUP_REMOVED lines=21> */
.L_x_4250:
[----:B------:R-:W-:Y:S05]  /*de50*/  BSYNC.RECONVERGENT B0 ;  /* 0x0000000000007941 */ /* 0x000fea0003800200 */
.L_x_4249:
[----:B------:R-:W-:Y:S01]  /*de60*/  ISETP.GE.U32.AND P0, PT, R12, 0x300, PT ;  /* 0x000003000c00780c */ /* 0x000fe20003f06070 */
[----:B------:R-:W-:Y:S03]  /*de70*/  BSSY.RECONVERGENT B0, `(.L_x_4333) ;  /* 0x0000676000007945 */ /* 0x000fe60003800200 */
[----:B------:R-:W-:-:S09]  /*de80*/  P2R R105, PR, RZ, 0x1 ;  /* 0x00000001ff697803 */ /* 0x000fd20000000000 */
        /* <DEDUP_REMOVED lines=26> */
.L_x_4338:
        /* <DEDUP_REMOVED lines=13> */
.L_x_4340:
[----:B------:R-:W-:Y:S05]  /*e100*/  BSYNC.RECONVERGENT B2 ;  /* 0x0000000000027941 */ /* 0x000fea0003800200 */
.L_x_4339:
        /* <DEDUP_REMOVED lines=61> */
.L_x_4337:
[----:B------:R-:W-:Y:S05]  /*e4e0*/  BSYNC.RECONVERGENT B1 ;  /* 0x0000000000017941 */ /* 0x000fea0003800200 */
.L_x_4336:
[----:B------:R-:W1:Y:S01]  /*e4f0*/  LDC R113, c[0x0][0x408] ;  /* 0x00010200ff717b82 */ /* 0x000e620000000800 */
[----:B------:R-:W-:Y:S01]  /*e500*/  I2FP.F32.U32 R79, R14 ;  /* 0x0000000e004f7245 */ /* 0x000fe20000201000 */
[----:B-----5:R-:W-:Y:S01]  /*e510*/  HADD2.F32 R4, -RZ, R72.H0_H0 ;  /* 0x20000048ff047230 */ /* 0x020fe20000004100 */
[----:B------:R-:W-:Y:S01]  /*e520*/  ISETP.NE.AND P1, PT, R80, 0x1, PT ;  /* 0x000000015000780c */ /* 0x000fe20003f25270 */
[----:B------:R-:W-:Y:S01]  /*e530*/  IMAD.MOV.U32 R98, RZ, RZ, 0x2f800000 ;  /* 0x2f800000ff627424 */ /* 0x000fe200078e00ff */
[----:B------:R-:W-:Y:S01]  /*e540*/  BSSY.RECONVERGENT B1, `(.L_x_4341) ;  /* 0x0000062000017945 */ /* 0x000fe20003800200 */
[----:B0-----:R-:W-:Y:S02]  /*e550*/  HADD2.F32 R87, -RZ, R20.H0_H0 ;  /* 0x20000014ff577230 */ /* 0x001fe40000004100 */
[----:B------:R-:W-:Y:S01]  /*e560*/  FMUL.FTZ R4, R4, UR5 ;  /* 0x0000000504047c20 */ /* 0x000fe20008410000 */
[----:B------:R-:W0:Y:S01]  /*e570*/  LDC R112, c[0x0][0x404] ;  /* 0x00010100ff707b82 */ /* 0x000e220000000800 */
[----:B------:R-:W-:-:S02]  /*e580*/  FFMA.FTZ R79, R79, R98, 1.1641532182693481445e-10 ;  /* 0x2f0000004f4f7423 */ /* 0x000fc40000010062 */
[----:B-1----:R-:W-:-:S03]  /*e590*/  FMUL.FTZ R4, R4, R113 ;  /* 0x0000007104047220 */ /* 0x002fc60000410000 */
[----:B0-----:R-:W-:Y:S01]  /*e5a0*/  FSETP.GTU.FTZ.AND P0, PT, R79, R112, PT ;  /* 0x000000704f00720b */ /* 0x001fe20003f1c000 */
[----:B------:R-:W-:-:S03]  /*e5b0*/  HADD2.F32 R79, -RZ, R36.H0_H0 ;  /* 0x20000024ff4f7230 */ /* 0x000fc60000004100 */
[----:B------:R-:W-:Y:S02]  /*e5c0*/  FSEL R4, R4, RZ, !P0 ;  /* 0x000000ff04047208 */ /* 0x000fe40004000000 */
[----:B------:R-:W-:-:S03]  /*e5d0*/  PLOP3.LUT P0, PT, P0, PT, PT, 0x8, 0x80 ;  /* 0x000000000080781c */ /* 0x000fc6000070e170 */
[----:B------:R-:W-:Y:S01]  /*e5e0*/  FFMA.FTZ R14, R4, R79, R87 ;  /* 0x0000004f040e7223 */ /* 0x000fe20000010057 */
[----:B------:R-:W-:Y:S01]  /*e5f0*/  HFMA2 R4, -RZ, RZ, 0, 1.1920928955078125e-07 ;  /* 0x00000002ff047431 */ /* 0x000fe200000001ff */
[----:B------:R-:W-:Y:S01]  /*e600*/  P2R R102, PR, RZ, 0x1 ;  /* 0x00000001ff667803 */ /* 0x000fe20000000000 */
        /* <DEDUP_REMOVED lines=10> */
.L_x_4343:
        /* <DEDUP_REMOVED lines=13> */
.L_x_4345:
[----:B------:R-:W-:Y:S05]  /*e780*/  BSYNC.RECONVERGENT B2 ;  /* 0x0000000000027941 */ /* 0x000fea0003800200 */
.L_x_4344:
        /* <DEDUP_REMOVED lines=58> */
[----:B------:R-:W-:Y:S02]  /*eb30*/  HFMA2 R4, -RZ, RZ, 0, 0 ;  /* 0x00000000ff047431 */ /* 0x000fe400000001ff */
[----:B------:R-:W-:Y:S01]  /*eb40*/  IMAD.MOV.U32 R2, RZ, RZ, R108 ;  /* 0x000000ffff027224 */ /* 0x000fe200078e006c */
[----:B------:R-:W-:-:S07]  /*eb50*/  LOP3.LUT R5, R86, UR7, R5, 0x96, !PT ;  /* 0x0000000756057c12 */ /* 0x000fce000f8e9605 */
.L_x_4342:
[----:B------:R-:W-:Y:S05]  /*eb60*/  BSYNC.RECONVERGENT B1 ;  /* 0x0000000000017941 */ /* 0x000fea0003800200 */
.L_x_4341:
        /* <DEDUP_REMOVED lines=24> */
.L_x_4348:
        /* <DEDUP_REMOVED lines=13> */
.L_x_4350:
[----:B------:R-:W-:Y:S05]  /*edc0*/  BSYNC.RECONVERGENT B2 ;  /* 0x0000000000027941 */ /* 0x000fea0003800200 */
.L_x_4349:
        /* <DEDUP_REMOVED lines=59> */
[----:B------:R-:W-:Y:S01]  /*f180*/  IMAD.MOV.U32 R86, RZ, RZ, RZ ;  /* 0x000000ffff567224 */ /* 0x000fe200078e00ff */
[----:B------:R-:W-:-:S07]  /*f190*/  MOV R107, R4 ;  /* 0x00000004006b7202 */ /* 0x000fce0000000f00 */
.L_x_4347:
[----:B------:R-:W-:Y:S05]  /*f1a0*/  BSYNC.RECONVERGENT B1 ;  /* 0x0000000000017941 */ /* 0x000fea0003800200 */
.L_x_4346:
        /* <DEDUP_REMOVED lines=10> */
[----:B------:R-:W-:-:S03]  /*f250*/  HADD2.F32 R87, -RZ, R37.H0_H0 ;  /* 0x20000025ff577230 */ /* 0x000fc60000004100 */
        /* <DEDUP_REMOVED lines=13> */
.L_x_4353:
        /* <DEDUP_REMOVED lines=13> */
.L_x_4355:
[----:B------:R-:W-:Y:S05]  /*f400*/  BSYNC.RECONVERGENT B2 ;  /* 0x0000000000027941 */ /* 0x000fea0003800200 */
.L_x_4354:
        /* <DEDUP_REMOVED lines=61> */
.L_x_4352:
[----:B------:R-:W-:Y:S05]  /*f7e0*/  BSYNC.RECONVERGENT B1 ;  /* 0x0000000000017941 */ /* 0x000fea0003800200 */
.L_x_4351:
[----:B------:R-:W-:Y:S01]  /*f7f0*/  I2FP.F32.U32 R87, R72 ;  /* 0x0000004800577245 */ /* 0x000fe20000201000 */
[----:B------:R-:W-:Y:S01]  /*f800*/  HADD2.F32 R73, -RZ, R73.H1_H1 ;  /* 0x30000049ff497230 */ /* 0x000fe20000004100 */
[----:B------:R-:W-:Y:S01]  /*f810*/  ISETP.NE.AND P3, PT, R93, 0x1, PT ;  /* 0x000000015d00780c */ /* 0x000fe20003f65270 */
[----:B------:R-:W-:Y:S01]  /*f820*/  BSSY.RECONVERGENT B1, `(.L_x_4356) ;  /* 0x0000060000017945 */ /* 0x000fe20003800200 */
[----:B------:R-:W-:Y:S02]  /*f830*/  IMAD.MOV.U32 R94, RZ, RZ, 0x2 ;  /* 0x00000002ff5e7424 */ /* 0x000fe400078e00ff */
[----:B------:R-:W-:Y:S01]  /*f840*/  FFMA.FTZ R87, R87, R98, 1.1641532182693481445e-10 ;  /* 0x2f00000057577423 */ /* 0x000fe20000010062 */
[----:B------:R-:W-:Y:S01]  /*f850*/  FMUL.FTZ R4, R73, UR5 ;  /* 0x0000000549047c20 */ /* 0x000fe20008410000 */
[----:B------:R-:W-:Y:S01]  /*f860*/  HADD2.F32 R73, -RZ, R37.H1_H1 ;  /* 0x30000025ff497230 */ /* 0x000fe20000004100 */
        /* <DEDUP_REMOVED lines=16> */
.L_x_4358:
        /* <DEDUP_REMOVED lines=13> */
.L_x_4360:
[----:B------:R-:W-:Y:S05]  /*fa40*/  BSYNC.RECONVERGENT B2 ;  /* 0x0000000000027941 */ /* 0x000fea0003800200 */
.L_x_4359:
        /* <DEDUP_REMOVED lines=61> */
.L_x_4357:
[----:B------:R-:W-:Y:S05]  /*fe20*/  BSYNC.RECONVERGENT B1 ;  /* 0x0000000000017941 */ /* 0x000fea0003800200 */
.L_x_4356:
        /* <DEDUP_REMOVED lines=8> */
[----:B------:R-:W-:Y:S02]  /*feb0*/  IMAD.MOV.U32 R72, RZ, RZ, R2 ;  /* 0x000000ffff487224 */ /* 0x000fe400078e0002 */
[----:B------:R-:W-:Y:S01]  /*fec0*/  FMUL.FTZ R4, R4, R113 ;  /* 0x0000007104047220 */ /* 0x000fe20000410000 */
[----:B------:R-:W-:-:S04]  /*fed0*/  FSETP.GTU.FTZ.AND P3, PT, R73, R112, PT ;  /* 0x000000704900720b */ /* 0x000fc80003f7c000 */
        /* <DEDUP_REMOVED lines=13> */
.L_x_4363:
        /* <DEDUP_REMOVED lines=13> */
.L_x_4365:
[----:B------:R-:W-:Y:S05]  /*10080*/  BSYNC.RECONVERGENT B2 ;  /* 0x0000000000027941 */ /* 0x000fea0003800200 */
.L_x_4364:
        /* <DEDUP_REMOVED lines=61> */
.L_x_4362:
[----:B------:R-:W-:Y:S05]  /*10460*/  BSYNC.RECONVERGENT B1 ;  /* 0x0000000000017941 */ /* 0x000fea0003800200 */
.L_x_4361:
[----:B------:R-:W-:Y:S01]  /*10470*/  I2FP.F32.U32 R73, R72 ;  /* 0x0000004800497245 */ /* 0x000fe20000201000 */
[----:B------:R-:W-:Y:S01]  /*10480*/  HADD2.F32 R74, -RZ, R74.H1_H1 ;  /* 0x3000004aff4a7230 */ /* 0x000fe20000004100 */
[----:B------:R-:W-:Y:S01]  /*10490*/  ISETP.NE.AND P5, PT, R4, 0x1, PT ;  /* 0x000000010400780c */ /* 0x000fe20003fa5270 */
[----:B------:R-:W-:Y:S01]  /*104a0*/  HADD2.F32 R93, -RZ, R38.H1_H1 ;  /* 0x30000026ff5d7230 */ /* 0x000fe20000004100 */
[----:B------:R-:W-:Y:S01]  /*104b0*/  BSSY.RECONVERGENT B1, `(.L_x_4366) ;  /* 0x0000060000017945 */ /* 0x000fe20003800200 */
[----:B------:R-:W-:Y:S01]  /*104c0*/  FFMA.FTZ R73, R73, R98, 1.1641532182693481445e-10 ;  /* 0x2f00000049497423 */ /* 0x000fe20000010062 */
[----:B------:R-:W-:Y:S01]  /*104d0*/  FMUL.FTZ R74, R74, UR5 ;  /* 0x000000054a4a7c20 */ /* 0x000fe20008410000 */
[----:B------:R-:W-:Y:S01]  /*104e0*/  HADD2.F32 R109, -RZ, R22.H1_H1 ;  /* 0x30000016ff6d7230 */ /* 0x000fe20000004100 */
[----:B------:R-:W-:Y:S01]  /*104f0*/  MOV R72, R2 ;  /* 0x0000000200487202 */ /* 0x000fe20000000f00 */
[----:B------:R-:W-:Y:S02]  /*10500*/  IMAD.MOV.U32 R108, RZ, RZ, 0x2 ;  /* 0x00000002ff6c7424 */ /* 0x000fe400078e00ff */
[----:B------:R-:W-:Y:S01]  /*10510*/  FMUL.FTZ R74, R74, R113 ;  /* 0x000000714a4a7220 */ /* 0x000fe20000410000 */
[----:B------:R-:W-:-:S04]  /*10520*/  FSETP.GTU.FTZ.AND P4, PT, R73, R112, PT ;  /* 0x000000704900720b */ /* 0x000fc80003f9c000 */
[----:B------:R-:W-:Y:S02]  /*10530*/  FSEL R74, R74, RZ, !P4 ;  /* 0x000000ff4a4a7208 */ /* 0x000fe40006000000 */
[----:B------:R-:W-:-:S03]  /*10540*/  PLOP3.LUT P4, PT, P4, PT, PT, 0x8, 0x80 ;  /* 0x000000000080781c */ /* 0x000fc6000278e170 */
[----:B------:R-:W-:-:S04]  /*10550*/  FFMA.FTZ R74, R74, R93, R109 ;  /* 0x0000005d4a4a7223 */ /* 0x000fc8000001006d */
        /* <DEDUP_REMOVED lines=10> */
.L_x_4368:
        /* <DEDUP_REMOVED lines=13> */
.L_x_4370:
[----:B------:R-:W-:Y:S05]  /*106d0*/  BSYNC.RECONVERGENT B2 ;  /* 0x0000000000027941 */ /* 0x000fea0003800200 */
.L_x_4369:
        /* <DEDUP_REMOVED lines=61> */
.L_x_4367:
[----:B------:R-:W-:Y:S05]  /*10ab0*/  BSYNC.RECONVERGENT B1 ;  /* 0x0000000000017941 */ /* 0x000fea0003800200 */
.L_x_4366:
[----:B------:R-:W-:Y:S01]  /*10ac0*/  I2FP.F32.U32 R73, R72 ;  /* 0x0000004800497245 */ /* 0x000fe20000201000 */
[----:B------:R-:W-:Y:S01]  /*10ad0*/  HADD2.F32 R4, -RZ, R75.H0_H0 ;  /* 0x2000004bff047230 */ /* 0x000fe20000004100 */
[----:B------:R-:W-:Y:S01]  /*10ae0*/  ISETP.NE.AND P6, PT, R108, 0x1, PT ;  /* 0x000000016c00780c */ /* 0x000fe20003fc5270 */
[----:B------:R-:W-:Y:S01]  /*10af0*/  HADD2.F32 R109, -RZ, R39.H0_H0 ;  /* 0x20000027ff6d7230 */ /* 0x000fe20000004100 */
[----:B------:R-:W-:Y:S01]  /*10b00*/  BSSY.RECONVERGENT B1, `(.L_x_4371) ;  /* 0x0000061000017945 */ /* 0x000fe20003800200 */
[----:B------:R-:W-:Y:S01]  /*10b10*/  FFMA.FTZ R73, R73, R98, 1.1641532182693481445e-10 ;  /* 0x2f00000049497423 */ /* 0x000fe20000010062 */
[----:B------:R-:W-:Y:S01]  /*10b20*/  FMUL.FTZ R4, R4, UR5 ;  /* 0x0000000504047c20 */ /* 0x000fe20008410000 */
[----:B------:R-:W-:Y:S01]  /*10b30*/  HADD2.F32 R111, -RZ, R23.H0_H0 ;  /* 0x20000017ff6f7230 */ /* 0x000fe20000004100 */
[----:B------:R-:W-:Y:S02]  /*10b40*/  MOV R72, R2 ;  /* 0x0000000200487202 */ /* 0x000fe40000000f00 */
[----:B------:R-:W-:Y:S01]  /*10b50*/  FMUL.FTZ R4, R4, R113 ;  /* 0x0000007104047220 */ /* 0x000fe20000410000 */
[----:B------:R-:W-:-:S04]  /*10b60*/  FSETP.GTU.FTZ.AND P5, PT, R73, R112, PT ;  /* 0x000000704900720b */ /* 0x000fc80003fbc000 */
        /* <DEDUP_REMOVED lines=13> */
.L_x_4373:
        /* <DEDUP_REMOVED lines=15> */
.L_x_4375:
[----:B------:R-:W-:Y:S05]  /*10d30*/  BSYNC.RECONVERGENT B2 ;  /* 0x0000000000027941 */ /* 0x000fea0003800200 */
.L_x_4374:
        /* <DEDUP_REMOVED lines=61> */
.L_x_4372:
[----:B------:R-:W-:Y:S05]  /*11110*/  BSYNC.RECONVERGENT B1 ;  /* 0x0000000000017941 */ /* 0x000fea0003800200 */
.L_x_4371:
[----:B------:R-:W-:Y:S01]  /*11120*/  HADD2.F32 R75, -RZ, R75.H1_H1 ;  /* 0x3000004bff4b7230 */ /* 0x000fe20000004100 */
[----:B------:R-:W-:Y:S01]  /*11130*/  I2FP.F32.U32 R73, R72 ;  /* 0x0000004800497245 */ /* 0x000fe20000201000 */
[----:B------:R-:W-:Y:S01]  /*11140*/  HADD2.F32 R109, -RZ, R23.H1_H1 ;  /* 0x30000017ff6d7230 */ /* 0x000fe20000004100 */
[----:B------:R-:W-:Y:S02]  /*11150*/  F2FP.F16.F32.PACK_AB R74, R74, R87 ;  /* 0x000000574a4a723e */ /* 0x000fe400000000ff */
[----:B------:R-:W-:Y:S01]  /*11160*/  FMUL.FTZ R72, R75, UR5 ;  /* 0x000000054b487c20 */ /* 0x000fe20008410000 */
[----:B------:R-:W-:Y:S01]  /*11170*/  FFMA.FTZ R73, R73, R98, 1.1641532182693481445e-10 ;  /* 0x2f00000049497423 */ /* 0x000fe20000010062 */
[----:B------:R-:W-:Y:S02]  /*11180*/  HADD2.F32 R75, -RZ, R39.H1_H1 ;  /* 0x30000027ff4b7230 */ /* 0x000fe40000004100 */
[----:B------:R-:W-:Y:S02]  /*11190*/  FMUL.FTZ R72, R72, R113 ;  /* 0x0000007148487220 */ /* 0x000fe40000410000 */
[----:B------:R-:W-:-:S02]  /*111a0*/  FSETP.GTU.FTZ.AND P6, PT, R73, R112, PT ;  /* 0x000000704900720b */ /* 0x000fc40003fdc000 */
[----:B------:R-:W-:Y:S02]  /*111b0*/  F2FP.F16.F32.PACK_AB R73, R86, R80 ;  /* 0x000000505649723e */ /* 0x000fe400000000ff */
[----:B------:R-:W-:Y:S02]  /*111c0*/  FSEL R72, R72, RZ, !P6 ;  /* 0x000000ff48487208 */ /* 0x000fe40007000000 */
[----:B------:R-:W-:-:S03]  /*111d0*/  PLOP3.LUT P6, PT, P6, PT, PT, 0x8, 0x80 ;  /* 0x000000000080781c */ /* 0x000fc600037ce170 */
[----:B------:R-:W-:Y:S01]  /*111e0*/  FFMA.FTZ R98, R72, R75, R109 ;  /* 0x0000004b48627223 */ /* 0x000fe2000001006d */
[----:B------:R-:W-:-:S04]  /*111f0*/  F2FP.F16.F32.PACK_AB R72, R79, R14 ;  /* 0x0000000e4f48723e */ /* 0x000fc800000000ff */
[----:B------:R-:W-:Y:S01]  /*11200*/  F2FP.F16.F32.PACK_AB R75, R98, R94 ;  /* 0x0000005e624b723e */ /* 0x000fe200000000ff */
[----:B------:R-:W-:Y:S06]  /*11210*/  BRA `(.L_x_4376) ;  /* 0x0000003000987947 */ /* 0x000fec0003800000 */
.L_x_4335:
        /* <DEDUP_REMOVED lines=16> */
.L_x_4379:
        /* <DEDUP_REMOVED lines=13> */
.L_x_4381:
[----:B------:R-:W-:Y:S05]  /*113f0*/  BSYNC.RECONVERGENT B2 ;  /* 0x0000000000027941 */ /* 0x000fea0003800200 */
.L_x_4380:
        /* <DEDUP_REMOVED lines=61> */
.L_x_4378:
[----:B------:R-:W-:Y:S05]  /*117d0*/  BSYNC.RECONVERGENT B1 ;  /* 0x0000000000017941 */ /* 0x000fea0003800200 */
.L_x_4377:
[----:B------:R-:W1:Y:S01]  /*117e0*/  LDC R113, c[0x0][0x408] ;  /* 0x00010200ff717b82 */ /* 0x000e620000000800 */
[----:B------:R-:W-:Y:S01]  /*117f0*/  I2FP.F32.U32 R79, R14 ;  /* 0x0000000e004f7245 */ /* 0x000fe20000201000 */
[----:B------:R-:W-:Y:S02]  /*11800*/  HFMA2 R98, -RZ, RZ, 0.1171875, 0 ;  /* 0x2f800000ff627431 */ /* 0x000fe400000001ff */
[----:B-----5:R-:W-:Y:S01]  /*11810*/  HADD2.F32 R4, -RZ, R72.H0_H0 ;  /* 0x20000048ff047230 */ /* 0x020fe20000004100 */
[----:B------:R-:W-:Y:S01]  /*11820*/  ISETP.NE.AND P1, PT, R80, 0x1, PT ;  /* 0x000000015000780c */ /* 0x000fe20003f25270 */
[----:B------:R-:W-:Y:S01]  /*11830*/  BSSY.RECONVERGENT B1, `(.L_x_4382) ;  /* 0x0000061000017945 */ /* 0x000fe20003800200 */
[----:B0-----:R-:W-:Y:S02]  /*11840*/  IMAD.MOV.U32 R86, RZ, RZ, 0x2 ;  /* 0x00000002ff567424 */ /* 0x001fe400078e00ff */
[----:B------:R-:W-:Y:S01]  /*11850*/  FFMA.FTZ R79, R79, R98, 1.1641532182693481445e-10 ;  /* 0x2f0000004f4f7423 */ /* 0x000fe20000010062 */
[----:B------:R-:W0:Y:S01]  /*11860*/  LDC R112, c[0x0][0x404] ;  /* 0x00010100ff707b82 */ /* 0x000e220000000800 */
[----:B------:R-:W-:-:S04]  /*11870*/  FMUL.FTZ R4, R4, UR5 ;  /* 0x0000000504047c20 */ /* 0x000fc80008410000 */
[----:B-1----:R-:W-:Y:S01]  /*11880*/  FMUL.FTZ R4, R4, R113 ;  /* 0x0000007104047220 */ /* 0x002fe20000410000 */
[----:B0-----:R-:W-:Y:S01]  /*11890*/  FSETP.GTU.FTZ.AND P0, PT, R79, R112, PT ;  /* 0x000000704f00720b */ /* 0x001fe20003f1c000 */
[----:B------:R-:W-:-:S03]  /*118a0*/  HADD2.F32 R79, -RZ, R36.H0_H0 ;  /* 0x20000024ff4f7230 */ /* 0x000fc60000004100 */
[----:B------:R-:W-:Y:S02]  /*118b0*/  FSEL R14, R4, RZ, !P0 ;  /* 0x000000ff040e7208 */ /* 0x000fe40004000000 */
[----:B------:R-:W-:-:S03]  /*118c0*/  PLOP3.LUT P0, PT, P0, PT, PT, 0x8, 0x80 ;  /* 0x000000000080781c */ /* 0x000fc6000070e170 */
[----:B------:R-:W-:Y:S01]  /*118d0*/  FMUL.FTZ R14, R79, R14 ;  /* 0x0000000e4f0e7220 */ /* 0x000fe20000410000 */
[----:B------:R-:W-:Y:S02]  /*118e0*/  P2R R102, PR, RZ, 0x1 ;  /* 0x00000001ff667803 */ /* 0x000fe40000000000 */
        /* <DEDUP_REMOVED lines=10> */
.L_x_4384:
        /* <DEDUP_REMOVED lines=13> */
.L_x_4386:
[----:B------:R-:W-:Y:S05]  /*11a60*/  BSYNC.RECONVERGENT B2 ;  /* 0x0000000000027941 */ /* 0x000fea0003800200 */
.L_x_4385:
        /* <DEDUP_REMOVED lines=61> */
.L_x_4383:
[----:B------:R-:W-:Y:S05]  /*11e40*/  BSYNC.RECONVERGENT B1 ;  /* 0x0000000000017941 */ /* 0x000fea0003800200 */
.L_x_4382:
        /* <DEDUP_REMOVED lines=23> */
.L_x_4389:
        /* <DEDUP_REMOVED lines=13> */
.L_x_4391:
[----:B------:R-:W-:Y:S05]  /*12090*/  BSYNC.RECONVERGENT B2 ;  /* 0x0000000000027941 */ /* 0x000fea0003800200 */
.L_x_4390:
        /* <DEDUP_REMOVED lines=61> */
.L_x_4388:
[----:B------:R-:W-:Y:S05]  /*12470*/  BSYNC.RECONVERGENT B1 ;  /* 0x0000000000017941 */ /* 0x000fea0003800200 */
.L_x_4387:
        /* <DEDUP_REMOVED lines=23> */
.L_x_4394:
        /* <DEDUP_REMOVED lines=13> */
.L_x_4396:
[----:B------:R-:W-:Y:S05]  /*126c0*/  BSYNC.RECONVERGENT B2 ;  /* 0x0000000000027941 */ /* 0x000fea0003800200 */
.L_x_4395:
        /* <DEDUP_REMOVED lines=61> */
.L_x_4393:
[----:B------:R-:W-:Y:S05]  /*12aa0*/  BSYNC.RECONVERGENT B1 ;  /* 0x0000000000017941 */ /* 0x000fea0003800200 */
.L_x_4392:
[----:B------:R-:W-:Y:S01]  /*12ab0*/  I2FP.F32.U32 R87, R72 ;  /* 0x0000004800577245 */ /* 0x000fe20000201000 */
[----:B------:R-:W-:Y:S01]  /*12ac0*/  HADD2.F32 R73, -RZ, R73.H1_H1 ;  /* 0x30000049ff497230 */ /* 0x000fe20000004100 */
[----:B------:R-:W-:Y:S01]  /*12ad0*/  ISETP.NE.AND P3, PT, R94, 0x1, PT ;  /* 0x000000015e00780c */ /* 0x000fe20003f65270 */
[----:B------:R-:W-:Y:S01]  /*12ae0*/  BSSY.RECONVERGENT B1, `(.L_x_4397) ;  /* 0x000005f000017945 */ /* 0x000fe20003800200 */
[----:B------:R-:W-:Y:S02]  /*12af0*/  HFMA2 R93, -RZ, RZ, 0, 1.1920928955078125e-07 ;  /* 0x00000002ff5d7431 */ /* 0x000fe400000001ff */
[----:B------:R-:W-:Y:S01]  /*12b00*/  FFMA.FTZ R87, R87, R98, 1.1641532182693481445e-10 ;  /* 0x2f00000057577423 */ /* 0x000fe20000010062 */
[----:B------:R-:W-:Y:S01]  /*12b10*/  FMUL.FTZ R4, R73, UR5 ;  /* 0x0000000549047c20 */ /* 0x000fe20008410000 */
[----:B------:R-:W-:Y:S02]  /*12b20*/  HADD2.F32 R73, -RZ, R37.H1_H1 ;  /* 0x30000025ff497230 */ /* 0x000fe40000004100 */
[----:B------:R-:W-:-:S02]  /*12b30*/  IMAD.MOV.U32 R72, RZ, RZ, R2 ;  /* 0x000000ffff487224 */ /* 0x000fc400078e0002 */
        /* <DEDUP_REMOVED lines=14> */
.L_x_4399:
        /* <DEDUP_REMOVED lines=13> */
.L_x_4401:
[----:B------:R-:W-:Y:S05]  /*12cf0*/  BSYNC.RECONVERGENT B2 ;  /* 0x0000000000027941 */ /* 0x000fea0003800200 */
.L_x_4400:
        /* <DEDUP_REMOVED lines=61> */
.L_x_4398:
[----:B------:R-:W-:Y:S05]  /*130d0*/  BSYNC.RECONVERGENT B1 ;  /* 0x0000000000017941 */ /* 0x000fea0003800200 */
.L_x_4397:
[----:B------:R-:W-:Y:S01]  /*130e0*/  I2FP.F32.U32 R73, R72 ;  /* 0x0000004800497245 */ /* 0x000fe20000201000 */
[----:B------:R-:W-:Y:S01]  /*130f0*/  HADD2.F32 R4, -RZ, R74.H0_H0 ;  /* 0x2000004aff047230 */ /* 0x000fe20000004100 */
[----:B------:R-:W-:Y:S01]  /*13100*/  ISETP.NE.AND P4, PT, R93, 0x1, PT ;  /* 0x000000015d00780c */ /* 0x000fe20003f85270 */
[----:B------:R-:W-:Y:S01]  /*13110*/  HADD2.F32 R72, -RZ, R38.H0_H0 ;  /* 0x20000026ff487230 */ /* 0x000fe20000004100 */
[----:B------:R-:W-:Y:S01]  /*13120*/  BSSY.RECONVERGENT B1, `(.L_x_4402) ;  /* 0x000005e000017945 */ /* 0x000fe20003800200 */
[----:B------:R-:W-:Y:S01]  /*13130*/  FFMA.FTZ R73, R73, R98, 1.1641532182693481445e-10 ;  /* 0x2f00000049497423 */ /* 0x000fe20000010062 */
[----:B------:R-:W-:-:S04]  /*13140*/  FMUL.FTZ R4, R4, UR5 ;  /* 0x0000000504047c20 */ /* 0x000fc80008410000 */
[----:B------:R-:W-:Y:S01]  /*13150*/  FMUL.FTZ R4, R4, R113 ;  /* 0x0000007104047220 */ /* 0x000fe20000410000 */
[----:B------:R-:W-:-:S04]  /*13160*/  FSETP.GTU.FTZ.AND P3, PT, R73, R112, PT ;  /* 0x000000704900720b */ /* 0x000fc80003f7c000 */
[----:B------:R-:W-:Y:S01]  /*13170*/  FSEL R87, R4, RZ, !P3 ;  /* 0x000000ff04577208 */ /* 0x000fe20005800000 */
[----:B------:R-:W-:Y:S01]  /*13180*/  IMAD.MOV.U32 R4, RZ, RZ, 0x2 ;  /* 0x00000002ff047424 */ /* 0x000fe200078e00ff */
        /* <DEDUP_REMOVED lines=12> */
.L_x_4404:
        /* <DEDUP_REMOVED lines=13> */
.L_x_4406:
[----:B------:R-:W-:Y:S05]  /*13320*/  BSYNC.RECONVERGENT B2 ;  /* 0x0000000000027941 */ /* 0x000fea0003800200 */
.L_x_4405:
        /* <DEDUP_REMOVED lines=61> */
.L_x_4403:
[----:B------:R-:W-:Y:S05]  /*13700*/  BSYNC.RECONVERGENT B1 ;  /* 0x0000000000017941 */ /* 0x000fea0003800200 */
.L_x_4402:
        /* <DEDUP_REMOVED lines=24> */
.L_x_4409:
        /* <DEDUP_REMOVED lines=13> */
.L_x_4411:
[----:B------:R-:W-:Y:S05]  /*13960*/  BSYNC.RECONVERGENT B2 ;  /* 0x0000000000027941 */ /* 0x000fea0003800200 */
.L_x_4410:
        /* <DEDUP_REMOVED lines=61> */
.L_x_4408:
[----:B------:R-:W-:Y:S05]  /*13d40*/  BSYNC.RECONVERGENT B1 ;  /* 0x0000000000017941 */ /* 0x000fea0003800200 */
.L_x_4407:
        /* <DEDUP_REMOVED lines=9> */
[----:B------:R-:W-:-:S04]  /*13de0*/  FSETP.GTU.FTZ.AND P5, PT, R73, R112, PT ;  /* 0x000000704900720b */ /* 0x000fc80003fbc000 */
[----:B------:R-:W-:Y:S01]  /*13df0*/  FSEL R94, R4, RZ, !P5 ;  /* 0x000000ff045e7208 */ /* 0x000fe20006800000 */
[----:B------:R-:W-:Y:S01]  /*13e00*/  HFMA2 R4, -RZ, RZ, 0, 1.1920928955078125e-07 ;  /* 0x00000002ff047431 */ /* 0x000fe200000001ff */
        /* <DEDUP_REMOVED lines=11> */
.L_x_4414:
        /* <DEDUP_REMOVED lines=15> */
.L_x_4416:
[----:B------:R-:W-:Y:S05]  /*13fb0*/  BSYNC.RECONVERGENT B2 ;  /* 0x0000000000027941 */ /* 0x000fea0003800200 */
.L_x_4415:
        /* <DEDUP_REMOVED lines=61> */
.L_x_4413:
[----:B------:R-:W-:Y:S05]  /*14390*/  BSYNC.RECONVERGENT B1 ;  /* 0x0000000000017941 */ /* 0x000fea0003800200 */
.L_x_4412:
[----:B------:R-:W-:Y:S01]  /*143a0*/  I2FP.F32.U32 R73, R72 ;  /* 0x0000004800497245 */ /* 0x000fe20000201000 */
[----:B------:R-:W-:Y:S01]  /*143b0*/  HADD2.F32 R75, -RZ, R75.H1_H1 ;  /* 0x3000004bff4b7230 */ /* 0x000fe20000004100 */
[----:B------:R-:W-:-:S03]  /*143c0*/  F2FP.F16.F32.PACK_AB R74, R74, R87 ;  /* 0x000000574a4a723e */ /* 0x000fc600000000ff */
[----:B------:R-:W-:Y:S01]  /*143d0*/  FFMA.FTZ R73, R73, R98, 1.1641532182693481445e-10 ;  /* 0x2f00000049497423 */ /* 0x000fe20000010062 */
[----:B------:R-:W-:Y:S01]  /*143e0*/  FMUL.FTZ R72, R75, UR5 ;  /* 0x000000054b487c20 */ /* 0x000fe20008410000 */
[----:B------:R-:W-:-:S03]  /*143f0*/  HADD2.F32 R75, -RZ, R39.H1_H1 ;  /* 0x30000027ff4b7230 */ /* 0x000fc60000004100 */
[----:B------:R-:W-:Y:S01]  /*14400*/  FMUL.FTZ R72, R72, R113 ;  /* 0x0000007148487220 */ /* 0x000fe20000410000 */
[----:B------:R-:W-:Y:S02]  /*14410*/  FSETP.GTU.FTZ.AND P6, PT, R73, R112, PT ;  /* 0x000000704900720b */ /* 0x000fe40003fdc000 */
[----:B------:R-:W-:Y:S02]  /*14420*/  F2FP.F16.F32.PACK_AB R73, R86, R80 ;  /* 0x000000505649723e */ /* 0x000fe400000000ff */
[----:B------:R-:W-:Y:S02]  /*14430*/  FSEL R98, R72, RZ, !P6 ;  /* 0x000000ff48627208 */ /* 0x000fe40007000000 */
[----:B------:R-:W-:Y:S02]  /*14440*/  PLOP3.LUT P6, PT, P6, PT, PT, 0x8, 0x80 ;  /* 0x000000000080781c */ /* 0x000fe400037ce170 */
[----:B------:R-:W-:Y:S01]  /*14450*/  F2FP.F16.F32.PACK_AB R72, R79, R14 ;  /* 0x0000000e4f48723e */ /* 0x000fe200000000ff */
[----:B------:R-:W-:-:S05]  /*14460*/  FMUL.FTZ R98, R75, R98 ;  /* 0x000000624b627220 */ /* 0x000fca0000410000 */
[----:B------:R-:W-:-:S07]  /*14470*/  F2FP.F16.F32.PACK_AB R75, R98, R94 ;  /* 0x0000005e624b723e */ /* 0x000fce00000000ff */
.L_x_4376:
        /* <DEDUP_REMOVED lines=21> */
.L_x_4334:
[----:B------:R-:W-:Y:S05]  /*145d0*/  BSYNC.RECONVERGENT B0 ;  /* 0x0000000000007941 */ /* 0x000fea0003800200 */
.L_x_4333:
[----:B------:R-:W-:Y:S01]  /*145e0*/  ISETP.GE.U32.AND P0, PT, R12, 0x400, PT ;  /* 0x000004000c00780c */ /* 0x000fe20003f06070 */
[----:B------:R-:W-:-:S12]  /*145f0*/  BSSY.RECONVERGENT B0, `(.L_x_4417) ;  /* 0x0000677000007945 */ /* 0x000fd80003800200 */
[----:B------:R-:W-:Y:S05]  /*14600*/  @!P0 BRA `(.L_x_4418) ;  /* 0x0000006400d48947 */ /* 0x000fea0003800000 */
[----:B------:R-:W-:Y:S01]  /*14610*/  ISETP.NE.U32.AND P1, PT, RZ, UR12, PT ;  /* 0x0000000cff007c0c */ /* 0x000fe2000bf25070 */
[----:B0-2---:R-:W0:Y:S03]  /*14620*/  LDC.64 R72, c[0x0][0x390] ;  /* 0x0000e400ff487b82 */ /* 0x005e260000000a00 */
        /* <DEDUP_REMOVED lines=23> */
.L_x_4422:
        /* <DEDUP_REMOVED lines=13> */
.L_x_4424:
[----:B------:R-:W-:Y:S05]  /*14870*/  BSYNC.RECONVERGENT B2 ;  /* 0x0000000000027941 */ /* 0x000fea0003800200 */
.L_x_4423:
        /* <DEDUP_REMOVED lines=59> */
[----:B------:R-:W-:Y:S01]  /*14c30*/  HFMA2 R88, -RZ, RZ, 0, 0 ;  /* 0x00000000ff587431 */ /* 0x000fe200000001ff */
[----:B------:R-:W-:-:S07]  /*14c40*/  MOV R107, R4 ;  /* 0x00000004006b7202 */ /* 0x000fce0000000f00 */
.L_x_4421:
[----:B------:R-:W-:Y:S05]  /*14c50*/  BSYNC.RECONVERGENT B1 ;  /* 0x0000000000017941 */ /* 0x000fea0003800200 */
.L_x_4420:
[----:B------:R-:W0:Y:S01]  /*14c60*/  LDC R114, c[0x0][0x408] ;  /* 0x00010200ff727b82 */ /* 0x000e220000000800 */
[----:B------:R-:W-:Y:S01]  /*14c70*/  I2FP.F32.U32 R4, R15 ;  /* 0x0000000f00047245 */ /* 0x000fe20000201000 */
[----:B-----5:R-:W-:Y:S01]  /*14c80*/  HADD2.F32 R15, -RZ, R72.H0_H0 ;  /* 0x20000048ff0f7230 */ /* 0x020fe20000004100 */
[----:B------:R-:W-:Y:S01]  /*14c90*/  ISETP.NE.AND P2, PT, R88, 0x1, PT ;  /* 0x000000015800780c */ /* 0x000fe20003f45270 */
[----:B------:R-:W-:Y:S01]  /*14ca0*/  IMAD.MOV.U32 R99, RZ, RZ, 0x2f800000 ;  /* 0x2f800000ff637424 */ /* 0x000fe200078e00ff */
[----:B------:R-:W-:Y:S01]  /*14cb0*/  BSSY.RECONVERGENT B1, `(.L_x_4425) ;  /* 0x0000062000017945 */ /* 0x000fe20003800200 */
[----:B------:R-:W-:Y:S02]  /*14cc0*/  HADD2.F32 R82, -RZ, R20.H0_H0 ;  /* 0x20000014ff527230 */ /* 0x000fe40000004100 */
[----:B------:R-:W-:Y:S01]  /*14cd0*/  FMUL.FTZ R15, R15, UR5 ;  /* 0x000000050f0f7c20 */ /* 0x000fe20008410000 */
[----:B------:R-:W1:Y:S01]  /*14ce0*/  LDC R113, c[0x0][0x404] ;  /* 0x00010100ff717b82 */ /* 0x000e620000000800 */
[----:B------:R-:W-:Y:S01]  /*14cf0*/  FFMA.FTZ R4, R4, R99, 1.1641532182693481445e-10 ;  /* 0x2f00000004047423 */ /* 0x000fe20000010063 */
[----:B------:R-:W-:-:S02]  /*14d00*/  IMAD.MOV.U32 R81, RZ, RZ, R2 ;  /* 0x000000ffff517224 */ /* 0x000fc400078e0002 */
[----:B0-----:R-:W-:Y:S02]  /*14d10*/  FMUL.FTZ R15, R15, R114 ;  /* 0x000000720f0f7220 */ /* 0x001fe40000410000 */
[----:B-1----:R-:W-:Y:S01]  /*14d20*/  FSETP.GTU.FTZ.AND P1, PT, R4, R113, PT ;  /* 0x000000710400720b */ /* 0x002fe20003f3c000 */
        /* <DEDUP_REMOVED lines=15> */
.L_x_4427:
        /* <DEDUP_REMOVED lines=13> */
.L_x_4429:
[----:B------:R-:W-:Y:S05]  /*14ef0*/  BSYNC.RECONVERGENT B2 ;  /* 0x0000000000027941 */ /* 0x000fea0003800200 */
.L_x_4428:
        /* <DEDUP_REMOVED lines=61> */
.L_x_4426:
[----:B------:R-:W-:Y:S05]  /*152d0*/  BSYNC.RECONVERGENT B1 ;  /* 0x0000000000017941 */ /* 0x000fea0003800200 */
.L_x_4425:
        /* <DEDUP_REMOVED lines=25> */
.L_x_4432:
        /* <DEDUP_REMOVED lines=13> */
.L_x_4434:
[----:B------:R-:W-:Y:S05]  /*15540*/  BSYNC.RECONVERGENT B2 ;  /* 0x0000000000027941 */ /* 0x000fea0003800200 */
.L_x_4433:
        /* <DEDUP_REMOVED lines=61> */
.L_x_4431:
[----:B------:R-:W-:Y:S05]  /*15920*/  BSYNC.RECONVERGENT B1 ;  /* 0x0000000000017941 */ /* 0x000fea0003800200 */
.L_x_4430:
        /* <DEDUP_REMOVED lines=24> */
.L_x_4437:
        /* <DEDUP_REMOVED lines=13> */
.L_x_4439:
[----:B------:R-:W-:Y:S05]  /*15b80*/  BSYNC.RECONVERGENT B2 ;  /* 0x0000000000027941 */ /* 0x000fea0003800200 */
.L_x_4438:
        /* <DEDUP_REMOVED lines=61> */
.L_x_4436:
[----:B------:R-:W-:Y:S05]  /*15f60*/  BSYNC.RECONVERGENT B1 ;  /* 0x0000000000017941 */ /* 0x000fea0003800200 */
.L_x_4435:
        /* <DEDUP_REMOVED lines=24> */
.L_x_4442:
        /* <DEDUP_REMOVED lines=13> */
.L_x_4444:
[----:B------:R-:W-:Y:S05]  /*161c0*/  BSYNC.RECONVERGENT B2 ;  /* 0x0000000000027941 */ /* 0x000fea0003800200 */
.L_x_4443:
        /* <DEDUP_REMOVED lines=61> */
.L_x_4441:
[----:B------:R-:W-:Y:S05]  /*165a0*/  BSYNC.RECONVERGENT B1 ;  /* 0x0000000000017941 */ /* 0x000fea0003800200 */
.L_x_4440:
        /* <DEDUP_REMOVED lines=10> */
[----:B------:R-:W-:Y:S02]  /*16650*/  FSEL R73, R73, RZ, !P3 ;  /* 0x000000ff49497208 */ /* 0x000fe40005800000 */
[----:B------:R-:W-:-:S03]  /*16660*/  PLOP3.LUT P3, PT, P3, PT, PT, 0x8, 0x80 ;  /* 0x000000000080781c */ /* 0x000fc60001f6e170 */
[----:B------:R-:W-:Y:S01]  /*16670*/  FFMA.FTZ R89, R73, R72, R96 ;  /* 0x0000004849597223 */ /* 0x000fe20000010060 */
[----:B------:R-:W-:Y:S02]  /*16680*/  HFMA2 R96, -RZ, RZ, 0, 1.1920928955078125e-07 ;  /* 0x00000002ff607431 */ /* 0x000fe400000001ff */
        /* <DEDUP_REMOVED lines=10> */
.L_x_4447:
        /* <DEDUP_REMOVED lines=13> */
.L_x_4449:
[----:B------:R-:W-:Y:S05]  /*16800*/  BSYNC.RECONVERGENT B2 ;  /* 0x0000000000027941 */ /* 0x000fea0003800200 */
.L_x_4448:
        /* <DEDUP_REMOVED lines=61> */
.L_x_4446:
[----:B------:R-:W-:Y:S05]  /*16be0*/  BSYNC.RECONVERGENT B1 ;  /* 0x0000000000017941 */ /* 0x000fea0003800200 */
.L_x_4445:
        /* <DEDUP_REMOVED lines=25> */
.L_x_4452:
        /* <DEDUP_REMOVED lines=13> */
.L_x_4454:
[----:B------:R-:W-:Y:S05]  /*16e50*/  BSYNC.RECONVERGENT B2 ;  /* 0x0000000000027941 */ /* 0x000fea0003800200 */
.L_x_4453:
        /* <DEDUP_REMOVED lines=61> */
.L_x_4451:
[----:B------:R-:W-:Y:S05]  /*17230*/  BSYNC.RECONVERGENT B1 ;  /* 0x0000000000017941 */ /* 0x000fea0003800200 */
.L_x_4450:
        /* <DEDUP_REMOVED lines=24> */
.L_x_4457:
        /* <DEDUP_REMOVED lines=15> */
.L_x_4459:
[----:B------:R-:W-:Y:S05]  /*174b0*/  BSYNC.RECONVERGENT B2 ;  /* 0x0000000000027941 */ /* 0x000fea0003800200 */
.L_x_4458:
        /* <DEDUP_REMOVED lines=61> */
.L_x_4456:
[----:B------:R-:W-:Y:S05]  /*17890*/  BSYNC.RECONVERGENT B1 ;  /* 0x0000000000017941 */ /* 0x000fea0003800200 */
.L_x_4455:
        /* <DEDUP_REMOVED lines=16> */
.L_x_4419:
        /* <DEDUP_REMOVED lines=16> */
.L_x_4463:
        /* <DEDUP_REMOVED lines=13> */
.L_x_4465:
[----:B------:R-:W-:Y:S05]  /*17b70*/  BSYNC.RECONVERGENT B2 ;  /* 0x0000000000027941 */ /* 0x000fea0003800200 */
.L_x_4464:
        /* <DEDUP_REMOVED lines=61> */
.L_x_4462:
[----:B------:R-:W-:Y:S05]  /*17f50*/  BSYNC.RECONVERGENT B1 ;  /* 0x0000000000017941 */ /* 0x000fea0003800200 */
.L_x_4461:
        /* <DEDUP_REMOVED lines=9> */
[----:B------:R-:W-:Y:S01]  /*17ff0*/  FMUL.FTZ R15, R15, UR5 ;  /* 0x000000050f0f7c20 */ /* 0x000fe20008410000 */
[----:B------:R-:W-:-:S03]  /*18000*/  MOV R81, R2 ;  /* 0x0000000200517202 */ /* 0x000fc60000000f00 */
[----:B-1----:R-:W-:Y:S01]  /*18010*/  FMUL.FTZ R15, R15, R114 ;  /* 0x000000720f0f7220 */ /* 0x002fe20000410000 */
[----:B0-----:R-:W-:Y:S01]  /*18020*/  FSETP.GTU.FTZ.AND P1, PT, R4, R113, PT ;  /* 0x000000710400720b */ /* 0x001fe20003f3c000 */
        /* <DEDUP_REMOVED lines=14> */
.L_x_4468:
        /* <DEDUP_REMOVED lines=13> */
.L_x_4470:
[----:B------:R-:W-:Y:S05]  /*181e0*/  BSYNC.RECONVERGENT B2 ;  /* 0x0000000000027941 */ /* 0x000fea0003800200 */
.L_x_4469:
        /* <DEDUP_REMOVED lines=61> */
.L_x_4467:
[----:B------:R-:W-:Y:S05]  /*185c0*/  BSYNC.RECONVERGENT B1 ;  /* 0x0000000000017941 */ /* 0x000fea0003800200 */
.L_x_4466:
        /* <DEDUP_REMOVED lines=24> */
.L_x_4473:
        /* <DEDUP_REMOVED lines=13> */
.L_x_4475:
[----:B------:R-:W-:Y:S05]  /*18820*/  BSYNC.RECONVERGENT B2 ;  /* 0x0000000000027941 */ /* 0x000fea0003800200 */
.L_x_4474:
        /* <DEDUP_REMOVED lines=61> */
.L_x_4472:
[----:B------:R-:W-:Y:S05]  /*18c00*/  BSYNC.RECONVERGENT B1 ;  /* 0x0000000000017941 */ /* 0x000fea0003800200 */
.L_x_4471:
        /* <DEDUP_REMOVED lines=23> */
.L_x_4478:
        /* <DEDUP_REMOVED lines=13> */
.L_x_4480:
[----:B------:R-:W-:Y:S05]  /*18e50*/  BSYNC.RECONVERGENT B2 ;  /* 0x0000000000027941 */ /* 0x000fea0003800200 */
.L_x_4479:
        /* <DEDUP_REMOVED lines=61> */
.L_x_4477:
[----:B------:R-:W-:Y:S05]  /*19230*/  BSYNC.RECONVERGENT B1 ;  /* 0x0000000000017941 */ /* 0x000fea0003800200 */
.L_x_4476:
        /* <DEDUP_REMOVED lines=23> */
.L_x_4483:
        /* <DEDUP_REMOVED lines=13> */
.L_x_4485:
[----:B------:R-:W-:Y:S05]  /*19480*/  BSYNC.RECONVERGENT B2 ;  /* 0x0000000000027941 */ /* 0x000fea0003800200 */
.L_x_4484:
        /* <DEDUP_REMOVED lines=61> */
.L_x_4482:
[----:B------:R-:W-:Y:S05]  /*19860*/  BSYNC.RECONVERGENT B1 ;  /* 0x0000000000017941 */ /* 0x000fea0003800200 */
.L_x_4481:
[----:B------:R-:W-:Y:S01]  /*19870*/  I2FP.F32.U32 R4, R72 ;  /* 0x0000004800047245 */ /* 0x000fe20000201000 */
[----:B------:R-:W-:Y:S01]  /*19880*/  HADD2.F32 R72, -RZ, R74.H0_H0 ;  /* 0x2000004aff487230 */ /* 0x000fe20000004100 */
[----:B------:R-:W-:Y:S01]  /*19890*/  ISETP.NE.AND P4, PT, R95, 0x1, PT ;  /* 0x000000015f00780c */ /* 0x000fe20003f85270 */
[----:B------:R-:W-:Y:S01]  /*198a0*/  BSSY.RECONVERGENT B1, `(.L_x_4486) ;  /* 0x000005f000017945 */ /* 0x000fe20003800200 */
[----:B------:R-:W-:Y:S02]  /*198b0*/  IMAD.MOV.U32 R96, RZ, RZ, 0x2 ;  /* 0x00000002ff607424 */ /* 0x000fe400078e00ff */
[----:B------:R-:W-:Y:S01]  /*198c0*/  FFMA.FTZ R4, R4, R99, 1.1641532182693481445e-10 ;  /* 0x2f00000004047423 */ /* 0x000fe20000010063 */
[----:B------:R-:W-:Y:S01]  /*198d0*/  FMUL.FTZ R73, R72, UR5 ;  /* 0x0000000548497c20 */ /* 0x000fe20008410000 */
[----:B------:R-:W-:-:S03]  /*198e0*/  HADD2.F32 R72, -RZ, R26.H0_H0 ;  /* 0x2000001aff487230 */ /* 0x000fc60000004100 */
        /* <DEDUP_REMOVED lines=15> */
.L_x_4488:
        /* <DEDUP_REMOVED lines=13> */
.L_x_4490:
[----:B------:R-:W-:Y:S05]  /*19ab0*/  BSYNC.RECONVERGENT B2 ;  /* 0x0000000000027941 */ /* 0x000fea0003800200 */
.L_x_4489:
        /* <DEDUP_REMOVED lines=61> */
.L_x_4487:
[----:B------:R-:W-:Y:S05]  /*19e90*/  BSYNC.RECONVERGENT B1 ;  /* 0x0000000000017941 */ /* 0x000fea0003800200 */
.L_x_4486:
        /* <DEDUP_REMOVED lines=24> */
.L_x_4493:
        /* <DEDUP_REMOVED lines=13> */
.L_x_4495:
[----:B------:R-:W-:Y:S05]  /*1a0f0*/  BSYNC.RECONVERGENT B2 ;  /* 0x0000000000027941 */ /* 0x000fea0003800200 */
.L_x_4494:
        /* <DEDUP_REMOVED lines=61> */
.L_x_4492:
[----:B------:R-:W-:Y:S05]  /*1a4d0*/  BSYNC.RECONVERGENT B1 ;  /* 0x0000000000017941 */ /* 0x000fea0003800200 */
.L_x_4491:
        /* <DEDUP_REMOVED lines=23> */
.L_x_4498:
        /* <DEDUP_REMOVED lines=15> */
.L_x_4500:
[----:B------:R-:W-:Y:S05]  /*1a740*/  BSYNC.RECONVERGENT B2 ;  /* 0x0000000000027941 */ /* 0x000fea0003800200 */
.L_x_4499:
        /* <DEDUP_REMOVED lines=61> */
.L_x_4497:
[----:B------:R-:W-:Y:S05]  /*1ab20*/  BSYNC.RECONVERGENT B1 ;  /* 0x0000000000017941 */ /* 0x000fea0003800200 */
.L_x_4496:
        /* <DEDUP_REMOVED lines=14> */
.L_x_4460:
        /* <DEDUP_REMOVED lines=11> */
[----:B------:R-:W-:Y:S02]  /*1acc0*/  SEL R114, RZ, 0x1, !P3 ;  /* 0x00000001ff727807 */ /* 0x000fe40005800000 */
[----:B------:R-:W-:Y:S02]  /*1acd0*/  LOP3.LUT R102, R102, R112, R113, 0xfe, !PT ;  /* 0x0000007066667212 */ /* 0x000fe400078efe71 */
        /* <DEDUP_REMOVED lines=8> */
.L_x_4418:
[----:B------:R-:W-:Y:S05]  /*1ad60*/  BSYNC.RECONVERGENT B0 ;  /* 0x0000000000007941 */ /* 0x000fea0003800200 */
.L_x_4417:
[----:B0-23--:R-:W-:Y:S01]  /*1ad70*/  FADD.FTZ R73, RZ, R0 ;  /* 0x00000000ff497221 */ /* 0x00dfe20000010000 */
        /* <DEDUP_REMOVED lines=58> */
[----:B------:R-:W-:-:S03]  /*1b120*/  LOP3.LUT R108, R101, 0x1f, RZ, 0xc0, !PT ;  /* 0x0000001f656c7812 */ /* 0x000fc600078ec0ff */
        /* <DEDUP_REMOVED lines=76> */
.L_x_4502:
[----:B------:R-:W-:Y:S05]  /*1b5f0*/  BSYNC.RECONVERGENT B0 ;  /* 0x0000000000007941 */ /* 0x000fea0003800200 */
.L_x_4501:
        /* <DEDUP_REMOVED lines=12> */
.L_x_4504:
[----:B------:R-:W-:Y:S05]  /*1b6c0*/  BSYNC.RECONVERGENT B0 ;  /* 0x0000000000007941 */ /* 0x000fea0003800200 */
.L_x_4503:
        /* <DEDUP_REMOVED lines=13> */
[----:B------:R-:W0:Y:S02]  /*1b7a0*/  MUFU.RCP R106, R75 ;  /* 0x0000004b006a7308 */ /* 0x000e240000001000 */
[----:B------:R-:W-:Y:S01]  /*1b7b0*/  FFMA.FTZ R113, R107, R72, R112 ;  /* 0x000000486b717223 */ /* 0x000fe20000010070 */
[----:B------:R-:W-:-:S04]  /*1b7c0*/  FMUL.FTZ R109, R109, R109 ;  /* 0x0000006d6d6d7220 */ /* 0x000fc80000410000 */
[----:B------:R-:W-:Y:S01]  /*1b7d0*/  FMUL.FTZ R109, R109, R107 ;  /* 0x0000006b6d6d7220 */ /* 0x000fe20000410000 */
[----:B--2---:R-:W-:-:S03]  /*1b7e0*/  FADD.FTZ R107, R104, R73 ;  /* 0x00000049686b7221 */ /* 0x004fc60000010000 */
        /* <DEDUP_REMOVED lines=39> */
[----:B-1----:R-:W-:-:S05]  /*1ba60*/  FMUL.FTZ R101, R107, R107 ;  /* 0x0000006b6b657220 */ /* 0x002fca0000410000 */
[----:B------:R-:W-:Y:S01]  /*1ba70*/  FSEL R106, R101, RZ, P2 ;  /* 0x000000ff656a7208 */ /* 0x000fe20001000000 */
[----:B0-----:R-:W-:Y:S01]  /*1ba80*/  FFMA.FTZ R101, R109, UR18, R108 ;  /* 0x000000126d657c23 */ /* 0x001fe2000801006c */
[----:B------:R-:W-:-:S03]  /*1ba90*/  IMAD.U32 R109, RZ, RZ, UR4 ;  /* 0x00000004ff6d7e24 */ /* 0x000fc6000f8e00ff */
[----:B------:R-:W-:Y:S01]  /*1baa0*/  FADD.FTZ R106, R101, R106 ;  /* 0x0000006a656a7221 */ /* 0x000fe20000010000 */
[----:B------:R-:W-:Y:S01]  /*1bab0*/  MOV R101, UR4 ;  /* 0x0000000400657c02 */ /* 0x000fe20008000f00 */
[----:B---3--:R-:W-:Y:S02]  /*1bac0*/  @!P1 IMAD.WIDE R72, R109, 0x4, R72 ;  /* 0x000000046d489825 */ /* 0x008fe400078e0248 */
[----:B------:R-:W0:Y:S02]  /*1bad0*/  MUFU.RSQ R108, R106 ;  /* 0x0000006a006c7308 */ /* 0x000e240000001400 */
[----:B--2---:R-:W-:Y:S01]  /*1bae0*/  @!P1 IMAD.WIDE R74, R101, 0x4, R74 ;  /* 0x00000004654a9825 */ /* 0x004fe200078e024a */
[----:B------:R-:W-:-:S04]  /*1baf0*/  FSEL R101, R107, RZ, !P2 ;  /* 0x000000ff6b657208 */ /* 0x000fc80005000000 */
[----:B------:R1:W-:Y:S04]  /*1bb00*/  @!P1 STG.E desc[UR10][R74.64], R107 ;  /* 0x0000006b4a009986 */ /* 0x0003e8000c10190a */
[----:B0-----:R1:W-:Y:S01]  /*1bb10*/  @!P1 STG.E desc[UR10][R72.64], R108 ;  /* 0x0000006c48009986 */ /* 0x0013e2000c10190a */
[----:B------:R-:W-:Y:S05]  /*1bb20*/  @!P4 BRA `(.L_x_4506) ;  /* 0x0000000000c0c947 */ /* 0x000fea0003800000 */
[--C-:B-1----:R-:W-:Y:S01]  /*1bb30*/  FADD.FTZ R73, R0, -R101.reuse ;  /* 0x8000006500497221 */ /* 0x102fe20000010000 */
[--C-:B------:R-:W-:Y:S01]  /*1bb40*/  FADD.FTZ R109, R16, -R101.reuse ;  /* 0x80000065106d7221 */ /* 0x100fe20000010000 */
[----:B------:R-:W-:Y:S01]  /*1bb50*/  FADD.FTZ R111, R17, -R101 ;  /* 0x80000065116f7221 */ /* 0x000fe20000010000 */
[----:B-----5:R-:W-:Y:S02]  /*1bb60*/  HADD2.F32 R74, -RZ, R69.H0_H0 ;  /* 0x20000045ff4a7230 */ /* 0x020fe40000004100 */
        /* <DEDUP_REMOVED lines=11> */
[--C-:B------:R-:W-:Y:S01]  /*1bc20*/  FADD.FTZ R75, R18, -R101.reuse ;  /* 0x80000065124b7221 */ /* 0x100fe20000010000 */
[----:B------:R-:W-:Y:S02]  /*1bc30*/  HADD2.F32 R112, -RZ, R71.H0_H0 ;  /* 0x20000047ff707230 */ /* 0x000fe40000004100 */
[----:B------:R-:W-:Y:S01]  /*1bc40*/  FADD.FTZ R113, R19, -R101 ;  /* 0x8000006513717221 */ /* 0x000fe20000010000 */
[----:B------:R-:W-:Y:S01]  /*1bc50*/  FFMA.FTZ R74, R111, R106, R110 ;  /* 0x0000006a6f4a7223 */ /* 0x000fe2000001006e */
[----:B------:R-:W-:Y:S01]  /*1bc60*/  HADD2.F32 R114, -RZ, R67.H0_H0 ;  /* 0x20000043ff727230 */ /* 0x000fe20000004100 */
[----:B------:R-:W0:Y:S01]  /*1bc70*/  LDC.64 R106, c[0x0][0x428] ;  /* 0x00010a00ff6a7b82 */ /* 0x000e220000000a00 */
[----:B------:R-:W-:-:S02]  /*1bc80*/  HADD2.F32 R104, -RZ, R70.H1_H1 ;  /* 0x30000046ff687230 */ /* 0x000fc40000004100 */
[C---:B------:R-:W-:Y:S01]  /*1bc90*/  FMUL.FTZ R111, R108.reuse, R109 ;  /* 0x0000006d6c6f7220 */ /* 0x040fe20000410000 */
[----:B------:R-:W-:Y:S02]  /*1bca0*/  HADD2.F32 R110, -RZ, R66.H1_H1 ;  /* 0x30000042ff6e7230 */ /* 0x000fe40000004100 */
[C---:B------:R-:W-:Y:S01]  /*1bcb0*/  FMUL.FTZ R75, R108.reuse, R75 ;  /* 0x0000004b6c4b7220 */ /* 0x040fe20000410000 */
[----:B------:R-:W-:Y:S01]  /*1bcc0*/  FMUL.FTZ R115, R108, R113 ;  /* 0x000000716c737220 */ /* 0x000fe20000410000 */
[----:B------:R-:W-:Y:S01]  /*1bcd0*/  FFMA.FTZ R113, R111, R112, R114 ;  /* 0x000000706f717223 */ /* 0x000fe20000010072 */
[--C-:B------:R-:W-:Y:S01]  /*1bce0*/  FADD.FTZ R111, R85, -R101.reuse ;  /* 0x80000065556f7221 */ /* 0x100fe20000010000 */
[----:B------:R-:W-:Y:S01]  /*1bcf0*/  FFMA.FTZ R109, R75, R104, R110 ;  /* 0x000000684b6d7223 */ /* 0x000fe2000001006e */
[----:B------:R-:W-:Y:S01]  /*1bd00*/  FADD.FTZ R75, R76, -R101 ;  /* 0x800000654c4b7221 */ /* 0x000fe20000010000 */
[----:B------:R-:W-:Y:S02]  /*1bd10*/  HADD2.F32 R112, -RZ, R69.H1_H1 ;  /* 0x30000045ff707230 */ /* 0x000fe40000004100 */
[----:B------:R-:W-:Y:S01]  /*1bd20*/  FMUL.FTZ R111, R108, R111 ;  /* 0x0000006f6c6f7220 */ /* 0x000fe20000410000 */
[----:B------:R-:W-:-:S02]  /*1bd30*/  HADD2.F32 R114, -RZ, R65.H1_H1 ;  /* 0x30000041ff727230 */ /* 0x000fc40000004100 */
[----:B------:R-:W-:Y:S01]  /*1bd40*/  FMUL.FTZ R75, R108, R75 ;  /* 0x0000004b6c4b7220 */ /* 0x000fe20000410000 */
[----:B------:R-:W-:Y:S01]  /*1bd50*/  HADD2.F32 R116, -RZ, R71.H1_H1 ;  /* 0x30000047ff747230 */ /* 0x000fe20000004100 */
[----:B------:R-:W-:Y:S01]  /*1bd60*/  F2FP.F16.F32.PACK_AB R74, R109, R74 ;  /* 0x0000004a6d4a723e */ /* 0x000fe200000000ff */
[----:B------:R-:W-:Y:S02]  /*1bd70*/  HADD2.F32 R118, -RZ, R67.H1_H1 ;  /* 0x30000043ff767230 */ /* 0x000fe40000004100 */
[----:B------:R-:W-:Y:S01]  /*1bd80*/  FFMA.FTZ R112, R111, R112, R114 ;  /* 0x000000706f707223 */ /* 0x000fe20000010072 */
[----:B------:R-:W-:Y:S02]  /*1bd90*/  HADD2.F32 R104, -RZ, R68.H1_H1 ;  /* 0x30000044ff687230 */ /* 0x000fe40000004100 */
[----:B------:R-:W-:Y:S02]  /*1bda0*/  HADD2.F32 R110, -RZ, R64.H1_H1 ;  /* 0x30000040ff6e7230 */ /* 0x000fe40000004100 */
[----:B------:R-:W-:Y:S01]  /*1bdb0*/  FFMA.FTZ R116, R115, R116, R118 ;  /* 0x0000007473747223 */ /* 0x000fe20000010076 */
[----:B------:R-:W-:Y:S01]  /*1bdc0*/  F2FP.F16.F32.PACK_AB R73, R112, R73 ;  /* 0x000000497049723e */ /* 0x000fe200000000ff */
[----:B0-----:R-:W-:-:S04]  /*1bdd0*/  IMAD.WIDE.U32 R106, R100, 0x10, R106 ;  /* 0x00000010646a7825 */ /* 0x001fc800078e006a */
[----:B------:R-:W-:Y:S01]  /*1bde0*/  FFMA.FTZ R111, R75, R104, R110 ;  /* 0x000000684b6f7223 */ /* 0x000fe2000001006e */
[----:B------:R-:W-:Y:S02]  /*1bdf0*/  F2FP.F16.F32.PACK_AB R75, R116, R113 ;  /* 0x00000071744b723e */ /* 0x000fe400000000ff */
[----:B------:R-:W-:Y:S02]  /*1be00*/  IADD3 R100, PT, PT, R100, 0x100, RZ ;  /* 0x0000010064647810 */ /* 0x000fe40007ffe0ff */
[----:B------:R-:W-:-:S05]  /*1be10*/  F2FP.F16.F32.PACK_AB R72, R111, R72 ;  /* 0x000000486f48723e */ /* 0x000fca00000000ff */
[----:B------:R0:W-:Y:S02]  /*1be20*/  STG.E.128 desc[UR10][R106.64], R72 ;  /* 0x000000486a007986 */ /* 0x0001e4000c101d0a */
.L_x_4506:
[----:B------:R-:W-:Y:S05]  /*1be30*/  BSYNC.RECONVERGENT B0 ;  /* 0x0000000000007941 */ /* 0x000fea0003800200 */
.L_x_4505:
[----:B------:R-:W-:Y:S01]  /*1be40*/  ISETP.NE.AND P1, PT, R103, RZ, PT ;  /* 0x000000ff6700720c */ /* 0x000fe20003f25270 */
[----:B------:R-:W-:-:S12]  /*1be50*/  BSSY.RECONVERGENT B0, `(.L_x_4507) ;  /* 0x0000032000007945 */ /* 0x000fd80003800200 */
[----:B------:R-:W-:Y:S05]  /*1be60*/  @!P1 BRA `(.L_x_4508) ;  /* 0x0000000000c09947 */ /* 0x000fea0003800000 */
[--C-:B01----:R-:W-:Y:S01]  /*1be70*/  FADD.FTZ R73, R13, -R101.reuse ;  /* 0x800000650d497221 */ /* 0x103fe20000010000 */
        /* <DEDUP_REMOVED lines=11> */
[----:B------:R-:W-:Y:S02]  /*1bf30*/  HADD2.F32 R103, -RZ, R52.H0_H0 ;  /* 0x20000034ff677230 */ /* 0x000fe40000004100 */
[----:B------:R-:W-:Y:S01]  /*1bf40*/  FFMA.FTZ R74, R109, R106, R110 ;  /* 0x0000006a6d4a7223 */ /* 0x000fe2000001006e */
[----:B------:R-:W-:Y:S01]  /*1bf50*/  HADD2.F32 R112, -RZ, R59.H0_H0 ;  /* 0x2000003bff707230 */ /* 0x000fe20000004100 */
[----:B------:R-:W0:Y:S01]  /*1bf60*/  LDC.64 R106, c[0x0][0x428] ;  /* 0x00010a00ff6a7b82 */ /* 0x000e220000000a00 */
[----:B------:R-:W-:Y:S02]  /*1bf70*/  HADD2.F32 R114, -RZ, R55.H0_H0 ;  /* 0x20000037ff727230 */ /* 0x000fe40000004100 */
[----:B------:R-:W-:Y:S01]  /*1bf80*/  FFMA.FTZ R72, R72, R75, R103 ;  /* 0x0000004b48487223 */ /* 0x000fe20000010067 */
[--C-:B------:R-:W-:Y:S01]  /*1bf90*/  FADD.FTZ R103, R92, -R101.reuse ;  /* 0x800000655c677221 */ /* 0x100fe20000010000 */
[----:B------:R-:W-:Y:S01]  /*1bfa0*/  FADD.FTZ R75, R91, -R101 ;  /* 0x800000655b4b7221 */ /* 0x000fe20000010000 */
[----:B------:R-:W-:-:S02]  /*1bfb0*/  HADD2.F32 R104, -RZ, R58.H1_H1 ;  /* 0x3000003aff687230 */ /* 0x000fc40000004100 */
[--C-:B------:R-:W-:Y:S01]  /*1bfc0*/  FADD.FTZ R109, R97, -R101.reuse ;  /* 0x80000065616d7221 */ /* 0x100fe20000010000 */
[----:B------:R-:W-:Y:S02]  /*1bfd0*/  HADD2.F32 R110, -RZ, R54.H1_H1 ;  /* 0x30000036ff6e7230 */ /* 0x000fe40000004100 */
[C---:B------:R-:W-:Y:S01]  /*1bfe0*/  FMUL.FTZ R103, R108.reuse, R103 ;  /* 0x000000676c677220 */ /* 0x040fe20000410000 */
[C---:B------:R-:W-:Y:S01]  /*1bff0*/  FMUL.FTZ R75, R108.reuse, R75 ;  /* 0x0000004b6c4b7220 */ /* 0x040fe20000410000 */
[----:B------:R-:W-:Y:S01]  /*1c000*/  FMUL.FTZ R113, R108, R109 ;  /* 0x0000006d6c717220 */ /* 0x000fe20000410000 */
[----:B------:R-:W-:Y:S02]  /*1c010*/  HADD2.F32 R116, -RZ, R59.H1_H1 ;  /* 0x3000003bff747230 */ /* 0x000fe40000004100 */
[----:B------:R-:W-:Y:S01]  /*1c020*/  FFMA.FTZ R111, R103, R112, R114 ;  /* 0x00000070676f7223 */ /* 0x000fe20000010072 */
[----:B------:R-:W-:Y:S01]  /*1c030*/  FFMA.FTZ R109, R75, R104, R110 ;  /* 0x000000684b6d7223 */ /* 0x000fe2000001006e */
[--C-:B------:R-:W-:Y:S01]  /*1c040*/  FADD.FTZ R103, R84, -R101.reuse ;  /* 0x8000006554677221 */ /* 0x100fe20000010000 */
[----:B------:R-:W-:Y:S01]  /*1c050*/  FADD.FTZ R75, R77, -R101 ;  /* 0x800000654d4b7221 */ /* 0x000fe20000010000 */
[----:B------:R-:W-:-:S02]  /*1c060*/  HADD2.F32 R112, -RZ, R57.H1_H1 ;  /* 0x30000039ff707230 */ /* 0x000fc40000004100 */
[----:B------:R-:W-:Y:S02]  /*1c070*/  HADD2.F32 R114, -RZ, R53.H1_H1 ;  /* 0x30000035ff727230 */ /* 0x000fe40000004100 */
[C---:B------:R-:W-:Y:S01]  /*1c080*/  FMUL.FTZ R103, R108.reuse, R103 ;  /* 0x000000676c677220 */ /* 0x040fe20000410000 */
[----:B------:R-:W-:Y:S02]  /*1c090*/  HADD2.F32 R118, -RZ, R55.H1_H1 ;  /* 0x30000037ff767230 */ /* 0x000fe40000004100 */
[----:B------:R-:W-:Y:S01]  /*1c0a0*/  FMUL.FTZ R75, R108, R75 ;  /* 0x0000004b6c4b7220 */ /* 0x000fe20000410000 */
[----:B------:R-:W-:Y:S02]  /*1c0b0*/  HADD2.F32 R104, -RZ, R56.H1_H1 ;  /* 0x30000038ff687230 */ /* 0x000fe40000004100 */
[----:B------:R-:W-:Y:S01]  /*1c0c0*/  FFMA.FTZ R112, R103, R112, R114 ;  /* 0x0000007067707223 */ /* 0x000fe20000010072 */
        /* <DEDUP_REMOVED lines=10> */
.L_x_4508:
[----:B------:R-:W-:Y:S05]  /*1c170*/  BSYNC.RECONVERGENT B0 ;  /* 0x0000000000007941 */ /* 0x000fea0003800200 */
.L_x_4507:
[----:B------:R-:W-:Y:S01]  /*1c180*/  ISETP.NE.AND P1, PT, R105, RZ, PT ;  /* 0x000000ff6900720c */ /* 0x000fe20003f25270 */
[----:B------:R-:W-:-:S12]  /*1c190*/  BSSY.RECONVERGENT B0, `(.L_x_4509) ;  /* 0x0000032000007945 */ /* 0x000fd80003800200 */
[----:B------:R-:W-:Y:S05]  /*1c1a0*/  @!P1 BRA `(.L_x_4510) ;  /* 0x0000000000c09947 */ /* 0x000fea0003800000 */
[--C-:B012---:R-:W-:Y:S01]  /*1c1b0*/  FADD.FTZ R73, R14, -R101.reuse ;  /* 0x800000650e497221 */ /* 0x107fe20000010000 */
[--C-:B------:R-:W-:Y:S01]  /*1c1c0*/  FADD.FTZ R105, R80, -R101.reuse ;  /* 0x8000006550697221 */ /* 0x100fe20000010000 */
        /* <DEDUP_REMOVED lines=12> */
[----:B------:R-:W0:Y:S01]  /*1c290*/  LDC.64 R104, c[0x0][0x428] ;  /* 0x00010a00ff687b82 */ /* 0x000e220000000a00 */
[--C-:B------:R-:W-:Y:S01]  /*1c2a0*/  FADD.FTZ R103, R94, -R101.reuse ;  /* 0x800000655e677221 */ /* 0x100fe20000010000 */
[----:B------:R-:W-:Y:S01]  /*1c2b0*/  FADD.FTZ R75, R93, -R101 ;  /* 0x800000655d4b7221 */ /* 0x000fe20000010000 */
[----:B------:R-:W-:Y:S01]  /*1c2c0*/  FFMA.FTZ R74, R107, R106, R110 ;  /* 0x0000006a6b4a7223 */ /* 0x000fe2000001006e */
[----:B------:R-:W-:-:S02]  /*1c2d0*/  HADD2.F32 R112, -RZ, R47.H0_H0 ;  /* 0x2000002fff707230 */ /* 0x000fc40000004100 */
[--C-:B------:R-:W-:Y:S01]  /*1c2e0*/  FADD.FTZ R107, R98, -R101.reuse ;  /* 0x80000065626b7221 */ /* 0x100fe20000010000 */
[----:B------:R-:W-:Y:S02]  /*1c2f0*/  HADD2.F32 R114, -RZ, R43.H0_H0 ;  /* 0x2000002bff727230 */ /* 0x000fe40000004100 */
[C---:B------:R-:W-:Y:S01]  /*1c300*/  FMUL.FTZ R103, R108.reuse, R103 ;  /* 0x000000676c677220 */ /* 0x040fe20000410000 */
[----:B------:R-:W-:Y:S02]  /*1c310*/  HADD2.F32 R106, -RZ, R46.H1_H1 ;  /* 0x3000002eff6a7230 */ /* 0x000fe40000004100 */
[C---:B------:R-:W-:Y:S01]  /*1c320*/  FMUL.FTZ R75, R108.reuse, R75 ;  /* 0x0000004b6c4b7220 */ /* 0x040fe20000410000 */
[----:B------:R-:W-:Y:S02]  /*1c330*/  HADD2.F32 R110, -RZ, R42.H1_H1 ;  /* 0x3000002aff6e7230 */ /* 0x000fe40000004100 */
[----:B------:R-:W-:Y:S01]  /*1c340*/  FMUL.FTZ R111, R108, R107 ;  /* 0x0000006b6c6f7220 */ /* 0x000fe20000410000 */
[----:B------:R-:W-:Y:S01]  /*1c350*/  FFMA.FTZ R109, R103, R112, R114 ;  /* 0x00000070676d7223 */ /* 0x000fe20000010072 */
[----:B------:R-:W-:Y:S01]  /*1c360*/  FADD.FTZ R103, R86, -R101 ;  /* 0x8000006556677221 */ /* 0x000fe20000010000 */
[----:B------:R-:W-:-:S02]  /*1c370*/  HADD2.F32 R112, -RZ, R45.H1_H1 ;  /* 0x3000002dff707230 */ /* 0x000fc40000004100 */
[----:B------:R-:W-:Y:S01]  /*1c380*/  FFMA.FTZ R107, R75, R106, R110 ;  /* 0x0000006a4b6b7223 */ /* 0x000fe2000001006e */
[----:B------:R-:W-:Y:S01]  /*1c390*/  FADD.FTZ R75, R79, -R101 ;  /* 0x800000654f4b7221 */ /* 0x000fe20000010000 */
[----:B------:R-:W-:Y:S02]  /*1c3a0*/  HADD2.F32 R114, -RZ, R41.H1_H1 ;  /* 0x30000029ff727230 */ /* 0x000fe40000004100 */
[C---:B------:R-:W-:Y:S01]  /*1c3b0*/  FMUL.FTZ R103, R108.reuse, R103 ;  /* 0x000000676c677220 */ /* 0x040fe20000410000 */
[----:B------:R-:W-:Y:S02]  /*1c3c0*/  HADD2.F32 R116, -RZ, R47.H1_H1 ;  /* 0x3000002fff747230 */ /* 0x000fe40000004100 */
[----:B------:R-:W-:Y:S01]  /*1c3d0*/  FMUL.FTZ R75, R108, R75 ;  /* 0x0000004b6c4b7220 */ /* 0x000fe20000410000 */
[----:B------:R-:W-:Y:S02]  /*1c3e0*/  HADD2.F32 R118, -RZ, R43.H1_H1 ;  /* 0x3000002bff767230 */ /* 0x000fe40000004100 */
[----:B------:R-:W-:Y:S01]  /*1c3f0*/  FFMA.FTZ R112, R103, R112, R114 ;  /* 0x0000007067707223 */ /* 0x000fe20000010072 */
[----:B------:R-:W-:Y:S01]  /*1c400*/  HADD2.F32 R106, -RZ, R44.H1_H1 ;  /* 0x3000002cff6a7230 */ /* 0x000fe20000004100 */
[----:B------:R-:W-:Y:S01]  /*1c410*/  F2FP.F16.F32.PACK_AB R74, R107, R74 ;  /* 0x0000004a6b4a723e */ /* 0x000fe200000000ff */
[----:B------:R-:W-:-:S02]  /*1c420*/  HADD2.F32 R110, -RZ, R40.H1_H1 ;  /* 0x30000028ff6e7230 */ /* 0x000fc40000004100 */
[----:B------:R-:W-:Y:S01]  /*1c430*/  FFMA.FTZ R116, R111, R116, R118 ;  /* 0x000000746f747223 */ /* 0x000fe20000010076 */
[----:B------:R-:W-:Y:S01]  /*1c440*/  F2FP.F16.F32.PACK_AB R73, R112, R73 ;  /* 0x000000497049723e */ /* 0x000fe200000000ff */
[C---:B0-----:R-:W-:Y:S01]  /*1c450*/  IMAD.WIDE.U32 R104, R100.reuse, 0x10, R104 ;  /* 0x0000001064687825 */ /* 0x041fe200078e0068 */
[----:B------:R-:W-:-:S03]  /*1c460*/  IADD3 R100, PT, PT, R100, 0x100, RZ ;  /* 0x0000010064647810 */ /* 0x000fc60007ffe0ff */
[----:B------:R-:W-:Y:S01]  /*1c470*/  FFMA.FTZ R103, R75, R106, R110 ;  /* 0x0000006a4b677223 */ /* 0x000fe2000001006e */
[----:B------:R-:W-:-:S04]  /*1c480*/  F2FP.F16.F32.PACK_AB R75, R116, R109 ;  /* 0x0000006d744b723e */ /* 0x000fc800000000ff */
[----:B------:R-:W-:-:S05]  /*1c490*/  F2FP.F16.F32.PACK_AB R72, R103, R72 ;  /* 0x000000486748723e */ /* 0x000fca00000000ff */
[----:B------:R3:W-:Y:S02]  /*1c4a0*/  STG.E.128 desc[UR10][R104.64], R72 ;  /* 0x0000004868007986 */ /* 0x0007e4000c101d0a */
.L_x_4510:
[----:B------:R-:W-:Y:S05]  /*1c4b0*/  BSYNC.RECONVERGENT B0 ;  /* 0x0000000000007941 */ /* 0x000fea0003800200 */
.L_x_4509:
        /* <DEDUP_REMOVED lines=11> */
[--C-:B------:R-:W-:Y:S01]  /*1c570*/  FADD.FTZ R75, R81, -R101.reuse ;  /* 0x80000065514b7221 */ /* 0x100fe20000010000 */
[----:B------:R-:W0:Y:S01]  /*1c580*/  LDC.64 R72, c[0x0][0x428] ;  /* 0x00010a00ff487b82 */ /* 0x000e220000000a00 */
[----:B------:R-:W-:Y:S01]  /*1c590*/  FADD.FTZ R109, R95, -R101 ;  /* 0x800000655f6d7221 */ /* 0x000fe20000010000 */
[----:B------:R-:W-:Y:S01]  /*1c5a0*/  FFMA.FTZ R104, R104, R105, R107 ;  /* 0x0000006968687223 */ /* 0x000fe2000001006b */
        /* <DEDUP_REMOVED lines=12> */
[----:B------:R-:W-:Y:S02]  /*1c670*/  HADD2.F32 R116, -RZ, R35.H1_H1 ;  /* 0x30000023ff747230 */ /* 0x000fe40000004100 */
[----:B------:R-:W-:Y:S01]  /*1c680*/  FMUL.FTZ R75, R108, R105 ;  /* 0x000000696c4b7220 */ /* 0x000fe20000410000 */
[----:B------:R-:W-:-:S02]  /*1c690*/  HADD2.F32 R118, -RZ, R31.H1_H1 ;  /* 0x3000001fff767230 */ /* 0x000fc40000004100 */
[----:B------:R-:W-:Y:S01]  /*1c6a0*/  FMUL.FTZ R109, R108, R109 ;  /* 0x0000006d6c6d7220 */ /* 0x000fe20000410000 */
[----:B------:R-:W-:Y:S01]  /*1c6b0*/  FFMA.FTZ R110, R107, R106, R110 ;  /* 0x0000006a6b6e7223 */ /* 0x000fe2000001006e */
[----:B------:R-:W-:Y:S01]  /*1c6c0*/  FFMA.FTZ R111, R111, R112, R114 ;  /* 0x000000706f6f7223 */ /* 0x000fe20000010072 */
[----:B------:R-:W-:Y:S02]  /*1c6d0*/  HADD2.F32 R106, -RZ, R33.H1_H1 ;  /* 0x30000021ff6a7230 */ /* 0x000fe40000004100 */
[----:B------:R-:W-:Y:S01]  /*1c6e0*/  FFMA.FTZ R116, R101, R116, R118 ;  /* 0x0000007465747223 */ /* 0x000fe20000010076 */
[----:B------:R-:W-:Y:S02]  /*1c6f0*/  HADD2.F32 R108, -RZ, R29.H1_H1 ;  /* 0x3000001dff6c7230 */ /* 0x000fe40000004100 */
[----:B------:R-:W-:Y:S02]  /*1c700*/  HADD2.F32 R101, -RZ, R32.H1_H1 ;  /* 0x30000020ff657230 */ /* 0x000fe40000004100 */
[----:B------:R-:W-:-:S02]  /*1c710*/  HADD2.F32 R112, -RZ, R34.H1_H1 ;  /* 0x30000022ff707230 */ /* 0x000fc40000004100 */
[----:B------:R-:W-:Y:S01]  /*1c720*/  FFMA.FTZ R107, R75, R106, R108 ;  /* 0x0000006a4b6b7223 */ /* 0x000fe2000001006c */
[----:B------:R-:W-:Y:S01]  /*1c730*/  HADD2.F32 R114, -RZ, R30.H1_H1 ;  /* 0x3000001eff727230 */ /* 0x000fe20000004100 */
[----:B------:R-:W-:Y:S01]  /*1c740*/  F2FP.F16.F32.PACK_AB R75, R116, R111 ;  /* 0x0000006f744b723e */ /* 0x000fe200000000ff */
[----:B------:R-:W-:-:S03]  /*1c750*/  HADD2.F32 R105, -RZ, R28.H1_H1 ;  /* 0x3000001cff697230 */ /* 0x000fc60000004100 */
[----:B------:R-:W-:Y:S02]  /*1c760*/  FFMA.FTZ R109, R109, R112, R114 ;  /* 0x000000706d6d7223 */ /* 0x000fe40000010072 */
[----:B------:R-:W-:Y:S01]  /*1c770*/  FFMA.FTZ R106, R74, R101, R105 ;  /* 0x000000654a6a7223 */ /* 0x000fe20000010069 */
[----:B0-----:R-:W-:Y:S01]  /*1c780*/  IMAD.WIDE.U32 R100, R100, 0x10, R72 ;  /* 0x0000001064647825 */ /* 0x001fe200078e0048 */
[----:B------:R-:W-:Y:S02]  /*1c790*/  F2FP.F16.F32.PACK_AB R73, R107, R104 ;  /* 0x000000686b49723e */ /* 0x000fe400000000ff */
[----:B------:R-:W-:Y:S02]  /*1c7a0*/  F2FP.F16.F32.PACK_AB R74, R109, R110 ;  /* 0x0000006e6d4a723e */ /* 0x000fe400000000ff */
[----:B------:R-:W-:-:S05]  /*1c7b0*/  F2FP.F16.F32.PACK_AB R72, R106, R103 ;  /* 0x000000676a48723e */ /* 0x000fca00000000ff */
[----:B------:R4:W-:Y:S02]  /*1c7c0*/  STG.E.128 desc[UR10][R100.64], R72 ;  /* 0x0000004864007986 */ /* 0x0009e4000c101d0a */
.L_x_4512:
[----:B------:R-:W-:Y:S05]  /*1c7d0*/  BSYNC.RECONVERGENT B0 ;  /* 0x0000000000007941 */ /* 0x000fea0003800200 */
.L_x_4511:
[----:B------:R-:W-:Y:S02]  /*1c7e0*/  UIADD3 UR4, UPT, UPT, UR4, UR14, URZ ;  /* 0x0000000e04047290 */ /* 0x000fe4000fffe0ff */
[----:B------:R-:W-:Y:S02]  /*1c7f0*/  UPLOP3.LUT UP2, UPT, UPT, UPT, UP2, 0x40, 0x4 ;  /* 0x000000000004789c */ /* 0x000fe40003f4e820 */
[----:B------:R-:W-:-:S09]  /*1c800*/  UISETP.GE.AND UP1, UPT, UR4, UR15, UPT ;  /* 0x0000000f0400728c */ /* 0x000fd2000bf26270 */
[----:B------:R-:W-:Y:S05]  /*1c810*/  BRA.U !UP1, `(.L_x_4513) ;  /* 0xfffffe4509887547 */ /* 0x000fea000b83ffff */
[----:B------:R-:W-:Y:S05]  /*1c820*/  EXIT ;  /* 0x000000000000794d */ /* 0x000fea0003800000 */
.L_x_4514:
        /* <DEDUP_REMOVED lines=13> */
.L_x_27488:


//--------------------- .text._ZN10layer_norm13ln_fwd_kernelINS_13Kernel_traitsI6__halfS2_S2_S2_fjLj8192ELj1ELj1ELj8ELj16ENS_18Kernel_traits_baseILj8192ES2_S2_S2_S2_fjLj256EEEEELb1ELb1ELb0ELb1EEEvNS_9FwdParamsE --------------------------
	.section	.text._ZN10layer_norm13ln_fwd_kernelINS_13Kernel_traitsI6__halfS2_S2_S2_fjLj8192ELj1ELj1ELj8ELj16ENS_18Kernel_traits_baseILj8192ES2_S2_S2_S2_fjLj256EEEEELb1ELb1ELb0ELb1EEEvNS_9FwdParamsE,"ax",@progbits
	.align	128
        .global         _ZN10layer_norm13ln_fwd_kernelINS_13Kernel_traitsI6__halfS2_S2_S2_fjLj8192ELj1ELj1ELj8ELj16ENS_18Kernel_traits_baseILj8192ES2_S2_S2_S2_fjLj256EEEEELb1ELb1ELb0ELb1EEEvNS_9FwdParamsE
        .type           _ZN10layer_norm13ln_fwd_kernelINS_13Kernel_traitsI6__halfS2_S2_S2_fjLj8192ELj1ELj1ELj8ELj16ENS_18Kernel_traits_baseILj8192ES2_S2_S2_S2_fjLj256EEEEELb1ELb1ELb0ELb1EEEvNS_9FwdParamsE,@function
        .size           _ZN10layer_norm13ln_fwd_kernelINS_13Kernel_traitsI6__halfS2_S2_S2_fjLj8192ELj1ELj1ELj8ELj16ENS_18Kernel_traits_baseILj8192ES2_S2_S2_S2_fjLj256EEEEELb1ELb1ELb0ELb1EEEvNS_9FwdParamsE,(.L_x_27489 - _ZN10layer_norm13ln_fwd_kernelINS_13Kernel_traitsI6__halfS2_S2_S2_fjLj8192ELj1ELj1ELj8ELj16ENS_18Kernel_traits_baseILj8192ES2_S2_S2_S2_fjLj256EEEEELb1ELb1ELb0ELb1EEEvNS_9FwdParamsE)
        .other          _ZN10layer_norm13ln_fwd_kernelINS_13Kernel_traitsI6__halfS2_S2_S2_fjLj8192ELj1ELj1ELj8ELj16ENS_18Kernel_traits_baseILj8192ES2_S2_S2_S2_fjLj256EEEEELb1ELb1ELb0ELb1EEEvNS_9FwdParamsE,@"STO_CUDA_ENTRY STV_DEFAULT"
_ZN10layer_norm13ln_fwd_kernelINS_13Kernel_traitsI6__halfS2_S2_S2_fjLj8192ELj1ELj1ELj8ELj16ENS_18Kernel_traits_baseILj8192ES2_S2_S2_S2_fjLj256EEEEELb1ELb1ELb0ELb1EEEvNS_9FwdParamsE:
.text._ZN10layer_norm13ln_fwd_kernelINS_13Kernel_traitsI6__halfS2_S2_S2_fjLj8192ELj1ELj1ELj8ELj16ENS_18Kernel_traits_baseILj8192ES2_S2_S2_S2_fjLj256EEEEELb1ELb1ELb0ELb1EEEvNS_9FwdParamsE:
[----:B------:R-:W-:Y:S01]  /*0000*/  LDC R1, c[0x0][0x37c] ;  /* 0x0000df00ff017b82 */ /* 0x000fe20000000800 */
[----:B------:R-:W0:Y:S07]  /*0010*/  LDCU.U8 UR4, c[0x0][0x464] ;  /* 0x00008c80ff0477ac */ /* 0x000e2e0008000000 */
[----:B------:R-:W1:Y:S01]  /*0020*/  LDC R80, c[0x0][0x458] ;  /* 0x00011600ff507b82 */ /* 0x000e620000000800 */
[----:B------:R-:W2:Y:S01]  /*0030*/  S2R R63, SR_TID.X ;  /* 0x00000000003f7919 */ /* 0x000ea20000002100 */
[----:B------:R-:W3:Y:S01]  /*0040*/  LDCU.64 UR10, c[0x0][0x450] ;  /* 0x00008a00ff0a77ac */ /* 0x000ee20008000a00 */
[----:B------:R-:W4:Y:S05]  /*0050*/  LDCU.64 UR12, c[0x0][0x358] ;  /* 0x00006b00ff0c77ac */ /* 0x000f2a0008000a00 */
[----:B------:R-:W1:Y:S08]  /*0060*/  LDC R81, c[0x0][0x45c] ;  /* 0x00011700ff517b82 */ /* 0x000e700000000800 */
[----:B------:R-:W2:Y:S01]  /*0070*/  LDC.64 R14, c[0x0][0x3d0] ;  /* 0x0000f400ff0e7b82 */ /* 0x000ea20000000a00 */
[----:B0-----:R-:W-:Y:S01]  /*0080*/  ISETP.NE.AND P1, PT, RZ, UR4, PT ;  /* 0x00000004ff007c0c */ /* 0x001fe2000bf25270 */
[----:B------:R-:W0:Y:S01]  /*0090*/  LDCU.64 UR4, c[0x0][0x438] ;  /* 0x00008700ff0477ac */ /* 0x000e220008000a00 */
[----:B---3--:R-:W-:-:S02]  /*00a0*/  IMAD.U32 R2, RZ, RZ, UR10 ;  /* 0x0000000aff027e24 */ /* 0x008fc4000f8e00ff */
[----:B------:R-:W-:-:S03]  /*00b0*/  IMAD.U32 R3, RZ, RZ, UR11 ;  /* 0x0000000bff037e24 */ /* 0x000fc6000f8e00ff */
[----:B------:R-:W3:Y:S06]  /*00c0*/  LDC.64 R60, c[0x0][0x3e8] ;  /* 0x0000fa00ff3c7b82 */ /* 0x000eec0000000a00 */
[----:B----4-:R-:W4:Y:S02]  /*00d0*/  @P1 LDG.E.64 R2, desc[UR12][R2.64] ;  /* 0x0000000c02021981 */ /* 0x010f24000c1e1b00 */
[----:B------:R-:W4:Y:S02]  /*00e0*/  @P1 LDC R17, c[0x0][0x460] ;  /* 0x00011800ff111b82 */ /* 0x000f240000000800 */
[----:B-1----:R-:W4:Y:S01]  /*00f0*/  @P1 LDG.E.64 R12, desc[UR12][R80.64] ;  /* 0x0000000c500c1981 */ /* 0x002f22000c1e1b00 */
[----:B0-----:R-:W-:-:S04]  /*0100*/  ISETP.NE.U32.AND P0, PT, RZ, UR4, PT ;  /* 0x00000004ff007c0c */ /* 0x001fc8000bf05070 */
[----:B------:R-:W-:Y:S01]  /*0110*/  ISETP.NE.AND.EX P0, PT, RZ, UR5, PT, P0 ;  /* 0x00000005ff007c0c */ /* 0x000fe2000bf05300 */
[C---:B--2---:R-:W-:Y:S01]  /*0120*/  IMAD.WIDE.U32 R14, R63.reuse, 0x10, R14 ;  /* 0x000000103f0e7825 */ /* 0x044fe200078e000e */
[----:B------:R-:W0:Y:S04]  /*0130*/  LDC R0, c[0x0][0x384] ;  /* 0x0000e100ff007b82 */ /* 0x000e280000000800 */
[----:B------:R-:W2:Y:S01]  /*0140*/  LDG.E.128 R8, desc[UR12][R14.64] ;  /* 0x0000000c0e087981 */ /* 0x000ea2000c1e1d00 */
[----:B---3--:R-:W-:-:S03]  /*0150*/  IMAD.WIDE.U32 R60, R63, 0x10, R60 ;  /* 0x000000103f3c7825 */ /* 0x008fc600078e003c */
[----:B------:R-:W0:Y:S01]  /*0160*/  S2UR UR4, SR_CTAID.X ;  /* 0x00000000000479c3 */ /* 0x000e220000002500 */
[----:B------:R-:W5:Y:S04]  /*0170*/  LDG.E.128 R56, desc[UR12][R14.64+0x1000] ;  /* 0x0010000c0e387981 */ /* 0x000f68000c1e1d00 */
[----:B------:R-:W3:Y:S03]  /*0180*/  LDG.E.128 R4, desc[UR12][R60.64] ;  /* 0x0000000c3c047981 */ /* 0x000ee6000c1e1d00 */
[----:B------:R-:W1:Y:S01]  /*0190*/  @P0 LDC.64 R18, c[0x0][0x438] ;  /* 0x00010e00ff120b82 */ /* 0x000e620000000a00 */
[----:B------:R-:W5:Y:S04]  /*01a0*/  LDG.E.128 R20, desc[UR12][R60.64+0x1000] ;  /* 0x0010000c3c147981 */ /* 0x000f68000c1e1d00 */
[----:B------:R-:W5:Y:S04]  /*01b0*/  LDG.E.128 R48, desc[UR12][R60.64+0x2000] ;  /* 0x0020000c3c307981 */ /* 0x000f68000c1e1d00 */
[----:B------:R-:W5:Y:S04]  /*01c0*/  LDG.E.128 R40, desc[UR12][R60.64+0x3000] ;  /* 0x0030000c3c287981 */ /* 0x000f68000c1e1d00 */
[----:B------:R-:W5:Y:S04]  /*01d0*/  LDG.E.128 R52, desc[UR12][R14.64+0x2000] ;  /* 0x0020000c0e347981 */ /* 0x000f68000c1e1d00 */
[----:B------:R2:W5:Y:S01]  /*01e0*/  LDG.E.128 R44, desc[UR12][R14.64+0x3000] ;  /* 0x0030000c0e2c7981 */ /* 0x000562000c1e1d00 */
[----:B-1----:R-:W-:-:S05]  /*01f0*/  @P0 IMAD.WIDE.U32 R18, R63, 0x10, R18 ;  /* 0x000000103f120825 */ /* 0x002fca00078e0012 */
[----:B------:R1:W5:Y:S04]  /*0200*/  @P0 LDG.E.128 R36, desc[UR12][R18.64] ;  /* 0x0000000c12240981 */ /* 0x000368000c1e1d00 */
[----:B------:R1:W5:Y:S04]  /*0210*/  @P0 LDG.E.128 R32, desc[UR12][R18.64+0x1000] ;  /* 0x0010000c12200981 */ /* 0x000368000c1e1d00 */
[----:B------:R1:W5:Y:S04]  /*0220*/  @P0 LDG.E.128 R28, desc[UR12][R18.64+0x2000] ;  /* 0x0020000c121c0981 */ /* 0x000368000c1e1d00 */
[----:B------:R1:W5:Y:S01]  /*0230*/  @P0 LDG.E.128 R24, desc[UR12][R18.64+0x3000] ;  /* 0x0030000c12180981 */ /* 0x000362000c1e1d00 */
[----:B----4-:R-:W-:-:S02]  /*0240*/  @P1 IADD3 R80, P2, PT, R12, R17, RZ ;  /* 0x000000110c501210 */ /* 0x010fc40007f5e0ff */
[----:B------:R-:W-:Y:S02]  /*0250*/  @P1 R2UR UR10, R2 ;  /* 0x00000000020a12ca */ /* 0x000fe400000e0000 */
[----:B------:R-:W-:Y:S01]  /*0260*/  @P1 R2UR UR11, R3 ;  /* 0x00000000030b12ca */ /* 0x000fe200000e0000 */
[----:B------:R-:W-:Y:S01]  /*0270*/  @P1 IMAD.X R81, RZ, RZ, R13, P2 ;  /* 0x000000ffff511224 */ /* 0x000fe200010e060d */
[----:B0-----:R-:W-:Y:S01]  /*0280*/  ISETP.LE.AND P1, PT, R0, UR4, PT ;  /* 0x0000000400007c0c */ /* 0x001fe2000bf23270 */
[----:B--2---:R-:W-:Y:S01]  /*0290*/  @P0 IMAD.MOV.U32 R15, RZ, RZ, R10 ;  /* 0x000000ffff0f0224 */ /* 0x004fe200078e000a */
[----:B------:R-:W-:Y:S01]  /*02a0*/  @P0 MOV R14, R11 ;  /* 0x0000000b000e0202 */ /* 0x000fe20000000f00 */
[----:B------:R-:W-:Y:S01]  /*02b0*/  @P0 IMAD.MOV.U32 R16, RZ, RZ, R9 ;  /* 0x000000ffff100224 */ /* 0x000fe200078e0009 */
[----:B------:R-:W-:Y:S01]  /*02c0*/  @P0 MOV R17, R8 ;  /* 0x0000000800110202 */ /* 0x000fe20000000f00 */
[----:B------:R-:W-:Y:S01]  /*02d0*/  @!P0 IMAD.MOV.U32 R14, RZ, RZ, R11 ;  /* 0x000000ffff0e8224 */ /* 0x000fe200078e000b */
[----:B------:R-:W-:Y:S01]  /*02e0*/  @!P0 MOV R15, R10 ;  /* 0x0000000a000f8202 */ /* 0x000fe20000000f00 */
[----:B------:R-:W-:Y:S01]  /*02f0*/  @!P0 IMAD.MOV.U32 R16, RZ, RZ, R9 ;  /* 0x000000ffff108224 */ /* 0x000fe200078e0009 */
[----:B------:R-:W-:Y:S01]  /*0300*/  @!P0 MOV R17, R8 ;  /* 0x0000000800118202 */ /* 0x000fe20000000f00 */
[----:B---3--:R-:W-:-:S02]  /*0310*/  @P0 IMAD.MOV.U32 R13, RZ, RZ, R4 ;  /* 0x000000ffff0d0224 */ /* 0x008fc400078e0004 */
[----:B------:R-:W-:Y:S01]  /*0320*/  @P0 IMAD.MOV.U32 R12, RZ, RZ, R5 ;  /* 0x000000ffff0c0224 */ /* 0x000fe200078e0005 */
[----:B------:R-:W-:Y:S01]  /*0330*/  @!P0 MOV R12, R5 ;  /* 0x00000005000c8202 */ /* 0x000fe20000000f00 */
[----:B------:R-:W-:Y:S02]  /*0340*/  @!P0 IMAD.MOV.U32 R13, RZ, RZ, R4 ;  /* 0x000000ffff0d8224 */ /* 0x000fe400078e0004 */
[----:B------:R-:W-:Y:S02]  /*0350*/  @P0 IMAD.MOV.U32 R11, RZ, RZ, R6 ;  /* 0x000000ffff0b0224 */ /* 0x000fe400078e0006 */
[----:B------:R-:W-:Y:S01]  /*0360*/  @P0 IMAD.MOV.U32 R10, RZ, RZ, R7 ;  /* 0x000000ffff0a0224 */ /* 0x000fe200078e0007 */
[----:B-1----:R-:W-:Y:S06]  /*0370*/  @P1 EXIT ;  /* 0x000000000000194d */ /* 0x002fec0003800000 */
[----:B------:R-:W0:Y:S01]  /*0380*/  LDC R18, c[0x0][0x360] ;  /* 0x0000d800ff127b82 */ /* 0x000e220000000800 */
[----:B------:R-:W-:Y:S01]  /*0390*/  SHF.R.U64 R0, R80, 0x2, R81 ;  /* 0x0000000250007819 */ /* 0x000fe20000001251 */
[--C-:B-----5:R-:W-:Y:S01]  /*03a0*/  @P0 IMAD.MOV.U32 R5, RZ, RZ, R20.reuse ;  /* 0x000000ffff050224 */ /* 0x120fe200078e0014 */
[----:B------:R-:W-:Y:S01]  /*03b0*/  @!P0 MOV R11, R6 ;  /* 0x00000006000b8202 */ /* 0x000fe20000000f00 */
[----:B------:R-:W-:Y:S01]  /*03c0*/  @!P0 IMAD.MOV.U32 R5, RZ, RZ, R20 ;  /* 0x000000ffff058224 */ /* 0x000fe200078e0014 */
[----:B------:R-:W-:Y:S01]  /*03d0*/  @P0 MOV R20, R52 ;  /* 0x0000003400140202 */ /* 0x000fe20000000f00 */
[----:B------:R-:W-:Y:S01]  /*03e0*/  @P0 IMAD.MOV.U32 R19, RZ, RZ, R53 ;  /* 0x000000ffff130224 */ /* 0x000fe200078e0035 */
[----:B------:R-:W-:Y:S01]  /*03f0*/  @!P0 MOV R19, R53 ;  /* 0x0000003500138202 */ /* 0x000fe20000000f00 */
[----:B------:R-:W-:Y:S01]  /*0400*/  @P0 IMAD.MOV.U32 R4, RZ, RZ, R21 ;  /* 0x000000ffff040224 */ /* 0x000fe200078e0015 */
[----:B------:R-:W-:Y:S01]  /*0410*/  @!P0 MOV R4, R21 ;  /* 0x0000001500048202 */ /* 0x000fe20000000f00 */
[----:B------:R-:W-:Y:S01]  /*0420*/  @!P0 IMAD.MOV.U32 R20, RZ, RZ, R52 ;  /* 0x000000ffff148224 */ /* 0x000fe200078e0034 */
[----:B------:R-:W-:Y:S01]  /*0430*/  SHF.R.U32.HI R21, RZ, 0x2, R81 ;  /* 0x00000002ff157819 */ /* 0x000fe20000011651 */
[----:B------:R-:W-:Y:S01]  /*0440*/  IMAD.HI.U32 R53, R0, -0x2daee0ad, RZ ;  /* 0xd2511f5300357827 */ /* 0x000fe200078e00ff */
[----:B------:R-:W-:Y:S01]  /*0450*/  @P0 MOV R8, R57 ;  /* 0x0000003900080202 */ /* 0x000fe20000000f00 */
[----:B------:R-:W-:Y:S01]  /*0460*/  UIADD3 UR5, UPT, UPT, UR10, -0x61c88647, URZ ;  /* 0x9e3779b90a057890 */ /* 0x000fe2000fffe0ff */
[----:B------:R-:W-:Y:S01]  /*0470*/  @P0 MOV R3, R22 ;  /* 0x0000001600030202 */ /* 0x000fe20000000f00 */
[----:B------:R-:W-:Y:S01]  /*0480*/  @!P0 IMAD.MOV.U32 R10, RZ, RZ, R7 ;  /* 0x000000ffff0a8224 */ /* 0x000fe200078e0007 */
[----:B------:R-:W-:Y:S01]  /*0490*/  LOP3.LUT R53, R53, UR11, RZ, 0x3c, !PT ;  /* 0x0000000b35357c12 */ /* 0x000fe2000f8e3cff */
[----:B------:R-:W-:Y:S01]  /*04a0*/  @P0 IMAD.MOV.U32 R9, RZ, RZ, R56 ;  /* 0x000000ffff090224 */ /* 0x000fe200078e0038 */
[----:B------:R-:W-:Y:S01]  /*04b0*/  @!P0 MOV R9, R56 ;  /* 0x0000003800098202 */ /* 0x000fe20000000f00 */
[----:B------:R-:W-:Y:S01]  /*04c0*/  @P0 IMAD.MOV.U32 R7, RZ, RZ, R58 ;  /* 0x000000ffff070224 */ /* 0x000fe200078e003a */
[----:B------:R-:W-:Y:S01]  /*04d0*/  UIADD3 UR6, UPT, UPT, UR11, -0x4498517b, URZ ;  /* 0xbb67ae850b067890 */ /* 0x000fe2000fffe0ff */
[----:B------:R-:W-:Y:S01]  /*04e0*/  @P0 IMAD.MOV.U32 R6, RZ, RZ, R59 ;  /* 0x000000ffff060224 */ /* 0x000fe200078e003b */
[----:B------:R-:W-:Y:S01]  /*04f0*/  @!P0 MOV R6, R59 ;  /* 0x0000003b00068202 */ /* 0x000fe20000000f00 */
[----:B0-----:R-:W-:Y:S01]  /*0500*/  IMAD R18, R18, UR4, R63 ;  /* 0x0000000412127c24 */ /* 0x001fe2000f8e023f */
[----:B------:R-:W-:Y:S01]  /*0510*/  @P0 MOV R60, R49 ;  /* 0x00000031003c0202 */ /* 0x000fe20000000f00 */
[----:B------:R-:W-:Y:S01]  /*0520*/  @!P0 IMAD.MOV.U32 R8, RZ, RZ, R57 ;  /* 0x000000ffff088224 */ /* 0x000fe200078e0039 */
[----:B------:R-:W0:Y:S01]  /*0530*/  LDCU.64 UR8, c[0x0][0x3e0] ;  /* 0x00007c00ff0877ac */ /* 0x000e220008000a00 */
[----:B------:R-:W-:Y:S01]  /*0540*/  IMAD.HI.U32 R52, R18, -0x326172a9, RZ ;  /* 0xcd9e8d5712347827 */ /* 0x000fe200078e00ff */
[----:B------:R-:W-:-:S02]  /*0550*/  @P0 MOV R62, R50 ;  /* 0x00000032003e0202 */ /* 0x000fc40000000f00 */
[----:B------:R-:W-:Y:S01]  /*0560*/  @!P0 CS2R R38, SRZ ;  /* 0x0000000000268805 */ /* 0x000fe2000001ff00 */
[----:B------:R-:W-:Y:S01]  /*0570*/  UIADD3 UR7, UPT, UPT, UR10, 0x1715609d, URZ ;  /* 0x1715609d0a077890 */ /* 0x000fe2000fffe0ff */
[----:B------:R-:W-:Y:S01]  /*0580*/  @!P0 IMAD.MOV.U32 R7, RZ, RZ, R58 ;  /* 0x000000ffff078224 */ /* 0x000fe200078e003a */
[----:B------:R-:W-:Y:S01]  /*0590*/  LOP3.LUT R52, R21, UR10, R52, 0x96, !PT ;  /* 0x0000000a15347c12 */ /* 0x000fe2000f8e9634 */
[----:B------:R-:W-:Y:S01]  /*05a0*/  IMAD R57, R18, -0x326172a9, RZ ;  /* 0xcd9e8d5712397824 */ /* 0x000fe200078e02ff */
[----:B------:R-:W-:Y:S01]  /*05b0*/  @P0 MOV R65, R45 ;  /* 0x0000002d00410202 */ /* 0x000fe20000000f00 */
[----:B------:R-:W-:Y:S01]  /*05c0*/  IMAD R59, R0, -0x2daee0ad, RZ ;  /* 0xd2511f53003b7824 */ /* 0x000fe200078e02ff */
[----:B------:R-:W-:Y:S01]  /*05d0*/  UIADD3 UR14, UPT, UPT, UR11, 0x1fd5c5a3, URZ ;  /* 0x1fd5c5a30b0e7890 */ /* 0x000fe2000fffe0ff */
[----:B------:R-:W-:Y:S01]  /*05e0*/  IMAD.HI.U32 R56, R53, -0x326172a9, RZ ;  /* 0xcd9e8d5735387827 */ /* 0x000fe200078e00ff */
[----:B------:R-:W-:Y:S01]  /*05f0*/  @P0 MOV R66, R47 ;  /* 0x0000002f00420202 */ /* 0x000fe20000000f00 */
[----:B------:R-:W-:Y:S01]  /*0600*/  UIADD3 UR15, UPT, UPT, UR11, -0x695add53, URZ ;  /* 0x96a522ad0b0f7890 */ /* 0x000fe2000fffe0ff */
[----:B------:R-:W-:Y:S01]  /*0610*/  @P0 MOV R68, R40 ;  /* 0x0000002800440202 */ /* 0x000fe20000000f00 */
[----:B------:R-:W-:Y:S01]  /*0620*/  IMAD.HI.U32 R58, R52, -0x2daee0ad, RZ ;  /* 0xd2511f53343a7827 */ /* 0x000fe200078e00ff */
[----:B------:R-:W-:Y:S01]  /*0630*/  LOP3.LUT R56, R57, UR5, R56, 0x96, !PT ;  /* 0x0000000539387c12 */ /* 0x000fe2000f8e9638 */
[----:B------:R-:W-:Y:S01]  /*0640*/  UIADD3 UR5, UPT, UPT, UR10, 0x3c6ef372, URZ ;  /* 0x3c6ef3720a057890 */ /* 0x000fe2000fffe0ff */
[----:B------:R-:W-:Y:S01]  /*0650*/  LOP3.LUT R80, R80, 0x3, RZ, 0xc0, !PT ;  /* 0x0000000350507812 */ /* 0x000fe200078ec0ff */
[--C-:B------:R-:W-:Y:S01]  /*0660*/  @P0 IMAD.MOV.U32 R2, RZ, RZ, R23.reuse ;  /* 0x000000ffff020224 */ /* 0x100fe200078e0017 */
[----:B------:R-:W-:Y:S01]  /*0670*/  LOP3.LUT R58, R59, UR6, R58, 0x96, !PT ;  /* 0x000000063b3a7c12 */ /* 0x000fe2000f8e963a */
[----:B------:R-:W-:Y:S01]  /*0680*/  @!P0 IMAD.MOV.U32 R3, RZ, RZ, R22 ;  /* 0x000000ffff038224 */ /* 0x000fe200078e0016 */
[----:B------:R-:W-:Y:S01]  /*0690*/  UIADD3 UR6, UPT, UPT, UR11, 0x76cf5d0a, URZ ;  /* 0x76cf5d0a0b067890 */ /* 0x000fe2000fffe0ff */
[----:B------:R-:W-:Y:S01]  /*06a0*/  @!P0 IMAD.MOV.U32 R2, RZ, RZ, R23 ;  /* 0x000000ffff028224 */ /* 0x000fe200078e0017 */
[----:B0-----:R-:W-:Y:S01]  /*06b0*/  UISETP.NE.U32.AND UP0, UPT, UR8, URZ, UPT ;  /* 0x000000ff0800728c */ /* 0x001fe2000bf05070 */
[----:B------:R-:W-:Y:S01]  /*06c0*/  @P0 IMAD.MOV.U32 R23, RZ, RZ, R54 ;  /* 0x000000ffff170224 */ /* 0x000fe200078e0036 */
[----:B------:R-:W-:Y:S01]  /*06d0*/  @!P0 MOV R23, R54 ;  /* 0x0000003600178202 */ /* 0x000fe20000000f00 */
[--C-:B------:R-:W-:Y:S01]  /*06e0*/  @P0 IMAD.MOV.U32 R22, RZ, RZ, R55.reuse ;  /* 0x000000ffff160224 */ /* 0x100fe200078e0037 */
[----:B------:R-:W-:Y:S01]  /*06f0*/  UIADD3 UR8, UPT, UPT, UR11, -0x56f99767, URZ ;  /* 0xa90668990b087890 */ /* 0x000fe2000fffe0ff */
[----:B------:R-:W-:Y:S01]  /*0700*/  @!P0 IMAD.MOV.U32 R22, RZ, RZ, R55 ;  /* 0x000000ffff168224 */ /* 0x000fe200078e0037 */
[----:B------:R-:W-:Y:S01]  /*0710*/  UISETP.NE.AND.EX UP0, UPT, UR9, URZ, UPT, UP0 ;  /* 0x000000ff0900728c */ /* 0x000fe2000bf05300 */
[----:B------:R-:W-:Y:S01]  /*0720*/  IMAD R54, R53, -0x326172a9, RZ ;  /* 0xcd9e8d5735367824 */ /* 0x000fe200078e02ff */
        /* <DEDUP_REMOVED lines=11> */
[----:B------:R-:W-:Y:S01]  /*07e0*/  @P0 IMAD.MOV.U32 R61, RZ, RZ, R48 ;  /* 0x000000ffff3d0224 */ /* 0x000fe200078e0030 */
[----:B------:R-:W-:Y:S01]  /*07f0*/  LOP3.LUT R52, R55, UR6, R52, 0x96, !PT ;  /* 0x0000000637347c12 */ /* 0x000fe2000f8e9634 */
[----:B------:R-:W-:Y:S01]  /*0800*/  @!P0 IMAD.MOV.U32 R61, RZ, RZ, R48 ;  /* 0x000000ffff3d8224 */ /* 0x000fe200078e0030 */
[----:B------:R-:W-:Y:S01]  /*0810*/  UIADD3 UR6, UPT, UPT, UR11, 0x32370b8f, URZ ;  /* 0x32370b8f0b067890 */ /* 0x000fe2000fffe0ff */
[----:B------:R-:W-:Y:S01]  /*0820*/  @!P0 IMAD.MOV.U32 R60, RZ, RZ, R49 ;  /* 0x000000ffff3c8224 */ /* 0x000fe200078e0031 */
[----:B------:R-:W-:Y:S01]  /*0830*/  @!P0 CS2R R28, SRZ ;  /* 0x00000000001c8805 */ /* 0x000fe2000001ff00 */
[----:B------:R-:W-:Y:S01]  /*0840*/  IMAD R49, R58, -0x326172a9, RZ ;  /* 0xcd9e8d573a317824 */ /* 0x000fe200078e02ff */
[----:B------:R-:W-:Y:S01]  /*0850*/  @!P0 CS2R R26, SRZ ;  /* 0x00000000001a8805 */ /* 0x000fe2000001ff00 */
[----:B------:R-:W-:Y:S01]  /*0860*/  IMAD.HI.U32 R48, R52, -0x326172a9, RZ ;  /* 0xcd9e8d5734307827 */ /* 0x000fe200078e00ff */
[----:B------:R-:W-:Y:S01]  /*0870*/  @!P0 CS2R R24, SRZ ;  /* 0x0000000000188805 */ /* 0x000fe2000001ff00 */
[----:B------:R-:W-:-:S02]  /*0880*/  UPLOP3.LUT UP1, UPT, UPT, UPT, UPT, 0x40, 0x4 ;  /* 0x000000000004789c */ /* 0x000fc40003f2e870 */
[----:B------:R-:W-:Y:S01]  /*0890*/  IMAD R55, R56, -0x2daee0ad, RZ ;  /* 0xd2511f5338377824 */ /* 0x000fe200078e02ff */
[----:B------:R-:W-:Y:S01]  /*08a0*/  LOP3.LUT R48, R49, UR5, R48, 0x96, !PT ;  /* 0x0000000531307c12 */ /* 0x000fe2000f8e9630 */
[----:B------:R-:W-:Y:S01]  /*08b0*/  IMAD.HI.U32 R54, R53, -0x2daee0ad, RZ ;  /* 0xd2511f5335367827 */ /* 0x000fe200078e00ff */
[----:B------:R-:W-:Y:S01]  /*08c0*/  UIADD3 UR5, UPT, UPT, UR10, 0x78dde6e4, URZ ;  /* 0x78dde6e40a057890 */ /* 0x000fe2000fffe0ff */
[----:B------:R-:W0:Y:S02]  /*08d0*/  LDCU UR18, c[0x0][0x388] ;  /* 0x00007100ff1277ac */ /* 0x000e240008000800 */
[----:B------:R-:W-:Y:S01]  /*08e0*/  @!P0 IMAD.MOV.U32 R62, RZ, RZ, R50 ;  /* 0x000000ffff3e8224 */ /* 0x000fe200078e0032 */
[----:B------:R-:W-:Y:S01]  /*08f0*/  LOP3.LUT R54, R55, UR6, R54, 0x96, !PT ;  /* 0x0000000637367c12 */ /* 0x000fe2000f8e9636 */
[----:B------:R-:W-:Y:S01]  /*0900*/  IMAD R52, R52, -0x326172a9, RZ ;  /* 0xcd9e8d5734347824 */ /* 0x000fe200078e02ff */
[----:B------:R-:W-:Y:S01]  /*0910*/  UIADD3 UR6, UPT, UPT, UR11, -0x126145ec, URZ ;  /* 0xed9eba140b067890 */ /* 0x000fe2000fffe0ff */
[----:B------:R-:W-:Y:S01]  /*0920*/  IMAD R53, R53, -0x2daee0ad, RZ ;  /* 0xd2511f5335357824 */ /* 0x000fe200078e02ff */
[----:B------:R-:W1:Y:S01]  /*0930*/  LDCU.U8 UR19, c[0x0][0x410] ;  /* 0x00008200ff1377ac */ /* 0x000e620008000000 */
[----:B------:R-:W-:Y:S01]  /*0940*/  IMAD.HI.U32 R49, R54, -0x326172a9, RZ ;  /* 0xcd9e8d5736317827 */ /* 0x000fe200078e00ff */
[----:B------:R-:W2:Y:S03]  /*0950*/  LDCU UR20, c[0x0][0x400] ;  /* 0x00008000ff1477ac */ /* 0x000ea60008000800 */
[----:B------:R-:W-:Y:S01]  /*0960*/  IMAD.HI.U32 R50, R48, -0x2daee0ad, RZ ;  /* 0xd2511f5330327827 */ /* 0x000fe200078e00ff */
[----:B------:R-:W-:Y:S01]  /*0970*/  LOP3.LUT R49, R52, UR5, R49, 0x96, !PT ;  /* 0x0000000534317c12 */ /* 0x000fe2000f8e9631 */
[----:B------:R-:W-:-:S02]  /*0980*/  UIADD3 UR5, UPT, UPT, UR10, -0x4ab325aa, URZ ;  /* 0xb54cda560a057890 */ /* 0x000fc4000fffe0ff */
[----:B------:R-:W-:Y:S01]  /*0990*/  @P0 IMAD.MOV.U32 R63, RZ, RZ, R51 ;  /* 0x000000ffff3f0224 */ /* 0x000fe200078e0033 */
[----:B------:R-:W-:Y:S01]  /*09a0*/  LOP3.LUT R50, R53, UR6, R50, 0x96, !PT ;  /* 0x0000000635327c12 */ /* 0x000fe2000f8e9632 */
[----:B------:R-:W-:Y:S01]  /*09b0*/  IMAD R53, R48, -0x2daee0ad, RZ ;  /* 0xd2511f5330357824 */ /* 0x000fe200078e02ff */
[----:B------:R-:W-:Y:S01]  /*09c0*/  @!P0 MOV R63, R51 ;  /* 0x00000033003f8202 */ /* 0x000fe20000000f00 */
[----:B------:R-:W-:Y:S01]  /*09d0*/  IMAD R54, R54, -0x326172a9, RZ ;  /* 0xcd9e8d5736367824 */ /* 0x000fe200078e02ff */
[----:B------:R-:W-:Y:S01]  /*09e0*/  UIADD3 UR6, UPT, UPT, UR11, 0x646e171e, URZ ;  /* 0x646e171e0b067890 */ /* 0x000fe2000fffe0ff */
[----:B------:R-:W-:-:S04]  /*09f0*/  IMAD.HI.U32 R51, R50, -0x326172a9, RZ ;  /* 0xcd9e8d5732337827 */ /* 0x000fc800078e00ff */
[----:B------:R-:W-:Y:S01]  /*0a00*/  IMAD.HI.U32 R48, R49, -0x2daee0ad, RZ ;  /* 0xd2511f5331307827 */ /* 0x000fe200078e00ff */
[----:B------:R-:W-:Y:S01]  /*0a10*/  LOP3.LUT R51, R54, UR7, R51, 0x96, !PT ;  /* 0x0000000736337c12 */ /* 0x000fe2000f8e9633 */
[----:B------:R-:W-:Y:S02]  /*0a20*/  UIADD3 UR7, UPT, UPT, UR10, -0xe443238, URZ ;  /* 0xf1bbcdc80a077890 */ /* 0x000fe4000fffe0ff */
[----:B------:R-:W-:Y:S01]  /*0a30*/  @P0 IMAD.MOV.U32 R64, RZ, RZ, R44 ;  /* 0x000000ffff400224 */ /* 0x000fe200078e002c */
[----:B------:R-:W-:Y:S01]  /*0a40*/  LOP3.LUT R48, R53, UR8, R48, 0x96, !PT ;  /* 0x0000000835307c12 */ /* 0x000fe2000f8e9630 */
[----:B------:R-:W-:Y:S01]  /*0a50*/  IMAD R53, R50, -0x326172a9, RZ ;  /* 0xcd9e8d5732357824 */ /* 0x000fe200078e02ff */
[----:B------:R-:W-:Y:S01]  /*0a60*/  UIADD3 UR8, UPT, UPT, UR11, -0x24c28bd8, URZ ;  /* 0xdb3d74280b087890 */ /* 0x000fe2000fffe0ff */
[----:B------:R-:W-:Y:S02]  /*0a70*/  @!P0 IMAD.MOV.U32 R64, RZ, RZ, R44 ;  /* 0x000000ffff408224 */ /* 0x000fe400078e002c */
[----:B------:R-:W-:-:S02]  /*0a80*/  IMAD R50, R49, -0x2daee0ad, RZ ;  /* 0xd2511f5331327824 */ /* 0x000fc400078e02ff */
[----:B------:R-:W-:-:S04]  /*0a90*/  IMAD.HI.U32 R44, R48, -0x326172a9, RZ ;  /* 0xcd9e8d57302c7827 */ /* 0x000fc800078e00ff */
[----:B------:R-:W-:Y:S01]  /*0aa0*/  IMAD.HI.U32 R49, R51, -0x2daee0ad, RZ ;  /* 0xd2511f5333317827 */ /* 0x000fe200078e00ff */
[----:B------:R-:W-:Y:S01]  /*0ab0*/  LOP3.LUT R44, R53, UR5, R44, 0x96, !PT ;  /* 0x00000005352c7c12 */ /* 0x000fe2000f8e962c */
[----:B------:R-:W3:Y:S02]  /*0ac0*/  LDCU UR5, c[0x0][0x404] ;  /* 0x00008080ff0577ac */ /* 0x000ee40008000800 */
[----:B------:R-:W-:Y:S01]  /*0ad0*/  @!P0 IMAD.MOV.U32 R65, RZ, RZ, R45 ;  /* 0x000000ffff418224 */ /* 0x000fe200078e002d */
[----:B------:R-:W-:Y:S01]  /*0ae0*/  LOP3.LUT R49, R50, UR6, R49, 0x96, !PT ;  /* 0x0000000632317c12 */ /* 0x000fe2000f8e9631 */
[----:B------:R-:W-:Y:S01]  /*0af0*/  IMAD R48, R48, -0x326172a9, RZ ;  /* 0xcd9e8d5730307824 */ /* 0x000fe200078e02ff */
[----:B------:R-:W4:Y:S01]  /*0b00*/  LDCU UR6, c[0x0][0x408] ;  /* 0x00008100ff0677ac */ /* 0x000f220008000800 */
[----:B------:R-:W-:Y:S02]  /*0b10*/  IMAD R51, R51, -0x2daee0ad, RZ ;  /* 0xd2511f5333337824 */ /* 0x000fe400078e02ff */
[----:B------:R-:W-:-:S04]  /*0b20*/  IMAD.HI.U32 R45, R49, -0x326172a9, RZ ;  /* 0xcd9e8d57312d7827 */ /* 0x000fc800078e00ff */
[----:B------:R-:W-:Y:S01]  /*0b30*/  IMAD.HI.U32 R50, R44, -0x2daee0ad, RZ ;  /* 0xd2511f532c327827 */ /* 0x000fe200078e00ff */
[----:B------:R-:W-:-:S03]  /*0b40*/  LOP3.LUT R45, R48, UR9, R45, 0x96, !PT ;  /* 0x00000009302d7c12 */ /* 0x000fc6000f8e962d */
[----:B------:R-:W-:Y:S01]  /*0b50*/  @P0 IMAD.MOV.U32 R67, RZ, RZ, R46 ;  /* 0x000000ffff430224 */ /* 0x000fe200078e002e */
[----:B------:R-:W-:Y:S01]  /*0b60*/  LOP3.LUT R50, R51, UR14, R50, 0x96, !PT ;  /* 0x0000000e33327c12 */ /* 0x000fe2000f8e9632 */
[----:B------:R-:W-:Y:S02]  /*0b70*/  @!P0 IMAD.MOV.U32 R66, RZ, RZ, R47 ;  /* 0x000000ffff428224 */ /* 0x000fe400078e002f */
[----:B------:R-:W-:Y:S02]  /*0b80*/  @!P0 IMAD.MOV.U32 R67, RZ, RZ, R46 ;  /* 0x000000ffff438224 */ /* 0x000fe400078e002e */
[----:B------:R-:W-:Y:S02]  /*0b90*/  IMAD R47, R44, -0x2daee0ad, RZ ;  /* 0xd2511f532c2f7824 */ /* 0x000fe400078e02ff */
[----:B------:R-:W-:Y:S02]  /*0ba0*/  IMAD R49, R49, -0x326172a9, RZ ;  /* 0xcd9e8d5731317824 */ /* 0x000fe400078e02ff */
[----:B------:R-:W-:-:S04]  /*0bb0*/  IMAD.HI.U32 R46, R50, -0x326172a9, RZ ;  /* 0xcd9e8d57322e7827 */ /* 0x000fc800078e00ff */
[----:B------:R-:W-:Y:S01]  /*0bc0*/  IMAD.HI.U32 R44, R45, -0x2daee0ad, RZ ;  /* 0xd2511f532d2c7827 */ /* 0x000fe200078e00ff */
[----:B------:R-:W-:-:S03]  /*0bd0*/  LOP3.LUT R46, R49, UR7, R46, 0x96, !PT ;  /* 0x00000007312e7c12 */ /* 0x000fc6000f8e962e */
[----:B------:R-:W-:Y:S01]  /*0be0*/  @!P0 IMAD.MOV.U32 R68, RZ, RZ, R40 ;  /* 0x000000ffff448224 */ /* 0x000fe200078e0028 */
[----:B------:R-:W-:Y:S01]  /*0bf0*/  LOP3.LUT R44, R47, UR8, R44, 0x96, !PT ;  /* 0x000000082f2c7c12 */ /* 0x000fe2000f8e962c */
[----:B------:R-:W-:Y:S02]  /*0c00*/  IMAD R40, R45, -0x2daee0ad, RZ ;  /* 0xd2511f532d287824 */ /* 0x000fe400078e02ff */
[----:B------:R-:W-:-:S04]  /*0c10*/  IMAD.HI.U32 R75, R46, -0x2daee0ad, RZ ;  /* 0xd2511f532e4b7827 */ /* 0x000fc800078e00ff */
[----:B------:R-:W-:Y:S01]  /*0c20*/  IMAD R50, R50, -0x326172a9, RZ ;  /* 0xcd9e8d5732327824 */ /* 0x000fe200078e02ff */
[----:B------:R-:W-:Y:S01]  /*0c30*/  LOP3.LUT R75, R40, UR15, R75, 0x96, !PT ;  /* 0x0000000f284b7c12 */ /* 0x000fe2000f8e964b */
[----:B------:R-:W-:Y:S01]  /*0c40*/  IMAD.HI.U32 R73, R44, -0x326172a9, RZ ;  /* 0xcd9e8d572c497827 */ /* 0x000fe200078e00ff */
[----:B------:R-:W0:Y:S03]  /*0c50*/  LDCU.64 UR14, c[0x0][0x3a0] ;  /* 0x00007400ff0e77ac */ /* 0x000e260008000a00 */
[----:B------:R-:W-:Y:S01]  /*0c60*/  @P0 IMAD.MOV.U32 R69, RZ, RZ, R41 ;  /* 0x000000ffff450224 */ /* 0x000fe200078e0029 */
[----:B------:R-:W-:Y:S01]  /*0c70*/  @!P0 MOV R69, R41 ;  /* 0x0000002900458202 */ /* 0x000fe20000000f00 */
[----:B------:R-:W-:Y:S01]  /*0c80*/  @P0 IMAD.MOV.U32 R70, RZ, RZ, R42 ;  /* 0x000000ffff460224 */ /* 0x000fe200078e002a */
[----:B------:R-:W-:Y:S01]  /*0c90*/  @!P0 MOV R70, R42 ;  /* 0x0000002a00468202 */ /* 0x000fe20000000f00 */
[----:B------:R-:W-:Y:S01]  /*0ca0*/  @P0 IMAD.MOV.U32 R71, RZ, RZ, R43 ;  /* 0x000000ffff470224 */ /* 0x000fe200078e002b */
[----:B------:R-:W-:Y:S01]  /*0cb0*/  LOP3.LUT R73, R50, UR16, R73, 0x96, !PT ;  /* 0x0000001032497c12 */ /* 0x000fe2000f8e9649 */
[----:B------:R-:W-:Y:S01]  /*0cc0*/  @!P0 IMAD.MOV.U32 R71, RZ, RZ, R43 ;  /* 0x000000ffff478224 */ /* 0x000fe200078e002b */
[----:B------:R-:W0:Y:S01]  /*0cd0*/  LDCU.64 UR16, c[0x0][0x380] ;  /* 0x00007000ff1077ac */ /* 0x000e220008000a00 */
[----:B------:R-:W-:-:S02]  /*0ce0*/  IMAD.MOV.U32 R74, RZ, RZ, RZ ;  /* 0x000000ffff4a7224 */ /* 0x000fc400078e00ff */
[----:B------:R-:W-:Y:S02]  /*0cf0*/  IMAD R83, R46, -0x2daee0ad, RZ ;  /* 0xd2511f532e537824 */ /* 0x000fe400078e02ff */
[----:B-1234-:R-:W-:-:S07]  /*0d00*/  IMAD R72, R44, -0x326172a9, RZ ;  /* 0xcd9e8d572c487824 */ /* 0x01efce00078e02ff */
.L_x_4718:
[----:B-1----:R-:W1:Y:S01]  /*0d10*/  @UP0 LDCU.64 UR8, c[0x0][0x3e0] ;  /* 0x00007c00ff0807ac */ /* 0x002e620008000a00 */
[----:B------:R-:W2:Y:S01]  /*0d20*/  S2R R54, SR_TID.X ;  /* 0x0000000000367919 */ /* 0x000ea20000002100 */
[----:B------:R-:W-:Y:S01]  /*0d30*/  PLOP3.LUT P0, PT, PT, PT, UP0, 0x80, 0x8 ;  /* 0x000000000008781c */ /* 0x000fe20003f0f008 */
[----:B------:R-:W3:Y:S01]  /*0d40*/  LDC.64 R76, c[0x0][0x390] ;  /* 0x0000e400ff4c7b82 */ /* 0x000ee20000000a00 */
[----:B0-----:R-:W-:Y:S02]  /*0d50*/  UIMAD UR7, UR4, UR18, URZ ;  /* 0x00000012040772a4 */ /* 0x001fe4000f8e02ff */
[----:B-1----:R-:W-:-:S06]  /*0d60*/  @UP0 UIMAD.WIDE UR8, UR4, 0x2, UR8 ;  /* 0x00000002040808a5 */ /* 0x002fcc000f8e0208 */
[----:B------:R-:W-:Y:S01]  /*0d70*/  MOV R48, UR8 ;  /* 0x0000000800307c02 */ /* 0x000fe20008000f00 */
[----:B------:R-:W-:Y:S01]  /*0d80*/  IMAD.U32 R49, RZ, RZ, UR9 ;  /* 0x00000009ff317e24 */ /* 0x000fe2000f8e00ff */
[----:B------:R-:W-:-:S04]  /*0d90*/  USHF.R.S32.HI UR8, URZ, 0x1f, UR7 ;  /* 0x0000001fff087899 */ /* 0x000fc80008011407 */
[----:B------:R-:W4:Y:S01]  /*0da0*/  @P0 LDG.E.U16 R48, desc[UR12][R48.64] ;  /* 0x0000000c30300981 */ /* 0x000f22000c1e1500 */
[----:B------:R-:W-:-:S06]  /*0db0*/  ULEA.HI UR8, UR8, UR7, URZ, 0x3 ;  /* 0x0000000708087291 */ /* 0x000fcc000f8f18ff */
[----:B------:R-:W-:-:S05]  /*0dc0*/  IMAD.U32 R53, RZ, RZ, UR8 ;  /* 0x00000008ff357e24 */ /* 0x000fca000f8e00ff */
[----:B--2---:R-:W-:-:S05]  /*0dd0*/  LEA.HI.SX32 R53, R53, R54, 0x1d ;  /* 0x0000003635357211 */ /* 0x004fca00078feaff */
[----:B---3--:R-:W-:-:S06]  /*0de0*/  IMAD.WIDE.U32 R44, R53, 0x10, R76 ;  /* 0x00000010352c7825 */ /* 0x008fcc00078e004c */
[----:B------:R-:W5:Y:S01]  /*0df0*/  LDG.E.128 R44, desc[UR12][R44.64] ;  /* 0x0000000c2c2c7981 */ /* 0x000f62000c1e1d00 */
[----:B------:R-:W-:Y:S01]  /*0e00*/  PLOP3.LUT P0, PT, PT, PT, UP0, 0x80, 0x8 ;  /* 0x000000000008781c */ /* 0x000fe20003f0f008 */
[----:B------:R-:W-:Y:S01]  /*0e10*/  UMOV UR7, 0x3f800000 ;  /* 0x3f80000000077882 */ /* 0x000fe20000000000 */
[----:B------:R-:W-:Y:S01]  /*0e20*/  PLOP3.LUT P1, PT, PT, PT, UP0, 0x80, 0x8 ;  /* 0x000000000008781c */ /* 0x000fe20003f2f008 */
[----:B------:R-:W-:-:S10]  /*0e30*/  HFMA2 R85, -RZ, RZ, 0.1171875, 0 ;  /* 0x2f800000ff557431 */ /* 0x000fd400000001ff */
[----:B----4-:R-:W-:Y:S01]  /*0e40*/  @P0 HADD2.F32 R50, -RZ, R48.H0_H0 ;  /* 0x20000030ff320230 */ /* 0x010fe20000004100 */
[----:B------:R-:W-:-:S04]  /*0e50*/  ISETP.NE.U32.AND P0, PT, RZ, UR14, PT ;  /* 0x0000000eff007c0c */ /* 0x000fc8000bf05070 */
[----:B------:R-:W-:Y:S02]  /*0e60*/  ISETP.NE.AND.EX P0, PT, RZ, UR15, PT, P0 ;  /* 0x0000000fff007c0c */ /* 0x000fe4000bf05300 */
[----:B------:R-:W-:-:S11]  /*0e70*/  @P1 R2UR UR7, R50 ;  /* 0x00000000320712ca */ /* 0x000fd600000e0000 */
[----:B------:R-:W-:Y:S05]  /*0e80*/  @!P0 BRA `(.L_x_4515) ;  /* 0x0000003000308947 */ /* 0x000fea0003800000 */
        /* <DEDUP_REMOVED lines=13> */
.L_x_27328:
[----:B------:R-:W-:Y:S05]  /*0f60*/  BRX R48 -0xf70                                         (*"BRANCH_TARGETS .L_x_27329,.L_x_27330,.L_x_27331"*) ;  /* 0xfffffff030247949 */ /* 0x000fea000383ffff */
.L_x_27331:
[----:B------:R-:W-:Y:S01]  /*0f70*/  IADD3 R48, PT, PT, R80, 0x1, RZ ;  /* 0x0000000150307810 */ /* 0x000fe20007ffe0ff */
[----:B------:R-:W-:Y:S02]  /*0f80*/  IMAD.MOV.U32 R84, RZ, RZ, R83 ;  /* 0x000000ffff547224 */ /* 0x000fe400078e0053 */
[----:B------:R-:W-:Y:S01]  /*0f90*/  IMAD.MOV.U32 R49, RZ, RZ, R73 ;  /* 0x000000ffff317224 */ /* 0x000fe200078e0049 */
[----:B------:R-:W-:Y:S06]  /*0fa0*/  BRA `(.L_x_4516) ;  /* 0x0000000400307947 */ /* 0x000fec0003800000 */
.L_x_27329:
[----:B------:R-:W-:Y:S01]  /*0fb0*/  MOV R84, R83 ;  /* 0x0000005300547202 */ /* 0x000fe20000000f00 */
[----:B------:R-:W-:Y:S02]  /*0fc0*/  IMAD.MOV.U32 R48, RZ, RZ, 0x3 ;  /* 0x00000003ff307424 */ /* 0x000fe400078e00ff */
[----:B------:R-:W-:Y:S01]  /*0fd0*/  IMAD.MOV.U32 R49, RZ, RZ, R75 ;  /* 0x000000ffff317224 */ /* 0x000fe200078e004b */
[----:B------:R-:W-:Y:S06]  /*0fe0*/  BRA `(.L_x_4516) ;  /* 0x0000000400207947 */ /* 0x000fec0003800000 */
.L_x_27330:
        /* <DEDUP_REMOVED lines=12> */
.L_x_4517:
        /* <DEDUP_REMOVED lines=59> */
[----:B------:R-:W-:-:S07]  /*1460*/  HFMA2 R48, -RZ, RZ, 0, 0 ;  /* 0x00000000ff307431 */ /* 0x000fce00000001ff */
.L_x_4516:
[----:B------:R-:W-:Y:S01]  /*1470*/  I2FP.F32.U32 R50, R49 ;  /* 0x0000003100327245 */ /* 0x000fe20000201000 */
[----:B-----5:R-:W-:Y:S01]  /*1480*/  HADD2.F32 R49, -RZ, R44.H0_H0 ;  /* 0x2000002cff317230 */ /* 0x020fe20000004100 */
[----:B------:R-:W-:Y:S01]  /*1490*/  ISETP.NE.AND P2, PT, R48, 0x1, PT ;  /* 0x000000013000780c */ /* 0x000fe20003f45270 */
[----:B------:R-:W-:Y:S02]  /*14a0*/  HADD2.F32 R52, -RZ, R13.H0_H0 ;  /* 0x2000000dff347230 */ /* 0x000fe40000004100 */
[----:B------:R-:W-:Y:S01]  /*14b0*/  FFMA.FTZ R50, R50, R85, 1.1641532182693481445e-10 ;  /* 0x2f00000032327423 */ /* 0x000fe20000010055 */
[----:B------:R-:W-:-:S04]  /*14c0*/  FMUL.FTZ R49, R49, UR7 ;  /* 0x0000000731317c20 */ /* 0x000fc80008410000 */
[----:B------:R-:W-:Y:S01]  /*14d0*/  FMUL.FTZ R49, R49, UR6 ;  /* 0x0000000631317c20 */ /* 0x000fe20008410000 */
[----:B------:R-:W-:Y:S01]  /*14e0*/  FSETP.GTU.FTZ.AND P1, PT, R50, UR5, PT ;  /* 0x0000000532007c0b */ /* 0x000fe2000bf3c000 */
[----:B------:R-:W-:-:S03]  /*14f0*/  HADD2.F32 R50, -RZ, R40.H0_H0 ;  /* 0x20000028ff327230 */ /* 0x000fc60000004100 */
[----:B------:R-:W-:Y:S02]  /*1500*/  FSEL R49, R49, RZ, !P1 ;  /* 0x000000ff31317208 */ /* 0x000fe40004800000 */
[----:B------:R-:W-:-:S03]  /*1510*/  PLOP3.LUT P1, PT, P1, PT, PT, 0x8, 0x80 ;  /* 0x000000000080781c */ /* 0x000fc60000f2e170 */
[----:B------:R-:W-:Y:S01]  /*1520*/  FFMA.FTZ R52, R49, R52, R50 ;  /* 0x0000003431347223 */ /* 0x000fe20000010032 */
[----:B------:R-:W-:Y:S01]  /*1530*/  IMAD.MOV.U32 R50, RZ, RZ, 0x2 ;  /* 0x00000002ff327424 */ /* 0x000fe200078e00ff */
        /* <DEDUP_REMOVED lines=11> */
.L_x_4519:
        /* <DEDUP_REMOVED lines=12> */
.L_x_4520:
        /* <DEDUP_REMOVED lines=56> */
[----:B------:R-:W-:Y:S02]  /*1a30*/  LOP3.LUT R73, R56, UR8, R73, 0x96, !PT ;  /* 0x0000000838497c12 */ /* 0x000fe4000f8e9649 */
[----:B------:R-:W-:Y:S01]  /*1a40*/  MOV R84, R50 ;  /* 0x0000003200547202 */ /* 0x000fe20000000f00 */
[----:B------:R-:W-:Y:S01]  /*1a50*/  IMAD.MOV.U32 R50, RZ, RZ, RZ ;  /* 0x000000ffff327224 */ /* 0x000fe200078e00ff */
[----:B------:R-:W-:-:S07]  /*1a60*/  LOP3.LUT R75, R48, UR9, R51, 0x96, !PT ;  /* 0x00000009304b7c12 */ /* 0x000fce000f8e9633 */
.L_x_4518:
[----:B------:R-:W-:Y:S01]  /*1a70*/  I2FP.F32.U32 R48, R49 ;  /* 0x0000003100307245 */ /* 0x000fe20000201000 */
[----:B------:R-:W-:Y:S01]  /*1a80*/  HADD2.F32 R44, -RZ, R44.H1_H1 ;  /* 0x3000002cff2c7230 */ /* 0x000fe20000004100 */
[----:B------:R-:W-:Y:S01]  /*1a90*/  ISETP.NE.AND P2, PT, R50, 0x1, PT ;  /* 0x000000013200780c */ /* 0x000fe20003f45270 */
[----:B------:R-:W-:Y:S02]  /*1aa0*/  HADD2.F32 R55, -RZ, R13.H1_H1 ;  /* 0x3000000dff377230 */ /* 0x000fe40000004100 */
[----:B------:R-:W-:Y:S01]  /*1ab0*/  FFMA.FTZ R48, R48, R85, 1.1641532182693481445e-10 ;  /* 0x2f00000030307423 */ /* 0x000fe20000010055 */
[----:B------:R-:W-:Y:S01]  /*1ac0*/  FMUL.FTZ R44, R44, UR7 ;  /* 0x000000072c2c7c20 */ /* 0x000fe20008410000 */
[----:B------:R-:W-:Y:S02]  /*1ad0*/  HADD2.F32 R49, -RZ, R40.H1_H1 ;  /* 0x30000028ff317230 */ /* 0x000fe40000004100 */
[----:B------:R-:W-:Y:S02]  /*1ae0*/  IMAD.MOV.U32 R57, RZ, RZ, 0x2 ;  /* 0x00000002ff397424 */ /* 0x000fe400078e00ff */
[----:B------:R-:W-:Y:S01]  /*1af0*/  FMUL.FTZ R44, R44, UR6 ;  /* 0x000000062c2c7c20 */ /* 0x000fe20008410000 */
[----:B------:R-:W-:-:S04]  /*1b00*/  FSETP.GTU.FTZ.AND P1, PT, R48, UR5, PT ;  /* 0x0000000530007c0b */ /* 0x000fc8000bf3c000 */
        /* <DEDUP_REMOVED lines=14> */
.L_x_4522:
        /* <DEDUP_REMOVED lines=12> */
.L_x_4523:
        /* <DEDUP_REMOVED lines=59> */
[----:B------:R-:W-:-:S07]  /*2060*/  IMAD.MOV.U32 R57, RZ, RZ, RZ ;  /* 0x000000ffff397224 */ /* 0x000fce00078e00ff */
.L_x_4521:
[----:B------:R-:W-:Y:S01]  /*2070*/  I2FP.F32.U32 R44, R44 ;  /* 0x0000002c002c7245 */ /* 0x000fe20000201000 */
[----:B------:R-:W-:Y:S01]  /*2080*/  HADD2.F32 R48, -RZ, R45.H0_H0 ;  /* 0x2000002dff307230 */ /* 0x000fe20000004100 */
[----:B------:R-:W-:Y:S01]  /*2090*/  ISETP.NE.AND P2, PT, R57, 0x1, PT ;  /* 0x000000013900780c */ /* 0x000fe20003f45270 */
[----:B------:R-:W-:Y:S02]  /*20a0*/  HADD2.F32 R49, -RZ, R12.H0_H0 ;  /* 0x2000000cff317230 */ /* 0x000fe40000004100 */
[----:B------:R-:W-:Y:S01]  /*20b0*/  FFMA.FTZ R44, R44, R85, 1.1641532182693481445e-10 ;  /* 0x2f0000002c2c7423 */ /* 0x000fe20000010055 */
[----:B------:R-:W-:Y:S01]  /*20c0*/  FMUL.FTZ R48, R48, UR7 ;  /* 0x0000000730307c20 */ /* 0x000fe20008410000 */
[----:B------:R-:W-:-:S03]  /*20d0*/  HADD2.F32 R51, -RZ, R41.H0_H0 ;  /* 0x20000029ff337230 */ /* 0x000fc60000004100 */
[----:B------:R-:W-:Y:S01]  /*20e0*/  FMUL.FTZ R48, R48, UR6 ;  /* 0x0000000630307c20 */ /* 0x000fe20008410000 */
[----:B------:R-:W-:Y:S01]  /*20f0*/  FSETP.GTU.FTZ.AND P1, PT, R44, UR5, PT ;  /* 0x000000052c007c0b */ /* 0x000fe2000bf3c000 */
[----:B------:R-:W-:-:S03]  /*2100*/  IMAD.MOV.U32 R44, RZ, RZ, R72 ;  /* 0x000000ffff2c7224 */ /* 0x000fc600078e0048 */
        /* <DEDUP_REMOVED lines=13> */
.L_x_4525:
        /* <DEDUP_REMOVED lines=12> */
.L_x_4526:
        /* <DEDUP_REMOVED lines=59> */
[----:B------:R-:W-:-:S07]  /*2650*/  LOP3.LUT R75, R50, UR9, R49, 0x96, !PT ;  /* 0x00000009324b7c12 */ /* 0x000fce000f8e9631 */
.L_x_4524:
        /* <DEDUP_REMOVED lines=8> */
[----:B------:R-:W-:Y:S01]  /*26e0*/  FSETP.GTU.FTZ.AND P2, PT, R44, UR5, PT ;  /* 0x000000052c007c0b */ /* 0x000fe2000bf5c000 */
        /* <DEDUP_REMOVED lines=14> */
.L_x_4528:
        /* <DEDUP_REMOVED lines=12> */
.L_x_4529:
        /* <DEDUP_REMOVED lines=51> */
[----:B------:R-:W-:Y:S01]  /*2bc0*/  IMAD.MOV.U32 R49, RZ, RZ, RZ ;  /* 0x000000ffff317224 */ /* 0x000fe200078e00ff */
[----:B------:R-:W-:Y:S01]  /*2bd0*/  LOP3.LUT R44, R44, UR8, R51, 0x96, !PT ;  /* 0x000000082c2c7c12 */ /* 0x000fe2000f8e9633 */
[----:B------:R-:W-:Y:S01]  /*2be0*/  UIADD3 UR8, UPT, UPT, UR10, -0x700cb87f, URZ ;  /* 0x8ff347810a087890 */ /* 0x000fe2000fffe0ff */
[----:B------:R-:W-:-:S04]  /*2bf0*/  IMAD.WIDE.U32 R72, R72, -0x326172a9, RZ ;  /* 0xcd9e8d5748487825 */ /* 0x000fc800078e00ff */
[----:B------:R-:W-:Y:S01]  /*2c00*/  IMAD.WIDE.U32 R44, R44, -0x2daee0ad, RZ ;  /* 0xd2511f532c2c7825 */ /* 0x000fe200078e00ff */
[----:B------:R-:W-:-:S04]  /*2c10*/  LOP3.LUT R73, R50, UR8, R73, 0x96, !PT ;  /* 0x0000000832497c12 */ /* 0x000fc8000f8e9649 */
[----:B------:R-:W-:Y:S01]  /*2c20*/  LOP3.LUT R75, R48, UR9, R45, 0x96, !PT ;  /* 0x00000009304b7c12 */ /* 0x000fe2000f8e962d */
[----:B------:R-:W-:Y:S01]  /*2c30*/  IMAD.MOV.U32 R45, RZ, RZ, R84 ;  /* 0x000000ffff2d7224 */ /* 0x000fe200078e0054 */
[----:B------:R-:W-:-:S07]  /*2c40*/  MOV R84, R44 ;  /* 0x0000002c00547202 */ /* 0x000fce0000000f00 */
.L_x_4527:
        /* <DEDUP_REMOVED lines=13> */
[----:B------:R-:W-:Y:S01]  /*2d20*/  MOV R45, R72 ;  /* 0x00000048002d7202 */ /* 0x000fe20000000f00 */
[----:B------:R-:W-:Y:S07]  /*2d30*/  @!P4 BRA `(.L_x_4530) ;  /* 0x000000040040c947 */ /* 0x000fee0003800000 */
        /* <DEDUP_REMOVED lines=8> */
.L_x_4531:
        /* <DEDUP_REMOVED lines=12> */
.L_x_4532:
        /* <DEDUP_REMOVED lines=55> */
[----:B------:R-:W-:-:S04]  /*31f0*/  LOP3.LUT R73, R50, UR8, R73, 0x96, !PT ;  /* 0x0000000832497c12 */ /* 0x000fc8000f8e9649 */
[----:B------:R-:W-:Y:S01]  /*3200*/  LOP3.LUT R75, R48, UR9, R45, 0x96, !PT ;  /* 0x00000009304b7c12 */ /* 0x000fe2000f8e962d */
[----:B------:R-:W-:Y:S01]  /*3210*/  HFMA2 R48, -RZ, RZ, 0, 0 ;  /* 0x00000000ff307431 */ /* 0x000fe200000001ff */
[----:B------:R-:W-:Y:S01]  /*3220*/  MOV R45, R84 ;  /* 0x00000054002d7202 */ /* 0x000fe20000000f00 */
[----:B------:R-:W-:-:S07]  /*3230*/  IMAD.MOV.U32 R84, RZ, RZ, R44 ;  /* 0x000000ffff547224 */ /* 0x000fce00078e002c */
.L_x_4530:
[----:B------:R-:W-:Y:S01]  /*3240*/  I2FP.F32.U32 R44, R45 ;  /* 0x0000002d002c7245 */ /* 0x000fe20000201000 */
[----:B------:R-:W-:Y:S01]  /*3250*/  HADD2.F32 R46, -RZ, R46.H1_H1 ;  /* 0x3000002eff2e7230 */ /* 0x000fe20000004100 */
[----:B------:R-:W-:Y:S01]  /*3260*/  ISETP.NE.AND P5, PT, R48, 0x1, PT ;  /* 0x000000013000780c */ /* 0x000fe20003fa5270 */
[----:B------:R-:W-:Y:S02]  /*3270*/  HADD2.F32 R45, -RZ, R11.H1_H1 ;  /* 0x3000000bff2d7230 */ /* 0x000fe40000004100 */
[----:B------:R-:W-:Y:S01]  /*3280*/  FFMA.FTZ R44, R44, R85, 1.1641532182693481445e-10 ;  /* 0x2f0000002c2c7423 */ /* 0x000fe20000010055 */
[----:B------:R-:W-:Y:S01]  /*3290*/  FMUL.FTZ R46, R46, UR7 ;  /* 0x000000072e2e7c20 */ /* 0x000fe20008410000 */
[----:B------:R-:W-:-:S03]  /*32a0*/  HADD2.F32 R49, -RZ, R42.H1_H1 ;  /* 0x3000002aff317230 */ /* 0x000fc60000004100 */
[----:B------:R-:W-:Y:S01]  /*32b0*/  FMUL.FTZ R46, R46, UR6 ;  /* 0x000000062e2e7c20 */ /* 0x000fe20008410000 */
[----:B------:R-:W-:-:S04]  /*32c0*/  FSETP.GTU.FTZ.AND P4, PT, R44, UR5, PT ;  /* 0x000000052c007c0b */ /* 0x000fc8000bf9c000 */
[----:B------:R-:W-:Y:S02]  /*32d0*/  FSEL R46, R46, RZ, !P4 ;  /* 0x000000ff2e2e7208 */ /* 0x000fe40006000000 */
[----:B------:R-:W-:-:S03]  /*32e0*/  PLOP3.LUT P4, PT, P4, PT, PT, 0x8, 0x80 ;  /* 0x000000000080781c */ /* 0x000fc6000278e170 */
[----:B------:R-:W-:Y:S01]  /*32f0*/  FFMA.FTZ R46, R46, R45, R49 ;  /* 0x0000002d2e2e7223 */ /* 0x000fe20000010031 */
[----:B------:R-:W-:Y:S01]  /*3300*/  IMAD.MOV.U32 R49, RZ, RZ, 0x2 ;  /* 0x00000002ff317424 */ /* 0x000fe200078e00ff */
[----:B------:R-:W-:Y:S02]  /*3310*/  MOV R45, R72 ;  /* 0x00000048002d7202 */ /* 0x000fe40000000f00 */
        /* <DEDUP_REMOVED lines=10> */
.L_x_4534:
        /* <DEDUP_REMOVED lines=12> */
.L_x_4535:
        /* <DEDUP_REMOVED lines=60> */
.L_x_4533:
[----:B------:R-:W-:Y:S01]  /*3840*/  I2FP.F32.U32 R44, R45 ;  /* 0x0000002d002c7245 */ /* 0x000fe20000201000 */
[----:B------:R-:W-:Y:S01]  /*3850*/  HADD2.F32 R45, -RZ, R47.H0_H0 ;  /* 0x2000002fff2d7230 */ /* 0x000fe20000004100 */
[----:B------:R-:W-:Y:S01]  /*3860*/  ISETP.NE.AND P6, PT, R49, 0x1, PT ;  /* 0x000000013100780c */ /* 0x000fe20003fc5270 */
[----:B------:R-:W-:Y:S02]  /*3870*/  HADD2.F32 R48, -RZ, R10.H0_H0 ;  /* 0x2000000aff307230 */ /* 0x000fe40000004100 */
[----:B------:R-:W-:Y:S02]  /*3880*/  HFMA2 R94, -RZ, RZ, 0, 1.1920928955078125e-07 ;  /* 0x00000002ff5e7431 */ /* 0x000fe400000001ff */
[----:B------:R-:W-:Y:S01]  /*3890*/  FFMA.FTZ R44, R44, R85, 1.1641532182693481445e-10 ;  /* 0x2f0000002c2c7423 */ /* 0x000fe20000010055 */
[----:B------:R-:W-:Y:S01]  /*38a0*/  FMUL.FTZ R45, R45, UR7 ;  /* 0x000000072d2d7c20 */ /* 0x000fe20008410000 */
[----:B------:R-:W-:-:S03]  /*38b0*/  HADD2.F32 R50, -RZ, R43.H0_H0 ;  /* 0x2000002bff327230 */ /* 0x000fc60000004100 */
[----:B------:R-:W-:Y:S01]  /*38c0*/  FMUL.FTZ R45, R45, UR6 ;  /* 0x000000062d2d7c20 */ /* 0x000fe20008410000 */
[----:B------:R-:W-:-:S04]  /*38d0*/  FSETP.GTU.FTZ.AND P5, PT, R44, UR5, PT ;  /* 0x000000052c007c0b */ /* 0x000fc8000bfbc000 */
        /* <DEDUP_REMOVED lines=13> */
.L_x_4537:
        /* <DEDUP_REMOVED lines=14> */
.L_x_4538:
        /* <DEDUP_REMOVED lines=60> */
.L_x_4536:
[----:B------:R-:W-:Y:S01]  /*3e50*/  I2FP.F32.U32 R44, R45 ;  /* 0x0000002d002c7245 */ /* 0x000fe20000201000 */
[----:B------:R-:W-:Y:S01]  /*3e60*/  HADD2.F32 R47, -RZ, R47.H1_H1 ;  /* 0x3000002fff2f7230 */ /* 0x000fe20000004100 */
[----:B------:R-:W-:Y:S01]  /*3e70*/  F2FP.F16.F32.PACK_AB R46, R46, R57 ;  /* 0x000000392e2e723e */ /* 0x000fe200000000ff */
[----:B------:R-:W-:Y:S01]  /*3e80*/  HADD2.F32 R82, -RZ, R10.H1_H1 ;  /* 0x3000000aff527230 */ /* 0x000fe20000004100 */
[----:B------:R-:W-:Y:S01]  /*3e90*/  F2FP.F16.F32.PACK_AB R45, R58, R56 ;  /* 0x000000383a2d723e */ /* 0x000fe200000000ff */
[----:B------:R-:W-:Y:S01]  /*3ea0*/  FFMA.FTZ R44, R44, R85, 1.1641532182693481445e-10 ;  /* 0x2f0000002c2c7423 */ /* 0x000fe20000010055 */
[----:B------:R-:W-:Y:S01]  /*3eb0*/  FMUL.FTZ R47, R47, UR7 ;  /* 0x000000072f2f7c20 */ /* 0x000fe20008410000 */
[----:B------:R-:W-:-:S03]  /*3ec0*/  HADD2.F32 R48, -RZ, R43.H1_H1 ;  /* 0x3000002bff307230 */ /* 0x000fc60000004100 */
[----:B------:R-:W-:Y:S01]  /*3ed0*/  FMUL.FTZ R47, R47, UR6 ;  /* 0x000000062f2f7c20 */ /* 0x000fe20008410000 */
[----:B------:R-:W-:Y:S02]  /*3ee0*/  FSETP.GTU.FTZ.AND P6, PT, R44, UR5, PT ;  /* 0x000000052c007c0b */ /* 0x000fe4000bfdc000 */
[----:B------:R-:W-:Y:S02]  /*3ef0*/  F2FP.F16.F32.PACK_AB R44, R55, R52 ;  /* 0x00000034372c723e */ /* 0x000fe400000000ff */
[----:B------:R-:W-:Y:S02]  /*3f00*/  FSEL R47, R47, RZ, !P6 ;  /* 0x000000ff2f2f7208 */ /* 0x000fe40007000000 */
[----:B------:R-:W-:-:S03]  /*3f10*/  PLOP3.LUT P6, PT, P6, PT, PT, 0x8, 0x80 ;  /* 0x000000000080781c */ /* 0x000fc600037ce170 */
[----:B------:R-:W-:-:S05]  /*3f20*/  FFMA.FTZ R82, R47, R82, R48 ;  /* 0x000000522f527223 */ /* 0x000fca0000010030 */
[----:B------:R-:W-:Y:S01]  /*3f30*/  F2FP.F16.F32.PACK_AB R47, R82, R59 ;  /* 0x0000003b522f723e */ /* 0x000fe200000000ff */
[----:B------:R-:W-:Y:S06]  /*3f40*/  BRA `(.L_x_4539) ;  /* 0x0000002c00f07947 */ /* 0x000fec0003800000 */
.L_x_4515:
        /* <DEDUP_REMOVED lines=15> */
.L_x_4541:
        /* <DEDUP_REMOVED lines=12> */
.L_x_4542:
        /* <DEDUP_REMOVED lines=57> */
[----:B------:R-:W-:Y:S01]  /*4490*/  LOP3.LUT R75, R48, UR9, R57, 0x96, !PT ;  /* 0x00000009304b7c12 */ /* 0x000fe2000f8e9639 */
[----:B------:R-:W-:Y:S01]  /*44a0*/  IMAD.MOV.U32 R48, RZ, RZ, R83 ;  /* 0x000000ffff307224 */ /* 0x000fe200078e0053 */
[----:B------:R-:W-:-:S07]  /*44b0*/  MOV R84, R56 ;  /* 0x0000003800547202 */ /* 0x000fce0000000f00 */
.L_x_4540:
[----:B------:R-:W-:Y:S01]  /*44c0*/  I2FP.F32.U32 R48, R48 ;  /* 0x0000003000307245 */ /* 0x000fe20000201000 */
[----:B-----5:R-:W-:Y:S01]  /*44d0*/  HADD2.F32 R49, -RZ, R44.H0_H0 ;  /* 0x2000002cff317230 */ /* 0x020fe20000004100 */
[----:B------:R-:W-:Y:S01]  /*44e0*/  ISETP.NE.AND P2, PT, R50, 0x1, PT ;  /* 0x000000013200780c */ /* 0x000fe20003f45270 */
[----:B------:R-:W-:Y:S02]  /*44f0*/  HADD2.F32 R51, -RZ, R13.H0_H0 ;  /* 0x2000000dff337230 */ /* 0x000fe40000004100 */
[----:B------:R-:W-:Y:S01]  /*4500*/  FFMA.FTZ R48, R48, R85, 1.1641532182693481445e-10 ;  /* 0x2f00000030307423 */ /* 0x000fe20000010055 */
[----:B------:R-:W-:-:S04]  /*4510*/  FMUL.FTZ R49, R49, UR7 ;  /* 0x0000000731317c20 */ /* 0x000fc80008410000 */
[----:B------:R-:W-:Y:S01]  /*4520*/  FMUL.FTZ R49, R49, UR6 ;  /* 0x0000000631317c20 */ /* 0x000fe20008410000 */
[----:B------:R-:W-:Y:S02]  /*4530*/  FSETP.GTU.FTZ.AND P1, PT, R48, UR5, PT ;  /* 0x0000000530007c0b */ /* 0x000fe4000bf3c000 */
[----:B------:R-:W-:Y:S02]  /*4540*/  MOV R48, R72 ;  /* 0x0000004800307202 */ /* 0x000fe40000000f00 */
[----:B------:R-:W-:Y:S01]  /*4550*/  FSEL R52, R49, RZ, !P1 ;  /* 0x000000ff31347208 */ /* 0x000fe20004800000 */
[----:B------:R-:W-:Y:S01]  /*4560*/  IMAD.MOV.U32 R49, RZ, RZ, 0x2 ;  /* 0x00000002ff317424 */ /* 0x000fe200078e00ff */
        /* <DEDUP_REMOVED lines=12> */
.L_x_4544:
        /* <DEDUP_REMOVED lines=12> */
.L_x_4545:
        /* <DEDUP_REMOVED lines=56> */
[----:B------:R-:W-:-:S04]  /*4a70*/  LOP3.LUT R73, R56, UR8, R73, 0x96, !PT ;  /* 0x0000000838497c12 */ /* 0x000fc8000f8e9649 */
[----:B------:R-:W-:Y:S02]  /*4a80*/  LOP3.LUT R75, R48, UR9, R51, 0x96, !PT ;  /* 0x00000009304b7c12 */ /* 0x000fe4000f8e9633 */
[----:B------:R-:W-:Y:S01]  /*4a90*/  MOV R48, R84 ;  /* 0x0000005400307202 */ /* 0x000fe20000000f00 */
[----:B------:R-:W-:-:S07]  /*4aa0*/  IMAD.MOV.U32 R84, RZ, RZ, R50 ;  /* 0x000000ffff547224 */ /* 0x000fce00078e0032 */
.L_x_4543:
[----:B------:R-:W-:Y:S01]  /*4ab0*/  I2FP.F32.U32 R48, R48 ;  /* 0x0000003000307245 */ /* 0x000fe20000201000 */
[----:B------:R-:W-:Y:S01]  /*4ac0*/  HADD2.F32 R44, -RZ, R44.H1_H1 ;  /* 0x3000002cff2c7230 */ /* 0x000fe20000004100 */
[----:B------:R-:W-:Y:S01]  /*4ad0*/  ISETP.NE.AND P2, PT, R49, 0x1, PT ;  /* 0x000000013100780c */ /* 0x000fe20003f45270 */
[----:B------:R-:W-:Y:S02]  /*4ae0*/  IMAD.MOV.U32 R50, RZ, RZ, 0x2 ;  /* 0x00000002ff327424 */ /* 0x000fe400078e00ff */
[----:B------:R-:W-:Y:S01]  /*4af0*/  FFMA.FTZ R48, R48, R85, 1.1641532182693481445e-10 ;  /* 0x2f00000030307423 */ /* 0x000fe20000010055 */
[----:B------:R-:W-:-:S04]  /*4b00*/  FMUL.FTZ R44, R44, UR7 ;  /* 0x000000072c2c7c20 */ /* 0x000fc80008410000 */
[----:B------:R-:W-:Y:S01]  /*4b10*/  FMUL.FTZ R44, R44, UR6 ;  /* 0x000000062c2c7c20 */ /* 0x000fe20008410000 */
[----:B------:R-:W-:Y:S01]  /*4b20*/  FSETP.GTU.FTZ.AND P1, PT, R48, UR5, PT ;  /* 0x0000000530007c0b */ /* 0x000fe2000bf3c000 */
[----:B------:R-:W-:-:S03]  /*4b30*/  HADD2.F32 R48, -RZ, R13.H1_H1 ;  /* 0x3000000dff307230 */ /* 0x000fc60000004100 */
[----:B------:R-:W-:Y:S02]  /*4b40*/  FSEL R55, R44, RZ, !P1 ;  /* 0x000000ff2c377208 */ /* 0x000fe40004800000 */
[----:B------:R-:W-:Y:S02]  /*4b50*/  PLOP3.LUT P1, PT, P1, PT, PT, 0x8, 0x80 ;  /* 0x000000000080781c */ /* 0x000fe40000f2e170 */
[----:B------:R-:W-:Y:S01]  /*4b60*/  MOV R44, R72 ;  /* 0x00000048002c7202 */ /* 0x000fe20000000f00 */
        /* <DEDUP_REMOVED lines=11> */
.L_x_4547:
        /* <DEDUP_REMOVED lines=12> */
.L_x_4548:
        /* <DEDUP_REMOVED lines=60> */
.L_x_4546:
        /* <DEDUP_REMOVED lines=22> */
.L_x_4550:
        /* <DEDUP_REMOVED lines=12> */
.L_x_4551:
        /* <DEDUP_REMOVED lines=60> */
.L_x_4549:
[----:B------:R-:W-:Y:S01]  /*5680*/  I2FP.F32.U32 R44, R44 ;  /* 0x0000002c002c7245 */ /* 0x000fe20000201000 */
[----:B------:R-:W-:Y:S01]  /*5690*/  HADD2.F32 R45, -RZ, R45.H1_H1 ;  /* 0x3000002dff2d7230 */ /* 0x000fe20000004100 */
[----:B------:R-:W-:Y:S01]  /*56a0*/  ISETP.NE.AND P3, PT, R48, 0x1, PT ;  /* 0x000000013000780c */ /* 0x000fe20003f65270 */
[----:B------:R-:W-:Y:S02]  /*56b0*/  HADD2.F32 R49, -RZ, R12.H1_H1 ;  /* 0x3000000cff317230 */ /* 0x000fe40000004100 */
[----:B------:R-:W-:Y:S01]  /*56c0*/  FFMA.FTZ R44, R44, R85, 1.1641532182693481445e-10 ;  /* 0x2f0000002c2c7423 */ /* 0x000fe20000010055 */
[----:B------:R-:W-:-:S04]  /*56d0*/  FMUL.FTZ R45, R45, UR7 ;  /* 0x000000072d2d7c20 */ /* 0x000fc80008410000 */
[----:B------:R-:W-:Y:S01]  /*56e0*/  FMUL.FTZ R45, R45, UR6 ;  /* 0x000000062d2d7c20 */ /* 0x000fe20008410000 */
[----:B------:R-:W-:-:S04]  /*56f0*/  FSETP.GTU.FTZ.AND P2, PT, R44, UR5, PT ;  /* 0x000000052c007c0b */ /* 0x000fc8000bf5c000 */
[----:B------:R-:W-:Y:S02]  /*5700*/  FSEL R58, R45, RZ, !P2 ;  /* 0x000000ff2d3a7208 */ /* 0x000fe40005000000 */
[----:B------:R-:W-:Y:S02]  /*5710*/  PLOP3.LUT P2, PT, P2, PT, PT, 0x8, 0x80 ;  /* 0x000000000080781c */ /* 0x000fe4000174e170 */
[----:B------:R-:W-:Y:S01]  /*5720*/  MOV R45, R72 ;  /* 0x00000048002d7202 */ /* 0x000fe20000000f00 */
[----:B------:R-:W-:Y:S01]  /*5730*/  FMUL.FTZ R58, R58, R49 ;  /* 0x000000313a3a7220 */ /* 0x000fe20000410000 */
        /* <DEDUP_REMOVED lines=10> */
.L_x_4553:
        /* <DEDUP_REMOVED lines=12> */
.L_x_4554:
        /* <DEDUP_REMOVED lines=60> */
.L_x_4552:
        /* <DEDUP_REMOVED lines=22> */
.L_x_4556:
        /* <DEDUP_REMOVED lines=12> */
.L_x_4557:
        /* <DEDUP_REMOVED lines=60> */
.L_x_4555:
        /* <DEDUP_REMOVED lines=11> */
[----:B------:R-:W-:Y:S01]  /*62f0*/  FMUL.FTZ R46, R46, R45 ;  /* 0x0000002d2e2e7220 */ /* 0x000fe20000410000 */
        /* <DEDUP_REMOVED lines=11> */
.L_x_4559:
        /* <DEDUP_REMOVED lines=12> */
.L_x_4560:
        /* <DEDUP_REMOVED lines=60> */
.L_x_4558:
        /* <DEDUP_REMOVED lines=22> */
.L_x_4562:
        /* <DEDUP_REMOVED lines=14> */
.L_x_4563:
        /* <DEDUP_REMOVED lines=60> */
.L_x_4561:
[----:B------:R-:W-:Y:S01]  /*6e30*/  I2FP.F32.U32 R44, R45 ;  /* 0x0000002d002c7245 */ /* 0x000fe20000201000 */
[----:B------:R-:W-:Y:S01]  /*6e40*/  HADD2.F32 R47, -RZ, R47.H1_H1 ;  /* 0x3000002fff2f7230 */ /* 0x000fe20000004100 */
[----:B------:R-:W-:Y:S01]  /*6e50*/  F2FP.F16.F32.PACK_AB R46, R46, R57 ;  /* 0x000000392e2e723e */ /* 0x000fe200000000ff */
[----:B------:R-:W-:Y:S02]  /*6e60*/  HADD2.F32 R45, -RZ, R10.H1_H1 ;  /* 0x3000000aff2d7230 */ /* 0x000fe40000004100 */
[----:B------:R-:W-:Y:S01]  /*6e70*/  FFMA.FTZ R44, R44, R85, 1.1641532182693481445e-10 ;  /* 0x2f0000002c2c7423 */ /* 0x000fe20000010055 */
[----:B------:R-:W-:-:S04]  /*6e80*/  FMUL.FTZ R47, R47, UR7 ;  /* 0x000000072f2f7c20 */ /* 0x000fc80008410000 */
[----:B------:R-:W-:Y:S01]  /*6e90*/  FMUL.FTZ R47, R47, UR6 ;  /* 0x000000062f2f7c20 */ /* 0x000fe20008410000 */
[----:B------:R-:W-:Y:S02]  /*6ea0*/  FSETP.GTU.FTZ.AND P6, PT, R44, UR5, PT ;  /* 0x000000052c007c0b */ /* 0x000fe4000bfdc000 */
[----:B------:R-:W-:Y:S02]  /*6eb0*/  F2FP.F16.F32.PACK_AB R44, R55, R52 ;  /* 0x00000034372c723e */ /* 0x000fe400000000ff */
[----:B------:R-:W-:Y:S02]  /*6ec0*/  FSEL R82, R47, RZ, !P6 ;  /* 0x000000ff2f527208 */ /* 0x000fe40007000000 */
[----:B------:R-:W-:-:S03]  /*6ed0*/  PLOP3.LUT P6, PT, P6, PT, PT, 0x8, 0x80 ;  /* 0x000000000080781c */ /* 0x000fc600037ce170 */
[----:B------:R-:W-:Y:S01]  /*6ee0*/  FMUL.FTZ R82, R82, R45 ;  /* 0x0000002d52527220 */ /* 0x000fe20000410000 */
[----:B------:R-:W-:-:S04]  /*6ef0*/  F2FP.F16.F32.PACK_AB R45, R58, R56 ;  /* 0x000000383a2d723e */ /* 0x000fc800000000ff */
[----:B------:R-:W-:-:S07]  /*6f00*/  F2FP.F16.F32.PACK_AB R47, R82, R59 ;  /* 0x0000003b522f723e */ /* 0x000fce00000000ff */
.L_x_4539:
        /* <DEDUP_REMOVED lines=9> */
[----:B------:R-:W-:Y:S01]  /*6fa0*/  SEL R80, RZ, 0x100, !P5 ;  /* 0x00000100ff507807 */ /* 0x000fe20006800000 */
[----:B------:R-:W2:Y:S01]  /*6fb0*/  @P0 LDC.64 R86, c[0x0][0x3a0] ;  /* 0x0000e800ff560b82 */ /* 0x000ea20000000a00 */
[----:B------:R-:W-:Y:S02]  /*6fc0*/  LOP3.LUT R89, R89, R83, R88, 0xfe, !PT ;  /* 0x0000005359597212 */ /* 0x000fe400078efe58 */
[----:B------:R-:W-:Y:S02]  /*6fd0*/  LOP3.LUT R80, R80, R81, R79, 0xfe, !PT ;  /* 0x0000005150507212 */ /* 0x000fe400078efe4f */
[----:B------:R-:W-:Y:S02]  /*6fe0*/  SEL R88, RZ, 0x1, !P3 ;  /* 0x00000001ff587807 */ /* 0x000fe40005800000 */
[----:B------:R-:W-:Y:S01]  /*6ff0*/  SEL R83, RZ, 0x1, !P6 ;  /* 0x00000001ff537807 */ /* 0x000fe20007000000 */
[C---:B0-----:R-:W-:Y:S01]  /*7000*/  IMAD.WIDE.U32 R92, R53.reuse, 0x10, R48 ;  /* 0x00000010355c7825 */ /* 0x041fe200078e0030 */
[----:B------:R-:W-:-:S02]  /*7010*/  IADD3 R79, PT, PT, R53, 0x100, RZ ;  /* 0x00000100354f7810 */ /* 0x000fc40007ffe0ff */
[----:B------:R-:W-:Y:S02]  /*7020*/  LOP3.LUT R81, R89, R88, RZ, 0xfc, !PT ;  /* 0x0000005859517212 */ /* 0x000fe400078efcff */
[----:B------:R-:W-:Y:S01]  /*7030*/  LOP3.LUT R80, R80, R83, RZ, 0xfc, !PT ;  /* 0x0000005350507212 */ /* 0x000fe200078efcff */
[----:B------:R-:W-:Y:S01]  /*7040*/  IMAD.WIDE.U32 R88, R79, 0x10, R76 ;  /* 0x000000104f587825 */ /* 0x000fe200078e004c */
[----:B------:R0:W-:Y:S03]  /*7050*/  STG.E.128 desc[UR12][R92.64], R44 ;  /* 0x0000002c5c007986 */ /* 0x0001e6000c101d0c */
[----:B-1----:R-:W-:-:S05]  /*7060*/  IMAD.WIDE.U32 R90, R53, 0x8, R50 ;  /* 0x00000008355a7825 */ /* 0x002fca00078e0032 */
[----:B------:R1:W-:Y:S01]  /*7070*/  STG.E.64 desc[UR12][R90.64], R80 ;  /* 0x000000505a007986 */ /* 0x0003e2000c101b0c */
[----:B--2---:R-:W-:-:S05]  /*7080*/  @P0 IMAD.WIDE.U32 R86, R79, 0x10, R86 ;  /* 0x000000104f560825 */ /* 0x004fca00078e0056 */
[----:B------:R1:W5:Y:S04]  /*7090*/  @P0 LDG.E.128 R40, desc[UR12][R86.64] ;  /* 0x0000000c56280981 */ /* 0x000368000c1e1d00 */
[----:B0-----:R1:W5:Y:S01]  /*70a0*/  LDG.E.128 R44, desc[UR12][R88.64] ;  /* 0x0000000c582c7981 */ /* 0x001362000c1e1d00 */
[----:B------:R-:W-:Y:S05]  /*70b0*/  @!P0 BRA `(.L_x_4564) ;  /* 0x0000003000148947 */ /* 0x000fea0003800000 */
        /* <DEDUP_REMOVED lines=15> */
.L_x_4566:
        /* <DEDUP_REMOVED lines=12> */
.L_x_4567:
        /* <DEDUP_REMOVED lines=60> */
.L_x_4565:
[----:B------:R-:W-:Y:S01]  /*7630*/  I2FP.F32.U32 R80, R80 ;  /* 0x0000005000507245 */ /* 0x000fe20000201000 */
[----:B-----5:R-:W-:Y:S01]  /*7640*/  HADD2.F32 R81, -RZ, R44.H0_H0 ;  /* 0x2000002cff517230 */ /* 0x020fe20000004100 */
[----:B------:R-:W-:Y:S01]  /*7650*/  ISETP.NE.AND P2, PT, R86, 0x1, PT ;  /* 0x000000015600780c */ /* 0x000fe20003f45270 */
[----:B------:R-:W-:Y:S02]  /*7660*/  HADD2.F32 R84, -RZ, R5.H0_H0 ;  /* 0x20000005ff547230 */ /* 0x000fe40000004100 */
        /* <DEDUP_REMOVED lines=20> */
.L_x_4569:
        /* <DEDUP_REMOVED lines=12> */
.L_x_4570:
        /* <DEDUP_REMOVED lines=56> */
[----:B------:R-:W-:Y:S01]  /*7bf0*/  IMAD.MOV.U32 R88, RZ, RZ, RZ ;  /* 0x000000ffff587224 */ /* 0x000fe200078e00ff */
[----:B------:R-:W-:Y:S01]  /*7c00*/  LOP3.LUT R75, R86, UR9, R81, 0x96, !PT ;  /* 0x00000009564b7c12 */ /* 0x000fe2000f8e9651 */
[----:B------:R-:W-:Y:S01]  /*7c10*/  IMAD.MOV.U32 R81, RZ, RZ, R83 ;  /* 0x000000ffff517224 */ /* 0x000fe200078e0053 */
[----:B------:R-:W-:-:S07]  /*7c20*/  MOV R83, R80 ;  /* 0x0000005000537202 */ /* 0x000fce0000000f00 */
.L_x_4568:
[----:B------:R-:W-:Y:S01]  /*7c30*/  I2FP.F32.U32 R80, R81 ;  /* 0x0000005100507245 */ /* 0x000fe20000201000 */
[----:B------:R-:W-:Y:S01]  /*7c40*/  HADD2.F32 R44, -RZ, R44.H1_H1 ;  /* 0x3000002cff2c7230 */ /* 0x000fe20000004100 */
[----:B------:R-:W-:Y:S01]  /*7c50*/  ISETP.NE.AND P2, PT, R88, 0x1, PT ;  /* 0x000000015800780c */ /* 0x000fe20003f45270 */
[----:B------:R-:W-:Y:S01]  /*7c60*/  HADD2.F32 R87, -RZ, R5.H1_H1 ;  /* 0x30000005ff577230 */ /* 0x000fe20000004100 */
[----:B------:R-:W-:Y:S01]  /*7c70*/  MOV R90, 0x2 ;  /* 0x00000002005a7802 */ /* 0x000fe20000000f00 */
        /* <DEDUP_REMOVED lines=19> */
.L_x_4572:
        /* <DEDUP_REMOVED lines=12> */
.L_x_4573:
        /* <DEDUP_REMOVED lines=58> */
[----:B------:R-:W-:Y:S02]  /*8210*/  LOP3.LUT R75, R88, UR9, R81, 0x96, !PT ;  /* 0x00000009584b7c12 */ /* 0x000fe4000f8e9651 */
[----:B------:R-:W-:-:S07]  /*8220*/  MOV R83, R80 ;  /* 0x0000005000537202 */ /* 0x000fce0000000f00 */
.L_x_4571:
        /* <DEDUP_REMOVED lines=23> */
.L_x_4575:
        /* <DEDUP_REMOVED lines=12> */
.L_x_4576:
        /* <DEDUP_REMOVED lines=58> */
[----:B------:R-:W-:Y:S01]  /*8800*/  IMAD.MOV.U32 R81, RZ, RZ, RZ ;  /* 0x000000ffff517224 */ /* 0x000fe200078e00ff */
[----:B------:R-:W-:-:S07]  /*8810*/  MOV R83, R80 ;  /* 0x0000005000537202 */ /* 0x000fce0000000f00 */
.L_x_4574:
        /* <DEDUP_REMOVED lines=8> */
[----:B------:R-:W-:-:S03]  /*88a0*/  HADD2.F32 R44, -RZ, R4.H1_H1 ;  /* 0x30000004ff2c7230 */ /* 0x000fc60000004100 */
[----:B------:R-:W-:Y:S02]  /*88b0*/  FSEL R45, R45, RZ, !P2 ;  /* 0x000000ff2d2d7208 */ /* 0x000fe40005000000 */
[----:B------:R-:W-:-:S03]  /*88c0*/  PLOP3.LUT P2, PT, P2, PT, PT, 0x8, 0x80 ;  /* 0x000000000080781c */ /* 0x000fc6000174e170 */
[----:B------:R-:W-:Y:S01]  /*88d0*/  FFMA.FTZ R89, R45, R44, R80 ;  /* 0x0000002c2d597223 */ /* 0x000fe20000010050 */
[----:B------:R-:W-:Y:S01]  /*88e0*/  MOV R80, 0x2 ;  /* 0x0000000200507802 */ /* 0x000fe20000000f00 */
        /* <DEDUP_REMOVED lines=10> */
.L_x_4578:
        /* <DEDUP_REMOVED lines=12> */
.L_x_4579:
        /* <DEDUP_REMOVED lines=58> */
[----:B------:R-:W-:Y:S01]  /*8df0*/  MOV R83, R44 ;  /* 0x0000002c00537202 */ /* 0x000fe20000000f00 */
[----:B------:R-:W-:-:S07]  /*8e00*/  IMAD.MOV.U32 R80, RZ, RZ, RZ ;  /* 0x000000ffff507224 */ /* 0x000fce00078e00ff */
.L_x_4577:
        /* <DEDUP_REMOVED lines=23> */
.L_x_4581:
        /* <DEDUP_REMOVED lines=12> */
.L_x_4582:
        /* <DEDUP_REMOVED lines=60> */
.L_x_4580:
        /* <DEDUP_REMOVED lines=12> */
[----:B------:R-:W-:Y:S01]  /*94c0*/  MOV R81, 0x2 ;  /* 0x0000000200517802 */ /* 0x000fe20000000f00 */
[----:B------:R-:W-:-:S03]  /*94d0*/  IMAD.MOV.U32 R45, RZ, RZ, R72 ;  /* 0x000000ffff2d7224 */ /* 0x000fc600078e0048 */
        /* <DEDUP_REMOVED lines=10> */
.L_x_4584:
        /* <DEDUP_REMOVED lines=12> */
.L_x_4585:
        /* <DEDUP_REMOVED lines=60> */
.L_x_4583:
[----:B------:R-:W-:Y:S01]  /*9a00*/  I2FP.F32.U32 R44, R45 ;  /* 0x0000002d002c7245 */ /* 0x000fe20000201000 */
[----:B------:R-:W-:Y:S01]  /*9a10*/  HADD2.F32 R45, -RZ, R47.H0_H0 ;  /* 0x2000002fff2d7230 */ /* 0x000fe20000004100 */
[----:B------:R-:W-:Y:S01]  /*9a20*/  ISETP.NE.AND P6, PT, R81, 0x1, PT ;  /* 0x000000015100780c */ /* 0x000fe20003fc5270 */
[----:B------:R-:W-:Y:S02]  /*9a30*/  HADD2.F32 R90, -RZ, R2.H0_H0 ;  /* 0x20000002ff5a7230 */ /* 0x000fe40000004100 */
[----:B------:R-:W-:Y:S01]  /*9a40*/  FFMA.FTZ R44, R44, R85, 1.1641532182693481445e-10 ;  /* 0x2f0000002c2c7423 */ /* 0x000fe20000010055 */
[----:B------:R-:W-:Y:S01]  /*9a50*/  FMUL.FTZ R45, R45, UR7 ;  /* 0x000000072d2d7c20 */ /* 0x000fe20008410000 */
[----:B------:R-:W-:Y:S02]  /*9a60*/  HADD2.F32 R80, -RZ, R43.H0_H0 ;  /* 0x2000002bff507230 */ /* 0x000fe40000004100 */
[----:B------:R-:W-:Y:S02]  /*9a70*/  IMAD.MOV.U32 R102, RZ, RZ, 0x2 ;  /* 0x00000002ff667424 */ /* 0x000fe400078e00ff */
[----:B------:R-:W-:Y:S01]  /*9a80*/  FMUL.FTZ R45, R45, UR6 ;  /* 0x000000062d2d7c20 */ /* 0x000fe20008410000 */
[----:B------:R-:W-:-:S04]  /*9a90*/  FSETP.GTU.FTZ.AND P5, PT, R44, UR5, PT ;  /* 0x000000052c007c0b */ /* 0x000fc8000bfbc000 */
        /* <DEDUP_REMOVED lines=13> */
.L_x_4587:
        /* <DEDUP_REMOVED lines=14> */
.L_x_4588:
        /* <DEDUP_REMOVED lines=60> */
.L_x_4586:
        /* <DEDUP_REMOVED lines=16> */
.L_x_4564:
        /* <DEDUP_REMOVED lines=15> */
.L_x_4591:
        /* <DEDUP_REMOVED lines=12> */
.L_x_4592:
        /* <DEDUP_REMOVED lines=60> */
.L_x_4590:
        /* <DEDUP_REMOVED lines=23> */
.L_x_4594:
        /* <DEDUP_REMOVED lines=12> */
.L_x_4595:
        /* <DEDUP_REMOVED lines=60> */
.L_x_4593:
[----:B------:R-:W-:Y:S01]  /*ac70*/  I2FP.F32.U32 R80, R81 ;  /* 0x0000005100507245 */ /* 0x000fe20000201000 */
[----:B------:R-:W-:Y:S01]  /*ac80*/  HADD2.F32 R44, -RZ, R44.H1_H1 ;  /* 0x3000002cff2c7230 */ /* 0x000fe20000004100 */
[----:B------:R-:W-:Y:S02]  /*ac90*/  ISETP.NE.AND P2, PT, R88, 0x1, PT ;  /* 0x000000015800780c */ /* 0x000fe40003f45270 */
[----:B------:R-:W-:Y:S01]  /*aca0*/  MOV R89, 0x2 ;  /* 0x0000000200597802 */ /* 0x000fe20000000f00 */
[----:B------:R-:W-:Y:S01]  /*acb0*/  FFMA.FTZ R80, R80, R85, 1.1641532182693481445e-10 ;  /* 0x2f00000050507423 */ /* 0x000fe20000010055 */
[----:B------:R-:W-:-:S04]  /*acc0*/  FMUL.FTZ R44, R44, UR7 ;  /* 0x000000072c2c7c20 */ /* 0x000fc80008410000 */
[----:B------:R-:W-:Y:S01]  /*acd0*/  FMUL.FTZ R44, R44, UR6 ;  /* 0x000000062c2c7c20 */ /* 0x000fe20008410000 */
[----:B------:R-:W-:Y:S01]  /*ace0*/  FSETP.GTU.FTZ.AND P1, PT, R80, UR5, PT ;  /* 0x0000000550007c0b */ /* 0x000fe2000bf3c000 */
[----:B------:R-:W-:-:S03]  /*acf0*/  HADD2.F32 R80, -RZ, R5.H1_H1 ;  /* 0x30000005ff507230 */ /* 0x000fc60000004100 */
        /* <DEDUP_REMOVED lines=14> */
.L_x_4597:
        /* <DEDUP_REMOVED lines=12> */
.L_x_4598:
        /* <DEDUP_REMOVED lines=58> */
[----:B------:R-:W-:Y:S02]  /*b240*/  LOP3.LUT R75, R88, UR9, R81, 0x96, !PT ;  /* 0x00000009584b7c12 */ /* 0x000fe4000f8e9651 */
[----:B------:R-:W-:-:S07]  /*b250*/  MOV R83, R80 ;  /* 0x0000005000537202 */ /* 0x000fce0000000f00 */
.L_x_4596:
        /* <DEDUP_REMOVED lines=22> */
.L_x_4600:
        /* <DEDUP_REMOVED lines=12> */
.L_x_4601:
        /* <DEDUP_REMOVED lines=60> */
.L_x_4599:
        /* <DEDUP_REMOVED lines=22> */
.L_x_4603:
        /* <DEDUP_REMOVED lines=12> */
.L_x_4604:
        /* <DEDUP_REMOVED lines=60> */
.L_x_4602:
        /* <DEDUP_REMOVED lines=22> */
.L_x_4606:
        /* <DEDUP_REMOVED lines=12> */
.L_x_4607:
        /* <DEDUP_REMOVED lines=60> */
.L_x_4605:
[----:B------:R-:W-:Y:S01]  /*c400*/  I2FP.F32.U32 R44, R45 ;  /* 0x0000002d002c7245 */ /* 0x000fe20000201000 */
[----:B------:R-:W-:Y:S01]  /*c410*/  HADD2.F32 R46, -RZ, R46.H1_H1 ;  /* 0x3000002eff2e7230 */ /* 0x000fe20000004100 */
[----:B------:R-:W-:Y:S01]  /*c420*/  ISETP.NE.AND P5, PT, R80, 0x1, PT ;  /* 0x000000015000780c */ /* 0x000fe20003fa5270 */
[----:B------:R-:W-:Y:S01]  /*c430*/  HADD2.F32 R45, -RZ, R3.H1_H1 ;  /* 0x30000003ff2d7230 */ /* 0x000fe20000004100 */
[----:B------:R-:W-:Y:S01]  /*c440*/  MOV R92, 0x2 ;  /* 0x00000002005c7802 */ /* 0x000fe20000000f00 */
[----:B------:R-:W-:Y:S01]  /*c450*/  FFMA.FTZ R44, R44, R85, 1.1641532182693481445e-10 ;  /* 0x2f0000002c2c7423 */ /* 0x000fe20000010055 */
[----:B------:R-:W-:-:S04]  /*c460*/  FMUL.FTZ R46, R46, UR7 ;  /* 0x000000072e2e7c20 */ /* 0x000fc80008410000 */
[----:B------:R-:W-:Y:S01]  /*c470*/  FMUL.FTZ R46, R46, UR6 ;  /* 0x000000062e2e7c20 */ /* 0x000fe20008410000 */
[----:B------:R-:W-:-:S04]  /*c480*/  FSETP.GTU.FTZ.AND P4, PT, R44, UR5, PT ;  /* 0x000000052c007c0b */ /* 0x000fc8000bf9c000 */
[----:B------:R-:W-:Y:S02]  /*c490*/  FSEL R46, R46, RZ, !P4 ;  /* 0x000000ff2e2e7208 */ /* 0x000fe40006000000 */
[----:B------:R-:W-:-:S03]  /*c4a0*/  PLOP3.LUT P4, PT, P4, PT, PT, 0x8, 0x80 ;  /* 0x000000000080781c */ /* 0x000fc6000278e170 */
[----:B------:R-:W-:Y:S01]  /*c4b0*/  FMUL.FTZ R46, R45, R46 ;  /* 0x0000002e2d2e7220 */ /* 0x000fe20000410000 */
[----:B------:R-:W-:-:S04]  /*c4c0*/  IMAD.MOV.U32 R45, RZ, RZ, R72 ;  /* 0x000000ffff2d7224 */ /* 0x000fc800078e0048 */
        /* <DEDUP_REMOVED lines=10> */
.L_x_4609:
        /* <DEDUP_REMOVED lines=12> */
.L_x_4610:
        /* <DEDUP_REMOVED lines=57> */
[----:B------:R-:W-:Y:S02]  /*c9c0*/  LOP3.LUT R75, R80, UR9, R45, 0x96, !PT ;  /* 0x00000009504b7c12 */ /* 0x000fe4000f8e962d */
[----:B------:R-:W-:Y:S01]  /*c9d0*/  MOV R45, R83 ;  /* 0x00000053002d7202 */ /* 0x000fe20000000f00 */
[----:B------:R-:W-:-:S07]  /*c9e0*/  IMAD.MOV.U32 R83, RZ, RZ, R44 ;  /* 0x000000ffff537224 */ /* 0x000fce00078e002c */
.L_x_4608:
        /* <DEDUP_REMOVED lines=10> */
[----:B------:R-:W-:Y:S02]  /*ca90*/  MOV R45, R72 ;  /* 0x00000048002d7202 */ /* 0x000fe40000000f00 */
[----:B------:R-:W-:Y:S01]  /*caa0*/  PLOP3.LUT P5, PT, P5, PT, PT, 0x8, 0x80 ;  /* 0x000000000080781c */ /* 0x000fe20002fae170 */
[----:B------:R-:W-:Y:S01]  /*cab0*/  FMUL.FTZ R90, R81, R90 ;  /* 0x0000005a515a7220 */ /* 0x000fe20000410000 */
[----:B------:R-:W-:Y:S11]  /*cac0*/  @!P6 BRA `(.L_x_4611) ;  /* 0x000000040048e947 */ /* 0x000ff60003800000 */
        /* <DEDUP_REMOVED lines=8> */
.L_x_4612:
        /* <DEDUP_REMOVED lines=14> */
.L_x_4613:
        /* <DEDUP_REMOVED lines=60> */
.L_x_4611:
        /* <DEDUP_REMOVED lines=12> */
[----:B------:R-:W-:-:S05]  /*d0b0*/  FMUL.FTZ R93, R80, R93 ;  /* 0x0000005d505d7220 */ /* 0x000fca0000410000 */
[----:B------:R-:W-:-:S07]  /*d0c0*/  F2FP.F16.F32.PACK_AB R47, R93, R90 ;  /* 0x0000005a5d2f723e */ /* 0x000fce00000000ff */
.L_x_4589:
[----:B------:R-:W-:Y:S01]  /*d0d0*/  SEL R97, RZ, 0x1000000, !P6 ;  /* 0x01000000ff617807 */ /* 0x000fe20007000000 */
[----:B------:R-:W-:Y:S01]  /*d0e0*/  IMAD.WIDE.U32 R100, R79, 0x10, R48 ;  /* 0x000000104f647825 */ /* 0x000fe200078e0030 */
[----:B------:R-:W-:Y:S02]  /*d0f0*/  SEL R96, RZ, 0x10000, !P5 ;  /* 0x00010000ff607807 */ /* 0x000fe40006800000 */
[----:B------:R-:W-:Y:S02]  /*d100*/  ISETP.NE.AND P6, PT, R94, RZ, PT ;  /* 0x000000ff5e00720c */ /* 0x000fe40003fc5270 */
[----:B------:R-:W-:Y:S01]  /*d110*/  ISETP.NE.AND P5, PT, R95, RZ, PT ;  /* 0x000000ff5f00720c */ /* 0x000fe20003fa5270 */
[----:B------:R0:W-:Y:S01]  /*d120*/  STG.E.128 desc[UR12][R100.64], R44 ;  /* 0x0000002c64007986 */ /* 0x0001e2000c101d0c */
[----:B------:R-:W1:Y:S01]  /*d130*/  @P0 LDC.64 R94, c[0x0][0x3a0] ;  /* 0x0000e800ff5e0b82 */ /* 0x000e620000000a00 */
[----:B------:R-:W-:Y:S02]  /*d140*/  SEL R99, RZ, 0x100, !P4 ;  /* 0x00000100ff637807 */ /* 0x000fe40006000000 */
[----:B------:R-:W-:-:S02]  /*d150*/  SEL R92, RZ, 0x1000000, !P2 ;  /* 0x01000000ff5c7807 */ /* 0x000fc40005000000 */
[----:B------:R-:W-:Y:S02]  /*d160*/  SEL R81, RZ, 0x10000, !P1 ;  /* 0x00010000ff517807 */ /* 0x000fe40004800000 */
[----:B------:R-:W-:Y:S02]  /*d170*/  SEL R80, RZ, 0x100, !P5 ;  /* 0x00000100ff507807 */ /* 0x000fe40006800000 */
[----:B------:R-:W-:Y:S02]  /*d180*/  LOP3.LUT R99, R99, R97, R96, 0xfe, !PT ;  /* 0x0000006163637212 */ /* 0x000fe400078efe60 */
[----:B------:R-:W-:Y:S02]  /*d190*/  SEL R96, RZ, 0x1, !P3 ;  /* 0x00000001ff607807 */ /* 0x000fe40005800000 */
[----:B------:R-:W-:Y:S01]  /*d1a0*/  LOP3.LUT R80, R80, R92, R81, 0xfe, !PT ;  /* 0x0000005c50507212 */ /* 0x000fe200078efe51 */
[----:B------:R-:W-:Y:S01]  /*d1b0*/  VIADD R92, R53, 0x200 ;  /* 0x00000200355c7836 */ /* 0x000fe20000000000 */
[----:B------:R-:W-:-:S02]  /*d1c0*/  SEL R97, RZ, 0x1, !P6 ;  /* 0x00000001ff617807 */ /* 0x000fc40007000000 */
[----:B------:R-:W-:Y:S01]  /*d1d0*/  LOP3.LUT R81, R99, R96, RZ, 0xfc, !PT ;  /* 0x0000006063517212 */ /* 0x000fe200078efcff */
[----:B------:R-:W-:Y:S01]  /*d1e0*/  IMAD.WIDE.U32 R98, R79, 0x8, R50 ;  /* 0x000000084f627825 */ /* 0x000fe200078e0032 */
[----:B------:R-:W-:-:S03]  /*d1f0*/  LOP3.LUT R80, R80, R97, RZ, 0xfc, !PT ;  /* 0x0000006150507212 */ /* 0x000fc600078efcff */
[C---:B------:R-:W-:Y:S02]  /*d200*/  IMAD.WIDE.U32 R96, R92.reuse, 0x10, R76 ;  /* 0x000000105c607825 */ /* 0x040fe400078e004c */
[----:B------:R2:W-:Y:S02]  /*d210*/  STG.E.64 desc[UR12][R98.64], R80 ;  /* 0x0000005062007986 */ /* 0x0005e4000c101b0c */
[----:B-1----:R-:W-:Y:S02]  /*d220*/  @P0 IMAD.WIDE.U32 R94, R92, 0x10, R94 ;  /* 0x000000105c5e0825 */ /* 0x002fe400078e005e */
[----:B0-----:R2:W5:Y:S04]  /*d230*/  LDG.E.128 R44, desc[UR12][R96.64] ;  /* 0x0000000c602c7981 */ /* 0x001568000c1e1d00 */
[----:B------:R2:W5:Y:S01]  /*d240*/  @P0 LDG.E.128 R40, desc[UR12][R94.64] ;  /* 0x0000000c5e280981 */ /* 0x000562000c1e1d00 */
[----:B------:R-:W-:Y:S05]  /*d250*/  @!P0 BRA `(.L_x_4614) ;  /* 0x0000003000108947 */ /* 0x000fea0003800000 */
[----:B------:R-:W-:Y:S01]  /*d260*/  ISETP.NE.AND P1, PT, R102, 0x1, PT ;  /* 0x000000016600780c */ /* 0x000fe20003f25270 */
[----:B--2---:R-:W-:Y:S01]  /*d270*/  IMAD.MOV.U32 R80, RZ, RZ, R72 ;  /* 0x000000ffff507224 */ /* 0x004fe200078e0048 */
        /* <DEDUP_REMOVED lines=13> */
.L_x_4616:
        /* <DEDUP_REMOVED lines=12> */
.L_x_4617:
        /* <DEDUP_REMOVED lines=59> */
.L_x_4615:
        /* <DEDUP_REMOVED lines=24> */
.L_x_4619:
        /* <DEDUP_REMOVED lines=12> */
.L_x_4620:
        /* <DEDUP_REMOVED lines=60> */
.L_x_4618:
        /* <DEDUP_REMOVED lines=24> */
.L_x_4622:
        /* <DEDUP_REMOVED lines=12> */
.L_x_4623:
        /* <DEDUP_REMOVED lines=60> */
.L_x_4621:
        /* <DEDUP_REMOVED lines=23> */
.L_x_4625:
        /* <DEDUP_REMOVED lines=12> */
.L_x_4626:
        /* <DEDUP_REMOVED lines=60> */
.L_x_4624:
        /* <DEDUP_REMOVED lines=23> */
.L_x_4628:
        /* <DEDUP_REMOVED lines=12> */
.L_x_4629:
        /* <DEDUP_REMOVED lines=60> */
.L_x_4627:
        /* <DEDUP_REMOVED lines=23> */
.L_x_4631:
        /* <DEDUP_REMOVED lines=12> */
.L_x_4632:
        /* <DEDUP_REMOVED lines=60> */
.L_x_4630:
        /* <DEDUP_REMOVED lines=24> */
.L_x_4634:
        /* <DEDUP_REMOVED lines=12> */
.L_x_4635:
        /* <DEDUP_REMOVED lines=60> */
.L_x_4633:
        /* <DEDUP_REMOVED lines=23> */
.L_x_4637:
        /* <DEDUP_REMOVED lines=14> */
.L_x_4638:
        /* <DEDUP_REMOVED lines=54> */
[----:B------:R-:W-:Y:S02]  /*10140*/  HFMA2 R103, -RZ, RZ, 0, 0 ;  /* 0x00000000ff677431 */ /* 0x000fe400000001ff */
[----:B------:R-:W-:Y:S01]  /*10150*/  IMAD.WIDE.U32 R44, R44, -0x2daee0ad, RZ ;  /* 0xd2511f532c2c7825 */ /* 0x000fe200078e00ff */
[----:B------:R-:W-:-:S04]  /*10160*/  LOP3.LUT R73, R102, UR8, R73, 0x96, !PT ;  /* 0x0000000866497c12 */ /* 0x000fc8000f8e9649 */
[----:B------:R-:W-:Y:S02]  /*10170*/  LOP3.LUT R75, R80, UR9, R45, 0x96, !PT ;  /* 0x00000009504b7c12 */ /* 0x000fe4000f8e962d */
[----:B------:R-:W-:Y:S01]  /*10180*/  MOV R45, R104 ;  /* 0x00000068002d7202 */ /* 0x000fe20000000f00 */
[----:B------:R-:W-:-:S07]  /*10190*/  IMAD.MOV.U32 R104, RZ, RZ, R44 ;  /* 0x000000ffff687224 */ /* 0x000fce00078e002c */
.L_x_4636:
        /* <DEDUP_REMOVED lines=16> */
.L_x_4614:
[----:B------:R-:W-:Y:S01]  /*102a0*/  ISETP.NE.AND P1, PT, R102, 0x1, PT ;  /* 0x000000016600780c */ /* 0x000fe20003f25270 */
[----:B--2---:R-:W-:Y:S01]  /*102b0*/  IMAD.MOV.U32 R95, RZ, RZ, 0x2 ;  /* 0x00000002ff5f7424 */ /* 0x004fe200078e00ff */
        /* <DEDUP_REMOVED lines=13> */
.L_x_4641:
        /* <DEDUP_REMOVED lines=12> */
.L_x_4642:
        /* <DEDUP_REMOVED lines=57> */
[----:B------:R-:W-:Y:S01]  /*107e0*/  LOP3.LUT R75, R80, UR9, R105, 0x96, !PT ;  /* 0x00000009504b7c12 */ /* 0x000fe2000f8e9669 */
[----:B------:R-:W-:-:S07]  /*107f0*/  IMAD.MOV.U32 R80, RZ, RZ, R83 ;  /* 0x000000ffff507224 */ /* 0x000fce00078e0053 */
.L_x_4640:
[----:B------:R-:W-:Y:S01]  /*10800*/  I2FP.F32.U32 R80, R80 ;  /* 0x0000005000507245 */ /* 0x000fe20000201000 */
[----:B-----5:R-:W-:Y:S01]  /*10810*/  HADD2.F32 R81, -RZ, R44.H0_H0 ;  /* 0x2000002cff517230 */ /* 0x020fe20000004100 */
        /* <DEDUP_REMOVED lines=21> */
.L_x_4644:
        /* <DEDUP_REMOVED lines=12> */
.L_x_4645:
        /* <DEDUP_REMOVED lines=60> */
.L_x_4643:
        /* <DEDUP_REMOVED lines=13> */
[----:B------:R-:W-:Y:S01]  /*10ec0*/  P2R R101, PR, RZ, 0x2 ;  /* 0x00000002ff657803 */ /* 0x000fe20000000000 */
        /* <DEDUP_REMOVED lines=9> */
.L_x_4647:
        /* <DEDUP_REMOVED lines=12> */
.L_x_4648:
        /* <DEDUP_REMOVED lines=60> */
.L_x_4646:
[----:B------:R-:W-:Y:S01]  /*113e0*/  I2FP.F32.U32 R44, R44 ;  /* 0x0000002c002c7245 */ /* 0x000fe20000201000 */
[----:B------:R-:W-:Y:S01]  /*113f0*/  HADD2.F32 R80, -RZ, R45.H0_H0 ;  /* 0x2000002dff507230 */ /* 0x000fe20000004100 */
[----:B------:R-:W-:-:S03]  /*11400*/  ISETP.NE.AND P2, PT, R81, 0x1, PT ;  /* 0x000000015100780c */ /* 0x000fc60003f45270 */
[----:B------:R-:W-:Y:S01]  /*11410*/  FFMA.FTZ R44, R44, R85, 1.1641532182693481445e-10 ;  /* 0x2f0000002c2c7423 */ /* 0x000fe20000010055 */
[----:B------:R-:W-:-:S04]  /*11420*/  FMUL.FTZ R80, R80, UR7 ;  /* 0x0000000750507c20 */ /* 0x000fc80008410000 */
[----:B------:R-:W-:Y:S01]  /*11430*/  FMUL.FTZ R80, R80, UR6 ;  /* 0x0000000650507c20 */ /* 0x000fe20008410000 */
[----:B------:R-:W-:Y:S01]  /*11440*/  FSETP.GTU.FTZ.AND P1, PT, R44, UR5, PT ;  /* 0x000000052c007c0b */ /* 0x000fe2000bf3c000 */
[----:B------:R-:W-:-:S03]  /*11450*/  HADD2.F32 R44, -RZ, R60.H0_H0 ;  /* 0x2000003cff2c7230 */ /* 0x000fc60000004100 */
        /* <DEDUP_REMOVED lines=14> */
.L_x_4650:
        /* <DEDUP_REMOVED lines=12> */
.L_x_4651:
        /* <DEDUP_REMOVED lines=60> */
.L_x_4649:
        /* <DEDUP_REMOVED lines=22> */
.L_x_4653:
        /* <DEDUP_REMOVED lines=12> */
.L_x_4654:
        /* <DEDUP_REMOVED lines=60> */
.L_x_4652:
        /* <DEDUP_REMOVED lines=22> */
.L_x_4656:
        /* <DEDUP_REMOVED lines=12> */
.L_x_4657:
        /* <DEDUP_REMOVED lines=60> */
.L_x_4655:
        /* <DEDUP_REMOVED lines=23> */
.L_x_4659:
        /* <DEDUP_REMOVED lines=12> */
.L_x_4660:
        /* <DEDUP_REMOVED lines=60> */
.L_x_4658:
        /* <DEDUP_REMOVED lines=22> */
.L_x_4662:
        /* <DEDUP_REMOVED lines=14> */
.L_x_4663:
        /* <DEDUP_REMOVED lines=60> */
.L_x_4661:
        /* <DEDUP_REMOVED lines=14> */
.L_x_4639:
[----:B------:R-:W0:Y:S01]  /*13250*/  @P0 LDC.64 R80, c[0x0][0x3a0] ;  /* 0x0000e800ff500b82 */ /* 0x000e220000000a00 */
[----:B------:R-:W-:Y:S01]  /*13260*/  SEL R105, RZ, 0x10000, !P5 ;  /* 0x00010000ff697807 */ /* 0x000fe20006800000 */
[----:B------:R-:W-:Y:S01]  /*13270*/  IMAD.WIDE.U32 R110, R92, 0x10, R48 ;  /* 0x000000105c6e7825 */ /* 0x000fe200078e0030 */
[----:B------:R-:W-:Y:S02]  /*13280*/  ISETP.NE.AND P5, PT, R101, RZ, PT ;  /* 0x000000ff6500720c */ /* 0x000fe40003fa5270 */
[----:B------:R-:W-:Y:S02]  /*13290*/  SEL R107, RZ, 0x1000000, !P6 ;  /* 0x01000000ff6b7807 */ /* 0x000fe40007000000 */
        /* <DEDUP_REMOVED lines=11> */
[----:B------:R-:W-:Y:S01]  /*13350*/  LOP3.LUT R107, R108, R107, RZ, 0xfc, !PT ;  /* 0x0000006b6c6b7212 */ /* 0x000fe200078efcff */
[----:B------:R-:W-:Y:S01]  /*13360*/  IMAD.WIDE.U32 R108, R92, 0x8, R50 ;  /* 0x000000085c6c7825 */ /* 0x000fe200078e0032 */
[----:B------:R-:W-:-:S03]  /*13370*/  LOP3.LUT R106, R83, R106, RZ, 0xfc, !PT ;  /* 0x0000006a536a7212 */ /* 0x000fc600078efcff */
[C---:B0-----:R-:W-:Y:S02]  /*13380*/  @P0 IMAD.WIDE.U32 R80, R101.reuse, 0x10, R80 ;  /* 0x0000001065500825 */ /* 0x041fe400078e0050 */
[----:B------:R0:W-:Y:S02]  /*13390*/  STG.E.64 desc[UR12][R108.64], R106 ;  /* 0x0000006a6c007986 */ /* 0x0001e4000c101b0c */
[----:B------:R-:W-:Y:S02]  /*133a0*/  IMAD.WIDE.U32 R76, R101, 0x10, R76 ;  /* 0x00000010654c7825 */ /* 0x000fe400078e004c */
[----:B------:R0:W5:Y:S04]  /*133b0*/  @P0 LDG.E.128 R40, desc[UR12][R80.64] ;  /* 0x0000000c50280981 */ /* 0x000168000c1e1d00 */
[----:B-1----:R0:W5:Y:S01]  /*133c0*/  LDG.E.128 R44, desc[UR12][R76.64] ;  /* 0x0000000c4c2c7981 */ /* 0x002162000c1e1d00 */
[----:B------:R-:W-:Y:S05]  /*133d0*/  @!P0 BRA `(.L_x_4664) ;  /* 0x0000003000108947 */ /* 0x000fea0003800000 */
        /* <DEDUP_REMOVED lines=15> */
.L_x_4666:
        /* <DEDUP_REMOVED lines=12> */
.L_x_4667:
        /* <DEDUP_REMOVED lines=60> */
.L_x_4665:
        /* <DEDUP_REMOVED lines=24> */
.L_x_4669:
        /* <DEDUP_REMOVED lines=12> */
.L_x_4670:
        /* <DEDUP_REMOVED lines=60> */
.L_x_4668:
        /* <DEDUP_REMOVED lines=23> */
.L_x_4672:
        /* <DEDUP_REMOVED lines=12> */
.L_x_4673:
        /* <DEDUP_REMOVED lines=60> */
.L_x_4671:
        /* <DEDUP_REMOVED lines=23> */
.L_x_4675:
        /* <DEDUP_REMOVED lines=12> */
.L_x_4676:
        /* <DEDUP_REMOVED lines=60> */
.L_x_4674:
        /* <DEDUP_REMOVED lines=23> */
.L_x_4678:
        /* <DEDUP_REMOVED lines=12> */
.L_x_4679:
        /* <DEDUP_REMOVED lines=60> */
.L_x_4677:
        /* <DEDUP_REMOVED lines=23> */
.L_x_4681:
        /* <DEDUP_REMOVED lines=12> */
.L_x_4682:
        /* <DEDUP_REMOVED lines=60> */
.L_x_4680:
        /* <DEDUP_REMOVED lines=24> */
.L_x_4684:
        /* <DEDUP_REMOVED lines=12> */
.L_x_4685:
        /* <DEDUP_REMOVED lines=60> */
.L_x_4683:
        /* <DEDUP_REMOVED lines=8> */
[----:B------:R-:W-:Y:S01]  /*15d90*/  FSETP.GTU.FTZ.AND P5, PT, R44, UR5, PT ;  /* 0x000000052c007c0b */ /* 0x000fe2000bfbc000 */
[----:B------:R-:W-:-:S03]  /*15da0*/  HADD2.F32 R44, -RZ, R43.H0_H0 ;  /* 0x2000002bff2c7230 */ /* 0x000fc60000004100 */
        /* <DEDUP_REMOVED lines=13> */
.L_x_4687:
        /* <DEDUP_REMOVED lines=14> */
.L_x_4688:
        /* <DEDUP_REMOVED lines=60> */
.L_x_4686:
        /* <DEDUP_REMOVED lines=16> */
.L_x_4664:
        /* <DEDUP_REMOVED lines=15> */
.L_x_4691:
        /* <DEDUP_REMOVED lines=12> */
.L_x_4692:
        /* <DEDUP_REMOVED lines=60> */
.L_x_4690:
[----:B------:R-:W-:Y:S01]  /*16990*/  I2FP.F32.U32 R76, R76 ;  /* 0x0000004c004c7245 */ /* 0x000fe20000201000 */
[----:B-----5:R-:W-:Y:S01]  /*169a0*/  HADD2.F32 R77, -RZ, R44.H0_H0 ;  /* 0x2000002cff4d7230 */ /* 0x020fe20000004100 */
[----:B------:R-:W-:Y:S01]  /*169b0*/  ISETP.NE.AND P1, PT, R80, 0x1, PT ;  /* 0x000000015000780c */ /* 0x000fe20003f25270 */
[----:B------:R-:W-:Y:S02]  /*169c0*/  HFMA2 R81, -RZ, RZ, 0, 1.1920928955078125e-07 ;  /* 0x00000002ff517431 */ /* 0x000fe400000001ff */
[----:B------:R-:W-:Y:S01]  /*169d0*/  FFMA.FTZ R76, R76, R85, 1.1641532182693481445e-10 ;  /* 0x2f0000004c4c7423 */ /* 0x000fe20000010055 */
[----:B------:R-:W-:-:S04]  /*169e0*/  FMUL.FTZ R77, R77, UR7 ;  /* 0x000000074d4d7c20 */ /* 0x000fc80008410000 */
[----:B------:R-:W-:Y:S01]  /*169f0*/  FMUL.FTZ R77, R77, UR6 ;  /* 0x000000064d4d7c20 */ /* 0x000fe20008410000 */
[----:B------:R-:W-:Y:S01]  /*16a00*/  FSETP.GTU.FTZ.AND P0, PT, R76, UR5, PT ;  /* 0x000000054c007c0b */ /* 0x000fe2000bf1c000 */
[----:B------:R-:W-:-:S03]  /*16a10*/  HADD2.F32 R76, -RZ, R68.H0_H0 ;  /* 0x20000044ff4c7230 */ /* 0x000fc60000004100 */
        /* <DEDUP_REMOVED lines=14> */
.L_x_4694:
        /* <DEDUP_REMOVED lines=12> */
.L_x_4695:
        /* <DEDUP_REMOVED lines=60> */
.L_x_4693:
        /* <DEDUP_REMOVED lines=22> */
.L_x_4697:
        /* <DEDUP_REMOVED lines=12> */
.L_x_4698:
        /* <DEDUP_REMOVED lines=60> */
.L_x_4696:
        /* <DEDUP_REMOVED lines=22> */
.L_x_4700:
        /* <DEDUP_REMOVED lines=12> */
.L_x_4701:
        /* <DEDUP_REMOVED lines=60> */
.L_x_4699:
        /* <DEDUP_REMOVED lines=22> */
.L_x_4703:
        /* <DEDUP_REMOVED lines=12> */
.L_x_4704:
        /* <DEDUP_REMOVED lines=60> */
.L_x_4702:
        /* <DEDUP_REMOVED lines=22> */
.L_x_4706:
        /* <DEDUP_REMOVED lines=12> */
.L_x_4707:
        /* <DEDUP_REMOVED lines=60> */
.L_x_4705:
        /* <DEDUP_REMOVED lines=23> */
.L_x_4709:
        /* <DEDUP_REMOVED lines=12> */
.L_x_4710:
        /* <DEDUP_REMOVED lines=60> */
.L_x_4708:
        /* <DEDUP_REMOVED lines=22> */
.L_x_4712:
        /* <DEDUP_REMOVED lines=14> */
.L_x_4713:
        /* <DEDUP_REMOVED lines=60> */
.L_x_4711:
        /* <DEDUP_REMOVED lines=14> */
.L_x_4689:
        /* <DEDUP_REMOVED lines=63> */
[----:B------:R-:W-:Y:S01]  /*197c0*/  FFMA.FTZ R77, R114, R114, R77 ;  /* 0x00000072724d7223 */ /* 0x000fe2000001004d */
[----:B------:R-:W-:-:S03]  /*197d0*/  SEL R114, RZ, 0x10000, !P1 ;  /* 0x00010000ff727807 */ /* 0x000fc60004800000 */
        /* <DEDUP_REMOVED lines=56> */
[----:B------:R-:W-:Y:S02]  /*19b60*/  SEL R77, RZ, 0x100, !P0 ;  /* 0x00000100ff4d7807 */ /* 0x000fe40004000000 */
[----:B------:R-:W-:Y:S02]  /*19b70*/  LOP3.LUT P0, RZ, R54, 0x1f, RZ, 0xc0, !PT ;  /* 0x0000001f36ff7812 */ /* 0x000fe4000780c0ff */
[----:B------:R-:W0:Y:S01]  /*19b80*/  SHFL.BFLY PT, R111, R110, 0x2, 0x1f ;  /* 0x0c401f006e6f7f89 */ /* 0x000e2200000e0000 */
[----:B------:R-:W-:Y:S01]  /*19b90*/  LOP3.LUT R77, R77, R115, R114, 0xfe, !PT ;  /* 0x000000734d4d7212 */ /* 0x000fe200078efe72 */
[----:B0-----:R-:W-:Y:S01]  /*19ba0*/  FADD.FTZ R111, R110, R111 ;  /* 0x0000006f6e6f7221 */ /* 0x001fe20000010000 */
[----:B------:R-:W-:-:S04]  /*19bb0*/  SEL R110, RZ, 0x1, !P6 ;  /* 0x00000001ff6e7807 */ /* 0x000fc80007000000 */
[----:B------:R-:W0:Y:S01]  /*19bc0*/  SHFL.BFLY PT, R112, R111, 0x4, 0x1f ;  /* 0x0c801f006f707f89 */ /* 0x000e2200000e0000 */
[----:B------:R-:W-:Y:S01]  /*19bd0*/  LOP3.LUT R110, R77, R110, RZ, 0xfc, !PT ;  /* 0x0000006e4d6e7212 */ /* 0x000fe200078efcff */
[----:B0-----:R-:W-:Y:S01]  /*19be0*/  FADD.FTZ R112, R111, R112 ;  /* 0x000000706f707221 */ /* 0x001fe20000010000 */
[----:B------:R-:W-:-:S04]  /*19bf0*/  LOP3.LUT R111, R116, R85, RZ, 0xfc, !PT ;  /* 0x00000055746f7212 */ /* 0x000fc800078efcff */
        /* <DEDUP_REMOVED lines=13> */
.L_x_4715:
[----:B------:R-:W-:Y:S05]  /*19cd0*/  BSYNC.RECONVERGENT B0 ;  /* 0x0000000000007941 */ /* 0x000fea0003800200 */
.L_x_4714:
[----:B0-----:R-:W-:Y:S01]  /*19ce0*/  LOP3.LUT R44, R54, 0x1f, RZ, 0xc0, !PT ;  /* 0x0000001f362c7812 */ /* 0x001fe200078ec0ff */
[----:B------:R-:W-:Y:S01]  /*19cf0*/  BAR.SYNC.DEFER_BLOCKING 0x0 ;  /* 0x0000000000007b1d */ /* 0x000fe20000010000 */
[----:B------:R-:W-:Y:S02]  /*19d00*/  IMAD.MOV.U32 R47, RZ, RZ, RZ ;  /* 0x000000ffff2f7224 */ /* 0x000fe400078e00ff */
[----:B------:R-:W-:Y:S02]  /*19d10*/  ISETP.GT.U32.AND P0, PT, R44, 0x7, PT ;  /* 0x000000072c00780c */ /* 0x000fe40003f04070 */
[----:B------:R-:W-:Y:S01]  /*19d20*/  CS2R R44, SRZ ;  /* 0x00000000002c7805 */ /* 0x000fe2000001ff00 */
[----:B------:R-:W-:Y:S10]  /*19d30*/  BSSY.RECONVERGENT B0, `(.L_x_4716) ;  /* 0x000000a000007945 */ /* 0x000ff40003800200 */
        /* <DEDUP_REMOVED lines=9> */
.L_x_4717:
[----:B------:R-:W-:Y:S05]  /*19dd0*/  BSYNC.RECONVERGENT B0 ;  /* 0x0000000000007941 */ /* 0x000fea0003800200 */
.L_x_4716:
[----:B------:R-:W1:Y:S01]  /*19de0*/  SHFL.DOWN PT, R48, R47, 0x4, 0x1f ;  /* 0x08801f002f307f89 */ /* 0x000e6200000e0000 */
[----:B------:R-:W-:Y:S01]  /*19df0*/  ISETP.NE.AND P0, PT, R54, RZ, PT ;  /* 0x000000ff3600720c */ /* 0x000fe20003f05270 */
[----:B------:R-:W-:Y:S01]  /*19e00*/  IMAD.U32 R85, RZ, RZ, UR4 ;  /* 0x00000004ff557e24 */ /* 0x000fe2000f8e00ff */
[----:B------:R-:W2:Y:S01]  /*19e10*/  LDC R54, c[0x0][0x448] ;  /* 0x00011200ff367b82 */ /* 0x000ea20000000800 */
[----:B0-----:R-:W0:Y:S01]  /*19e20*/  SHFL.DOWN PT, R49, R44, 0x4, 0x1f ;  /* 0x08801f002c317f89 */ /* 0x001e2200000e0000 */
[----:B------:R-:W-:Y:S01]  /*19e30*/  ISETP.NE.AND P1, PT, RZ, UR19, PT ;  /* 0x00000013ff007c0c */ /* 0x000fe2000bf25270 */
[----:B------:R-:W-:Y:S01]  /*19e40*/  HADD2.F32 R111, -RZ, R25.H0_H0 ;  /* 0x20000019ff6f7230 */ /* 0x000fe20000004100 */
[----:B------:R-:W-:Y:S01]  /*19e50*/  MOV R123, UR4 ;  /* 0x00000004007b7c02 */ /* 0x000fe20008000f00 */
[----:B------:R-:W3:Y:S01]  /*19e60*/  SHFL.DOWN PT, R50, R45, 0x4, 0x1f ;  /* 0x08801f002d327f89 */ /* 0x000ee200000e0000 */
[----:B------:R-:W-:Y:S01]  /*19e70*/  HADD2.F32 R113, -RZ, R65.H1_H1 ;  /* 0x30000041ff717230 */ /* 0x000fe20000004100 */
[----:B------:R-:W-:Y:S01]  /*19e80*/  UIADD3 UR4, UPT, UPT, UR4, UR16, URZ ;  /* 0x0000001004047290 */ /* 0x000fe2000fffe0ff */
[----:B------:R-:W-:Y:S01]  /*19e90*/  HADD2.F32 R115, -RZ, R25.H1_H1 ;  /* 0x30000019ff737230 */ /* 0x000fe20000004100 */
[----:B------:R-:W-:Y:S01]  /*19ea0*/  UPLOP3.LUT UP1, UPT, UPT, UPT, UP1, 0x40, 0x4 ;  /* 0x000000000004789c */ /* 0x000fe20003f2e810 */
[----:B------:R-:W-:Y:S01]  /*19eb0*/  HADD2.F32 R117, -RZ, R27.H0_H0 ;  /* 0x2000001bff757230 */ /* 0x000fe20000004100 */
[----:B------:R-:W-:Y:S01]  /*19ec0*/  UISETP.GE.AND UP2, UPT, UR4, UR17, UPT ;  /* 0x000000110400728c */ /* 0x000fe2000bf46270 */
[----:B------:R-:W-:-:S02]  /*19ed0*/  HADD2.F32 R119, -RZ, R66.H1_H1 ;  /* 0x30000042ff777230 */ /* 0x000fc40000004100 */
[----:B------:R-:W-:Y:S01]  /*19ee0*/  HADD2.F32 R121, -RZ, R27.H1_H1 ;  /* 0x3000001bff797230 */ /* 0x000fe20000004100 */
        /* <DEDUP_REMOVED lines=8> */
[----:B---3--:R-:W-:Y:S01]  /*19f70*/  FADD.FTZ R45, R50, R45 ;  /* 0x0000002d322d7221 */ /* 0x008fe20000010000 */
        /* <DEDUP_REMOVED lines=11> */
[----:B------:R-:W3:Y:S01]  /*1a030*/  MUFU.RCP R47, R44 ;  /* 0x0000002c002f7308 */ /* 0x000ee20000001000 */
[----:B------:R-:W4:Y:S01]  /*1a040*/  SHFL.DOWN PT, R76, R51, 0x1, 0x1f ;  /* 0x08201f00334c7f89 */ /* 0x000f2200000e0000 */
[----:B0-----:R-:W-:Y:S01]  /*1a050*/  FMUL.FTZ R49, R114, R112 ;  /* 0x0000007072317220 */ /* 0x001fe20000410000 */
[----:B------:R-:W-:-:S03]  /*1a060*/  FADD.FTZ R114, R77, -R114 ;  /* 0x800000724d727221 */ /* 0x000fc60000010000 */
[----:B------:R-:W-:Y:S01]  /*1a070*/  FFMA.FTZ R50, R46, R77, R49 ;  /* 0x0000004d2e327223 */ /* 0x000fe20000010031 */
[----:B------:R-:W-:Y:S01]  /*1a080*/  FMUL.FTZ R49, R114, R114 ;  /* 0x0000007272317220 */ /* 0x000fe20000410000 */
[----:B-1----:R-:W-:Y:S02]  /*1a090*/  FADD.FTZ R48, R45, R48 ;  /* 0x000000302d307221 */ /* 0x002fe40000010000 */
[----:B---3--:R-:W-:Y:S01]  /*1a0a0*/  FMUL.FTZ R77, R47, R50 ;  /* 0x000000322f4d7220 */ /* 0x008fe20000410000 */
        /* <DEDUP_REMOVED lines=18> */
[----:B------:R-:W1:Y:S02]  /*1a1d0*/  SHFL.IDX PT, R47, R46, RZ, 0x1f ;  /* 0x00001fff2e2f7589 */ /* 0x000e6400000e0000 */
[----:B------:R-:W-:-:S05]  /*1a1e0*/  FFMA.FTZ R48, R51, R76, R48 ;  /* 0x0000004c33307223 */ /* 0x000fca0000010030 */
[----:B------:R-:W2:Y:S01]  /*1a1f0*/  SHFL.IDX PT, R77, R48, RZ, 0x1f ;  /* 0x00001fff304d7589 */ /* 0x000ea200000e0000 */
[----:B0-----:R-:W-:-:S04]  /*1a200*/  @!P0 IMAD.WIDE R44, R85, 0x4, R44 ;  /* 0x00000004552c8825 */ /* 0x001fc800078e022c */
[C---:B-1----:R-:W-:Y:S01]  /*1a210*/  FMUL.FTZ R50, R47.reuse, R47 ;  /* 0x0000002f2f327220 */ /* 0x042fe20000410000 */
[----:B------:R-:W-:Y:S01]  /*1a220*/  FSEL R49, R47, RZ, !P1 ;  /* 0x000000ff2f317208 */ /* 0x000fe20004800000 */
[----:B------:R-:W-:Y:S01]  /*1a230*/  HADD2.F32 R85, -RZ, R37.H0_H0 ;  /* 0x20000025ff557230 */ /* 0x000fe20000004100 */
[----:B------:R0:W-:Y:S02]  /*1a240*/  @!P0 STG.E desc[UR12][R44.64], R47 ;  /* 0x0000002f2c008986 */ /* 0x0001e4000c10190c */
[----:B------:R-:W-:Y:S01]  /*1a250*/  FSEL R51, R50, RZ, P1 ;  /* 0x000000ff32337208 */ /* 0x000fe20000800000 */
[----:B------:R-:W-:Y:S01]  /*1a260*/  FADD.FTZ R110, -R49, R89 ;  /* 0x00000059316e7221 */ /* 0x000fe20000010100 */
[----:B--2---:R-:W-:Y:S01]  /*1a270*/  FFMA.FTZ R50, R77, UR20, R54 ;  /* 0x000000144d327c23 */ /* 0x004fe20008010036 */
[C---:B------:R-:W-:Y:S01]  /*1a280*/  FADD.FTZ R52, -R49.reuse, R52 ;  /* 0x0000003431347221 */ /* 0x040fe20000010100 */
[C---:B------:R-:W-:Y:S01]  /*1a290*/  FADD.FTZ R46, -R49.reuse, R55 ;  /* 0x00000037312e7221 */ /* 0x040fe20000010100 */
[C---:B------:R-:W-:Y:S01]  /*1a2a0*/  FADD.FTZ R56, -R49.reuse, R56 ;  /* 0x0000003831387221 */ /* 0x040fe20000010100 */
[----:B------:R-:W-:Y:S01]  /*1a2b0*/  FADD.FTZ R51, R50, R51 ;  /* 0x0000003332337221 */ /* 0x000fe20000010000 */
[C---:B------:R-:W-:Y:S01]  /*1a2c0*/  FADD.FTZ R58, -R49.reuse, R58 ;  /* 0x0000003a313a7221 */ /* 0x040fe20000010100 */
[C---:B------:R-:W-:Y:S01]  /*1a2d0*/  FADD.FTZ R120, -R49.reuse, R100 ;  /* 0x0000006431787221 */ /* 0x040fe20000010100 */
[C---:B------:R-:W-:Y:S01]  /*1a2e0*/  FADD.FTZ R122, -R49.reuse, R102 ;  /* 0x00000066317a7221 */ /* 0x040fe20000010100 */
[----:B------:R-:W1:Y:S01]  /*1a2f0*/  MUFU.RSQ R89, R51 ;  /* 0x0000003300597308 */ /* 0x000e620000001400 */
        /* <DEDUP_REMOVED lines=26> */
[C---:B-1----:R-:W-:Y:S01]  /*1a4a0*/  FMUL.FTZ R49, R89.reuse, R52 ;  /* 0x0000003459317220 */ /* 0x042fe20000410000 */
[--C-:B------:R-:W-:Y:S02]  /*1a4b0*/  HADD2.F32 R51, -RZ, R36.reuse.H0_H0 ;  /* 0x20000024ff337230 */ /* 0x100fe40000004100 */
[C---:B------:R-:W-:Y:S01]  /*1a4c0*/  FMUL.FTZ R46, R89.reuse, R46 ;  /* 0x0000002e592e7220 */ /* 0x040fe20000410000 */
[----:B------:R-:W-:Y:S02]  /*1a4d0*/  HADD2.F32 R57, -RZ, R17.H1_H1 ;  /* 0x30000011ff397230 */ /* 0x000fe40000004100 */
[C---:B------:R-:W-:Y:S01]  /*1a4e0*/  FMUL.FTZ R52, R89.reuse, R56 ;  /* 0x0000003859347220 */ /* 0x040fe20000410000 */
[----:B------:R-:W-:Y:S02]  /*1a4f0*/  HADD2.F32 R59, -RZ, R36.H1_H1 ;  /* 0x30000024ff3b7230 */ /* 0x000fe40000004100 */
[----:B0-----:R-:W-:Y:S01]  /*1a500*/  FMUL.FTZ R45, R89, R58 ;  /* 0x0000003a592d7220 */ /* 0x001fe20000410000 */
[----:B------:R-:W-:-:S02]  /*1a510*/  HADD2.F32 R77, -RZ, R16.H0_H0 ;  /* 0x20000010ff4d7230 */ /* 0x000fc40000004100 */
[----:B------:R-:W-:Y:S01]  /*1a520*/  FFMA.FTZ R49, R49, R55, R51 ;  /* 0x0000003731317223 */ /* 0x000fe20000010033 */
[----:B------:R-:W-:Y:S02]  /*1a530*/  HADD2.F32 R87, -RZ, R16.H1_H1 ;  /* 0x30000010ff577230 */ /* 0x000fe40000004100 */
[----:B------:R-:W-:Y:S01]  /*1a540*/  FFMA.FTZ R44, R46, R57, R59 ;  /* 0x000000392e2c7223 */ /* 0x000fe2000001003b */
        /* <DEDUP_REMOVED lines=9> */
[C---:B------:R-:W-:Y:S01]  /*1a5e0*/  FMUL.FTZ R50, R89.reuse, R50 ;  /* 0x0000003259327220 */ /* 0x040fe20000410000 */
[----:B------:R-:W-:Y:S02]  /*1a5f0*/  HADD2.F32 R59, -RZ, R14.H0_H0 ;  /* 0x2000000eff3b7230 */ /* 0x000fe40000004100 */
[----:B------:R-:W-:Y:S01]  /*1a600*/  FMUL.FTZ R82, R89, R82 ;  /* 0x0000005259527220 */ /* 0x000fe20000410000 */
        /* <DEDUP_REMOVED lines=70> */
[----:B------:R-:W0:Y:S01]  /*1aa70*/  @!P0 LDC.64 R76, c[0x0][0x3c8] ;  /* 0x0000f200ff4c8b82 */ /* 0x000e220000000a00 */
[----:B------:R-:W-:Y:S02]  /*1aa80*/  HADD2.F32 R103, -RZ, R65.H0_H0 ;  /* 0x20000041ff677230 */ /* 0x000fe40000004100 */
[----:B------:R-:W-:Y:S01]  /*1aa90*/  FMUL.FTZ R94, R89, R104 ;  /* 0x00000068595e7220 */ /* 0x000fe20000410000 */
[----:B------:R-:W-:Y:S01]  /*1aaa0*/  FFMA.FTZ R98, R98, R87, R93 ;  /* 0x0000005762627223 */ /* 0x000fe2000001005d */
[----:B------:R-:W-:-:S02]  /*1aab0*/  HADD2.F32 R85, -RZ, R64.H0_H0 ;  /* 0x20000040ff557230 */ /* 0x000fc40000004100 */
[C---:B------:R-:W-:Y:S01]  /*1aac0*/  FMUL.FTZ R90, R89.reuse, R100 ;  /* 0x00000064595a7220 */ /* 0x040fe20000410000 */
[----:B------:R-:W-:Y:S02]  /*1aad0*/  HADD2.F32 R93, -RZ, R24.H0_H0 ;  /* 0x20000018ff5d7230 */ /* 0x000fe40000004100 */
[C---:B------:R-:W-:Y:S01]  /*1aae0*/  FMUL.FTZ R124, R89.reuse, R124 ;  /* 0x0000007c597c7220 */ /* 0x040fe20000410000 */
[----:B------:R-:W1:Y:S01]  /*1aaf0*/  LDC.64 R86, c[0x0][0x428] ;  /* 0x00010a00ff567b82 */ /* 0x000e620000000a00 */
[----:B------:R-:W-:Y:S02]  /*1ab00*/  HADD2.F32 R78, -RZ, R64.H1_H1 ;  /* 0x30000040ff4e7230 */ /* 0x000fe40000004100 */
[----:B------:R-:W-:Y:S01]  /*1ab10*/  FMUL.FTZ R99, R89, R102 ;  /* 0x0000006659637220 */ /* 0x000fe20000410000 */
[----:B------:R-:W-:Y:S02]  /*1ab20*/  HADD2.F32 R84, -RZ, R24.H1_H1 ;  /* 0x30000018ff547230 */ /* 0x000fe40000004100 */
[----:B------:R-:W-:Y:S01]  /*1ab30*/  FFMA.FTZ R94, R94, R103, R111 ;  /* 0x000000675e5e7223 */ /* 0x000fe2000001006f */
[----:B------:R-:W-:Y:S01]  /*1ab40*/  FFMA.FTZ R90, R90, R85, R93 ;  /* 0x000000555a5a7223 */ /* 0x000fe2000001005d */
[----:B------:R-:W-:Y:S01]  /*1ab50*/  FFMA.FTZ R103, R124, R113, R115 ;  /* 0x000000717c677223 */ /* 0x000fe20000010073 */
[----:B------:R-:W-:-:S02]  /*1ab60*/  HADD2.F32 R85, -RZ, R67.H0_H0 ;  /* 0x20000043ff557230 */ /* 0x000fc40000004100 */
[----:B------:R-:W-:Y:S01]  /*1ab70*/  FFMA.FTZ R99, R99, R78, R84 ;  /* 0x0000004e63637223 */ /* 0x000fe20000010054 */
[--C-:B------:R-:W-:Y:S02]  /*1ab80*/  HADD2.F32 R93, -RZ, R26.reuse.H0_H0 ;  /* 0x2000001aff5d7230 */ /* 0x100fe40000004100 */
[C---:B------:R-:W-:Y:S01]  /*1ab90*/  FMUL.FTZ R106, R89.reuse, R106 ;  /* 0x0000006a596a7220 */ /* 0x040fe20000410000 */
[----:B------:R-:W-:Y:S02]  /*1aba0*/  HADD2.F32 R111, -RZ, R67.H1_H1 ;  /* 0x30000043ff6f7230 */ /* 0x000fe40000004100 */
[C---:B------:R-:W-:Y:S01]  /*1abb0*/  FMUL.FTZ R100, R89.reuse, R109 ;  /* 0x0000006d59647220 */ /* 0x040fe20000410000 */
[----:B------:R-:W-:Y:S02]  /*1abc0*/  HADD2.F32 R113, -RZ, R26.H1_H1 ;  /* 0x3000001aff717230 */ /* 0x000fe40000004100 */
[----:B------:R-:W-:Y:S01]  /*1abd0*/  FMUL.FTZ R102, R89, R108 ;  /* 0x0000006c59667220 */ /* 0x000fe20000410000 */
[----:B------:R-:W-:-:S02]  /*1abe0*/  HADD2.F32 R115, -RZ, R66.H0_H0 ;  /* 0x20000042ff737230 */ /* 0x000fc40000004100 */
[----:B------:R-:W-:Y:S01]  /*1abf0*/  FMUL.FTZ R78, R89, R81 ;  /* 0x00000051594e7220 */ /* 0x000fe20000410000 */
[----:B------:R-:W-:Y:S01]  /*1ac00*/  FFMA.FTZ R81, R106, R85, R93 ;  /* 0x000000556a517223 */ /* 0x000fe2000001005d */
[----:B------:R-:W-:Y:S01]  /*1ac10*/  FFMA.FTZ R100, R100, R111, R113 ;  /* 0x0000006f64647223 */ /* 0x000fe20000010071 */
[----:B0-----:R-:W-:-:S04]  /*1ac20*/  @!P0 IMAD.WIDE R76, R123, 0x4, R76 ;  /* 0x000000047b4c8825 */ /* 0x001fc800078e024c */
[----:B------:R-:W-:Y:S01]  /*1ac30*/  FFMA.FTZ R102, R102, R115, R117 ;  /* 0x0000007366667223 */ /* 0x000fe20000010075 */
[----:B------:R-:W-:Y:S01]  /*1ac40*/  FFMA.FTZ R119, R78, R119, R121 ;  /* 0x000000774e777223 */ /* 0x000fe20000010079 */
[----:B------:R-:W-:Y:S01]  /*1ac50*/  F2FP.F16.F32.PACK_AB R47, R47, R50 ;  /* 0x000000322f2f723e */ /* 0x000fe200000000ff */
[--C-:B-1----:R-:W-:Y:S01]  /*1ac60*/  IMAD.WIDE.U32 R84, R53, 0x10, R86.reuse ;  /* 0x0000001035547825 */ /* 0x102fe200078e0056 */
[----:B------:R-:W-:Y:S01]  /*1ac70*/  F2FP.F16.F32.PACK_AB R46, R46, R51 ;  /* 0x000000332e2e723e */ /* 0x000fe200000000ff */
[----:B------:R1:W-:Y:S01]  /*1ac80*/  @!P0 STG.E desc[UR12][R76.64], R89 ;  /* 0x000000594c008986 */ /* 0x0003e2000c10190c */
[----:B------:R-:W-:Y:S01]  /*1ac90*/  F2FP.F16.F32.PACK_AB R45, R45, R52 ;  /* 0x000000342d2d723e */ /* 0x000fe200000000ff */
[--C-:B------:R-:W-:Y:S01]  /*1aca0*/  IMAD.WIDE.U32 R78, R79, 0x10, R86.reuse ;  /* 0x000000104f4e7825 */ /* 0x100fe200078e0056 */
[----:B------:R-:W-:Y:S02]  /*1acb0*/  F2FP.F16.F32.PACK_AB R44, R44, R49 ;  /* 0x000000312c2c723e */ /* 0x000fe400000000ff */
[----:B------:R-:W-:Y:S01]  /*1acc0*/  F2FP.F16.F32.PACK_AB R51, R88, R97 ;  /* 0x000000615833723e */ /* 0x000fe200000000ff */
[--C-:B------:R-:W-:Y:S01]  /*1acd0*/  IMAD.WIDE.U32 R92, R92, 0x10, R86.reuse ;  /* 0x000000105c5c7825 */ /* 0x100fe200078e0056 */
[----:B------:R-:W-:Y:S01]  /*1ace0*/  F2FP.F16.F32.PACK_AB R50, R82, R95 ;  /* 0x0000005f5232723e */ /* 0x000fe200000000ff */
[----:B------:R1:W-:Y:S01]  /*1acf0*/  STG.E.128 desc[UR12][R84.64], R44 ;  /* 0x0000002c54007986 */ /* 0x0003e2000c101d0c */
[----:B------:R-:W-:Y:S01]  /*1ad00*/  F2FP.F16.F32.PACK_AB R49, R54, R57 ;  /* 0x000000393631723e */ /* 0x000fe200000000ff */
[----:B------:R-:W-:Y:S01]  /*1ad10*/  IMAD.WIDE.U32 R86, R101, 0x10, R86 ;  /* 0x0000001065567825 */ /* 0x000fe200078e0056 */
        /* <DEDUP_REMOVED lines=11> */
[----:B------:R1:W-:Y:S01]  /*1add0*/  STG.E.128 desc[UR12][R86.64], R56 ;  /* 0x0000003856007986 */ /* 0x0003e2000c101d0c */
[----:B------:R-:W-:Y:S05]  /*1ade0*/  BRA.U !UP2, `(.L_x_4718) ;  /* 0xfffffe5d0ac87547 */ /* 0x000fea000b83ffff */
[----:B------:R-:W-:Y:S05]  /*1adf0*/  EXIT ;  /* 0x000000000000794d */ /* 0x000fea0003800000 */
.L_x_4719:
        /* <DEDUP_REMOVED lines=16> */
.L_x_27489:


//--------------------- .text._ZN10layer_norm13ln_fwd_kernelINS_13Kernel_traitsI6__halfS2_S2_S2_fjLj8192ELj1ELj1ELj8ELj16ENS_18Kernel_traits_baseILj8192ES2_S2_S2_S2_fjLj256EEEEELb1ELb1ELb1ELb0EEEvNS_9FwdParamsE --------------------------
	.section	.text._ZN10layer_norm13ln_fwd_kernelINS_13Kernel_traitsI6__halfS2_S2_S2_fjLj8192ELj1ELj1ELj8ELj16ENS_18Kernel_traits_baseILj8192ES2_S2_S2_S2_fjLj256EEEEELb1ELb1ELb1ELb0EEEvNS_9FwdParamsE,"ax",@progbits
	.align	128
        .global         _ZN10layer_norm13ln_fwd_kernelINS_13Kernel_traitsI6__halfS2_S2_S2_fjLj8192ELj1ELj1ELj8ELj16ENS_18Kernel_traits_baseILj8192ES2_S2_S2_S2_fjLj256EEEEELb1ELb1ELb1ELb0EEEvNS_9FwdParamsE
        .type           _ZN10layer_norm13ln_fwd_kernelINS_13Kernel_traitsI6__halfS2_S2_S2_fjLj8192ELj1ELj1ELj8ELj16ENS_18Kernel_traits_baseILj8192ES2_S2_S2_S2_fjLj256EEEEELb1ELb1ELb1ELb0EEEvNS_9FwdParamsE,@function
        .size           _ZN10layer_norm13ln_fwd_kernelINS_13Kernel_traitsI6__halfS2_S2_S2_fjLj8192ELj1ELj1ELj8ELj16ENS_18Kernel_traits_baseILj8192ES2_S2_S2_S2_fjLj256EEEEELb1ELb1ELb1ELb0EEEvNS_9FwdParamsE,(.L_x_27490 - _ZN10layer_norm13ln_fwd_kernelINS_13Kernel_traitsI6__halfS2_S2_S2_fjLj8192ELj1ELj1ELj8ELj16ENS_18Kernel_traits_baseILj8192ES2_S2_S2_S2_fjLj256EEEEELb1ELb1ELb1ELb0EEEvNS_9FwdParamsE)
        .other          _ZN10layer_norm13ln_fwd_kernelINS_13Kernel_traitsI6__halfS2_S2_S2_fjLj8192ELj1ELj1ELj8ELj16ENS_18Kernel_traits_baseILj8192ES2_S2_S2_S2_fjLj256EEEEELb1ELb1ELb1ELb0EEEvNS_9FwdParamsE,@"STO_CUDA_ENTRY STV_DEFAULT"
_ZN10layer_norm13ln_fwd_kernelINS_13Kernel_traitsI6__halfS2_S2_S2_fjLj8192ELj1ELj1ELj8ELj16ENS_18Kernel_traits_baseILj8192ES2_S2_S2_S2_fjLj256EEEEELb1ELb1ELb1ELb0EEEvNS_9FwdParamsE:
.text._ZN10layer_norm13ln_fwd_kernelINS_13Kernel_traitsI6__halfS2_S2_S2_fjLj8192ELj1ELj1ELj8ELj16ENS_18Kernel_traits_baseILj8192ES2_S2_S2_S2_fjLj256EEEEELb1ELb1ELb1ELb0EEEvNS_9FwdParamsE:
        /* <DEDUP_REMOVED lines=14> */
[----:B----4-:R-:W-:Y:S01]  /*00e0*/  @P0 IMAD.MOV.U32 R9, RZ, RZ, R11 ;  /* 0x000000ffff090224 */ /* 0x010fe200078e000b */
[----:B------:R-:W1:Y:S05]  /*00f0*/  @P0 LDC R5, c[0x0][0x460] ;  /* 0x00011800ff050b82 */ /* 0x000e6a0000000800 */
[----:B------:R-:W1:Y:S01]  /*0100*/  @P0 LDG.E.64 R8, desc[UR14][R8.64] ;  /* 0x0000000e08080981 */ /* 0x000e62000c1e1b00 */
[----:B0-----:R-:W-:Y:S01]  /*0110*/  UISETP.NE.U32.AND UP0, UPT, UR4, URZ, UPT ;  /* 0x000000ff0400728c */ /* 0x001fe2000bf05070 */
[----:B-----5:R-:W-:-:S03]  /*0120*/  SHF.R.S32.HI R4, RZ, 0x1f, R13 ;  /* 0x0000001fff047819 */ /* 0x020fc6000001140d */
[----:B------:R-:W-:Y:S01]  /*0130*/  UISETP.NE.AND.EX UP0, UPT, UR5, URZ, UPT, UP0 ;  /* 0x000000ff0500728c */ /* 0x000fe2000bf05300 */
[----:B------:R-:W-:Y:S01]  /*0140*/  LEA.HI R4, R4, R13, RZ, 0x3 ;  /* 0x0000000d04047211 */ /* 0x000fe200078f18ff */
[----:B------:R-:W-:Y:S01]  /*0150*/  BSSY.RECONVERGENT B0, `(.L_x_4720) ;  /* 0x0000062000007945 */ /* 0x000fe20003800200 */
[----:B--2---:R-:W-:Y:S02]  /*0160*/  @P0 R2UR UR12, R6 ;  /* 0x00000000060c02ca */ /* 0x004fe400000e0000 */
[----:B------:R-:W-:Y:S02]  /*0170*/  @P0 R2UR UR13, R7 ;  /* 0x00000000070d02ca */ /* 0x000fe400000e0000 */
[----:B-1----:R-:W-:Y:S01]  /*0180*/  @P0 IADD3 R2, P1, PT, R8, R5, RZ ;  /* 0x0000000508020210 */ /* 0x002fe20007f3e0ff */
[----:B------:R-:W-:-:S03]  /*0190*/  IMAD.MOV.U32 R5, RZ, RZ, R3 ;  /* 0x000000ffff057224 */ /* 0x000fc600078e0003 */
[----:B------:R-:W-:Y:S02]  /*01a0*/  @P0 IADD3.X R11, PT, PT, RZ, R9, RZ, P1, !PT ;  /* 0x00000009ff0b0210 */ /* 0x000fe40000ffe4ff */
[----:B------:R-:W-:Y:S02]  /*01b0*/  LOP3.LUT R7, R5, 0xff, RZ, 0x3c, !PT ;  /* 0x000000ff05077812 */ /* 0x000fe400078e3cff */
[--C-:B------:R-:W-:Y:S02]  /*01c0*/  SHF.R.U64 R111, R2, 0x2, R11.reuse ;  /* 0x00000002026f7819 */ /* 0x100fe4000000120b */
[----:B------:R-:W-:Y:S02]  /*01d0*/  LEA.HI.SX32 R0, R4, R7, 0x1d ;  /* 0x0000000704007211 */ /* 0x000fe400078feaff */
        /* <DEDUP_REMOVED lines=47> */
.L_x_4721:
        /* <DEDUP_REMOVED lines=42> */
.L_x_4722:
[----:B------:R-:W-:Y:S05]  /*0770*/  BSYNC.RECONVERGENT B0 ;  /* 0x0000000000007941 */ /* 0x000fea0003800200 */
.L_x_4720:
        /* <DEDUP_REMOVED lines=10> */
[----:B------:R-:W-:Y:S01]  /*0820*/  UIADD3 UR8, UPT, UPT, UR13, 0x76cf5d0a, URZ ;  /* 0x76cf5d0a0d087890 */ /* 0x000fe2000fffe0ff */
[----:B------:R-:W-:Y:S01]  /*0830*/  IMAD.MOV.U32 R102, RZ, RZ, RZ ;  /* 0x000000ffff667224 */ /* 0x000fe200078e00ff */
[----:B------:R-:W-:Y:S02]  /*0840*/  UIADD3 UR7, UPT, UPT, UR12, 0x3c6ef372, URZ ;  /* 0x3c6ef3720c077890 */ /* 0x000fe4000fffe0ff */
[----:B------:R-:W-:-:S02]  /*0850*/  UIADD3 UR9, UPT, UPT, UR12, -0x255992d5, URZ ;  /* 0xdaa66d2b0c097890 */ /* 0x000fc4000fffe0ff */
[----:B------:R-:W-:Y:S02]  /*0860*/  UIADD3 UR10, UPT, UPT, UR12, 0x78dde6e4, URZ ;  /* 0x78dde6e40c0a7890 */ /* 0x000fe4000fffe0ff */
[----:B------:R-:W-:Y:S02]  /*0870*/  UIADD3 UR11, UPT, UPT, UR13, -0x56f99767, URZ ;  /* 0xa90668990d0b7890 */ /* 0x000fe4000fffe0ff */
[----:B------:R-:W-:Y:S02]  /*0880*/  UIADD3 UR16, UPT, UPT, UR12, 0x5384540f, URZ ;  /* 0x5384540f0c107890 */ /* 0x000fe4000fffe0ff */
[----:B------:R-:W-:Y:S02]  /*0890*/  UIADD3 UR20, UPT, UPT, UR13, -0x24c28bd8, URZ ;  /* 0xdb3d74280d147890 */ /* 0x000fe4000fffe0ff */
[----:B------:R-:W-:Y:S02]  /*08a0*/  UIADD3 UR26, UPT, UPT, UR13, -0x695add53, URZ ;  /* 0x96a522ad0d1a7890 */ /* 0x000fe4000fffe0ff */
[----:B------:R-:W-:Y:S01]  /*08b0*/  UIADD3 UR27, UPT, UPT, UR12, -0x700cb87f, URZ ;  /* 0x8ff347810c1b7890 */ /* 0x000fe2000fffe0ff */
[----:B0-----:R-:W-:Y:S01]  /*08c0*/  IMAD R107, R6, UR4, R3 ;  /* 0x00000004066b7c24 */ /* 0x001fe2000f8e0203 */
[----:B------:R-:W-:Y:S01]  /*08d0*/  LOP3.LUT R6, R5, UR13, RZ, 0x3c, !PT ;  /* 0x0000000d05067c12 */ /* 0x000fe2000f8e3cff */
[----:B------:R-:W0:Y:S02]  /*08e0*/  LDCU UR22, c[0x0][0x404] ;  /* 0x00008080ff1677ac */ /* 0x000e240008000800 */
[C---:B------:R-:W-:Y:S01]  /*08f0*/  IMAD.HI.U32 R5, R107.reuse, -0x326172a9, RZ ;  /* 0xcd9e8d576b057827 */ /* 0x040fe200078e00ff */
[----:B------:R-:W1:Y:S03]  /*0900*/  LDCU UR23, c[0x0][0x388] ;  /* 0x00007100ff1777ac */ /* 0x000e660008000800 */
[----:B------:R-:W-:Y:S01]  /*0910*/  IMAD.HI.U32 R7, R6, -0x326172a9, RZ ;  /* 0xcd9e8d5706077827 */ /* 0x000fe200078e00ff */
[----:B------:R-:W-:Y:S01]  /*0920*/  LOP3.LUT R5, R110, UR12, R5, 0x96, !PT ;  /* 0x0000000c6e057c12 */ /* 0x000fe2000f8e9605 */
[----:B------:R-:W2:Y:S02]  /*0930*/  LDCU.U8 UR24, c[0x0][0x410] ;  /* 0x00008200ff1877ac */ /* 0x000ea40008000000 */
[----:B------:R-:W-:-:S02]  /*0940*/  IMAD R8, R107, -0x326172a9, RZ ;  /* 0xcd9e8d576b087824 */ /* 0x000fc400078e02ff */
[C---:B------:R-:W-:Y:S01]  /*0950*/  IMAD R10, R5.reuse, -0x2daee0ad, RZ ;  /* 0xd2511f53050a7824 */ /* 0x040fe200078e02ff */
[----:B------:R-:W3:Y:S01]  /*0960*/  LDCU UR25, c[0x0][0x400] ;  /* 0x00008000ff1977ac */ /* 0x000ee20008000800 */
[----:B------:R-:W-:Y:S01]  /*0970*/  IMAD R6, R6, -0x326172a9, RZ ;  /* 0xcd9e8d5706067824 */ /* 0x000fe200078e02ff */
[----:B------:R-:W-:Y:S01]  /*0980*/  LOP3.LUT R7, R8, UR5, R7, 0x96, !PT ;  /* 0x0000000508077c12 */ /* 0x000fe2000f8e9607 */
[----:B------:R-:W-:Y:S01]  /*0990*/  IMAD.HI.U32 R8, R5, -0x2daee0ad, RZ ;  /* 0xd2511f5305087827 */ /* 0x000fe200078e00ff */
[----:B------:R-:W-:Y:S01]  /*09a0*/  UIADD3 UR5, UPT, UPT, UR13, 0x32370b8f, URZ ;  /* 0x32370b8f0d057890 */ /* 0x000fe2000fffe0ff */
[----:B------:R-:W4:Y:S02]  /*09b0*/  LDCU.64 UR18, c[0x0][0x3a0] ;  /* 0x00007400ff1277ac */ /* 0x000f240008000a00 */
[----:B------:R-:W-:Y:S01]  /*09c0*/  IMAD.HI.U32 R5, R7, -0x2daee0ad, RZ ;  /* 0xd2511f5307057827 */ /* 0x000fe200078e00ff */
[----:B------:R-:W-:Y:S01]  /*09d0*/  LOP3.LUT R8, R9, UR6, R8, 0x96, !PT ;  /* 0x0000000609087c12 */ /* 0x000fe2000f8e9608 */
[----:B------:R-:W-:-:S02]  /*09e0*/  UIADD3 UR6, UPT, UPT, UR13, -0x126145ec, URZ ;  /* 0xed9eba140d067890 */ /* 0x000fc4000fffe0ff */
[----:B------:R-:W-:Y:S01]  /*09f0*/  IMAD R7, R7, -0x2daee0ad, RZ ;  /* 0xd2511f5307077824 */ /* 0x000fe200078e02ff */
[----:B------:R-:W-:Y:S01]  /*0a00*/  LOP3.LUT R10, R10, UR8, R5, 0x96, !PT ;  /* 0x000000080a0a7c12 */ /* 0x000fe2000f8e9605 */
[C---:B------:R-:W-:Y:S01]  /*0a10*/  IMAD.HI.U32 R5, R8.reuse, -0x326172a9, RZ ;  /* 0xcd9e8d5708057827 */ /* 0x040fe200078e00ff */
[----:B------:R-:W-:Y:S02]  /*0a20*/  UIADD3 UR8, UPT, UPT, UR12, 0x1715609d, URZ ;  /* 0x1715609d0c087890 */ /* 0x000fe4000fffe0ff */
[----:B------:R-:W-:Y:S01]  /*0a30*/  UPLOP3.LUT UP1, UPT, UPT, UPT, UPT, 0x40, 0x4 ;  /* 0x000000000004789c */ /* 0x000fe20003f2e870 */
[----:B------:R-:W-:Y:S01]  /*0a40*/  IMAD R9, R8, -0x326172a9, RZ ;  /* 0xcd9e8d5708097824 */ /* 0x000fe200078e02ff */
[----:B------:R-:W-:Y:S01]  /*0a50*/  LOP3.LUT R5, R6, UR7, R5, 0x96, !PT ;  /* 0x0000000706057c12 */ /* 0x000fe2000f8e9605 */
[----:B------:R-:W-:Y:S01]  /*0a60*/  IMAD.HI.U32 R8, R10, -0x326172a9, RZ ;  /* 0xcd9e8d570a087827 */ /* 0x000fe200078e00ff */
[----:B------:R-:W-:-:S03]  /*0a70*/  UIADD3 UR7, UPT, UPT, UR12, -0x4ab325aa, URZ ;  /* 0xb54cda560c077890 */ /* 0x000fc6000fffe0ff */
[----:B------:R-:W-:Y:S01]  /*0a80*/  IMAD.HI.U32 R6, R5, -0x2daee0ad, RZ ;  /* 0xd2511f5305067827 */ /* 0x000fe200078e00ff */
[----:B------:R-:W-:Y:S01]  /*0a90*/  LOP3.LUT R8, R9, UR9, R8, 0x96, !PT ;  /* 0x0000000909087c12 */ /* 0x000fe2000f8e9608 */
[----:B------:R-:W-:Y:S01]  /*0aa0*/  UIADD3 UR9, UPT, UPT, UR13, 0x646e171e, URZ ;  /* 0x646e171e0d097890 */ /* 0x000fe2000fffe0ff */
[----:B------:R-:W-:Y:S01]  /*0ab0*/  SHF.R.S32.HI R9, RZ, 0x3, R4 ;  /* 0x00000003ff097819 */ /* 0x000fe20000011404 */
[----:B------:R-:W-:Y:S01]  /*0ac0*/  IMAD R12, R5, -0x2daee0ad, RZ ;  /* 0xd2511f53050c7824 */ /* 0x000fe200078e02ff */
[----:B------:R-:W-:Y:S01]  /*0ad0*/  LOP3.LUT R6, R7, UR5, R6, 0x96, !PT ;  /* 0x0000000507067c12 */ /* 0x000fe2000f8e9606 */
[----:B------:R-:W-:Y:S01]  /*0ae0*/  IMAD.HI.U32 R5, R8, -0x2daee0ad, RZ ;  /* 0xd2511f5308057827 */ /* 0x000fe200078e00ff */
[C---:B------:R-:W-:Y:S01]  /*0af0*/  LOP3.LUT R11, R9.reuse, 0xff, RZ, 0xc0, !PT ;  /* 0x000000ff090b7812 */ /* 0x040fe200078ec0ff */
[----:B------:R-:W-:Y:S01]  /*0b00*/  UIADD3 UR5, UPT, UPT, UR13, 0x1fd5c5a3, URZ ;  /* 0x1fd5c5a30d057890 */ /* 0x000fe2000fffe0ff */
[----:B------:R-:W-:Y:S01]  /*0b10*/  LOP3.LUT R108, R9, 0xffffff00, RZ, 0xc0, !PT ;  /* 0xffffff00096c7812 */ /* 0x000fe200078ec0ff */
[----:B------:R-:W-:Y:S01]  /*0b20*/  IMAD R10, R10, -0x326172a9, RZ ;  /* 0xcd9e8d570a0a7824 */ /* 0x000fe200078e02ff */
[----:B------:R-:W-:Y:S01]  /*0b30*/  LOP3.LUT R12, R12, UR6, R5, 0x96, !PT ;  /* 0x000000060c0c7c12 */ /* 0x000fe2000f8e9605 */
[----:B------:R-:W-:Y:S01]  /*0b40*/  IMAD.HI.U32 R5, R6, -0x326172a9, RZ ;  /* 0xcd9e8d5706057827 */ /* 0x000fe200078e00ff */
[----:B------:R-:W-:-:S03]  /*0b50*/  UIADD3 UR6, UPT, UPT, UR12, -0xe443238, URZ ;  /* 0xf1bbcdc80c067890 */ /* 0x000fc6000fffe0ff */
[----:B------:R-:W-:Y:S01]  /*0b60*/  IMAD R7, R6, -0x326172a9, RZ ;  /* 0xcd9e8d5706077824 */ /* 0x000fe200078e02ff */
[----:B------:R-:W-:Y:S01]  /*0b70*/  LOP3.LUT R5, R10, UR10, R5, 0x96, !PT ;  /* 0x0000000a0a057c12 */ /* 0x000fe2000f8e9605 */
[----:B------:R-:W-:-:S04]  /*0b80*/  IMAD.HI.U32 R6, R12, -0x326172a9, RZ ;  /* 0xcd9e8d570c067827 */ /* 0x000fc800078e00ff */
[----:B------:R-:W-:Y:S01]  /*0b90*/  IMAD R8, R8, -0x2daee0ad, RZ ;  /* 0xd2511f5308087824 */ /* 0x000fe200078e02ff */
[----:B------:R-:W-:Y:S01]  /*0ba0*/  LOP3.LUT R6, R7, UR8, R6, 0x96, !PT ;  /* 0x0000000807067c12 */ /* 0x000fe2000f8e9606 */
[----:B------:R-:W-:-:S04]  /*0bb0*/  IMAD.HI.U32 R7, R5, -0x2daee0ad, RZ ;  /* 0xd2511f5305077827 */ /* 0x000fc800078e00ff */
[----:B------:R-:W-:Y:S01]  /*0bc0*/  IMAD R10, R5, -0x2daee0ad, RZ ;  /* 0xd2511f53050a7824 */ /* 0x000fe200078e02ff */
[----:B------:R-:W-:Y:S01]  /*0bd0*/  LOP3.LUT R7, R8, UR11, R7, 0x96, !PT ;  /* 0x0000000b08077c12 */ /* 0x000fe2000f8e9607 */
[----:B------:R-:W-:-:S04]  /*0be0*/  IMAD.HI.U32 R5, R6, -0x2daee0ad, RZ ;  /* 0xd2511f5306057827 */ /* 0x000fc800078e00ff */
[----:B------:R-:W-:Y:S01]  /*0bf0*/  IMAD.HI.U32 R4, R7, -0x326172a9, RZ ;  /* 0xcd9e8d5707047827 */ /* 0x000fe200078e00ff */
[----:B------:R-:W-:Y:S01]  /*0c00*/  LOP3.LUT R10, R10, UR9, R5, 0x96, !PT ;  /* 0x000000090a0a7c12 */ /* 0x000fe2000f8e9605 */
[----:B------:R-:W0:Y:S02]  /*0c10*/  LDCU.128 UR8, c[0x0][0x3f0] ;  /* 0x00007e00ff0877ac */ /* 0x000e240008000c00 */
[----:B------:R-:W-:Y:S01]  /*0c20*/  IMAD R5, R12, -0x326172a9, RZ ;  /* 0xcd9e8d570c057824 */ /* 0x000fe200078e02ff */
[----:B------:R-:W-:Y:S01]  /*0c30*/  LOP3.LUT R12, R3, 0xe0, RZ, 0xc0, !PT ;  /* 0x000000e0030c7812 */ /* 0x000fe200078ec0ff */
[----:B------:R-:W-:Y:S02]  /*0c40*/  IMAD R8, R7, -0x326172a9, RZ ;  /* 0xcd9e8d5707087824 */ /* 0x000fe400078e02ff */
[----:B------:R-:W-:Y:S01]  /*0c50*/  IMAD.HI.U32 R7, R10, -0x326172a9, RZ ;  /* 0xcd9e8d570a077827 */ /* 0x000fe200078e00ff */
[----:B------:R-:W-:Y:S02]  /*0c60*/  LOP3.LUT R4, R5, UR7, R4, 0x96, !PT ;  /* 0x0000000705047c12 */ /* 0x000fe4000f8e9604 */
[----:B------:R-:W-:Y:S01]  /*0c70*/  VIADDMNMX R12, R11, -R12, RZ, !PT ;  /* 0x8000000c0b0c7246 */ /* 0x000fe200078001ff */
[----:B------:R-:W-:Y:S01]  /*0c80*/  IMAD R6, R6, -0x2daee0ad, RZ ;  /* 0xd2511f5306067824 */ /* 0x000fe200078e02ff */
[----:B------:R-:W-:Y:S01]  /*0c90*/  LOP3.LUT R7, R8, UR16, R7, 0x96, !PT ;  /* 0x0000001008077c12 */ /* 0x000fe2000f8e9607 */
[----:B------:R-:W-:Y:S01]  /*0ca0*/  IMAD.HI.U32 R5, R4, -0x2daee0ad, RZ ;  /* 0xd2511f5304057827 */ /* 0x000fe200078e00ff */
[----:B------:R-:W0:Y:S03]  /*0cb0*/  LDCU.64 UR16, c[0x0][0x408] ;  /* 0x00008100ff1077ac */ /* 0x000e260008000a00 */
[----:B------:R-:W-:Y:S01]  /*0cc0*/  IMAD.SHL.U32 R8, R3, 0x20, RZ ;  /* 0x0000002003087824 */ /* 0x000fe200078e00ff */
[----:B------:R-:W-:Y:S01]  /*0cd0*/  VIMNMX R3, PT, PT, R12, 0x20, PT ;  /* 0x000000200c037848 */ /* 0x000fe20003fe0100 */
[----:B------:R-:W-:Y:S01]  /*0ce0*/  IMAD R9, R4, -0x2daee0ad, RZ ;  /* 0xd2511f5304097824 */ /* 0x000fe200078e02ff */
[----:B------:R-:W-:Y:S01]  /*0cf0*/  LOP3.LUT R5, R6, UR5, R5, 0x96, !PT ;  /* 0x0000000506057c12 */ /* 0x000fe2000f8e9605 */
[----:B------:R-:W-:Y:S01]  /*0d00*/  IMAD.HI.U32 R4, R7, -0x2daee0ad, RZ ;  /* 0xd2511f5307047827 */ /* 0x000fe200078e00ff */
[----:B------:R-:W-:-:S02]  /*0d10*/  LEA R6, R3, R108, 0x3 ;  /* 0x0000006c03067211 */ /* 0x000fc400078e18ff */
[----:B------:R-:W-:Y:S01]  /*0d20*/  LOP3.LUT R8, R8, 0x3e0, RZ, 0xc0, !PT ;  /* 0x000003e008087812 */ /* 0x000fe200078ec0ff */
[----:B------:R-:W-:Y:S01]  /*0d30*/  IMAD R10, R10, -0x326172a9, RZ ;  /* 0xcd9e8d570a0a7824 */ /* 0x000fe200078e02ff */
[----:B------:R-:W-:Y:S01]  /*0d40*/  I2FP.F32.U32 R6, R6 ;  /* 0x0000000600067245 */ /* 0x000fe20000201000 */
[----:B------:R-:W-:Y:S01]  /*0d50*/  IMAD.HI.U32 R3, R5, -0x326172a9, RZ ;  /* 0xcd9e8d5705037827 */ /* 0x000fe200078e00ff */
[----:B------:R-:W-:Y:S02]  /*0d60*/  VIADDMNMX R8, R11, -R8, RZ, !PT ;  /* 0x800000080b087246 */ /* 0x000fe400078001ff */
[----:B------:R0:W0:Y:S01]  /*0d70*/  MUFU.RCP R109, R6 ;  /* 0x00000006006d7308 */ /* 0x0000220000001000 */
[----:B------:R-:W-:Y:S01]  /*0d80*/  LOP3.LUT R4, R9, UR20, R4, 0x96, !PT ;  /* 0x0000001409047c12 */ /* 0x000fe2000f8e9604 */
[----:B------:R-:W-:Y:S01]  /*0d90*/  IMAD R7, R7, -0x2daee0ad, RZ ;  /* 0xd2511f5307077824 */ /* 0x000fe200078e02ff */
[----:B------:R-:W-:Y:S01]  /*0da0*/  LOP3.LUT R3, R10, UR6, R3, 0x96, !PT ;  /* 0x000000060a037c12 */ /* 0x000fe2000f8e9603 */
[----:B------:R-:W0:Y:S01]  /*0db0*/  LDCU.64 UR20, c[0x0][0x380] ;  /* 0x00007000ff1477ac */ /* 0x000e220008000a00 */
[----:B------:R-:W-:Y:S01]  /*0dc0*/  VIMNMX R9, PT, PT, R8, 0x20, PT ;  /* 0x0000002008097848 */ /* 0x000fe20003fe0100 */
[----:B------:R-:W-:-:S02]  /*0dd0*/  IMAD R8, R5, -0x326172a9, RZ ;  /* 0xcd9e8d5705087824 */ /* 0x000fc400078e02ff */
[----:B------:R-:W-:-:S04]  /*0de0*/  IMAD.HI.U32 R105, R4, -0x326172a9, RZ ;  /* 0xcd9e8d5704697827 */ /* 0x000fc800078e00ff */
[----:B------:R-:W-:Y:S01]  /*0df0*/  IMAD.HI.U32 R106, R3, -0x2daee0ad, RZ ;  /* 0xd2511f53036a7827 */ /* 0x000fe200078e00ff */
[----:B------:R-:W-:-:S03]  /*0e00*/  LOP3.LUT R105, R8, UR27, R105, 0x96, !PT ;  /* 0x0000001b08697c12 */ /* 0x000fc6000f8e9669 */
[----:B------:R-:W-:Y:S01]  /*0e10*/  IMAD R108, R9, 0x8, R108 ;  /* 0x00000008096c7824 */ /* 0x000fe200078e026c */
[----:B------:R-:W-:Y:S01]  /*0e20*/  LOP3.LUT R106, R7, UR26, R106, 0x96, !PT ;  /* 0x0000001a076a7c12 */ /* 0x000fe2000f8e966a */
[----:B------:R-:W-:Y:S02]  /*0e30*/  IMAD R104, R4, -0x326172a9, RZ ;  /* 0xcd9e8d5704687824 */ /* 0x000fe400078e02ff */
[----:B-1234-:R-:W-:-:S07]  /*0e40*/  IMAD R112, R3, -0x2daee0ad, RZ ;  /* 0xd2511f5303707824 */ /* 0x01efce00078e02ff */
.L_x_5139:
[----:B0-----:R-:W-:-:S06]  /*0e50*/  UIMAD.WIDE UR6, UR4, 0x4, UR8 ;  /* 0x00000004040678a5 */ /* 0x001fcc000f8e0208 */
[----:B-123--:R-:W-:Y:S01]  /*0e60*/  MOV R72, UR6 ;  /* 0x0000000600487c02 */ /* 0x00efe20008000f00 */
[----:B------:R-:W-:-:S05]  /*0e70*/  IMAD.U32 R73, RZ, RZ, UR7 ;  /* 0x00000007ff497e24 */ /* 0x000fca000f8e00ff */
[----:B------:R0:W2:Y:S01]  /*0e80*/  LDG.E R117, desc[UR14][R72.64] ;  /* 0x0000000e48757981 */ /* 0x0000a2000c1e1900 */
[----:B------:R-:W-:-:S06]  /*0e90*/  UIMAD.WIDE UR6, UR4, 0x4, UR10 ;  /* 0x00000004040678a5 */ /* 0x000fcc000f8e020a */
[----:B0-----:R-:W-:Y:S01]  /*0ea0*/  IMAD.U32 R72, RZ, RZ, UR6 ;  /* 0x00000006ff487e24 */ /* 0x001fe2000f8e00ff */
[----:B------:R-:W-:-:S05]  /*0eb0*/  MOV R73, UR7 ;  /* 0x0000000700497c02 */ /* 0x000fca0008000f00 */
[----:B------:R-:W3:Y:S01]  /*0ec0*/  LDG.E R114, desc[UR14][R72.64] ;  /* 0x0000000e48727981 */ /* 0x000ee2000c1e1900 */
[----:B------:R-:W-:Y:S01]  /*0ed0*/  UIMAD UR5, UR4, UR23, URZ ;  /* 0x00000017040572a4 */ /* 0x000fe2000f8e02ff */
[----:B------:R-:W-:Y:S01]  /*0ee0*/  ISETP.GE.U32.AND P1, PT, R0, 0x100, PT ;  /* 0x000001000000780c */ /* 0x000fe20003f26070 */
[----:B------:R-:W-:Y:S01]  /*0ef0*/  BSSY.RECONVERGENT B0, `(.L_x_4723) ;  /* 0x00006d7000007945 */ /* 0x000fe20003800200 */
[----:B------:R-:W0:Y:S01]  /*0f00*/  S2R R113, SR_TID.X ;  /* 0x0000000000717919 */ /* 0x000e220000002100 */
[----:B------:R-:W-:Y:S01]  /*0f10*/  USHF.R.S32.HI UR6, URZ, 0x1f, UR5 ;  /* 0x0000001fff067899 */ /* 0x000fe20008011405 */
[----:B------:R-:W-:-:S03]  /*0f20*/  IMAD.MOV.U32 R115, RZ, RZ, RZ ;  /* 0x000000ffff737224 */ /* 0x000fc600078e00ff */
[----:B------:R-:W-:-:S06]  /*0f30*/  ULEA.HI UR6, UR6, UR5, URZ, 0x3 ;  /* 0x0000000506067291 */ /* 0x000fcc000f8f18ff */
[----:B------:R-:W-:-:S04]  /*0f40*/  MOV R116, UR6 ;  /* 0x0000000600747c02 */ /* 0x000fc80008000f00 */
[----:B0-----:R-:W-:Y:S02]  /*0f50*/  LEA.HI.SX32 R116, R116, R113, 0x1d ;  /* 0x0000007174747211 */ /* 0x001fe400078feaff */
[----:B--2---:R-:W-:-:S13]  /*0f60*/  ISETP.GE.AND P0, PT, R117, 0x1, PT ;  /* 0x000000017500780c */ /* 0x004fda0003f06270 */
[----:B------:R-:W-:Y:S01]  /*0f70*/  @P0 VIADD R74, R117, 0xffffffff ;  /* 0xffffffff754a0836 */ /* 0x000fe20000000000 */
[----:B---3--:R-:W-:-:S03]  /*0f80*/  R2UR UR5, R114 ;  /* 0x00000000720572ca */ /* 0x008fc600000e0000 */
[----:B------:R-:W-:-:S05]  /*0f90*/  @P0 IMAD R74, R74, UR23, RZ ;  /* 0x000000174a4a0c24 */ /* 0x000fca000f8e02ff */
[----:B------:R-:W-:-:S04]  /*0fa0*/  @P0 SHF.R.S32.HI R75, RZ, 0x1f, R74 ;  /* 0x0000001fff4b0819 */ /* 0x000fc8000001144a */
[----:B------:R-:W-:-:S04]  /*0fb0*/  @P0 LEA.HI R74, R75, R74, RZ, 0x3 ;  /* 0x0000004a4b4a0211 */ /* 0x000fc800078f18ff */
[----:B------:R-:W-:Y:S01]  /*0fc0*/  @P0 LEA.HI.SX32 R115, R74, R113, 0x1d ;  /* 0x000000714a730211 */ /* 0x000fe200078feaff */
[----:B-----5:R-:W-:Y:S06]  /*0fd0*/  @!P1 BRA `(.L_x_4724) ;  /* 0x0000006c00209947 */ /* 0x020fec0003800000 */
[----:B------:R-:W-:-:S04]  /*0fe0*/  UISETP.NE.U32.AND UP0, UPT, UR18, URZ, UPT ;  /* 0x000000ff1200728c */ /* 0x000fc8000bf05070 */
[----:B------:R-:W-:Y:S01]  /*0ff0*/  UISETP.NE.AND.EX UP0, UPT, UR19, URZ, UPT, UP0 ;  /* 0x000000ff1300728c */ /* 0x000fe2000bf05300 */
[----:B------:R-:W-:Y:S10]  /*1000*/  @!P0 BRA `(.L_x_4725) ;  /* 0x00000000000c8947 */ /* 0x000ff40003800000 */
[----:B------:R-:W0:Y:S02]  /*1010*/  LDC.64 R2, c[0x0][0x390] ;  /* 0x0000e400ff027b82 */ /* 0x000e240000000a00 */
[----:B0-----:R-:W-:-:S05]  /*1020*/  IMAD.WIDE.U32 R2, R115, 0x10, R2 ;  /* 0x0000001073027825 */ /* 0x001fca00078e0002 */
[----:B------:R0:W5:Y:S02]  /*1030*/  LDG.E.128 R20, desc[UR14][R2.64] ;  /* 0x0000000e02147981 */ /* 0x000164000c1e1d00 */
.L_x_4725:
[----:B------:R-:W-:Y:S05]  /*1040*/  BRA.U !UP0, `(.L_x_4726) ;  /* 0x0000003508987547 */ /* 0x000fea000b800000 */
[----:B0-----:R-:W0:Y:S02]  /*1050*/  LDC.64 R2, c[0x0][0x3a0] ;  /* 0x0000e800ff027b82 */ /* 0x001e240000000a00 */
[----:B0-----:R-:W-:-:S05]  /*1060*/  IMAD.WIDE.U32 R2, R116, 0x10, R2 ;  /* 0x0000001074027825 */ /* 0x001fca00078e0002 */
        /* <DEDUP_REMOVED lines=22> */
.L_x_4730:
        /* <DEDUP_REMOVED lines=13> */
.L_x_4732:
[----:B------:R-:W-:Y:S05]  /*12a0*/  BSYNC.RECONVERGENT B2 ;  /* 0x0000000000027941 */ /* 0x000fea0003800200 */
.L_x_4731:
        /* <DEDUP_REMOVED lines=58> */
[----:B------:R-:W-:Y:S02]  /*1650*/  HFMA2 R4, -RZ, RZ, 0, 0 ;  /* 0x00000000ff047431 */ /* 0x000fe400000001ff */
[----:B------:R-:W-:-:S07]  /*1660*/  IMAD.MOV.U32 R2, RZ, RZ, R112 ;  /* 0x000000ffff027224 */ /* 0x000fce00078e0070 */
.L_x_4729:
[----:B------:R-:W-:Y:S05]  /*1670*/  BSYNC.RECONVERGENT B1 ;  /* 0x0000000000017941 */ /* 0x000fea0003800200 */
.L_x_4728:
[----:B------:R-:W-:Y:S01]  /*1680*/  I2FP.F32.U32 R2, R2 ;  /* 0x0000000200027245 */ /* 0x000fe20000201000 */
[----:B-----5:R-:W-:Y:S02]  /*1690*/  HADD2.F32 R3, -RZ, R20.H0_H0 ;  /* 0x20000014ff037230 */ /* 0x020fe40000004100 */
[----:B------:R-:W-:Y:S02]  /*16a0*/  IMAD.MOV.U32 R5, RZ, RZ, 0x2f800000 ;  /* 0x2f800000ff057424 */ /* 0x000fe400078e00ff */
[----:B------:R-:W-:Y:S02]  /*16b0*/  HADD2.F32 R6, -RZ, R16.H0_H0 ;  /* 0x20000010ff067230 */ /* 0x000fe40000004100 */
[----:B------:R-:W-:Y:S01]  /*16c0*/  FMUL.FTZ R3, R3, UR17 ;  /* 0x0000001103037c20 */ /* 0x000fe20008410000 */
[----:B------:R-:W-:-:S03]  /*16d0*/  FFMA.FTZ R2, R2, R5, 1.1641532182693481445e-10 ;  /* 0x2f00000002027423 */ /* 0x000fc60000010005 */
[----:B------:R-:W-:Y:S02]  /*16e0*/  FMUL.FTZ R3, R3, UR16 ;  /* 0x0000001003037c20 */ /* 0x000fe40008410000 */
[----:B------:R-:W-:Y:S01]  /*16f0*/  FSETP.GTU.FTZ.AND P3, PT, R2, UR22, PT ;  /* 0x0000001602007c0b */ /* 0x000fe2000bf7c000 */
[----:B------:R-:W-:-:S03]  /*1700*/  HADD2.F32 R2, -RZ, R60.H0_H0 ;  /* 0x2000003cff027230 */ /* 0x000fc60000004100 */
[----:B------:R-:W-:Y:S02]  /*1710*/  FSEL R3, R3, RZ, !P3 ;  /* 0x000000ff03037208 */ /* 0x000fe40005800000 */
[----:B------:R-:W-:-:S03]  /*1720*/  SEL R101, RZ, 0x1, P3 ;  /* 0x00000001ff657807 */ /* 0x000fc60001800000 */
[----:B------:R-:W-:-:S07]  /*1730*/  FFMA.FTZ R9, R3, R2, R6 ;  /* 0x0000000203097223 */ /* 0x000fce0000010006 */
.L_x_4727:
        /* <DEDUP_REMOVED lines=21> */
.L_x_4736:
        /* <DEDUP_REMOVED lines=13> */
.L_x_4738:
[----:B------:R-:W-:Y:S05]  /*1960*/  BSYNC.RECONVERGENT B2 ;  /* 0x0000000000027941 */ /* 0x000fea0003800200 */
.L_x_4737:
        /* <DEDUP_REMOVED lines=56> */
[----:B------:R-:W-:-:S04]  /*1cf0*/  LOP3.LUT R105, R4, UR6, R105, 0x96, !PT ;  /* 0x0000000604697c12 */ /* 0x000fc8000f8e9669 */
[----:B------:R-:W-:Y:S01]  /*1d00*/  LOP3.LUT R106, R2, UR7, R75, 0x96, !PT ;  /* 0x00000007026a7c12 */ /* 0x000fe2000f8e964b */
[----:B------:R-:W-:-:S07]  /*1d10*/  HFMA2 R2, -RZ, RZ, 0, 0 ;  /* 0x00000000ff027431 */ /* 0x000fce00000001ff */
.L_x_4735:
[----:B------:R-:W-:Y:S05]  /*1d20*/  BSYNC.RECONVERGENT B1 ;  /* 0x0000000000017941 */ /* 0x000fea0003800200 */
.L_x_4734:
[----:B------:R-:W-:Y:S01]  /*1d30*/  I2FP.F32.U32 R3, R3 ;  /* 0x0000000300037245 */ /* 0x000fe20000201000 */
[----:B-----5:R-:W-:Y:S02]  /*1d40*/  HADD2.F32 R4, -RZ, R20.H1_H1 ;  /* 0x30000014ff047230 */ /* 0x020fe40000004100 */
[----:B------:R-:W-:Y:S02]  /*1d50*/  IMAD.MOV.U32 R6, RZ, RZ, 0x2f800000 ;  /* 0x2f800000ff067424 */ /* 0x000fe400078e00ff */
[----:B------:R-:W-:Y:S02]  /*1d60*/  HADD2.F32 R5, -RZ, R16.H1_H1 ;  /* 0x30000010ff057230 */ /* 0x000fe40000004100 */
[----:B------:R-:W-:Y:S01]  /*1d70*/  FMUL.FTZ R4, R4, UR17 ;  /* 0x0000001104047c20 */ /* 0x000fe20008410000 */
[----:B------:R-:W-:-:S03]  /*1d80*/  FFMA.FTZ R3, R3, R6, 1.1641532182693481445e-10 ;  /* 0x2f00000003037423 */ /* 0x000fc60000010006 */
[----:B------:R-:W-:Y:S02]  /*1d90*/  FMUL.FTZ R4, R4, UR16 ;  /* 0x0000001004047c20 */ /* 0x000fe40008410000 */
[----:B------:R-:W-:Y:S01]  /*1da0*/  FSETP.GTU.FTZ.AND P3, PT, R3, UR22, PT ;  /* 0x0000001603007c0b */ /* 0x000fe2000bf7c000 */
[----:B------:R-:W-:-:S03]  /*1db0*/  HADD2.F32 R3, -RZ, R60.H1_H1 ;  /* 0x3000003cff037230 */ /* 0x000fc60000004100 */
[----:B------:R-:W-:Y:S02]  /*1dc0*/  FSEL R4, R4, RZ, !P3 ;  /* 0x000000ff04047208 */ /* 0x000fe40005800000 */
[----:B------:R-:W-:-:S03]  /*1dd0*/  SEL R100, RZ, 0x1, P3 ;  /* 0x00000001ff647807 */ /* 0x000fc60001800000 */
[----:B------:R-:W-:-:S07]  /*1de0*/  FFMA.FTZ R8, R4, R3, R5 ;  /* 0x0000000304087223 */ /* 0x000fce0000010005 */
.L_x_4733:
        /* <DEDUP_REMOVED lines=21> */
.L_x_4742:
        /* <DEDUP_REMOVED lines=13> */
.L_x_4744:
[----:B------:R-:W-:Y:S05]  /*2010*/  BSYNC.RECONVERGENT B2 ;  /* 0x0000000000027941 */ /* 0x000fea0003800200 */
.L_x_4743:
        /* <DEDUP_REMOVED lines=60> */
.L_x_4741:
[----:B------:R-:W-:Y:S05]  /*23e0*/  BSYNC.RECONVERGENT B1 ;  /* 0x0000000000017941 */ /* 0x000fea0003800200 */
.L_x_4740:
[----:B------:R-:W-:Y:S01]  /*23f0*/  I2FP.F32.U32 R2, R4 ;  /* 0x0000000400027245 */ /* 0x000fe20000201000 */
[----:B-----5:R-:W-:Y:S02]  /*2400*/  HADD2.F32 R4, -RZ, R21.H0_H0 ;  /* 0x20000015ff047230 */ /* 0x020fe40000004100 */
[----:B------:R-:W-:Y:S02]  /*2410*/  IMAD.MOV.U32 R5, RZ, RZ, 0x2f800000 ;  /* 0x2f800000ff057424 */ /* 0x000fe400078e00ff */
[----:B------:R-:W-:Y:S02]  /*2420*/  HADD2.F32 R7, -RZ, R61.H0_H0 ;  /* 0x2000003dff077230 */ /* 0x000fe40000004100 */
[----:B------:R-:W-:Y:S01]  /*2430*/  FMUL.FTZ R4, R4, UR17 ;  /* 0x0000001104047c20 */ /* 0x000fe20008410000 */
[----:B------:R-:W-:Y:S01]  /*2440*/  FFMA.FTZ R2, R2, R5, 1.1641532182693481445e-10 ;  /* 0x2f00000002027423 */ /* 0x000fe20000010005 */
[----:B------:R-:W-:Y:S02]  /*2450*/  HADD2.F32 R5, -RZ, R17.H0_H0 ;  /* 0x20000011ff057230 */ /* 0x000fe40000004100 */
[----:B------:R-:W-:-:S02]  /*2460*/  FMUL.FTZ R4, R4, UR16 ;  /* 0x0000001004047c20 */ /* 0x000fc40008410000 */
[----:B------:R-:W-:-:S04]  /*2470*/  FSETP.GTU.FTZ.AND P3, PT, R2, UR22, PT ;  /* 0x0000001602007c0b */ /* 0x000fc8000bf7c000 */
[----:B------:R-:W-:Y:S02]  /*2480*/  FSEL R4, R4, RZ, !P3 ;  /* 0x000000ff04047208 */ /* 0x000fe40005800000 */
[----:B------:R-:W-:-:S03]  /*2490*/  SEL R99, RZ, 0x1, P3 ;  /* 0x00000001ff637807 */ /* 0x000fc60001800000 */
[----:B------:R-:W-:-:S07]  /*24a0*/  FFMA.FTZ R7, R4, R7, R5 ;  /* 0x0000000704077223 */ /* 0x000fce0000010005 */
.L_x_4739:
        /* <DEDUP_REMOVED lines=21> */
.L_x_4748:
        /* <DEDUP_REMOVED lines=13> */
.L_x_4750:
[----:B------:R-:W-:Y:S05]  /*26d0*/  BSYNC.RECONVERGENT B2 ;  /* 0x0000000000027941 */ /* 0x000fea0003800200 */
.L_x_4749:
        /* <DEDUP_REMOVED lines=60> */
.L_x_4747:
[----:B------:R-:W-:Y:S05]  /*2aa0*/  BSYNC.RECONVERGENT B1 ;  /* 0x0000000000017941 */ /* 0x000fea0003800200 */
.L_x_4746:
[----:B------:R-:W-:Y:S01]  /*2ab0*/  I2FP.F32.U32 R3, R4 ;  /* 0x0000000400037245 */ /* 0x000fe20000201000 */
[----:B------:R-:W-:Y:S02]  /*2ac0*/  HFMA2 R6, -RZ, RZ, 0.1171875, 0 ;  /* 0x2f800000ff067431 */ /* 0x000fe400000001ff */
[----:B-----5:R-:W-:Y:S02]  /*2ad0*/  HADD2.F32 R4, -RZ, R21.H1_H1 ;  /* 0x30000015ff047230 */ /* 0x020fe40000004100 */
[----:B------:R-:W-:Y:S02]  /*2ae0*/  HADD2.F32 R5, -RZ, R17.H1_H1 ;  /* 0x30000011ff057230 */ /* 0x000fe40000004100 */
[----:B------:R-:W-:Y:S01]  /*2af0*/  FFMA.FTZ R3, R3, R6, 1.1641532182693481445e-10 ;  /* 0x2f00000003037423 */ /* 0x000fe20000010006 */
[----:B------:R-:W-:-:S04]  /*2b00*/  FMUL.FTZ R4, R4, UR17 ;  /* 0x0000001104047c20 */ /* 0x000fc80008410000 */
[----:B------:R-:W-:Y:S01]  /*2b10*/  FMUL.FTZ R4, R4, UR16 ;  /* 0x0000001004047c20 */ /* 0x000fe20008410000 */
[----:B------:R-:W-:Y:S01]  /*2b20*/  FSETP.GTU.FTZ.AND P3, PT, R3, UR22, PT ;  /* 0x0000001603007c0b */ /* 0x000fe2000bf7c000 */
[----:B------:R-:W-:-:S03]  /*2b30*/  HADD2.F32 R3, -RZ, R61.H1_H1 ;  /* 0x3000003dff037230 */ /* 0x000fc60000004100 */
[----:B------:R-:W-:Y:S02]  /*2b40*/  FSEL R4, R4, RZ, !P3 ;  /* 0x000000ff04047208 */ /* 0x000fe40005800000 */
[----:B------:R-:W-:-:S03]  /*2b50*/  SEL R98, RZ, 0x1, P3 ;  /* 0x00000001ff627807 */ /* 0x000fc60001800000 */
[----:B------:R-:W-:-:S07]  /*2b60*/  FFMA.FTZ R6, R4, R3, R5 ;  /* 0x0000000304067223 */ /* 0x000fce0000010005 */
.L_x_4745:
        /* <DEDUP_REMOVED lines=21> */
.L_x_4754:
        /* <DEDUP_REMOVED lines=13> */
.L_x_4756:
[----:B------:R-:W-:Y:S05]  /*2d90*/  BSYNC.RECONVERGENT B2 ;  /* 0x0000000000027941 */ /* 0x000fea0003800200 */
.L_x_4755:
        /* <DEDUP_REMOVED lines=60> */
.L_x_4753:
[----:B------:R-:W-:Y:S05]  /*3160*/  BSYNC.RECONVERGENT B1 ;  /* 0x0000000000017941 */ /* 0x000fea0003800200 */
.L_x_4752:
        /* <DEDUP_REMOVED lines=12> */
.L_x_4751:
        /* <DEDUP_REMOVED lines=21> */
.L_x_4760:
        /* <DEDUP_REMOVED lines=13> */
.L_x_4762:
[----:B------:R-:W-:Y:S05]  /*3450*/  BSYNC.RECONVERGENT B2 ;  /* 0x0000000000027941 */ /* 0x000fea0003800200 */
.L_x_4761:
        /* <DEDUP_REMOVED lines=58> */
[----:B------:R-:W-:-:S07]  /*3800*/  HFMA2 R2, -RZ, RZ, 0, 0 ;  /* 0x00000000ff027431 */ /* 0x000fce00000001ff */
.L_x_4759:
[----:B------:R-:W-:Y:S05]  /*3810*/  BSYNC.RECONVERGENT B1 ;  /* 0x0000000000017941 */ /* 0x000fea0003800200 */
.L_x_4758:
        /* <DEDUP_REMOVED lines=12> */
.L_x_4757:
        /* <DEDUP_REMOVED lines=16> */
[----:B------:R-:W-:Y:S01]  /*39e0*/  @!P3 IMAD.MOV.U32 R3, RZ, RZ, R106 ;  /* 0x000000ffff03b224 */ /* 0x000fe200078e006a */
[----:B------:R-:W-:Y:S01]  /*39f0*/  @P3 MOV R3, R105 ;  /* 0x0000006900033202 */ /* 0x000fe20000000f00 */
[----:B------:R-:W-:Y:S02]  /*3a00*/  @P3 VIADD R72, R2, 0x1 ;  /* 0x0000000102483836 */ /* 0x000fe40000000000 */
[----:B------:R-:W-:Y:S01]  /*3a10*/  @P3 IMAD.MOV.U32 R124, RZ, RZ, R74 ;  /* 0x000000ffff7c3224 */ /* 0x000fe200078e004a */
[----:B------:R-:W-:Y:S06]  /*3a20*/  BRA `(.L_x_4765) ;  /* 0x0000000400247947 */ /* 0x000fec0003800000 */
.L_x_4766:
        /* <DEDUP_REMOVED lines=13> */
.L_x_4768:
[----:B------:R-:W-:Y:S05]  /*3b00*/  BSYNC.RECONVERGENT B2 ;  /* 0x0000000000027941 */ /* 0x000fea0003800200 */
.L_x_4767:
[----:B------:R-:W-:Y:S01]  /*3b10*/  LOP3.LUT R104, R102, UR13, R3, 0x96, !PT ;  /* 0x0000000d66687c12 */ /* 0x000fe2000f8e9603 */
[----:B------:R-:W-:Y:S01]  /*3b20*/  IMAD.WIDE.U32 R72, R107, -0x326172a9, RZ ;  /* 0xcd9e8d576b487825 */ /* 0x000fe200078e00ff */
[----:B------:R-:W-:-:S03]  /*3b30*/  UIADD3 UR6, UPT, UPT, UR12, -0x61c88647, URZ ;  /* 0x9e3779b90c067890 */ /* 0x000fc6000fffe0ff */
[----:B------:R-:W-:Y:S01]  /*3b40*/  IMAD.WIDE.U32 R104, R104, -0x326172a9, RZ ;  /* 0xcd9e8d5768687825 */ /* 0x000fe200078e00ff */
[----:B------:R-:W-:-:S04]  /*3b50*/  LOP3.LUT R73, R110, UR12, R73, 0x96, !PT ;  /* 0x0000000c6e497c12 */ /* 0x000fc8000f8e9649 */
[----:B------:R-:W-:Y:S01]  /*3b60*/  LOP3.LUT R3, R72, UR6, R105, 0x96, !PT ;  /* 0x0000000648037c12 */ /* 0x000fe2000f8e9669 */
[----:B------:R-:W-:Y:S01]  /*3b70*/  UIADD3 UR6, UPT, UPT, UR13, -0x4498517b, URZ ;  /* 0xbb67ae850d067890 */ /* 0x000fe2000fffe0ff */
[----:B------:R-:W-:-:S05]  /*3b80*/  IMAD.WIDE.U32 R72, R73, -0x2daee0ad, RZ ;  /* 0xd2511f5349487825 */ /* 0x000fca00078e00ff */
[----:B------:R-:W-:Y:S01]  /*3b90*/  LOP3.LUT R73, R2, UR6, R73, 0x96, !PT ;  /* 0x0000000602497c12 */ /* 0x000fe2000f8e9649 */
[----:B------:R-:W-:Y:S01]  /*3ba0*/  UIADD3 UR6, UPT, UPT, UR13, 0x76cf5d0a, URZ ;  /* 0x76cf5d0a0d067890 */ /* 0x000fe2000fffe0ff */
[----:B------:R-:W-:-:S05]  /*3bb0*/  IMAD.WIDE.U32 R2, R3, -0x2daee0ad, RZ ;  /* 0xd2511f5303027825 */ /* 0x000fca00078e00ff */
[----:B------:R-:W-:Y:S01]  /*3bc0*/  LOP3.LUT R105, R72, UR6, R3, 0x96, !PT ;  /* 0x0000000648697c12 */ /* 0x000fe2000f8e9603 */
[----:B------:R-:W-:Y:S01]  /*3bd0*/  UIADD3 UR6, UPT, UPT, UR12, 0x3c6ef372, URZ ;  /* 0x3c6ef3720c067890 */ /* 0x000fe2000fffe0ff */
[----:B------:R-:W-:-:S05]  /*3be0*/  IMAD.WIDE.U32 R72, R73, -0x326172a9, RZ ;  /* 0xcd9e8d5749487825 */ /* 0x000fca00078e00ff */
[----:B------:R-:W-:Y:S01]  /*3bf0*/  LOP3.LUT R73, R104, UR6, R73, 0x96, !PT ;  /* 0x0000000668497c12 */ /* 0x000fe2000f8e9649 */
[----:B------:R-:W-:Y:S01]  /*3c00*/  UIADD3 UR6, UPT, UPT, UR12, -0x255992d5, URZ ;  /* 0xdaa66d2b0c067890 */ /* 0x000fe2000fffe0ff */
        /* <DEDUP_REMOVED lines=32> */
[----:B------:R-:W-:Y:S01]  /*3e10*/  UIADD3 UR6, UPT, UPT, UR12, -0xe443238, URZ ;  /* 0xf1bbcdc80c067890 */ /* 0x000fe2000fffe0ff */
[----:B------:R-:W-:-:S04]  /*3e20*/  IMAD.WIDE.U32 R72, R73, -0x326172a9, RZ ;  /* 0xcd9e8d5749487825 */ /* 0x000fc800078e00ff */
[----:B------:R-:W-:Y:S01]  /*3e30*/  IMAD.MOV.U32 R3, RZ, RZ, R74 ;  /* 0x000000ffff037224 */ /* 0x000fe200078e004a */
[----:B------:R-:W-:Y:S01]  /*3e40*/  LOP3.LUT R124, R104, UR6, R73, 0x96, !PT ;  /* 0x00000006687c7c12 */ /* 0x000fe2000f8e9649 */
[----:B------:R-:W-:Y:S01]  /*3e50*/  UIADD3 UR6, UPT, UPT, UR12, -0x700cb87f, URZ ;  /* 0x8ff347810c067890 */ /* 0x000fe2000fffe0ff */
[----:B------:R-:W-:-:S04]  /*3e60*/  IMAD.WIDE.U32 R104, R105, -0x326172a9, RZ ;  /* 0xcd9e8d5769687825 */ /* 0x000fc800078e00ff */
[----:B------:R-:W-:Y:S01]  /*3e70*/  IMAD.WIDE.U32 R124, R124, -0x2daee0ad, RZ ;  /* 0xd2511f537c7c7825 */ /* 0x000fe200078e00ff */
[----:B------:R-:W-:Y:S01]  /*3e80*/  LOP3.LUT R105, R72, UR6, R105, 0x96, !PT ;  /* 0x0000000648697c12 */ /* 0x000fe2000f8e9669 */
[----:B------:R-:W-:Y:S02]  /*3e90*/  UIADD3 UR6, UPT, UPT, UR13, -0x695add53, URZ ;  /* 0x96a522ad0d067890 */ /* 0x000fe4000fffe0ff */
[----:B------:R-:W-:-:S04]  /*3ea0*/  HFMA2 R72, -RZ, RZ, 0, 0 ;  /* 0x00000000ff487431 */ /* 0x000fc800000001ff */
[----:B------:R-:W-:-:S07]  /*3eb0*/  LOP3.LUT R106, R2, UR6, R125, 0x96, !PT ;  /* 0x00000006026a7c12 */ /* 0x000fce000f8e967d */
.L_x_4765:
[----:B------:R-:W-:Y:S05]  /*3ec0*/  BSYNC.RECONVERGENT B1 ;  /* 0x0000000000017941 */ /* 0x000fea0003800200 */
.L_x_4764:
        /* <DEDUP_REMOVED lines=12> */
.L_x_4763:
        /* <DEDUP_REMOVED lines=21> */
.L_x_4772:
        /* <DEDUP_REMOVED lines=13> */
.L_x_4774:
[----:B------:R-:W-:Y:S05]  /*41b0*/  BSYNC.RECONVERGENT B2 ;  /* 0x0000000000027941 */ /* 0x000fea0003800200 */
.L_x_4773:
[----:B------:R-:W-:Y:S01]  /*41c0*/  LOP3.LUT R104, R102, UR13, R75, 0x96, !PT ;  /* 0x0000000d66687c12 */ /* 0x000fe2000f8e964b */
[----:B------:R-:W-:Y:S01]  /*41d0*/  IMAD.WIDE.U32 R72, R107, -0x326172a9, RZ ;  /* 0xcd9e8d576b487825 */ /* 0x000fe200078e00ff */
[----:B------:R-:W-:Y:S01]  /*41e0*/  UIADD3 UR6, UPT, UPT, UR12, -0x61c88647, URZ ;  /* 0x9e3779b90c067890 */ /* 0x000fe2000fffe0ff */
[----:B------:R-:W-:Y:S02]  /*41f0*/  MOV R2, R124 ;  /* 0x0000007c00027202 */ /* 0x000fe40000000f00 */
[----:B------:R-:W-:Y:S01]  /*4200*/  IMAD.WIDE.U32 R104, R104, -0x326172a9, RZ ;  /* 0xcd9e8d5768687825 */ /* 0x000fe200078e00ff */
[----:B------:R-:W-:-:S03]  /*4210*/  LOP3.LUT R73, R110, UR12, R73, 0x96, !PT ;  /* 0x0000000c6e497c12 */ /* 0x000fc6000f8e9649 */
[----:B------:R-:W-:Y:S01]  /*4220*/  IMAD.MOV.U32 R103, RZ, RZ, RZ ;  /* 0x000000ffff677224 */ /* 0x000fe200078e00ff */
        /* <DEDUP_REMOVED lines=52> */
[----:B------:R-:W-:-:S07]  /*4570*/  LOP3.LUT R106, R74, UR6, R73, 0x96, !PT ;  /* 0x000000064a6a7c12 */ /* 0x000fce000f8e9649 */
.L_x_4771:
[----:B------:R-:W-:Y:S05]  /*4580*/  BSYNC.RECONVERGENT B1 ;  /* 0x0000000000017941 */ /* 0x000fea0003800200 */
.L_x_4770:
[----:B------:R-:W-:Y:S01]  /*4590*/  I2FP.F32.U32 R2, R2 ;  /* 0x0000000200027245 */ /* 0x000fe20000201000 */
[----:B------:R-:W-:Y:S02]  /*45a0*/  HFMA2 R73, -RZ, RZ, 0.1171875, 0 ;  /* 0x2f800000ff497431 */ /* 0x000fe400000001ff */
[----:B-----5:R-:W-:Y:S02]  /*45b0*/  HADD2.F32 R72, -RZ, R23.H1_H1 ;  /* 0x30000017ff487230 */ /* 0x020fe40000004100 */
[----:B------:R-:W-:Y:S02]  /*45c0*/  HADD2.F32 R75, -RZ, R19.H1_H1 ;  /* 0x30000013ff4b7230 */ /* 0x000fe40000004100 */
[----:B------:R-:W-:Y:S01]  /*45d0*/  FFMA.FTZ R2, R2, R73, 1.1641532182693481445e-10 ;  /* 0x2f00000002027423 */ /* 0x000fe20000010049 */
[----:B------:R-:W-:Y:S01]  /*45e0*/  FMUL.FTZ R72, R72, UR17 ;  /* 0x0000001148487c20 */ /* 0x000fe20008410000 */
[----:B------:R-:W-:-:S03]  /*45f0*/  HADD2.F32 R73, -RZ, R63.H1_H1 ;  /* 0x3000003fff497230 */ /* 0x000fc60000004100 */
[----:B------:R-:W-:Y:S01]  /*4600*/  FMUL.FTZ R72, R72, UR16 ;  /* 0x0000001048487c20 */ /* 0x000fe20008410000 */
[----:B------:R-:W-:-:S04]  /*4610*/  FSETP.GTU.FTZ.AND P2, PT, R2, UR22, PT ;  /* 0x0000001602007c0b */ /* 0x000fc8000bf5c000 */
[----:B------:R-:W-:Y:S02]  /*4620*/  FSEL R72, R72, RZ, !P2 ;  /* 0x000000ff48487208 */ /* 0x000fe40005000000 */
[----:B------:R-:W-:-:S03]  /*4630*/  SEL R94, RZ, 0x1, P2 ;  /* 0x00000001ff5e7807 */ /* 0x000fc60001000000 */
[----:B------:R-:W-:-:S07]  /*4640*/  FFMA.FTZ R2, R72, R73, R75 ;  /* 0x0000004948027223 */ /* 0x000fce000001004b */
.L_x_4769:
[----:B------:R-:W-:Y:S02]  /*4650*/  F2FP.F16.F32.PACK_AB R75, RZ, R2 ;  /* 0x00000002ff4b723e */ /* 0x000fe400000000ff */
[----:B------:R-:W-:Y:S02]  /*4660*/  PRMT R74, R122, 0x5410, R123 ;  /* 0x000054107a4a7816 */ /* 0x000fe4000000007b */
[----:B------:R-:W-:Y:S02]  /*4670*/  PRMT R73, R120, 0x5410, R121 ;  /* 0x0000541078497816 */ /* 0x000fe40000000079 */
[----:B------:R-:W-:Y:S02]  /*4680*/  PRMT R72, R119, 0x5410, R118 ;  /* 0x0000541077487816 */ /* 0x000fe40000000076 */
[----:B------:R-:W-:Y:S01]  /*4690*/  PRMT R75, R112, 0x5410, R75 ;  /* 0x00005410704b7816 */ /* 0x000fe2000000004b */
[----:B------:R-:W-:Y:S06]  /*46a0*/  BRA `(.L_x_4775) ;  /* 0x0000003400007947 */ /* 0x000fec0003800000 */
.L_x_4726:
        /* <DEDUP_REMOVED lines=20> */
.L_x_4779:
        /* <DEDUP_REMOVED lines=13> */
.L_x_4781:
[----:B------:R-:W-:Y:S05]  /*48c0*/  BSYNC.RECONVERGENT B2 ;  /* 0x0000000000027941 */ /* 0x000fea0003800200 */
.L_x_4780:
        /* <DEDUP_REMOVED lines=57> */
[----:B------:R-:W-:Y:S01]  /*4c60*/  HFMA2 R2, -RZ, RZ, 0, 0 ;  /* 0x00000000ff027431 */ /* 0x000fe200000001ff */
[----:B------:R-:W-:Y:S01]  /*4c70*/  LOP3.LUT R106, R4, UR7, R3, 0x96, !PT ;  /* 0x00000007046a7c12 */ /* 0x000fe2000f8e9603 */
[----:B------:R-:W-:-:S07]  /*4c80*/  IMAD.MOV.U32 R3, RZ, RZ, R112 ;  /* 0x000000ffff037224 */ /* 0x000fce00078e0070 */
.L_x_4778:
[----:B------:R-:W-:Y:S05]  /*4c90*/  BSYNC.RECONVERGENT B1 ;  /* 0x0000000000017941 */ /* 0x000fea0003800200 */
.L_x_4777:
        /* <DEDUP_REMOVED lines=10> */
[----:B------:R-:W-:-:S07]  /*4d40*/  FMUL.FTZ R9, R9, R4 ;  /* 0x0000000409097220 */ /* 0x000fce0000410000 */
.L_x_4776:
        /* <DEDUP_REMOVED lines=17> */
.L_x_4785:
        /* <DEDUP_REMOVED lines=13> */
.L_x_4787:
[----:B------:R-:W-:Y:S05]  /*4f30*/  BSYNC.RECONVERGENT B2 ;  /* 0x0000000000027941 */ /* 0x000fea0003800200 */
.L_x_4786:
        /* <DEDUP_REMOVED lines=60> */
.L_x_4784:
[----:B------:R-:W-:Y:S05]  /*5300*/  BSYNC.RECONVERGENT B1 ;  /* 0x0000000000017941 */ /* 0x000fea0003800200 */
.L_x_4783:
        /* <DEDUP_REMOVED lines=10> */
[----:B------:R-:W-:-:S07]  /*53b0*/  FMUL.FTZ R8, R8, R5 ;  /* 0x0000000508087220 */ /* 0x000fce0000410000 */
.L_x_4782:
[----:B------:R-:W-:Y:S01]  /*53c0*/  F2FP.F16.F32.PACK_AB R118, RZ, R8 ;  /* 0x00000008ff76723e */ /* 0x000fe200000000ff */
        /* <DEDUP_REMOVED lines=16> */
.L_x_4791:
        /* <DEDUP_REMOVED lines=13> */
.L_x_4793:
[----:B------:R-:W-:Y:S05]  /*55a0*/  BSYNC.RECONVERGENT B2 ;  /* 0x0000000000027941 */ /* 0x000fea0003800200 */
.L_x_4792:
        /* <DEDUP_REMOVED lines=60> */
.L_x_4790:
[----:B------:R-:W-:Y:S05]  /*5970*/  BSYNC.RECONVERGENT B1 ;  /* 0x0000000000017941 */ /* 0x000fea0003800200 */
.L_x_4789:
[----:B------:R-:W-:Y:S01]  /*5980*/  I2FP.F32.U32 R2, R5 ;  /* 0x0000000500027245 */ /* 0x000fe20000201000 */
[----:B-----5:R-:W-:Y:S02]  /*5990*/  HADD2.F32 R5, -RZ, R21.H0_H0 ;  /* 0x20000015ff057230 */ /* 0x020fe40000004100 */
[----:B------:R-:W-:-:S03]  /*59a0*/  IMAD.MOV.U32 R3, RZ, RZ, 0x2f800000 ;  /* 0x2f800000ff037424 */ /* 0x000fc600078e00ff */
[----:B------:R-:W-:Y:S01]  /*59b0*/  FMUL.FTZ R5, R5, UR17 ;  /* 0x0000001105057c20 */ /* 0x000fe20008410000 */
[----:B------:R-:W-:-:S03]  /*59c0*/  FFMA.FTZ R2, R2, R3, 1.1641532182693481445e-10 ;  /* 0x2f00000002027423 */ /* 0x000fc60000010003 */
[----:B------:R-:W-:Y:S02]  /*59d0*/  FMUL.FTZ R5, R5, UR16 ;  /* 0x0000001005057c20 */ /* 0x000fe40008410000 */
[----:B------:R-:W-:Y:S01]  /*59e0*/  FSETP.GTU.FTZ.AND P2, PT, R2, UR22, PT ;  /* 0x0000001602007c0b */ /* 0x000fe2000bf5c000 */
[----:B------:R-:W-:-:S03]  /*59f0*/  HADD2.F32 R2, -RZ, R61.H0_H0 ;  /* 0x2000003dff027230 */ /* 0x000fc60000004100 */
[----:B------:R-:W-:Y:S02]  /*5a00*/  FSEL R7, R5, RZ, !P2 ;  /* 0x000000ff05077208 */ /* 0x000fe40005000000 */
[----:B------:R-:W-:-:S03]  /*5a10*/  SEL R99, RZ, 0x1, P2 ;  /* 0x00000001ff637807 */ /* 0x000fc60001000000 */
[----:B------:R-:W-:-:S07]  /*5a20*/  FMUL.FTZ R7, R7, R2 ;  /* 0x0000000207077220 */ /* 0x000fce0000410000 */
.L_x_4788:
        /* <DEDUP_REMOVED lines=17> */
.L_x_4797:
        /* <DEDUP_REMOVED lines=13> */
.L_x_4799:
[----:B------:R-:W-:Y:S05]  /*5c10*/  BSYNC.RECONVERGENT B2 ;  /* 0x0000000000027941 */ /* 0x000fea0003800200 */
.L_x_4798:
        /* <DEDUP_REMOVED lines=60> */
.L_x_4796:
[----:B------:R-:W-:Y:S05]  /*5fe0*/  BSYNC.RECONVERGENT B1 ;  /* 0x0000000000017941 */ /* 0x000fea0003800200 */
.L_x_4795:
[----:B------:R-:W-:Y:S01]  /*5ff0*/  I2FP.F32.U32 R3, R3 ;  /* 0x0000000300037245 */ /* 0x000fe20000201000 */
[----:B------:R-:W-:Y:S02]  /*6000*/  HFMA2 R4, -RZ, RZ, 0.1171875, 0 ;  /* 0x2f800000ff047431 */ /* 0x000fe400000001ff */
[----:B-----5:R-:W-:-:S03]  /*6010*/  HADD2.F32 R5, -RZ, R21.H1_H1 ;  /* 0x30000015ff057230 */ /* 0x020fc60000004100 */
[----:B------:R-:W-:Y:S02]  /*6020*/  FFMA.FTZ R3, R3, R4, 1.1641532182693481445e-10 ;  /* 0x2f00000003037423 */ /* 0x000fe40000010004 */
[----:B------:R-:W-:-:S04]  /*6030*/  FMUL.FTZ R5, R5, UR17 ;  /* 0x0000001105057c20 */ /* 0x000fc80008410000 */
[----:B------:R-:W-:Y:S01]  /*6040*/  FMUL.FTZ R5, R5, UR16 ;  /* 0x0000001005057c20 */ /* 0x000fe20008410000 */
[----:B------:R-:W-:Y:S01]  /*6050*/  FSETP.GTU.FTZ.AND P2, PT, R3, UR22, PT ;  /* 0x0000001603007c0b */ /* 0x000fe2000bf5c000 */
[----:B------:R-:W-:-:S03]  /*6060*/  HADD2.F32 R3, -RZ, R61.H1_H1 ;  /* 0x3000003dff037230 */ /* 0x000fc60000004100 */
[----:B------:R-:W-:Y:S02]  /*6070*/  FSEL R6, R5, RZ, !P2 ;  /* 0x000000ff05067208 */ /* 0x000fe40005000000 */
[----:B------:R-:W-:-:S03]  /*6080*/  SEL R98, RZ, 0x1, P2 ;  /* 0x00000001ff627807 */ /* 0x000fc60001000000 */
[----:B------:R-:W-:-:S07]  /*6090*/  FMUL.FTZ R6, R6, R3 ;  /* 0x0000000306067220 */ /* 0x000fce0000410000 */
.L_x_4794:
        /* <DEDUP_REMOVED lines=17> */
.L_x_4803:
        /* <DEDUP_REMOVED lines=13> */
.L_x_4805:
[----:B------:R-:W-:Y:S05]  /*6280*/  BSYNC.RECONVERGENT B2 ;  /* 0x0000000000027941 */ /* 0x000fea0003800200 */
.L_x_4804:
        /* <DEDUP_REMOVED lines=60> */
.L_x_4802:
[----:B------:R-:W-:Y:S05]  /*6650*/  BSYNC.RECONVERGENT B1 ;  /* 0x0000000000017941 */ /* 0x000fea0003800200 */
.L_x_4801:
        /* <DEDUP_REMOVED lines=11> */
.L_x_4800:
        /* <DEDUP_REMOVED lines=17> */
.L_x_4809:
        /* <DEDUP_REMOVED lines=13> */
.L_x_4811:
[----:B------:R-:W-:Y:S05]  /*68f0*/  BSYNC.RECONVERGENT B2 ;  /* 0x0000000000027941 */ /* 0x000fea0003800200 */
.L_x_4810:
        /* <DEDUP_REMOVED lines=60> */
.L_x_4808:
[----:B------:R-:W-:Y:S05]  /*6cc0*/  BSYNC.RECONVERGENT B1 ;  /* 0x0000000000017941 */ /* 0x000fea0003800200 */
.L_x_4807:
        /* <DEDUP_REMOVED lines=11> */
.L_x_4806:
        /* <DEDUP_REMOVED lines=17> */
.L_x_4815:
        /* <DEDUP_REMOVED lines=13> */
.L_x_4817:
[----:B------:R-:W-:Y:S05]  /*6f60*/  BSYNC.RECONVERGENT B2 ;  /* 0x0000000000027941 */ /* 0x000fea0003800200 */
.L_x_4816:
        /* <DEDUP_REMOVED lines=50> */
[----:B------:R-:W-:Y:S01]  /*7290*/  IMAD.WIDE.U32 R104, R104, -0x326172a9, RZ ;  /* 0xcd9e8d5768687825 */ /* 0x000fe200078e00ff */
[----:B------:R-:W-:Y:S01]  /*72a0*/  LOP3.LUT R3, R74, UR6, R3, 0x96, !PT ;  /* 0x000000064a037c12 */ /* 0x000fe2000f8e9603 */
[----:B------:R-:W-:-:S06]  /*72b0*/  UIADD3 UR6, UPT, UPT, UR12, -0x700cb87f, URZ ;  /* 0x8ff347810c067890 */ /* 0x000fcc000fffe0ff */
[----:B------:R-:W-:Y:S01]  /*72c0*/  LOP3.LUT R105, R2, UR6, R105, 0x96, !PT ;  /* 0x0000000602697c12 */ /* 0x000fe2000f8e9669 */
[----:B------:R-:W-:Y:S01]  /*72d0*/  UIADD3 UR6, UPT, UPT, UR13, -0x695add53, URZ ;  /* 0x96a522ad0d067890 */ /* 0x000fe2000fffe0ff */
[----:B------:R-:W-:-:S05]  /*72e0*/  IMAD.WIDE.U32 R2, R3, -0x2daee0ad, RZ ;  /* 0xd2511f5303027825 */ /* 0x000fca00078e00ff */
[----:B------:R-:W-:Y:S01]  /*72f0*/  LOP3.LUT R106, R72, UR6, R3, 0x96, !PT ;  /* 0x00000006486a7c12 */ /* 0x000fe2000f8e9603 */
[----:B------:R-:W-:Y:S01]  /*7300*/  HFMA2 R72, -RZ, RZ, 0, 0 ;  /* 0x00000000ff487431 */ /* 0x000fe200000001ff */
[----:B------:R-:W-:Y:S01]  /*7310*/  MOV R3, R114 ;  /* 0x0000007200037202 */ /* 0x000fe20000000f00 */
[----:B------:R-:W-:-:S07]  /*7320*/  IMAD.MOV.U32 R114, RZ, RZ, R2 ;  /* 0x000000ffff727224 */ /* 0x000fce00078e0002 */
.L_x_4814:
[----:B------:R-:W-:Y:S05]  /*7330*/  BSYNC.RECONVERGENT B1 ;  /* 0x0000000000017941 */ /* 0x000fea0003800200 */
.L_x_4813:
        /* <DEDUP_REMOVED lines=11> */
.L_x_4812:
        /* <DEDUP_REMOVED lines=17> */
.L_x_4821:
        /* <DEDUP_REMOVED lines=13> */
.L_x_4823:
[----:B------:R-:W-:Y:S05]  /*75d0*/  BSYNC.RECONVERGENT B2 ;  /* 0x0000000000027941 */ /* 0x000fea0003800200 */
.L_x_4822:
[----:B------:R-:W-:Y:S01]  /*75e0*/  LOP3.LUT R104, R102, UR13, R75, 0x96, !PT ;  /* 0x0000000d66687c12 */ /* 0x000fe2000f8e964b */
[----:B------:R-:W-:Y:S01]  /*75f0*/  IMAD.WIDE.U32 R72, R107, -0x326172a9, RZ ;  /* 0xcd9e8d576b487825 */ /* 0x000fe200078e00ff */
[----:B------:R-:W-:-:S03]  /*7600*/  UIADD3 UR6, UPT, UPT, UR12, -0x61c88647, URZ ;  /* 0x9e3779b90c067890 */ /* 0x000fc6000fffe0ff */
[----:B------:R-:W-:Y:S01]  /*7610*/  IMAD.WIDE.U32 R104, R104, -0x326172a9, RZ ;  /* 0xcd9e8d5768687825 */ /* 0x000fe200078e00ff */
[----:B------:R-:W-:-:S03]  /*7620*/  LOP3.LUT R73, R110, UR12, R73, 0x96, !PT ;  /* 0x0000000c6e497c12 */ /* 0x000fc6000f8e9649 */
[----:B------:R-:W-:Y:S01]  /*7630*/  IMAD.MOV.U32 R2, RZ, RZ, R114 ;  /* 0x000000ffff027224 */ /* 0x000fe200078e0072 */
[----:B------:R-:W-:Y:S01]  /*7640*/  LOP3.LUT R75, R72, UR6, R105, 0x96, !PT ;  /* 0x00000006484b7c12 */ /* 0x000fe2000f8e9669 */
[----:B------:R-:W-:Y:S01]  /*7650*/  UIADD3 UR6, UPT, UPT, UR13, -0x4498517b, URZ ;  /* 0xbb67ae850d067890 */ /* 0x000fe2000fffe0ff */
[----:B------:R-:W-:-:S04]  /*7660*/  IMAD.WIDE.U32 R72, R73, -0x2daee0ad, RZ ;  /* 0xd2511f5349487825 */ /* 0x000fc800078e00ff */
[----:B------:R-:W-:Y:S01]  /*7670*/  IMAD.MOV.U32 R103, RZ, RZ, RZ ;  /* 0x000000ffff677224 */ /* 0x000fe200078e00ff */
        /* <DEDUP_REMOVED lines=48> */
[----:B------:R-:W-:Y:S02]  /*7980*/  LOP3.LUT R106, R74, UR6, R73, 0x96, !PT ;  /* 0x000000064a6a7c12 */ /* 0x000fe4000f8e9649 */
[----:B------:R-:W-:-:S07]  /*7990*/  MOV R114, R72 ;  /* 0x0000004800727202 */ /* 0x000fce0000000f00 */
.L_x_4820:
[----:B------:R-:W-:Y:S05]  /*79a0*/  BSYNC.RECONVERGENT B1 ;  /* 0x0000000000017941 */ /* 0x000fea0003800200 */
.L_x_4819:
[----:B------:R-:W-:Y:S01]  /*79b0*/  I2FP.F32.U32 R2, R2 ;  /* 0x0000000200027245 */ /* 0x000fe20000201000 */
[----:B------:R-:W-:Y:S02]  /*79c0*/  HFMA2 R73, -RZ, RZ, 0.1171875, 0 ;  /* 0x2f800000ff497431 */ /* 0x000fe400000001ff */
[----:B-----5:R-:W-:-:S03]  /*79d0*/  HADD2.F32 R72, -RZ, R23.H1_H1 ;  /* 0x30000017ff487230 */ /* 0x020fc60000004100 */
[----:B------:R-:W-:Y:S02]  /*79e0*/  FFMA.FTZ R2, R2, R73, 1.1641532182693481445e-10 ;  /* 0x2f00000002027423 */ /* 0x000fe40000010049 */
[----:B------:R-:W-:Y:S01]  /*79f0*/  FMUL.FTZ R72, R72, UR17 ;  /* 0x0000001148487c20 */ /* 0x000fe20008410000 */
[----:B------:R-:W-:Y:S02]  /*7a00*/  HADD2.F32 R73, -RZ, R63.H1_H1 ;  /* 0x3000003fff497230 */ /* 0x000fe40000004100 */
[----:B------:R-:W-:Y:S01]  /*7a10*/  FSETP.GTU.FTZ.AND P2, PT, R2, UR22, PT ;  /* 0x0000001602007c0b */ /* 0x000fe2000bf5c000 */
[----:B------:R-:W-:-:S03]  /*7a20*/  FMUL.FTZ R2, R72, UR16 ;  /* 0x0000001048027c20 */ /* 0x000fc60008410000 */
[----:B------:R-:W-:Y:S02]  /*7a30*/  SEL R94, RZ, 0x1, P2 ;  /* 0x00000001ff5e7807 */ /* 0x000fe40001000000 */
[----:B------:R-:W-:-:S05]  /*7a40*/  FSEL R2, R2, RZ, !P2 ;  /* 0x000000ff02027208 */ /* 0x000fca0005000000 */
[----:B------:R-:W-:-:S07]  /*7a50*/  FMUL.FTZ R2, R2, R73 ;  /* 0x0000004902027220 */ /* 0x000fce0000410000 */
.L_x_4818:
[----:B------:R-:W-:Y:S02]  /*7a60*/  F2FP.F16.F32.PACK_AB R75, RZ, R2 ;  /* 0x00000002ff4b723e */ /* 0x000fe400000000ff */
[----:B------:R-:W-:Y:S02]  /*7a70*/  PRMT R74, R122, 0x5410, R123 ;  /* 0x000054107a4a7816 */ /* 0x000fe4000000007b */
[----:B------:R-:W-:Y:S02]  /*7a80*/  PRMT R73, R121, 0x5410, R120 ;  /* 0x0000541079497816 */ /* 0x000fe40000000078 */
[----:B------:R-:W-:Y:S02]  /*7a90*/  PRMT R72, R119, 0x5410, R118 ;  /* 0x0000541077487816 */ /* 0x000fe40000000076 */
[----:B------:R-:W-:-:S07]  /*7aa0*/  PRMT R75, R112, 0x5410, R75 ;  /* 0x00005410704b7816 */ /* 0x000fce000000004b */
.L_x_4775:
[----:B------:R-:W0:Y:S01]  /*7ab0*/  LDC.64 R118, c[0x0][0x3a8] ;  /* 0x0000ea00ff767b82 */ /* 0x000e220000000a00 */
[----:B------:R-:W-:Y:S02]  /*7ac0*/  IMAD.MOV.U32 R112, RZ, RZ, R114 ;  /* 0x000000ffff707224 */ /* 0x000fe400078e0072 */
[----:B0-----:R-:W-:-:S05]  /*7ad0*/  IMAD.WIDE.U32 R118, R116, 0x10, R118 ;  /* 0x0000001074767825 */ /* 0x001fca00078e0076 */
[----:B------:R0:W-:Y:S01]  /*7ae0*/  STG.E.128 desc[UR14][R118.64], R72 ;  /* 0x0000004876007986 */ /* 0x0001e2000c101d0e */
[----:B------:R-:W-:Y:S05]  /*7af0*/  @!P0 BRA `(.L_x_4824) ;  /* 0x0000000000508947 */ /* 0x000fea0003800000 */
[----:B0-----:R-:W-:Y:S02]  /*7b00*/  SHF.L.U32 R72, R95, 0x10, RZ ;  /* 0x000000105f487819 */ /* 0x001fe400000006ff */
[----:B------:R-:W-:Y:S02]  /*7b10*/  PRMT R74, R96, 0x7104, RZ ;  /* 0x00007104604a7816 */ /* 0x000fe400000000ff */
[----:B------:R-:W-:Y:S02]  /*7b20*/  LOP3.LUT R75, R72, 0xff0000, RZ, 0xc0, !PT ;  /* 0x00ff0000484b7812 */ /* 0x000fe400078ec0ff */
[----:B------:R-:W-:Y:S02]  /*7b30*/  LOP3.LUT R72, R94, 0xffff, RZ, 0xc0, !PT ;  /* 0x0000ffff5e487812 */ /* 0x000fe400078ec0ff */
[----:B------:R-:W-:Y:S02]  /*7b40*/  LOP3.LUT R120, R98, 0xff, RZ, 0xc0, !PT ;  /* 0x000000ff62787812 */ /* 0x000fe400078ec0ff */
[----:B------:R-:W-:-:S02]  /*7b50*/  PRMT R75, R75, 0x4210, R72 ;  /* 0x000042104b4b7816 */ /* 0x000fc40000000048 */
[----:B------:R-:W0:Y:S01]  /*7b60*/  LDC.64 R72, c[0x0][0x3b0] ;  /* 0x0000ec00ff487b82 */ /* 0x000e220000000a00 */
[----:B------:R-:W-:Y:S01]  /*7b70*/  LOP3.LUT R118, R99, 0xff, RZ, 0xc0, !PT ;  /* 0x000000ff63767812 */ /* 0x000fe200078ec0ff */
[----:B------:R-:W-:Y:S01]  /*7b80*/  IMAD.WIDE.U32 R120, R120, 0x1000000, RZ ;  /* 0x0100000078787825 */ /* 0x000fe200078e00ff */
[----:B------:R-:W-:Y:S02]  /*7b90*/  LOP3.LUT R114, R75, 0xff00, R74, 0xf8, !PT ;  /* 0x0000ff004b727812 */ /* 0x000fe400078ef84a */
[----:B------:R-:W-:Y:S01]  /*7ba0*/  LOP3.LUT R74, R100, 0xff, RZ, 0xc0, !PT ;  /* 0x000000ff644a7812 */ /* 0x000fe200078ec0ff */
[----:B------:R-:W-:Y:S01]  /*7bb0*/  IMAD.WIDE.U32 R118, R118, 0x10000, RZ ;  /* 0x0001000076767825 */ /* 0x000fe200078e00ff */
[----:B------:R-:W-:-:S03]  /*7bc0*/  LOP3.LUT R123, R114, 0xff, R97, 0xf8, !PT ;  /* 0x000000ff727b7812 */ /* 0x000fc600078ef861 */
[----:B------:R-:W-:Y:S01]  /*7bd0*/  IMAD.WIDE.U32 R74, R74, 0x100, RZ ;  /* 0x000001004a4a7825 */ /* 0x000fe200078e00ff */
[----:B------:R-:W-:Y:S02]  /*7be0*/  LOP3.LUT R119, R119, R123, R121, 0xfe, !PT ;  /* 0x0000007b77777212 */ /* 0x000fe400078efe79 */
[----:B------:R-:W-:Y:S02]  /*7bf0*/  LOP3.LUT R118, R74, R120, R118, 0xfe, !PT ;  /* 0x000000784a767212 */ /* 0x000fe400078efe76 */
[----:B------:R-:W-:Y:S02]  /*7c00*/  LOP3.LUT R75, R119, R75, RZ, 0xfc, !PT ;  /* 0x0000004b774b7212 */ /* 0x000fe400078efcff */
[----:B------:R-:W-:Y:S01]  /*7c10*/  LOP3.LUT R74, R118, 0xff, R101, 0xf8, !PT ;  /* 0x000000ff764a7812 */ /* 0x000fe200078ef865 */
[----:B0-----:R-:W-:-:S05]  /*7c20*/  IMAD.WIDE.U32 R72, R115, 0x8, R72 ;  /* 0x0000000873487825 */ /* 0x001fca00078e0048 */
[----:B------:R1:W-:Y:S02]  /*7c30*/  STG.E.64 desc[UR14][R72.64], R74 ;  /* 0x0000004a48007986 */ /* 0x0003e4000c101b0e */
.L_x_4824:
[----:B------:R-:W-:Y:S01]  /*7c40*/  VIADD R116, R116, 0x100 ;  /* 0x0000010074747836 */ /* 0x000fe20000000000 */
[----:B------:R-:W-:-:S07]  /*7c50*/  IADD3 R115, PT, PT, R115, 0x100, RZ ;  /* 0x0000010073737810 */ /* 0x000fce0007ffe0ff */
.L_x_4724:
[----:B------:R-:W-:Y:S05]  /*7c60*/  BSYNC.RECONVERGENT B0 ;  /* 0x0000000000007941 */ /* 0x000fea0003800200 */
.L_x_4723:
[----:B------:R-:W-:Y:S01]  /*7c70*/  ISETP.GE.U32.AND P2, PT, R0, 0x200, PT ;  /* 0x000002000000780c */ /* 0x000fe20003f46070 */
[----:B------:R-:W-:Y:S03]  /*7c80*/  BSSY.RECONVERGENT B0, `(.L_x_4825) ;  /* 0x00006c7000007945 */ /* 0x000fe60003800200 */
[----:B------:R-:W-:-:S09]  /*7c90*/  P2R R114, PR, RZ, 0x4 ;  /* 0x00000004ff727803 */ /* 0x000fd20000000000 */
[----:B------:R-:W-:Y:S05]  /*7ca0*/  @!P2 BRA `(.L_x_4826) ;  /* 0x0000006c0010a947 */ /* 0x000fea0003800000 */
[----:B------:R-:W-:Y:S01]  /*7cb0*/  ISETP.NE.U32.AND P2, PT, RZ, UR18, PT ;  /* 0x00000012ff007c0c */ /* 0x000fe2000bf45070 */
[----:B------:R-:W2:Y:S03]  /*7cc0*/  @P0 LDC.64 R12, c[0x0][0x390] ;  /* 0x0000e400ff0c0b82 */ /* 0x000ea60000000a00 */
[----:B------:R-:W-:-:S13]  /*7cd0*/  ISETP.NE.AND.EX P2, PT, RZ, UR19, PT, P2 ;  /* 0x00000013ff007c0c */ /* 0x000fda000bf45320 */
[----:B------:R-:W3:Y:S01]  /*7ce0*/  @P2 LDC.64 R10, c[0x0][0x3a0] ;  /* 0x0000e800ff0a2b82 */ /* 0x000ee20000000a00 */
[----:B--2---:R-:W-:-:S05]  /*7cf0*/  @P0 IMAD.WIDE.U32 R12, R115, 0x10, R12 ;  /* 0x00000010730c0825 */ /* 0x004fca00078e000c */
[----:B-----5:R2:W5:Y:S01]  /*7d00*/  @P0 LDG.E.128 R20, desc[UR14][R12.64] ;  /* 0x0000000e0c140981 */ /* 0x020562000c1e1d00 */
[----:B---3--:R-:W-:-:S05]  /*7d10*/  @P2 IMAD.WIDE.U32 R10, R116, 0x10, R10 ;  /* 0x00000010740a2825 */ /* 0x008fca00078e000a */
[----:B------:R2:W5:Y:S01]  /*7d20*/  @P2 LDG.E.128 R16, desc[UR14][R10.64] ;  /* 0x0000000e0a102981 */ /* 0x000562000c1e1d00 */
[----:B------:R-:W-:Y:S05]  /*7d30*/  @!P2 BRA `(.L_x_4827) ;  /* 0x000000340084a947 */ /* 0x000fea0003800000 */
[----:B------:R-:W-:-:S13]  /*7d40*/  ISETP.GT.AND P2, PT, R117, RZ, PT ;  /* 0x000000ff7500720c */ /* 0x000fda0003f44270 */
[----:B--2--5:R-:W-:Y:S01]  /*7d50*/  @!P2 HADD2.F32 R10, -RZ, R16.H0_H0 ;  /* 0x20000010ff0aa230 */ /* 0x024fe20000004100 */
[----:B0-----:R-:W-:Y:S01]  /*7d60*/  @!P2 MOV R118, R112 ;  /* 0x000000700076a202 */ /* 0x001fe20000000f00 */
        /* <DEDUP_REMOVED lines=18> */
.L_x_4831:
        /* <DEDUP_REMOVED lines=13> */
.L_x_4833:
[----:B------:R-:W-:Y:S05]  /*7f60*/  BSYNC.RECONVERGENT B2 ;  /* 0x0000000000027941 */ /* 0x000fea0003800200 */
.L_x_4832:
[----:B------:R-:W-:Y:S01]  /*7f70*/  IMAD.WIDE.U32 R10, R107, -0x326172a9, RZ ;  /* 0xcd9e8d576b0a7825 */ /* 0x000fe200078e00ff */
[----:B------:R-:W-:Y:S01]  /*7f80*/  LOP3.LUT R14, R102, UR13, R13, 0x96, !PT ;  /* 0x0000000d660e7c12 */ /* 0x000fe2000f8e960d */
[----:B------:R-:W-:Y:S02]  /*7f90*/  UIADD3 UR6, UPT, UPT, UR12, -0x61c88647, URZ ;  /* 0x9e3779b90c067890 */ /* 0x000fe4000fffe0ff */
[----:B------:R-:W-:Y:S01]  /*7fa0*/  UIADD3 UR7, UPT, UPT, UR13, -0x4498517b, URZ ;  /* 0xbb67ae850d077890 */ /* 0x000fe2000fffe0ff */
[----:B-1----:R-:W-:Y:S01]  /*7fb0*/  LOP3.LUT R72, R110, UR12, R11, 0x96, !PT ;  /* 0x0000000c6e487c12 */ /* 0x002fe2000f8e960b */
        /* <DEDUP_REMOVED lines=53> */
[----:B------:R-:W-:-:S07]  /*8310*/  IMAD.MOV.U32 R10, RZ, RZ, R112 ;  /* 0x000000ffff0a7224 */ /* 0x000fce00078e0070 */
.L_x_4830:
[----:B------:R-:W-:Y:S05]  /*8320*/  BSYNC.RECONVERGENT B1 ;  /* 0x0000000000017941 */ /* 0x000fea0003800200 */
.L_x_4829:
[----:B------:R-:W-:Y:S01]  /*8330*/  I2FP.F32.U32 R10, R10 ;  /* 0x0000000a000a7245 */ /* 0x000fe20000201000 */
[----:B------:R-:W-:Y:S02]  /*8340*/  HADD2.F32 R13, -RZ, R20.H0_H0 ;  /* 0x20000014ff0d7230 */ /* 0x000fe40000004100 */
        /* <DEDUP_REMOVED lines=10> */
.L_x_4828:
        /* <DEDUP_REMOVED lines=21> */
.L_x_4837:
        /* <DEDUP_REMOVED lines=13> */
.L_x_4839:
[----:B------:R-:W-:Y:S05]  /*8610*/  BSYNC.RECONVERGENT B2 ;  /* 0x0000000000027941 */ /* 0x000fea0003800200 */
.L_x_4838:
[----:B------:R-:W-:Y:S01]  /*8620*/  IMAD.WIDE.U32 R12, R107, -0x326172a9, RZ ;  /* 0xcd9e8d576b0c7825 */ /* 0x000fe200078e00ff */
[----:B-1----:R-:W-:Y:S01]  /*8630*/  LOP3.LUT R72, R102, UR13, R15, 0x96, !PT ;  /* 0x0000000d66487c12 */ /* 0x002fe2000f8e960f */
        /* <DEDUP_REMOVED lines=56> */
[----:B------:R-:W-:-:S07]  /*89c0*/  LOP3.LUT R106, R12, UR7, R77, 0x96, !PT ;  /* 0x000000070c6a7c12 */ /* 0x000fce000f8e964d */
.L_x_4836:
[----:B------:R-:W-:Y:S05]  /*89d0*/  BSYNC.RECONVERGENT B1 ;  /* 0x0000000000017941 */ /* 0x000fea0003800200 */
.L_x_4835:
[----:B------:R-:W-:Y:S01]  /*89e0*/  I2FP.F32.U32 R11, R11 ;  /* 0x0000000b000b7245 */ /* 0x000fe20000201000 */
[----:B------:R-:W-:Y:S02]  /*89f0*/  HFMA2 R12, -RZ, RZ, 0.1171875, 0 ;  /* 0x2f800000ff0c7431 */ /* 0x000fe400000001ff */
[----:B------:R-:W-:Y:S02]  /*8a00*/  HADD2.F32 R14, -RZ, R20.H1_H1 ;  /* 0x30000014ff0e7230 */ /* 0x000fe40000004100 */
[----:B-1----:R-:W-:Y:S02]  /*8a10*/  HADD2.F32 R72, -RZ, R16.H1_H1 ;  /* 0x30000010ff487230 */ /* 0x002fe40000004100 */
        /* <DEDUP_REMOVED lines=8> */
.L_x_4834:
        /* <DEDUP_REMOVED lines=21> */
.L_x_4843:
[----:B------:R-:W-:Y:S01]  /*8bf0*/  IADD3 R111, PT, PT, R111, 0x1, RZ ;  /* 0x000000016f6f7810 */ /* 0x000fe20007ffe0ff */
[----:B------:R-:W-:Y:S03]  /*8c00*/  BSSY.RECONVERGENT B2, `(.L_x_4844) ;  /* 0x000000c000027945 */ /* 0x000fe60003800200 */
        /* <DEDUP_REMOVED lines=11> */
.L_x_4845:
[----:B------:R-:W-:Y:S05]  /*8cc0*/  BSYNC.RECONVERGENT B2 ;  /* 0x0000000000027941 */ /* 0x000fea0003800200 */
.L_x_4844:
        /* <DEDUP_REMOVED lines=60> */
.L_x_4842:
[----:B------:R-:W-:Y:S05]  /*9090*/  BSYNC.RECONVERGENT B1 ;  /* 0x0000000000017941 */ /* 0x000fea0003800200 */
.L_x_4841:
[----:B------:R-:W-:Y:S01]  /*90a0*/  I2FP.F32.U32 R12, R12 ;  /* 0x0000000c000c7245 */ /* 0x000fe20000201000 */
[----:B------:R-:W-:Y:S02]  /*90b0*/  HFMA2 R13, -RZ, RZ, 0.1171875, 0 ;  /* 0x2f800000ff0d7431 */ /* 0x000fe400000001ff */
[----:B------:R-:W-:Y:S02]  /*90c0*/  HADD2.F32 R15, -RZ, R21.H0_H0 ;  /* 0x20000015ff0f7230 */ /* 0x000fe40000004100 */
[----:B-1----:R-:W-:Y:S02]  /*90d0*/  HADD2.F32 R73, -RZ, R17.H0_H0 ;  /* 0x20000011ff497230 */ /* 0x002fe40000004100 */
[----:B------:R-:W-:Y:S01]  /*90e0*/  FFMA.FTZ R12, R12, R13, 1.1641532182693481445e-10 ;  /* 0x2f0000000c0c7423 */ /* 0x000fe2000001000d */
[----:B------:R-:W-:Y:S01]  /*90f0*/  FMUL.FTZ R15, R15, UR17 ;  /* 0x000000110f0f7c20 */ /* 0x000fe20008410000 */
[----:B------:R-:W-:-:S03]  /*9100*/  HADD2.F32 R13, -RZ, R49.H0_H0 ;  /* 0x20000031ff0d7230 */ /* 0x000fc60000004100 */
[----:B------:R-:W-:Y:S01]  /*9110*/  FMUL.FTZ R15, R15, UR16 ;  /* 0x000000100f0f7c20 */ /* 0x000fe20008410000 */
[----:B------:R-:W-:-:S04]  /*9120*/  FSETP.GTU.FTZ.AND P3, PT, R12, UR22, PT ;  /* 0x000000160c007c0b */ /* 0x000fc8000bf7c000 */
[----:B------:R-:W-:Y:S02]  /*9130*/  FSEL R12, R15, RZ, !P3 ;  /* 0x000000ff0f0c7208 */ /* 0x000fe40005800000 */
[----:B------:R-:W-:-:S03]  /*9140*/  SEL R99, RZ, 0x1, P3 ;  /* 0x00000001ff637807 */ /* 0x000fc60001800000 */
[----:B------:R-:W-:-:S07]  /*9150*/  FFMA.FTZ R12, R12, R13, R73 ;  /* 0x0000000d0c0c7223 */ /* 0x000fce0000010049 */
.L_x_4840:
        /* <DEDUP_REMOVED lines=21> */
.L_x_4849:
        /* <DEDUP_REMOVED lines=13> */
.L_x_4851:
[----:B------:R-:W-:Y:S05]  /*9380*/  BSYNC.RECONVERGENT B2 ;  /* 0x0000000000027941 */ /* 0x000fea0003800200 */
.L_x_4850:
        /* <DEDUP_REMOVED lines=58> */
[----:B------:R-:W-:-:S07]  /*9730*/  LOP3.LUT R106, R14, UR7, R77, 0x96, !PT ;  /* 0x000000070e6a7c12 */ /* 0x000fce000f8e964d */
.L_x_4848:
[----:B------:R-:W-:Y:S05]  /*9740*/  BSYNC.RECONVERGENT B1 ;  /* 0x0000000000017941 */ /* 0x000fea0003800200 */
.L_x_4847:
[----:B------:R-:W-:Y:S01]  /*9750*/  I2FP.F32.U32 R13, R13 ;  /* 0x0000000d000d7245 */ /* 0x000fe20000201000 */
[----:B-1----:R-:W-:Y:S02]  /*9760*/  HADD2.F32 R72, -RZ, R21.H1_H1 ;  /* 0x30000015ff487230 */ /* 0x002fe40000004100 */
[----:B------:R-:W-:Y:S02]  /*9770*/  IMAD.MOV.U32 R14, RZ, RZ, 0x2f800000 ;  /* 0x2f800000ff0e7424 */ /* 0x000fe400078e00ff */
[----:B------:R-:W-:Y:S02]  /*9780*/  HADD2.F32 R74, -RZ, R17.H1_H1 ;  /* 0x30000011ff4a7230 */ /* 0x000fe40000004100 */
[----:B------:R-:W-:Y:S01]  /*9790*/  FMUL.FTZ R72, R72, UR17 ;  /* 0x0000001148487c20 */ /* 0x000fe20008410000 */
[----:B------:R-:W-:Y:S01]  /*97a0*/  FFMA.FTZ R13, R13, R14, 1.1641532182693481445e-10 ;  /* 0x2f0000000d0d7423 */ /* 0x000fe2000001000e */
[----:B------:R-:W-:Y:S02]  /*97b0*/  HADD2.F32 R14, -RZ, R49.H1_H1 ;  /* 0x30000031ff0e7230 */ /* 0x000fe40000004100 */
[----:B------:R-:W-:-:S02]  /*97c0*/  FMUL.FTZ R72, R72, UR16 ;  /* 0x0000001048487c20 */ /* 0x000fc40008410000 */
[----:B------:R-:W-:-:S04]  /*97d0*/  FSETP.GTU.FTZ.AND P3, PT, R13, UR22, PT ;  /* 0x000000160d007c0b */ /* 0x000fc8000bf7c000 */
[----:B------:R-:W-:Y:S02]  /*97e0*/  FSEL R13, R72, RZ, !P3 ;  /* 0x000000ff480d7208 */ /* 0x000fe40005800000 */
[----:B------:R-:W-:-:S03]  /*97f0*/  SEL R98, RZ, 0x1, P3 ;  /* 0x00000001ff627807 */ /* 0x000fc60001800000 */
[----:B------:R-:W-:-:S07]  /*9800*/  FFMA.FTZ R13, R13, R14, R74 ;  /* 0x0000000e0d0d7223 */ /* 0x000fce000001004a */
.L_x_4846:
[----:B------:R-:W-:Y:S01]  /*9810*/  F2FP.F16.F32.PACK_AB R121, RZ, R13 ;  /* 0x0000000dff79723e */ /* 0x000fe200000000ff */
[----:B------:R-:W-:Y:S01]  /*9820*/  @!P2 HADD2.F32 R14, -RZ, R18.H0_H0 ;  /* 0x20000012ff0ea230 */ /* 0x000fe20000004100 */
[----:B-1----:R-:W-:Y:S01]  /*9830*/  @!P2 MOV R72, R15 ;  /* 0x0000000f0048a202 */ /* 0x002fe20000000f00 */
        /* <DEDUP_REMOVED lines=18> */
.L_x_4855:
        /* <DEDUP_REMOVED lines=13> */
.L_x_4857:
[----:B------:R-:W-:Y:S05]  /*9a30*/  BSYNC.RECONVERGENT B2 ;  /* 0x0000000000027941 */ /* 0x000fea0003800200 */
.L_x_4856:
        /* <DEDUP_REMOVED lines=60> */
.L_x_4854:
[----:B------:R-:W-:Y:S05]  /*9e00*/  BSYNC.RECONVERGENT B1 ;  /* 0x0000000000017941 */ /* 0x000fea0003800200 */
.L_x_4853:
        /* <DEDUP_REMOVED lines=12> */
.L_x_4852:
        /* <DEDUP_REMOVED lines=21> */
.L_x_4861:
        /* <DEDUP_REMOVED lines=13> */
.L_x_4863:
[----:B------:R-:W-:Y:S05]  /*a0f0*/  BSYNC.RECONVERGENT B2 ;  /* 0x0000000000027941 */ /* 0x000fea0003800200 */
.L_x_4862:
        /* <DEDUP_REMOVED lines=59> */
[----:B------:R-:W-:-:S07]  /*a4b0*/  MOV R75, R72 ;  /* 0x00000048004b7202 */ /* 0x000fce0000000f00 */
.L_x_4860:
[----:B------:R-:W-:Y:S05]  /*a4c0*/  BSYNC.RECONVERGENT B1 ;  /* 0x0000000000017941 */ /* 0x000fea0003800200 */
.L_x_4859:
[----:B------:R-:W-:Y:S01]  /*a4d0*/  I2FP.F32.U32 R15, R15 ;  /* 0x0000000f000f7245 */ /* 0x000fe20000201000 */
[----:B------:R-:W-:Y:S02]  /*a4e0*/  HADD2.F32 R76, -RZ, R22.H1_H1 ;  /* 0x30000016ff4c7230 */ /* 0x000fe40000004100 */
[----:B------:R-:W-:-:S03]  /*a4f0*/  IMAD.MOV.U32 R72, RZ, RZ, 0x2f800000 ;  /* 0x2f800000ff487424 */ /* 0x000fc600078e00ff */
[----:B------:R-:W-:Y:S01]  /*a500*/  FMUL.FTZ R76, R76, UR17 ;  /* 0x000000114c4c7c20 */ /* 0x000fe20008410000 */
[----:B------:R-:W-:Y:S01]  /*a510*/  FFMA.FTZ R15, R15, R72, 1.1641532182693481445e-10 ;  /* 0x2f0000000f0f7423 */ /* 0x000fe20000010048 */
[----:B------:R-:W-:Y:S02]  /*a520*/  HADD2.F32 R72, -RZ, R50.H1_H1 ;  /* 0x30000032ff487230 */ /* 0x000fe40000004100 */
[----:B------:R-:W-:Y:S02]  /*a530*/  FMUL.FTZ R76, R76, UR16 ;  /* 0x000000104c4c7c20 */ /* 0x000fe40008410000 */
[----:B------:R-:W-:-:S04]  /*a540*/  FSETP.GTU.FTZ.AND P3, PT, R15, UR22, PT ;  /* 0x000000160f007c0b */ /* 0x000fc8000bf7c000 */
[----:B------:R-:W-:Y:S01]  /*a550*/  FSEL R15, R76, RZ, !P3 ;  /* 0x000000ff4c0f7208 */ /* 0x000fe20005800000 */
[----:B------:R-:W-:Y:S01]  /*a560*/  HADD2.F32 R76, -RZ, R18.H1_H1 ;  /* 0x30000012ff4c7230 */ /* 0x000fe20000004100 */
[----:B------:R-:W-:-:S04]  /*a570*/  SEL R96, RZ, 0x1, P3 ;  /* 0x00000001ff607807 */ /* 0x000fc80001800000 */
[----:B------:R-:W-:-:S07]  /*a580*/  FFMA.FTZ R15, R15, R72, R76 ;  /* 0x000000480f0f7223 */ /* 0x000fce000001004c */
.L_x_4858:
        /* <DEDUP_REMOVED lines=16> */
[--C-:B------:R-:W-:Y:S01]  /*a690*/  @!P3 IMAD.MOV.U32 R124, RZ, RZ, R75.reuse ;  /* 0x000000ffff7cb224 */ /* 0x100fe200078e004b */
[----:B------:R-:W-:Y:S01]  /*a6a0*/  @P3 IADD3 R72, PT, PT, R73, 0x1, RZ ;  /* 0x0000000149483810 */ /* 0x000fe20007ffe0ff */
[----:B------:R-:W-:Y:S01]  /*a6b0*/  @P3 IMAD.MOV.U32 R124, RZ, RZ, R75 ;  /* 0x000000ffff7c3224 */ /* 0x000fe200078e004b */
[----:B------:R-:W-:Y:S01]  /*a6c0*/  @P3 MOV R76, R105 ;  /* 0x00000069004c3202 */ /* 0x000fe20000000f00 */
[----:B------:R-:W-:Y:S06]  /*a6d0*/  BRA `(.L_x_4866) ;  /* 0x0000000400247947 */ /* 0x000fec0003800000 */
.L_x_4867:
        /* <DEDUP_REMOVED lines=13> */
.L_x_4869:
[----:B------:R-:W-:Y:S05]  /*a7b0*/  BSYNC.RECONVERGENT B2 ;  /* 0x0000000000027941 */ /* 0x000fea0003800200 */
.L_x_4868:
        /* <DEDUP_REMOVED lines=55> */
[----:B------:R-:W-:Y:S01]  /*ab30*/  UIADD3 UR6, UPT, UPT, UR13, -0x695add53, URZ ;  /* 0x96a522ad0d067890 */ /* 0x000fe2000fffe0ff */
[----:B------:R-:W-:-:S05]  /*ab40*/  MOV R76, R75 ;  /* 0x0000004b004c7202 */ /* 0x000fca0000000f00 */
[----:B------:R-:W-:Y:S01]  /*ab50*/  LOP3.LUT R106, R72, UR6, R125, 0x96, !PT ;  /* 0x00000006486a7c12 */ /* 0x000fe2000f8e967d */
[----:B------:R-:W-:-:S07]  /*ab60*/  IMAD.MOV.U32 R72, RZ, RZ, RZ ;  /* 0x000000ffff487224 */ /* 0x000fce00078e00ff */
.L_x_4866:
[----:B------:R-:W-:Y:S05]  /*ab70*/  BSYNC.RECONVERGENT B1 ;  /* 0x0000000000017941 */ /* 0x000fea0003800200 */
.L_x_4865:
[----:B------:R-:W-:Y:S01]  /*ab80*/  I2FP.F32.U32 R73, R76 ;  /* 0x0000004c00497245 */ /* 0x000fe20000201000 */
[----:B------:R-:W-:Y:S02]  /*ab90*/  HFMA2 R76, -RZ, RZ, 0.1171875, 0 ;  /* 0x2f800000ff4c7431 */ /* 0x000fe400000001ff */
[----:B------:R-:W-:-:S03]  /*aba0*/  HADD2.F32 R75, -RZ, R23.H0_H0 ;  /* 0x20000017ff4b7230 */ /* 0x000fc60000004100 */
[----:B------:R-:W-:Y:S02]  /*abb0*/  FFMA.FTZ R73, R73, R76, 1.1641532182693481445e-10 ;  /* 0x2f00000049497423 */ /* 0x000fe4000001004c */
[----:B------:R-:W-:-:S04]  /*abc0*/  FMUL.FTZ R75, R75, UR17 ;  /* 0x000000114b4b7c20 */ /* 0x000fc80008410000 */
[----:B------:R-:W-:Y:S01]  /*abd0*/  FMUL.FTZ R75, R75, UR16 ;  /* 0x000000104b4b7c20 */ /* 0x000fe20008410000 */
[----:B------:R-:W-:Y:S01]  /*abe0*/  FSETP.GTU.FTZ.AND P3, PT, R73, UR22, PT ;  /* 0x0000001649007c0b */ /* 0x000fe2000bf7c000 */
[----:B------:R-:W-:-:S03]  /*abf0*/  HADD2.F32 R73, -RZ, R51.H0_H0 ;  /* 0x20000033ff497230 */ /* 0x000fc60000004100 */
[----:B------:R-:W-:Y:S01]  /*ac00*/  FSEL R76, R75, RZ, !P3 ;  /* 0x000000ff4b4c7208 */ /* 0x000fe20005800000 */
[----:B------:R-:W-:Y:S01]  /*ac10*/  HADD2.F32 R75, -RZ, R19.H0_H0 ;  /* 0x20000013ff4b7230 */ /* 0x000fe20000004100 */
[----:B------:R-:W-:-:S04]  /*ac20*/  SEL R95, RZ, 0x1, P3 ;  /* 0x00000001ff5f7807 */ /* 0x000fc80001800000 */
[----:B------:R-:W-:-:S07]  /*ac30*/  FFMA.FTZ R76, R76, R73, R75 ;  /* 0x000000494c4c7223 */ /* 0x000fce000001004b */
.L_x_4864:
        /* <DEDUP_REMOVED lines=18> */
[----:B------:R-:W-:Y:S01]  /*ad60*/  @!P2 MOV R73, R106 ;  /* 0x0000006a0049a202 */ /* 0x000fe20000000f00 */
[----:B------:R-:W-:Y:S01]  /*ad70*/  @P2 IMAD.MOV.U32 R73, RZ, RZ, R105 ;  /* 0x000000ffff492224 */ /* 0x000fe200078e0069 */
[----:B------:R-:W-:Y:S06]  /*ad80*/  BRA `(.L_x_4872) ;  /* 0x0000000400247947 */ /* 0x000fec0003800000 */
.L_x_4873:
        /* <DEDUP_REMOVED lines=13> */
.L_x_4875:
[----:B------:R-:W-:Y:S05]  /*ae60*/  BSYNC.RECONVERGENT B2 ;  /* 0x0000000000027941 */ /* 0x000fea0003800200 */
.L_x_4874:
[----:B------:R-:W-:Y:S01]  /*ae70*/  LOP3.LUT R104, R102, UR13, R73, 0x96, !PT ;  /* 0x0000000d66687c12 */ /* 0x000fe2000f8e9649 */
[----:B------:R-:W-:Y:S01]  /*ae80*/  IMAD.WIDE.U32 R118, R107, -0x326172a9, RZ ;  /* 0xcd9e8d576b767825 */ /* 0x000fe200078e00ff */
[----:B------:R-:W-:-:S03]  /*ae90*/  UIADD3 UR6, UPT, UPT, UR12, -0x61c88647, URZ ;  /* 0x9e3779b90c067890 */ /* 0x000fc6000fffe0ff */
[----:B------:R-:W-:Y:S02]  /*aea0*/  HFMA2 R103, -RZ, RZ, 0, 0 ;  /* 0x00000000ff677431 */ /* 0x000fe400000001ff */
        /* <DEDUP_REMOVED lines=50> */
[----:B------:R-:W-:-:S05]  /*b1d0*/  IMAD.WIDE.U32 R104, R105, -0x326172a9, RZ ;  /* 0xcd9e8d5769687825 */ /* 0x000fca00078e00ff */
[----:B------:R-:W-:Y:S01]  /*b1e0*/  LOP3.LUT R105, R118, UR6, R105, 0x96, !PT ;  /* 0x0000000676697c12 */ /* 0x000fe2000f8e9669 */
[----:B------:R-:W-:Y:S01]  /*b1f0*/  UIADD3 UR6, UPT, UPT, UR13, -0x695add53, URZ ;  /* 0x96a522ad0d067890 */ /* 0x000fe2000fffe0ff */
[----:B------:R-:W-:-:S05]  /*b200*/  IMAD.WIDE.U32 R118, R119, -0x2daee0ad, RZ ;  /* 0xd2511f5377767825 */ /* 0x000fca00078e00ff */
[----:B------:R-:W-:-:S07]  /*b210*/  LOP3.LUT R106, R72, UR6, R119, 0x96, !PT ;  /* 0x00000006486a7c12 */ /* 0x000fce000f8e9677 */
.L_x_4872:
[----:B------:R-:W-:Y:S05]  /*b220*/  BSYNC.RECONVERGENT B1 ;  /* 0x0000000000017941 */ /* 0x000fea0003800200 */
.L_x_4871:
[----:B------:R-:W-:Y:S01]  /*b230*/  I2FP.F32.U32 R72, R73 ;  /* 0x0000004900487245 */ /* 0x000fe20000201000 */
[----:B------:R-:W-:Y:S02]  /*b240*/  IMAD.MOV.U32 R73, RZ, RZ, 0x2f800000 ;  /* 0x2f800000ff497424 */ /* 0x000fe400078e00ff */
[----:B------:R-:W-:Y:S02]  /*b250*/  HADD2.F32 R94, -RZ, R19.H1_H1 ;  /* 0x30000013ff5e7230 */ /* 0x000fe40000004100 */
[----:B------:R-:W-:Y:S01]  /*b260*/  FFMA.FTZ R72, R72, R73, 1.1641532182693481445e-10 ;  /* 0x2f00000048487423 */ /* 0x000fe20000010049 */
[----:B------:R-:W-:-:S04]  /*b270*/  HADD2.F32 R73, -RZ, R23.H1_H1 ;  /* 0x30000017ff497230 */ /* 0x000fc80000004100 */
[----:B------:R-:W-:Y:S01]  /*b280*/  FSETP.GTU.FTZ.AND P2, PT, R72, UR22, PT ;  /* 0x0000001648007c0b */ /* 0x000fe2000bf5c000 */
[----:B------:R-:W-:Y:S01]  /*b290*/  FMUL.FTZ R73, R73, UR17 ;  /* 0x0000001149497c20 */ /* 0x000fe20008410000 */
[----:B------:R-:W-:-:S03]  /*b2a0*/  HADD2.F32 R72, -RZ, R51.H1_H1 ;  /* 0x30000033ff487230 */ /* 0x000fc60000004100 */
[----:B------:R-:W-:-:S05]  /*b2b0*/  FMUL.FTZ R73, R73, UR16 ;  /* 0x0000001049497c20 */ /* 0x000fca0008410000 */
[----:B------:R-:W-:-:S05]  /*b2c0*/  FSEL R77, R73, RZ, !P2 ;  /* 0x000000ff494d7208 */ /* 0x000fca0005000000 */
[----:B------:R-:W-:Y:S01]  /*b2d0*/  FFMA.FTZ R77, R77, R72, R94 ;  /* 0x000000484d4d7223 */ /* 0x000fe2000001005e */
[----:B------:R-:W-:-:S07]  /*b2e0*/  SEL R94, RZ, 0x1, P2 ;  /* 0x00000001ff5e7807 */ /* 0x000fce0001000000 */
.L_x_4870:
[----:B------:R-:W-:Y:S02]  /*b2f0*/  F2FP.F16.F32.PACK_AB R119, RZ, R77 ;  /* 0x0000004dff77723e */ /* 0x000fe400000000ff */
[----:B------:R-:W-:Y:S02]  /*b300*/  PRMT R74, R74, 0x5410, R123 ;  /* 0x000054104a4a7816 */ /* 0x000fe4000000007b */
[----:B------:R-:W-:Y:S02]  /*b310*/  PRMT R73, R122, 0x5410, R121 ;  /* 0x000054107a497816 */ /* 0x000fe40000000079 */
[----:B------:R-:W-:Y:S02]  /*b320*/  PRMT R72, R120, 0x5410, R112 ;  /* 0x0000541078487816 */ /* 0x000fe40000000070 */
[----:B------:R-:W-:Y:S01]  /*b330*/  PRMT R75, R75, 0x5410, R119 ;  /* 0x000054104b4b7816 */ /* 0x000fe20000000077 */
[----:B------:R-:W-:Y:S06]  /*b340*/  BRA `(.L_x_4876) ;  /* 0x0000003000fc7947 */ /* 0x000fec0003800000 */
.L_x_4827:
[----:B--2---:R-:W-:Y:S01]  /*b350*/  MOV R10, RZ ;  /* 0x000000ff000a7202 */ /* 0x004fe20000000f00 */
[----:B------:R-:W-:Y:S01]  /*b360*/  IMAD.MOV.U32 R12, RZ, RZ, R103 ;  /* 0x000000ffff0c7224 */ /* 0x000fe200078e0067 */
[----:B0-----:R-:W-:Y:S01]  /*b370*/  MOV R118, R112 ;  /* 0x0000007000767202 */ /* 0x001fe20000000f00 */
        /* <DEDUP_REMOVED lines=17> */
.L_x_4880:
        /* <DEDUP_REMOVED lines=13> */
.L_x_4882:
[----:B------:R-:W-:Y:S05]  /*b560*/  BSYNC.RECONVERGENT B2 ;  /* 0x0000000000027941 */ /* 0x000fea0003800200 */
.L_x_4881:
        /* <DEDUP_REMOVED lines=59> */
.L_x_4879:
[----:B------:R-:W-:Y:S05]  /*b920*/  BSYNC.RECONVERGENT B1 ;  /* 0x0000000000017941 */ /* 0x000fea0003800200 */
.L_x_4878:
        /* <DEDUP_REMOVED lines=11> */
.L_x_4877:
        /* <DEDUP_REMOVED lines=17> */
.L_x_4886:
        /* <DEDUP_REMOVED lines=13> */
.L_x_4888:
[----:B------:R-:W-:Y:S05]  /*bbc0*/  BSYNC.RECONVERGENT B2 ;  /* 0x0000000000027941 */ /* 0x000fea0003800200 */
.L_x_4887:
        /* <DEDUP_REMOVED lines=60> */
.L_x_4885:
[----:B------:R-:W-:Y:S05]  /*bf90*/  BSYNC.RECONVERGENT B1 ;  /* 0x0000000000017941 */ /* 0x000fea0003800200 */
.L_x_4884:
        /* <DEDUP_REMOVED lines=11> */
.L_x_4883:
        /* <DEDUP_REMOVED lines=17> */
.L_x_4892:
[----:B------:R-:W-:Y:S01]  /*c160*/  VIADD R111, R111, 0x1 ;  /* 0x000000016f6f7836 */ /* 0x000fe20000000000 */
[----:B------:R-:W-:Y:S03]  /*c170*/  BSSY.RECONVERGENT B2, `(.L_x_4893) ;  /* 0x000000c000027945 */ /* 0x000fe60003800200 */
        /* <DEDUP_REMOVED lines=11> */
.L_x_4894:
[----:B------:R-:W-:Y:S05]  /*c230*/  BSYNC.RECONVERGENT B2 ;  /* 0x0000000000027941 */ /* 0x000fea0003800200 */
.L_x_4893:
        /* <DEDUP_REMOVED lines=60> */
.L_x_4891:
[----:B------:R-:W-:Y:S05]  /*c600*/  BSYNC.RECONVERGENT B1 ;  /* 0x0000000000017941 */ /* 0x000fea0003800200 */
.L_x_4890:
        /* <DEDUP_REMOVED lines=11> */
.L_x_4889:
        /* <DEDUP_REMOVED lines=17> */
.L_x_4898:
        /* <DEDUP_REMOVED lines=13> */
.L_x_4900:
[----:B------:R-:W-:Y:S05]  /*c8a0*/  BSYNC.RECONVERGENT B2 ;  /* 0x0000000000027941 */ /* 0x000fea0003800200 */
.L_x_4899:
        /* <DEDUP_REMOVED lines=60> */
.L_x_4897:
[----:B------:R-:W-:Y:S05]  /*cc70*/  BSYNC.RECONVERGENT B1 ;  /* 0x0000000000017941 */ /* 0x000fea0003800200 */
.L_x_4896:
[----:B------:R-:W-:Y:S01]  /*cc80*/  I2FP.F32.U32 R13, R13 ;  /* 0x0000000d000d7245 */ /* 0x000fe20000201000 */
[----:B------:R-:W-:Y:S02]  /*cc90*/  HFMA2 R14, -RZ, RZ, 0.1171875, 0 ;  /* 0x2f800000ff0e7431 */ /* 0x000fe400000001ff */
[----:B-1---5:R-:W-:-:S03]  /*cca0*/  HADD2.F32 R72, -RZ, R21.H1_H1 ;  /* 0x30000015ff487230 */ /* 0x022fc60000004100 */
        /* <DEDUP_REMOVED lines=8> */
.L_x_4895:
[----:B------:R-:W-:Y:S01]  /*cd30*/  F2FP.F16.F32.PACK_AB R122, RZ, R13 ;  /* 0x0000000dff7a723e */ /* 0x000fe200000000ff */
[----:B------:R-:W-:Y:S01]  /*cd40*/  IMAD.MOV.U32 R14, RZ, RZ, RZ ;  /* 0x000000ffff0e7224 */ /* 0x000fe200078e00ff */
[----:B-1----:R-:W-:Y:S01]  /*cd50*/  MOV R73, R15 ;  /* 0x0000000f00497202 */ /* 0x002fe20000000f00 */
        /* <DEDUP_REMOVED lines=14> */
.L_x_4904:
        /* <DEDUP_REMOVED lines=13> */
.L_x_4906:
[----:B------:R-:W-:Y:S05]  /*cf10*/  BSYNC.RECONVERGENT B2 ;  /* 0x0000000000027941 */ /* 0x000fea0003800200 */
.L_x_4905:
        /* <DEDUP_REMOVED lines=60> */
.L_x_4903:
[----:B------:R-:W-:Y:S05]  /*d2e0*/  BSYNC.RECONVERGENT B1 ;  /* 0x0000000000017941 */ /* 0x000fea0003800200 */
.L_x_4902:
        /* <DEDUP_REMOVED lines=11> */
.L_x_4901:
        /* <DEDUP_REMOVED lines=17> */
.L_x_4910:
        /* <DEDUP_REMOVED lines=13> */
.L_x_4912:
[----:B------:R-:W-:Y:S05]  /*d580*/  BSYNC.RECONVERGENT B2 ;  /* 0x0000000000027941 */ /* 0x000fea0003800200 */
.L_x_4911:
        /* <DEDUP_REMOVED lines=60> */
.L_x_4909:
[----:B------:R-:W-:Y:S05]  /*d950*/  BSYNC.RECONVERGENT B1 ;  /* 0x0000000000017941 */ /* 0x000fea0003800200 */
.L_x_4908:
        /* <DEDUP_REMOVED lines=11> */
.L_x_4907:
        /* <DEDUP_REMOVED lines=17> */
.L_x_4916:
        /* <DEDUP_REMOVED lines=13> */
.L_x_4918:
[----:B------:R-:W-:Y:S05]  /*dbf0*/  BSYNC.RECONVERGENT B2 ;  /* 0x0000000000027941 */ /* 0x000fea0003800200 */
.L_x_4917:
        /* <DEDUP_REMOVED lines=60> */
.L_x_4915:
[----:B------:R-:W-:Y:S05]  /*dfc0*/  BSYNC.RECONVERGENT B1 ;  /* 0x0000000000017941 */ /* 0x000fea0003800200 */
.L_x_4914:
        /* <DEDUP_REMOVED lines=11> */
.L_x_4913:
        /* <DEDUP_REMOVED lines=17> */
.L_x_4922:
        /* <DEDUP_REMOVED lines=13> */
.L_x_4924:
[----:B------:R-:W-:Y:S05]  /*e260*/  BSYNC.RECONVERGENT B2 ;  /* 0x0000000000027941 */ /* 0x000fea0003800200 */
.L_x_4923:
[----:B------:R-:W-:Y:S01]  /*e270*/  LOP3.LUT R104, R102, UR13, R75, 0x96, !PT ;  /* 0x0000000d66687c12 */ /* 0x000fe2000f8e964b */
[----:B------:R-:W-:Y:S01]  /*e280*/  IMAD.WIDE.U32 R72, R107, -0x326172a9, RZ ;  /* 0xcd9e8d576b487825 */ /* 0x000fe200078e00ff */
[----:B------:R-:W-:-:S03]  /*e290*/  UIADD3 UR6, UPT, UPT, UR12, -0x61c88647, URZ ;  /* 0x9e3779b90c067890 */ /* 0x000fc6000fffe0ff */
        /* <DEDUP_REMOVED lines=55> */
[----:B------:R-:W-:Y:S01]  /*e610*/  IMAD.MOV.U32 R74, RZ, RZ, R118 ;  /* 0x000000ffff4a7224 */ /* 0x000fe200078e0076 */
[----:B------:R-:W-:-:S07]  /*e620*/  MOV R118, R72 ;  /* 0x0000004800767202 */ /* 0x000fce0000000f00 */
.L_x_4921:
[----:B------:R-:W-:Y:S05]  /*e630*/  BSYNC.RECONVERGENT B1 ;  /* 0x0000000000017941 */ /* 0x000fea0003800200 */
.L_x_4920:
[----:B------:R-:W-:Y:S01]  /*e640*/  I2FP.F32.U32 R72, R74 ;  /* 0x0000004a00487245 */ /* 0x000fe20000201000 */
[----:B------:R-:W-:-:S05]  /*e650*/  HFMA2 R73, -RZ, RZ, 0.1171875, 0 ;  /* 0x2f800000ff497431 */ /* 0x000fca00000001ff */
[----:B------:R-:W-:Y:S01]  /*e660*/  FFMA.FTZ R72, R72, R73, 1.1641532182693481445e-10 ;  /* 0x2f00000048487423 */ /* 0x000fe20000010049 */
[----:B-----5:R-:W-:-:S04]  /*e670*/  HADD2.F32 R73, -RZ, R23.H1_H1 ;  /* 0x30000017ff497230 */ /* 0x020fc80000004100 */
[----:B------:R-:W-:Y:S01]  /*e680*/  FSETP.GTU.FTZ.AND P2, PT, R72, UR22, PT ;  /* 0x0000001648007c0b */ /* 0x000fe2000bf5c000 */
[----:B------:R-:W-:Y:S01]  /*e690*/  FMUL.FTZ R73, R73, UR17 ;  /* 0x0000001149497c20 */ /* 0x000fe20008410000 */
[----:B------:R-:W-:Y:S02]  /*e6a0*/  HADD2.F32 R72, -RZ, R51.H1_H1 ;  /* 0x30000033ff487230 */ /* 0x000fe40000004100 */
[----:B------:R-:W-:Y:S01]  /*e6b0*/  SEL R94, RZ, 0x1, P2 ;  /* 0x00000001ff5e7807 */ /* 0x000fe20001000000 */
[----:B------:R-:W-:-:S05]  /*e6c0*/  FMUL.FTZ R73, R73, UR16 ;  /* 0x0000001049497c20 */ /* 0x000fca0008410000 */
[----:B------:R-:W-:-:S05]  /*e6d0*/  FSEL R77, R73, RZ, !P2 ;  /* 0x000000ff494d7208 */ /* 0x000fca0005000000 */
[----:B------:R-:W-:-:S07]  /*e6e0*/  FMUL.FTZ R77, R72, R77 ;  /* 0x0000004d484d7220 */ /* 0x000fce0000410000 */
.L_x_4919:
[----:B------:R-:W-:Y:S02]  /*e6f0*/  F2FP.F16.F32.PACK_AB R75, RZ, R77 ;  /* 0x0000004dff4b723e */ /* 0x000fe400000000ff */
[----:B------:R-:W-:Y:S02]  /*e700*/  PRMT R74, R123, 0x5410, R124 ;  /* 0x000054107b4a7816 */ /* 0x000fe4000000007c */
[----:B------:R-:W-:Y:S02]  /*e710*/  PRMT R73, R121, 0x5410, R122 ;  /* 0x0000541079497816 */ /* 0x000fe4000000007a */
[----:B------:R-:W-:Y:S02]  /*e720*/  PRMT R72, R120, 0x5410, R119 ;  /* 0x0000541078487816 */ /* 0x000fe40000000077 */
[----:B------:R-:W-:-:S07]  /*e730*/  PRMT R75, R112, 0x5410, R75 ;  /* 0x00005410704b7816 */ /* 0x000fce000000004b */
.L_x_4876:
        /* <DEDUP_REMOVED lines=25> */
.L_x_4925:
[----:B------:R-:W-:Y:S01]  /*e8d0*/  VIADD R116, R116, 0x100 ;  /* 0x0000010074747836 */ /* 0x000fe20000000000 */
[----:B------:R-:W-:-:S07]  /*e8e0*/  IADD3 R115, PT, PT, R115, 0x100, RZ ;  /* 0x0000010073737810 */ /* 0x000fce0007ffe0ff */
.L_x_4826:
[----:B------:R-:W-:Y:S05]  /*e8f0*/  BSYNC.RECONVERGENT B0 ;  /* 0x0000000000007941 */ /* 0x000fea0003800200 */
.L_x_4825:
        /* <DEDUP_REMOVED lines=13> */
[----:B-----5:R-:W-:Y:S01]  /*e9d0*/  @!P3 HADD2.F32 R78, -RZ, R16.H0_H0 ;  /* 0x20000010ff4eb230 */ /* 0x020fe20000004100 */
        /* <DEDUP_REMOVED lines=19> */
.L_x_4932:
        /* <DEDUP_REMOVED lines=13> */
.L_x_4934:
[----:B------:R-:W-:Y:S05]  /*ebe0*/  BSYNC.RECONVERGENT B2 ;  /* 0x0000000000027941 */ /* 0x000fea0003800200 */
.L_x_4933:
        /* <DEDUP_REMOVED lines=57> */
[----:B------:R-:W-:Y:S01]  /*ef80*/  LOP3.LUT R106, R72, UR7, R119, 0x96, !PT ;  /* 0x00000007486a7c12 */ /* 0x000fe2000f8e9677 */
[----:B------:R-:W-:-:S07]  /*ef90*/  IMAD.MOV.U32 R72, RZ, RZ, R112 ;  /* 0x000000ffff487224 */ /* 0x000fce00078e0070 */
.L_x_4931:
[----:B------:R-:W-:Y:S05]  /*efa0*/  BSYNC.RECONVERGENT B1 ;  /* 0x0000000000017941 */ /* 0x000fea0003800200 */
.L_x_4930:
        /* <DEDUP_REMOVED lines=12> */
.L_x_4929:
        /* <DEDUP_REMOVED lines=21> */
.L_x_4938:
        /* <DEDUP_REMOVED lines=13> */
.L_x_4940:
[----:B------:R-:W-:Y:S05]  /*f290*/  BSYNC.RECONVERGENT B2 ;  /* 0x0000000000027941 */ /* 0x000fea0003800200 */
.L_x_4939:
        /* <DEDUP_REMOVED lines=58> */
[----:B------:R-:W-:-:S07]  /*f640*/  IMAD.MOV.U32 R72, RZ, RZ, RZ ;  /* 0x000000ffff487224 */ /* 0x000fce00078e00ff */
.L_x_4937:
[----:B------:R-:W-:Y:S05]  /*f650*/  BSYNC.RECONVERGENT B1 ;  /* 0x0000000000017941 */ /* 0x000fea0003800200 */
.L_x_4936:
[----:B------:R-:W-:Y:S01]  /*f660*/  I2FP.F32.U32 R73, R74 ;  /* 0x0000004a00497245 */ /* 0x000fe20000201000 */
[----:B------:R-:W-:Y:S02]  /*f670*/  HFMA2 R74, -RZ, RZ, 0.1171875, 0 ;  /* 0x2f800000ff4a7431 */ /* 0x000fe400000001ff */
[----:B------:R-:W-:Y:S02]  /*f680*/  HADD2.F32 R75, -RZ, R20.H1_H1 ;  /* 0x30000014ff4b7230 */ /* 0x000fe40000004100 */
        /* <DEDUP_REMOVED lines=9> */
.L_x_4935:
        /* <DEDUP_REMOVED lines=21> */
.L_x_4944:
        /* <DEDUP_REMOVED lines=13> */
.L_x_4946:
[----:B------:R-:W-:Y:S05]  /*f940*/  BSYNC.RECONVERGENT B2 ;  /* 0x0000000000027941 */ /* 0x000fea0003800200 */
.L_x_4945:
        /* <DEDUP_REMOVED lines=60> */
.L_x_4943:
[----:B------:R-:W-:Y:S05]  /*fd10*/  BSYNC.RECONVERGENT B1 ;  /* 0x0000000000017941 */ /* 0x000fea0003800200 */
.L_x_4942:
[----:B------:R-:W-:Y:S01]  /*fd20*/  I2FP.F32.U32 R72, R74 ;  /* 0x0000004a00487245 */ /* 0x000fe20000201000 */
[----:B------:R-:W-:Y:S02]  /*fd30*/  HFMA2 R75, -RZ, RZ, 0.1171875, 0 ;  /* 0x2f800000ff4b7431 */ /* 0x000fe400000001ff */
[----:B------:R-:W-:Y:S02]  /*fd40*/  HADD2.F32 R74, -RZ, R21.H0_H0 ;  /* 0x20000015ff4a7230 */ /* 0x000fe40000004100 */
[----:B------:R-:W-:Y:S02]  /*fd50*/  HADD2.F32 R81, -RZ, R17.H0_H0 ;  /* 0x20000011ff517230 */ /* 0x000fe40000004100 */
        /* <DEDUP_REMOVED lines=8> */
.L_x_4941:
        /* <DEDUP_REMOVED lines=21> */
.L_x_4950:
        /* <DEDUP_REMOVED lines=13> */
.L_x_4952:
[----:B------:R-:W-:Y:S05]  /*10000*/  BSYNC.RECONVERGENT B2 ;  /* 0x0000000000027941 */ /* 0x000fea0003800200 */
.L_x_4951:
        /* <DEDUP_REMOVED lines=59> */
.L_x_4949:
[----:B------:R-:W-:Y:S05]  /*103c0*/  BSYNC.RECONVERGENT B1 ;  /* 0x0000000000017941 */ /* 0x000fea0003800200 */
.L_x_4948:
[----:B------:R-:W-:Y:S01]  /*103d0*/  I2FP.F32.U32 R72, R72 ;  /* 0x0000004800487245 */ /* 0x000fe20000201000 */
[----:B------:R-:W-:Y:S02]  /*103e0*/  HADD2.F32 R75, -RZ, R21.H1_H1 ;  /* 0x30000015ff4b7230 */ /* 0x000fe40000004100 */
        /* <DEDUP_REMOVED lines=10> */
.L_x_4947:
        /* <DEDUP_REMOVED lines=21> */
.L_x_4956:
        /* <DEDUP_REMOVED lines=13> */
.L_x_4958:
[----:B------:R-:W-:Y:S05]  /*106b0*/  BSYNC.RECONVERGENT B2 ;  /* 0x0000000000027941 */ /* 0x000fea0003800200 */
.L_x_4957:
        /* <DEDUP_REMOVED lines=60> */
.L_x_4955:
[----:B------:R-:W-:Y:S05]  /*10a80*/  BSYNC.RECONVERGENT B1 ;  /* 0x0000000000017941 */ /* 0x000fea0003800200 */
.L_x_4954:
[----:B------:R-:W-:Y:S01]  /*10a90*/  I2FP.F32.U32 R73, R73 ;  /* 0x0000004900497245 */ /* 0x000fe20000201000 */
[----:B------:R-:W-:Y:S02]  /*10aa0*/  HADD2.F32 R75, -RZ, R22.H0_H0 ;  /* 0x20000016ff4b7230 */ /* 0x000fe40000004100 */
        /* <DEDUP_REMOVED lines=10> */
.L_x_4953:
        /* <DEDUP_REMOVED lines=21> */
.L_x_4962:
        /* <DEDUP_REMOVED lines=13> */
.L_x_4964:
[----:B------:R-:W-:Y:S05]  /*10d70*/  BSYNC.RECONVERGENT B2 ;  /* 0x0000000000027941 */ /* 0x000fea0003800200 */
.L_x_4963:
        /* <DEDUP_REMOVED lines=60> */
.L_x_4961:
[----:B------:R-:W-:Y:S05]  /*11140*/  BSYNC.RECONVERGENT B1 ;  /* 0x0000000000017941 */ /* 0x000fea0003800200 */
.L_x_4960:
[----:B------:R-:W-:Y:S01]  /*11150*/  I2FP.F32.U32 R72, R83 ;  /* 0x0000005300487245 */ /* 0x000fe20000201000 */
[----:B------:R-:W-:Y:S02]  /*11160*/  HADD2.F32 R84, -RZ, R22.H1_H1 ;  /* 0x30000016ff547230 */ /* 0x000fe40000004100 */
[----:B------:R-:W-:-:S03]  /*11170*/  IMAD.MOV.U32 R83, RZ, RZ, 0x2f800000 ;  /* 0x2f800000ff537424 */ /* 0x000fc600078e00ff */
[----:B------:R-:W-:Y:S01]  /*11180*/  FMUL.FTZ R84, R84, UR17 ;  /* 0x0000001154547c20 */ /* 0x000fe20008410000 */
[----:B------:R-:W-:-:S03]  /*11190*/  FFMA.FTZ R72, R72, R83, 1.1641532182693481445e-10 ;  /* 0x2f00000048487423 */ /* 0x000fc60000010053 */
[----:B------:R-:W-:Y:S01]  /*111a0*/  FMUL.FTZ R83, R84, UR16 ;  /* 0x0000001054537c20 */ /* 0x000fe20008410000 */
[----:B------:R-:W-:Y:S01]  /*111b0*/  HADD2.F32 R84, -RZ, R18.H1_H1 ;  /* 0x30000012ff547230 */ /* 0x000fe20000004100 */
[----:B------:R-:W-:Y:S01]  /*111c0*/  FSETP.GTU.FTZ.AND P4, PT, R72, UR22, PT ;  /* 0x0000001648007c0b */ /* 0x000fe2000bf9c000 */
[----:B------:R-:W-:-:S03]  /*111d0*/  HADD2.F32 R72, -RZ, R38.H1_H1 ;  /* 0x30000026ff487230 */ /* 0x000fc60000004100 */
[----:B------:R-:W-:Y:S02]  /*111e0*/  FSEL R83, R83, RZ, !P4 ;  /* 0x000000ff53537208 */ /* 0x000fe40006000000 */
[----:B------:R-:W-:-:S03]  /*111f0*/  SEL R96, RZ, 0x1, P4 ;  /* 0x00000001ff607807 */ /* 0x000fc60002000000 */
[----:B------:R-:W-:-:S07]  /*11200*/  FFMA.FTZ R83, R83, R72, R84 ;  /* 0x0000004853537223 */ /* 0x000fce0000010054 */
.L_x_4959:
        /* <DEDUP_REMOVED lines=21> */
.L_x_4968:
        /* <DEDUP_REMOVED lines=13> */
.L_x_4970:
[----:B------:R-:W-:Y:S05]  /*11430*/  BSYNC.RECONVERGENT B2 ;  /* 0x0000000000027941 */ /* 0x000fea0003800200 */
.L_x_4969:
        /* <DEDUP_REMOVED lines=59> */
.L_x_4967:
[----:B------:R-:W-:Y:S05]  /*117f0*/  BSYNC.RECONVERGENT B1 ;  /* 0x0000000000017941 */ /* 0x000fea0003800200 */
.L_x_4966:
        /* <DEDUP_REMOVED lines=12> */
.L_x_4965:
        /* <DEDUP_REMOVED lines=21> */
.L_x_4974:
        /* <DEDUP_REMOVED lines=13> */
.L_x_4976:
[----:B------:R-:W-:Y:S05]  /*11ae0*/  BSYNC.RECONVERGENT B2 ;  /* 0x0000000000027941 */ /* 0x000fea0003800200 */
.L_x_4975:
        /* <DEDUP_REMOVED lines=59> */
.L_x_4973:
[----:B------:R-:W-:Y:S05]  /*11ea0*/  BSYNC.RECONVERGENT B1 ;  /* 0x0000000000017941 */ /* 0x000fea0003800200 */
.L_x_4972:
        /* <DEDUP_REMOVED lines=12> */
.L_x_4971:
[----:B------:R-:W-:Y:S02]  /*11f70*/  F2FP.F16.F32.PACK_AB R119, RZ, R85 ;  /* 0x00000055ff77723e */ /* 0x000fe400000000ff */
[----:B------:R-:W-:Y:S02]  /*11f80*/  PRMT R74, R74, 0x5410, R123 ;  /* 0x000054104a4a7816 */ /* 0x000fe4000000007b */
[----:B------:R-:W-:Y:S02]  /*11f90*/  PRMT R73, R122, 0x5410, R121 ;  /* 0x000054107a497816 */ /* 0x000fe40000000079 */
[----:B------:R-:W-:Y:S02]  /*11fa0*/  PRMT R72, R120, 0x5410, R112 ;  /* 0x0000541078487816 */ /* 0x000fe40000000070 */
[----:B------:R-:W-:Y:S01]  /*11fb0*/  PRMT R75, R75, 0x5410, R119 ;  /* 0x000054104b4b7816 */ /* 0x000fe20000000077 */
[----:B------:R-:W-:Y:S06]  /*11fc0*/  BRA `(.L_x_4977) ;  /* 0x0000003000fc7947 */ /* 0x000fec0003800000 */
.L_x_4928:
        /* <DEDUP_REMOVED lines=20> */
.L_x_4981:
        /* <DEDUP_REMOVED lines=13> */
.L_x_4983:
[----:B------:R-:W-:Y:S05]  /*121e0*/  BSYNC.RECONVERGENT B2 ;  /* 0x0000000000027941 */ /* 0x000fea0003800200 */
.L_x_4982:
        /* <DEDUP_REMOVED lines=59> */
.L_x_4980:
[----:B------:R-:W-:Y:S05]  /*125a0*/  BSYNC.RECONVERGENT B1 ;  /* 0x0000000000017941 */ /* 0x000fea0003800200 */
.L_x_4979:
        /* <DEDUP_REMOVED lines=11> */
.L_x_4978:
        /* <DEDUP_REMOVED lines=17> */
.L_x_4987:
        /* <DEDUP_REMOVED lines=13> */
.L_x_4989:
[----:B------:R-:W-:Y:S05]  /*12840*/  BSYNC.RECONVERGENT B2 ;  /* 0x0000000000027941 */ /* 0x000fea0003800200 */
.L_x_4988:
        /* <DEDUP_REMOVED lines=60> */
.L_x_4986:
[----:B------:R-:W-:Y:S05]  /*12c10*/  BSYNC.RECONVERGENT B1 ;  /* 0x0000000000017941 */ /* 0x000fea0003800200 */
.L_x_4985:
        /* <DEDUP_REMOVED lines=11> */
.L_x_4984:
        /* <DEDUP_REMOVED lines=17> */
.L_x_4993:
        /* <DEDUP_REMOVED lines=13> */
.L_x_4995:
[----:B------:R-:W-:Y:S05]  /*12eb0*/  BSYNC.RECONVERGENT B2 ;  /* 0x0000000000027941 */ /* 0x000fea0003800200 */
.L_x_4994:
        /* <DEDUP_REMOVED lines=60> */
.L_x_4992:
[----:B------:R-:W-:Y:S05]  /*13280*/  BSYNC.RECONVERGENT B1 ;  /* 0x0000000000017941 */ /* 0x000fea0003800200 */
.L_x_4991:
        /* <DEDUP_REMOVED lines=11> */
.L_x_4990:
        /* <DEDUP_REMOVED lines=17> */
.L_x_4999:
        /* <DEDUP_REMOVED lines=13> */
.L_x_5001:
[----:B------:R-:W-:Y:S05]  /*13520*/  BSYNC.RECONVERGENT B2 ;  /* 0x0000000000027941 */ /* 0x000fea0003800200 */
.L_x_5000:
        /* <DEDUP_REMOVED lines=60> */
.L_x_4998:
[----:B------:R-:W-:Y:S05]  /*138f0*/  BSYNC.RECONVERGENT B1 ;  /* 0x0000000000017941 */ /* 0x000fea0003800200 */
.L_x_4997:
        /* <DEDUP_REMOVED lines=11> */
.L_x_4996:
        /* <DEDUP_REMOVED lines=17> */
.L_x_5005:
        /* <DEDUP_REMOVED lines=13> */
.L_x_5007:
[----:B------:R-:W-:Y:S05]  /*13b90*/  BSYNC.RECONVERGENT B2 ;  /* 0x0000000000027941 */ /* 0x000fea0003800200 */
.L_x_5006:
        /* <DEDUP_REMOVED lines=60> */
.L_x_5004:
[----:B------:R-:W-:Y:S05]  /*13f60*/  BSYNC.RECONVERGENT B1 ;  /* 0x0000000000017941 */ /* 0x000fea0003800200 */
.L_x_5003:
        /* <DEDUP_REMOVED lines=11> */
.L_x_5002:
        /* <DEDUP_REMOVED lines=17> */
.L_x_5011:
        /* <DEDUP_REMOVED lines=13> */
.L_x_5013:
[----:B------:R-:W-:Y:S05]  /*14200*/  BSYNC.RECONVERGENT B2 ;  /* 0x0000000000027941 */ /* 0x000fea0003800200 */
.L_x_5012:
        /* <DEDUP_REMOVED lines=60> */
.L_x_5010:
[----:B------:R-:W-:Y:S05]  /*145d0*/  BSYNC.RECONVERGENT B1 ;  /* 0x0000000000017941 */ /* 0x000fea0003800200 */
.L_x_5009:
        /* <DEDUP_REMOVED lines=11> */
.L_x_5008:
        /* <DEDUP_REMOVED lines=17> */
.L_x_5017:
        /* <DEDUP_REMOVED lines=13> */
.L_x_5019:
[----:B------:R-:W-:Y:S05]  /*14870*/  BSYNC.RECONVERGENT B2 ;  /* 0x0000000000027941 */ /* 0x000fea0003800200 */
.L_x_5018:
        /* <DEDUP_REMOVED lines=60> */
.L_x_5016:
[----:B------:R-:W-:Y:S05]  /*14c40*/  BSYNC.RECONVERGENT B1 ;  /* 0x0000000000017941 */ /* 0x000fea0003800200 */
.L_x_5015:
        /* <DEDUP_REMOVED lines=11> */
.L_x_5014:
        /* <DEDUP_REMOVED lines=17> */
.L_x_5023:
        /* <DEDUP_REMOVED lines=13> */
.L_x_5025:
[----:B------:R-:W-:Y:S05]  /*14ee0*/  BSYNC.RECONVERGENT B2 ;  /* 0x0000000000027941 */ /* 0x000fea0003800200 */
.L_x_5024:
        /* <DEDUP_REMOVED lines=60> */
.L_x_5022:
[----:B------:R-:W-:Y:S05]  /*152b0*/  BSYNC.RECONVERGENT B1 ;  /* 0x0000000000017941 */ /* 0x000fea0003800200 */
.L_x_5021:
        /* <DEDUP_REMOVED lines=11> */
.L_x_5020:
[----:B------:R-:W-:Y:S02]  /*15370*/  F2FP.F16.F32.PACK_AB R75, RZ, R85 ;  /* 0x00000055ff4b723e */ /* 0x000fe400000000ff */
[----:B------:R-:W-:Y:S02]  /*15380*/  PRMT R74, R123, 0x5410, R124 ;  /* 0x000054107b4a7816 */ /* 0x000fe4000000007c */
[----:B------:R-:W-:Y:S02]  /*15390*/  PRMT R73, R121, 0x5410, R122 ;  /* 0x0000541079497816 */ /* 0x000fe4000000007a */
[----:B------:R-:W-:Y:S02]  /*153a0*/  PRMT R72, R120, 0x5410, R119 ;  /* 0x0000541078487816 */ /* 0x000fe40000000077 */
[----:B------:R-:W-:-:S07]  /*153b0*/  PRMT R75, R112, 0x5410, R75 ;  /* 0x00005410704b7816 */ /* 0x000fce000000004b */
.L_x_4977:
        /* <DEDUP_REMOVED lines=25> */
.L_x_5026:
[----:B------:R-:W-:Y:S01]  /*15550*/  VIADD R116, R116, 0x100 ;  /* 0x0000010074747836 */ /* 0x000fe20000000000 */
[----:B------:R-:W-:-:S07]  /*15560*/  IADD3 R115, PT, PT, R115, 0x100, RZ ;  /* 0x0000010073737810 */ /* 0x000fce0007ffe0ff */
.L_x_4927:
[----:B------:R-:W-:Y:S05]  /*15570*/  BSYNC.RECONVERGENT B0 ;  /* 0x0000000000007941 */ /* 0x000fea0003800200 */
.L_x_4926:
        /* <DEDUP_REMOVED lines=33> */
.L_x_5033:
        /* <DEDUP_REMOVED lines=13> */
.L_x_5035:
[----:B------:R-:W-:Y:S05]  /*15860*/  BSYNC.RECONVERGENT B2 ;  /* 0x0000000000027941 */ /* 0x000fea0003800200 */
.L_x_5034:
        /* <DEDUP_REMOVED lines=60> */
.L_x_5032:
[----:B------:R-:W-:Y:S05]  /*15c30*/  BSYNC.RECONVERGENT B1 ;  /* 0x0000000000017941 */ /* 0x000fea0003800200 */
.L_x_5031:
[----:B------:R-:W-:Y:S01]  /*15c40*/  I2FP.F32.U32 R73, R73 ;  /* 0x0000004900497245 */ /* 0x000fe20000201000 */
[----:B------:R-:W-:Y:S02]  /*15c50*/  HFMA2 R74, -RZ, RZ, 0.1171875, 0 ;  /* 0x2f800000ff4a7431 */ /* 0x000fe400000001ff */
[----:B------:R-:W-:Y:S02]  /*15c60*/  HADD2.F32 R75, -RZ, R20.H0_H0 ;  /* 0x20000014ff4b7230 */ /* 0x000fe40000004100 */
[----:B------:R-:W-:Y:S02]  /*15c70*/  HADD2.F32 R87, -RZ, R16.H0_H0 ;  /* 0x20000010ff577230 */ /* 0x000fe40000004100 */
[----:B------:R-:W-:Y:S01]  /*15c80*/  FFMA.FTZ R73, R73, R74, 1.1641532182693481445e-10 ;  /* 0x2f00000049497423 */ /* 0x000fe2000001004a */
[----:B------:R-:W-:-:S04]  /*15c90*/  FMUL.FTZ R75, R75, UR17 ;  /* 0x000000114b4b7c20 */ /* 0x000fc80008410000 */
[----:B------:R-:W-:Y:S01]  /*15ca0*/  FMUL.FTZ R75, R75, UR16 ;  /* 0x000000104b4b7c20 */ /* 0x000fe20008410000 */
[----:B------:R-:W-:Y:S01]  /*15cb0*/  FSETP.GTU.FTZ.AND P5, PT, R73, UR22, PT ;  /* 0x0000001649007c0b */ /* 0x000fe2000bfbc000 */
[----:B------:R-:W-:-:S03]  /*15cc0*/  HADD2.F32 R73, -RZ, R24.H0_H0 ;  /* 0x20000018ff497230 */ /* 0x000fc60000004100 */
[----:B------:R-:W-:Y:S02]  /*15cd0*/  FSEL R86, R75, RZ, !P5 ;  /* 0x000000ff4b567208 */ /* 0x000fe40006800000 */
[----:B------:R-:W-:-:S03]  /*15ce0*/  SEL R101, RZ, 0x1, P5 ;  /* 0x00000001ff657807 */ /* 0x000fc60002800000 */
[----:B------:R-:W-:-:S07]  /*15cf0*/  FFMA.FTZ R86, R86, R73, R87 ;  /* 0x0000004956567223 */ /* 0x000fce0000010057 */
.L_x_5030:
        /* <DEDUP_REMOVED lines=21> */
.L_x_5039:
        /* <DEDUP_REMOVED lines=13> */
.L_x_5041:
[----:B------:R-:W-:Y:S05]  /*15f20*/  BSYNC.RECONVERGENT B2 ;  /* 0x0000000000027941 */ /* 0x000fea0003800200 */
.L_x_5040:
        /* <DEDUP_REMOVED lines=58> */
[----:B------:R-:W-:-:S07]  /*162d0*/  LOP3.LUT R106, R72, UR7, R93, 0x96, !PT ;  /* 0x00000007486a7c12 */ /* 0x000fce000f8e965d */
.L_x_5038:
[----:B------:R-:W-:Y:S05]  /*162e0*/  BSYNC.RECONVERGENT B1 ;  /* 0x0000000000017941 */ /* 0x000fea0003800200 */
.L_x_5037:
        /* <DEDUP_REMOVED lines=12> */
.L_x_5036:
        /* <DEDUP_REMOVED lines=21> */
.L_x_5045:
        /* <DEDUP_REMOVED lines=13> */
.L_x_5047:
[----:B------:R-:W-:Y:S05]  /*165d0*/  BSYNC.RECONVERGENT B2 ;  /* 0x0000000000027941 */ /* 0x000fea0003800200 */
.L_x_5046:
        /* <DEDUP_REMOVED lines=60> */
.L_x_5044:
[----:B------:R-:W-:Y:S05]  /*169a0*/  BSYNC.RECONVERGENT B1 ;  /* 0x0000000000017941 */ /* 0x000fea0003800200 */
.L_x_5043:
        /* <DEDUP_REMOVED lines=12> */
.L_x_5042:
        /* <DEDUP_REMOVED lines=21> */
.L_x_5051:
        /* <DEDUP_REMOVED lines=13> */
.L_x_5053:
[----:B------:R-:W-:Y:S05]  /*16c90*/  BSYNC.RECONVERGENT B2 ;  /* 0x0000000000027941 */ /* 0x000fea0003800200 */
.L_x_5052:
        /* <DEDUP_REMOVED lines=60> */
.L_x_5050:
[----:B------:R-:W-:Y:S05]  /*17060*/  BSYNC.RECONVERGENT B1 ;  /* 0x0000000000017941 */ /* 0x000fea0003800200 */
.L_x_5049:
        /* <DEDUP_REMOVED lines=12> */
.L_x_5048:
        /* <DEDUP_REMOVED lines=21> */
.L_x_5057:
        /* <DEDUP_REMOVED lines=13> */
.L_x_5059:
[----:B------:R-:W-:Y:S05]  /*17350*/  BSYNC.RECONVERGENT B2 ;  /* 0x0000000000027941 */ /* 0x000fea0003800200 */
.L_x_5058:
        /* <DEDUP_REMOVED lines=60> */
.L_x_5056:
[----:B------:R-:W-:Y:S05]  /*17720*/  BSYNC.RECONVERGENT B1 ;  /* 0x0000000000017941 */ /* 0x000fea0003800200 */
.L_x_5055:
        /* <DEDUP_REMOVED lines=12> */
.L_x_5054:
        /* <DEDUP_REMOVED lines=21> */
.L_x_5063:
        /* <DEDUP_REMOVED lines=13> */
.L_x_5065:
[----:B------:R-:W-:Y:S05]  /*17a10*/  BSYNC.RECONVERGENT B2 ;  /* 0x0000000000027941 */ /* 0x000fea0003800200 */
.L_x_5064:
        /* <DEDUP_REMOVED lines=60> */
.L_x_5062:
[----:B------:R-:W-:Y:S05]  /*17de0*/  BSYNC.RECONVERGENT B1 ;  /* 0x0000000000017941 */ /* 0x000fea0003800200 */
.L_x_5061:
        /* <DEDUP_REMOVED lines=12> */
.L_x_5060:
        /* <DEDUP_REMOVED lines=21> */
.L_x_5069:
        /* <DEDUP_REMOVED lines=13> */
.L_x_5071:
[----:B------:R-:W-:Y:S05]  /*180d0*/  BSYNC.RECONVERGENT B2 ;  /* 0x0000000000027941 */ /* 0x000fea0003800200 */
.L_x_5070:
        /* <DEDUP_REMOVED lines=60> */
.L_x_5068:
[----:B------:R-:W-:Y:S05]  /*184a0*/  BSYNC.RECONVERGENT B1 ;  /* 0x0000000000017941 */ /* 0x000fea0003800200 */
.L_x_5067:
[----:B------:R-:W-:Y:S01]  /*184b0*/  I2FP.F32.U32 R73, R74 ;  /* 0x0000004a00497245 */ /* 0x000fe20000201000 */
[----:B------:R-:W-:Y:S02]  /*184c0*/  HADD2.F32 R75, -RZ, R23.H0_H0 ;  /* 0x20000017ff4b7230 */ /* 0x000fe40000004100 */
[----:B------:R-:W-:-:S03]  /*184d0*/  IMAD.MOV.U32 R74, RZ, RZ, 0x2f800000 ;  /* 0x2f800000ff4a7424 */ /* 0x000fc600078e00ff */
[----:B------:R-:W-:Y:S01]  /*184e0*/  FMUL.FTZ R75, R75, UR17 ;  /* 0x000000114b4b7c20 */ /* 0x000fe20008410000 */
[----:B------:R-:W-:-:S03]  /*184f0*/  FFMA.FTZ R73, R73, R74, 1.1641532182693481445e-10 ;  /* 0x2f00000049497423 */ /* 0x000fc6000001004a */
[----:B------:R-:W-:Y:S02]  /*18500*/  FMUL.FTZ R75, R75, UR16 ;  /* 0x000000104b4b7c20 */ /* 0x000fe40008410000 */
[----:B------:R-:W-:Y:S01]  /*18510*/  FSETP.GTU.FTZ.AND P5, PT, R73, UR22, PT ;  /* 0x0000001649007c0b */ /* 0x000fe2000bfbc000 */
[----:B------:R-:W-:-:S03]  /*18520*/  HADD2.F32 R73, -RZ, R27.H0_H0 ;  /* 0x2000001bff497230 */ /* 0x000fc60000004100 */
[----:B------:R-:W-:Y:S01]  /*18530*/  FSEL R92, R75, RZ, !P5 ;  /* 0x000000ff4b5c7208 */ /* 0x000fe20006800000 */
[----:B------:R-:W-:Y:S01]  /*18540*/  HADD2.F32 R75, -RZ, R19.H0_H0 ;  /* 0x20000013ff4b7230 */ /* 0x000fe20000004100 */
[----:B------:R-:W-:-:S04]  /*18550*/  SEL R95, RZ, 0x1, P5 ;  /* 0x00000001ff5f7807 */ /* 0x000fc80002800000 */
[----:B------:R-:W-:-:S07]  /*18560*/  FFMA.FTZ R92, R92, R73, R75 ;  /* 0x000000495c5c7223 */ /* 0x000fce000001004b */
.L_x_5066:
        /* <DEDUP_REMOVED lines=15> */
[----:B------:R-:W-:Y:S01]  /*18660*/  @P4 IADD3 R103, PT, PT, R72, 0x1, RZ ;  /* 0x0000000148674810 */ /* 0x000fe20007ffe0ff */
[----:B------:R-:W-:Y:S01]  /*18670*/  @!P4 IMAD.MOV.U32 R112, RZ, RZ, R122 ;  /* 0x000000ffff70c224 */ /* 0x000fe200078e007a */
[----:B------:R-:W-:Y:S01]  /*18680*/  @P4 MOV R112, R122 ;  /* 0x0000007a00704202 */ /* 0x000fe20000000f00 */
[----:B------:R-:W-:Y:S01]  /*18690*/  @!P4 IMAD.MOV.U32 R73, RZ, RZ, R106 ;  /* 0x000000ffff49c224 */ /* 0x000fe200078e006a */
[----:B------:R-:W-:Y:S01]  /*186a0*/  @P4 MOV R73, R105 ;  /* 0x0000006900494202 */ /* 0x000fe20000000f00 */
[----:B------:R-:W-:Y:S06]  /*186b0*/  BRA `(.L_x_5074) ;  /* 0x0000000400287947 */ /* 0x000fec0003800000 */
.L_x_5075:
        /* <DEDUP_REMOVED lines=13> */
.L_x_5077:
[----:B------:R-:W-:Y:S05]  /*18790*/  BSYNC.RECONVERGENT B2 ;  /* 0x0000000000027941 */ /* 0x000fea0003800200 */
.L_x_5076:
        /* <DEDUP_REMOVED lines=60> */
.L_x_5074:
[----:B------:R-:W-:Y:S05]  /*18b60*/  BSYNC.RECONVERGENT B1 ;  /* 0x0000000000017941 */ /* 0x000fea0003800200 */
.L_x_5073:
[----:B------:R-:W-:Y:S01]  /*18b70*/  I2FP.F32.U32 R72, R73 ;  /* 0x0000004900487245 */ /* 0x000fe20000201000 */
[----:B------:R-:W-:Y:S02]  /*18b80*/  IMAD.MOV.U32 R73, RZ, RZ, 0x2f800000 ;  /* 0x2f800000ff497424 */ /* 0x000fe400078e00ff */
[----:B------:R-:W-:Y:S02]  /*18b90*/  HADD2.F32 R74, -RZ, R19.H1_H1 ;  /* 0x30000013ff4a7230 */ /* 0x000fe40000004100 */
[----:B------:R-:W-:Y:S01]  /*18ba0*/  FFMA.FTZ R72, R72, R73, 1.1641532182693481445e-10 ;  /* 0x2f00000048487423 */ /* 0x000fe20000010049 */
[----:B------:R-:W-:-:S04]  /*18bb0*/  HADD2.F32 R73, -RZ, R23.H1_H1 ;  /* 0x30000017ff497230 */ /* 0x000fc80000004100 */
[----:B------:R-:W-:Y:S01]  /*18bc0*/  FSETP.GTU.FTZ.AND P4, PT, R72, UR22, PT ;  /* 0x0000001648007c0b */ /* 0x000fe2000bf9c000 */
[----:B------:R-:W-:Y:S01]  /*18bd0*/  FMUL.FTZ R73, R73, UR17 ;  /* 0x0000001149497c20 */ /* 0x000fe20008410000 */
[----:B------:R-:W-:Y:S02]  /*18be0*/  HADD2.F32 R72, -RZ, R27.H1_H1 ;  /* 0x3000001bff487230 */ /* 0x000fe40000004100 */
[----:B------:R-:W-:Y:S01]  /*18bf0*/  SEL R94, RZ, 0x1, P4 ;  /* 0x00000001ff5e7807 */ /* 0x000fe20002000000 */
[----:B------:R-:W-:-:S05]  /*18c00*/  FMUL.FTZ R73, R73, UR16 ;  /* 0x0000001049497c20 */ /* 0x000fca0008410000 */
[----:B------:R-:W-:-:S05]  /*18c10*/  FSEL R93, R73, RZ, !P4 ;  /* 0x000000ff495d7208 */ /* 0x000fca0006000000 */
[----:B------:R-:W-:-:S07]  /*18c20*/  FFMA.FTZ R93, R93, R72, R74 ;  /* 0x000000485d5d7223 */ /* 0x000fce000001004a */
.L_x_5072:
[----:B------:R-:W-:Y:S02]  /*18c30*/  F2FP.F16.F32.PACK_AB R75, RZ, R93 ;  /* 0x0000005dff4b723e */ /* 0x000fe400000000ff */
[----:B------:R-:W-:Y:S02]  /*18c40*/  PRMT R74, R123, 0x5410, R124 ;  /* 0x000054107b4a7816 */ /* 0x000fe4000000007c */
[----:B------:R-:W-:Y:S02]  /*18c50*/  PRMT R73, R120, 0x5410, R121 ;  /* 0x0000541078497816 */ /* 0x000fe40000000079 */
[----:B------:R-:W-:Y:S02]  /*18c60*/  PRMT R72, R119, 0x5410, R118 ;  /* 0x0000541077487816 */ /* 0x000fe40000000076 */
[----:B------:R-:W-:Y:S01]  /*18c70*/  PRMT R75, R117, 0x5410, R75 ;  /* 0x00005410754b7816 */ /* 0x000fe2000000004b */
[----:B------:R-:W-:Y:S06]  /*18c80*/  BRA `(.L_x_5078) ;  /* 0x0000003400007947 */ /* 0x000fec0003800000 */
.L_x_5029:
        /* <DEDUP_REMOVED lines=20> */
.L_x_5082:
        /* <DEDUP_REMOVED lines=13> */
.L_x_5084:
[----:B------:R-:W-:Y:S05]  /*18ea0*/  BSYNC.RECONVERGENT B2 ;  /* 0x0000000000027941 */ /* 0x000fea0003800200 */
.L_x_5083:
        /* <DEDUP_REMOVED lines=59> */
.L_x_5081:
[----:B------:R-:W-:Y:S05]  /*19260*/  BSYNC.RECONVERGENT B1 ;  /* 0x0000000000017941 */ /* 0x000fea0003800200 */
.L_x_5080:
        /* <DEDUP_REMOVED lines=11> */
.L_x_5079:
        /* <DEDUP_REMOVED lines=17> */
.L_x_5088:
        /* <DEDUP_REMOVED lines=13> */
.L_x_5090:
[----:B------:R-:W-:Y:S05]  /*19500*/  BSYNC.RECONVERGENT B2 ;  /* 0x0000000000027941 */ /* 0x000fea0003800200 */
.L_x_5089:
        /* <DEDUP_REMOVED lines=60> */
.L_x_5087:
[----:B------:R-:W-:Y:S05]  /*198d0*/  BSYNC.RECONVERGENT B1 ;  /* 0x0000000000017941 */ /* 0x000fea0003800200 */
.L_x_5086:
        /* <DEDUP_REMOVED lines=11> */
.L_x_5085:
        /* <DEDUP_REMOVED lines=17> */
.L_x_5094:
        /* <DEDUP_REMOVED lines=13> */
.L_x_5096:
[----:B------:R-:W-:Y:S05]  /*19b70*/  BSYNC.RECONVERGENT B2 ;  /* 0x0000000000027941 */ /* 0x000fea0003800200 */
.L_x_5095:
        /* <DEDUP_REMOVED lines=60> */
.L_x_5093:
[----:B------:R-:W-:Y:S05]  /*19f40*/  BSYNC.RECONVERGENT B1 ;  /* 0x0000000000017941 */ /* 0x000fea0003800200 */
.L_x_5092:
        /* <DEDUP_REMOVED lines=11> */
.L_x_5091:
        /* <DEDUP_REMOVED lines=17> */
.L_x_5100:
        /* <DEDUP_REMOVED lines=13> */
.L_x_5102:
[----:B------:R-:W-:Y:S05]  /*1a1e0*/  BSYNC.RECONVERGENT B2 ;  /* 0x0000000000027941 */ /* 0x000fea0003800200 */
.L_x_5101:
        /* <DEDUP_REMOVED lines=60> */
.L_x_5099:
[----:B------:R-:W-:Y:S05]  /*1a5b0*/  BSYNC.RECONVERGENT B1 ;  /* 0x0000000000017941 */ /* 0x000fea0003800200 */
.L_x_5098:
        /* <DEDUP_REMOVED lines=11> */
.L_x_5097:
        /* <DEDUP_REMOVED lines=17> */
.L_x_5106:
        /* <DEDUP_REMOVED lines=13> */
.L_x_5108:
[----:B------:R-:W-:Y:S05]  /*1a850*/  BSYNC.RECONVERGENT B2 ;  /* 0x0000000000027941 */ /* 0x000fea0003800200 */
.L_x_5107:
        /* <DEDUP_REMOVED lines=60> */
.L_x_5105:
[----:B------:R-:W-:Y:S05]  /*1ac20*/  BSYNC.RECONVERGENT B1 ;  /* 0x0000000000017941 */ /* 0x000fea0003800200 */
.L_x_5104:
        /* <DEDUP_REMOVED lines=11> */
.L_x_5103:
        /* <DEDUP_REMOVED lines=17> */
.L_x_5112:
        /* <DEDUP_REMOVED lines=13> */
.L_x_5114:
[----:B------:R-:W-:Y:S05]  /*1aec0*/  BSYNC.RECONVERGENT B2 ;  /* 0x0000000000027941 */ /* 0x000fea0003800200 */
.L_x_5113:
        /* <DEDUP_REMOVED lines=60> */
.L_x_5111:
[----:B------:R-:W-:Y:S05]  /*1b290*/  BSYNC.RECONVERGENT B1 ;  /* 0x0000000000017941 */ /* 0x000fea0003800200 */
.L_x_5110:
        /* <DEDUP_REMOVED lines=11> */
.L_x_5109:
        /* <DEDUP_REMOVED lines=17> */
.L_x_5118:
        /* <DEDUP_REMOVED lines=13> */
.L_x_5120:
[----:B------:R-:W-:Y:S05]  /*1b530*/  BSYNC.RECONVERGENT B2 ;  /* 0x0000000000027941 */ /* 0x000fea0003800200 */
.L_x_5119:
        /* <DEDUP_REMOVED lines=58> */
[----:B------:R-:W-:Y:S02]  /*1b8e0*/  IMAD.MOV.U32 R122, RZ, RZ, R72 ;  /* 0x000000ffff7a7224 */ /* 0x000fe400078e0048 */
[----:B------:R-:W-:-:S07]  /*1b8f0*/  HFMA2 R72, -RZ, RZ, 0, 0 ;  /* 0x00000000ff487431 */ /* 0x000fce00000001ff */
.L_x_5117:
[----:B------:R-:W-:Y:S05]  /*1b900*/  BSYNC.RECONVERGENT B1 ;  /* 0x0000000000017941 */ /* 0x000fea0003800200 */
.L_x_5116:
        /* <DEDUP_REMOVED lines=11> */
.L_x_5115:
        /* <DEDUP_REMOVED lines=17> */
.L_x_5124:
        /* <DEDUP_REMOVED lines=13> */
.L_x_5126:
[----:B------:R-:W-:Y:S05]  /*1bba0*/  BSYNC.RECONVERGENT B2 ;  /* 0x0000000000027941 */ /* 0x000fea0003800200 */
.L_x_5125:
        /* <DEDUP_REMOVED lines=60> */
.L_x_5123:
[----:B------:R-:W-:Y:S05]  /*1bf70*/  BSYNC.RECONVERGENT B1 ;  /* 0x0000000000017941 */ /* 0x000fea0003800200 */
.L_x_5122:
        /* <DEDUP_REMOVED lines=11> */
.L_x_5121:
[----:B------:R-:W-:Y:S01]  /*1c030*/  F2FP.F16.F32.PACK_AB R75, RZ, R93 ;  /* 0x0000005dff4b723e */ /* 0x000fe200000000ff */
[----:B------:R-:W-:Y:S01]  /*1c040*/  IMAD.MOV.U32 R112, RZ, RZ, R122 ;  /* 0x000000ffff707224 */ /* 0x000fe200078e007a */
[----:B------:R-:W-:Y:S02]  /*1c050*/  PRMT R74, R123, 0x5410, R124 ;  /* 0x000054107b4a7816 */ /* 0x000fe4000000007c */
[----:B------:R-:W-:Y:S02]  /*1c060*/  PRMT R73, R120, 0x5410, R121 ;  /* 0x0000541078497816 */ /* 0x000fe40000000079 */
[----:B------:R-:W-:Y:S02]  /*1c070*/  PRMT R72, R119, 0x5410, R118 ;  /* 0x0000541077487816 */ /* 0x000fe40000000076 */
[----:B------:R-:W-:-:S07]  /*1c080*/  PRMT R75, R117, 0x5410, R75 ;  /* 0x00005410754b7816 */ /* 0x000fce000000004b */
.L_x_5078:
[----:B------:R-:W0:Y:S02]  /*1c090*/  LDC.64 R118, c[0x0][0x3a8] ;  /* 0x0000ea00ff767b82 */ /* 0x000e240000000a00 */
[----:B0-----:R-:W-:-:S05]  /*1c0a0*/  IMAD.WIDE.U32 R118, R116, 0x10, R118 ;  /* 0x0000001074767825 */ /* 0x001fca00078e0076 */
[----:B------:R2:W-:Y:S01]  /*1c0b0*/  STG.E.128 desc[UR14][R118.64], R72 ;  /* 0x0000004876007986 */ /* 0x0005e2000c101d0e */
[----:B------:R-:W-:Y:S05]  /*1c0c0*/  @!P0 BRA `(.L_x_5028) ;  /* 0x0000000000508947 */ /* 0x000fea0003800000 */
[----:B--2---:R-:W-:Y:S02]  /*1c0d0*/  SHF.L.U32 R72, R95, 0x10, RZ ;  /* 0x000000105f487819 */ /* 0x004fe400000006ff */
[----:B------:R-:W-:Y:S02]  /*1c0e0*/  LOP3.LUT R74, R94, 0xffff, RZ, 0xc0, !PT ;  /* 0x0000ffff5e4a7812 */ /* 0x000fe400078ec0ff */
[----:B------:R-:W-:Y:S02]  /*1c0f0*/  LOP3.LUT R75, R72, 0xff0000, RZ, 0xc0, !PT ;  /* 0x00ff0000484b7812 */ /* 0x000fe400078ec0ff */
[----:B------:R-:W0:Y:S01]  /*1c100*/  LDC.64 R72, c[0x0][0x3b0] ;  /* 0x0000ec00ff487b82 */ /* 0x000e220000000a00 */
[----:B------:R-:W-:Y:S02]  /*1c110*/  LOP3.LUT R118, R98, 0xff, RZ, 0xc0, !PT ;  /* 0x000000ff62767812 */ /* 0x000fe400078ec0ff */
[----:B------:R-:W-:Y:S02]  /*1c120*/  PRMT R74, R75, 0x4210, R74 ;  /* 0x000042104b4a7816 */ /* 0x000fe4000000004a */
[----:B------:R-:W-:Y:S01]  /*1c130*/  PRMT R75, R96, 0x7104, RZ ;  /* 0x00007104604b7816 */ /* 0x000fe200000000ff */
[----:B------:R-:W-:Y:S01]  /*1c140*/  IMAD.WIDE.U32 R118, R118, 0x1000000, RZ ;  /* 0x0100000076767825 */ /* 0x000fe200078e00ff */
[----:B------:R-:W-:-:S02]  /*1c150*/  LOP3.LUT R116, R99, 0xff, RZ, 0xc0, !PT ;  /* 0x000000ff63747812 */ /* 0x000fc400078ec0ff */
[----:B------:R-:W-:Y:S02]  /*1c160*/  LOP3.LUT R74, R74, 0xff00, R75, 0xf8, !PT ;  /* 0x0000ff004a4a7812 */ /* 0x000fe400078ef84b */
[----:B------:R-:W-:Y:S01]  /*1c170*/  LOP3.LUT R75, R100, 0xff, RZ, 0xc0, !PT ;  /* 0x000000ff644b7812 */ /* 0x000fe200078ec0ff */
[----:B------:R-:W-:Y:S01]  /*1c180*/  IMAD.WIDE.U32 R116, R116, 0x10000, RZ ;  /* 0x0001000074747825 */ /* 0x000fe200078e00ff */
[----:B------:R-:W-:-:S03]  /*1c190*/  LOP3.LUT R121, R74, 0xff, R97, 0xf8, !PT ;  /* 0x000000ff4a797812 */ /* 0x000fc600078ef861 */
[----:B------:R-:W-:Y:S01]  /*1c1a0*/  IMAD.WIDE.U32 R74, R75, 0x100, RZ ;  /* 0x000001004b4a7825 */ /* 0x000fe200078e00ff */
[----:B------:R-:W-:Y:S02]  /*1c1b0*/  LOP3.LUT R121, R117, R121, R119, 0xfe, !PT ;  /* 0x0000007975797212 */ /* 0x000fe400078efe77 */
[----:B------:R-:W-:Y:S02]  /*1c1c0*/  LOP3.LUT R116, R74, R118, R116, 0xfe, !PT ;  /* 0x000000764a747212 */ /* 0x000fe400078efe74 */
[----:B------:R-:W-:Y:S01]  /*1c1d0*/  LOP3.LUT R75, R121, R75, RZ, 0xfc, !PT ;  /* 0x0000004b794b7212 */ /* 0x000fe200078efcff */
[----:B0-----:R-:W-:Y:S01]  /*1c1e0*/  IMAD.WIDE.U32 R72, R115, 0x8, R72 ;  /* 0x0000000873487825 */ /* 0x001fe200078e0048 */
[----:B------:R-:W-:-:S05]  /*1c1f0*/  LOP3.LUT R74, R116, 0xff, R101, 0xf8, !PT ;  /* 0x000000ff744a7812 */ /* 0x000fca00078ef865 */
[----:B------:R3:W-:Y:S02]  /*1c200*/  STG.E.64 desc[UR14][R72.64], R74 ;  /* 0x0000004a48007986 */ /* 0x0007e4000c101b0e */
.L_x_5028:
[----:B------:R-:W-:Y:S05]  /*1c210*/  BSYNC.RECONVERGENT B0 ;  /* 0x0000000000007941 */ /* 0x000fea0003800200 */
.L_x_5027:
[----:B0123--:R-:W-:Y:S01]  /*1c220*/  FADD.FTZ R73, RZ, R9 ;  /* 0x00000009ff497221 */ /* 0x00ffe20000010000 */
[C---:B------:R-:W-:Y:S01]  /*1c230*/  ISETP.GT.U32.AND P5, PT, R0.reuse, 0x1ff, PT ;  /* 0x000001ff0000780c */ /* 0x040fe20003fa4070 */
[----:B------:R-:W-:Y:S01]  /*1c240*/  BSSY.RECONVERGENT B0, `(.L_x_5127) ;  /* 0x0000085000007945 */ /* 0x000fe20003800200 */
[----:B------:R-:W-:Y:S01]  /*1c250*/  ISETP.GT.U32.AND P4, PT, R0, 0x2ff, PT ;  /* 0x000002ff0000780c */ /* 0x000fe20003f84070 */
        /* <DEDUP_REMOVED lines=79> */
[----:B------:R-:W-:-:S03]  /*1c750*/  FADD.FTZ R75, R79, -R72 ;  /* 0x800000484f4b7221 */ /* 0x000fc60000010000 */
        /* <DEDUP_REMOVED lines=16> */
[----:B------:R-:W-:Y:S01]  /*1c860*/  ISETP.GT.U32.AND P4, PT, R117, 0x7, PT ;  /* 0x000000077500780c */ /* 0x000fe20003f84070 */
[----:B------:R-:W-:Y:S02]  /*1c870*/  IMAD.MOV.U32 R117, RZ, RZ, RZ ;  /* 0x000000ffff757224 */ /* 0x000fe400078e00ff */
        /* <DEDUP_REMOVED lines=33> */
.L_x_5128:
[----:B------:R-:W-:Y:S05]  /*1ca90*/  BSYNC.RECONVERGENT B0 ;  /* 0x0000000000007941 */ /* 0x000fea0003800200 */
.L_x_5127:
        /* <DEDUP_REMOVED lines=12> */
.L_x_5130:
[----:B------:R-:W-:Y:S05]  /*1cb60*/  BSYNC.RECONVERGENT B0 ;  /* 0x0000000000007941 */ /* 0x000fea0003800200 */
.L_x_5129:
        /* <DEDUP_REMOVED lines=9> */
[----:B------:R-:W-:-:S03]  /*1cc00*/  I2FP.F32.S32 R74, R75 ;  /* 0x0000004b004a7245 */ /* 0x000fc60000201400 */
        /* <DEDUP_REMOVED lines=10> */
[----:B------:R-:W0:Y:S04]  /*1ccb0*/  SHFL.DOWN PT, R116, R75, 0x2, 0x1f ;  /* 0x08401f004b747f89 */ /* 0x000e2800000e0000 */
[----:B------:R-:W1:Y:S04]  /*1ccc0*/  SHFL.DOWN PT, R72, R117, 0x2, 0x1f ;  /* 0x08401f0075487f89 */ /* 0x000e6800000e0000 */
[----:B------:R-:W2:Y:S01]  /*1ccd0*/  SHFL.DOWN PT, R118, R115, 0x2, 0x1f ;  /* 0x08401f0073767f89 */ /* 0x000ea200000e0000 */
[----:B0-----:R-:W-:Y:S01]  /*1cce0*/  I2FP.F32.S32 R119, R116 ;  /* 0x0000007400777245 */ /* 0x001fe20000201400 */
[----:B------:R-:W-:-:S02]  /*1ccf0*/  IMAD.IADD R116, R75, 0x1, R116 ;  /* 0x000000014b747824 */ /* 0x000fc400078e0274 */
[----:B-1----:R-:W-:Y:S02]  /*1cd00*/  FADD.FTZ R120, R117, -R72 ;  /* 0x8000004875787221 */ /* 0x002fe40000010000 */
[----:B------:R-:W-:Y:S01]  /*1cd10*/  FMUL.FTZ R73, R72, R119 ;  /* 0x0000007748497220 */ /* 0x000fe20000410000 */
[----:B------:R-:W-:Y:S01]  /*1cd20*/  I2FP.F32.S32 R72, R116 ;  /* 0x0000007400487245 */ /* 0x000fe20000201400 */
[----:B--2---:R-:W-:Y:S02]  /*1cd30*/  FADD.FTZ R118, R115, R118 ;  /* 0x0000007673767221 */ /* 0x004fe40000010000 */
[----:B------:R-:W-:Y:S01]  /*1cd40*/  FFMA.FTZ R122, R74, R117, R73 ;  /* 0x000000754a7a7223 */ /* 0x000fe20000010049 */
[----:B------:R-:W0:Y:S01]  /*1cd50*/  MUFU.RCP R75, R72 ;  /* 0x00000048004b7308 */ /* 0x000e220000001000 */
[----:B------:R-:W1:Y:S01]  /*1cd60*/  SHFL.DOWN PT, R73, R116, 0x1, 0x1f ;  /* 0x08201f0074497f89 */ /* 0x000e6200000e0000 */
[----:B------:R-:W-:-:S04]  /*1cd70*/  FMUL.FTZ R117, R120, R120 ;  /* 0x0000007878757220 */ /* 0x000fc80000410000 */
[----:B------:R-:W-:-:S04]  /*1cd80*/  FMUL.FTZ R74, R74, R117 ;  /* 0x000000754a4a7220 */ /* 0x000fc80000410000 */
[----:B------:R-:W-:Y:S01]  /*1cd90*/  FMUL.FTZ R119, R74, R119 ;  /* 0x000000774a777220 */ /* 0x000fe20000410000 */
[----:B0-----:R-:W-:-:S03]  /*1cda0*/  FMUL.FTZ R117, R75, R122 ;  /* 0x0000007a4b757220 */ /* 0x001fc60000410000 */
[----:B------:R-:W-:Y:S02]  /*1cdb0*/  FFMA.FTZ R75, R75, R119, R118 ;  /* 0x000000774b4b7223 */ /* 0x000fe40000010076 */
[----:B------:R-:W0:Y:S01]  /*1cdc0*/  SHFL.DOWN PT, R74, R117, 0x1, 0x1f ;  /* 0x08201f00754a7f89 */ /* 0x000e2200000e0000 */
[-C--:B-1----:R-:W-:Y:S02]  /*1cdd0*/  IADD3 R118, PT, PT, R116, R73.reuse, RZ ;  /* 0x0000004974767210 */ /* 0x082fe40007ffe0ff */
[----:B------:R-:W-:Y:S02]  /*1cde0*/  I2FP.F32.S32 R116, R73 ;  /* 0x0000004900747245 */ /* 0x000fe40000201400 */
[----:B------:R-:W-:Y:S02]  /*1cdf0*/  I2FP.F32.S32 R119, R118 ;  /* 0x0000007600777245 */ /* 0x000fe40000201400 */
[----:B------:R-:W1:Y:S02]  /*1ce00*/  SHFL.DOWN PT, R118, R75, 0x1, 0x1f ;  /* 0x08201f004b767f89 */ /* 0x000e6400000e0000 */
[----:B------:R2:W3:Y:S02]  /*1ce10*/  MUFU.RCP R115, R119 ;  /* 0x0000007700737308 */ /* 0x0004e40000001000 */
[----:B--2---:R-:W-:-:S02]  /*1ce20*/  IMAD.U32 R119, RZ, RZ, UR4 ;  /* 0x00000004ff777e24 */ /* 0x004fc4000f8e00ff */
[----:B0-----:R-:W-:Y:S01]  /*1ce30*/  FADD.FTZ R73, R117, -R74 ;  /* 0x8000004a75497221 */ /* 0x001fe20000010000 */
[----:B------:R-:W-:-:S03]  /*1ce40*/  FMUL.FTZ R121, R74, R116 ;  /* 0x000000744a797220 */ /* 0x000fc60000410000 */
[----:B------:R-:W-:Y:S01]  /*1ce50*/  FMUL.FTZ R73, R73, R73 ;  /* 0x0000004949497220 */ /* 0x000fe20000410000 */
[C---:B------:R-:W-:Y:S01]  /*1ce60*/  FFMA.FTZ R74, R72.reuse, R117, R121 ;  /* 0x00000075484a7223 */ /* 0x040fe20000010079 */
[----:B------:R-:W-:Y:S02]  /*1ce70*/  MOV R121, UR4 ;  /* 0x0000000400797c02 */ /* 0x000fe40008000f00 */
[----:B------:R-:W-:Y:S01]  /*1ce80*/  FMUL.FTZ R73, R72, R73 ;  /* 0x0000004948497220 */ /* 0x000fe20000410000 */
[----:B---3--:R-:W-:Y:S01]  /*1ce90*/  FMUL.FTZ R117, R115, R74 ;  /* 0x0000004a73757220 */ /* 0x008fe20000410000 */
[----:B-1----:R-:W-:Y:S02]  /*1cea0*/  FADD.FTZ R118, R75, R118 ;  /* 0x000000764b767221 */ /* 0x002fe40000010000 */
[----:B------:R-:W-:Y:S01]  /*1ceb0*/  FMUL.FTZ R73, R73, R116 ;  /* 0x0000007449497220 */ /* 0x000fe20000410000 */
[----:B------:R-:W0:Y:S02]  /*1cec0*/  @!P0 LDC.64 R74, c[0x0][0x3c0] ;  /* 0x0000f000ff4a8b82 */ /* 0x000e240000000a00 */
[----:B------:R-:W1:Y:S01]  /*1ced0*/  SHFL.IDX PT, R117, R117, RZ, 0x1f ;  /* 0x00001fff75757589 */ /* 0x000e6200000e0000 */
[----:B------:R-:W-:-:S05]  /*1cee0*/  FFMA.FTZ R118, R115, R73, R118 ;  /* 0x0000004973767223 */ /* 0x000fca0000010076 */
[----:B------:R-:W2:Y:S01]  /*1cef0*/  LDC R115, c[0x0][0x448] ;  /* 0x00011200ff737b82 */ /* 0x000ea20000000800 */
[----:B------:R-:W2:Y:S01]  /*1cf00*/  SHFL.IDX PT, R118, R118, RZ, 0x1f ;  /* 0x00001fff76767589 */ /* 0x000ea200000e0000 */
[----:B0-----:R-:W-:-:S04]  /*1cf10*/  @!P0 IMAD.WIDE R74, R119, 0x4, R74 ;  /* 0x00000004774a8825 */ /* 0x001fc800078e024a */
[----:B-1----:R-:W-:Y:S01]  /*1cf20*/  FMUL.FTZ R72, R117, R117 ;  /* 0x0000007575487220 */ /* 0x002fe20000410000 */
[----:B------:R0:W-:Y:S04]  /*1cf30*/  @!P0 STG.E desc[UR14][R74.64], R117 ;  /* 0x000000754a008986 */ /* 0x0001e8000c10190e */
[----:B------:R-:W-:Y:S02]  /*1cf40*/  FSEL R116, R72, RZ, P4 ;  /* 0x000000ff48747208 */ /* 0x000fe40002000000 */
[----:B------:R-:W1:Y:S01]  /*1cf50*/  @!P0 LDC.64 R72, c[0x0][0x3c8] ;  /* 0x0000f200ff488b82 */ /* 0x000e620000000a00 */
[----:B--2---:R-:W-:-:S04]  /*1cf60*/  FFMA.FTZ R115, R118, UR25, R115 ;  /* 0x0000001976737c23 */ /* 0x004fc80008010073 */
[----:B------:R-:W-:-:S06]  /*1cf70*/  FADD.FTZ R115, R115, R116 ;  /* 0x0000007473737221 */ /* 0x000fcc0000010000 */
[----:B------:R-:W2:Y:S01]  /*1cf80*/  MUFU.RSQ R115, R115 ;  /* 0x0000007300737308 */ /* 0x000ea20000001400 */
[----:B-1----:R-:W-:-:S05]  /*1cf90*/  @!P0 IMAD.WIDE R72, R121, 0x4, R72 ;  /* 0x0000000479488825 */ /* 0x002fca00078e0248 */
[----:B--2---:R0:W-:Y:S01]  /*1cfa0*/  @!P0 STG.E desc[UR14][R72.64], R115 ;  /* 0x0000007348008986 */ /* 0x0041e2000c10190e */
[----:B------:R-:W-:Y:S05]  /*1cfb0*/  BRA.U !UP0, `(.L_x_5131) ;  /* 0x0000000d084c7547 */ /* 0x000fea000b800000 */
[----:B------:R-:W-:Y:S01]  /*1cfc0*/  UIADD3 UR5, UPT, UPT, UR5, -0x1, URZ ;  /* 0xffffffff05057890 */ /* 0x000fe2000fffe0ff */
[----:B------:R-:W-:Y:S01]  /*1cfd0*/  BSSY.RECONVERGENT B0, `(.L_x_5132) ;  /* 0x0000038000007945 */ /* 0x000fe20003800200 */
[----:B------:R-:W-:Y:S02]  /*1cfe0*/  FSEL R116, R117, RZ, !P4 ;  /* 0x000000ff75747208 */ /* 0x000fe40006000000 */
[----:B------:R-:W-:-:S04]  /*1cff0*/  UIMAD UR5, UR5, UR23, URZ ;  /* 0x00000017050572a4 */ /* 0x000fc8000f8e02ff */
[----:B------:R-:W-:-:S04]  /*1d000*/  USHF.R.S32.HI UR6, URZ, 0x1f, UR5 ;  /* 0x0000001fff067899 */ /* 0x000fc80008011405 */
[----:B------:R-:W-:-:S06]  /*1d010*/  ULEA.HI UR6, UR6, UR5, URZ, 0x3 ;  /* 0x0000000506067291 */ /* 0x000fcc000f8f18ff */
[----:B0-----:R-:W-:-:S05]  /*1d020*/  IMAD.U32 R72, RZ, RZ, UR6 ;  /* 0x00000006ff487e24 */ /* 0x001fca000f8e00ff */
[----:B------:R-:W-:Y:S01]  /*1d030*/  LEA.HI.SX32 R113, R72, R113, 0x1d ;  /* 0x0000007148717211 */ /* 0x000fe200078feaff */
[----:B------:R-:W-:Y:S06]  /*1d040*/  @!P1 BRA `(.L_x_5133) ;  /* 0x0000000000c09947 */ /* 0x000fec0003800000 */
[--C-:B------:R-:W-:Y:S01]  /*1d050*/  FADD.FTZ R72, R9, -R116.reuse ;  /* 0x8000007409487221 */ /* 0x100fe20000010000 */
[----:B-----5:R-:W-:Y:S02]  /*1d060*/  HADD2.F32 R73, -RZ, R68.H0_H0 ;  /* 0x20000044ff497230 */ /* 0x020fe40000004100 */
[----:B------:R-:W-:Y:S01]  /*1d070*/  FADD.FTZ R74, R8, -R116 ;  /* 0x80000074084a7221 */ /* 0x000fe20000010000 */
[----:B------:R-:W-:Y:S02]  /*1d080*/  HADD2.F32 R75, -RZ, R64.H0_H0 ;  /* 0x20000040ff4b7230 */ /* 0x000fe40000004100 */
[C---:B------:R-:W-:Y:S01]  /*1d090*/  FMUL.FTZ R72, R115.reuse, R72 ;  /* 0x0000004873487220 */ /* 0x040fe20000410000 */
[----:B------:R-:W-:Y:S02]  /*1d0a0*/  HADD2.F32 R117, -RZ, R68.H1_H1 ;  /* 0x30000044ff757230 */ /* 0x000fe40000004100 */
[----:B------:R-:W-:Y:S01]  /*1d0b0*/  FMUL.FTZ R74, R115, R74 ;  /* 0x0000004a734a7220 */ /* 0x000fe20000410000 */
[----:B------:R-:W-:-:S02]  /*1d0c0*/  HADD2.F32 R118, -RZ, R65.H0_H0 ;  /* 0x20000041ff767230 */ /* 0x000fc40000004100 */
[----:B------:R-:W-:Y:S01]  /*1d0d0*/  FFMA.FTZ R72, R72, R73, R75 ;  /* 0x0000004948487223 */ /* 0x000fe2000001004b */
[----:B------:R-:W-:Y:S02]  /*1d0e0*/  HADD2.F32 R73, -RZ, R64.H1_H1 ;  /* 0x30000040ff497230 */ /* 0x000fe40000004100 */
[----:B------:R-:W-:Y:S02]  /*1d0f0*/  HADD2.F32 R75, -RZ, R69.H1_H1 ;  /* 0x30000045ff4b7230 */ /* 0x000fe40000004100 */
[----:B------:R-:W-:Y:S02]  /*1d100*/  HADD2.F32 R119, -RZ, R65.H1_H1 ;  /* 0x30000041ff777230 */ /* 0x000fe40000004100 */
[----:B------:R-:W-:Y:S01]  /*1d110*/  FFMA.FTZ R117, R74, R117, R73 ;  /* 0x000000754a757223 */ /* 0x000fe20000010049 */
[----:B------:R-:W-:Y:S01]  /*1d120*/  FADD.FTZ R74, R7, -R116 ;  /* 0x80000074074a7221 */ /* 0x000fe20000010000 */
[----:B------:R-:W-:Y:S02]  /*1d130*/  HADD2.F32 R121, -RZ, R70.H1_H1 ;  /* 0x30000046ff797230 */ /* 0x000fe40000004100 */
[----:B------:R-:W-:-:S02]  /*1d140*/  HADD2.F32 R122, -RZ, R67.H0_H0 ;  /* 0x20000043ff7a7230 */ /* 0x000fc40000004100 */
[----:B------:R-:W-:Y:S01]  /*1d150*/  FMUL.FTZ R73, R115, R74 ;  /* 0x0000004a73497220 */ /* 0x000fe20000410000 */
[----:B------:R-:W-:Y:S01]  /*1d160*/  HADD2.F32 R74, -RZ, R69.H0_H0 ;  /* 0x20000045ff4a7230 */ /* 0x000fe20000004100 */
[----:B------:R-:W-:Y:S01]  /*1d170*/  F2FP.F16.F32.PACK_AB R72, R117, R72 ;  /* 0x000000487548723e */ /* 0x000fe200000000ff */
[----:B------:R-:W-:-:S03]  /*1d180*/  HADD2.F32 R123, -RZ, R67.H1_H1 ;  /* 0x30000043ff7b7230 */ /* 0x000fc60000004100 */
[----:B------:R-:W-:Y:S01]  /*1d190*/  FFMA.FTZ R73, R73, R74, R118 ;  /* 0x0000004a49497223 */ /* 0x000fe20000010076 */
[--C-:B------:R-:W-:Y:S01]  /*1d1a0*/  FADD.FTZ R74, R6, -R116.reuse ;  /* 0x80000074064a7221 */ /* 0x100fe20000010000 */
[----:B------:R-:W-:-:S03]  /*1d1b0*/  FADD.FTZ R118, R4, -R116 ;  /* 0x8000007404767221 */ /* 0x000fc60000010000 */
[C---:B------:R-:W-:Y:S01]  /*1d1c0*/  FMUL.FTZ R74, R115.reuse, R74 ;  /* 0x0000004a734a7220 */ /* 0x040fe20000410000 */
[----:B------:R-:W-:-:S03]  /*1d1d0*/  FMUL.FTZ R118, R115, R118 ;  /* 0x0000007673767220 */ /* 0x000fc60000410000 */
[----:B------:R-:W-:Y:S01]  /*1d1e0*/  FFMA.FTZ R120, R74, R75, R119 ;  /* 0x0000004b4a787223 */ /* 0x000fe20000010077 */
[----:B------:R-:W-:Y:S01]  /*1d1f0*/  FADD.FTZ R74, R5, -R116 ;  /* 0x80000074054a7221 */ /* 0x000fe20000010000 */
[----:B------:R-:W-:Y:S02]  /*1d200*/  HADD2.F32 R75, -RZ, R70.H0_H0 ;  /* 0x20000046ff4b7230 */ /* 0x000fe40000004100 */
[----:B------:R-:W-:Y:S02]  /*1d210*/  HADD2.F32 R119, -RZ, R66.H0_H0 ;  /* 0x20000042ff777230 */ /* 0x000fe40000004100 */
[----:B------:R-:W-:Y:S01]  /*1d220*/  FMUL.FTZ R74, R115, R74 ;  /* 0x0000004a734a7220 */ /* 0x000fe20000410000 */
[----:B------:R-:W-:-:S03]  /*1d230*/  F2FP.F16.F32.PACK_AB R73, R120, R73 ;  /* 0x000000497849723e */ /* 0x000fc600000000ff */
[----:B------:R-:W-:Y:S01]  /*1d240*/  FFMA.FTZ R74, R74, R75, R119 ;  /* 0x0000004b4a4a7223 */ /* 0x000fe20000010077 */
[----:B------:R-:W-:Y:S02]  /*1d250*/  HADD2.F32 R75, -RZ, R66.H1_H1 ;  /* 0x30000042ff4b7230 */ /* 0x000fe40000004100 */
[----:B------:R-:W-:-:S03]  /*1d260*/  HADD2.F32 R119, -RZ, R71.H1_H1 ;  /* 0x30000047ff777230 */ /* 0x000fc60000004100 */
[----:B------:R-:W-:Y:S01]  /*1d270*/  FFMA.FTZ R121, R118, R121, R75 ;  /* 0x0000007976797223 */ /* 0x000fe2000001004b */
[----:B------:R-:W-:-:S04]  /*1d280*/  FADD.FTZ R118, R3, -R116 ;  /* 0x8000007403767221 */ /* 0x000fc80000010000 */
[----:B------:R-:W-:Y:S01]  /*1d290*/  FMUL.FTZ R75, R115, R118 ;  /* 0x00000076734b7220 */ /* 0x000fe20000410000 */
[----:B------:R-:W-:Y:S01]  /*1d2a0*/  HADD2.F32 R118, -RZ, R71.H0_H0 ;  /* 0x20000047ff767230 */ /* 0x000fe20000004100 */
[----:B------:R-:W-:-:S04]  /*1d2b0*/  F2FP.F16.F32.PACK_AB R74, R121, R74 ;  /* 0x0000004a794a723e */ /* 0x000fc800000000ff */
[----:B------:R-:W-:Y:S01]  /*1d2c0*/  FFMA.FTZ R75, R75, R118, R122 ;  /* 0x000000764b4b7223 */ /* 0x000fe2000001007a */
[----:B------:R-:W-:-:S04]  /*1d2d0*/  FADD.FTZ R118, R2, -R116 ;  /* 0x8000007402767221 */ /* 0x000fc80000010000 */
[----:B------:R-:W-:-:S04]  /*1d2e0*/  FMUL.FTZ R118, R115, R118 ;  /* 0x0000007673767220 */ /* 0x000fc80000410000 */
[----:B------:R-:W-:Y:S02]  /*1d2f0*/  FFMA.FTZ R122, R118, R119, R123 ;  /* 0x00000077767a7223 */ /* 0x000fe4000001007b */
[----:B------:R-:W0:Y:S03]  /*1d300*/  LDC.64 R118, c[0x0][0x428] ;  /* 0x00010a00ff767b82 */ /* 0x000e260000000a00 */
[----:B------:R-:W-:Y:S01]  /*1d310*/  F2FP.F16.F32.PACK_AB R75, R122, R75 ;  /* 0x0000004b7a4b723e */ /* 0x000fe200000000ff */
[C---:B0-----:R-:W-:Y:S01]  /*1d320*/  IMAD.WIDE.U32 R118, R113.reuse, 0x10, R118 ;  /* 0x0000001071767825 */ /* 0x041fe200078e0076 */
[----:B------:R-:W-:-:S04]  /*1d330*/  IADD3 R113, PT, PT, R113, 0x100, RZ ;  /* 0x0000010071717810 */ /* 0x000fc80007ffe0ff */
[----:B------:R0:W-:Y:S03]  /*1d340*/  STG.E.128 desc[UR14][R118.64], R72 ;  /* 0x0000004876007986 */ /* 0x0001e6000c101d0e */
.L_x_5133:
[----:B------:R-:W-:Y:S05]  /*1d350*/  BSYNC.RECONVERGENT B0 ;  /* 0x0000000000007941 */ /* 0x000fea0003800200 */
.L_x_5132:
[----:B------:R-:W-:Y:S01]  /*1d360*/  ISETP.NE.AND P0, PT, R114, RZ, PT ;  /* 0x000000ff7200720c */ /* 0x000fe20003f05270 */
[----:B------:R-:W-:-:S12]  /*1d370*/  BSSY.RECONVERGENT B0, `(.L_x_5134) ;  /* 0x0000032000007945 */ /* 0x000fd80003800200 */
[----:B------:R-:W-:Y:S05]  /*1d380*/  @!P0 BRA `(.L_x_5135) ;  /* 0x0000000000c08947 */ /* 0x000fea0003800000 */
[--C-:B0-----:R-:W-:Y:S01]  /*1d390*/  FADD.FTZ R72, R10, -R116.reuse ;  /* 0x800000740a487221 */ /* 0x101fe20000010000 */
        /* <DEDUP_REMOVED lines=9> */
[--C-:B------:R-:W-:Y:S01]  /*1d430*/  FADD.FTZ R118, R15, -R116.reuse ;  /* 0x800000740f767221 */ /* 0x100fe20000010000 */
[----:B------:R-:W-:Y:S02]  /*1d440*/  HADD2.F32 R75, -RZ, R57.H1_H1 ;  /* 0x30000039ff4b7230 */ /* 0x000fe40000004100 */
[----:B------:R-:W-:Y:S02]  /*1d450*/  HADD2.F32 R119, -RZ, R53.H1_H1 ;  /* 0x30000035ff777230 */ /* 0x000fe40000004100 */
[----:B------:R-:W-:Y:S01]  /*1d460*/  FFMA.FTZ R117, R74, R117, R73 ;  /* 0x000000754a757223 */ /* 0x000fe20000010049 */
[----:B------:R-:W-:Y:S01]  /*1d470*/  FADD.FTZ R74, R12, -R116 ;  /* 0x800000740c4a7221 */ /* 0x000fe20000010000 */
[----:B------:R-:W-:-:S02]  /*1d480*/  HADD2.F32 R121, -RZ, R58.H1_H1 ;  /* 0x3000003aff797230 */ /* 0x000fc40000004100 */
[C---:B------:R-:W-:Y:S01]  /*1d490*/  FMUL.FTZ R118, R115.reuse, R118 ;  /* 0x0000007673767220 */ /* 0x040fe20000410000 */
[----:B------:R-:W-:Y:S02]  /*1d4a0*/  HADD2.F32 R123, -RZ, R55.H1_H1 ;  /* 0x30000037ff7b7230 */ /* 0x000fe40000004100 */
[----:B------:R-:W-:Y:S01]  /*1d4b0*/  FMUL.FTZ R73, R115, R74 ;  /* 0x0000004a73497220 */ /* 0x000fe20000410000 */
[----:B------:R-:W-:Y:S01]  /*1d4c0*/  HADD2.F32 R74, -RZ, R57.H0_H0 ;  /* 0x20000039ff4a7230 */ /* 0x000fe20000004100 */
[----:B------:R-:W-:-:S04]  /*1d4d0*/  F2FP.F16.F32.PACK_AB R72, R117, R72 ;  /* 0x000000487548723e */ /* 0x000fc800000000ff */
[----:B------:R-:W-:Y:S01]  /*1d4e0*/  FFMA.FTZ R73, R73, R74, R114 ;  /* 0x0000004a49497223 */ /* 0x000fe20000010072 */
[----:B------:R-:W-:-:S04]  /*1d4f0*/  FADD.FTZ R74, R13, -R116 ;  /* 0x800000740d4a7221 */ /* 0x000fc80000010000 */
[----:B------:R-:W-:-:S04]  /*1d500*/  FMUL.FTZ R74, R115, R74 ;  /* 0x0000004a734a7220 */ /* 0x000fc80000410000 */
        /* <DEDUP_REMOVED lines=8> */
[----:B------:R-:W-:-:S03]  /*1d590*/  HADD2.F32 R119, -RZ, R55.H0_H0 ;  /* 0x20000037ff777230 */ /* 0x000fc60000004100 */
[----:B------:R-:W-:Y:S01]  /*1d5a0*/  FFMA.FTZ R121, R118, R121, R75 ;  /* 0x0000007976797223 */ /* 0x000fe2000001004b */
[----:B------:R-:W-:Y:S01]  /*1d5b0*/  FADD.FTZ R118, R76, -R116 ;  /* 0x800000744c767221 */ /* 0x000fe20000010000 */
[----:B------:R-:W-:-:S03]  /*1d5c0*/  HADD2.F32 R75, -RZ, R59.H0_H0 ;  /* 0x2000003bff4b7230 */ /* 0x000fc60000004100 */
[----:B------:R-:W-:Y:S01]  /*1d5d0*/  FMUL.FTZ R118, R115, R118 ;  /* 0x0000007673767220 */ /* 0x000fe20000410000 */
[----:B------:R-:W-:-:S03]  /*1d5e0*/  F2FP.F16.F32.PACK_AB R74, R121, R74 ;  /* 0x0000004a794a723e */ /* 0x000fc600000000ff */
[----:B------:R-:W-:Y:S01]  /*1d5f0*/  FFMA.FTZ R75, R118, R75, R119 ;  /* 0x0000004b764b7223 */ /* 0x000fe20000010077 */
[----:B------:R-:W-:Y:S01]  /*1d600*/  FADD.FTZ R118, R77, -R116 ;  /* 0x800000744d767221 */ /* 0x000fe20000010000 */
[----:B------:R-:W-:-:S03]  /*1d610*/  HADD2.F32 R119, -RZ, R59.H1_H1 ;  /* 0x3000003bff777230 */ /* 0x000fc60000004100 */
[----:B------:R-:W-:-:S04]  /*1d620*/  FMUL.FTZ R118, R115, R118 ;  /* 0x0000007673767220 */ /* 0x000fc80000410000 */
[----:B------:R-:W-:Y:S02]  /*1d630*/  FFMA.FTZ R120, R118, R119, R123 ;  /* 0x0000007776787223 */ /* 0x000fe4000001007b */
[----:B------:R-:W0:Y:S03]  /*1d640*/  LDC.64 R118, c[0x0][0x428] ;  /* 0x00010a00ff767b82 */ /* 0x000e260000000a00 */
[----:B------:R-:W-:Y:S01]  /*1d650*/  F2FP.F16.F32.PACK_AB R75, R120, R75 ;  /* 0x0000004b784b723e */ /* 0x000fe200000000ff */
[----:B0-----:R-:W-:-:S04]  /*1d660*/  IMAD.WIDE.U32 R118, R113, 0x10, R118 ;  /* 0x0000001071767825 */ /* 0x001fc800078e0076 */
[----:B------:R-:W-:Y:S01]  /*1d670*/  VIADD R113, R113, 0x100 ;  /* 0x0000010071717836 */ /* 0x000fe20000000000 */
[----:B------:R1:W-:Y:S06]  /*1d680*/  STG.E.128 desc[UR14][R118.64], R72 ;  /* 0x0000004876007986 */ /* 0x0003ec000c101d0e */
.L_x_5135:
[----:B------:R-:W-:Y:S05]  /*1d690*/  BSYNC.RECONVERGENT B0 ;  /* 0x0000000000007941 */ /* 0x000fea0003800200 */
.L_x_5134:
[----:B------:R-:W-:Y:S04]  /*1d6a0*/  BSSY.RECONVERGENT B0, `(.L_x_5136) ;  /* 0x0000032000007945 */ /* 0x000fe80003800200 */
[----:B------:R-:W-:Y:S05]  /*1d6b0*/  @!P2 BRA `(.L_x_5137) ;  /* 0x0000000000c0a947 */ /* 0x000fea0003800000 */
[--C-:B01----:R-:W-:Y:S01]  /*1d6c0*/  FADD.FTZ R72, R78, -R116.reuse ;  /* 0x800000744e487221 */ /* 0x103fe20000010000 */
        /* <DEDUP_REMOVED lines=44> */
[C---:B0-----:R-:W-:Y:S01]  /*1d990*/  IMAD.WIDE.U32 R118, R113.reuse, 0x10, R118 ;  /* 0x0000001071767825 */ /* 0x041fe200078e0076 */
[----:B------:R-:W-:-:S04]  /*1d9a0*/  IADD3 R113, PT, PT, R113, 0x100, RZ ;  /* 0x0000010071717810 */ /* 0x000fc80007ffe0ff */
[----:B------:R2:W-:Y:S03]  /*1d9b0*/  STG.E.128 desc[UR14][R118.64], R72 ;  /* 0x0000004876007986 */ /* 0x0005e6000c101d0e */
.L_x_5137:
[----:B------:R-:W-:Y:S05]  /*1d9c0*/  BSYNC.RECONVERGENT B0 ;  /* 0x0000000000007941 */ /* 0x000fea0003800200 */
.L_x_5136:
[----:B------:R-:W-:Y:S04]  /*1d9d0*/  BSSY.RECONVERGENT B0, `(.L_x_5131) ;  /* 0x0000031000007945 */ /* 0x000fe80003800200 */
[----:B------:R-:W-:Y:S05]  /*1d9e0*/  @!P3 BRA `(.L_x_5138) ;  /* 0x0000000000bcb947 */ /* 0x000fea0003800000 */
[--C-:B012---:R-:W-:Y:S01]  /*1d9f0*/  FADD.FTZ R72, R86, -R116.reuse ;  /* 0x8000007456487221 */ /* 0x107fe20000010000 */
        /* <DEDUP_REMOVED lines=33> */
[--C-:B------:R-:W-:Y:S01]  /*1dc10*/  FADD.FTZ R118, R92, -R116.reuse ;  /* 0x800000745c767221 */ /* 0x100fe20000010000 */
[--C-:B------:R-:W-:Y:S02]  /*1dc20*/  HADD2.F32 R75, -RZ, R35.reuse.H0_H0 ;  /* 0x20000023ff4b7230 */ /* 0x100fe40000004100 */
[----:B------:R-:W-:Y:S01]  /*1dc30*/  FADD.FTZ R116, R93, -R116 ;  /* 0x800000745d747221 */ /* 0x000fe20000010000 */
[----:B------:R-:W-:Y:S01]  /*1dc40*/  FMUL.FTZ R118, R115, R118 ;  /* 0x0000007673767220 */ /* 0x000fe20000410000 */
[----:B------:R-:W-:Y:S02]  /*1dc50*/  F2FP.F16.F32.PACK_AB R74, R121, R74 ;  /* 0x0000004a794a723e */ /* 0x000fe400000000ff */
[----:B------:R-:W-:Y:S01]  /*1dc60*/  FMUL.FTZ R116, R115, R116 ;  /* 0x0000007473747220 */ /* 0x000fe20000410000 */
[----:B------:R-:W-:Y:S02]  /*1dc70*/  HADD2.F32 R115, -RZ, R35.H1_H1 ;  /* 0x30000023ff737230 */ /* 0x000fe40000004100 */
[----:B------:R-:W-:-:S02]  /*1dc80*/  FFMA.FTZ R75, R118, R75, R119 ;  /* 0x0000004b764b7223 */ /* 0x000fc40000010077 */
[----:B------:R-:W0:Y:S01]  /*1dc90*/  LDC.64 R118, c[0x0][0x428] ;  /* 0x00010a00ff767b82 */ /* 0x000e220000000a00 */
[----:B------:R-:W-:-:S05]  /*1dca0*/  FFMA.FTZ R116, R116, R115, R123 ;  /* 0x0000007374747223 */ /* 0x000fca000001007b */
[----:B------:R-:W-:Y:S01]  /*1dcb0*/  F2FP.F16.F32.PACK_AB R75, R116, R75 ;  /* 0x0000004b744b723e */ /* 0x000fe200000000ff */
[----:B0-----:R-:W-:-:S05]  /*1dcc0*/  IMAD.WIDE.U32 R118, R113, 0x10, R118 ;  /* 0x0000001071767825 */ /* 0x001fca00078e0076 */
[----:B------:R3:W-:Y:S02]  /*1dcd0*/  STG.E.128 desc[UR14][R118.64], R72 ;  /* 0x0000004876007986 */ /* 0x0007e4000c101d0e */
.L_x_5138:
[----:B------:R-:W-:Y:S05]  /*1dce0*/  BSYNC.RECONVERGENT B0 ;  /* 0x0000000000007941 */ /* 0x000fea0003800200 */
.L_x_5131:
[----:B------:R-:W-:Y:S02]  /*1dcf0*/  UIADD3 UR4, UPT, UPT, UR4, UR20, URZ ;  /* 0x0000001404047290 */ /* 0x000fe4000fffe0ff */
[----:B------:R-:W-:Y:S02]  /*1dd00*/  UPLOP3.LUT UP1, UPT, UPT, UPT, UP1, 0x40, 0x4 ;  /* 0x000000000004789c */ /* 0x000fe40003f2e810 */
[----:B------:R-:W-:-:S09]  /*1dd10*/  UISETP.GE.AND UP0, UPT, UR4, UR21, UPT ;  /* 0x000000150400728c */ /* 0x000fd2000bf06270 */
[----:B------:R-:W-:Y:S05]  /*1dd20*/  BRA.U !UP0, `(.L_x_5139) ;  /* 0xfffffe3108487547 */ /* 0x000fea000b83ffff */
[----:B------:R-:W-:Y:S05]  /*1dd30*/  EXIT ;  /* 0x000000000000794d */ /* 0x000fea0003800000 */
.L_x_5140:
        /* <DEDUP_REMOVED lines=12> */
.L_x_27490:


//--------------------- .text._ZN10layer_norm13ln_fwd_kernelINS_13Kernel_traitsI6__halfS2_S2_S2_fjLj8192ELj1ELj1ELj8ELj16ENS_18Kernel_traits_baseILj8192ES2_S2_S2_S2_fjLj256EEEEELb1ELb1ELb1ELb1EEEvNS_9FwdParamsE --------------------------
	.section	.text._ZN10layer_norm13ln_fwd_kernelINS_13Kernel_traitsI6__halfS2_S2_S2_fjLj8192ELj1ELj1ELj8ELj16ENS_18Kernel_traits_baseILj8192ES2_S2_S2_S2_fjLj256EEEEELb1ELb1ELb1ELb1EEEvNS_9FwdParamsE,"ax",@progbits
	.align	128
        .global         _ZN10layer_norm13ln_fwd_kernelINS_13Kernel_traitsI6__halfS2_S2_S2_fjLj8192ELj1ELj1ELj8ELj16ENS_18Kernel_traits_baseILj8192ES2_S2_S2_S2_fjLj256EEEEELb1ELb1ELb1ELb1EEEvNS_9FwdParamsE
        .type           _ZN10layer_norm13ln_fwd_kernelINS_13Kernel_traitsI6__halfS2_S2_S2_fjLj8192ELj1ELj1ELj8ELj16ENS_18Kernel_traits_baseILj8192ES2_S2_S2_S2_fjLj256EEEEELb1ELb1ELb1ELb1EEEvNS_9FwdParamsE,@function
        .size           _ZN10layer_norm13ln_fwd_kernelINS_13Kernel_traitsI6__halfS2_S2_S2_fjLj8192ELj1ELj1ELj8ELj16ENS_18Kernel_traits_baseILj8192ES2_S2_S2_S2_fjLj256EEEEELb1ELb1ELb1ELb1EEEvNS_9FwdParamsE,(.L_x_27491 - _ZN10layer_norm13ln_fwd_kernelINS_13Kernel_traitsI6__halfS2_S2_S2_fjLj8192ELj1ELj1ELj8ELj16ENS_18Kernel_traits_baseILj8192ES2_S2_S2_S2_fjLj256EEEEELb1ELb1ELb1ELb1EEEvNS_9FwdParamsE)
        .other          _ZN10layer_norm13ln_fwd_kernelINS_13Kernel_traitsI6__halfS2_S2_S2_fjLj8192ELj1ELj1ELj8ELj16ENS_18Kernel_traits_baseILj8192ES2_S2_S2_S2_fjLj256EEEEELb1ELb1ELb1ELb1EEEvNS_9FwdParamsE,@"STO_CUDA_ENTRY STV_DEFAULT"
_ZN10layer_norm13ln_fwd_kernelINS_13Kernel_traitsI6__halfS2_S2_S2_fjLj8192ELj1ELj1ELj8ELj16ENS_18Kernel_traits_baseILj8192ES2_S2_S2_S2_fjLj256EEEEELb1ELb1ELb1ELb1EEEvNS_9FwdParamsE:
.text._ZN10layer_norm13ln_fwd_kernelINS_13Kernel_traitsI6__halfS2_S2_S2_fjLj8192ELj1ELj1ELj8ELj16ENS_18Kernel_traits_baseILj8192ES2_S2_S2_S2_fjLj256EEEEELb1ELb1ELb1ELb1EEEvNS_9FwdParamsE:
[----:B------:R-:W-:Y:S01]  /*0000*/  LDC R1, c[0x0][0x37c] ;  /* 0x0000df00ff017b82 */ /* 0x000fe20000000800 */
[----:B------:R-:W0:Y:S07]  /*0010*/  LDCU.U8 UR4, c[0x0][0x464] ;  /* 0x00008c80ff0477ac */ /* 0x000e2e0008000000 */
[----:B------:R-:W1:Y:S01]  /*0020*/  LDC R60, c[0x0][0x458] ;  /* 0x00011600ff3c7b82 */ /* 0x000e620000000800 */
[----:B------:R-:W2:Y:S01]  /*0030*/  S2R R65, SR_TID.X ;  /* 0x0000000000417919 */ /* 0x000ea20000002100 */
[----:B------:R-:W1:Y:S01]  /*0040*/  LDCU.64 UR12, c[0x0][0x358] ;  /* 0x00006b00ff0c77ac */ /* 0x000e620008000a00 */
[----:B------:R-:W3:Y:S05]  /*0050*/  LDCU.64 UR14, c[0x0][0x450] ;  /* 0x00008a00ff0e77ac */ /* 0x000eea0008000a00 */
[----:B------:R-:W1:Y:S08]  /*0060*/  LDC R61, c[0x0][0x45c] ;  /* 0x00011700ff3d7b82 */ /* 0x000e700000000800 */
[----:B------:R-:W2:Y:S01]  /*0070*/  LDC.64 R14, c[0x0][0x3d0] ;  /* 0x0000f400ff0e7b82 */ /* 0x000ea20000000a00 */
[----:B0-----:R-:W-:Y:S01]  /*0080*/  ISETP.NE.AND P1, PT, RZ, UR4, PT ;  /* 0x00000004ff007c0c */ /* 0x001fe2000bf25270 */
[----:B------:R-:W0:Y:S06]  /*0090*/  LDCU.64 UR4, c[0x0][0x438] ;  /* 0x00008700ff0477ac */ /* 0x000e2c0008000a00 */
[----:B------:R-:W4:Y:S06]  /*00a0*/  LDC.64 R16, c[0x0][0x3e8] ;  /* 0x0000fa00ff107b82 */ /* 0x000f2c0000000a00 */
[----:B-1----:R-:W4:Y:S01]  /*00b0*/  @P1 LDG.E.64 R12, desc[UR12][R60.64] ;  /* 0x0000000c3c0c1981 */ /* 0x002f22000c1e1b00 */
[----:B---3--:R-:W-:Y:S01]  /*00c0*/  IMAD.U32 R2, RZ, RZ, UR14 ;  /* 0x0000000eff027e24 */ /* 0x008fe2000f8e00ff */
[----:B------:R-:W1:Y:S01]  /*00d0*/  @P1 LDC R19, c[0x0][0x460] ;  /* 0x00011800ff131b82 */ /* 0x000e620000000800 */
[----:B------:R-:W-:Y:S01]  /*00e0*/  IMAD.U32 R3, RZ, RZ, UR15 ;  /* 0x0000000fff037e24 */ /* 0x000fe2000f8e00ff */
[----:B0-----:R-:W-:-:S04]  /*00f0*/  ISETP.NE.U32.AND P0, PT, RZ, UR4, PT ;  /* 0x00000004ff007c0c */ /* 0x001fc8000bf05070 */
[----:B------:R-:W-:Y:S01]  /*0100*/  ISETP.NE.AND.EX P0, PT, RZ, UR5, PT, P0 ;  /* 0x00000005ff007c0c */ /* 0x000fe2000bf05300 */
[C---:B--2---:R-:W-:Y:S01]  /*0110*/  IMAD.WIDE.U32 R14, R65.reuse, 0x10, R14 ;  /* 0x00000010410e7825 */ /* 0x044fe200078e000e */
[----:B------:R-:W2:Y:S01]  /*0120*/  @P1 LDG.E.64 R2, desc[UR12][R2.64] ;  /* 0x0000000c02021981 */ /* 0x000ea2000c1e1b00 */
[----:B------:R-:W0:Y:S03]  /*0130*/  LDC R0, c[0x0][0x384] ;  /* 0x0000e100ff007b82 */ /* 0x000e260000000800 */
[----:B------:R-:W3:Y:S01]  /*0140*/  LDG.E.128 R8, desc[UR12][R14.64] ;  /* 0x0000000c0e087981 */ /* 0x000ee2000c1e1d00 */
[----:B----4-:R-:W-:-:S03]  /*0150*/  IMAD.WIDE.U32 R16, R65, 0x10, R16 ;  /* 0x0000001041107825 */ /* 0x010fc600078e0010 */
[----:B------:R-:W5:Y:S03]  /*0160*/  LDG.E.128 R56, desc[UR12][R14.64+0x1000] ;  /* 0x0010000c0e387981 */ /* 0x000f66000c1e1d00 */
[----:B------:R-:W4:Y:S01]  /*0170*/  @P0 LDC.64 R62, c[0x0][0x438] ;  /* 0x00010e00ff3e0b82 */ /* 0x000f220000000a00 */
[----:B------:R-:W3:Y:S04]  /*0180*/  LDG.E.128 R4, desc[UR12][R16.64] ;  /* 0x0000000c10047981 */ /* 0x000ee8000c1e1d00 */
[----:B------:R-:W5:Y:S03]  /*0190*/  LDG.E.128 R20, desc[UR12][R16.64+0x1000] ;  /* 0x0010000c10147981 */ /* 0x000f66000c1e1d00 */
[----:B------:R-:W0:Y:S01]  /*01a0*/  S2UR UR4, SR_CTAID.X ;  /* 0x00000000000479c3 */ /* 0x000e220000002500 */
[----:B------:R-:W5:Y:S04]  /*01b0*/  LDG.E.128 R48, desc[UR12][R16.64+0x2000] ;  /* 0x0020000c10307981 */ /* 0x000f68000c1e1d00 */
[----:B------:R3:W5:Y:S04]  /*01c0*/  LDG.E.128 R40, desc[UR12][R16.64+0x3000] ;  /* 0x0030000c10287981 */ /* 0x000768000c1e1d00 */
[----:B------:R-:W5:Y:S04]  /*01d0*/  LDG.E.128 R52, desc[UR12][R14.64+0x2000] ;  /* 0x0020000c0e347981 */ /* 0x000f68000c1e1d00 */
[----:B------:R3:W5:Y:S01]  /*01e0*/  LDG.E.128 R44, desc[UR12][R14.64+0x3000] ;  /* 0x0030000c0e2c7981 */ /* 0x000762000c1e1d00 */
[----:B----4-:R-:W-:-:S05]  /*01f0*/  @P0 IMAD.WIDE.U32 R62, R65, 0x10, R62 ;  /* 0x00000010413e0825 */ /* 0x010fca00078e003e */
[----:B------:R4:W5:Y:S04]  /*0200*/  @P0 LDG.E.128 R36, desc[UR12][R62.64] ;  /* 0x0000000c3e240981 */ /* 0x000968000c1e1d00 */
[----:B------:R4:W5:Y:S04]  /*0210*/  @P0 LDG.E.128 R32, desc[UR12][R62.64+0x1000] ;  /* 0x0010000c3e200981 */ /* 0x000968000c1e1d00 */
[----:B------:R4:W5:Y:S04]  /*0220*/  @P0 LDG.E.128 R28, desc[UR12][R62.64+0x2000] ;  /* 0x0020000c3e1c0981 */ /* 0x000968000c1e1d00 */
[----:B------:R4:W5:Y:S01]  /*0230*/  @P0 LDG.E.128 R24, desc[UR12][R62.64+0x3000] ;  /* 0x0030000c3e180981 */ /* 0x000962000c1e1d00 */
[----:B-1----:R-:W-:-:S04]  /*0240*/  @P1 IADD3 R60, P2, PT, R12, R19, RZ ;  /* 0x000000130c3c1210 */ /* 0x002fc80007f5e0ff */
[----:B------:R-:W-:Y:S02]  /*0250*/  @P1 IADD3.X R61, PT, PT, RZ, R13, RZ, P2, !PT ;  /* 0x0000000dff3d1210 */ /* 0x000fe400017fe4ff */
[----:B0-----:R-:W-:Y:S02]  /*0260*/  ISETP.LE.AND P2, PT, R0, UR4, PT ;  /* 0x0000000400007c0c */ /* 0x001fe4000bf43270 */
[----:B--2---:R-:W-:Y:S02]  /*0270*/  @P1 R2UR UR14, R2 ;  /* 0x00000000020e12ca */ /* 0x004fe400000e0000 */
[----:B------:R-:W-:Y:S01]  /*0280*/  @P1 R2UR UR15, R3 ;  /* 0x00000000030f12ca */ /* 0x000fe200000e0000 */
[--C-:B---3--:R-:W-:Y:S01]  /*0290*/  @P0 IMAD.MOV.U32 R19, RZ, RZ, R8.reuse ;  /* 0x000000ffff130224 */ /* 0x108fe200078e0008 */
[-C--:B------:R-:W-:Y:S01]  /*02a0*/  @P0 MOV R17, R10.reuse ;  /* 0x0000000a00110202 */ /* 0x080fe20000000f00 */
[----:B------:R-:W-:Y:S01]  /*02b0*/  @P0 IMAD.MOV.U32 R18, RZ, RZ, R9 ;  /* 0x000000ffff120224 */ /* 0x000fe200078e0009 */
[----:B------:R-:W-:Y:S01]  /*02c0*/  @!P0 MOV R17, R10 ;  /* 0x0000000a00118202 */ /* 0x000fe20000000f00 */
[----:B------:R-:W-:-:S02]  /*02d0*/  @!P0 IMAD.MOV.U32 R19, RZ, RZ, R8 ;  /* 0x000000ffff138224 */ /* 0x000fc400078e0008 */
[----:B------:R-:W-:Y:S02]  /*02e0*/  @!P0 IMAD.MOV.U32 R18, RZ, RZ, R9 ;  /* 0x000000ffff128224 */ /* 0x000fe400078e0009 */
[----:B------:R-:W-:Y:S01]  /*02f0*/  @P0 IMAD.MOV.U32 R16, RZ, RZ, R11 ;  /* 0x000000ffff100224 */ /* 0x000fe200078e000b */
[----:B------:R-:W-:Y:S01]  /*0300*/  @P0 MOV R14, R5 ;  /* 0x00000005000e0202 */ /* 0x000fe20000000f00 */
[----:B------:R-:W-:Y:S01]  /*0310*/  @P0 IMAD.MOV.U32 R15, RZ, RZ, R4 ;  /* 0x000000ffff0f0224 */ /* 0x000fe200078e0004 */
[----:B----4-:R-:W-:Y:S06]  /*0320*/  @P2 EXIT ;  /* 0x000000000000294d */ /* 0x010fec0003800000 */
[----:B------:R-:W0:Y:S01]  /*0330*/  LDC R0, c[0x0][0x360] ;  /* 0x0000d800ff007b82 */ /* 0x000e220000000800 */
[----:B------:R-:W-:Y:S01]  /*0340*/  @!P0 IMAD.MOV.U32 R15, RZ, RZ, R4 ;  /* 0x000000ffff0f8224 */ /* 0x000fe200078e0004 */
[----:B------:R-:W-:Y:S01]  /*0350*/  SHF.R.U64 R4, R60, 0x2, R61 ;  /* 0x000000023c047819 */ /* 0x000fe2000000123d */
[----:B------:R-:W-:Y:S01]  /*0360*/  @!P0 IMAD.MOV.U32 R14, RZ, RZ, R5 ;  /* 0x000000ffff0e8224 */ /* 0x000fe200078e0005 */
[----:B------:R-:W-:Y:S01]  /*0370*/  UIADD3 UR5, UPT, UPT, UR14, -0x61c88647, URZ ;  /* 0x9e3779b90e057890 */ /* 0x000fe2000fffe0ff */
[----:B-----5:R-:W-:Y:S01]  /*0380*/  @P0 IMAD.MOV.U32 R10, RZ, RZ, R57 ;  /* 0x000000ffff0a0224 */ /* 0x020fe200078e0039 */
[----:B------:R-:W-:Y:S01]  /*0390*/  @!P0 MOV R10, R57 ;  /* 0x00000039000a8202 */ /* 0x000fe20000000f00 */
[----:B------:R-:W-:Y:S01]  /*03a0*/  @P0 IMAD.MOV.U32 R5, RZ, RZ, R22 ;  /* 0x000000ffff050224 */ /* 0x000fe200078e0016 */
[----:B------:R-:W-:Y:S01]  /*03b0*/  @!P0 MOV R5, R22 ;  /* 0x0000001600058202 */ /* 0x000fe20000000f00 */
[----:B------:R-:W-:Y:S01]  /*03c0*/  IMAD.HI.U32 R22, R4, -0x2daee0ad, RZ ;  /* 0xd2511f5304167827 */ /* 0x000fe200078e00ff */
[----:B------:R-:W-:Y:S01]  /*03d0*/  UIADD3 UR6, UPT, UPT, UR15, -0x4498517b, URZ ;  /* 0xbb67ae850f067890 */ /* 0x000fe2000fffe0ff */
[----:B------:R-:W-:Y:S01]  /*03e0*/  @P0 MOV R13, R6 ;  /* 0x00000006000d0202 */ /* 0x000fe20000000f00 */
[----:B------:R-:W-:Y:S01]  /*03f0*/  UIADD3 UR7, UPT, UPT, UR14, 0x78dde6e4, URZ ;  /* 0x78dde6e40e077890 */ /* 0x000fe2000fffe0ff */
[----:B------:R-:W-:Y:S01]  /*0400*/  @!P0 IMAD.MOV.U32 R16, RZ, RZ, R11 ;  /* 0x000000ffff108224 */ /* 0x000fe200078e000b */
[----:B------:R-:W-:Y:S01]  /*0410*/  @P0 MOV R11, R56 ;  /* 0x00000038000b0202 */ /* 0x000fe20000000f00 */
[----:B------:R-:W-:Y:S01]  /*0420*/  @!P0 IMAD.MOV.U32 R11, RZ, RZ, R56 ;  /* 0x000000ffff0b8224 */ /* 0x000fe200078e0038 */
[----:B------:R-:W-:Y:S01]  /*0430*/  LOP3.LUT R56, R22, UR15, RZ, 0x3c, !PT ;  /* 0x0000000f16387c12 */ /* 0x000fe2000f8e3cff */
[----:B------:R-:W-:Y:S01]  /*0440*/  @P0 IMAD.MOV.U32 R9, RZ, RZ, R58 ;  /* 0x000000ffff090224 */ /* 0x000fe200078e003a */
[----:B------:R-:W-:Y:S01]  /*0450*/  @!P0 MOV R9, R58 ;  /* 0x0000003a00098202 */ /* 0x000fe20000000f00 */
[--C-:B------:R-:W-:Y:S01]  /*0460*/  @P0 IMAD.MOV.U32 R8, RZ, RZ, R59.reuse ;  /* 0x000000ffff080224 */ /* 0x100fe200078e003b */
[----:B------:R-:W-:Y:S01]  /*0470*/  @P0 MOV R66, R50 ;  /* 0x0000003200420202 */ /* 0x000fe20000000f00 */
[----:B------:R-:W-:Y:S01]  /*0480*/  @!P0 IMAD.MOV.U32 R8, RZ, RZ, R59 ;  /* 0x000000ffff088224 */ /* 0x000fe200078e003b */
[----:B------:R-:W-:Y:S01]  /*0490*/  UIADD3 UR8, UPT, UPT, UR15, -0x56f99767, URZ ;  /* 0xa90668990f087890 */ /* 0x000fe2000fffe0ff */
[----:B------:R-:W-:Y:S01]  /*04a0*/  IMAD.HI.U32 R22, R56, -0x326172a9, RZ ;  /* 0xcd9e8d5738167827 */ /* 0x000fe200078e00ff */
[----:B------:R-:W-:Y:S01]  /*04b0*/  UIADD3 UR9, UPT, UPT, UR14, -0x4ab325aa, URZ ;  /* 0xb54cda560e097890 */ /* 0x000fe2000fffe0ff */
[----:B------:R-:W-:Y:S01]  /*04c0*/  @P0 MOV R70, R47 ;  /* 0x0000002f00460202 */ /* 0x000fe20000000f00 */
[----:B------:R-:W-:Y:S01]  /*04d0*/  UIADD3 UR10, UPT, UPT, UR15, 0x1fd5c5a3, URZ ;  /* 0x1fd5c5a30f0a7890 */ /* 0x000fe2000fffe0ff */
[----:B0-----:R-:W-:Y:S01]  /*04e0*/  IMAD R3, R0, UR4, R65 ;  /* 0x0000000400037c24 */ /* 0x001fe2000f8e0241 */
[----:B------:R-:W-:Y:S01]  /*04f0*/  SHF.R.U32.HI R0, RZ, 0x2, R61 ;  /* 0x00000002ff007819 */ /* 0x000fe2000001163d */
[----:B------:R-:W-:Y:S01]  /*0500*/  IMAD R61, R4, -0x2daee0ad, RZ ;  /* 0xd2511f53043d7824 */ /* 0x000fe200078e02ff */
[----:B------:R-:W-:Y:S01]  /*0510*/  UIADD3 UR11, UPT, UPT, UR14, -0xe443238, URZ ;  /* 0xf1bbcdc80e0b7890 */ /* 0x000fe2000fffe0ff */
[C---:B------:R-:W-:Y:S01]  /*0520*/  IMAD.HI.U32 R57, R3.reuse, -0x326172a9, RZ ;  /* 0xcd9e8d5703397827 */ /* 0x040fe200078e00ff */
[----:B------:R-:W-:Y:S01]  /*0530*/  UIADD3 UR18, UPT, UPT, UR15, -0x695add53, URZ ;  /* 0x96a522ad0f127890 */ /* 0x000fe2000fffe0ff */
[----:B------:R-:W-:Y:S01]  /*0540*/  @P0 MOV R73, R40 ;  /* 0x0000002800490202 */ /* 0x000fe20000000f00 */
[----:B------:R-:W-:Y:S01]  /*0550*/  UIADD3 UR20, UPT, UPT, UR14, -0x700cb87f, URZ ;  /* 0x8ff347810e147890 */ /* 0x000fe2000fffe0ff */
[----:B------:R-:W-:Y:S01]  /*0560*/  IMAD R59, R3, -0x326172a9, RZ ;  /* 0xcd9e8d57033b7824 */ /* 0x000fe200078e02ff */
[----:B------:R-:W-:Y:S01]  /*0570*/  LOP3.LUT R57, R0, UR14, R57, 0x96, !PT ;  /* 0x0000000e00397c12 */ /* 0x000fe2000f8e9639 */
[----:B------:R-:W-:Y:S01]  /*0580*/  @P0 IMAD.MOV.U32 R12, RZ, RZ, R7 ;  /* 0x000000ffff0c0224 */ /* 0x000fe200078e0007 */
[----:B------:R-:W-:Y:S01]  /*0590*/  @!P0 MOV R12, R7 ;  /* 0x00000007000c8202 */ /* 0x000fe20000000f00 */
[----:B------:R-:W-:Y:S01]  /*05a0*/  @!P0 IMAD.MOV.U32 R13, RZ, RZ, R6 ;  /* 0x000000ffff0d8224 */ /* 0x000fe200078e0006 */
[----:B------:R-:W-:Y:S01]  /*05b0*/  LOP3.LUT R59, R59, UR5, R22, 0x96, !PT ;  /* 0x000000053b3b7c12 */ /* 0x000fe2000f8e9616 */
[----:B------:R-:W-:Y:S01]  /*05c0*/  IMAD.HI.U32 R58, R57, -0x2daee0ad, RZ ;  /* 0xd2511f53393a7827 */ /* 0x000fe200078e00ff */
[----:B------:R-:W-:Y:S01]  /*05d0*/  UIADD3 UR5, UPT, UPT, UR14, 0x3c6ef372, URZ ;  /* 0x3c6ef3720e057890 */ /* 0x000fe2000fffe0ff */
[----:B------:R-:W-:-:S02]  /*05e0*/  @P0 MOV R22, R48 ;  /* 0x0000003000160202 */ /* 0x000fc40000000f00 */
[----:B------:R-:W-:Y:S01]  /*05f0*/  @!P0 CS2R R38, SRZ ;  /* 0x0000000000268805 */ /* 0x000fe2000001ff00 */
[----:B------:R-:W-:Y:S01]  /*0600*/  @P0 IMAD.MOV.U32 R7, RZ, RZ, R20 ;  /* 0x000000ffff070224 */ /* 0x000fe200078e0014 */
[----:B------:R-:W-:Y:S01]  /*0610*/  LOP3.LUT R58, R61, UR6, R58, 0x96, !PT ;  /* 0x000000063d3a7c12 */ /* 0x000fe2000f8e963a */
[--C-:B------:R-:W-:Y:S01]  /*0620*/  @P0 IMAD.MOV.U32 R6, RZ, RZ, R21.reuse ;  /* 0x000000ffff060224 */ /* 0x100fe200078e0015 */
[----:B------:R-:W-:Y:S01]  /*0630*/  @!P0 MOV R7, R20 ;  /* 0x0000001400078202 */ /* 0x000fe20000000f00 */
[----:B------:R-:W-:Y:S01]  /*0640*/  @!P0 IMAD.MOV.U32 R6, RZ, RZ, R21 ;  /* 0x000000ffff068224 */ /* 0x000fe200078e0015 */
[-C--:B------:R-:W-:Y:S01]  /*0650*/  @P0 MOV R20, R53.reuse ;  /* 0x0000003500140202 */ /* 0x080fe20000000f00 */
[--C-:B------:R-:W-:Y:S01]  /*0660*/  @P0 IMAD.MOV.U32 R21, RZ, RZ, R52.reuse ;  /* 0x000000ffff150224 */ /* 0x100fe200078e0034 */
[----:B------:R-:W-:Y:S01]  /*0670*/  @!P0 MOV R20, R53 ;  /* 0x0000003500148202 */ /* 0x000fe20000000f00 */
[----:B------:R-:W-:Y:S01]  /*0680*/  @!P0 IMAD.MOV.U32 R21, RZ, RZ, R52 ;  /* 0x000000ffff158224 */ /* 0x000fe200078e0034 */
[----:B------:R-:W-:Y:S01]  /*0690*/  UIADD3 UR6, UPT, UPT, UR15, 0x76cf5d0a, URZ ;  /* 0x76cf5d0a0f067890 */ /* 0x000fe2000fffe0ff */
[----:B------:R-:W-:Y:S01]  /*06a0*/  IMAD R53, R56, -0x326172a9, RZ ;  /* 0xcd9e8d5738357824 */ /* 0x000fe200078e02ff */
[----:B------:R-:W-:Y:S01]  /*06b0*/  @!P0 MOV R22, R48 ;  /* 0x0000003000168202 */ /* 0x000fe20000000f00 */
[----:B------:R-:W-:Y:S01]  /*06c0*/  IMAD R57, R57, -0x2daee0ad, RZ ;  /* 0xd2511f5339397824 */ /* 0x000fe200078e02ff */
[----:B------:R-:W-:Y:S01]  /*06d0*/  LOP3.LUT R95, R60, 0x3, RZ, 0xc0, !PT ;  /* 0x000000033c5f7812 */ /* 0x000fe200078ec0ff */
        /* <DEDUP_REMOVED lines=12> */
[----:B------:R-:W-:Y:S01]  /*07a0*/  IMAD R53, R58, -0x326172a9, RZ ;  /* 0xcd9e8d573a357824 */ /* 0x000fe200078e02ff */
[----:B------:R-:W-:Y:S01]  /*07b0*/  @!P0 CS2R R28, SRZ ;  /* 0x00000000001c8805 */ /* 0x000fe2000001ff00 */
[----:B------:R-:W-:Y:S01]  /*07c0*/  IMAD.HI.U32 R48, R56, -0x326172a9, RZ ;  /* 0xcd9e8d5738307827 */ /* 0x000fe200078e00ff */
[----:B------:R-:W-:-:S02]  /*07d0*/  @!P0 CS2R R26, SRZ ;  /* 0x00000000001a8805 */ /* 0x000fc4000001ff00 */
[----:B------:R-:W-:Y:S01]  /*07e0*/  @!P0 CS2R R24, SRZ ;  /* 0x0000000000188805 */ /* 0x000fe2000001ff00 */
[----:B------:R-:W-:Y:S01]  /*07f0*/  UPLOP3.LUT UP0, UPT, UPT, UPT, UPT, 0x40, 0x4 ;  /* 0x000000000004789c */ /* 0x000fe20003f0e870 */
[----:B------:R-:W-:Y:S01]  /*0800*/  IMAD R59, R59, -0x2daee0ad, RZ ;  /* 0xd2511f533b3b7824 */ /* 0x000fe200078e02ff */
[----:B------:R-:W-:Y:S01]  /*0810*/  LOP3.LUT R48, R53, UR5, R48, 0x96, !PT ;  /* 0x0000000535307c12 */ /* 0x000fe2000f8e9630 */
[C---:B------:R-:W-:Y:S01]  /*0820*/  IMAD.HI.U32 R54, R52.reuse, -0x2daee0ad, RZ ;  /* 0xd2511f5334367827 */ /* 0x040fe200078e00ff */
[----:B------:R-:W-:Y:S01]  /*0830*/  UIADD3 UR5, UPT, UPT, UR15, -0x126145ec, URZ ;  /* 0xed9eba140f057890 */ /* 0x000fe2000fffe0ff */
[----:B------:R-:W0:Y:S02]  /*0840*/  LDCU UR22, c[0x0][0x404] ;  /* 0x00008080ff1677ac */ /* 0x000e240008000800 */
[--C-:B------:R-:W-:Y:S01]  /*0850*/  @P0 IMAD.MOV.U32 R65, RZ, RZ, R49.reuse ;  /* 0x000000ffff410224 */ /* 0x100fe200078e0031 */
[----:B------:R-:W-:Y:S01]  /*0860*/  LOP3.LUT R54, R59, UR6, R54, 0x96, !PT ;  /* 0x000000063b367c12 */ /* 0x000fe2000f8e9636 */
[----:B------:R-:W-:Y:S01]  /*0870*/  @!P0 IMAD.MOV.U32 R65, RZ, RZ, R49 ;  /* 0x000000ffff418224 */ /* 0x000fe200078e0031 */
[----:B------:R-:W-:Y:S01]  /*0880*/  UIADD3 UR6, UPT, UPT, UR14, 0x1715609d, URZ ;  /* 0x1715609d0e067890 */ /* 0x000fe2000fffe0ff */
[----:B------:R-:W-:Y:S01]  /*0890*/  IMAD R53, R52, -0x2daee0ad, RZ ;  /* 0xd2511f5334357824 */ /* 0x000fe200078e02ff */
[----:B------:R-:W1:Y:S01]  /*08a0*/  LDCU UR23, c[0x0][0x388] ;  /* 0x00007100ff1777ac */ /* 0x000e620008000800 */
[----:B------:R-:W-:-:S02]  /*08b0*/  IMAD R56, R56, -0x326172a9, RZ ;  /* 0xcd9e8d5738387824 */ /* 0x000fc400078e02ff */
[----:B------:R-:W-:Y:S01]  /*08c0*/  IMAD.HI.U32 R49, R54, -0x326172a9, RZ ;  /* 0xcd9e8d5736317827 */ /* 0x000fe200078e00ff */
[----:B------:R-:W2:Y:S03]  /*08d0*/  LDCU.U8 UR24, c[0x0][0x410] ;  /* 0x00008200ff1877ac */ /* 0x000ea60008000000 */
[----:B------:R-:W-:Y:S01]  /*08e0*/  IMAD.HI.U32 R52, R48, -0x2daee0ad, RZ ;  /* 0xd2511f5330347827 */ /* 0x000fe200078e00ff */
[----:B------:R-:W-:Y:S01]  /*08f0*/  LOP3.LUT R49, R56, UR7, R49, 0x96, !PT ;  /* 0x0000000738317c12 */ /* 0x000fe2000f8e9631 */
[----:B------:R-:W-:Y:S02]  /*0900*/  UIADD3 UR7, UPT, UPT, UR15, 0x646e171e, URZ ;  /* 0x646e171e0f077890 */ /* 0x000fe4000fffe0ff */
[--C-:B------:R-:W-:Y:S01]  /*0910*/  @P0 IMAD.MOV.U32 R2, RZ, RZ, R23.reuse ;  /* 0x000000ffff020224 */ /* 0x100fe200078e0017 */
[----:B------:R-:W-:Y:S01]  /*0920*/  LOP3.LUT R52, R53, UR5, R52, 0x96, !PT ;  /* 0x0000000535347c12 */ /* 0x000fe2000f8e9634 */
[----:B------:R-:W-:Y:S01]  /*0930*/  @!P0 IMAD.MOV.U32 R2, RZ, RZ, R23 ;  /* 0x000000ffff028224 */ /* 0x000fe200078e0017 */
[----:B------:R-:W-:Y:S01]  /*0940*/  UIADD3 UR5, UPT, UPT, UR14, 0x5384540f, URZ ;  /* 0x5384540f0e057890 */ /* 0x000fe2000fffe0ff */
[--C-:B------:R-:W-:Y:S01]  /*0950*/  @P0 IMAD.MOV.U32 R23, RZ, RZ, R55.reuse ;  /* 0x000000ffff170224 */ /* 0x100fe200078e0037 */
[----:B------:R-:W3:Y:S01]  /*0960*/  LDCU UR25, c[0x0][0x400] ;  /* 0x00008000ff1977ac */ /* 0x000ee20008000800 */
[----:B------:R-:W-:-:S02]  /*0970*/  @!P0 IMAD.MOV.U32 R23, RZ, RZ, R55 ;  /* 0x000000ffff178224 */ /* 0x000fc400078e0037 */
[----:B------:R-:W-:Y:S01]  /*0980*/  @!P0 IMAD.MOV.U32 R66, RZ, RZ, R50 ;  /* 0x000000ffff428224 */ /* 0x000fe200078e0032 */
[----:B------:R-:W4:Y:S01]  /*0990*/  LDCU.64 UR16, c[0x0][0x408] ;  /* 0x00008100ff1077ac */ /* 0x000f220008000a00 */
[----:B------:R-:W-:Y:S02]  /*09a0*/  IMAD R55, R48, -0x2daee0ad, RZ ;  /* 0xd2511f5330377824 */ /* 0x000fe400078e02ff */
[----:B------:R-:W-:Y:S02]  /*09b0*/  IMAD R53, R54, -0x326172a9, RZ ;  /* 0xcd9e8d5736357824 */ /* 0x000fe400078e02ff */
[----:B------:R-:W-:-:S04]  /*09c0*/  IMAD.HI.U32 R50, R52, -0x326172a9, RZ ;  /* 0xcd9e8d5734327827 */ /* 0x000fc800078e00ff */
[----:B------:R-:W-:Y:S01]  /*09d0*/  IMAD.HI.U32 R48, R49, -0x2daee0ad, RZ ;  /* 0xd2511f5331307827 */ /* 0x000fe200078e00ff */
[----:B------:R-:W-:Y:S01]  /*09e0*/  LOP3.LUT R50, R53, UR6, R50, 0x96, !PT ;  /* 0x0000000635327c12 */ /* 0x000fe2000f8e9632 */
[----:B------:R-:W-:Y:S02]  /*09f0*/  UIADD3 UR6, UPT, UPT, UR15, -0x24c28bd8, URZ ;  /* 0xdb3d74280f067890 */ /* 0x000fe4000fffe0ff */
[----:B------:R-:W-:Y:S01]  /*0a00*/  @P0 IMAD.MOV.U32 R67, RZ, RZ, R51 ;  /* 0x000000ffff430224 */ /* 0x000fe200078e0033 */
[----:B------:R-:W-:Y:S01]  /*0a10*/  LOP3.LUT R48, R55, UR8, R48, 0x96, !PT ;  /* 0x0000000837307c12 */ /* 0x000fe2000f8e9630 */
[----:B------:R-:W-:Y:S01]  /*0a20*/  IMAD R54, R49, -0x2daee0ad, RZ ;  /* 0xd2511f5331367824 */ /* 0x000fe200078e02ff */
[----:B------:R-:W-:Y:S01]  /*0a30*/  @!P0 MOV R67, R51 ;  /* 0x0000003300438202 */ /* 0x000fe20000000f00 */
[----:B------:R-:W-:Y:S02]  /*0a40*/  IMAD R52, R52, -0x326172a9, RZ ;  /* 0xcd9e8d5734347824 */ /* 0x000fe400078e02ff */
[----:B------:R-:W-:-:S04]  /*0a50*/  IMAD.HI.U32 R51, R48, -0x326172a9, RZ ;  /* 0xcd9e8d5730337827 */ /* 0x000fc800078e00ff */
[----:B------:R-:W-:Y:S01]  /*0a60*/  IMAD.HI.U32 R49, R50, -0x2daee0ad, RZ ;  /* 0xd2511f5332317827 */ /* 0x000fe200078e00ff */
[----:B------:R-:W-:-:S03]  /*0a70*/  LOP3.LUT R51, R52, UR9, R51, 0x96, !PT ;  /* 0x0000000934337c12 */ /* 0x000fc6000f8e9633 */
[----:B------:R-:W-:Y:S01]  /*0a80*/  @P0 IMAD.MOV.U32 R68, RZ, RZ, R45 ;  /* 0x000000ffff440224 */ /* 0x000fe200078e002d */
[----:B------:R-:W-:Y:S01]  /*0a90*/  LOP3.LUT R49, R54, UR7, R49, 0x96, !PT ;  /* 0x0000000736317c12 */ /* 0x000fe2000f8e9631 */
[----:B------:R-:W-:Y:S01]  /*0aa0*/  @P0 IMAD.MOV.U32 R69, RZ, RZ, R44 ;  /* 0x000000ffff450224 */ /* 0x000fe200078e002c */
[----:B------:R-:W-:Y:S01]  /*0ab0*/  @!P0 MOV R69, R44 ;  /* 0x0000002c00458202 */ /* 0x000fe20000000f00 */
[----:B------:R-:W-:Y:S02]  /*0ac0*/  @!P0 IMAD.MOV.U32 R68, RZ, RZ, R45 ;  /* 0x000000ffff448224 */ /* 0x000fe400078e002d */
[----:B------:R-:W-:Y:S02]  /*0ad0*/  IMAD R45, R48, -0x326172a9, RZ ;  /* 0xcd9e8d57302d7824 */ /* 0x000fe400078e02ff */
[----:B------:R-:W-:-:S04]  /*0ae0*/  IMAD.HI.U32 R44, R49, -0x326172a9, RZ ;  /* 0xcd9e8d57312c7827 */ /* 0x000fc800078e00ff */
[----:B------:R-:W-:Y:S01]  /*0af0*/  IMAD R53, R50, -0x2daee0ad, RZ ;  /* 0xd2511f5332357824 */ /* 0x000fe200078e02ff */
[----:B------:R-:W-:Y:S01]  /*0b00*/  LOP3.LUT R44, R45, UR5, R44, 0x96, !PT ;  /* 0x000000052d2c7c12 */ /* 0x000fe2000f8e962c */
[----:B------:R-:W-:-:S04]  /*0b10*/  IMAD.HI.U32 R48, R51, -0x2daee0ad, RZ ;  /* 0xd2511f5333307827 */ /* 0x000fc800078e00ff */
[----:B------:R-:W-:Y:S01]  /*0b20*/  @P0 IMAD.MOV.U32 R71, RZ, RZ, R46 ;  /* 0x000000ffff470224 */ /* 0x000fe200078e002e */
[----:B------:R-:W-:Y:S01]  /*0b30*/  LOP3.LUT R48, R53, UR10, R48, 0x96, !PT ;  /* 0x0000000a35307c12 */ /* 0x000fe2000f8e9630 */
[----:B------:R-:W-:Y:S02]  /*0b40*/  @!P0 IMAD.MOV.U32 R71, RZ, RZ, R46 ;  /* 0x000000ffff478224 */ /* 0x000fe400078e002e */
[----:B------:R-:W-:Y:S02]  /*0b50*/  @!P0 IMAD.MOV.U32 R70, RZ, RZ, R47 ;  /* 0x000000ffff468224 */ /* 0x000fe400078e002f */
[----:B------:R-:W-:Y:S02]  /*0b60*/  IMAD R46, R49, -0x326172a9, RZ ;  /* 0xcd9e8d57312e7824 */ /* 0x000fe400078e02ff */
[----:B------:R-:W-:-:S04]  /*0b70*/  IMAD.HI.U32 R45, R48, -0x326172a9, RZ ;  /* 0xcd9e8d57302d7827 */ /* 0x000fc800078e00ff */
[----:B------:R-:W-:Y:S01]  /*0b80*/  IMAD R50, R51, -0x2daee0ad, RZ ;  /* 0xd2511f5333327824 */ /* 0x000fe200078e02ff */
[----:B------:R-:W-:Y:S01]  /*0b90*/  LOP3.LUT R45, R46, UR11, R45, 0x96, !PT ;  /* 0x0000000b2e2d7c12 */ /* 0x000fe2000f8e962d */
[----:B------:R-:W-:Y:S01]  /*0ba0*/  IMAD.HI.U32 R47, R44, -0x2daee0ad, RZ ;  /* 0xd2511f532c2f7827 */ /* 0x000fe200078e00ff */
[----:B------:R-:W0:Y:S03]  /*0bb0*/  LDCU.128 UR8, c[0x0][0x3f0] ;  /* 0x00007e00ff0877ac */ /* 0x000e260008000c00 */
[----:B------:R-:W-:Y:S01]  /*0bc0*/  @P0 IMAD.MOV.U32 R72, RZ, RZ, R41 ;  /* 0x000000ffff480224 */ /* 0x000fe200078e0029 */
[----:B------:R-:W-:Y:S01]  /*0bd0*/  LOP3.LUT R47, R50, UR6, R47, 0x96, !PT ;  /* 0x00000006322f7c12 */ /* 0x000fe2000f8e962f */
[----:B------:R-:W-:Y:S01]  /*0be0*/  IMAD R44, R44, -0x2daee0ad, RZ ;  /* 0xd2511f532c2c7824 */ /* 0x000fe200078e02ff */
[----:B------:R-:W-:Y:S01]  /*0bf0*/  @!P0 MOV R72, R41 ;  /* 0x0000002900488202 */ /* 0x000fe20000000f00 */
[----:B------:R-:W-:-:S04]  /*0c00*/  IMAD.HI.U32 R93, R45, -0x2daee0ad, RZ ;  /* 0xd2511f532d5d7827 */ /* 0x000fc800078e00ff */
[----:B------:R-:W-:Y:S01]  /*0c10*/  IMAD R41, R48, -0x326172a9, RZ ;  /* 0xcd9e8d5730297824 */ /* 0x000fe200078e02ff */
[----:B------:R-:W-:Y:S01]  /*0c20*/  LOP3.LUT R93, R44, UR18, R93, 0x96, !PT ;  /* 0x000000122c5d7c12 */ /* 0x000fe2000f8e965d */
[----:B------:R-:W-:Y:S01]  /*0c30*/  IMAD.HI.U32 R92, R47, -0x326172a9, RZ ;  /* 0xcd9e8d572f5c7827 */ /* 0x000fe200078e00ff */
[----:B------:R-:W0:Y:S03]  /*0c40*/  LDCU.64 UR18, c[0x0][0x3a0] ;  /* 0x00007400ff1277ac */ /* 0x000e260008000a00 */
[----:B------:R-:W-:Y:S01]  /*0c50*/  @P0 IMAD.MOV.U32 R75, RZ, RZ, R42 ;  /* 0x000000ffff4b0224 */ /* 0x000fe200078e002a */
[----:B------:R-:W-:Y:S01]  /*0c60*/  @!P0 MOV R75, R42 ;  /* 0x0000002a004b8202 */ /* 0x000fe20000000f00 */
[--C-:B------:R-:W-:Y:S01]  /*0c70*/  @P0 IMAD.MOV.U32 R74, RZ, RZ, R43.reuse ;  /* 0x000000ffff4a0224 */ /* 0x100fe200078e002b */
[----:B------:R-:W-:Y:S01]  /*0c80*/  LOP3.LUT R92, R41, UR20, R92, 0x96, !PT ;  /* 0x00000014295c7c12 */ /* 0x000fe2000f8e965c */
[----:B------:R-:W-:Y:S01]  /*0c90*/  @!P0 IMAD.MOV.U32 R73, RZ, RZ, R40 ;  /* 0x000000ffff498224 */ /* 0x000fe200078e0028 */
[----:B------:R-:W0:Y:S01]  /*0ca0*/  LDCU.64 UR20, c[0x0][0x380] ;  /* 0x00007000ff1477ac */ /* 0x000e220008000a00 */
[----:B------:R-:W-:-:S02]  /*0cb0*/  @!P0 IMAD.MOV.U32 R74, RZ, RZ, R43 ;  /* 0x000000ffff4a8224 */ /* 0x000fc400078e002b */
[----:B------:R-:W-:Y:S02]  /*0cc0*/  IMAD.MOV.U32 R91, RZ, RZ, RZ ;  /* 0x000000ffff5b7224 */ /* 0x000fe400078e00ff */
[----:B------:R-:W-:Y:S02]  /*0cd0*/  IMAD R94, R45, -0x2daee0ad, RZ ;  /* 0xd2511f532d5e7824 */ /* 0x000fe400078e02ff */
[----:B-1234-:R-:W-:-:S07]  /*0ce0*/  IMAD R90, R47, -0x326172a9, RZ ;  /* 0xcd9e8d572f5a7824 */ /* 0x01efce00078e02ff */
.L_x_5414:
[----:B0-----:R-:W-:-:S06]  /*0cf0*/  UIMAD.WIDE UR6, UR4, 0x4, UR8 ;  /* 0x00000004040678a5 */ /* 0x001fcc000f8e0208 */
[----:B------:R-:W-:Y:S01]  /*0d00*/  MOV R106, UR6 ;  /* 0x00000006006a7c02 */ /* 0x000fe20008000f00 */
[----:B------:R-:W-:-:S05]  /*0d10*/  IMAD.U32 R107, RZ, RZ, UR7 ;  /* 0x00000007ff6b7e24 */ /* 0x000fca000f8e00ff */
[----:B------:R-:W2:Y:S01]  /*0d20*/  LDG.E R106, desc[UR12][R106.64] ;  /* 0x0000000c6a6a7981 */ /* 0x000ea2000c1e1900 */
[----:B------:R-:W-:Y:S01]  /*0d30*/  UIMAD.WIDE UR6, UR4, 0x4, UR10 ;  /* 0x00000004040678a5 */ /* 0x000fe2000f8e020a */
[----:B------:R-:W0:Y:S01]  /*0d40*/  S2R R60, SR_TID.X ;  /* 0x00000000003c7919 */ /* 0x000e220000002100 */
[----:B------:R-:W-:-:S04]  /*0d50*/  IMAD.MOV.U32 R103, RZ, RZ, RZ ;  /* 0x000000ffff677224 */ /* 0x000fc800078e00ff */
[----:B-1----:R-:W-:Y:S01]  /*0d60*/  IMAD.U32 R51, RZ, RZ, UR7 ;  /* 0x00000007ff337e24 */ /* 0x002fe2000f8e00ff */
[----:B--2---:R-:W-:-:S13]  /*0d70*/  ISETP.GE.AND P1, PT, R106, 0x1, PT ;  /* 0x000000016a00780c */ /* 0x004fda0003f26270 */
[----:B------:R-:W1:Y:S01]  /*0d80*/  @P1 LDC.64 R48, c[0x0][0x390] ;  /* 0x0000e400ff301b82 */ /* 0x000e620000000a00 */
[----:B------:R-:W-:-:S04]  /*0d90*/  @P1 VIADD R50, R106, 0xffffffff ;  /* 0xffffffff6a321836 */ /* 0x000fc80000000000 */
[----:B------:R-:W-:Y:S01]  /*0da0*/  @P1 IMAD R52, R50, UR23, RZ ;  /* 0x0000001732341c24 */ /* 0x000fe2000f8e02ff */
[----:B------:R-:W-:-:S04]  /*0db0*/  MOV R50, UR6 ;  /* 0x0000000600327c02 */ /* 0x000fc80008000f00 */
[----:B------:R-:W-:Y:S02]  /*0dc0*/  @P1 SHF.R.S32.HI R53, RZ, 0x1f, R52 ;  /* 0x0000001fff351819 */ /* 0x000fe40000011434 */
[----:B------:R2:W3:Y:S02]  /*0dd0*/  LDG.E R50, desc[UR12][R50.64] ;  /* 0x0000000c32327981 */ /* 0x0004e4000c1e1900 */
[----:B------:R-:W-:-:S04]  /*0de0*/  @P1 LEA.HI R53, R53, R52, RZ, 0x3 ;  /* 0x0000003435351211 */ /* 0x000fc800078f18ff */
[----:B0-----:R-:W-:-:S05]  /*0df0*/  @P1 LEA.HI.SX32 R103, R53, R60, 0x1d ;  /* 0x0000003c35671211 */ /* 0x001fca00078feaff */
[----:B-1----:R-:W-:-:S05]  /*0e00*/  @P1 IMAD.WIDE.U32 R48, R103, 0x10, R48 ;  /* 0x0000001067301825 */ /* 0x002fca00078e0030 */
[----:B-----5:R0:W5:Y:S01]  /*0e10*/  @P1 LDG.E.128 R40, desc[UR12][R48.64] ;  /* 0x0000000c30281981 */ /* 0x020162000c1e1d00 */
[----:B------:R-:W-:Y:S01]  /*0e20*/  ISETP.NE.U32.AND P0, PT, RZ, UR18, PT ;  /* 0x00000012ff007c0c */ /* 0x000fe2000bf05070 */
[----:B------:R-:W-:-:S03]  /*0e30*/  UIMAD UR5, UR4, UR23, URZ ;  /* 0x00000017040572a4 */ /* 0x000fc6000f8e02ff */
[----:B------:R-:W-:Y:S01]  /*0e40*/  ISETP.NE.AND.EX P0, PT, RZ, UR19, PT, P0 ;  /* 0x00000013ff007c0c */ /* 0x000fe2000bf05300 */
[----:B------:R-:W-:-:S04]  /*0e50*/  USHF.R.S32.HI UR6, URZ, 0x1f, UR5 ;  /* 0x0000001fff067899 */ /* 0x000fc80008011405 */
[----:B------:R-:W-:-:S06]  /*0e60*/  ULEA.HI UR6, UR6, UR5, URZ, 0x3 ;  /* 0x0000000506067291 */ /* 0x000fcc000f8f18ff */
[----:B--2---:R-:W-:-:S04]  /*0e70*/  MOV R51, UR6 ;  /* 0x0000000600337c02 */ /* 0x004fc80008000f00 */
[----:B------:R-:W-:Y:S02]  /*0e80*/  LEA.HI.SX32 R116, R51, R60, 0x1d ;  /* 0x0000003c33747211 */ /* 0x000fe400078feaff */
[----:B---3--:R-:W-:Y:S01]  /*0e90*/  R2UR UR5, R50 ;  /* 0x00000000320572ca */ /* 0x008fe200000e0000 */
[----:B0-----:R-:W-:-:S14]  /*0ea0*/  @!P0 BRA `(.L_x_5141) ;  /* 0x00000034003c8947 */ /* 0x001fdc0003800000 */
[----:B------:R-:W0:Y:S02]  /*0eb0*/  LDC.64 R44, c[0x0][0x3a0] ;  /* 0x0000e800ff2c7b82 */ /* 0x000e240000000a00 */
[----:B0-----:R-:W-:-:S06]  /*0ec0*/  IMAD.WIDE.U32 R44, R116, 0x10, R44 ;  /* 0x00000010742c7825 */ /* 0x001fcc00078e002c */
[----:B------:R-:W2:Y:S01]  /*0ed0*/  LDG.E.128 R44, desc[UR12][R44.64] ;  /* 0x0000000c2c2c7981 */ /* 0x000ea2000c1e1d00 */
[----:B------:R-:W-:-:S13]  /*0ee0*/  ISETP.GT.AND P2, PT, R106, RZ, PT ;  /* 0x000000ff6a00720c */ /* 0x000fda0003f44270 */
[----:B------:R-:W-:Y:S02]  /*0ef0*/  @!P2 IMAD.MOV.U32 R48, RZ, RZ, R95 ;  /* 0x000000ffff30a224 */ /* 0x000fe400078e005f */
[----:B------:R-:W-:Y:S02]  /*0f00*/  @!P2 IMAD.MOV.U32 R56, RZ, RZ, R94 ;  /* 0x000000ffff38a224 */ /* 0x000fe400078e005e */
[----:B--2---:R-:W-:Y:S01]  /*0f10*/  @!P2 HADD2.F32 R59, -RZ, R44.H0_H0 ;  /* 0x2000002cff3ba230 */ /* 0x004fe20000004100 */
        /* <DEDUP_REMOVED lines=16> */
.L_x_5144:
        /* <DEDUP_REMOVED lines=12> */
.L_x_5145:
        /* <DEDUP_REMOVED lines=61> */
.L_x_5143:
        /* <DEDUP_REMOVED lines=12> */
.L_x_5142:
        /* <DEDUP_REMOVED lines=20> */
.L_x_5148:
        /* <DEDUP_REMOVED lines=12> */
.L_x_5149:
        /* <DEDUP_REMOVED lines=59> */
[----:B------:R-:W-:Y:S02]  /*1b20*/  HFMA2 R49, -RZ, RZ, 0, 0 ;  /* 0x00000000ff317431 */ /* 0x000fe400000001ff */
[----:B------:R-:W-:-:S07]  /*1b30*/  IMAD.MOV.U32 R50, RZ, RZ, R56 ;  /* 0x000000ffff327224 */ /* 0x000fce00078e0038 */
.L_x_5147:
[----:B------:R-:W-:Y:S01]  /*1b40*/  I2FP.F32.U32 R48, R50 ;  /* 0x0000003200307245 */ /* 0x000fe20000201000 */
[----:B-----5:R-:W-:Y:S02]  /*1b50*/  HADD2.F32 R50, -RZ, R40.H1_H1 ;  /* 0x30000028ff327230 */ /* 0x020fe40000004100 */
        /* <DEDUP_REMOVED lines=10> */
.L_x_5146:
        /* <DEDUP_REMOVED lines=20> */
.L_x_5152:
        /* <DEDUP_REMOVED lines=12> */
.L_x_5153:
        /* <DEDUP_REMOVED lines=61> */
.L_x_5151:
        /* <DEDUP_REMOVED lines=12> */
.L_x_5150:
        /* <DEDUP_REMOVED lines=20> */
.L_x_5156:
        /* <DEDUP_REMOVED lines=12> */
.L_x_5157:
        /* <DEDUP_REMOVED lines=61> */
.L_x_5155:
[----:B------:R-:W-:Y:S01]  /*2860*/  I2FP.F32.U32 R48, R50 ;  /* 0x0000003200307245 */ /* 0x000fe20000201000 */
[----:B-----5:R-:W-:Y:S01]  /*2870*/  HADD2.F32 R50, -RZ, R41.H1_H1 ;  /* 0x30000029ff327230 */ /* 0x020fe20000004100 */
[----:B------:R-:W-:Y:S01]  /*2880*/  MOV R51, 0x2f800000 ;  /* 0x2f80000000337802 */ /* 0x000fe20000000f00 */
[----:B------:R-:W-:-:S03]  /*2890*/  HADD2.F32 R53, -RZ, R45.H1_H1 ;  /* 0x3000002dff357230 */ /* 0x000fc60000004100 */
[----:B------:R-:W-:Y:S01]  /*28a0*/  FMUL.FTZ R50, R50, UR17 ;  /* 0x0000001132327c20 */ /* 0x000fe20008410000 */
[----:B------:R-:W-:Y:S01]  /*28b0*/  FFMA.FTZ R48, R48, R51, 1.1641532182693481445e-10 ;  /* 0x2f00000030307423 */ /* 0x000fe20000010033 */
[----:B------:R-:W-:Y:S02]  /*28c0*/  HADD2.F32 R51, -RZ, R14.H1_H1 ;  /* 0x3000000eff337230 */ /* 0x000fe40000004100 */
[----:B------:R-:W-:Y:S02]  /*28d0*/  FMUL.FTZ R50, R50, UR16 ;  /* 0x0000001032327c20 */ /* 0x000fe40008410000 */
[----:B------:R-:W-:-:S04]  /*28e0*/  FSETP.GTU.FTZ.AND P3, PT, R48, UR22, PT ;  /* 0x0000001630007c0b */ /* 0x000fc8000bf7c000 */
[----:B------:R-:W-:Y:S02]  /*28f0*/  FSEL R50, R50, RZ, !P3 ;  /* 0x000000ff32327208 */ /* 0x000fe40005800000 */
[----:B------:R-:W-:-:S03]  /*2900*/  SEL R86, RZ, 0x1, P3 ;  /* 0x00000001ff567807 */ /* 0x000fc60001800000 */
[----:B------:R-:W-:-:S07]  /*2910*/  FFMA.FTZ R56, R50, R51, R53 ;  /* 0x0000003332387223 */ /* 0x000fce0000010035 */
.L_x_5154:
        /* <DEDUP_REMOVED lines=20> */
.L_x_5160:
        /* <DEDUP_REMOVED lines=12> */
.L_x_5161:
        /* <DEDUP_REMOVED lines=60> */
.L_x_5159:
[----:B------:R-:W-:Y:S01]  /*2ee0*/  I2FP.F32.U32 R49, R50 ;  /* 0x0000003200317245 */ /* 0x000fe20000201000 */
[----:B------:R-:W-:Y:S02]  /*2ef0*/  HFMA2 R52, -RZ, RZ, 0.1171875, 0 ;  /* 0x2f800000ff347431 */ /* 0x000fe400000001ff */
[----:B-----5:R-:W-:Y:S02]  /*2f00*/  HADD2.F32 R50, -RZ, R42.H0_H0 ;  /* 0x2000002aff327230 */ /* 0x020fe40000004100 */
        /* <DEDUP_REMOVED lines=9> */
.L_x_5158:
        /* <DEDUP_REMOVED lines=20> */
.L_x_5164:
        /* <DEDUP_REMOVED lines=12> */
.L_x_5165:
        /* <DEDUP_REMOVED lines=61> */
.L_x_5163:
        /* <DEDUP_REMOVED lines=12> */
.L_x_5162:
        /* <DEDUP_REMOVED lines=20> */
.L_x_5168:
        /* <DEDUP_REMOVED lines=12> */
.L_x_5169:
        /* <DEDUP_REMOVED lines=59> */
[----:B------:R-:W-:-:S07]  /*3be0*/  HFMA2 R48, -RZ, RZ, 0, 0 ;  /* 0x00000000ff307431 */ /* 0x000fce00000001ff */
.L_x_5167:
        /* <DEDUP_REMOVED lines=12> */
.L_x_5166:
        /* <DEDUP_REMOVED lines=20> */
.L_x_5172:
        /* <DEDUP_REMOVED lines=12> */
.L_x_5173:
        /* <DEDUP_REMOVED lines=59> */
[----:B------:R-:W-:Y:S02]  /*4260*/  LOP3.LUT R93, R50, UR7, R49, 0x96, !PT ;  /* 0x00000007325d7c12 */ /* 0x000fe4000f8e9631 */
[----:B------:R-:W-:-:S07]  /*4270*/  MOV R49, R98 ;  /* 0x0000006200317202 */ /* 0x000fce0000000f00 */
.L_x_5171:
[----:B------:R-:W-:Y:S01]  /*4280*/  I2FP.F32.U32 R48, R49 ;  /* 0x0000003100307245 */ /* 0x000fe20000201000 */
[----:B-----5:R-:W-:Y:S01]  /*4290*/  HADD2.F32 R49, -RZ, R43.H1_H1 ;  /* 0x3000002bff317230 */ /* 0x020fe20000004100 */
[----:B------:R-:W-:Y:S01]  /*42a0*/  MOV R51, 0x2f800000 ;  /* 0x2f80000000337802 */ /* 0x000fe20000000f00 */
[----:B------:R-:W-:-:S03]  /*42b0*/  HADD2.F32 R52, -RZ, R12.H1_H1 ;  /* 0x3000000cff347230 */ /* 0x000fc60000004100 */
        /* <DEDUP_REMOVED lines=8> */
.L_x_5170:
[----:B------:R-:W-:Y:S02]  /*4340*/  F2FP.F16.F32.PACK_AB R51, RZ, R52 ;  /* 0x00000034ff33723e */ /* 0x000fe400000000ff */
[----:B------:R-:W-:Y:S02]  /*4350*/  PRMT R50, R95, 0x5410, R96 ;  /* 0x000054105f327816 */ /* 0x000fe40000000060 */
[----:B------:R-:W-:Y:S02]  /*4360*/  PRMT R49, R94, 0x5410, R85 ;  /* 0x000054105e317816 */ /* 0x000fe40000000055 */
[----:B------:R-:W-:Y:S02]  /*4370*/  PRMT R48, R84, 0x5410, R83 ;  /* 0x0000541054307816 */ /* 0x000fe40000000053 */
[----:B------:R-:W-:Y:S01]  /*4380*/  PRMT R51, R82, 0x5410, R51 ;  /* 0x0000541052337816 */ /* 0x000fe20000000033 */
[----:B------:R-:W-:Y:S06]  /*4390*/  BRA `(.L_x_5174) ;  /* 0x0000003000a07947 */ /* 0x000fec0003800000 */
.L_x_5141:
[----:B------:R-:W-:Y:S01]  /*43a0*/  IMAD.MOV.U32 R59, RZ, RZ, RZ ;  /* 0x000000ffff3b7224 */ /* 0x000fe200078e00ff */
        /* <DEDUP_REMOVED lines=18> */
.L_x_5177:
        /* <DEDUP_REMOVED lines=12> */
.L_x_5178:
        /* <DEDUP_REMOVED lines=61> */
.L_x_5176:
        /* <DEDUP_REMOVED lines=11> */
.L_x_5175:
        /* <DEDUP_REMOVED lines=16> */
.L_x_5181:
        /* <DEDUP_REMOVED lines=12> */
.L_x_5182:
        /* <DEDUP_REMOVED lines=61> */
.L_x_5180:
        /* <DEDUP_REMOVED lines=11> */
.L_x_5179:
        /* <DEDUP_REMOVED lines=16> */
.L_x_5185:
        /* <DEDUP_REMOVED lines=12> */
.L_x_5186:
        /* <DEDUP_REMOVED lines=61> */
.L_x_5184:
        /* <DEDUP_REMOVED lines=10> */
[----:B------:R-:W-:-:S07]  /*5680*/  FMUL.FTZ R57, R57, R50 ;  /* 0x0000003239397220 */ /* 0x000fce0000410000 */
.L_x_5183:
        /* <DEDUP_REMOVED lines=16> */
.L_x_5189:
        /* <DEDUP_REMOVED lines=12> */
.L_x_5190:
        /* <DEDUP_REMOVED lines=61> */
.L_x_5188:
        /* <DEDUP_REMOVED lines=11> */
.L_x_5187:
        /* <DEDUP_REMOVED lines=16> */
.L_x_5193:
        /* <DEDUP_REMOVED lines=12> */
.L_x_5194:
        /* <DEDUP_REMOVED lines=61> */
.L_x_5192:
        /* <DEDUP_REMOVED lines=11> */
.L_x_5191:
        /* <DEDUP_REMOVED lines=16> */
.L_x_5197:
        /* <DEDUP_REMOVED lines=12> */
.L_x_5198:
        /* <DEDUP_REMOVED lines=61> */
.L_x_5196:
        /* <DEDUP_REMOVED lines=11> */
.L_x_5195:
        /* <DEDUP_REMOVED lines=16> */
.L_x_5201:
        /* <DEDUP_REMOVED lines=12> */
.L_x_5202:
        /* <DEDUP_REMOVED lines=61> */
.L_x_5200:
        /* <DEDUP_REMOVED lines=11> */
.L_x_5199:
        /* <DEDUP_REMOVED lines=16> */
.L_x_5205:
        /* <DEDUP_REMOVED lines=12> */
.L_x_5206:
        /* <DEDUP_REMOVED lines=61> */
.L_x_5204:
        /* <DEDUP_REMOVED lines=11> */
.L_x_5203:
[----:B------:R-:W-:Y:S02]  /*75d0*/  F2FP.F16.F32.PACK_AB R51, RZ, R52 ;  /* 0x00000034ff33723e */ /* 0x000fe400000000ff */
[----:B------:R-:W-:Y:S02]  /*75e0*/  PRMT R50, R95, 0x5410, R96 ;  /* 0x000054105f327816 */ /* 0x000fe40000000060 */
[----:B------:R-:W-:Y:S02]  /*75f0*/  PRMT R49, R94, 0x5410, R85 ;  /* 0x000054105e317816 */ /* 0x000fe40000000055 */
[----:B------:R-:W-:Y:S02]  /*7600*/  PRMT R48, R84, 0x5410, R83 ;  /* 0x0000541054307816 */ /* 0x000fe40000000053 */
[----:B------:R-:W-:-:S07]  /*7610*/  PRMT R51, R82, 0x5410, R51 ;  /* 0x0000541052337816 */ /* 0x000fce0000000033 */
.L_x_5174:
        /* <DEDUP_REMOVED lines=30> */
.L_x_5207:
[----:B-----5:R2:W5:Y:S04]  /*7800*/  @P1 LDG.E.128 R40, desc[UR12][R80.64] ;  /* 0x0000000c50281981 */ /* 0x020568000c1e1d00 */
[----:B------:R2:W5:Y:S01]  /*7810*/  @P0 LDG.E.128 R44, desc[UR12][R62.64] ;  /* 0x0000000c3e2c0981 */ /* 0x000562000c1e1d00 */
[----:B------:R-:W-:Y:S05]  /*7820*/  @!P0 BRA `(.L_x_5208) ;  /* 0x0000003400288947 */ /* 0x000fea0003800000 */
[----:B------:R-:W-:-:S13]  /*7830*/  ISETP.GT.AND P2, PT, R106, RZ, PT ;  /* 0x000000ff6a00720c */ /* 0x000fda0003f44270 */
[----:B--2--5:R-:W-:Y:S01]  /*7840*/  @!P2 HADD2.F32 R80, -RZ, R44.H0_H0 ;  /* 0x2000002cff50a230 */ /* 0x024fe20000004100 */
[----:B01----:R-:W-:Y:S01]  /*7850*/  @!P2 MOV R48, R97 ;  /* 0x000000610030a202 */ /* 0x003fe20000000f00 */
        /* <DEDUP_REMOVED lines=17> */
.L_x_5211:
        /* <DEDUP_REMOVED lines=12> */
.L_x_5212:
        /* <DEDUP_REMOVED lines=57> */
[----:B------:R-:W-:Y:S02]  /*7dc0*/  MOV R90, R50 ;  /* 0x00000032005a7202 */ /* 0x000fe40000000f00 */
[----:B------:R-:W-:Y:S01]  /*7dd0*/  LOP3.LUT R93, R48, UR7, R85, 0x96, !PT ;  /* 0x00000007305d7c12 */ /* 0x000fe2000f8e9655 */
[----:B------:R-:W-:-:S07]  /*7de0*/  HFMA2 R48, -RZ, RZ, 0, 0 ;  /* 0x00000000ff307431 */ /* 0x000fce00000001ff */
.L_x_5210:
        /* <DEDUP_REMOVED lines=12> */
.L_x_5209:
        /* <DEDUP_REMOVED lines=20> */
.L_x_5215:
        /* <DEDUP_REMOVED lines=12> */
.L_x_5216:
        /* <DEDUP_REMOVED lines=61> */
.L_x_5214:
[----:B------:R-:W-:Y:S01]  /*8480*/  I2FP.F32.U32 R48, R50 ;  /* 0x0000003200307245 */ /* 0x000fe20000201000 */
[----:B------:R-:W-:Y:S01]  /*8490*/  HADD2.F32 R50, -RZ, R40.H1_H1 ;  /* 0x30000028ff327230 */ /* 0x000fe20000004100 */
        /* <DEDUP_REMOVED lines=10> */
.L_x_5213:
        /* <DEDUP_REMOVED lines=20> */
.L_x_5219:
        /* <DEDUP_REMOVED lines=12> */
.L_x_5220:
        /* <DEDUP_REMOVED lines=60> */
.L_x_5218:
        /* <DEDUP_REMOVED lines=12> */
.L_x_5217:
        /* <DEDUP_REMOVED lines=20> */
.L_x_5223:
        /* <DEDUP_REMOVED lines=12> */
.L_x_5224:
        /* <DEDUP_REMOVED lines=61> */
.L_x_5222:
        /* <DEDUP_REMOVED lines=12> */
.L_x_5221:
        /* <DEDUP_REMOVED lines=20> */
.L_x_5227:
        /* <DEDUP_REMOVED lines=12> */
.L_x_5228:
        /* <DEDUP_REMOVED lines=60> */
.L_x_5226:
        /* <DEDUP_REMOVED lines=12> */
.L_x_5225:
        /* <DEDUP_REMOVED lines=20> */
.L_x_5231:
        /* <DEDUP_REMOVED lines=12> */
.L_x_5232:
        /* <DEDUP_REMOVED lines=56> */
[----:B------:R-:W-:Y:S02]  /*9e50*/  MOV R90, R50 ;  /* 0x00000032005a7202 */ /* 0x000fe40000000f00 */
[----:B------:R-:W-:Y:S01]  /*9e60*/  LOP3.LUT R92, R92, UR6, R51, 0x96, !PT ;  /* 0x000000065c5c7c12 */ /* 0x000fe2000f8e9633 */
[----:B------:R-:W-:Y:S01]  /*9e70*/  IMAD.MOV.U32 R50, RZ, RZ, R94 ;  /* 0x000000ffff327224 */ /* 0x000fe200078e005e */
[----:B------:R-:W-:-:S07]  /*9e80*/  LOP3.LUT R93, R48, UR7, R63, 0x96, !PT ;  /* 0x00000007305d7c12 */ /* 0x000fce000f8e963f */
.L_x_5230:
        /* <DEDUP_REMOVED lines=12> */
.L_x_5229:
        /* <DEDUP_REMOVED lines=20> */
.L_x_5235:
        /* <DEDUP_REMOVED lines=12> */
.L_x_5236:
        /* <DEDUP_REMOVED lines=61> */
.L_x_5234:
[----:B------:R-:W-:Y:S01]  /*a520*/  I2FP.F32.U32 R49, R50 ;  /* 0x0000003200317245 */ /* 0x000fe20000201000 */
[----:B------:R-:W-:Y:S01]  /*a530*/  HADD2.F32 R51, -RZ, R43.H0_H0 ;  /* 0x2000002bff337230 */ /* 0x000fe20000004100 */
[----:B------:R-:W-:Y:S01]  /*a540*/  MOV R50, 0x2f800000 ;  /* 0x2f80000000327802 */ /* 0x000fe20000000f00 */
[----:B------:R-:W-:-:S03]  /*a550*/  HADD2.F32 R85, -RZ, R47.H0_H0 ;  /* 0x2000002fff557230 */ /* 0x000fc60000004100 */
        /* <DEDUP_REMOVED lines=8> */
.L_x_5233:
        /* <DEDUP_REMOVED lines=20> */
.L_x_5239:
        /* <DEDUP_REMOVED lines=12> */
.L_x_5240:
        /* <DEDUP_REMOVED lines=61> */
.L_x_5238:
[----:B------:R-:W-:Y:S01]  /*abb0*/  I2FP.F32.U32 R48, R49 ;  /* 0x0000003100307245 */ /* 0x000fe20000201000 */
[----:B------:R-:W-:Y:S02]  /*abc0*/  HADD2.F32 R50, -RZ, R43.H1_H1 ;  /* 0x3000002bff327230 */ /* 0x000fe40000004100 */
        /* <DEDUP_REMOVED lines=10> */
.L_x_5237:
[----:B------:R-:W-:Y:S02]  /*ac70*/  F2FP.F16.F32.PACK_AB R51, RZ, R62 ;  /* 0x0000003eff33723e */ /* 0x000fe400000000ff */
[----:B------:R-:W-:Y:S02]  /*ac80*/  PRMT R50, R101, 0x5410, R104 ;  /* 0x0000541065327816 */ /* 0x000fe40000000068 */
[----:B------:R-:W-:Y:S02]  /*ac90*/  PRMT R49, R100, 0x5410, R99 ;  /* 0x0000541064317816 */ /* 0x000fe40000000063 */
[----:B------:R-:W-:Y:S02]  /*aca0*/  PRMT R48, R98, 0x5410, R97 ;  /* 0x0000541062307816 */ /* 0x000fe40000000061 */
[----:B------:R-:W-:Y:S01]  /*acb0*/  PRMT R51, R96, 0x5410, R51 ;  /* 0x0000541060337816 */ /* 0x000fe20000000033 */
[----:B------:R-:W-:Y:S06]  /*acc0*/  BRA `(.L_x_5241) ;  /* 0x0000003000a07947 */ /* 0x000fec0003800000 */
.L_x_5208:
[----:B--2---:R-:W-:Y:S01]  /*acd0*/  MOV R80, RZ ;  /* 0x000000ff00507202 */ /* 0x004fe20000000f00 */
        /* <DEDUP_REMOVED lines=18> */
.L_x_5244:
        /* <DEDUP_REMOVED lines=12> */
.L_x_5245:
        /* <DEDUP_REMOVED lines=61> */
.L_x_5243:
        /* <DEDUP_REMOVED lines=11> */
.L_x_5242:
        /* <DEDUP_REMOVED lines=16> */
.L_x_5248:
        /* <DEDUP_REMOVED lines=12> */
.L_x_5249:
        /* <DEDUP_REMOVED lines=61> */
.L_x_5247:
        /* <DEDUP_REMOVED lines=10> */
[----:B------:R-:W-:-:S07]  /*b970*/  FMUL.FTZ R81, R48, R81 ;  /* 0x0000005130517220 */ /* 0x000fce0000410000 */
.L_x_5246:
        /* <DEDUP_REMOVED lines=16> */
.L_x_5252:
        /* <DEDUP_REMOVED lines=12> */
.L_x_5253:
        /* <DEDUP_REMOVED lines=61> */
.L_x_5251:
        /* <DEDUP_REMOVED lines=11> */
.L_x_5250:
        /* <DEDUP_REMOVED lines=16> */
.L_x_5256:
        /* <DEDUP_REMOVED lines=12> */
.L_x_5257:
        /* <DEDUP_REMOVED lines=61> */
.L_x_5255:
        /* <DEDUP_REMOVED lines=11> */
.L_x_5254:
        /* <DEDUP_REMOVED lines=16> */
.L_x_5260:
        /* <DEDUP_REMOVED lines=12> */
.L_x_5261:
        /* <DEDUP_REMOVED lines=61> */
.L_x_5259:
        /* <DEDUP_REMOVED lines=11> */
.L_x_5258:
        /* <DEDUP_REMOVED lines=16> */
.L_x_5264:
        /* <DEDUP_REMOVED lines=12> */
.L_x_5265:
        /* <DEDUP_REMOVED lines=61> */
.L_x_5263:
        /* <DEDUP_REMOVED lines=11> */
.L_x_5262:
        /* <DEDUP_REMOVED lines=16> */
.L_x_5268:
        /* <DEDUP_REMOVED lines=12> */
.L_x_5269:
        /* <DEDUP_REMOVED lines=61> */
.L_x_5267:
        /* <DEDUP_REMOVED lines=11> */
.L_x_5266:
        /* <DEDUP_REMOVED lines=16> */
.L_x_5272:
        /* <DEDUP_REMOVED lines=12> */
.L_x_5273:
        /* <DEDUP_REMOVED lines=61> */
.L_x_5271:
        /* <DEDUP_REMOVED lines=10> */
[----:B------:R-:W-:-:S07]  /*def0*/  FMUL.FTZ R62, R49, R62 ;  /* 0x0000003e313e7220 */ /* 0x000fce0000410000 */
.L_x_5270:
[----:B------:R-:W-:Y:S02]  /*df00*/  F2FP.F16.F32.PACK_AB R51, RZ, R62 ;  /* 0x0000003eff33723e */ /* 0x000fe400000000ff */
[----:B------:R-:W-:Y:S02]  /*df10*/  PRMT R50, R101, 0x5410, R104 ;  /* 0x0000541065327816 */ /* 0x000fe40000000068 */
[----:B------:R-:W-:Y:S02]  /*df20*/  PRMT R49, R99, 0x5410, R100 ;  /* 0x0000541063317816 */ /* 0x000fe40000000064 */
[----:B------:R-:W-:Y:S02]  /*df30*/  PRMT R48, R98, 0x5410, R97 ;  /* 0x0000541062307816 */ /* 0x000fe40000000061 */
[----:B------:R-:W-:-:S07]  /*df40*/  PRMT R51, R96, 0x5410, R51 ;  /* 0x0000541060337816 */ /* 0x000fce0000000033 */
.L_x_5241:
[C---:B------:R-:W-:Y:S01]  /*df50*/  IADD3 R99, PT, PT, R116.reuse, 0x100, RZ ;  /* 0x0000010074637810 */ /* 0x040fe20007ffe0ff */
        /* <DEDUP_REMOVED lines=30> */
.L_x_5274:
[----:B-----5:R1:W5:Y:S04]  /*e140*/  @P1 LDG.E.128 R40, desc[UR12][R96.64] ;  /* 0x0000000c60281981 */ /* 0x020368000c1e1d00 */
[----:B------:R1:W5:Y:S01]  /*e150*/  @P0 LDG.E.128 R44, desc[UR12][R94.64] ;  /* 0x0000000c5e2c0981 */ /* 0x000362000c1e1d00 */
[----:B------:R-:W-:Y:S05]  /*e160*/  @!P0 BRA `(.L_x_5275) ;  /* 0x0000003400348947 */ /* 0x000fea0003800000 */
[----:B------:R-:W-:-:S13]  /*e170*/  ISETP.GT.AND P2, PT, R106, RZ, PT ;  /* 0x000000ff6a00720c */ /* 0x000fda0003f44270 */
[----:B-----5:R-:W-:Y:S01]  /*e180*/  @!P2 HADD2.F32 R99, -RZ, R44.H0_H0 ;  /* 0x2000002cff63a230 */ /* 0x020fe20000004100 */
[----:B-1----:R-:W-:Y:S01]  /*e190*/  @!P2 MOV R96, R85 ;  /* 0x000000550060a202 */ /* 0x002fe20000000f00 */
[----:B0-----:R-:W-:Y:S01]  /*e1a0*/  @!P2 IMAD.MOV.U32 R48, RZ, RZ, R102 ;  /* 0x000000ffff30a224 */ /* 0x001fe200078e0066 */
        /* <DEDUP_REMOVED lines=16> */
.L_x_5278:
        /* <DEDUP_REMOVED lines=12> */
.L_x_5279:
        /* <DEDUP_REMOVED lines=60> */
.L_x_5277:
        /* <DEDUP_REMOVED lines=12> */
.L_x_5276:
        /* <DEDUP_REMOVED lines=20> */
.L_x_5282:
        /* <DEDUP_REMOVED lines=12> */
.L_x_5283:
        /* <DEDUP_REMOVED lines=61> */
.L_x_5281:
        /* <DEDUP_REMOVED lines=12> */
.L_x_5280:
        /* <DEDUP_REMOVED lines=20> */
.L_x_5286:
        /* <DEDUP_REMOVED lines=12> */
.L_x_5287:
        /* <DEDUP_REMOVED lines=61> */
.L_x_5285:
        /* <DEDUP_REMOVED lines=12> */
.L_x_5284:
        /* <DEDUP_REMOVED lines=20> */
.L_x_5290:
        /* <DEDUP_REMOVED lines=12> */
.L_x_5291:
        /* <DEDUP_REMOVED lines=61> */
.L_x_5289:
        /* <DEDUP_REMOVED lines=12> */
.L_x_5288:
        /* <DEDUP_REMOVED lines=20> */
.L_x_5294:
        /* <DEDUP_REMOVED lines=12> */
.L_x_5295:
        /* <DEDUP_REMOVED lines=61> */
.L_x_5293:
        /* <DEDUP_REMOVED lines=12> */
.L_x_5292:
        /* <DEDUP_REMOVED lines=20> */
.L_x_5298:
        /* <DEDUP_REMOVED lines=12> */
.L_x_5299:
        /* <DEDUP_REMOVED lines=61> */
.L_x_5297:
        /* <DEDUP_REMOVED lines=12> */
.L_x_5296:
        /* <DEDUP_REMOVED lines=20> */
.L_x_5302:
        /* <DEDUP_REMOVED lines=12> */
.L_x_5303:
        /* <DEDUP_REMOVED lines=61> */
.L_x_5301:
[----:B------:R-:W-:Y:S01]  /*10e90*/  I2FP.F32.U32 R49, R50 ;  /* 0x0000003200317245 */ /* 0x000fe20000201000 */
[----:B------:R-:W-:Y:S01]  /*10ea0*/  HADD2.F32 R51, -RZ, R43.H0_H0 ;  /* 0x2000002bff337230 */ /* 0x000fe20000004100 */
[----:B------:R-:W-:Y:S01]  /*10eb0*/  MOV R50, 0x2f800000 ;  /* 0x2f80000000327802 */ /* 0x000fe20000000f00 */
[----:B------:R-:W-:-:S03]  /*10ec0*/  HADD2.F32 R94, -RZ, R47.H0_H0 ;  /* 0x2000002fff5e7230 */ /* 0x000fc60000004100 */
[----:B------:R-:W-:Y:S01]  /*10ed0*/  FMUL.FTZ R51, R51, UR17 ;  /* 0x0000001133337c20 */ /* 0x000fe20008410000 */
[----:B------:R-:W-:Y:S01]  /*10ee0*/  FFMA.FTZ R49, R49, R50, 1.1641532182693481445e-10 ;  /* 0x2f00000031317423 */ /* 0x000fe20000010032 */
[----:B------:R-:W-:Y:S02]  /*10ef0*/  HADD2.F32 R50, -RZ, R67.H0_H0 ;  /* 0x20000043ff327230 */ /* 0x000fe40000004100 */
[----:B------:R-:W-:Y:S02]  /*10f00*/  FMUL.FTZ R51, R51, UR16 ;  /* 0x0000001033337c20 */ /* 0x000fe40008410000 */
[----:B------:R-:W-:-:S04]  /*10f10*/  FSETP.GTU.FTZ.AND P3, PT, R49, UR22, PT ;  /* 0x0000001631007c0b */ /* 0x000fc8000bf7c000 */
[----:B------:R-:W-:Y:S02]  /*10f20*/  FSEL R101, R51, RZ, !P3 ;  /* 0x000000ff33657208 */ /* 0x000fe40005800000 */
[----:B------:R-:W-:-:S03]  /*10f30*/  SEL R77, RZ, 0x1, P3 ;  /* 0x00000001ff4d7807 */ /* 0x000fc60001800000 */
[----:B------:R-:W-:-:S07]  /*10f40*/  FFMA.FTZ R101, R101, R50, R94 ;  /* 0x0000003265657223 */ /* 0x000fce000001005e */
.L_x_5300:
        /* <DEDUP_REMOVED lines=20> */
.L_x_5306:
        /* <DEDUP_REMOVED lines=12> */
.L_x_5307:
        /* <DEDUP_REMOVED lines=61> */
.L_x_5305:
        /* <DEDUP_REMOVED lines=12> */
.L_x_5304:
[----:B------:R-:W-:Y:S02]  /*115e0*/  F2FP.F16.F32.PACK_AB R51, RZ, R97 ;  /* 0x00000061ff33723e */ /* 0x000fe400000000ff */
[----:B------:R-:W-:Y:S02]  /*115f0*/  PRMT R50, R111, 0x5410, R114 ;  /* 0x000054106f327816 */ /* 0x000fe40000000072 */
[----:B------:R-:W-:Y:S02]  /*11600*/  PRMT R49, R110, 0x5410, R109 ;  /* 0x000054106e317816 */ /* 0x000fe4000000006d */
[----:B------:R-:W-:Y:S02]  /*11610*/  PRMT R48, R108, 0x5410, R105 ;  /* 0x000054106c307816 */ /* 0x000fe40000000069 */
[----:B------:R-:W-:Y:S01]  /*11620*/  PRMT R51, R104, 0x5410, R51 ;  /* 0x0000541068337816 */ /* 0x000fe20000000033 */
[----:B------:R-:W-:Y:S06]  /*11630*/  BRA `(.L_x_5308) ;  /* 0x0000003000a07947 */ /* 0x000fec0003800000 */
.L_x_5275:
[----:B------:R-:W-:Y:S01]  /*11640*/  MOV R99, RZ ;  /* 0x000000ff00637202 */ /* 0x000fe20000000f00 */
        /* <DEDUP_REMOVED lines=18> */
.L_x_5311:
        /* <DEDUP_REMOVED lines=12> */
.L_x_5312:
        /* <DEDUP_REMOVED lines=61> */
.L_x_5310:
        /* <DEDUP_REMOVED lines=11> */
.L_x_5309:
        /* <DEDUP_REMOVED lines=16> */
.L_x_5315:
        /* <DEDUP_REMOVED lines=12> */
.L_x_5316:
        /* <DEDUP_REMOVED lines=61> */
.L_x_5314:
        /* <DEDUP_REMOVED lines=11> */
.L_x_5313:
        /* <DEDUP_REMOVED lines=16> */
.L_x_5319:
        /* <DEDUP_REMOVED lines=12> */
.L_x_5320:
        /* <DEDUP_REMOVED lines=61> */
.L_x_5318:
        /* <DEDUP_REMOVED lines=11> */
.L_x_5317:
[----:B------:R-:W-:Y:S01]  /*12930*/  F2FP.F16.F32.PACK_AB R109, RZ, R102 ;  /* 0x00000066ff6d723e */ /* 0x000fe200000000ff */
        /* <DEDUP_REMOVED lines=15> */
.L_x_5323:
        /* <DEDUP_REMOVED lines=12> */
.L_x_5324:
        /* <DEDUP_REMOVED lines=61> */
.L_x_5322:
        /* <DEDUP_REMOVED lines=11> */
.L_x_5321:
        /* <DEDUP_REMOVED lines=16> */
.L_x_5327:
        /* <DEDUP_REMOVED lines=12> */
.L_x_5328:
        /* <DEDUP_REMOVED lines=61> */
.L_x_5326:
        /* <DEDUP_REMOVED lines=11> */
.L_x_5325:
        /* <DEDUP_REMOVED lines=16> */
.L_x_5331:
        /* <DEDUP_REMOVED lines=12> */
.L_x_5332:
        /* <DEDUP_REMOVED lines=61> */
.L_x_5330:
        /* <DEDUP_REMOVED lines=11> */
.L_x_5329:
        /* <DEDUP_REMOVED lines=16> */
.L_x_5335:
        /* <DEDUP_REMOVED lines=12> */
.L_x_5336:
        /* <DEDUP_REMOVED lines=61> */
.L_x_5334:
        /* <DEDUP_REMOVED lines=11> */
.L_x_5333:
        /* <DEDUP_REMOVED lines=16> */
.L_x_5339:
        /* <DEDUP_REMOVED lines=12> */
.L_x_5340:
        /* <DEDUP_REMOVED lines=61> */
.L_x_5338:
        /* <DEDUP_REMOVED lines=11> */
.L_x_5337:
[----:B------:R-:W-:Y:S02]  /*14870*/  F2FP.F16.F32.PACK_AB R51, RZ, R97 ;  /* 0x00000061ff33723e */ /* 0x000fe400000000ff */
[----:B------:R-:W-:Y:S02]  /*14880*/  PRMT R50, R111, 0x5410, R114 ;  /* 0x000054106f327816 */ /* 0x000fe40000000072 */
[----:B------:R-:W-:Y:S02]  /*14890*/  PRMT R49, R109, 0x5410, R110 ;  /* 0x000054106d317816 */ /* 0x000fe4000000006e */
[----:B------:R-:W-:Y:S02]  /*148a0*/  PRMT R48, R108, 0x5410, R105 ;  /* 0x000054106c307816 */ /* 0x000fe40000000069 */
[----:B------:R-:W-:-:S07]  /*148b0*/  PRMT R51, R104, 0x5410, R51 ;  /* 0x0000541068337816 */ /* 0x000fce0000000033 */
.L_x_5308:
        /* <DEDUP_REMOVED lines=11> */
[----:B------:R-:W-:Y:S02]  /*14970*/  LOP3.LUT R50, R76, 0xffff, RZ, 0xc0, !PT ;  /* 0x0000ffff4c327812 */ /* 0x000fe400078ec0ff */
[----:B------:R-:W-:Y:S02]  /*14980*/  PRMT R95, R78, 0x7104, RZ ;  /* 0x000071044e5f7816 */ /* 0x000fe400000000ff */
[----:B------:R-:W-:Y:S02]  /*14990*/  LOP3.LUT R51, R48, 0xff0000, RZ, 0xc0, !PT ;  /* 0x00ff000030337812 */ /* 0x000fe400078ec0ff */
[----:B------:R-:W0:Y:S01]  /*149a0*/  LDC.64 R48, c[0x0][0x3b0] ;  /* 0x0000ec00ff307b82 */ /* 0x000e220000000a00 */
[----:B------:R-:W-:Y:S02]  /*149b0*/  LOP3.LUT R104, R86, 0xff, RZ, 0xc0, !PT ;  /* 0x000000ff56687812 */ /* 0x000fe400078ec0ff */
[----:B------:R-:W-:-:S02]  /*149c0*/  PRMT R50, R51, 0x4210, R50 ;  /* 0x0000421033327816 */ /* 0x000fc40000000032 */
[----:B------:R-:W-:Y:S01]  /*149d0*/  LOP3.LUT R94, R87, 0xff, RZ, 0xc0, !PT ;  /* 0x000000ff575e7812 */ /* 0x000fe200078ec0ff */
[----:B------:R-:W-:Y:S01]  /*149e0*/  IMAD.WIDE.U32 R104, R104, 0x1000000, RZ ;  /* 0x0100000068687825 */ /* 0x000fe200078e00ff */
[----:B------:R-:W-:Y:S02]  /*149f0*/  LOP3.LUT R50, R50, 0xff00, R95, 0xf8, !PT ;  /* 0x0000ff0032327812 */ /* 0x000fe400078ef85f */
[----:B------:R-:W-:Y:S01]  /*14a00*/  LOP3.LUT R51, R88, 0xff, RZ, 0xc0, !PT ;  /* 0x000000ff58337812 */ /* 0x000fe200078ec0ff */
[----:B------:R-:W-:Y:S01]  /*14a10*/  IMAD.WIDE.U32 R94, R94, 0x10000, RZ ;  /* 0x000100005e5e7825 */ /* 0x000fe200078e00ff */
[----:B------:R-:W-:Y:S02]  /*14a20*/  LOP3.LUT R119, R50, 0xff, R79, 0xf8, !PT ;  /* 0x000000ff32777812 */ /* 0x000fe400078ef84f */
[----:B------:R-:W-:Y:S01]  /*14a30*/  IADD3 R103, PT, PT, R103, 0x200, RZ ;  /* 0x0000020067677810 */ /* 0x000fe20007ffe0ff */
[----:B------:R-:W-:Y:S01]  /*14a40*/  IMAD.WIDE.U32 R50, R51, 0x100, RZ ;  /* 0x0000010033327825 */ /* 0x000fe200078e00ff */
[----:B------:R-:W-:-:S02]  /*14a50*/  LOP3.LUT R119, R95, R119, R105, 0xfe, !PT ;  /* 0x000000775f777212 */ /* 0x000fc400078efe69 */
[----:B------:R-:W-:Y:S02]  /*14a60*/  LOP3.LUT R94, R50, R104, R94, 0xfe, !PT ;  /* 0x00000068325e7212 */ /* 0x000fe400078efe5e */
[----:B------:R-:W-:Y:S02]  /*14a70*/  LOP3.LUT R51, R119, R51, RZ, 0xfc, !PT ;  /* 0x0000003377337212 */ /* 0x000fe400078efcff */
[----:B------:R-:W-:Y:S01]  /*14a80*/  LOP3.LUT R50, R94, 0xff, R89, 0xf8, !PT ;  /* 0x000000ff5e327812 */ /* 0x000fe200078ef859 */
[----:B0-----:R-:W-:-:S05]  /*14a90*/  IMAD.WIDE.U32 R48, R103, 0x8, R48 ;  /* 0x0000000867307825 */ /* 0x001fca00078e0030 */
[----:B------:R0:W-:Y:S02]  /*14aa0*/  STG.E.64 desc[UR12][R48.64], R50 ;  /* 0x0000003230007986 */ /* 0x0001e4000c101b0c */
.L_x_5341:
[----:B-----5:R1:W5:Y:S04]  /*14ab0*/  @P1 LDG.E.128 R40, desc[UR12][R114.64] ;  /* 0x0000000c72281981 */ /* 0x020368000c1e1d00 */
        /* <DEDUP_REMOVED lines=22> */
.L_x_5345:
        /* <DEDUP_REMOVED lines=12> */
.L_x_5346:
        /* <DEDUP_REMOVED lines=60> */
.L_x_5344:
        /* <DEDUP_REMOVED lines=12> */
.L_x_5343:
        /* <DEDUP_REMOVED lines=20> */
.L_x_5349:
        /* <DEDUP_REMOVED lines=12> */
.L_x_5350:
        /* <DEDUP_REMOVED lines=61> */
.L_x_5348:
        /* <DEDUP_REMOVED lines=12> */
.L_x_5347:
[----:B-1----:R-:W-:Y:S01]  /*157f0*/  F2FP.F16.F32.PACK_AB R115, RZ, R107 ;  /* 0x0000006bff73723e */ /* 0x002fe200000000ff */
        /* <DEDUP_REMOVED lines=19> */
.L_x_5353:
        /* <DEDUP_REMOVED lines=12> */
.L_x_5354:
        /* <DEDUP_REMOVED lines=61> */
.L_x_5352:
        /* <DEDUP_REMOVED lines=12> */
.L_x_5351:
        /* <DEDUP_REMOVED lines=20> */
.L_x_5357:
        /* <DEDUP_REMOVED lines=12> */
.L_x_5358:
        /* <DEDUP_REMOVED lines=61> */
.L_x_5356:
        /* <DEDUP_REMOVED lines=12> */
.L_x_5355:
        /* <DEDUP_REMOVED lines=20> */
.L_x_5361:
        /* <DEDUP_REMOVED lines=12> */
.L_x_5362:
        /* <DEDUP_REMOVED lines=61> */
.L_x_5360:
        /* <DEDUP_REMOVED lines=12> */
.L_x_5359:
        /* <DEDUP_REMOVED lines=20> */
.L_x_5365:
        /* <DEDUP_REMOVED lines=12> */
.L_x_5366:
        /* <DEDUP_REMOVED lines=61> */
.L_x_5364:
        /* <DEDUP_REMOVED lines=12> */
.L_x_5363:
        /* <DEDUP_REMOVED lines=20> */
.L_x_5369:
        /* <DEDUP_REMOVED lines=12> */
.L_x_5370:
        /* <DEDUP_REMOVED lines=61> */
.L_x_5368:
        /* <DEDUP_REMOVED lines=12> */
.L_x_5367:
        /* <DEDUP_REMOVED lines=15> */
[-C--:B------:R-:W-:Y:S01]  /*179b0*/  @!P0 MOV R94, R120.reuse ;  /* 0x00000078005e8202 */ /* 0x080fe20000000f00 */
[----:B------:R-:W-:Y:S01]  /*179c0*/  @P0 VIADD R95, R49, 0x1 ;  /* 0x00000001315f0836 */ /* 0x000fe20000000000 */
[----:B------:R-:W-:Y:S01]  /*179d0*/  @P0 MOV R94, R120 ;  /* 0x00000078005e0202 */ /* 0x000fe20000000f00 */
[----:B------:R-:W-:Y:S01]  /*179e0*/  @P0 IMAD.MOV.U32 R48, RZ, RZ, R92 ;  /* 0x000000ffff300224 */ /* 0x000fe200078e005c */
[----:B------:R-:W-:Y:S06]  /*179f0*/  BRA `(.L_x_5372) ;  /* 0x0000000400207947 */ /* 0x000fec0003800000 */
.L_x_5373:
        /* <DEDUP_REMOVED lines=12> */
.L_x_5374:
        /* <DEDUP_REMOVED lines=55> */
[----:B------:R-:W-:Y:S02]  /*17e30*/  UIADD3 UR6, UPT, UPT, UR15, -0x695add53, URZ ;  /* 0x96a522ad0f067890 */ /* 0x000fe4000fffe0ff */
[----:B------:R-:W-:-:S04]  /*17e40*/  IMAD.MOV.U32 R90, RZ, RZ, R50 ;  /* 0x000000ffff5a7224 */ /* 0x000fc800078e0032 */
[----:B------:R-:W-:Y:S01]  /*17e50*/  LOP3.LUT R93, R48, UR6, R95, 0x96, !PT ;  /* 0x00000006305d7c12 */ /* 0x000fe2000f8e965f */
[----:B------:R-:W-:Y:S01]  /*17e60*/  IMAD.MOV.U32 R95, RZ, RZ, RZ ;  /* 0x000000ffff5f7224 */ /* 0x000fe200078e00ff */
[----:B------:R-:W-:-:S07]  /*17e70*/  MOV R48, R120 ;  /* 0x0000007800307202 */ /* 0x000fce0000000f00 */
.L_x_5372:
[----:B------:R-:W-:Y:S01]  /*17e80*/  I2FP.F32.U32 R48, R48 ;  /* 0x0000003000307245 */ /* 0x000fe20000201000 */
[----:B------:R-:W-:Y:S02]  /*17e90*/  HFMA2 R49, -RZ, RZ, 0.1171875, 0 ;  /* 0x2f800000ff317431 */ /* 0x000fe400000001ff */
[----:B------:R-:W-:-:S03]  /*17ea0*/  HADD2.F32 R50, -RZ, R43.H1_H1 ;  /* 0x3000002bff327230 */ /* 0x000fc60000004100 */
[----:B------:R-:W-:Y:S02]  /*17eb0*/  FFMA.FTZ R48, R48, R49, 1.1641532182693481445e-10 ;  /* 0x2f00000030307423 */ /* 0x000fe40000010031 */
[----:B------:R-:W-:-:S04]  /*17ec0*/  FMUL.FTZ R50, R50, UR17 ;  /* 0x0000001132327c20 */ /* 0x000fc80008410000 */
[----:B------:R-:W-:Y:S01]  /*17ed0*/  FMUL.FTZ R50, R50, UR16 ;  /* 0x0000001032327c20 */ /* 0x000fe20008410000 */
[----:B------:R-:W-:Y:S01]  /*17ee0*/  FSETP.GTU.FTZ.AND P0, PT, R48, UR22, PT ;  /* 0x0000001630007c0b */ /* 0x000fe2000bf1c000 */
[----:B------:R-:W-:-:S03]  /*17ef0*/  HADD2.F32 R48, -RZ, R74.H1_H1 ;  /* 0x3000004aff307230 */ /* 0x000fc60000004100 */
[----:B------:R-:W-:Y:S01]  /*17f00*/  FSEL R109, R50, RZ, !P0 ;  /* 0x000000ff326d7208 */ /* 0x000fe20004000000 */
[----:B------:R-:W-:Y:S01]  /*17f10*/  HADD2.F32 R50, -RZ, R47.H1_H1 ;  /* 0x3000002fff327230 */ /* 0x000fe20000004100 */
[----:B------:R-:W-:-:S04]  /*17f20*/  SEL R76, RZ, 0x1, P0 ;  /* 0x00000001ff4c7807 */ /* 0x000fc80000000000 */
[----:B------:R-:W-:-:S07]  /*17f30*/  FFMA.FTZ R109, R109, R48, R50 ;  /* 0x000000306d6d7223 */ /* 0x000fce0000010032 */
.L_x_5371:
[----:B------:R-:W-:Y:S02]  /*17f40*/  F2FP.F16.F32.PACK_AB R51, RZ, R109 ;  /* 0x0000006dff33723e */ /* 0x000fe400000000ff */
[----:B------:R-:W-:Y:S02]  /*17f50*/  PRMT R50, R121, 0x5410, R122 ;  /* 0x0000541079327816 */ /* 0x000fe4000000007a */
[----:B------:R-:W-:Y:S02]  /*17f60*/  PRMT R49, R118, 0x5410, R119 ;  /* 0x0000541076317816 */ /* 0x000fe40000000077 */
[----:B------:R-:W-:Y:S02]  /*17f70*/  PRMT R48, R117, 0x5410, R115 ;  /* 0x0000541075307816 */ /* 0x000fe40000000073 */
[----:B------:R-:W-:Y:S01]  /*17f80*/  PRMT R51, R114, 0x5410, R51 ;  /* 0x0000541072337816 */ /* 0x000fe20000000033 */
[----:B------:R-:W-:Y:S06]  /*17f90*/  BRA `(.L_x_5375) ;  /* 0x00000030009c7947 */ /* 0x000fec0003800000 */
.L_x_5342:
[----:B------:R-:W-:Y:S01]  /*17fa0*/  IMAD.MOV.U32 R110, RZ, RZ, RZ ;  /* 0x000000ffff6e7224 */ /* 0x000fe200078e00ff */
        /* <DEDUP_REMOVED lines=18> */
.L_x_5378:
        /* <DEDUP_REMOVED lines=12> */
.L_x_5379:
        /* <DEDUP_REMOVED lines=60> */
.L_x_5377:
        /* <DEDUP_REMOVED lines=11> */
.L_x_5376:
        /* <DEDUP_REMOVED lines=16> */
.L_x_5382:
        /* <DEDUP_REMOVED lines=12> */
.L_x_5383:
        /* <DEDUP_REMOVED lines=61> */
.L_x_5381:
        /* <DEDUP_REMOVED lines=11> */
.L_x_5380:
        /* <DEDUP_REMOVED lines=16> */
.L_x_5386:
        /* <DEDUP_REMOVED lines=12> */
.L_x_5387:
        /* <DEDUP_REMOVED lines=61> */
.L_x_5385:
        /* <DEDUP_REMOVED lines=11> */
.L_x_5384:
        /* <DEDUP_REMOVED lines=16> */
.L_x_5390:
        /* <DEDUP_REMOVED lines=12> */
.L_x_5391:
        /* <DEDUP_REMOVED lines=61> */
.L_x_5389:
        /* <DEDUP_REMOVED lines=11> */
.L_x_5388:
        /* <DEDUP_REMOVED lines=16> */
.L_x_5394:
        /* <DEDUP_REMOVED lines=12> */
.L_x_5395:
        /* <DEDUP_REMOVED lines=61> */
.L_x_5393:
        /* <DEDUP_REMOVED lines=11> */
.L_x_5392:
        /* <DEDUP_REMOVED lines=16> */
.L_x_5398:
        /* <DEDUP_REMOVED lines=12> */
.L_x_5399:
        /* <DEDUP_REMOVED lines=61> */
.L_x_5397:
        /* <DEDUP_REMOVED lines=11> */
.L_x_5396:
        /* <DEDUP_REMOVED lines=16> */
.L_x_5402:
        /* <DEDUP_REMOVED lines=12> */
.L_x_5403:
        /* <DEDUP_REMOVED lines=61> */
.L_x_5401:
        /* <DEDUP_REMOVED lines=11> */
.L_x_5400:
        /* <DEDUP_REMOVED lines=16> */
.L_x_5406:
        /* <DEDUP_REMOVED lines=12> */
.L_x_5407:
        /* <DEDUP_REMOVED lines=54> */
[----:B------:R-:W-:Y:S02]  /*1b0a0*/  IMAD.MOV.U32 R90, RZ, RZ, R114 ;  /* 0x000000ffff5a7224 */ /* 0x000fe400078e0072 */
[----:B------:R-:W-:Y:S02]  /*1b0b0*/  IMAD.WIDE.U32 R48, R48, -0x2daee0ad, RZ ;  /* 0xd2511f5330307825 */ /* 0x000fe400078e00ff */
[----:B------:R-:W-:Y:S01]  /*1b0c0*/  LOP3.LUT R92, R92, UR6, R115, 0x96, !PT ;  /* 0x000000065c5c7c12 */ /* 0x000fe2000f8e9673 */
[----:B------:R-:W-:-:S06]  /*1b0d0*/  UIADD3 UR6, UPT, UPT, UR15, -0x695add53, URZ ;  /* 0x96a522ad0f067890 */ /* 0x000fcc000fffe0ff */
[----:B------:R-:W-:Y:S02]  /*1b0e0*/  LOP3.LUT R93, R50, UR6, R49, 0x96, !PT ;  /* 0x00000006325d7c12 */ /* 0x000fe4000f8e9631 */
[----:B------:R-:W-:Y:S01]  /*1b0f0*/  MOV R49, R94 ;  /* 0x0000005e00317202 */ /* 0x000fe20000000f00 */
[----:B------:R-:W-:-:S07]  /*1b100*/  IMAD.MOV.U32 R94, RZ, RZ, R48 ;  /* 0x000000ffff5e7224 */ /* 0x000fce00078e0030 */
.L_x_5405:
        /* <DEDUP_REMOVED lines=11> */
.L_x_5404:
[----:B------:R-:W-:Y:S02]  /*1b1c0*/  F2FP.F16.F32.PACK_AB R51, RZ, R109 ;  /* 0x0000006dff33723e */ /* 0x000fe400000000ff */
[----:B------:R-:W-:Y:S02]  /*1b1d0*/  PRMT R50, R122, 0x5410, R123 ;  /* 0x000054107a327816 */ /* 0x000fe4000000007b */
[----:B------:R-:W-:Y:S02]  /*1b1e0*/  PRMT R49, R121, 0x5410, R120 ;  /* 0x0000541079317816 */ /* 0x000fe40000000078 */
[----:B------:R-:W-:Y:S02]  /*1b1f0*/  PRMT R48, R119, 0x5410, R118 ;  /* 0x0000541077307816 */ /* 0x000fe40000000076 */
[----:B------:R-:W-:-:S07]  /*1b200*/  PRMT R51, R117, 0x5410, R51 ;  /* 0x0000541075337816 */ /* 0x000fce0000000033 */
.L_x_5375:
        /* <DEDUP_REMOVED lines=35> */
[----:B------:R-:W-:Y:S02]  /*1b440*/  SHF.L.U32 R48, R77, 0x10, RZ ;  /* 0x000000104d307819 */ /* 0x000fe400000006ff */
[----:B------:R-:W-:Y:S02]  /*1b450*/  LOP3.LUT R50, R76, 0xffff, RZ, 0xc0, !PT ;  /* 0x0000ffff4c327812 */ /* 0x000fe400078ec0ff */
[----:B------:R-:W-:Y:S02]  /*1b460*/  LOP3.LUT R51, R48, 0xff0000, RZ, 0xc0, !PT ;  /* 0x00ff000030337812 */ /* 0x000fe400078ec0ff */
[----:B------:R-:W0:Y:S01]  /*1b470*/  LDC.64 R48, c[0x0][0x3b0] ;  /* 0x0000ec00ff307b82 */ /* 0x000e220000000a00 */
[----:B------:R-:W-:Y:S02]  /*1b480*/  PRMT R113, R78, 0x7104, RZ ;  /* 0x000071044e717816 */ /* 0x000fe400000000ff */
[----:B------:R-:W-:Y:S02]  /*1b490*/  PRMT R50, R51, 0x4210, R50 ;  /* 0x0000421033327816 */ /* 0x000fe40000000032 */
[----:B------:R-:W-:-:S02]  /*1b4a0*/  LOP3.LUT R114, R86, 0xff, RZ, 0xc0, !PT ;  /* 0x000000ff56727812 */ /* 0x000fc400078ec0ff */
[----:B------:R-:W-:Y:S02]  /*1b4b0*/  LOP3.LUT R50, R50, 0xff00, R113, 0xf8, !PT ;  /* 0x0000ff0032327812 */ /* 0x000fe400078ef871 */
[----:B------:R-:W-:Y:S01]  /*1b4c0*/  LOP3.LUT R112, R87, 0xff, RZ, 0xc0, !PT ;  /* 0x000000ff57707812 */ /* 0x000fe200078ec0ff */
[----:B------:R-:W-:Y:S01]  /*1b4d0*/  IMAD.WIDE.U32 R114, R114, 0x1000000, RZ ;  /* 0x0100000072727825 */ /* 0x000fe200078e00ff */
[----:B------:R-:W-:Y:S02]  /*1b4e0*/  LOP3.LUT R51, R88, 0xff, RZ, 0xc0, !PT ;  /* 0x000000ff58337812 */ /* 0x000fe400078ec0ff */
[----:B------:R-:W-:Y:S01]  /*1b4f0*/  LOP3.LUT R117, R50, 0xff, R79, 0xf8, !PT ;  /* 0x000000ff32757812 */ /* 0x000fe200078ef84f */
[----:B------:R-:W-:-:S04]  /*1b500*/  IMAD.WIDE.U32 R112, R112, 0x10000, RZ ;  /* 0x0001000070707825 */ /* 0x000fc800078e00ff */
[----:B------:R-:W-:Y:S01]  /*1b510*/  IMAD.WIDE.U32 R50, R51, 0x100, RZ ;  /* 0x0000010033327825 */ /* 0x000fe200078e00ff */
[----:B------:R-:W-:Y:S02]  /*1b520*/  LOP3.LUT R117, R113, R117, R115, 0xfe, !PT ;  /* 0x0000007571757212 */ /* 0x000fe400078efe73 */
[----:B------:R-:W-:Y:S01]  /*1b530*/  LOP3.LUT R112, R50, R114, R112, 0xfe, !PT ;  /* 0x0000007232707212 */ /* 0x000fe200078efe70 */
[----:B0-----:R-:W-:Y:S01]  /*1b540*/  IMAD.WIDE.U32 R48, R111, 0x8, R48 ;  /* 0x000000086f307825 */ /* 0x001fe200078e0030 */
[----:B------:R-:W-:Y:S02]  /*1b550*/  LOP3.LUT R51, R117, R51, RZ, 0xfc, !PT ;  /* 0x0000003375337212 */ /* 0x000fe400078efcff */
[----:B------:R-:W-:-:S05]  /*1b560*/  LOP3.LUT R50, R112, 0xff, R89, 0xf8, !PT ;  /* 0x000000ff70327812 */ /* 0x000fca00078ef859 */
[----:B------:R0:W-:Y:S02]  /*1b570*/  STG.E.64 desc[UR12][R48.64], R50 ;  /* 0x0000003230007986 */ /* 0x0001e4000c101b0c */
.L_x_5408:
[----:B0-----:R-:W0:Y:S01]  /*1b580*/  SHFL.BFLY PT, R49, R116, 0x1, 0x1f ;  /* 0x0c201f0074317f89 */ /* 0x001e2200000e0000 */
[C---:B------:R-:W-:Y:S01]  /*1b590*/  LOP3.LUT P0, RZ, R60.reuse, 0x1f, RZ, 0xc0, !PT ;  /* 0x0000001f3cff7812 */ /* 0x040fe2000780c0ff */
[----:B------:R-:W-:Y:S01]  /*1b5a0*/  BSSY.RECONVERGENT B0, `(.L_x_5409) ;  /* 0x0000060000007945 */ /* 0x000fe20003800200 */
        /* <DEDUP_REMOVED lines=95> */
.L_x_5410:
[----:B------:R-:W-:Y:S05]  /*1bba0*/  BSYNC.RECONVERGENT B0 ;  /* 0x0000000000007941 */ /* 0x000fea0003800200 */
.L_x_5409:
        /* <DEDUP_REMOVED lines=12> */
.L_x_5412:
[----:B------:R-:W-:Y:S05]  /*1bc70*/  BSYNC.RECONVERGENT B0 ;  /* 0x0000000000007941 */ /* 0x000fea0003800200 */
.L_x_5411:
[----:B------:R-:W1:Y:S01]  /*1bc80*/  SHFL.DOWN PT, R114, R113, 0x4, 0x1f ;  /* 0x08801f0071727f89 */ /* 0x000e6200000e0000 */
[-C--:B------:R-:W-:Y:S01]  /*1bc90*/  I2FP.F32.U32 R116, R113.reuse ;  /* 0x0000007100747245 */ /* 0x080fe20000201000 */
[----:B------:R-:W-:Y:S01]  /*1bca0*/  UISETP.GE.AND UP1, UPT, UR5, 0x1, UPT ;  /* 0x000000010500788c */ /* 0x000fe2000bf26270 */
[----:B------:R-:W-:Y:S01]  /*1bcb0*/  ISETP.NE.AND P0, PT, R60, RZ, PT ;  /* 0x000000ff3c00720c */ /* 0x000fe20003f05270 */
[----:B0-----:R-:W0:Y:S01]  /*1bcc0*/  SHFL.DOWN PT, R115, R48, 0x4, 0x1f ;  /* 0x08801f0030737f89 */ /* 0x001e2200000e0000 */
[----:B------:R-:W-:Y:S02]  /*1bcd0*/  ISETP.NE.AND P1, PT, RZ, UR24, PT ;  /* 0x00000018ff007c0c */ /* 0x000fe4000bf25270 */
[----:B-1----:R-:W-:Y:S02]  /*1bce0*/  IADD3 R112, PT, PT, R114, R113, RZ ;  /* 0x0000007172707210 */ /* 0x002fe40007ffe0ff */
[----:B------:R-:W-:Y:S02]  /*1bcf0*/  I2FP.F32.S32 R118, R114 ;  /* 0x0000007200767245 */ /* 0x000fe40000201400 */
[----:B------:R-:W-:Y:S01]  /*1bd00*/  I2FP.F32.S32 R50, R112 ;  /* 0x0000007000327245 */ /* 0x000fe20000201400 */
[----:B------:R-:W1:Y:S02]  /*1bd10*/  SHFL.DOWN PT, R51, R112, 0x2, 0x1f ;  /* 0x08401f0070337f89 */ /* 0x000e6400000e0000 */
[C---:B0-----:R-:W-:Y:S01]  /*1bd20*/  FMUL.FTZ R117, R115.reuse, R118 ;  /* 0x0000007673757220 */ /* 0x041fe20000410000 */
[----:B------:R-:W0:Y:S01]  /*1bd30*/  MUFU.RCP R111, R50 ;  /* 0x00000032006f7308 */ /* 0x000e220000001000 */
[----:B------:R-:W2:Y:S01]  /*1bd40*/  SHFL.DOWN PT, R114, R49, 0x4, 0x1f ;  /* 0x08801f0031727f89 */ /* 0x000ea200000e0000 */
[----:B------:R-:W-:Y:S01]  /*1bd50*/  FADD.FTZ R115, -R115, R48 ;  /* 0x0000003073737221 */ /* 0x000fe20000010100 */
[----:B------:R-:W-:-:S03]  /*1bd60*/  FFMA.FTZ R120, R116, R48, R117 ;  /* 0x0000003074787223 */ /* 0x000fc60000010075 */
[----:B------:R-:W-:-:S04]  /*1bd70*/  FMUL.FTZ R115, R115, R115 ;  /* 0x0000007373737220 */ /* 0x000fc80000410000 */
[----:B------:R-:W-:-:S04]  /*1bd80*/  FMUL.FTZ R115, R115, R116 ;  /* 0x0000007473737220 */ /* 0x000fc80000410000 */
[----:B------:R-:W-:Y:S01]  /*1bd90*/  FMUL.FTZ R115, R115, R118 ;  /* 0x0000007673737220 */ /* 0x000fe20000410000 */
[----:B0-----:R-:W-:Y:S01]  /*1bda0*/  FMUL.FTZ R113, R111, R120 ;  /* 0x000000786f717220 */ /* 0x001fe20000410000 */
[----:B-1----:R-:W-:Y:S01]  /*1bdb0*/  IMAD.IADD R112, R112, 0x1, R51 ;  /* 0x0000000170707824 */ /* 0x002fe200078e0233 */
[----:B------:R-:W-:-:S03]  /*1bdc0*/  I2FP.F32.S32 R117, R51 ;  /* 0x0000003300757245 */ /* 0x000fc60000201400 */
[----:B------:R-:W0:Y:S01]  /*1bdd0*/  SHFL.DOWN PT, R116, R113, 0x2, 0x1f ;  /* 0x08401f0071747f89 */ /* 0x000e2200000e0000 */
[----:B--2---:R-:W-:Y:S01]  /*1bde0*/  FADD.FTZ R114, R114, R49 ;  /* 0x0000003172727221 */ /* 0x004fe20000010000 */
[----:B------:R-:W-:Y:S02]  /*1bdf0*/  I2FP.F32.S32 R48, R112 ;  /* 0x0000007000307245 */ /* 0x000fe40000201400 */
[----:B------:R-:W1:Y:S01]  /*1be00*/  SHFL.DOWN PT, R49, R112, 0x1, 0x1f ;  /* 0x08201f0070317f89 */ /* 0x000e6200000e0000 */
[----:B------:R-:W-:Y:S02]  /*1be10*/  FFMA.FTZ R114, R111, R115, R114 ;  /* 0x000000736f727223 */ /* 0x000fe40000010072 */
[----:B------:R-:W2:Y:S03]  /*1be20*/  MUFU.RCP R111, R48 ;  /* 0x00000030006f7308 */ /* 0x000ea60000001000 */
[----:B------:R-:W3:Y:S01]  /*1be30*/  SHFL.DOWN PT, R115, R114, 0x2, 0x1f ;  /* 0x08401f0072737f89 */ /* 0x000ee200000e0000 */
[----:B0-----:R-:W-:Y:S01]  /*1be40*/  FMUL.FTZ R51, R116, R117 ;  /* 0x0000007574337220 */ /* 0x001fe20000410000 */
[----:B------:R-:W-:-:S03]  /*1be50*/  FADD.FTZ R116, R113, -R116 ;  /* 0x8000007471747221 */ /* 0x000fc60000010000 */
[----:B------:R-:W-:Y:S01]  /*1be60*/  FFMA.FTZ R118, R50, R113, R51 ;  /* 0x0000007132767223 */ /* 0x000fe20000010033 */
[----:B------:R-:W-:Y:S01]  /*1be70*/  FMUL.FTZ R51, R116, R116 ;  /* 0x0000007474337220 */ /* 0x000fe20000410000 */
[-C--:B-1----:R-:W-:Y:S02]  /*1be80*/  IADD3 R112, PT, PT, R112, R49.reuse, RZ ;  /* 0x0000003170707210 */ /* 0x082fe40007ffe0ff */
[----:B------:R-:W-:Y:S01]  /*1be90*/  I2FP.F32.S32 R113, R49 ;  /* 0x0000003100717245 */ /* 0x000fe20000201400 */
[----:B------:R-:W-:Y:S01]  /*1bea0*/  FMUL.FTZ R50, R50, R51 ;  /* 0x0000003332327220 */ /* 0x000fe20000410000 */
[C---:B--2---:R-:W-:Y:S01]  /*1beb0*/  FMUL.FTZ R51, R111.reuse, R118 ;  /* 0x000000766f337220 */ /* 0x044fe20000410000 */
[----:B---3--:R-:W-:Y:S01]  /*1bec0*/  FADD.FTZ R114, R114, R115 ;  /* 0x0000007372727221 */ /* 0x008fe20000010000 */
[----:B------:R-:W-:Y:S01]  /*1bed0*/  I2FP.F32.S32 R112, R112 ;  /* 0x0000007000707245 */ /* 0x000fe20000201400 */
[----:B------:R-:W-:Y:S02]  /*1bee0*/  FMUL.FTZ R50, R50, R117 ;  /* 0x0000007532327220 */ /* 0x000fe40000410000 */
[----:B------:R-:W0:Y:S02]  /*1bef0*/  SHFL.DOWN PT, R116, R51, 0x1, 0x1f ;  /* 0x08201f0033747f89 */ /* 0x000e2400000e0000 */
[----:B------:R-:W-:Y:S01]  /*1bf00*/  FFMA.FTZ R50, R111, R50, R114 ;  /* 0x000000326f327223 */ /* 0x000fe20000010072 */
[----:B------:R-:W1:Y:S01]  /*1bf10*/  MUFU.RCP R112, R112 ;  /* 0x0000007000707308 */ /* 0x000e620000001000 */
[----:B------:R-:W2:Y:S03]  /*1bf20*/  LDC R114, c[0x0][0x448] ;  /* 0x00011200ff727b82 */ /* 0x000ea60000000800 */
[----:B------:R-:W3:Y:S01]  /*1bf30*/  SHFL.DOWN PT, R111, R50, 0x1, 0x1f ;  /* 0x08201f00326f7f89 */ /* 0x000ee200000e0000 */
[----:B0-----:R-:W-:Y:S01]  /*1bf40*/  FADD.FTZ R49, R51, -R116 ;  /* 0x8000007433317221 */ /* 0x001fe20000010000 */
[----:B------:R-:W-:-:S03]  /*1bf50*/  FMUL.FTZ R115, R116, R113 ;  /* 0x0000007174737220 */ /* 0x000fc60000410000 */
[----:B------:R-:W-:Y:S01]  /*1bf60*/  FMUL.FTZ R49, R49, R49 ;  /* 0x0000003131317220 */ /* 0x000fe20000410000 */
[----:B------:R-:W-:Y:S01]  /*1bf70*/  FFMA.FTZ R115, R48, R51, R115 ;  /* 0x0000003330737223 */ /* 0x000fe20000010073 */
[----:B---3--:R-:W-:Y:S02]  /*1bf80*/  FADD.FTZ R111, R50, R111 ;  /* 0x0000006f326f7221 */ /* 0x008fe40000010000 */
[----:B------:R-:W-:Y:S01]  /*1bf90*/  FMUL.FTZ R49, R48, R49 ;  /* 0x0000003130317220 */ /* 0x000fe20000410000 */
[C---:B-1----:R-:W-:Y:S01]  /*1bfa0*/  FMUL.FTZ R115, R112.reuse, R115 ;  /* 0x0000007370737220 */ /* 0x042fe20000410000 */
[----:B------:R-:W0:Y:S02]  /*1bfb0*/  @!P0 LDC.64 R50, c[0x0][0x3c8] ;  /* 0x0000f200ff328b82 */ /* 0x000e240000000a00 */
[----:B------:R-:W-:Y:S02]  /*1bfc0*/  FMUL.FTZ R113, R49, R113 ;  /* 0x0000007131717220 */ /* 0x000fe40000410000 */
[----:B------:R1:W3:Y:S02]  /*1bfd0*/  SHFL.IDX PT, R49, R115, RZ, 0x1f ;  /* 0x00001fff73317589 */ /* 0x0002e400000e0000 */
[----:B------:R-:W-:-:S02]  /*1bfe0*/  FFMA.FTZ R111, R112, R113, R111 ;  /* 0x00000071706f7223 */ /* 0x000fc4000001006f */
[----:B------:R-:W4:Y:S04]  /*1bff0*/  @!P0 LDC.64 R112, c[0x0][0x3c0] ;  /* 0x0000f000ff708b82 */ /* 0x000f280000000a00 */
[----:B------:R-:W2:Y:S01]  /*1c000*/  SHFL.IDX PT, R111, R111, RZ, 0x1f ;  /* 0x00001fff6f6f7589 */ /* 0x000ea200000e0000 */
[----:B-1----:R-:W-:Y:S02]  /*1c010*/  IMAD.U32 R115, RZ, RZ, UR4 ;  /* 0x00000004ff737e24 */ /* 0x002fe4000f8e00ff */
[----:B---3--:R-:W-:Y:S02]  /*1c020*/  FMUL.FTZ R48, R49, R49 ;  /* 0x0000003131307220 */ /* 0x008fe40000410000 */
[----:B----4-:R-:W-:-:S03]  /*1c030*/  @!P0 IMAD.WIDE R112, R115, 0x4, R112 ;  /* 0x0000000473708825 */ /* 0x010fc600078e0270 */
[----:B------:R-:W-:Y:S01]  /*1c040*/  FSEL R117, R48, RZ, P1 ;  /* 0x000000ff30757208 */ /* 0x000fe20000800000 */
[----:B--2---:R-:W-:Y:S01]  /*1c050*/  FFMA.FTZ R48, R111, UR25, R114 ;  /* 0x000000196f307c23 */ /* 0x004fe20008010072 */
[----:B------:R-:W-:Y:S01]  /*1c060*/  MOV R111, UR4 ;  /* 0x00000004006f7c02 */ /* 0x000fe20008000f00 */
[----:B------:R1:W-:Y:S02]  /*1c070*/  @!P0 STG.E desc[UR12][R112.64], R49 ;  /* 0x0000003170008986 */ /* 0x0003e4000c10190c */
[----:B------:R-:W-:Y:S02]  /*1c080*/  FADD.FTZ R48, R48, R117 ;  /* 0x0000007530307221 */ /* 0x000fe40000010000 */
[----:B0-----:R-:W-:-:S04]  /*1c090*/  @!P0 IMAD.WIDE R50, R111, 0x4, R50 ;  /* 0x000000046f328825 */ /* 0x001fc800078e0232 */
[----:B------:R-:W0:Y:S02]  /*1c0a0*/  MUFU.RSQ R48, R48 ;  /* 0x0000003000307308 */ /* 0x000e240000001400 */
[----:B0-----:R1:W-:Y:S01]  /*1c0b0*/  @!P0 STG.E desc[UR12][R50.64], R48 ;  /* 0x0000003032008986 */ /* 0x0013e2000c10190c */
[----:B------:R-:W-:Y:S05]  /*1c0c0*/  BRA.U !UP1, `(.L_x_5413) ;  /* 0x0000000d090c7547 */ /* 0x000fea000b800000 */
[----:B-1----:R-:W-:Y:S01]  /*1c0d0*/  FSEL R49, R49, RZ, !P1 ;  /* 0x000000ff31317208 */ /* 0x002fe20004800000 */
[--C-:B------:R-:W-:Y:S01]  /*1c0e0*/  HADD2.F32 R114, -RZ, R19.reuse.H1_H1 ;  /* 0x30000013ff727230 */ /* 0x100fe20000004100 */
[----:B------:R-:W-:Y:S01]  /*1c0f0*/  UIADD3 UR5, UPT, UPT, UR5, -0x1, URZ ;  /* 0xffffffff05057890 */ /* 0x000fe2000fffe0ff */
[----:B------:R-:W-:Y:S02]  /*1c100*/  HADD2.F32 R116, -RZ, R36.H1_H1 ;  /* 0x30000024ff747230 */ /* 0x000fe40000004100 */
        /* <DEDUP_REMOVED lines=33> */
[C---:B------:R-:W-:Y:S01]  /*1c320*/  FMUL.FTZ R49, R48.reuse, R58 ;  /* 0x0000003a30317220 */ /* 0x040fe20000410000 */
[----:B------:R-:W-:Y:S02]  /*1c330*/  HADD2.F32 R112, -RZ, R36.H0_H0 ;  /* 0x20000024ff707230 */ /* 0x000fe40000004100 */
[C---:B------:R-:W-:Y:S01]  /*1c340*/  FMUL.FTZ R59, R48.reuse, R59 ;  /* 0x0000003b303b7220 */ /* 0x040fe20000410000 */
[----:B------:R-:W-:Y:S02]  /*1c350*/  HADD2.F32 R118, -RZ, R18.H0_H0 ;  /* 0x20000012ff767230 */ /* 0x000fe40000004100 */
[----:B------:R-:W-:Y:S01]  /*1c360*/  FMUL.FTZ R51, R48, R57 ;  /* 0x0000003930337220 */ /* 0x000fe20000410000 */
[--C-:B------:R-:W-:Y:S02]  /*1c370*/  HADD2.F32 R120, -RZ, R37.reuse.H0_H0 ;  /* 0x20000025ff787230 */ /* 0x100fe40000004100 */
[----:B------:R-:W-:Y:S01]  /*1c380*/  FFMA.FTZ R57, R49, R114, R116 ;  /* 0x0000007231397223 */ /* 0x000fe20000010074 */
[----:B------:R-:W-:Y:S01]  /*1c390*/  FFMA.FTZ R58, R59, R50, R112 ;  /* 0x000000323b3a7223 */ /* 0x000fe20000010070 */
[----:B------:R-:W-:-:S02]  /*1c3a0*/  HADD2.F32 R59, -RZ, R37.H1_H1 ;  /* 0x30000025ff3b7230 */ /* 0x000fc40000004100 */
[C---:B------:R-:W-:Y:S01]  /*1c3b0*/  FMUL.FTZ R56, R48.reuse, R56 ;  /* 0x0000003830387220 */ /* 0x040fe20000410000 */
[----:B------:R-:W-:Y:S01]  /*1c3c0*/  FFMA.FTZ R49, R51, R118, R120 ;  /* 0x0000007633317223 */ /* 0x000fe20000010078 */
[----:B------:R-:W-:Y:S02]  /*1c3d0*/  HADD2.F32 R51, -RZ, R18.H1_H1 ;  /* 0x30000012ff337230 */ /* 0x000fe40000004100 */
[C---:B------:R-:W-:Y:S01]  /*1c3e0*/  FMUL.FTZ R55, R48.reuse, R55 ;  /* 0x0000003730377220 */ /* 0x040fe20000410000 */
[--C-:B------:R-:W-:Y:S02]  /*1c3f0*/  HADD2.F32 R50, -RZ, R17.reuse.H0_H0 ;  /* 0x20000011ff327230 */ /* 0x100fe40000004100 */
[----:B------:R-:W-:Y:S01]  /*1c400*/  FMUL.FTZ R111, R48, R54 ;  /* 0x00000036306f7220 */ /* 0x000fe20000410000 */
[----:B------:R-:W-:Y:S02]  /*1c410*/  HADD2.F32 R112, -RZ, R38.H0_H0 ;  /* 0x20000026ff707230 */ /* 0x000fe40000004100 */
[----:B------:R-:W-:Y:S01]  /*1c420*/  FFMA.FTZ R54, R56, R51, R59 ;  /* 0x0000003338367223 */ /* 0x000fe2000001003b */
[----:B------:R-:W-:-:S02]  /*1c430*/  HADD2.F32 R114, -RZ, R17.H1_H1 ;  /* 0x30000011ff727230 */ /* 0x000fc40000004100 */
[C---:B------:R-:W-:Y:S01]  /*1c440*/  FMUL.FTZ R51, R48.reuse, R52 ;  /* 0x0000003430337220 */ /* 0x040fe20000410000 */
[----:B------:R-:W-:Y:S02]  /*1c450*/  HADD2.F32 R116, -RZ, R38.H1_H1 ;  /* 0x30000026ff747230 */ /* 0x000fe40000004100 */
[----:B------:R-:W-:Y:S01]  /*1c460*/  FFMA.FTZ R55, R55, R50, R112 ;  /* 0x0000003237377223 */ /* 0x000fe20000010070 */
[----:B------:R-:W-:Y:S02]  /*1c470*/  HADD2.F32 R56, -RZ, R16.H0_H0 ;  /* 0x20000010ff387230 */ /* 0x000fe40000004100 */
[----:B------:R-:W-:Y:S01]  /*1c480*/  FMUL.FTZ R53, R48, R53 ;  /* 0x0000003530357220 */ /* 0x000fe20000410000 */
[----:B------:R-:W-:Y:S02]  /*1c490*/  HADD2.F32 R112, -RZ, R39.H0_H0 ;  /* 0x20000027ff707230 */ /* 0x000fe40000004100 */
        /* <DEDUP_REMOVED lines=9> */
[----:B------:R-:W-:-:S02]  /*1c530*/  HADD2.F32 R53, -RZ, R11.H1_H1 ;  /* 0x3000000bff357230 */ /* 0x000fc40000004100 */
[C---:B------:R-:W-:Y:S01]  /*1c540*/  FMUL.FTZ R61, R48.reuse, R61 ;  /* 0x0000003d303d7220 */ /* 0x040fe20000410000 */
[----:B------:R-:W-:Y:S02]  /*1c550*/  HADD2.F32 R59, -RZ, R32.H1_H1 ;  /* 0x30000020ff3b7230 */ /* 0x000fe40000004100 */
[----:B------:R-:W-:Y:S01]  /*1c560*/  FFMA.FTZ R51, R51, R114, R116 ;  /* 0x0000007233337223 */ /* 0x000fe20000010074 */
[--C-:B------:R-:W-:Y:S02]  /*1c570*/  HADD2.F32 R114, -RZ, R10.reuse.H1_H1 ;  /* 0x3000000aff727230 */ /* 0x100fe40000004100 */
[----:B------:R-:W-:Y:S01]  /*1c580*/  FMUL.FTZ R83, R48, R83 ;  /* 0x0000005330537220 */ /* 0x000fe20000410000 */
[----:B------:R-:W-:Y:S02]  /*1c590*/  HADD2.F32 R116, -RZ, R33.H1_H1 ;  /* 0x30000021ff747230 */ /* 0x000fe40000004100 */
[----:B------:R-:W-:Y:S01]  /*1c5a0*/  FFMA.FTZ R56, R56, R53, R59 ;  /* 0x0000003538387223 */ /* 0x000fe2000001003b */
[----:B------:R-:W-:-:S02]  /*1c5b0*/  HADD2.F32 R80, -RZ, R10.H0_H0 ;  /* 0x2000000aff507230 */ /* 0x000fc40000004100 */
[C---:B------:R-:W-:Y:S01]  /*1c5c0*/  FMUL.FTZ R82, R48.reuse, R82 ;  /* 0x0000005230527220 */ /* 0x040fe20000410000 */
[----:B------:R-:W-:Y:S02]  /*1c5d0*/  HADD2.F32 R112, -RZ, R33.H0_H0 ;  /* 0x20000021ff707230 */ /* 0x000fe40000004100 */
[----:B------:R-:W-:Y:S01]  /*1c5e0*/  FFMA.FTZ R53, R61, R114, R116 ;  /* 0x000000723d357223 */ /* 0x000fe20000010074 */
[--C-:B------:R-:W-:Y:S02]  /*1c5f0*/  HADD2.F32 R61, -RZ, R9.reuse.H0_H0 ;  /* 0x20000009ff3d7230 */ /* 0x100fe40000004100 */
[----:B------:R-:W-:Y:S01]  /*1c600*/  FMUL.FTZ R63, R48, R63 ;  /* 0x0000003f303f7220 */ /* 0x000fe20000410000 */
[----:B------:R-:W-:Y:S02]  /*1c610*/  HADD2.F32 R81, -RZ, R34.H0_H0 ;  /* 0x20000022ff517230 */ /* 0x000fe40000004100 */
[----:B------:R-:W-:Y:S01]  /*1c620*/  FFMA.FTZ R59, R83, R80, R112 ;  /* 0x00000050533b7223 */ /* 0x000fe20000010070 */
[----:B------:R-:W-:-:S02]  /*1c630*/  HADD2.F32 R80, -RZ, R9.H1_H1 ;  /* 0x30000009ff507230 */ /* 0x000fc40000004100 */
[----:B------:R-:W-:Y:S01]  /*1c640*/  FMUL.FTZ R84, R48, R84 ;  /* 0x0000005430547220 */ /* 0x000fe20000410000 */
[----:B------:R-:W-:Y:S02]  /*1c650*/  HADD2.F32 R114, -RZ, R34.H1_H1 ;  /* 0x30000022ff727230 */ /* 0x000fe40000004100 */
        /* <DEDUP_REMOVED lines=17> */
[----:B------:R-:W-:Y:S02]  /*1c770*/  HADD2.F32 R99, -RZ, R20.H1_H1 ;  /* 0x30000014ff637230 */ /* 0x000fe40000004100 */
[----:B------:R-:W-:Y:S01]  /*1c780*/  FMUL.FTZ R97, R48, R97 ;  /* 0x0000006130617220 */ /* 0x000fe20000410000 */
[----:B------:R-:W-:Y:S02]  /*1c790*/  HADD2.F32 R117, -RZ, R64.H0_H0 ;  /* 0x20000040ff757230 */ /* 0x000fe40000004100 */
[----:B------:R-:W-:Y:S01]  /*1c7a0*/  FFMA.FTZ R61, R98, R83, R115 ;  /* 0x00000053623d7223 */ /* 0x000fe20000010073 */
[----:B------:R-:W-:-:S02]  /*1c7b0*/  HADD2.F32 R115, -RZ, R29.H1_H1 ;  /* 0x3000001dff737230 */ /* 0x000fc40000004100 */
[C---:B------:R-:W-:Y:S01]  /*1c7c0*/  FMUL.FTZ R98, R48.reuse, R96 ;  /* 0x0000006030627220 */ /* 0x040fe20000410000 */
[----:B------:R-:W-:Y:S02]  /*1c7d0*/  HADD2.F32 R119, -RZ, R30.H0_H0 ;  /* 0x2000001eff777230 */ /* 0x000fe40000004100 */
[----:B------:R-:W-:Y:S01]  /*1c7e0*/  FMUL.FTZ R102, R48, R102 ;  /* 0x0000006630667220 */ /* 0x000fe20000410000 */
[----:B------:R-:W-:Y:S02]  /*1c7f0*/  HADD2.F32 R84, -RZ, R23.H1_H1 ;  /* 0x30000017ff547230 */ /* 0x000fe40000004100 */
[----:B------:R-:W-:Y:S01]  /*1c800*/  FFMA.FTZ R98, R98, R99, R115 ;  /* 0x0000006362627223 */ /* 0x000fe20000010073 */
[----:B------:R-:W-:Y:S02]  /*1c810*/  HADD2.F32 R81, -RZ, R20.H0_H0 ;  /* 0x20000014ff517230 */ /* 0x000fe40000004100 */
[----:B------:R-:W-:Y:S01]  /*1c820*/  FFMA.FTZ R99, R100, R117, R119 ;  /* 0x0000007564637223 */ /* 0x000fe20000010077 */
[----:B------:R-:W-:-:S02]  /*1c830*/  HADD2.F32 R100, -RZ, R31.H1_H1 ;  /* 0x3000001fff647230 */ /* 0x000fc40000004100 */
[C---:B------:R-:W-:Y:S01]  /*1c840*/  FMUL.FTZ R101, R48.reuse, R101 ;  /* 0x0000006530657220 */ /* 0x040fe20000410000 */
[----:B------:R-:W-:Y:S02]  /*1c850*/  HADD2.F32 R83, -RZ, R29.H0_H0 ;  /* 0x2000001dff537230 */ /* 0x000fe40000004100 */
[----:B------:R-:W-:Y:S01]  /*1c860*/  FMUL.FTZ R85, R48, R85 ;  /* 0x0000005530557220 */ /* 0x000fe20000410000 */
[----:B------:R-:W-:Y:S02]  /*1c870*/  HADD2.F32 R116, -RZ, R23.H0_H0 ;  /* 0x20000017ff747230 */ /* 0x000fe40000004100 */
[----:B------:R-:W-:Y:S01]  /*1c880*/  FFMA.FTZ R115, R97, R84, R100 ;  /* 0x0000005461737223 */ /* 0x000fe20000010064 */
[----:B------:R-:W-:Y:S02]  /*1c890*/  HADD2.F32 R82, -RZ, R31.H0_H0 ;  /* 0x2000001fff527230 */ /* 0x000fe40000004100 */
[----:B------:R-:W-:Y:S01]  /*1c8a0*/  FFMA.FTZ R96, R102, R81, R83 ;  /* 0x0000005166607223 */ /* 0x000fe20000010053 */
[----:B------:R-:W-:Y:S01]  /*1c8b0*/  FMUL.FTZ R97, R48, R110 ;  /* 0x0000006e30617220 */ /* 0x000fe20000410000 */
[----:B------:R-:W-:Y:S01]  /*1c8c0*/  HADD2.F32 R102, -RZ, R64.H1_H1 ;  /* 0x30000040ff667230 */ /* 0x000fe20000004100 */
[----:B------:R-:W-:Y:S01]  /*1c8d0*/  UIMAD UR5, UR5, UR23, URZ ;  /* 0x00000017050572a4 */ /* 0x000fe2000f8e02ff */
[----:B------:R-:W-:-:S02]  /*1c8e0*/  HADD2.F32 R80, -RZ, R30.H1_H1 ;  /* 0x3000001eff507230 */ /* 0x000fc40000004100 */
[----:B------:R-:W-:Y:S01]  /*1c8f0*/  FFMA.FTZ R116, R101, R116, R82 ;  /* 0x0000007465747223 */ /* 0x000fe20000010052 */
[----:B------:R-:W-:Y:S02]  /*1c900*/  HADD2.F32 R84, -RZ, R68.H0_H0 ;  /* 0x20000044ff547230 */ /* 0x000fe40000004100 */
[C---:B------:R-:W-:Y:S01]  /*1c910*/  FMUL.FTZ R101, R48.reuse, R108 ;  /* 0x0000006c30657220 */ /* 0x040fe20000410000 */
[----:B------:R-:W-:Y:S02]  /*1c920*/  HADD2.F32 R110, -RZ, R25.H0_H0 ;  /* 0x20000019ff6e7230 */ /* 0x000fe40000004100 */
[----:B------:R-:W-:Y:S01]  /*1c930*/  FFMA.FTZ R102, R85, R102, R80 ;  /* 0x0000006655667223 */ /* 0x000fe20000010050 */
[----:B------:R-:W-:Y:S01]  /*1c940*/  USHF.R.S32.HI UR6, URZ, 0x1f, UR5 ;  /* 0x0000001fff067899 */ /* 0x000fe20008011405 */
[--C-:B------:R-:W-:Y:S02]  /*1c950*/  HADD2.F32 R81, -RZ, R69.reuse.H1_H1 ;  /* 0x30000045ff517230 */ /* 0x100fe40000004100 */
[----:B------:R-:W-:Y:S01]  /*1c960*/  FMUL.FTZ R100, R48, R107 ;  /* 0x0000006b30647220 */ /* 0x000fe20000410000 */
[----:B------:R-:W-:Y:S01]  /*1c970*/  FFMA.FTZ R101, R101, R84, R110 ;  /* 0x0000005465657223 */ /* 0x000fe2000001006e */
[--C-:B------:R-:W-:Y:S01]  /*1c980*/  HADD2.F32 R83, -RZ, R24.reuse.H1_H1 ;  /* 0x30000018ff537230 */ /* 0x100fe20000004100 */
[----:B------:R-:W0:Y:S01]  /*1c990*/  LDC.64 R84, c[0x0][0x428] ;  /* 0x00010a00ff547b82 */ /* 0x000e220000000a00 */
[----:B------:R-:W-:Y:S01]  /*1c9a0*/  HADD2.F32 R80, -RZ, R69.H0_H0 ;  /* 0x20000045ff507230 */ /* 0x000fe20000004100 */
[----:B------:R-:W-:Y:S01]  /*1c9b0*/  ULEA.HI UR6, UR6, UR5, URZ, 0x3 ;  /* 0x0000000506067291 */ /* 0x000fe2000f8f18ff */
        /* <DEDUP_REMOVED lines=9> */
[C---:B------:R-:W-:Y:S01]  /*1ca50*/  FMUL.FTZ R106, R48.reuse, R106 ;  /* 0x0000006a306a7220 */ /* 0x040fe20000410000 */
[----:B------:R-:W-:Y:S02]  /*1ca60*/  IMAD.U32 R105, RZ, RZ, UR6 ;  /* 0x00000006ff697e24 */ /* 0x000fe4000f8e00ff */
[----:B------:R-:W-:Y:S01]  /*1ca70*/  FMUL.FTZ R80, R48, R103 ;  /* 0x0000006730507220 */ /* 0x000fe20000410000 */
[----:B------:R-:W-:Y:S01]  /*1ca80*/  FFMA.FTZ R103, R104, R81, R83 ;  /* 0x0000005168677223 */ /* 0x000fe20000010053 */
[----:B------:R-:W-:Y:S02]  /*1ca90*/  HADD2.F32 R81, -RZ, R71.H1_H1 ;  /* 0x30000047ff517230 */ /* 0x000fe40000004100 */
[----:B------:R-:W-:Y:S01]  /*1caa0*/  FMUL.FTZ R108, R48, R109 ;  /* 0x0000006d306c7220 */ /* 0x000fe20000410000 */
        /* <DEDUP_REMOVED lines=10> */
[C---:B------:R-:W-:Y:S01]  /*1cb50*/  VIADD R83, R105.reuse, 0x200 ;  /* 0x0000020069537836 */ /* 0x040fe20000000000 */
[C---:B------:R-:W-:Y:S01]  /*1cb60*/  IADD3 R109, PT, PT, R105.reuse, 0x300, RZ ;  /* 0x00000300696d7810 */ /* 0x040fe20007ffe0ff */
[----:B0-----:R-:W-:-:S04]  /*1cb70*/  IMAD.WIDE.U32 R104, R105, 0x10, R84 ;  /* 0x0000001069687825 */ /* 0x001fc800078e0054 */
[----:B------:R-:W-:Y:S01]  /*1cb80*/  FFMA.FTZ R108, R108, R119, R121 ;  /* 0x000000776c6c7223 */ /* 0x000fe20000010079 */
[----:B------:R-:W-:Y:S02]  /*1cb90*/  F2FP.F16.F32.PACK_AB R51, R51, R111 ;  /* 0x0000006f3333723e */ /* 0x000fe400000000ff */
        /* <DEDUP_REMOVED lines=22> */
.L_x_5413:
[----:B------:R-:W-:Y:S02]  /*1cd00*/  UIADD3 UR4, UPT, UPT, UR4, UR20, URZ ;  /* 0x0000001404047290 */ /* 0x000fe4000fffe0ff */
[----:B------:R-:W-:Y:S02]  /*1cd10*/  UPLOP3.LUT UP0, UPT, UPT, UPT, UP0, 0x40, 0x4 ;  /* 0x000000000004789c */ /* 0x000fe40003f0e800 */
[----:B------:R-:W-:-:S09]  /*1cd20*/  UISETP.GE.AND UP1, UPT, UR4, UR21, UPT ;  /* 0x000000150400728c */ /* 0x000fd2000bf26270 */
[----:B------:R-:W-:Y:S05]  /*1cd30*/  BRA.U !UP1, `(.L_x_5414) ;  /* 0xfffffe3d09ec7547 */ /* 0x000fea000b83ffff */
[----:B------:R-:W-:Y:S05]  /*1cd40*/  EXIT ;  /* 0x000000000000794d */ /* 0x000fea0003800000 */
.L_x_5415:
        /* <DEDUP_REMOVED lines=11> */
.L_x_27491:


//--------------------- .text._ZN10layer_norm13ln_fwd_kernelINS_13Kernel_traitsIf13__nv_bfloat16S2_S2_fjLj8192ELj1ELj1ELj8ELj16ENS_18Kernel_traits_baseILj8192EfS2_S2_S2_fjLj256EEEEELb0ELb0ELb0ELb0EEEvNS_9FwdParamsE --------------------------
	.section	.text._ZN10layer_norm13ln_fwd_kernelINS_13Kernel_traitsIf13__nv_bfloat16S2_S2_fjLj8192ELj1ELj1ELj8ELj16ENS_18Kernel_traits_baseILj8192EfS2_S2_S2_fjLj256EEEEELb0ELb0ELb0ELb0EEEvNS_9FwdParamsE,"ax",@progbits
	.align	128
        .global         _ZN10layer_norm13ln_fwd_kernelINS_13Kernel_traitsIf13__nv_bfloat16S2_S2_fjLj8192ELj1ELj1ELj8ELj16ENS_18Kernel_traits_baseILj8192EfS2_S2_S2_fjLj256EEEEELb0ELb0ELb0ELb0EEEvNS_9FwdParamsE
        .type           _ZN10layer_norm13ln_fwd_kernelINS_13Kernel_traitsIf13__nv_bfloat16S2_S2_fjLj8192ELj1ELj1ELj8ELj16ENS_18Kernel_traits_baseILj8192EfS2_S2_S2_fjLj256EEEEELb0ELb0ELb0ELb0EEEvNS_9FwdParamsE,@function
        .size           _ZN10layer_norm13ln_fwd_kernelINS_13Kernel_traitsIf13__nv_bfloat16S2_S2_fjLj8192ELj1ELj1ELj8ELj16ENS_18Kernel_traits_baseILj8192EfS2_S2_S2_fjLj256EEEEELb0ELb0ELb0ELb0EEEvNS_9FwdParamsE,(.L_x_27492 - _ZN10layer_norm13ln_fwd_kernelINS_13Kernel_traitsIf13__nv_bfloat16S2_S2_fjLj8192ELj1ELj1ELj8ELj16ENS_18Kernel_traits_baseILj8192EfS2_S2_S2_fjLj256EEEEELb0ELb0ELb0ELb0EEEvNS_9FwdParamsE)
        .other          _ZN10layer_norm13ln_fwd_kernelINS_13Kernel_traitsIf13__nv_bfloat16S2_S2_fjLj8192ELj1ELj1ELj8ELj16ENS_18Kernel_traits_baseILj8192EfS2_S2_S2_fjLj256EEEEELb0ELb0ELb0ELb0EEEvNS_9FwdParamsE,@"STO_CUDA_ENTRY STV_DEFAULT"
_ZN10layer_norm13ln_fwd_kernelINS_13Kernel_traitsIf13__nv_bfloat16S2_S2_fjLj8192ELj1ELj1ELj8ELj16ENS_18Kernel_traits_baseILj8192EfS2_S2_S2_fjLj256EEEEELb0ELb0ELb0ELb0EEEvNS_9FwdParamsE:
.text._ZN10layer_norm13ln_fwd_kernelINS_13Kernel_traitsIf13__nv_bfloat16S2_S2_fjLj8192ELj1ELj1ELj8ELj16ENS_18Kernel_traits_baseILj8192EfS2_S2_S2_fjLj256EEEEELb0ELb0ELb0ELb0EEEvNS_9FwdParamsE:
        /* <DEDUP_REMOVED lines=32> */
[----:B------:R-:W-:Y:S01]  /*0200*/  @P0 LOP3.LUT R19, R19, 0x100, RZ, 0xfc, !PT ;  /* 0x0000010013130812 */ /* 0x000fe200078efcff */
[----:B------:R0:W5:Y:S04]  /*0210*/  @P0 LDG.E.128 R76, desc[UR8][R2.64+0x10] ;  /* 0x00001008024c0981 */ /* 0x000168000c1e1d00 */
[----:B------:R0:W5:Y:S01]  /*0220*/  @P0 LD.E.128 R72, desc[UR8][R4.64] ;  /* 0x0000000804480980 */ /* 0x000162000c101d00 */
[----:B------:R-:W1:Y:S01]  /*0230*/  @P2 LDC.64 R16, c[0x0][0x438] ;  /* 0x00010e00ff102b82 */ /* 0x000e620000000a00 */
[----:B--2---:R-:W-:-:S02]  /*0240*/  @P1 IMAD.WIDE.U32 R6, R19, 0x20, R6 ;  /* 0x0000002013061825 */ /* 0x004fc400078e0006 */
[----:B------:R0:W5:Y:S04]  /*0250*/  @P0 LD.E.128 R68, desc[UR8][R4.64+0x10] ;  /* 0x0000100804440980 */ /* 0x000168000c101d00 */
[----:B------:R0:W5:Y:S01]  /*0260*/  @P1 LDG.E.128 R64, desc[UR8][R6.64] ;  /* 0x0000000806401981 */ /* 0x000162000c1e1d00 */
[C---:B---3--:R-:W-:Y:S01]  /*0270*/  @P1 IMAD.WIDE.U32 R8, R19.reuse, 0x20, R8 ;  /* 0x0000002013081825 */ /* 0x048fe200078e0008 */
[----:B------:R-:W-:Y:S02]  /*0280*/  @P1 IADD3 R19, PT, PT, R19, 0x100, RZ ;  /* 0x0000010013131810 */ /* 0x000fe40007ffe0ff */
[----:B------:R0:W5:Y:S04]  /*0290*/  @P1 LDG.E.128 R60, desc[UR8][R6.64+0x10] ;  /* 0x00001008063c1981 */ /* 0x000168000c1e1d00 */
[----:B------:R0:W5:Y:S01]  /*02a0*/  @P1 LD.E.128 R56, desc[UR8][R8.64] ;  /* 0x0000000808381980 */ /* 0x000162000c101d00 */
[----:B----4-:R-:W-:-:S03]  /*02b0*/  @P2 IMAD.WIDE.U32 R14, R19, 0x20, R14 ;  /* 0x00000020130e2825 */ /* 0x010fc600078e000e */
[----:B------:R0:W5:Y:S04]  /*02c0*/  @P1 LD.E.128 R52, desc[UR8][R8.64+0x10] ;  /* 0x0000100808341980 */ /* 0x000168000c101d00 */
[----:B------:R0:W5:Y:S01]  /*02d0*/  @P2 LDG.E.128 R48, desc[UR8][R14.64] ;  /* 0x000000080e302981 */ /* 0x000162000c1e1d00 */
[----:B-1----:R-:W-:-:S03]  /*02e0*/  @P2 IMAD.WIDE.U32 R16, R19, 0x20, R16 ;  /* 0x0000002013102825 */ /* 0x002fc600078e0010 */
[----:B------:R0:W5:Y:S04]  /*02f0*/  @P2 LDG.E.128 R44, desc[UR8][R14.64+0x10] ;  /* 0x000010080e2c2981 */ /* 0x000168000c1e1d00 */
[----:B------:R0:W5:Y:S04]  /*0300*/  @P2 LD.E.128 R40, desc[UR8][R16.64] ;  /* 0x0000000810282980 */ /* 0x000168000c101d00 */
[----:B------:R0:W5:Y:S01]  /*0310*/  @P2 LD.E.128 R36, desc[UR8][R16.64+0x10] ;  /* 0x0000100810242980 */ /* 0x000162000c101d00 */
[----:B------:R-:W-:Y:S02]  /*0320*/  ISETP.GE.U32.AND P0, PT, R11, 0x400, PT ;  /* 0x000004000b00780c */ /* 0x000fe40003f06070 */
[----:B------:R-:W-:-:S11]  /*0330*/  @P2 IADD3 R19, PT, PT, R19, 0x100, RZ ;  /* 0x0000010013132810 */ /* 0x000fd60007ffe0ff */
[----:B0-----:R-:W-:Y:S05]  /*0340*/  @!P0 BRA `(.L_x_5418) ;  /* 0x0000000000c08947 */ /* 0x001fea0003800000 */
[----:B------:R-:W0:Y:S08]  /*0350*/  LDC.64 R2, c[0x0][0x3d0] ;  /* 0x0000f400ff027b82 */ /* 0x000e300000000a00 */
[----:B------:R-:W1:Y:S01]  /*0360*/  LDC.64 R4, c[0x0][0x438] ;  /* 0x00010e00ff047b82 */ /* 0x000e620000000a00 */
[----:B0-----:R-:W-:-:S05]  /*0370*/  IMAD.WIDE.U32 R2, R19, 0x20, R2 ;  /* 0x0000002013027825 */ /* 0x001fca00078e0002 */
[----:B------:R0:W5:Y:S01]  /*0380*/  LDG.E.128 R32, desc[UR8][R2.64] ;  /* 0x0000000802207981 */ /* 0x000162000c1e1d00 */
[----:B-1----:R-:W-:-:S03]  /*0390*/  IMAD.WIDE.U32 R4, R19, 0x20, R4 ;  /* 0x0000002013047825 */ /* 0x002fc600078e0004 */
[----:B------:R0:W5:Y:S04]  /*03a0*/  LDG.E.128 R28, desc[UR8][R2.64+0x10] ;  /* 0x00001008021c7981 */ /* 0x000168000c1e1d00 */
[----:B------:R0:W5:Y:S04]  /*03b0*/  LD.E.128 R24, desc[UR8][R4.64] ;  /* 0x0000000804187980 */ /* 0x000168000c101d00 */
[----:B------:R0:W5:Y:S01]  /*03c0*/  LD.E.128 R20, desc[UR8][R4.64+0x10] ;  /* 0x0000100804147980 */ /* 0x000162000c101d00 */
[----:B------:R-:W-:Y:S05]  /*03d0*/  BRA `(.L_x_5418) ;  /* 0x00000000009c7947 */ /* 0x000fea0003800000 */
.L_x_5417:
        /* <DEDUP_REMOVED lines=12> */
[----:B------:R-:W-:Y:S02]  /*04a0*/  @P1 IADD3 R19, PT, PT, R19, 0x100, RZ ;  /* 0x0000010013131810 */ /* 0x000fe40007ffe0ff */
[----:B------:R0:W5:Y:S04]  /*04b0*/  @P0 LDG.E.128 R76, desc[UR8][R4.64+0x10] ;  /* 0x00001008044c0981 */ /* 0x000168000c1e1d00 */
[----:B------:R0:W5:Y:S01]  /*04c0*/  @P1 LDG.E.128 R64, desc[UR8][R6.64] ;  /* 0x0000000806401981 */ /* 0x000162000c1e1d00 */
[C---:B--2---:R-:W-:Y:S01]  /*04d0*/  @P2 IMAD.WIDE.U32 R8, R19.reuse, 0x20, R8 ;  /* 0x0000002013082825 */ /* 0x044fe200078e0008 */
[----:B------:R-:W-:-:S02]  /*04e0*/  @P2 IADD3 R19, PT, PT, R19, 0x100, RZ ;  /* 0x0000010013132810 */ /* 0x000fc40007ffe0ff */
[----:B------:R0:W5:Y:S04]  /*04f0*/  @P1 LDG.E.128 R60, desc[UR8][R6.64+0x10] ;  /* 0x00001008063c1981 */ /* 0x000168000c1e1d00 */
[----:B------:R0:W5:Y:S01]  /*0500*/  @P2 LDG.E.128 R48, desc[UR8][R8.64] ;  /* 0x0000000808302981 */ /* 0x000162000c1e1d00 */
[----:B---3--:R-:W-:-:S03]  /*0510*/  @P3 IMAD.WIDE.U32 R2, R19, 0x20, R14 ;  /* 0x0000002013023825 */ /* 0x008fc600078e000e */
[----:B------:R0:W5:Y:S04]  /*0520*/  @P2 LDG.E.128 R44, desc[UR8][R8.64+0x10] ;  /* 0x00001008082c2981 */ /* 0x000168000c1e1d00 */
[----:B------:R0:W5:Y:S04]  /*0530*/  @P3 LDG.E.128 R32, desc[UR8][R2.64] ;  /* 0x0000000802203981 */ /* 0x000168000c1e1d00 */
[----:B------:R0:W5:Y:S01]  /*0540*/  @P3 LDG.E.128 R28, desc[UR8][R2.64+0x10] ;  /* 0x00001008021c3981 */ /* 0x000162000c1e1d00 */
[----:B------:R-:W-:Y:S02]  /*0550*/  CS2R R38, SRZ ;  /* 0x0000000000267805 */ /* 0x000fe4000001ff00 */
[----:B------:R-:W-:-:S02]  /*0560*/  CS2R R36, SRZ ;  /* 0x0000000000247805 */ /* 0x000fc4000001ff00 */
[----:B------:R-:W-:Y:S02]  /*0570*/  CS2R R42, SRZ ;  /* 0x00000000002a7805 */ /* 0x000fe4000001ff00 */
[----:B------:R-:W-:Y:S02]  /*0580*/  CS2R R40, SRZ ;  /* 0x0000000000287805 */ /* 0x000fe4000001ff00 */
[----:B------:R-:W-:Y:S02]  /*0590*/  CS2R R54, SRZ ;  /* 0x0000000000367805 */ /* 0x000fe4000001ff00 */
[----:B------:R-:W-:Y:S02]  /*05a0*/  CS2R R52, SRZ ;  /* 0x0000000000347805 */ /* 0x000fe4000001ff00 */
[----:B------:R-:W-:Y:S02]  /*05b0*/  CS2R R58, SRZ ;  /* 0x00000000003a7805 */ /* 0x000fe4000001ff00 */
[----:B------:R-:W-:-:S02]  /*05c0*/  CS2R R56, SRZ ;  /* 0x0000000000387805 */ /* 0x000fc4000001ff00 */
[----:B------:R-:W-:Y:S02]  /*05d0*/  CS2R R70, SRZ ;  /* 0x0000000000467805 */ /* 0x000fe4000001ff00 */
[----:B------:R-:W-:Y:S02]  /*05e0*/  CS2R R68, SRZ ;  /* 0x0000000000447805 */ /* 0x000fe4000001ff00 */
[----:B------:R-:W-:Y:S02]  /*05f0*/  CS2R R74, SRZ ;  /* 0x00000000004a7805 */ /* 0x000fe4000001ff00 */
[----:B------:R-:W-:Y:S02]  /*0600*/  CS2R R72, SRZ ;  /* 0x0000000000487805 */ /* 0x000fe4000001ff00 */
[----:B------:R-:W-:Y:S02]  /*0610*/  @P3 CS2R R22, SRZ ;  /* 0x0000000000163805 */ /* 0x000fe4000001ff00 */
[----:B------:R-:W-:-:S02]  /*0620*/  @P3 CS2R R20, SRZ ;  /* 0x0000000000143805 */ /* 0x000fc4000001ff00 */
[----:B------:R-:W-:Y:S02]  /*0630*/  @P3 CS2R R26, SRZ ;  /* 0x00000000001a3805 */ /* 0x000fe4000001ff00 */
[----:B0-----:R-:W-:-:S07]  /*0640*/  @P3 CS2R R24, SRZ ;  /* 0x0000000000183805 */ /* 0x001fce000001ff00 */
.L_x_5418:
[----:B------:R-:W-:Y:S05]  /*0650*/  BSYNC.RECONVERGENT B0 ;  /* 0x0000000000007941 */ /* 0x000fea0003800200 */
.L_x_5416:
[----:B------:R-:W1:Y:S02]  /*0660*/  LDCU UR4, c[0x0][0x384] ;  /* 0x00007080ff0477ac */ /* 0x000e640008000800 */
[----:B-1----:R-:W-:-:S06]  /*0670*/  UISETP.GE.AND UP1, UPT, UR6, UR4, UPT ;  /* 0x000000040600728c */ /* 0x002fcc000bf26270 */
[----:B------:R-:W-:-:S13]  /*0680*/  PLOP3.LUT P0, PT, PT, PT, UP1, 0x80, 0x8 ;  /* 0x000000000008781c */ /* 0x000fda0003f0f018 */
[----:B------:R-:W-:Y:S05]  /*0690*/  @P0 EXIT ;  /* 0x000000000000094d */ /* 0x000fea0003800000 */
[----:B------:R-:W-:Y:S01]  /*06a0*/  SHF.R.S32.HI R10, RZ, 0x3, R10 ;  /* 0x00000003ff0a7819 */ /* 0x000fe2000001140a */
[----:B------:R-:W-:Y:S01]  /*06b0*/  UISETP.NE.U32.AND UP1, UPT, UR10, URZ, UPT ;  /* 0x000000ff0a00728c */ /* 0x000fe2000bf25070 */
[----:B------:R-:W1:Y:S02]  /*06c0*/  LDCU UR13, c[0x0][0x388] ;  /* 0x00007100ff0d77ac */ /* 0x000e640008000800 */
[C---:B0-----:R-:W-:Y:S02]  /*06d0*/  LOP3.LUT R2, R10.reuse, 0xff, RZ, 0xc0, !PT ;  /* 0x000000ff0a027812 */ /* 0x041fe400078ec0ff */
[----:B------:R-:W-:Y:S01]  /*06e0*/  LOP3.LUT R8, R10, 0xffffff00, RZ, 0xc0, !PT ;  /* 0xffffff000a087812 */ /* 0x000fe200078ec0ff */
[----:B------:R-:W-:Y:S01]  /*06f0*/  UISETP.NE.AND.EX UP1, UPT, UR11, URZ, UPT, UP1 ;  /* 0x000000ff0b00728c */ /* 0x000fe2000bf25310 */
[----:B------:R-:W-:Y:S01]  /*0700*/  VIADDMNMX R13, R2, -R13, RZ, !PT ;  /* 0x8000000d020d7246 */ /* 0x000fe200078001ff */
[----:B------:R-:W-:Y:S01]  /*0710*/  IMAD R0, R0, -0x20, R2 ;  /* 0xffffffe000007824 */ /* 0x000fe200078e0202 */
[----:B------:R-:W0:Y:S02]  /*0720*/  LDCU.U8 UR7, c[0x0][0x410] ;  /* 0x00008200ff0777ac */ /* 0x000e240008000000 */
[----:B------:R-:W-:-:S02]  /*0730*/  VIMNMX R13, PT, PT, R13, 0x20, PT ;  /* 0x000000200d0d7848 */ /* 0x000fc40003fe0100 */
[----:B------:R-:W-:Y:S01]  /*0740*/  VIMNMX R0, PT, PT, RZ, R0, !PT ;  /* 0x00000000ff007248 */ /* 0x000fe20007fe0100 */
[----:B------:R-:W2:Y:S01]  /*0750*/  LDCU UR12, c[0x0][0x400] ;  /* 0x00008000ff0c77ac */ /* 0x000ea20008000800 */
[-C--:B------:R-:W-:Y:S02]  /*0760*/  LEA R13, R13, R8.reuse, 0x3 ;  /* 0x000000080d0d7211 */ /* 0x080fe400078e18ff */
[----:B------:R-:W-:Y:S01]  /*0770*/  VIMNMX R3, PT, PT, R0, 0x20, PT ;  /* 0x0000002000037848 */ /* 0x000fe20003fe0100 */
[----:B------:R-:W3:Y:S01]  /*0780*/  LDCU.64 UR16, c[0x0][0x3a0] ;  /* 0x00007400ff1077ac */ /* 0x000ee20008000a00 */
[----:B------:R-:W-:Y:S02]  /*0790*/  I2FP.F32.U32 R10, R13 ;  /* 0x0000000d000a7245 */ /* 0x000fe40000201000 */
[----:B------:R-:W-:Y:S01]  /*07a0*/  PLOP3.LUT P0, PT, PT, PT, UP1, 0x80, 0x8 ;  /* 0x000000000008781c */ /* 0x000fe20003f0f018 */
[----:B------:R-:W4:Y:S01]  /*07b0*/  LDCU.64 UR18, c[0x0][0x3e0] ;  /* 0x00007c00ff1277ac */ /* 0x000f220008000a00 */
[----:B------:R-:W-:-:S02]  /*07c0*/  LEA R8, R3, R8, 0x3 ;  /* 0x0000000803087211 */ /* 0x000fc400078e18ff */
[----:B------:R-:W0:Y:S01]  /*07d0*/  MUFU.RCP R10, R10 ;  /* 0x0000000a000a7308 */ /* 0x000e220000001000 */
[----:B------:R-:W0:Y:S01]  /*07e0*/  LDCU.64 UR14, c[0x0][0x380] ;  /* 0x00007000ff0e77ac */ /* 0x000e220008000a00 */
[----:B-1----:R-:W-:-:S11]  /*07f0*/  UPLOP3.LUT UP2, UPT, UPT, UPT, UPT, 0x40, 0x4 ;  /* 0x000000000004789c */ /* 0x002fd60003f4e870 */
.L_x_5451:
[----:B01234-:R-:W1:Y:S01]  /*0800*/  @P0 LDC.64 R84, c[0x0][0x3e0] ;  /* 0x0000f800ff540b82 */ /* 0x01fe620000000a00 */
[----:B------:R-:W-:-:S05]  /*0810*/  MOV R13, UR6 ;  /* 0x00000006000d7c02 */ /* 0x000fca0008000f00 */
[----:B-1----:R-:W-:-:S06]  /*0820*/  @P0 IMAD.WIDE R84, R13, 0x2, R84 ;  /* 0x000000020d540825 */ /* 0x002fcc00078e0254 */
[----:B------:R-:W2:Y:S01]  /*0830*/  @P0 LDG.E.U16 R84, desc[UR8][R84.64] ;  /* 0x0000000854540981 */ /* 0x000ea2000c1e1500 */
[----:B------:R-:W-:Y:S01]  /*0840*/  UIMAD UR4, UR6, UR13, URZ ;  /* 0x0000000d060472a4 */ /* 0x000fe2000f8e02ff */
[----:B------:R-:W-:Y:S01]  /*0850*/  ISETP.GE.U32.AND P1, PT, R11, 0x100, PT ;  /* 0x000001000b00780c */ /* 0x000fe20003f26070 */
[----:B------:R-:W-:Y:S01]  /*0860*/  BSSY.RECONVERGENT B0, `(.L_x_5419) ;  /* 0x000006f000007945 */ /* 0x000fe20003800200 */
[----:B------:R-:W-:Y:S01]  /*0870*/  HFMA2 R110, -RZ, RZ, 1.875, 0 ;  /* 0x3f800000ff6e7431 */ /* 0x000fe200000001ff */
[----:B------:R-:W-:-:S04]  /*0880*/  USHF.R.S32.HI UR5, URZ, 0x1f, UR4 ;  /* 0x0000001fff057899 */ /* 0x000fc80008011404 */
[----:B------:R-:W-:-:S06]  /*0890*/  ULEA.HI UR5, UR5, UR4, URZ, 0x3 ;  /* 0x0000000405057291 */ /* 0x000fcc000f8f18ff */
[----:B------:R-:W-:-:S04]  /*08a0*/  MOV R13, UR5 ;  /* 0x00000005000d7c02 */ /* 0x000fc80008000f00 */
[----:B------:R-:W-:-:S04]  /*08b0*/  LEA.HI.SX32 R13, R13, R12, 0x1d ;  /* 0x0000000c0d0d7211 */ /* 0x000fc800078feaff */
[----:B------:R-:W-:Y:S02]  /*08c0*/  MOV R111, R13 ;  /* 0x0000000d006f7202 */ /* 0x000fe40000000f00 */
[----:B--2---:R-:W-:Y:S01]  /*08d0*/  @P0 SHF.L.U32 R110, R84, 0x10, RZ ;  /* 0x00000010546e0819 */ /* 0x004fe200000006ff */
[----:B------:R-:W-:Y:S06]  /*08e0*/  @!P1 BRA `(.L_x_5420) ;  /* 0x0000000400989947 */ /* 0x000fec0003800000 */
[----:B------:R-:W1:Y:S02]  /*08f0*/  LDC.64 R2, c[0x0][0x390] ;  /* 0x0000e400ff027b82 */ /* 0x000e640000000a00 */
[----:B-1----:R-:W-:-:S05]  /*0900*/  IMAD.WIDE.U32 R2, R13, 0x10, R2 ;  /* 0x000000100d027825 */ /* 0x002fca00078e0002 */
[----:B------:R1:W5:Y:S01]  /*0910*/  LDG.E.128 R4, desc[UR8][R2.64] ;  /* 0x0000000802047981 */ /* 0x000362000c1e1d00 */
[----:B---3--:R-:W-:-:S04]  /*0920*/  UISETP.NE.U32.AND UP1, UPT, UR16, URZ, UPT ;  /* 0x000000ff1000728c */ /* 0x008fc8000bf25070 */
[----:B------:R-:W-:-:S09]  /*0930*/  UISETP.NE.AND.EX UP1, UPT, UR17, URZ, UPT, UP1 ;  /* 0x000000ff1100728c */ /* 0x000fd2000bf25310 */
[----:B-1----:R-:W-:Y:S05]  /*0940*/  BRA.U !UP1, `(.L_x_5421) ;  /* 0x0000000109a07547 */ /* 0x002fea000b800000 */
[----:B------:R-:W1:Y:S02]  /*0950*/  LDC.64 R2, c[0x0][0x3a0] ;  /* 0x0000e800ff027b82 */ /* 0x000e640000000a00 */
[----:B-1----:R-:W-:-:S05]  /*0960*/  IMAD.WIDE.U32 R2, R13, 0x10, R2 ;  /* 0x000000100d027825 */ /* 0x002fca00078e0002 */
[----:B------:R1:W2:Y:S01]  /*0970*/  LDG.E.128 R16, desc[UR8][R2.64] ;  /* 0x0000000802107981 */ /* 0x0002a2000c1e1d00 */
        /* <DEDUP_REMOVED lines=8> */
[----:B-1----:R-:W-:Y:S02]  /*0a00*/  SHF.L.U32 R3, R0, 0x10, RZ ;  /* 0x0000001000037819 */ /* 0x002fe400000006ff */
[----:B------:R-:W-:Y:S02]  /*0a10*/  SHF.L.U32 R111, R111, 0x10, RZ ;  /* 0x000000106f6f7819 */ /* 0x000fe400000006ff */
[C---:B--2---:R-:W-:Y:S02]  /*0a20*/  PRMT R5, R16.reuse, 0x7632, R5 ;  /* 0x0000763210057816 */ /* 0x044fe40000000005 */
[----:B------:R-:W-:-:S02]  /*0a30*/  SHF.L.U32 R6, R16, 0x10, RZ ;  /* 0x0000001010067819 */ /* 0x000fc400000006ff */
[C---:B------:R-:W-:Y:S02]  /*0a40*/  PRMT R16, R18.reuse, 0x7632, R16 ;  /* 0x0000763212107816 */ /* 0x040fe40000000010 */
[----:B------:R-:W-:Y:S01]  /*0a50*/  SHF.L.U32 R2, R18, 0x10, RZ ;  /* 0x0000001012027819 */ /* 0x000fe200000006ff */
[-C--:B------:R-:W-:Y:S01]  /*0a60*/  FFMA.FTZ R6, R9, R110.reuse, R6 ;  /* 0x0000006e09067223 */ /* 0x080fe20000010006 */
[----:B------:R-:W-:Y:S02]  /*0a70*/  PRMT R18, R19, 0x7632, R18 ;  /* 0x0000763213127816 */ /* 0x000fe40000000012 */
[----:B------:R-:W-:Y:S01]  /*0a80*/  PRMT R7, R17, 0x7632, R7 ;  /* 0x0000763211077816 */ /* 0x000fe20000000007 */
[----:B------:R-:W-:Y:S01]  /*0a90*/  FFMA.FTZ R2, R87, R110, R2 ;  /* 0x0000006e57027223 */ /* 0x000fe20000010002 */
[----:B------:R-:W-:Y:S02]  /*0aa0*/  SHF.L.U32 R4, R17, 0x10, RZ ;  /* 0x0000001011047819 */ /* 0x000fe400000006ff */
        /* <DEDUP_REMOVED lines=18> */
.L_x_5421:
[----:B----4-:R-:W-:-:S04]  /*0bd0*/  UISETP.NE.U32.AND UP1, UPT, UR18, URZ, UPT ;  /* 0x000000ff1200728c */ /* 0x010fc8000bf25070 */
[----:B------:R-:W-:-:S06]  /*0be0*/  UISETP.NE.AND.EX UP1, UPT, UR19, URZ, UPT, UP1 ;  /* 0x000000ff1300728c */ /* 0x000fcc000bf25310 */
[----:B------:R-:W-:-:S13]  /*0bf0*/  PLOP3.LUT P0, PT, PT, PT, UP1, 0x80, 0x8 ;  /* 0x000000000008781c */ /* 0x000fda0003f0f018 */
[----:B------:R-:W-:Y:S05]  /*0c00*/  @!P0 BRA `(.L_x_5423) ;  /* 0x0000000000648947 */ /* 0x000fea0003800000 */
[C---:B-----5:R-:W-:Y:S02]  /*0c10*/  PRMT R2, R5.reuse, 0x7632, R2 ;  /* 0x0000763205027816 */ /* 0x060fe40000000002 */
[C---:B------:R-:W-:Y:S02]  /*0c20*/  SHF.L.U32 R3, R4.reuse, 0x10, RZ ;  /* 0x0000001004037819 */ /* 0x040fe400000006ff */
[----:B------:R-:W-:Y:S02]  /*0c30*/  SHF.L.U32 R5, R5, 0x10, RZ ;  /* 0x0000001005057819 */ /* 0x000fe400000006ff */
[----:B------:R-:W-:Y:S02]  /*0c40*/  PRMT R0, R4, 0x7632, R0 ;  /* 0x0000763204007816 */ /* 0x000fe40000000000 */
[----:B------:R-:W-:Y:S01]  /*0c50*/  PRMT R9, R6, 0x7632, R9 ;  /* 0x0000763206097816 */ /* 0x000fe20000000009 */
[----:B------:R-:W-:Y:S01]  /*0c60*/  FMUL.FTZ R4, R5, R110 ;  /* 0x0000006e05047220 */ /* 0x000fe20000410000 */
[----:B------:R-:W-:-:S02]  /*0c70*/  PRMT R16, R7, 0x7632, R16 ;  /* 0x0000763207107816 */ /* 0x000fc40000000010 */
[----:B------:R-:W-:Y:S01]  /*0c80*/  SHF.L.U32 R17, R6, 0x10, RZ ;  /* 0x0000001006117819 */ /* 0x000fe200000006ff */
[-C--:B------:R-:W-:Y:S01]  /*0c90*/  FMUL.FTZ R6, R3, R110.reuse ;  /* 0x0000006e03067220 */ /* 0x080fe20000410000 */
        /* <DEDUP_REMOVED lines=9> */
[----:B------:R-:W-:Y:S01]  /*0d30*/  FMUL.FTZ R7, R7, R110 ;  /* 0x0000006e07077220 */ /* 0x000fe20000410000 */
[----:B------:R-:W-:Y:S01]  /*0d40*/  F2FP.BF16.F32.PACK_AB R16, R3, R6 ;  /* 0x000000060310723e */ /* 0x000fe200000010ff */
[----:B------:R-:W-:-:S02]  /*0d50*/  FMUL.FTZ R5, R5, R110 ;  /* 0x0000006e05057220 */ /* 0x000fc40000410000 */
[----:B------:R-:W-:Y:S02]  /*0d60*/  F2FP.BF16.F32.PACK_AB R19, R9, R0 ;  /* 0x000000000913723e */ /* 0x000fe400000010ff */
[----:B------:R-:W-:Y:S02]  /*0d70*/  F2FP.BF16.F32.PACK_AB R18, R7, R2 ;  /* 0x000000020712723e */ /* 0x000fe400000010ff */
[----:B------:R-:W-:Y:S01]  /*0d80*/  F2FP.BF16.F32.PACK_AB R17, R5, R4 ;  /* 0x000000040511723e */ /* 0x000fe200000010ff */
[----:B------:R-:W-:Y:S06]  /*0d90*/  BRA `(.L_x_5422) ;  /* 0x0000000000507947 */ /* 0x000fec0003800000 */
.L_x_5423:
[C---:B-----5:R-:W-:Y:S02]  /*0da0*/  PRMT R2, R5.reuse, 0x7632, R2 ;  /* 0x0000763205027816 */ /* 0x060fe40000000002 */
[----:B------:R-:W-:Y:S02]  /*0db0*/  SHF.L.U32 R5, R5, 0x10, RZ ;  /* 0x0000001005057819 */ /* 0x000fe400000006ff */
[----:B------:R-:W-:Y:S02]  /*0dc0*/  SHF.L.U32 R3, R4, 0x10, RZ ;  /* 0x0000001004037819 */ /* 0x000fe400000006ff */
[C---:B------:R-:W-:Y:S02]  /*0dd0*/  SHF.L.U32 R85, R6.reuse, 0x10, RZ ;  /* 0x0000001006557819 */ /* 0x040fe400000006ff */
[----:B------:R-:W-:Y:S01]  /*0de0*/  PRMT R9, R6, 0x7632, R9 ;  /* 0x0000763206097816 */ /* 0x000fe20000000009 */
[-C--:B------:R-:W-:Y:S01]  /*0df0*/  FMUL.FTZ R6, R3, R110.reuse ;  /* 0x0000006e03067220 */ /* 0x080fe20000410000 */
[----:B------:R-:W-:Y:S01]  /*0e00*/  PRMT R0, R4, 0x7632, R0 ;  /* 0x0000763204007816 */ /* 0x000fe20000000000 */
[----:B------:R-:W-:Y:S01]  /*0e10*/  FMUL.FTZ R4, R5, R110 ;  /* 0x0000006e05047220 */ /* 0x000fe20000410000 */
[----:B------:R-:W-:-:S02]  /*0e20*/  PRMT R84, R7, 0x7632, R84 ;  /* 0x0000763207547816 */ /* 0x000fc40000000054 */
[----:B------:R-:W-:Y:S02]  /*0e30*/  SHF.L.U32 R7, R7, 0x10, RZ ;  /* 0x0000001007077819 */ /* 0x000fe400000006ff */
[----:B------:R-:W-:Y:S01]  /*0e40*/  SHF.L.U32 R5, R2, 0x10, RZ ;  /* 0x0000001002057819 */ /* 0x000fe200000006ff */
[-C--:B------:R-:W-:Y:S01]  /*0e50*/  FMUL.FTZ R2, R85, R110.reuse ;  /* 0x0000006e55027220 */ /* 0x080fe20000410000 */
[----:B------:R-:W-:Y:S02]  /*0e60*/  SHF.L.U32 R9, R9, 0x10, RZ ;  /* 0x0000001009097819 */ /* 0x000fe400000006ff */
[----:B------:R-:W-:Y:S01]  /*0e70*/  SHF.L.U32 R3, R0, 0x10, RZ ;  /* 0x0000001000037819 */ /* 0x000fe200000006ff */
[-C--:B------:R-:W-:Y:S01]  /*0e80*/  FMUL.FTZ R0, R7, R110.reuse ;  /* 0x0000006e07007220 */ /* 0x080fe20000410000 */
[----:B------:R-:W-:Y:S01]  /*0e90*/  SHF.L.U32 R85, R84, 0x10, RZ ;  /* 0x0000001054557819 */ /* 0x000fe200000006ff */
[-C--:B------:R-:W-:Y:S01]  /*0ea0*/  FMUL.FTZ R7, R9, R110.reuse ;  /* 0x0000006e09077220 */ /* 0x080fe20000410000 */
[-C--:B------:R-:W-:Y:S01]  /*0eb0*/  FMUL.FTZ R5, R5, R110.reuse ;  /* 0x0000006e05057220 */ /* 0x080fe20000410000 */
[----:B------:R-:W-:-:S02]  /*0ec0*/  FMUL.FTZ R3, R3, R110 ;  /* 0x0000006e03037220 */ /* 0x000fc40000410000 */
[----:B------:R-:W-:-:S07]  /*0ed0*/  FMUL.FTZ R9, R85, R110 ;  /* 0x0000006e55097220 */ /* 0x000fce0000410000 */
.L_x_5422:
[----:B------:R-:W1:Y:S01]  /*0ee0*/  @UP0 LDCU.64 UR4, c[0x0][0x3a8] ;  /* 0x00007500ff0407ac */ /* 0x000e620008000a00 */
[----:B------:R-:W-:Y:S01]  /*0ef0*/  PLOP3.LUT P2, PT, PT, PT, UP0, 0x80, 0x8 ;  /* 0x000000000008781c */ /* 0x000fe20003f4f008 */
[----:B------:R-:W-:Y:S01]  /*0f00*/  HFMA2 R84, -RZ, RZ, 0, 9.5367431640625e-07 ;  /* 0x00000010ff547431 */ /* 0x000fe200000001ff */
[----:B------:R-:W-:Y:S02]  /*0f10*/  PLOP3.LUT P3, PT, PT, PT, UP0, 0x80, 0x8 ;  /* 0x000000000008781c */ /* 0x000fe40003f6f008 */
[----:B------:R-:W-:-:S09]  /*0f20*/  IADD3 R111, PT, PT, R13, 0x100, RZ ;  /* 0x000001000d6f7810 */ /* 0x000fd20007ffe0ff */
[----:B-1----:R-:W-:-:S05]  /*0f30*/  @P2 IMAD.WIDE.U32 R84, R13, R84, UR4 ;  /* 0x000000040d542e25 */ /* 0x002fca000f8e0054 */
[----:B------:R1:W-:Y:S02]  /*0f40*/  @P3 STG.E.128 desc[UR8][R84.64], R16 ;  /* 0x0000001054003986 */ /* 0x0003e4000c101d08 */
.L_x_5420:
[----:B0--34-:R-:W-:Y:S05]  /*0f50*/  BSYNC.RECONVERGENT B0 ;  /* 0x0000000000007941 */ /* 0x019fea0003800200 */
.L_x_5419:
[----:B------:R-:W-:Y:S01]  /*0f60*/  ISETP.GE.U32.AND P2, PT, R11, 0x200, PT ;  /* 0x000002000b00780c */ /* 0x000fe20003f46070 */
[----:B------:R-:W-:-:S12]  /*0f70*/  BSSY.RECONVERGENT B0, `(.L_x_5424) ;  /* 0x0000067000007945 */ /* 0x000fd80003800200 */
[----:B------:R-:W-:Y:S05]  /*0f80*/  @!P2 BRA `(.L_x_5425) ;  /* 0x000000040094a947 */ /* 0x000fea0003800000 */
[----:B------:R-:W0:Y:S02]  /*0f90*/  LDC.64 R14, c[0x0][0x390] ;  /* 0x0000e400ff0e7b82 */ /* 0x000e240000000a00 */
[----:B0-----:R-:W-:-:S05]  /*0fa0*/  IMAD.WIDE.U32 R14, R111, 0x10, R14 ;  /* 0x000000106f0e7825 */ /* 0x001fca00078e000e */
[----:B-1----:R0:W5:Y:S01]  /*0fb0*/  LDG.E.128 R84, desc[UR8][R14.64] ;  /* 0x000000080e547981 */ /* 0x002162000c1e1d00 */
[----:B------:R-:W-:-:S04]  /*0fc0*/  UISETP.NE.U32.AND UP1, UPT, UR16, URZ, UPT ;  /* 0x000000ff1000728c */ /* 0x000fc8000bf25070 */
[----:B------:R-:W-:-:S09]  /*0fd0*/  UISETP.NE.AND.EX UP1, UPT, UR17, URZ, UPT, UP1 ;  /* 0x000000ff1100728c */ /* 0x000fd2000bf25310 */
[----:B0-----:R-:W-:Y:S05]  /*0fe0*/  BRA.U !UP1, `(.L_x_5426) ;  /* 0x0000000109a07547 */ /* 0x001fea000b800000 */
[----:B------:R-:W0:Y:S02]  /*0ff0*/  LDC.64 R14, c[0x0][0x3a0] ;  /* 0x0000e800ff0e7b82 */ /* 0x000e240000000a00 */
[----:B0-----:R-:W-:-:S05]  /*1000*/  IMAD.WIDE.U32 R14, R111, 0x10, R14 ;  /* 0x000000106f0e7825 */ /* 0x001fca00078e000e */
[----:B------:R-:W2:Y:S01]  /*1010*/  LDG.E.128 R16, desc[UR8][R14.64] ;  /* 0x000000080e107981 */ /* 0x000ea2000c1e1d00 */
[C---:B-----5:R-:W-:Y:S02]  /*1020*/  PRMT R88, R84.reuse, 0x7632, R88 ;  /* 0x0000763254587816 */ /* 0x060fe40000000058 */
[----:B------:R-:W-:Y:S02]  /*1030*/  SHF.L.U32 R89, R84, 0x10, RZ ;  /* 0x0000001054597819 */ /* 0x000fe400000006ff */
[C---:B------:R-:W-:Y:S02]  /*1040*/  PRMT R90, R85.reuse, 0x7632, R90 ;  /* 0x00007632555a7816 */ /* 0x040fe4000000005a */
[C---:B------:R-:W-:Y:S02]  /*1050*/  PRMT R92, R86.reuse, 0x7632, R92 ;  /* 0x00007632565c7816 */ /* 0x040fe4000000005c */
[----:B------:R-:W-:Y:S02]  /*1060*/  SHF.L.U32 R91, R86, 0x10, RZ ;  /* 0x00000010565b7819 */ /* 0x000fe400000006ff */
[----:B------:R-:W-:-:S02]  /*1070*/  SHF.L.U32 R85, R85, 0x10, RZ ;  /* 0x0000001055557819 */ /* 0x000fc400000006ff */
[C---:B------:R-:W-:Y:S02]  /*1080*/  PRMT R112, R87.reuse, 0x7632, R112 ;  /* 0x0000763257707816 */ /* 0x040fe40000000070 */
[----:B------:R-:W-:Y:S02]  /*1090*/  SHF.L.U32 R87, R87, 0x10, RZ ;  /* 0x0000001057577819 */ /* 0x000fe400000006ff */
[----:B------:R-:W-:Y:S02]  /*10a0*/  SHF.L.U32 R115, R112, 0x10, RZ ;  /* 0x0000001070737819 */ /* 0x000fe400000006ff */
[C---:B--2---:R-:W-:Y:S02]  /*10b0*/  PRMT R84, R16.reuse, 0x7632, R84 ;  /* 0x0000763210547816 */ /* 0x044fe40000000054 */
[----:B------:R-:W-:Y:S02]  /*10c0*/  SHF.L.U32 R16, R16, 0x10, RZ ;  /* 0x0000001010107819 */ /* 0x000fe400000006ff */
[----:B------:R-:W-:-:S02]  /*10d0*/  SHF.L.U32 R86, R17, 0x10, RZ ;  /* 0x0000001011567819 */ /* 0x000fc400000006ff */
[----:B------:R-:W-:Y:S01]  /*10e0*/  PRMT R14, R17, 0x7632, R14 ;  /* 0x00007632110e7816 */ /* 0x000fe2000000000e */
[-C--:B------:R-:W-:Y:S01]  /*10f0*/  FFMA.FTZ R15, R89, R110.reuse, R16 ;  /* 0x0000006e590f7223 */ /* 0x080fe20000010010 */
[----:B------:R-:W-:Y:S01]  /*1100*/  PRMT R93, R18, 0x7632, R93 ;  /* 0x00007632125d7816 */ /* 0x000fe2000000005d */
[----:B------:R-:W-:Y:S01]  /*1110*/  FFMA.FTZ R89, R85, R110, R86 ;  /* 0x0000006e55597223 */ /* 0x000fe20000010056 */
[C---:B------:R-:W-:Y:S02]  /*1120*/  PRMT R113, R19.reuse, 0x7632, R113 ;  /* 0x0000763213717816 */ /* 0x040fe40000000071 */
[----:B------:R-:W-:Y:S02]  /*1130*/  SHF.L.U32 R114, R19, 0x10, RZ ;  /* 0x0000001013727819 */ /* 0x000fe400000006ff */
[----:B------:R-:W-:Y:S02]  /*1140*/  SHF.L.U32 R17, R88, 0x10, RZ ;  /* 0x0000001058117819 */ /* 0x000fe400000006ff */
[----:B------:R-:W-:-:S02]  /*1150*/  SHF.L.U32 R85, R92, 0x10, RZ ;  /* 0x000000105c557819 */ /* 0x000fc400000006ff */
[----:B------:R-:W-:Y:S02]  /*1160*/  SHF.L.U32 R18, R18, 0x10, RZ ;  /* 0x0000001012127819 */ /* 0x000fe400000006ff */
[----:B------:R-:W-:Y:S02]  /*1170*/  SHF.L.U32 R19, R90, 0x10, RZ ;  /* 0x000000105a137819 */ /* 0x000fe400000006ff */
        /* <DEDUP_REMOVED lines=8> */
[-C--:B------:R-:W-:Y:S01]  /*1200*/  FFMA.FTZ R88, R19, R110.reuse, R88 ;  /* 0x0000006e13587223 */ /* 0x080fe20000010058 */
[----:B------:R-:W-:Y:S01]  /*1210*/  F2FP.BF16.F32.PACK_AB R19, R92, R93 ;  /* 0x0000005d5c13723e */ /* 0x000fe200000010ff */
[----:B------:R-:W-:Y:S01]  /*1220*/  FFMA.FTZ R90, R17, R110, R84 ;  /* 0x0000006e115a7223 */ /* 0x000fe20000010054 */
[----:B------:R-:W-:Y:S02]  /*1230*/  F2FP.BF16.F32.PACK_AB R18, R14, R91 ;  /* 0x0000005b0e12723e */ /* 0x000fe400000010ff */
[----:B------:R-:W-:Y:S02]  /*1240*/  F2FP.BF16.F32.PACK_AB R17, R88, R89 ;  /* 0x000000595811723e */ /* 0x000fe400000010ff */
[----:B------:R-:W-:Y:S01]  /*1250*/  F2FP.BF16.F32.PACK_AB R16, R90, R15 ;  /* 0x0000000f5a10723e */ /* 0x000fe200000010ff */
[----:B------:R-:W-:Y:S06]  /*1260*/  BRA `(.L_x_5427) ;  /* 0x0000000000c07947 */ /* 0x000fec0003800000 */
.L_x_5426:
        /* <DEDUP_REMOVED lines=21> */
[----:B------:R-:W-:-:S02]  /*13c0*/  FMUL.FTZ R14, R113, R110 ;  /* 0x0000006e710e7220 */ /* 0x000fc40000410000 */
[----:B------:R-:W-:Y:S01]  /*13d0*/  FMUL.FTZ R92, R115, R110 ;  /* 0x0000006e735c7220 */ /* 0x000fe20000410000 */
[----:B------:R-:W-:Y:S06]  /*13e0*/  BRA `(.L_x_5427) ;  /* 0x0000000000607947 */ /* 0x000fec0003800000 */
.L_x_5428:
[C---:B-----5:R-:W-:Y:S02]  /*13f0*/  PRMT R16, R85.reuse, 0x7632, R16 ;  /* 0x0000763255107816 */ /* 0x060fe40000000010 */
[----:B------:R-:W-:Y:S02]  /*1400*/  SHF.L.U32 R85, R85, 0x10, RZ ;  /* 0x0000001055557819 */ /* 0x000fe400000006ff */
[----:B------:R-:W-:Y:S02]  /*1410*/  PRMT R19, R87, 0x7632, R19 ;  /* 0x0000763257137816 */ /* 0x000fe40000000013 */
        /* <DEDUP_REMOVED lines=21> */
.L_x_5427:
[----:B------:R-:W0:Y:S01]  /*1570*/  @UP0 LDCU.64 UR4, c[0x0][0x3a8] ;  /* 0x00007500ff0407ac */ /* 0x000e220008000a00 */
[----:B------:R-:W-:Y:S02]  /*1580*/  PLOP3.LUT P3, PT, PT, PT, UP0, 0x80, 0x8 ;  /* 0x000000000008781c */ /* 0x000fe40003f6f008 */
[----:B------:R-:W-:Y:S02]  /*1590*/  PLOP3.LUT P4, PT, PT, PT, UP0, 0x80, 0x8 ;  /* 0x000000000008781c */ /* 0x000fe40003f8f008 */
[----:B------:R-:W-:-:S09]  /*15a0*/  MOV R84, 0x10 ;  /* 0x0000001000547802 */ /* 0x000fd20000000f00 */
[C---:B0-----:R-:W-:Y:S01]  /*15b0*/  @P3 IMAD.WIDE.U32 R84, R111.reuse, R84, UR4 ;  /* 0x000000046f543e25 */ /* 0x041fe2000f8e0054 */
[----:B------:R-:W-:-:S04]  /*15c0*/  IADD3 R111, PT, PT, R111, 0x100, RZ ;  /* 0x000001006f6f7810 */ /* 0x000fc80007ffe0ff */
[----:B------:R0:W-:Y:S03]  /*15d0*/  @P4 STG.E.128 desc[UR8][R84.64], R16 ;  /* 0x0000001054004986 */ /* 0x0001e6000c101d08 */
.L_x_5425:
[----:B------:R-:W-:Y:S05]  /*15e0*/  BSYNC.RECONVERGENT B0 ;  /* 0x0000000000007941 */ /* 0x000fea0003800200 */
.L_x_5424:
        /* <DEDUP_REMOVED lines=21> */
[----:B--2---:R-:W-:Y:S02]  /*1740*/  SHF.L.U32 R98, R17, 0x10, RZ ;  /* 0x0000001011627819 */ /* 0x004fe400000006ff */
[C---:B------:R-:W-:Y:S02]  /*1750*/  PRMT R84, R16.reuse, 0x7632, R84 ;  /* 0x0000763210547816 */ /* 0x040fe40000000054 */
[----:B------:R-:W-:Y:S01]  /*1760*/  SHF.L.U32 R86, R16, 0x10, RZ ;  /* 0x0000001010567819 */ /* 0x000fe200000006ff */
[----:B------:R-:W-:Y:S01]  /*1770*/  FFMA.FTZ R97, R85, R110, R98 ;  /* 0x0000006e55617223 */ /* 0x000fe20000010062 */
[----:B------:R-:W-:-:S02]  /*1780*/  PRMT R16, R17, 0x7632, R16 ;  /* 0x0000763211107816 */ /* 0x000fc40000000010 */
[----:B------:R-:W-:Y:S01]  /*1790*/  PRMT R101, R18, 0x7632, R101 ;  /* 0x0000763212657816 */ /* 0x000fe20000000065 */
[----:B------:R-:W-:Y:S01]  /*17a0*/  FFMA.FTZ R95, R95, R110, R86 ;  /* 0x0000006e5f5f7223 */ /* 0x000fe20000010056 */
[C---:B------:R-:W-:Y:S02]  /*17b0*/  PRMT R113, R19.reuse, 0x7632, R113 ;  /* 0x0000763213717816 */ /* 0x040fe40000000071 */
[----:B------:R-:W-:Y:S02]  /*17c0*/  SHF.L.U32 R114, R19, 0x10, RZ ;  /* 0x0000001013727819 */ /* 0x000fe400000006ff */
[----:B------:R-:W-:Y:S02]  /*17d0*/  SHF.L.U32 R85, R100, 0x10, RZ ;  /* 0x0000001064557819 */ /* 0x000fe400000006ff */
[----:B------:R-:W-:Y:S02]  /*17e0*/  SHF.L.U32 R18, R18, 0x10, RZ ;  /* 0x0000001012127819 */ /* 0x000fe400000006ff */
[----:B------:R-:W-:-:S02]  /*17f0*/  SHF.L.U32 R17, R94, 0x10, RZ ;  /* 0x000000105e117819 */ /* 0x000fc400000006ff */
[----:B------:R-:W-:Y:S01]  /*1800*/  SHF.L.U32 R19, R96, 0x10, RZ ;  /* 0x0000001060137819 */ /* 0x000fe200000006ff */
[-C--:B------:R-:W-:Y:S01]  /*1810*/  FFMA.FTZ R99, R99, R110.reuse, R18 ;  /* 0x0000006e63637223 */ /* 0x080fe20000010012 */
[----:B------:R-:W-:Y:S02]  /*1820*/  SHF.L.U32 R100, R113, 0x10, RZ ;  /* 0x0000001071647819 */ /* 0x000fe400000006ff */
[----:B------:R-:W-:Y:S01]  /*1830*/  SHF.L.U32 R98, R101, 0x10, RZ ;  /* 0x0000001065627819 */ /* 0x000fe200000006ff */
[-C--:B------:R-:W-:Y:S01]  /*1840*/  FFMA.FTZ R101, R87, R110.reuse, R114 ;  /* 0x0000006e57657223 */ /* 0x080fe20000010072 */
[----:B------:R-:W-:Y:S01]  /*1850*/  SHF.L.U32 R16, R16, 0x10, RZ ;  /* 0x0000001010107819 */ /* 0x000fe200000006ff */
[-C--:B------:R-:W-:Y:S01]  /*1860*/  FFMA.FTZ R100, R115, R110.reuse, R100 ;  /* 0x0000006e73647223 */ /* 0x080fe20000010064 */
[----:B------:R-:W-:Y:S01]  /*1870*/  SHF.L.U32 R84, R84, 0x10, RZ ;  /* 0x0000001054547819 */ /* 0x000fe200000006ff */
[-C--:B------:R-:W-:Y:S02]  /*1880*/  FFMA.FTZ R98, R85, R110.reuse, R98 ;  /* 0x0000006e55627223 */ /* 0x080fe40000010062 */
[-C--:B------:R-:W-:Y:S01]  /*1890*/  FFMA.FTZ R96, R19, R110.reuse, R16 ;  /* 0x0000006e13607223 */ /* 0x080fe20000010010 */
[----:B------:R-:W-:Y:S01]  /*18a0*/  F2FP.BF16.F32.PACK_AB R19, R100, R101 ;  /* 0x000000656413723e */ /* 0x000fe200000010ff */
[----:B------:R-:W-:Y:S01]  /*18b0*/  FFMA.FTZ R94, R17, R110, R84 ;  /* 0x0000006e115e7223 */ /* 0x000fe20000010054 */
[----:B------:R-:W-:-:S02]  /*18c0*/  F2FP.BF16.F32.PACK_AB R18, R98, R99 ;  /* 0x000000636212723e */ /* 0x000fc400000010ff */
[----:B------:R-:W-:Y:S02]  /*18d0*/  F2FP.BF16.F32.PACK_AB R17, R96, R97 ;  /* 0x000000616011723e */ /* 0x000fe400000010ff */
[----:B------:R-:W-:Y:S01]  /*18e0*/  F2FP.BF16.F32.PACK_AB R16, R94, R95 ;  /* 0x0000005f5e10723e */ /* 0x000fe200000010ff */
[----:B------:R-:W-:Y:S06]  /*18f0*/  BRA `(.L_x_5432) ;  /* 0x0000000000c07947 */ /* 0x000fec0003800000 */
.L_x_5431:
        /* <DEDUP_REMOVED lines=24> */
.L_x_5433:
        /* <DEDUP_REMOVED lines=24> */
.L_x_5432:
[----:B------:R-:W0:Y:S01]  /*1c00*/  @UP0 LDCU.64 UR4, c[0x0][0x3a8] ;  /* 0x00007500ff0407ac */ /* 0x000e220008000a00 */
[----:B------:R-:W-:Y:S01]  /*1c10*/  PLOP3.LUT P4, PT, PT, PT, UP0, 0x80, 0x8 ;  /* 0x000000000008781c */ /* 0x000fe20003f8f008 */
[----:B------:R-:W-:Y:S01]  /*1c20*/  HFMA2 R84, -RZ, RZ, 0, 9.5367431640625e-07 ;  /* 0x00000010ff547431 */ /* 0x000fe200000001ff */
[----:B------:R-:W-:-:S11]  /*1c30*/  PLOP3.LUT P5, PT, PT, PT, UP0, 0x80, 0x8 ;  /* 0x000000000008781c */ /* 0x000fd60003faf008 */
[C---:B0-----:R-:W-:Y:S01]  /*1c40*/  @P4 IMAD.WIDE.U32 R84, R111.reuse, R84, UR4 ;  /* 0x000000046f544e25 */ /* 0x041fe2000f8e0054 */
[----:B------:R-:W-:-:S04]  /*1c50*/  IADD3 R111, PT, PT, R111, 0x100, RZ ;  /* 0x000001006f6f7810 */ /* 0x000fc80007ffe0ff */
[----:B------:R2:W-:Y:S03]  /*1c60*/  @P5 STG.E.128 desc[UR8][R84.64], R16 ;  /* 0x0000001054005986 */ /* 0x0005e6000c101d08 */
.L_x_5430:
[----:B------:R-:W-:Y:S05]  /*1c70*/  BSYNC.RECONVERGENT B0 ;  /* 0x0000000000007941 */ /* 0x000fea0003800200 */
.L_x_5429:
        /* <DEDUP_REMOVED lines=21> */
[----:B------:R-:W-:Y:S02]  /*1dd0*/  SHF.L.U32 R87, R87, 0x10, RZ ;  /* 0x0000001057577819 */ /* 0x000fe400000006ff */
[----:B--2---:R-:W-:Y:S02]  /*1de0*/  SHF.L.U32 R102, R17, 0x10, RZ ;  /* 0x0000001011667819 */ /* 0x004fe400000006ff */
[----:B------:R-:W-:-:S02]  /*1df0*/  PRMT R112, R19, 0x7632, R112 ;  /* 0x0000763213707816 */ /* 0x000fc40000000070 */
[----:B------:R-:W-:Y:S01]  /*1e00*/  SHF.L.U32 R114, R19, 0x10, RZ ;  /* 0x0000001013727819 */ /* 0x000fe200000006ff */
[-C--:B------:R-:W-:Y:S01]  /*1e10*/  FFMA.FTZ R105, R85, R110.reuse, R102 ;  /* 0x0000006e55697223 */ /* 0x080fe20000010066 */
[----:B------:R-:W-:Y:S02]  /*1e20*/  PRMT R19, R16, 0x7632, R19 ;  /* 0x0000763210137816 */ /* 0x000fe40000000013 */
[----:B------:R-:W-:Y:S01]  /*1e30*/  PRMT R86, R17, 0x7632, R86 ;  /* 0x0000763211567816 */ /* 0x000fe20000000056 */
[----:B------:R-:W-:Y:S01]  /*1e40*/  FFMA.FTZ R109, R109, R110, R114 ;  /* 0x0000006e6d6d7223 */ /* 0x000fe20000010072 */
[----:B------:R-:W-:Y:S02]  /*1e50*/  PRMT R106, R18, 0x7632, R106 ;  /* 0x00007632126a7816 */ /* 0x000fe4000000006a */
        /* <DEDUP_REMOVED lines=19> */
.L_x_5436:
        /* <DEDUP_REMOVED lines=8> */
[C---:B------:R-:W-:Y:S02]  /*2010*/  PRMT R84, R85.reuse, 0x7632, R84 ;  /* 0x0000763255547816 */ /* 0x040fe40000000054 */
[----:B------:R-:W-:Y:S01]  /*2020*/  SHF.L.U32 R85, R85, 0x10, RZ ;  /* 0x0000001055557819 */ /* 0x000fe200000006ff */
[----:B------:R-:W-:Y:S01]  /*2030*/  FMUL.FTZ R103, R103, R110 ;  /* 0x0000006e67677220 */ /* 0x000fe20000410000 */
[----:B------:R-:W-:-:S02]  /*2040*/  PRMT R102, R86, 0x7632, R102 ;  /* 0x0000763256667816 */ /* 0x000fc40000000066 */
[----:B------:R-:W-:Y:S01]  /*2050*/  SHF.L.U32 R107, R86, 0x10, RZ ;  /* 0x00000010566b7819 */ /* 0x000fe200000006ff */
[-C--:B------:R-:W-:Y:S01]  /*2060*/  FMUL.FTZ R105, R85, R110.reuse ;  /* 0x0000006e55697220 */ /* 0x080fe20000410000 */
[----:B------:R-:W-:Y:S02]  /*2070*/  SHF.L.U32 R115, R104, 0x10, RZ ;  /* 0x0000001068737819 */ /* 0x000fe400000006ff */
        /* <DEDUP_REMOVED lines=9> */
.L_x_5438:
        /* <DEDUP_REMOVED lines=24> */
.L_x_5437:
[----:B------:R-:W0:Y:S01]  /*2290*/  @UP0 LDCU.64 UR4, c[0x0][0x3a8] ;  /* 0x00007500ff0407ac */ /* 0x000e220008000a00 */
[----:B------:R-:W-:Y:S02]  /*22a0*/  PLOP3.LUT P5, PT, PT, PT, UP0, 0x80, 0x8 ;  /* 0x000000000008781c */ /* 0x000fe40003faf008 */
[----:B------:R-:W-:Y:S02]  /*22b0*/  PLOP3.LUT P6, PT, PT, PT, UP0, 0x80, 0x8 ;  /* 0x000000000008781c */ /* 0x000fe40003fcf008 */
[----:B------:R-:W-:-:S09]  /*22c0*/  MOV R84, 0x10 ;  /* 0x0000001000547802 */ /* 0x000fd20000000f00 */
[----:B0-----:R-:W-:-:S05]  /*22d0*/  @P5 IMAD.WIDE.U32 R84, R111, R84, UR4 ;  /* 0x000000046f545e25 */ /* 0x001fca000f8e0054 */
[----:B------:R3:W-:Y:S02]  /*22e0*/  @P6 STG.E.128 desc[UR8][R84.64], R16 ;  /* 0x0000001054006986 */ /* 0x0007e4000c101d08 */
.L_x_5435:
[----:B------:R-:W-:Y:S05]  /*22f0*/  BSYNC.RECONVERGENT B0 ;  /* 0x0000000000007941 */ /* 0x000fea0003800200 */
.L_x_5434:
        /* <DEDUP_REMOVED lines=138> */
.L_x_5440:
[----:B------:R-:W-:Y:S05]  /*2ba0*/  BSYNC.RECONVERGENT B0 ;  /* 0x0000000000007941 */ /* 0x000fea0003800200 */
.L_x_5439:
        /* <DEDUP_REMOVED lines=12> */
.L_x_5442:
[----:B------:R-:W-:Y:S05]  /*2c70*/  BSYNC.RECONVERGENT B0 ;  /* 0x0000000000007941 */ /* 0x000fea0003800200 */
.L_x_5441:
[----:B------:R-:W1:Y:S01]  /*2c80*/  SHFL.DOWN PT, R114, R113, 0x4, 0x1f ;  /* 0x08801f0071727f89 */ /* 0x000e6200000e0000 */
[-C--:B------:R-:W-:Y:S01]  /*2c90*/  I2FP.F32.S32 R115, R113.reuse ;  /* 0x0000007100737245 */ /* 0x080fe20000201400 */
[----:B------:R-:W-:Y:S01]  /*2ca0*/  BSSY.RECONVERGENT B0, `(.L_x_5443) ;  /* 0x0000064000007945 */ /* 0x000fe20003800200 */
        /* <DEDUP_REMOVED lines=16> */
[----:B-1----:R-:W-:-:S04]  /*2db0*/  FADD.FTZ R85, R114, R85 ;  /* 0x0000005572557221 */ /* 0x002fc80000010000 */
[----:B------:R-:W0:Y:S01]  /*2dc0*/  SHFL.DOWN PT, R118, R111, 0x2, 0x1f ;  /* 0x08401f006f767f89 */ /* 0x000e2200000e0000 */
[-C--:B--2---:R-:W-:Y:S01]  /*2dd0*/  IADD3 R112, PT, PT, R112, R87.reuse, RZ ;  /* 0x0000005770707210 */ /* 0x084fe20007ffe0ff */
        /* <DEDUP_REMOVED lines=34> */
[----:B------:R-:W2:Y:S01]  /*3000*/  @!P6 LDC.64 R84, c[0x0][0x3c8] ;  /* 0x0000f200ff54eb82 */ /* 0x000ea20000000a00 */
[----:B-1----:R-:W-:-:S05]  /*3010*/  MOV R115, UR6 ;  /* 0x0000000600737c02 */ /* 0x002fca0008000f00 */
[----:B0-----:R-:W-:-:S04]  /*3020*/  @!P6 IMAD.WIDE R86, R115, 0x4, R86 ;  /* 0x000000047356e825 */ /* 0x001fc800078e0256 */
[C---:B---3--:R-:W-:Y:S01]  /*3030*/  FMUL.FTZ R110, R111.reuse, R111 ;  /* 0x0000006f6f6e7220 */ /* 0x048fe20000410000 */
[----:B----4-:R-:W-:Y:S01]  /*3040*/  FSEL R112, R111, RZ, !P5 ;  /* 0x000000ff6f707208 */ /* 0x010fe20006800000 */
[----:B------:R0:W-:Y:S03]  /*3050*/  @!P6 STG.E desc[UR8][R86.64], R111 ;  /* 0x0000006f5600e986 */ /* 0x0001e6000c101908 */
[----:B------:R-:W-:Y:S01]  /*3060*/  FSEL R113, R110, RZ, P5 ;  /* 0x000000ff6e717208 */ /* 0x000fe20002800000 */
[----:B--2---:R-:W-:Y:S01]  /*3070*/  FFMA.FTZ R110, R117, UR12, R114 ;  /* 0x0000000c756e7c23 */ /* 0x004fe20008010072 */
[----:B------:R-:W-:-:S03]  /*3080*/  MOV R117, UR6 ;  /* 0x0000000600757c02 */ /* 0x000fc60008000f00 */
[----:B------:R-:W-:Y:S02]  /*3090*/  FADD.FTZ R113, R110, R113 ;  /* 0x000000716e717221 */ /* 0x000fe40000010000 */
[----:B------:R-:W-:-:S04]  /*30a0*/  @!P6 IMAD.WIDE R84, R117, 0x4, R84 ;  /* 0x000000047554e825 */ /* 0x000fc800078e0254 */
[----:B------:R-:W1:Y:S02]  /*30b0*/  MUFU.RSQ R113, R113 ;  /* 0x0000007100717308 */ /* 0x000e640000001400 */
[----:B-1----:R0:W-:Y:S01]  /*30c0*/  @!P6 STG.E desc[UR8][R84.64], R113 ;  /* 0x000000715400e986 */ /* 0x0021e2000c101908 */
[----:B------:R-:W-:Y:S05]  /*30d0*/  @!P1 BRA `(.L_x_5444) ;  /* 0x0000000000809947 */ /* 0x000fea0003800000 */
[--C-:B0-----:R-:W-:Y:S01]  /*30e0*/  FADD.FTZ R84, R6, -R112.reuse ;  /* 0x8000007006547221 */ /* 0x101fe20000010000 */
[--C-:B------:R-:W-:Y:S01]  /*30f0*/  FADD.FTZ R86, R3, -R112.reuse ;  /* 0x8000007003567221 */ /* 0x100fe20000010000 */
[----:B------:R-:W0:Y:S01]  /*3100*/  LDC.64 R110, c[0x0][0x428] ;  /* 0x00010a00ff6e7b82 */ /* 0x000e220000000a00 */
[--C-:B------:R-:W-:Y:S01]  /*3110*/  FADD.FTZ R116, R2, -R112.reuse ;  /* 0x8000007002747221 */ /* 0x100fe20000010000 */
[C---:B------:R-:W-:Y:S01]  /*3120*/  FMUL.FTZ R85, R113.reuse, R84 ;  /* 0x0000005471557220 */ /* 0x040fe20000410000 */
[----:B------:R-:W-:Y:S01]  /*3130*/  FMUL.FTZ R86, R113, R86 ;  /* 0x0000005671567220 */ /* 0x000fe20000410000 */
[--C-:B------:R-:W-:Y:S01]  /*3140*/  FADD.FTZ R114, R5, -R112.reuse ;  /* 0x8000007005727221 */ /* 0x100fe20000010000 */
[----:B------:R-:W-:Y:S01]  /*3150*/  FADD.FTZ R118, R0, -R112 ;  /* 0x8000007000767221 */ /* 0x000fe20000010000 */
[----:B-----5:R-:W-:Y:S01]  /*3160*/  FFMA.FTZ R84, R85, R80, R72 ;  /* 0x0000005055547223 */ /* 0x020fe20000010048 */
[----:B------:R-:W-:Y:S01]  /*3170*/  FFMA.FTZ R85, R86, R81, R73 ;  /* 0x0000005156557223 */ /* 0x000fe20000010049 */
[--C-:B------:R-:W-:Y:S01]  /*3180*/  FADD.FTZ R86, R4, -R112.reuse ;  /* 0x8000007004567221 */ /* 0x100fe20000010000 */
[--C-:B------:R-:W-:Y:S01]  /*3190*/  FADD.FTZ R120, R9, -R112.reuse ;  /* 0x8000007009787221 */ /* 0x100fe20000010000 */
[C---:B------:R-:W-:Y:S01]  /*31a0*/  FMUL.FTZ R87, R113.reuse, R116 ;  /* 0x0000007471577220 */ /* 0x040fe20000410000 */
[----:B------:R-:W-:Y:S01]  /*31b0*/  FMUL.FTZ R114, R113, R114 ;  /* 0x0000007271727220 */ /* 0x000fe20000410000 */
[----:B------:R-:W-:Y:S01]  /*31c0*/  F2FP.BF16.F32.PACK_AB R84, R85, R84 ;  /* 0x000000545554723e */ /* 0x000fe200000010ff */
[----:B------:R-:W-:Y:S01]  /*31d0*/  FMUL.FTZ R85, R113, R86 ;  /* 0x0000005671557220 */ /* 0x000fe20000410000 */
[----:B------:R-:W-:Y:S01]  /*31e0*/  FADD.FTZ R86, R7, -R112 ;  /* 0x8000007007567221 */ /* 0x000fe20000010000 */
[C---:B------:R-:W-:Y:S01]  /*31f0*/  FMUL.FTZ R115, R113.reuse, R118 ;  /* 0x0000007671737220 */ /* 0x040fe20000410000 */
[----:B------:R-:W-:Y:S01]  /*3200*/  FMUL.FTZ R120, R113, R120 ;  /* 0x0000007871787220 */ /* 0x000fe20000410000 */
[----:B------:R-:W-:Y:S01]  /*3210*/  FFMA.FTZ R85, R85, R82, R74 ;  /* 0x0000005255557223 */ /* 0x000fe2000001004a */
[----:B------:R-:W-:Y:S01]  /*3220*/  FMUL.FTZ R116, R113, R86 ;  /* 0x0000005671747220 */ /* 0x000fe20000410000 */
[----:B------:R-:W-:Y:S01]  /*3230*/  FFMA.FTZ R86, R87, R76, R68 ;  /* 0x0000004c57567223 */ /* 0x000fe20000010044 */
        /* <DEDUP_REMOVED lines=8> */
[----:B------:R-:W-:-:S03]  /*32c0*/  IADD3 R13, PT, PT, R13, 0x100, RZ ;  /* 0x000001000d0d7810 */ /* 0x000fc60007ffe0ff */
[----:B------:R1:W-:Y:S04]  /*32d0*/  STG.E.128 desc[UR8][R110.64], R84 ;  /* 0x000000546e007986 */ /* 0x0003e8000c101d08 */
.L_x_5444:
[----:B------:R-:W-:Y:S05]  /*32e0*/  BSYNC.RECONVERGENT B0 ;  /* 0x0000000000007941 */ /* 0x000fea0003800200 */
.L_x_5443:
[----:B------:R-:W-:Y:S04]  /*32f0*/  BSSY.RECONVERGENT B0, `(.L_x_5445) ;  /* 0x0000022000007945 */ /* 0x000fe80003800200 */
[----:B------:R-:W-:Y:S05]  /*3300*/  @!P2 BRA `(.L_x_5446) ;  /* 0x000000000080a947 */ /* 0x000fea0003800000 */
[--C-:B01----:R-:W-:Y:S01]  /*3310*/  FADD.FTZ R84, R15, -R112.reuse ;  /* 0x800000700f547221 */ /* 0x103fe20000010000 */
        /* <DEDUP_REMOVED lines=14> */
[C---:B------:R-:W-:Y:S01]  /*3400*/  FMUL.FTZ R85, R113.reuse, R86 ;  /* 0x0000005671557220 */ /* 0x040fe20000410000 */
        /* <DEDUP_REMOVED lines=16> */
.L_x_5446:
[----:B------:R-:W-:Y:S05]  /*3510*/  BSYNC.RECONVERGENT B0 ;  /* 0x0000000000007941 */ /* 0x000fea0003800200 */
.L_x_5445:
[----:B------:R-:W-:Y:S04]  /*3520*/  BSSY.RECONVERGENT B0, `(.L_x_5447) ;  /* 0x0000022000007945 */ /* 0x000fe80003800200 */
[----:B------:R-:W-:Y:S05]  /*3530*/  @!P3 BRA `(.L_x_5448) ;  /* 0x000000000080b947 */ /* 0x000fea0003800000 */
[--C-:B012---:R-:W-:Y:S01]  /*3540*/  FADD.FTZ R84, R95, -R112.reuse ;  /* 0x800000705f547221 */ /* 0x107fe20000010000 */
        /* <DEDUP_REMOVED lines=31> */
.L_x_5448:
[----:B------:R-:W-:Y:S05]  /*3740*/  BSYNC.RECONVERGENT B0 ;  /* 0x0000000000007941 */ /* 0x000fea0003800200 */
.L_x_5447:
        /* <DEDUP_REMOVED lines=19> */
[----:B-----5:R-:W-:Y:S01]  /*3880*/  FFMA.FTZ R87, R87, R30, R22 ;  /* 0x0000001e57577223 */ /* 0x020fe20000010016 */
[----:B------:R-:W-:Y:S01]  /*3890*/  FFMA.FTZ R122, R122, R31, R23 ;  /* 0x0000001f7a7a7223 */ /* 0x000fe20000010017 */
[----:B------:R-:W-:Y:S01]  /*38a0*/  FFMA.FTZ R112, R111, R32, R24 ;  /* 0x000000206f707223 */ /* 0x000fe20000010018 */
        /* <DEDUP_REMOVED lines=9> */
[----:B------:R-:W-:-:S05]  /*3940*/  F2FP.BF16.F32.PACK_AB R84, R113, R112 ;  /* 0x000000707154723e */ /* 0x000fca00000010ff */
[----:B------:R4:W-:Y:S02]  /*3950*/  STG.E.128 desc[UR8][R110.64], R84 ;  /* 0x000000546e007986 */ /* 0x0009e4000c101d08 */
.L_x_5450:
[----:B------:R-:W-:Y:S05]  /*3960*/  BSYNC.RECONVERGENT B0 ;  /* 0x0000000000007941 */ /* 0x000fea0003800200 */
.L_x_5449:
[----:B------:R-:W-:Y:S02]  /*3970*/  UIADD3 UR6, UPT, UPT, UR6, UR14, URZ ;  /* 0x0000000e06067290 */ /* 0x000fe4000fffe0ff */
[----:B------:R-:W-:Y:S02]  /*3980*/  UPLOP3.LUT UP2, UPT, UPT, UPT, UP2, 0x40, 0x4 ;  /* 0x000000000004789c */ /* 0x000fe40003f4e820 */
[----:B------:R-:W-:-:S09]  /*3990*/  UISETP.GE.AND UP1, UPT, UR6, UR15, UPT ;  /* 0x0000000f0600728c */ /* 0x000fd2000bf26270 */
[----:B------:R-:W-:Y:S05]  /*39a0*/  BRA.U !UP1, `(.L_x_5451) ;  /* 0xffffffcd09947547 */ /* 0x000fea000b83ffff */
[----:B------:R-:W-:Y:S05]  /*39b0*/  EXIT ;  /* 0x000000000000794d */ /* 0x000fea0003800000 */
.L_x_5452:
        /* <DEDUP_REMOVED lines=12> */
.L_x_27492:


//--------------------- .text._ZN10layer_norm13ln_fwd_kernelINS_13Kernel_traitsIf13__nv_bfloat16S2_S2_fjLj8192ELj1ELj1ELj8ELj16ENS_18Kernel_traits_baseILj8192EfS2_S2_S2_fjLj256EEEEELb0ELb0ELb0ELb1EEEvNS_9FwdParamsE --------------------------
	.section	.text._ZN10layer_norm13ln_fwd_kernelINS_13Kernel_traitsIf13__nv_bfloat16S2_S2_fjLj8192ELj1ELj1ELj8ELj16ENS_18Kernel_traits_baseILj8192EfS2_S2_S2_fjLj256EEEEELb0ELb0ELb0ELb1EEEvNS_9FwdParamsE,"ax",@progbits
	.align	128
        .global         _ZN10layer_norm13ln_fwd_kernelINS_13Kernel_traitsIf13__nv_bfloat16S2_S2_fjLj8192ELj1ELj1ELj8ELj16ENS_18Kernel_traits_baseILj8192EfS2_S2_S2_fjLj256EEEEELb0ELb0ELb0ELb1EEEvNS_9FwdParamsE
        .type           _ZN10layer_norm13ln_fwd_kernelINS_13Kernel_traitsIf13__nv_bfloat16S2_S2_fjLj8192ELj1ELj1ELj8ELj16ENS_18Kernel_traits_baseILj8192EfS2_S2_S2_fjLj256EEEEELb0ELb0ELb0ELb1EEEvNS_9FwdParamsE,@function
        .size           _ZN10layer_norm13ln_fwd_kernelINS_13Kernel_traitsIf13__nv_bfloat16S2_S2_fjLj8192ELj1ELj1ELj8ELj16ENS_18Kernel_traits_baseILj8192EfS2_S2_S2_fjLj256EEEEELb0ELb0ELb0ELb1EEEvNS_9FwdParamsE,(.L_x_27493 - _ZN10layer_norm13ln_fwd_kernelINS_13Kernel_traitsIf13__nv_bfloat16S2_S2_fjLj8192ELj1ELj1ELj8ELj16ENS_18Kernel_traits_baseILj8192EfS2_S2_S2_fjLj256EEEEELb0ELb0ELb0ELb1EEEvNS_9FwdParamsE)
        .other          _ZN10layer_norm13ln_fwd_kernelINS_13Kernel_traitsIf13__nv_bfloat16S2_S2_fjLj8192ELj1ELj1ELj8ELj16ENS_18Kernel_traits_baseILj8192EfS2_S2_S2_fjLj256EEEEELb0ELb0ELb0ELb1EEEvNS_9FwdParamsE,@"STO_CUDA_ENTRY STV_DEFAULT"
_ZN10layer_norm13ln_fwd_kernelINS_13Kernel_traitsIf13__nv_bfloat16S2_S2_fjLj8192ELj1ELj1ELj8ELj16ENS_18Kernel_traits_baseILj8192EfS2_S2_S2_fjLj256EEEEELb0ELb0ELb0ELb1EEEvNS_9FwdParamsE:
.text._ZN10layer_norm13ln_fwd_kernelINS_13Kernel_traitsIf13__nv_bfloat16S2_S2_fjLj8192ELj1ELj1ELj8ELj16ENS_18Kernel_traits_baseILj8192EfS2_S2_S2_fjLj256EEEEELb0ELb0ELb0ELb1EEEvNS_9FwdParamsE:
[----:B------:R-:W-:Y:S01]  /*0000*/  LDC R1, c[0x0][0x37c] ;  /* 0x0000df00ff017b82 */ /* 0x000fe20000000800 */
[----:B------:R-:W0:Y:S01]  /*0010*/  LDCU.64 UR10, c[0x0][0x438] ;  /* 0x00008700ff0a77ac */ /* 0x000e220008000a00 */
[----:B------:R-:W1:Y:S06]  /*0020*/  S2R R0, SR_TID.X ;  /* 0x0000000000007919 */ /* 0x000e6c0000002100 */
[----:B------:R-:W2:Y:S01]  /*0030*/  LDC.64 R8, c[0x0][0x3e0] ;  /* 0x0000f800ff087b82 */ /* 0x000ea20000000a00 */
[----:B------:R-:W2:Y:S01]  /*0040*/  LDCU.64 UR8, c[0x0][0x3a0] ;  /* 0x00007400ff0877ac */ /* 0x000ea20008000a00 */
[----:B------:R-:W3:Y:S06]  /*0050*/  LDCU.64 UR6, c[0x0][0x358] ;  /* 0x00006b00ff0677ac */ /* 0x000eec0008000a00 */
[----:B------:R-:W4:Y:S01]  /*0060*/  S2UR UR4, SR_CTAID.X ;  /* 0x00000000000479c3 */ /* 0x000f220000002500 */
[----:B0-----:R-:W-:-:S04]  /*0070*/  UISETP.NE.U32.AND UP0, UPT, UR10, URZ, UPT ;  /* 0x000000ff0a00728c */ /* 0x001fc8000bf05070 */
[----:B------:R-:W-:Y:S01]  /*0080*/  UISETP.NE.AND.EX UP0, UPT, UR11, URZ, UPT, UP0 ;  /* 0x000000ff0b00728c */ /* 0x000fe2000bf05300 */
[----:B--2---:R-:W-:-:S04]  /*0090*/  LOP3.LUT P0, RZ, R8, UR8, RZ, 0xfc, !PT ;  /* 0x0000000808ff7c12 */ /* 0x004fc8000f80fcff */
[----:B------:R-:W-:Y:S02]  /*00a0*/  LOP3.LUT P0, RZ, R9, UR9, RZ, 0xfc, P0 ;  /* 0x0000000909ff7c12 */ /* 0x000fe4000800fcff */
[----:B-1----:R-:W-:Y:S02]  /*00b0*/  LOP3.LUT R2, R0, 0x1f, RZ, 0xc0, !PT ;  /* 0x0000001f00027812 */ /* 0x002fe400078ec0ff */
[----:B----4-:R-:W-:Y:S01]  /*00c0*/  MOV R3, UR4 ;  /* 0x0000000400037c02 */ /* 0x010fe20008000f00 */
[----:B---3--:R-:W-:Y:S08]  /*00d0*/  BRA.U !UP0, `(.L_x_5453) ;  /* 0x0000000108547547 */ /* 0x008ff0000b800000 */
[----:B------:R-:W0:Y:S08]  /*00e0*/  LDC.64 R4, c[0x0][0x3d0] ;  /* 0x0000f400ff047b82 */ /* 0x000e300000000a00 */
[----:B------:R-:W1:Y:S01]  /*00f0*/  LDC.64 R6, c[0x0][0x438] ;  /* 0x00010e00ff067b82 */ /* 0x000e620000000a00 */
[----:B0-----:R-:W-:-:S05]  /*0100*/  IMAD.WIDE.U32 R4, R0, 0x20, R4 ;  /* 0x0000002000047825 */ /* 0x001fca00078e0004 */
[----:B------:R0:W5:Y:S01]  /*0110*/  LDG.E.128 R80, desc[UR6][R4.64] ;  /* 0x0000000604507981 */ /* 0x000162000c1e1d00 */
[----:B-1----:R-:W-:-:S03]  /*0120*/  IMAD.WIDE.U32 R6, R0, 0x20, R6 ;  /* 0x0000002000067825 */ /* 0x002fc600078e0006 */
[----:B------:R0:W5:Y:S04]  /*0130*/  LDG.E.128 R76, desc[UR6][R4.64+0x10] ;  /* 0x00001006044c7981 */ /* 0x000168000c1e1d00 */
        /* <DEDUP_REMOVED lines=13> */
[----:B------:R0:W5:Y:S01]  /*0210*/  LDG.E.128 R20, desc[UR6][R6.64+0x6010] ;  /* 0x0060100606147981 */ /* 0x000162000c1e1d00 */
[----:B------:R-:W-:Y:S05]  /*0220*/  BRA `(.L_x_5454) ;  /* 0x0000000000687947 */ /* 0x000fea0003800000 */
.L_x_5453:
[----:B------:R-:W0:Y:S02]  /*0230*/  LDC.64 R4, c[0x0][0x3d0] ;  /* 0x0000f400ff047b82 */ /* 0x000e240000000a00 */
[----:B0-----:R-:W-:-:S05]  /*0240*/  IMAD.WIDE.U32 R4, R0, 0x20, R4 ;  /* 0x0000002000047825 */ /* 0x001fca00078e0004 */
        /* <DEDUP_REMOVED lines=23> */
[----:B0-----:R-:W-:-:S07]  /*03c0*/  CS2R R48, SRZ ;  /* 0x0000000000307805 */ /* 0x001fce000001ff00 */
.L_x_5454:
[----:B------:R-:W1:Y:S02]  /*03d0*/  LDCU UR4, c[0x0][0x384] ;  /* 0x00007080ff0477ac */ /* 0x000e640008000800 */
[----:B-1----:R-:W-:-:S13]  /*03e0*/  ISETP.GE.AND P1, PT, R3, UR4, PT ;  /* 0x0000000403007c0c */ /* 0x002fda000bf26270 */
[----:B------:R-:W-:Y:S05]  /*03f0*/  @P1 EXIT ;  /* 0x000000000000194d */ /* 0x000fea0003800000 */
[----:B------:R-:W-:Y:S01]  /*0400*/  ISETP.NE.U32.AND P1, PT, R8, RZ, PT ;  /* 0x000000ff0800720c */ /* 0x000fe20003f25070 */
[----:B------:R-:W1:Y:S03]  /*0410*/  LDCU UR8, c[0x0][0x388] ;  /* 0x00007100ff0877ac */ /* 0x000e660008000800 */
[----:B------:R-:W-:Y:S01]  /*0420*/  ISETP.NE.AND.EX P1, PT, R9, RZ, PT, P1 ;  /* 0x000000ff0900720c */ /* 0x000fe20003f25310 */
[----:B------:R-:W2:Y:S01]  /*0430*/  LDCU.U8 UR14, c[0x0][0x410] ;  /* 0x00008200ff0e77ac */ /* 0x000ea20008000000 */
[----:B------:R-:W3:Y:S01]  /*0440*/  LDCU UR9, c[0x0][0x400] ;  /* 0x00008000ff0977ac */ /* 0x000ee20008000800 */
[----:B------:R-:W4:Y:S01]  /*0450*/  LDCU.64 UR12, c[0x0][0x3e0] ;  /* 0x00007c00ff0c77ac */ /* 0x000f220008000a00 */
[----:B------:R-:W0:Y:S01]  /*0460*/  LDCU.64 UR10, c[0x0][0x3a0] ;  /* 0x00007400ff0a77ac */ /* 0x000e220008000a00 */
[----:B------:R-:W-:-:S11]  /*0470*/  UPLOP3.LUT UP2, UPT, UPT, UPT, UPT, 0x40, 0x4 ;  /* 0x000000000004789c */ /* 0x000fd60003f4e870 */
.L_x_5469:
[----:B0-----:R-:W2:Y:S01]  /*0480*/  @P1 LDC.64 R8, c[0x0][0x3e0] ;  /* 0x0000f800ff081b82 */ /* 0x001ea20000000a00 */
[----:B01----:R-:W-:Y:S01]  /*0490*/  IMAD R4, R3, UR8, RZ ;  /* 0x0000000803047c24 */ /* 0x003fe2000f8e02ff */
[----:B------:R-:W-:-:S04]  /*04a0*/  LOP3.LUT R7, R0, 0xe0, RZ, 0xc0, !PT ;  /* 0x000000e000077812 */ /* 0x000fc800078ec0ff */
[----:B------:R-:W-:Y:S02]  /*04b0*/  SHF.R.S32.HI R5, RZ, 0x1f, R4 ;  /* 0x0000001fff057819 */ /* 0x000fe40000011404 */
[----:B------:R-:W0:Y:S01]  /*04c0*/  LDC.64 R106, c[0x0][0x390] ;  /* 0x0000e400ff6a7b82 */ /* 0x000e220000000a00 */
[----:B------:R-:W-:Y:S02]  /*04d0*/  LOP3.LUT R12, R7, 0x1f, R0, 0xf8, !PT ;  /* 0x0000001f070c7812 */ /* 0x000fe400078ef800 */
[----:B------:R-:W-:-:S04]  /*04e0*/  LEA.HI R5, R5, R4, RZ, 0x3 ;  /* 0x0000000405057211 */ /* 0x000fc800078f18ff */
[----:B------:R-:W-:Y:S01]  /*04f0*/  LEA.HI.SX32 R12, R5, R12, 0x1d ;  /* 0x0000000c050c7211 */ /* 0x000fe200078feaff */
[----:B--2---:R-:W-:-:S06]  /*0500*/  @P1 IMAD.WIDE R8, R3, 0x2, R8 ;  /* 0x0000000203081825 */ /* 0x004fcc00078e0208 */
[----:B------:R-:W2:Y:S01]  /*0510*/  @P1 LDG.E.U16 R8, desc[UR6][R8.64] ;  /* 0x0000000608081981 */ /* 0x000ea2000c1e1500 */
[----:B0-----:R-:W-:-:S06]  /*0520*/  IMAD.WIDE.U32 R4, R12, 0x10, R106 ;  /* 0x000000100c047825 */ /* 0x001fcc00078e006a */
[----:B-----5:R-:W5:Y:S01]  /*0530*/  LDG.E.128 R4, desc[UR6][R4.64] ;  /* 0x0000000604047981 */ /* 0x020f62000c1e1d00 */
        /* <DEDUP_REMOVED lines=18> */
[C---:B--2---:R-:W-:Y:S02]  /*0660*/  PRMT R4, R8.reuse, 0x7632, R4 ;  /* 0x0000763208047816 */ /* 0x044fe40000000004 */
[----:B------:R-:W-:-:S02]  /*0670*/  SHF.L.U32 R6, R8, 0x10, RZ ;  /* 0x0000001008067819 */ /* 0x000fc400000006ff */
[C---:B------:R-:W-:Y:S02]  /*0680*/  PRMT R18, R10.reuse, 0x7632, R18 ;  /* 0x000076320a127816 */ /* 0x040fe40000000012 */
[----:B------:R-:W-:Y:S01]  /*0690*/  SHF.L.U32 R8, R9, 0x10, RZ ;  /* 0x0000001009087819 */ /* 0x000fe200000006ff */
[-C--:B------:R-:W-:Y:S01]  /*06a0*/  FFMA.FTZ R13, R13, R14.reuse, R6 ;  /* 0x0000000e0d0d7223 */ /* 0x080fe20000010006 */
[----:B------:R-:W-:Y:S02]  /*06b0*/  SHF.L.U32 R10, R10, 0x10, RZ ;  /* 0x000000100a0a7819 */ /* 0x000fe400000006ff */
[----:B------:R-:W-:Y:S01]  /*06c0*/  PRMT R7, R9, 0x7632, R7 ;  /* 0x0000763209077816 */ /* 0x000fe20000000007 */
[-C--:B------:R-:W-:Y:S01]  /*06d0*/  FFMA.FTZ R9, R5, R14.reuse, R8 ;  /* 0x0000000e05097223 */ /* 0x080fe20000010008 */
[----:B------:R-:W-:Y:S01]  /*06e0*/  PRMT R86, R11, 0x7632, R86 ;  /* 0x000076320b567816 */ /* 0x000fe20000000056 */
[----:B------:R-:W-:Y:S01]  /*06f0*/  FFMA.FTZ R6, R19, R14, R10 ;  /* 0x0000000e13067223 */ /* 0x000fe2000001000a */
[----:B------:R-:W-:-:S02]  /*0700*/  SHF.L.U32 R5, R16, 0x10, RZ ;  /* 0x0000001010057819 */ /* 0x000fc400000006ff */
[----:B------:R-:W-:Y:S02]  /*0710*/  SHF.L.U32 R10, R7, 0x10, RZ ;  /* 0x00000010070a7819 */ /* 0x000fe400000006ff */
[----:B------:R-:W-:Y:S02]  /*0720*/  SHF.L.U32 R88, R11, 0x10, RZ ;  /* 0x000000100b587819 */ /* 0x000fe400000006ff */
[----:B------:R-:W-:Y:S01]  /*0730*/  SHF.L.U32 R19, R84, 0x10, RZ ;  /* 0x0000001054137819 */ /* 0x000fe200000006ff */
[-C--:B------:R-:W-:Y:S01]  /*0740*/  FFMA.FTZ R10, R5, R14.reuse, R10 ;  /* 0x0000000e050a7223 */ /* 0x080fe2000001000a */
[----:B------:R-:W-:Y:S01]  /*0750*/  SHF.L.U32 R86, R86, 0x10, RZ ;  /* 0x0000001056567819 */ /* 0x000fe200000006ff */
[-C--:B------:R-:W-:Y:S01]  /*0760*/  FFMA.FTZ R11, R85, R14.reuse, R88 ;  /* 0x0000000e550b7223 */ /* 0x080fe20000010058 */
[----:B------:R-:W-:Y:S02]  /*0770*/  SHF.L.U32 R18, R18, 0x10, RZ ;  /* 0x0000001012127819 */ /* 0x000fe400000006ff */
        /* <DEDUP_REMOVED lines=9> */
.L_x_5455:
[----:B------:R-:W0:Y:S02]  /*0810*/  LDC.64 R8, c[0x0][0x3e0] ;  /* 0x0000f800ff087b82 */ /* 0x000e240000000a00 */
[----:B0-----:R-:W-:-:S04]  /*0820*/  ISETP.NE.U32.AND P1, PT, R8, RZ, PT ;  /* 0x000000ff0800720c */ /* 0x001fc80003f25070 */
[----:B------:R-:W-:-:S13]  /*0830*/  ISETP.NE.AND.EX P1, PT, R9, RZ, PT, P1 ;  /* 0x000000ff0900720c */ /* 0x000fda0003f25310 */
[----:B------:R-:W-:Y:S05]  /*0840*/  @!P1 BRA `(.L_x_5457) ;  /* 0x0000000000649947 */ /* 0x000fea0003800000 */
[C---:B-----5:R-:W-:Y:S02]  /*0850*/  PRMT R8, R4.reuse, 0x7632, R8 ;  /* 0x0000763204087816 */ /* 0x060fe40000000008 */
[----:B------:R-:W-:Y:S02]  /*0860*/  SHF.L.U32 R13, R4, 0x10, RZ ;  /* 0x00000010040d7819 */ /* 0x000fe400000006ff */
[C---:B------:R-:W-:Y:S02]  /*0870*/  PRMT R10, R6.reuse, 0x7632, R10 ;  /* 0x00007632060a7816 */ /* 0x040fe4000000000a */
[----:B------:R-:W-:Y:S01]  /*0880*/  SHF.L.U32 R11, R6, 0x10, RZ ;  /* 0x00000010060b7819 */ /* 0x000fe200000006ff */
[----:B------:R-:W-:Y:S01]  /*0890*/  FMUL.FTZ R13, R13, R14 ;  /* 0x0000000e0d0d7220 */ /* 0x000fe20000410000 */
[----:B------:R-:W-:Y:S02]  /*08a0*/  PRMT R4, R5, 0x7632, R4 ;  /* 0x0000763205047816 */ /* 0x000fe40000000004 */
[----:B------:R-:W-:-:S02]  /*08b0*/  PRMT R6, R7, 0x7632, R6 ;  /* 0x0000763207067816 */ /* 0x000fc40000000006 */
        /* <DEDUP_REMOVED lines=13> */
[----:B------:R-:W-:Y:S02]  /*0990*/  F2FP.BF16.F32.PACK_AB R19, R4, R11 ;  /* 0x0000000b0413723e */ /* 0x000fe400000010ff */
[----:B------:R-:W-:Y:S02]  /*09a0*/  F2FP.BF16.F32.PACK_AB R18, R8, R6 ;  /* 0x000000060812723e */ /* 0x000fe400000010ff */
[----:B------:R-:W-:Y:S02]  /*09b0*/  F2FP.BF16.F32.PACK_AB R17, R10, R9 ;  /* 0x000000090a11723e */ /* 0x000fe400000010ff */
[----:B------:R-:W-:Y:S01]  /*09c0*/  F2FP.BF16.F32.PACK_AB R16, R5, R13 ;  /* 0x0000000d0510723e */ /* 0x000fe200000010ff */
[----:B------:R-:W-:Y:S06]  /*09d0*/  BRA `(.L_x_5456) ;  /* 0x0000000000507947 */ /* 0x000fec0003800000 */
.L_x_5457:
        /* <DEDUP_REMOVED lines=19> */
[----:B------:R-:W-:-:S07]  /*0b10*/  FMUL.FTZ R4, R87, R14 ;  /* 0x0000000e57047220 */ /* 0x000fce0000410000 */
.L_x_5456:
        /* <DEDUP_REMOVED lines=14> */
[----:B------:R-:W-:Y:S02]  /*0c00*/  PRMT R88, R85, 0x7632, R88 ;  /* 0x0000763255587816 */ /* 0x000fe40000000058 */
[----:B------:R-:W-:-:S02]  /*0c10*/  PRMT R91, R87, 0x7632, R91 ;  /* 0x00007632575b7816 */ /* 0x000fc4000000005b */
[----:B------:R-:W-:Y:S02]  /*0c20*/  SHF.L.U32 R85, R85, 0x10, RZ ;  /* 0x0000001055557819 */ /* 0x000fe400000006ff */
[----:B------:R-:W-:Y:S02]  /*0c30*/  SHF.L.U32 R87, R87, 0x10, RZ ;  /* 0x0000001057577819 */ /* 0x000fe400000006ff */
[----:B------:R-:W-:Y:S02]  /*0c40*/  SHF.L.U32 R15, R15, 0x10, RZ ;  /* 0x000000100f0f7819 */ /* 0x000fe400000006ff */
[----:B------:R-:W-:Y:S02]  /*0c50*/  SHF.L.U32 R89, R88, 0x10, RZ ;  /* 0x0000001058597819 */ /* 0x000fe400000006ff */
[----:B------:R-:W-:Y:S02]  /*0c60*/  SHF.L.U32 R91, R91, 0x10, RZ ;  /* 0x000000105b5b7819 */ /* 0x000fe400000006ff */
[----:B--2---:R-:W-:-:S02]  /*0c70*/  PRMT R84, R16, 0x7632, R84 ;  /* 0x0000763210547816 */ /* 0x004fc40000000054 */
[----:B------:R-:W-:Y:S02]  /*0c80*/  SHF.L.U32 R86, R16, 0x10, RZ ;  /* 0x0000001010567819 */ /* 0x000fe400000006ff */
[C---:B------:R-:W-:Y:S02]  /*0c90*/  PRMT R16, R17.reuse, 0x7632, R16 ;  /* 0x0000763211107816 */ /* 0x040fe40000000010 */
[----:B------:R-:W-:Y:S01]  /*0ca0*/  SHF.L.U32 R94, R17, 0x10, RZ ;  /* 0x00000010115e7819 */ /* 0x000fe200000006ff */
[-C--:B------:R-:W-:Y:S01]  /*0cb0*/  FFMA.FTZ R95, R95, R14.reuse, R86 ;  /* 0x0000000e5f5f7223 */ /* 0x080fe20000010056 */
[C---:B------:R-:W-:Y:S02]  /*0cc0*/  PRMT R17, R18.reuse, 0x7632, R17 ;  /* 0x0000763212117816 */ /* 0x040fe40000000011 */
        /* <DEDUP_REMOVED lines=20> */
.L_x_5458:
[----:B----4-:R-:W-:-:S04]  /*0e10*/  UISETP.NE.U32.AND UP1, UPT, UR12, URZ, UPT ;  /* 0x000000ff0c00728c */ /* 0x010fc8000bf25070 */
[----:B------:R-:W-:-:S09]  /*0e20*/  UISETP.NE.AND.EX UP1, UPT, UR13, URZ, UPT, UP1 ;  /* 0x000000ff0d00728c */ /* 0x000fd2000bf25310 */
[----:B------:R-:W-:Y:S05]  /*0e30*/  BRA.U UP1, `(.L_x_5460) ;  /* 0x0000000101547547 */ /* 0x000fea000b800000 */
[C---:B-----5:R-:W-:Y:S02]  /*0e40*/  PRMT R15, R84.reuse, 0x7632, R15 ;  /* 0x00007632540f7816 */ /* 0x060fe4000000000f */
[----:B------:R-:W-:Y:S02]  /*0e50*/  SHF.L.U32 R95, R84, 0x10, RZ ;  /* 0x00000010545f7819 */ /* 0x000fe400000006ff */
[C---:B------:R-:W-:Y:S02]  /*0e60*/  PRMT R84, R85.reuse, 0x7632, R84 ;  /* 0x0000763255547816 */ /* 0x040fe40000000054 */
[----:B------:R-:W-:Y:S01]  /*0e70*/  SHF.L.U32 R85, R85, 0x10, RZ ;  /* 0x0000001055557819 */ /* 0x000fe200000006ff */
[-C--:B------:R-:W-:Y:S01]  /*0e80*/  FMUL.FTZ R95, R95, R14.reuse ;  /* 0x0000000e5f5f7220 */ /* 0x080fe20000410000 */
[C---:B0-----:R-:W-:Y:S02]  /*0e90*/  PRMT R88, R86.reuse, 0x7632, R88 ;  /* 0x0000763256587816 */ /* 0x041fe40000000058 */
        /* <DEDUP_REMOVED lines=15> */
.L_x_5460:
[----:B-----5:R-:W-:Y:S02]  /*0f90*/  PRMT R15, R84, 0x7632, R15 ;  /* 0x00007632540f7816 */ /* 0x020fe4000000000f */
[----:B0-----:R-:W-:Y:S02]  /*0fa0*/  PRMT R16, R85, 0x7632, R16 ;  /* 0x0000763255107816 */ /* 0x001fe40000000010 */
[----:B------:R-:W-:Y:S02]  /*0fb0*/  PRMT R17, R86, 0x7632, R17 ;  /* 0x0000763256117816 */ /* 0x000fe40000000011 */
        /* <DEDUP_REMOVED lines=15> */
[-C--:B------:R-:W-:Y:S01]  /*10b0*/  FMUL.FTZ R90, R17, R14.reuse ;  /* 0x0000000e115a7220 */ /* 0x080fe20000410000 */
[----:B------:R-:W-:Y:S01]  /*10c0*/  F2FP.BF16.F32.PACK_AB R16, R88, R95 ;  /* 0x0000005f5810723e */ /* 0x000fe200000010ff */
[----:B------:R-:W-:Y:S01]  /*10d0*/  FMUL.FTZ R89, R89, R14 ;  /* 0x0000000e59597220 */ /* 0x000fe20000410000 */
[----:B------:R-:W-:Y:S02]  /*10e0*/  F2FP.BF16.F32.PACK_AB R19, R91, R92 ;  /* 0x0000005c5b13723e */ /* 0x000fe400000010ff */
[----:B------:R-:W-:Y:S02]  /*10f0*/  F2FP.BF16.F32.PACK_AB R18, R90, R93 ;  /* 0x0000005d5a12723e */ /* 0x000fe400000010ff */
[----:B------:R-:W-:-:S07]  /*1100*/  F2FP.BF16.F32.PACK_AB R17, R89, R94 ;  /* 0x0000005e5911723e */ /* 0x000fce00000010ff */
.L_x_5459:
        /* <DEDUP_REMOVED lines=18> */
[C---:B--2---:R-:W-:Y:S02]  /*1230*/  PRMT R87, R18.reuse, 0x7632, R87 ;  /* 0x0000763212577816 */ /* 0x044fe40000000057 */
[----:B------:R-:W-:Y:S02]  /*1240*/  SHF.L.U32 R18, R18, 0x10, RZ ;  /* 0x0000001012127819 */ /* 0x000fe400000006ff */
[C---:B------:R-:W-:Y:S02]  /*1250*/  PRMT R84, R16.reuse, 0x7632, R84 ;  /* 0x0000763210547816 */ /* 0x040fe40000000054 */
[----:B------:R-:W-:Y:S01]  /*1260*/  SHF.L.U32 R86, R16, 0x10, RZ ;  /* 0x0000001010567819 */ /* 0x000fe200000006ff */
[----:B------:R-:W-:Y:S01]  /*1270*/  FFMA.FTZ R101, R101, R14, R18 ;  /* 0x0000000e65657223 */ /* 0x000fe20000010012 */
[----:B------:R-:W-:-:S02]  /*1280*/  PRMT R16, R17, 0x7632, R16 ;  /* 0x0000763211107816 */ /* 0x000fc40000000010 */
[----:B------:R-:W-:Y:S01]  /*1290*/  PRMT R102, R19, 0x7632, R102 ;  /* 0x0000763213667816 */ /* 0x000fe20000000066 */
[-C--:B------:R-:W-:Y:S01]  /*12a0*/  FFMA.FTZ R103, R103, R14.reuse, R86 ;  /* 0x0000000e67677223 */ /* 0x080fe20000010056 */
[----:B------:R-:W-:Y:S02]  /*12b0*/  SHF.L.U32 R96, R17, 0x10, RZ ;  /* 0x0000001011607819 */ /* 0x000fe400000006ff */
[----:B------:R-:W-:Y:S02]  /*12c0*/  SHF.L.U32 R104, R19, 0x10, RZ ;  /* 0x0000001013687819 */ /* 0x000fe400000006ff */
[----:B------:R-:W-:Y:S01]  /*12d0*/  SHF.L.U32 R17, R97, 0x10, RZ ;  /* 0x0000001061117819 */ /* 0x000fe200000006ff */
[----:B------:R-:W-:Y:S01]  /*12e0*/  FFMA.FTZ R96, R85, R14, R96 ;  /* 0x0000000e55607223 */ /* 0x000fe20000010060 */
[----:B------:R-:W-:Y:S02]  /*12f0*/  SHF.L.U32 R97, R98, 0x10, RZ ;  /* 0x0000001062617819 */ /* 0x000fe400000006ff */
[----:B------:R-:W-:-:S02]  /*1300*/  SHF.L.U32 R19, R99, 0x10, RZ ;  /* 0x0000001063137819 */ /* 0x000fc400000006ff */
[----:B------:R-:W-:Y:S02]  /*1310*/  SHF.L.U32 R99, R100, 0x10, RZ ;  /* 0x0000001064637819 */ /* 0x000fe400000006ff */
[----:B------:R-:W-:Y:S01]  /*1320*/  SHF.L.U32 R18, R102, 0x10, RZ ;  /* 0x0000001066127819 */ /* 0x000fe200000006ff */
[-C--:B------:R-:W-:Y:S01]  /*1330*/  FFMA.FTZ R102, R105, R14.reuse, R104 ;  /* 0x0000000e69667223 */ /* 0x080fe20000010068 */
        /* <DEDUP_REMOVED lines=12> */
.L_x_5461:
[----:B----4-:R-:W-:-:S04]  /*1400*/  UISETP.NE.U32.AND UP1, UPT, UR12, URZ, UPT ;  /* 0x000000ff0c00728c */ /* 0x010fc8000bf25070 */
[----:B------:R-:W-:-:S09]  /*1410*/  UISETP.NE.AND.EX UP1, UPT, UR13, URZ, UPT, UP1 ;  /* 0x000000ff0d00728c */ /* 0x000fd2000bf25310 */
[----:B------:R-:W-:Y:S05]  /*1420*/  BRA.U UP1, `(.L_x_5463) ;  /* 0x0000000101547547 */ /* 0x000fea000b800000 */
[C---:B0----5:R-:W-:Y:S02]  /*1430*/  PRMT R96, R84.reuse, 0x7632, R96 ;  /* 0x0000763254607816 */ /* 0x061fe40000000060 */
[----:B------:R-:W-:Y:S02]  /*1440*/  SHF.L.U32 R97, R85, 0x10, RZ ;  /* 0x0000001055617819 */ /* 0x000fe400000006ff */
[----:B------:R-:W-:Y:S02]  /*1450*/  SHF.L.U32 R103, R84, 0x10, RZ ;  /* 0x0000001054677819 */ /* 0x000fe400000006ff */
[C---:B------:R-:W-:Y:S02]  /*1460*/  PRMT R98, R86.reuse, 0x7632, R98 ;  /* 0x0000763256627816 */ /* 0x040fe40000000062 */
[----:B------:R-:W-:Y:S01]  /*1470*/  SHF.L.U32 R101, R86, 0x10, RZ ;  /* 0x0000001056657819 */ /* 0x000fe200000006ff */
[----:B------:R-:W-:Y:S01]  /*1480*/  FMUL.FTZ R103, R103, R14 ;  /* 0x0000000e67677220 */ /* 0x000fe20000410000 */
[----:B------:R-:W-:-:S02]  /*1490*/  PRMT R84, R85, 0x7632, R84 ;  /* 0x0000763255547816 */ /* 0x000fc40000000054 */
[----:B------:R-:W-:Y:S01]  /*14a0*/  PRMT R86, R87, 0x7632, R86 ;  /* 0x0000763257567816 */ /* 0x000fe20000000056 */
[-C--:B------:R-:W-:Y:S01]  /*14b0*/  FMUL.FTZ R101, R101, R14.reuse ;  /* 0x0000000e65657220 */ /* 0x080fe20000410000 */
        /* <DEDUP_REMOVED lines=11> */
[----:B------:R-:W-:Y:S06]  /*1570*/  BRA `(.L_x_5462) ;  /* 0x0000000000607947 */ /* 0x000fec0003800000 */
.L_x_5463:
[C---:B0----5:R-:W-:Y:S02]  /*1580*/  PRMT R16, R84.reuse, 0x7632, R16 ;  /* 0x0000763254107816 */ /* 0x061fe40000000010 */
        /* <DEDUP_REMOVED lines=23> */
.L_x_5462:
[----:B------:R-:W0:Y:S01]  /*1700*/  @P0 LDC.64 R84, c[0x0][0x3a8] ;  /* 0x0000ea00ff540b82 */ /* 0x000e220000000a00 */
[----:B------:R-:W-:-:S05]  /*1710*/  IADD3 R104, PT, PT, R12, 0x300, RZ ;  /* 0x000003000c687810 */ /* 0x000fca0007ffe0ff */
[----:B------:R-:W-:-:S04]  /*1720*/  IMAD.WIDE.U32 R86, R104, 0x10, R106 ;  /* 0x0000001068567825 */ /* 0x000fc800078e006a */
[----:B0-----:R-:W-:-:S05]  /*1730*/  @P0 IMAD.WIDE.U32 R84, R15, 0x10, R84 ;  /* 0x000000100f540825 */ /* 0x001fca00078e0054 */
[----:B------:R0:W-:Y:S04]  /*1740*/  @P0 STG.E.128 desc[UR6][R84.64], R16 ;  /* 0x0000001054000986 */ /* 0x0001e8000c101d06 */
[----:B0-----:R-:W5:Y:S01]  /*1750*/  LDG.E.128 R84, desc[UR6][R86.64] ;  /* 0x0000000656547981 */ /* 0x001f62000c1e1d00 */
        /* <DEDUP_REMOVED lines=13> */
[C---:B--2---:R-:W-:Y:S02]  /*1830*/  PRMT R113, R19.reuse, 0x7632, R113 ;  /* 0x0000763213717816 */ /* 0x044fe40000000071 */
[----:B------:R-:W-:Y:S02]  /*1840*/  SHF.L.U32 R110, R19, 0x10, RZ ;  /* 0x00000010136e7819 */ /* 0x000fe400000006ff */
[----:B------:R-:W-:-:S02]  /*1850*/  PRMT R19, R16, 0x7632, R19 ;  /* 0x0000763210137816 */ /* 0x000fc40000000013 */
[----:B------:R-:W-:Y:S01]  /*1860*/  SHF.L.U32 R16, R16, 0x10, RZ ;  /* 0x0000001010107819 */ /* 0x000fe200000006ff */
[-C--:B------:R-:W-:Y:S01]  /*1870*/  FFMA.FTZ R109, R109, R14.reuse, R110 ;  /* 0x0000000e6d6d7223 */ /* 0x080fe2000001006e */
[C---:B------:R-:W-:Y:S02]  /*1880*/  SHF.L.U32 R86, R17.reuse, 0x10, RZ ;  /* 0x0000001011567819 */ /* 0x040fe400000006ff */
[----:B------:R-:W-:Y:S01]  /*1890*/  PRMT R106, R17, 0x7632, R106 ;  /* 0x00007632116a7816 */ /* 0x000fe2000000006a */
[-C--:B------:R-:W-:Y:S01]  /*18a0*/  FFMA.FTZ R110, R105, R14.reuse, R16 ;  /* 0x0000000e696e7223 */ /* 0x080fe20000010010 */
[----:B------:R-:W-:Y:S01]  /*18b0*/  PRMT R111, R18, 0x7632, R111 ;  /* 0x00007632126f7816 */ /* 0x000fe2000000006f */
[----:B------:R-:W-:Y:S01]  /*18c0*/  FFMA.FTZ R86, R107, R14, R86 ;  /* 0x0000000e6b567223 */ /* 0x000fe20000010056 */
[----:B------:R-:W-:Y:S02]  /*18d0*/  SHF.L.U32 R105, R112, 0x10, RZ ;  /* 0x0000001070697819 */ /* 0x000fe400000006ff */
[----:B------:R-:W-:-:S02]  /*18e0*/  SHF.L.U32 R17, R84, 0x10, RZ ;  /* 0x0000001054117819 */ /* 0x000fc400000006ff */
[----:B------:R-:W-:Y:S02]  /*18f0*/  SHF.L.U32 R18, R18, 0x10, RZ ;  /* 0x0000001012127819 */ /* 0x000fe400000006ff */
        /* <DEDUP_REMOVED lines=15> */
.L_x_5464:
        /* <DEDUP_REMOVED lines=24> */
.L_x_5466:
[C---:B-----5:R-:W-:Y:S02]  /*1b70*/  PRMT R106, R87.reuse, 0x7632, R106 ;  /* 0x00007632576a7816 */ /* 0x060fe4000000006a */
        /* <DEDUP_REMOVED lines=23> */
.L_x_5465:
        /* <DEDUP_REMOVED lines=130> */
.L_x_5468:
[----:B---34-:R-:W-:Y:S05]  /*2510*/  BSYNC.RECONVERGENT B0 ;  /* 0x0000000000007941 */ /* 0x018fea0003800200 */
.L_x_5467:
[----:B------:R-:W-:Y:S01]  /*2520*/  BAR.SYNC.DEFER_BLOCKING 0x0 ;  /* 0x0000000000007b1d */ /* 0x000fe20000010000 */
[----:B------:R-:W-:Y:S01]  /*2530*/  ISETP.GT.U32.AND P2, PT, R2, 0x7, PT ;  /* 0x000000070200780c */ /* 0x000fe20003f44070 */
[----:B------:R-:W-:Y:S01]  /*2540*/  HFMA2 R113, -RZ, RZ, 0, 0 ;  /* 0x00000000ff717431 */ /* 0x000fe200000001ff */
[----:B------:R-:W-:Y:S01]  /*2550*/  PLOP3.LUT P4, PT, PT, PT, UP2, 0x80, 0x8 ;  /* 0x000000000008781c */ /* 0x000fe20003f8f028 */
[----:B------:R-:W-:Y:S01]  /*2560*/  UPLOP3.LUT UP2, UPT, UPT, UPT, UP2, 0x40, 0x4 ;  /* 0x000000000004789c */ /* 0x000fe20003f4e820 */
[----:B------:R-:W-:-:S09]  /*2570*/  PLOP3.LUT P3, PT, PT, PT, PT, 0x8, 0x80 ;  /* 0x000000000080781c */ /* 0x000fd20003f6e170 */
[----:B0-----:R-:W0:Y:S01]  /*2580*/  @!P2 S2R R85, SR_CgaCtaId ;  /* 0x000000000055a919 */ /* 0x001e220000008800 */
[----:B------:R-:W-:Y:S02]  /*2590*/  @!P2 PLOP3.LUT P3, PT, P4, PT, PT, 0x80, 0x8 ;  /* 0x000000000008a81c */ /* 0x000fe4000276f070 */
[----:B------:R-:W-:Y:S02]  /*25a0*/  @!P2 MOV R14, 0x400 ;  /* 0x00000400000ea802 */ /* 0x000fe40000000f00 */
[----:B------:R-:W-:-:S04]  /*25b0*/  @!P2 MOV R113, 0x400 ;  /* 0x000004000071a802 */ /* 0x000fc80000000f00 */
[----:B------:R-:W-:Y:S01]  /*25c0*/  I2FP.F32.U32 R116, R113 ;  /* 0x0000007100747245 */ /* 0x000fe20000201000 */
[----:B------:R-:W1:Y:S01]  /*25d0*/  SHFL.DOWN PT, R112, R113, 0x4, 0x1f ;  /* 0x08801f0071707f89 */ /* 0x000e6200000e0000 */
[----:B0-----:R-:W-:Y:S02]  /*25e0*/  @!P2 LEA R111, R85, R14, 0x18 ;  /* 0x0000000e556fa211 */ /* 0x001fe400078ec0ff */
[----:B------:R-:W-:Y:S02]  /*25f0*/  CS2R R84, SRZ ;  /* 0x0000000000547805 */ /* 0x000fe4000001ff00 */
[----:B-1----:R-:W-:Y:S02]  /*2600*/  I2FP.F32.S32 R120, R112 ;  /* 0x0000007000787245 */ /* 0x002fe40000201400 */
[----:B------:R-:W-:Y:S02]  /*2610*/  @P3 IADD3 R111, PT, PT, R111, 0x40, RZ ;  /* 0x000000406f6f3810 */ /* 0x000fe40007ffe0ff */
[----:B------:R-:W-:-:S02]  /*2620*/  ISETP.NE.AND P3, PT, RZ, UR14, PT ;  /* 0x0000000eff007c0c */ /* 0x000fc4000bf65270 */
[----:B------:R-:W-:Y:S02]  /*2630*/  @!P2 LEA R114, R2, R111, 0x3 ;  /* 0x0000006f0272a211 */ /* 0x000fe400078e18ff */
[----:B------:R-:W-:-:S03]  /*2640*/  IADD3 R111, PT, PT, R112, R113, RZ ;  /* 0x00000071706f7210 */ /* 0x000fc60007ffe0ff */
[----:B------:R-:W0:Y:S01]  /*2650*/  @!P2 LDS.64 R84, [R114] ;  /* 0x000000007254a984 */ /* 0x000e220000000a00 */
[----:B------:R-:W-:Y:S02]  /*2660*/  I2FP.F32.S32 R14, R111 ;  /* 0x0000006f000e7245 */ /* 0x000fe40000201400 */
[----:B------:R-:W-:Y:S01]  /*2670*/  ISETP.NE.AND P2, PT, R0, RZ, PT ;  /* 0x000000ff0000720c */ /* 0x000fe20003f45270 */
[----:B------:R-:W-:Y:S01]  /*2680*/  SHFL.DOWN PT, R114, R111, 0x2, 0x1f ;  /* 0x08401f006f727f89 */ /* 0x000fe200000e0000 */
[----:B------:R-:W1:Y:S03]  /*2690*/  MUFU.RCP R112, R14 ;  /* 0x0000000e00707308 */ /* 0x000e660000001000 */
[----:B0-----:R-:W0:Y:S04]  /*26a0*/  SHFL.DOWN PT, R115, R84, 0x4, 0x1f ;  /* 0x08801f0054737f89 */ /* 0x001e2800000e0000 */
[----:B------:R-:W2:Y:S01]  /*26b0*/  SHFL.DOWN PT, R118, R85, 0x4, 0x1f ;  /* 0x08801f0055767f89 */ /* 0x000ea200000e0000 */
[C---:B0-----:R-:W-:Y:S01]  /*26c0*/  FMUL.FTZ R117, R115.reuse, R120 ;  /* 0x0000007873757220 */ /* 0x041fe20000410000 */
[----:B------:R-:W-:-:S03]  /*26d0*/  FADD.FTZ R115, -R115, R84 ;  /* 0x0000005473737221 */ /* 0x000fc60000010100 */
[----:B------:R-:W-:Y:S01]  /*26e0*/  FFMA.FTZ R117, R116, R84, R117 ;  /* 0x0000005474757223 */ /* 0x000fe20000010075 */
[----:B------:R-:W-:-:S03]  /*26f0*/  FMUL.FTZ R115, R115, R115 ;  /* 0x0000007373737220 */ /* 0x000fc60000410000 */
[----:B-1----:R-:W-:Y:S01]  /*2700*/  FMUL.FTZ R113, R112, R117 ;  /* 0x0000007570717220 */ /* 0x002fe20000410000 */
[----:B------:R-:W-:Y:S01]  /*2710*/  FMUL.FTZ R115, R115, R116 ;  /* 0x0000007473737220 */ /* 0x000fe20000410000 */
[----:B------:R-:W-:-:S03]  /*2720*/  I2FP.F32.S32 R117, R114 ;  /* 0x0000007200757245 */ /* 0x000fc60000201400 */
[----:B------:R-:W0:Y:S01]  /*2730*/  SHFL.DOWN PT, R116, R113, 0x2, 0x1f ;  /* 0x08401f0071747f89 */ /* 0x000e2200000e0000 */
[----:B------:R-:W-:Y:S01]  /*2740*/  FMUL.FTZ R120, R115, R120 ;  /* 0x0000007873787220 */ /* 0x000fe20000410000 */
[----:B--2---:R-:W-:-:S04]  /*2750*/  FADD.FTZ R115, R118, R85 ;  /* 0x0000005576737221 */ /* 0x004fc80000010000 */
[----:B------:R-:W-:Y:S01]  /*2760*/  FFMA.FTZ R115, R112, R120, R115 ;  /* 0x0000007870737223 */ /* 0x000fe20000010073 */
[----:B------:R-:W-:-:S04]  /*2770*/  IADD3 R112, PT, PT, R111, R114, RZ ;  /* 0x000000726f707210 */ /* 0x000fc80007ffe0ff */
[----:B------:R-:W-:Y:S01]  /*2780*/  I2FP.F32.S32 R84, R112 ;  /* 0x0000007000547245 */ /* 0x000fe20000201400 */
[----:B------:R-:W1:Y:S03]  /*2790*/  SHFL.DOWN PT, R114, R115, 0x2, 0x1f ;  /* 0x08401f0073727f89 */ /* 0x000e6600000e0000 */
[----:B------:R-:W2:Y:S01]  /*27a0*/  MUFU.RCP R85, R84 ;  /* 0x0000005400557308 */ /* 0x000ea20000001000 */
[----:B0-----:R-:W-:Y:S01]  /*27b0*/  FMUL.FTZ R111, R116, R117 ;  /* 0x00000075746f7220 */ /* 0x001fe20000410000 */
[----:B------:R-:W-:-:S03]  /*27c0*/  FADD.FTZ R116, R113, -R116 ;  /* 0x8000007471747221 */ /* 0x000fc60000010000 */
[----:B------:R-:W-:Y:S01]  /*27d0*/  FFMA.FTZ R118, R14, R113, R111 ;  /* 0x000000710e767223 */ /* 0x000fe2000001006f */
[----:B------:R-:W-:Y:S01]  /*27e0*/  FMUL.FTZ R113, R116, R116 ;  /* 0x0000007474717220 */ /* 0x000fe20000410000 */
[----:B------:R-:W0:Y:S03]  /*27f0*/  SHFL.DOWN PT, R111, R112, 0x1, 0x1f ;  /* 0x08201f00706f7f89 */ /* 0x000e2600000e0000 */
[----:B------:R-:W-:Y:S01]  /*2800*/  FMUL.FTZ R14, R14, R113 ;  /* 0x000000710e0e7220 */ /* 0x000fe20000410000 */
[----:B--2---:R-:W-:Y:S01]  /*2810*/  FMUL.FTZ R113, R85, R118 ;  /* 0x0000007655717220 */ /* 0x004fe20000410000 */
[----:B-1----:R-:W-:Y:S02]  /*2820*/  FADD.FTZ R114, R115, R114 ;  /* 0x0000007273727221 */ /* 0x002fe40000010000 */
[----:B------:R-:W-:Y:S02]  /*2830*/  FMUL.FTZ R14, R14, R117 ;  /* 0x000000750e0e7220 */ /* 0x000fe40000410000 */
[----:B------:R-:W1:Y:S02]  /*2840*/  SHFL.DOWN PT, R116, R113, 0x1, 0x1f ;  /* 0x08201f0071747f89 */ /* 0x000e6400000e0000 */
[----:B------:R-:W-:-:S05]  /*2850*/  FFMA.FTZ R14, R85, R14, R114 ;  /* 0x0000000e550e7223 */ /* 0x000fca0000010072 */
[----:B------:R-:W2:Y:S01]  /*2860*/  SHFL.DOWN PT, R85, R14, 0x1, 0x1f ;  /* 0x08201f000e557f89 */ /* 0x000ea200000e0000 */
[-C--:B0-----:R-:W-:Y:S02]  /*2870*/  IADD3 R114, PT, PT, R112, R111.reuse, RZ ;  /* 0x0000006f70727210 */ /* 0x081fe40007ffe0ff */
[----:B------:R-:W-:Y:S02]  /*2880*/  I2FP.F32.S32 R112, R111 ;  /* 0x0000006f00707245 */ /* 0x000fe40000201400 */
[----:B------:R-:W-:-:S03]  /*2890*/  I2FP.F32.S32 R114, R114 ;  /* 0x0000007200727245 */ /* 0x000fc60000201400 */
[----:B-1----:R-:W-:-:S03]  /*28a0*/  FMUL.FTZ R111, R116, R112 ;  /* 0x00000070746f7220 */ /* 0x002fc60000410000 */
[----:B------:R-:W0:Y:S01]  /*28b0*/  MUFU.RCP R114, R114 ;  /* 0x0000007200727308 */ /* 0x000e220000001000 */
[----:B------:R-:W-:Y:S01]  /*28c0*/  FADD.FTZ R116, R113, -R116 ;  /* 0x8000007471747221 */ /* 0x000fe20000010000 */
[----:B------:R-:W-:-:S03]  /*28d0*/  FFMA.FTZ R115, R84, R113, R111 ;  /* 0x0000007154737223 */ /* 0x000fc6000001006f */
[----:B------:R-:W-:Y:S01]  /*28e0*/  FMUL.FTZ R111, R116, R116 ;  /* 0x00000074746f7220 */ /* 0x000fe20000410000 */
[----:B--2---:R-:W-:Y:S01]  /*28f0*/  FADD.FTZ R85, R14, R85 ;  /* 0x000000550e557221 */ /* 0x004fe20000010000 */
[----:B------:R-:W1:Y:S02]  /*2900*/  LDC R116, c[0x0][0x448] ;  /* 0x00011200ff747b82 */ /* 0x000e640000000800 */
[----:B------:R-:W-:-:S04]  /*2910*/  FMUL.FTZ R111, R84, R111 ;  /* 0x0000006f546f7220 */ /* 0x000fc80000410000 */
[----:B------:R-:W-:Y:S01]  /*2920*/  FMUL.FTZ R111, R111, R112 ;  /* 0x000000706f6f7220 */ /* 0x000fe20000410000 */
[----:B0-----:R-:W-:-:S03]  /*2930*/  FMUL.FTZ R115, R114, R115 ;  /* 0x0000007372737220 */ /* 0x001fc60000410000 */
[----:B------:R-:W-:Y:S02]  /*2940*/  FFMA.FTZ R114, R114, R111, R85 ;  /* 0x0000006f72727223 */ /* 0x000fe40000010055 */
[----:B------:R-:W0:Y:S01]  /*2950*/  @!P2 LDC.64 R84, c[0x0][0x3c0] ;  /* 0x0000f000ff54ab82 */ /* 0x000e220000000a00 */
[----:B------:R-:W2:Y:S04]  /*2960*/  SHFL.IDX PT, R14, R115, RZ, 0x1f ;  /* 0x00001fff730e7589 */ /* 0x000ea800000e0000 */
[----:B------:R3:W1:Y:S03]  /*2970*/  SHFL.IDX PT, R117, R114, RZ, 0x1f ;  /* 0x00001fff72757589 */ /* 0x00066600000e0000 */
[----:B---3--:R-:W3:Y:S01]  /*2980*/  LDC.64 R114, c[0x0][0x428] ;  /* 0x00010a00ff727b82 */ /* 0x008ee20000000a00 */
[----:B0-----:R-:W-:-:S04]  /*2990*/  @!P2 IMAD.WIDE R84, R3, 0x4, R84 ;  /* 0x000000040354a825 */ /* 0x001fc800078e0254 */
[C---:B--2---:R-:W-:Y:S01]  /*29a0*/  FMUL.FTZ R112, R14.reuse, R14 ;  /* 0x0000000e0e707220 */ /* 0x044fe20000410000 */
[----:B------:R-:W-:Y:S01]  /*29b0*/  FSEL R111, R14, RZ, !P3 ;  /* 0x000000ff0e6f7208 */ /* 0x000fe20005800000 */
[----:B------:R3:W-:Y:S03]  /*29c0*/  @!P2 STG.E desc[UR6][R84.64], R14 ;  /* 0x0000000e5400a986 */ /* 0x0007e6000c101906 */
[----:B------:R-:W-:Y:S01]  /*29d0*/  FSEL R113, R112, RZ, P3 ;  /* 0x000000ff70717208 */ /* 0x000fe20001800000 */
[----:B-1----:R-:W-:Y:S01]  /*29e0*/  FFMA.FTZ R112, R117, UR9, R116 ;  /* 0x0000000975707c23 */ /* 0x002fe20008010074 */
[C---:B------:R-:W-:Y:S01]  /*29f0*/  FADD.FTZ R11, -R111.reuse, R11 ;  /* 0x0000000b6f0b7221 */ /* 0x040fe20000010100 */
[C---:B------:R-:W-:Y:S01]  /*2a00*/  FADD.FTZ R6, -R111.reuse, R6 ;  /* 0x000000066f067221 */ /* 0x040fe20000010100 */
[C---:B------:R-:W-:Y:S01]  /*2a10*/  FADD.FTZ R8, -R111.reuse, R8 ;  /* 0x000000086f087221 */ /* 0x040fe20000010100 */
        /* <DEDUP_REMOVED lines=31> */
[C---:B0-----:R-:W-:Y:S01]  /*2c10*/  FMUL.FTZ R11, R112.reuse, R11 ;  /* 0x0000000b700b7220 */ /* 0x041fe20000410000 */
[C---:B------:R-:W-:Y:S01]  /*2c20*/  FMUL.FTZ R111, R112.reuse, R6 ;  /* 0x00000006706f7220 */ /* 0x040fe20000410000 */
[----:B------:R-:W-:Y:S01]  /*2c30*/  FMUL.FTZ R8, R112, R8 ;  /* 0x0000000870087220 */ /* 0x000fe20000410000 */
[----:B---3--:R-:W-:-:S04]  /*2c40*/  IMAD.WIDE.U32 R84, R12, 0x10, R114 ;  /* 0x000000100c547825 */ /* 0x008fc800078e0072 */
[----:B------:R-:W-:Y:S01]  /*2c50*/  FMUL.FTZ R12, R112, R4 ;  /* 0x00000004700c7220 */ /* 0x000fe20000410000 */
[----:B------:R-:W-:Y:S01]  /*2c60*/  FFMA.FTZ R4, R11, R78, R46 ;  /* 0x0000004e0b047223 */ /* 0x000fe2000001002e */
[----:B------:R-:W-:Y:S01]  /*2c70*/  FFMA.FTZ R6, R111, R76, R44 ;  /* 0x0000004c6f067223 */ /* 0x000fe2000001002c */
[----:B------:R-:W-:Y:S01]  /*2c80*/  FFMA.FTZ R11, R8, R77, R45 ;  /* 0x0000004d080b7223 */ /* 0x000fe2000001002d */
[----:B------:R-:W-:Y:S01]  /*2c90*/  FMUL.FTZ R8, R112, R5 ;  /* 0x0000000570087220 */ /* 0x000fe20000410000 */
[----:B------:R-:W-:Y:S01]  /*2ca0*/  FFMA.FTZ R111, R12, R79, R47 ;  /* 0x0000004f0c6f7223 */ /* 0x000fe2000001002f */
[----:B------:R-:W-:-:S04]  /*2cb0*/  IMAD.WIDE.U32 R118, R15, 0x10, R114 ;  /* 0x000000100f767825 */ /* 0x000fc800078e0072 */
[C---:B------:R-:W-:Y:S01]  /*2cc0*/  FMUL.FTZ R5, R112.reuse, R9 ;  /* 0x0000000970057220 */ /* 0x040fe20000410000 */
[----:B------:R-:W-:Y:S01]  /*2cd0*/  F2FP.BF16.F32.PACK_AB R6, R11, R6 ;  /* 0x000000060b06723e */ /* 0x000fe200000010ff */
        /* <DEDUP_REMOVED lines=9> */
[----:B------:R-:W-:-:S04]  /*2d70*/  IMAD.WIDE.U32 R116, R7, 0x10, R114 ;  /* 0x0000001007747825 */ /* 0x000fc800078e0072 */
[----:B------:R-:W-:Y:S01]  /*2d80*/  FFMA.FTZ R5, R5, R82, R50 ;  /* 0x0000005205057223 */ /* 0x000fe20000010032 */
[----:B------:R-:W-:Y:S01]  /*2d90*/  FFMA.FTZ R10, R10, R83, R51 ;  /* 0x000000530a0a7223 */ /* 0x000fe20000010033 */
[----:B------:R-:W-:Y:S01]  /*2da0*/  FFMA.FTZ R8, R11, R74, R42 ;  /* 0x0000004a0b087223 */ /* 0x000fe2000001002a */
[----:B------:R-:W-:Y:S01]  /*2db0*/  F2FP.BF16.F32.PACK_AB R7, R111, R4 ;  /* 0x000000046f07723e */ /* 0x000fe200000010ff */
[----:B------:R-:W-:Y:S01]  /*2dc0*/  FFMA.FTZ R93, R93, R68, R36 ;  /* 0x000000445d5d7223 */ /* 0x000fe20000010024 */
[----:B------:R-:W-:Y:S01]  /*2dd0*/  FFMA.FTZ R11, R15, R70, R38 ;  /* 0x000000460f0b7223 */ /* 0x000fe20000010026 */
[----:B------:R-:W-:Y:S01]  /*2de0*/  FFMA.FTZ R14, R14, R71, R39 ;  /* 0x000000470e0e7223 */ /* 0x000fe20000010027 */
[----:B------:R-:W-:Y:S01]  /*2df0*/  FFMA.FTZ R90, R90, R69, R37 ;  /* 0x000000455a5a7223 */ /* 0x000fe20000010025 */
[----:B------:R-:W-:Y:S01]  /*2e00*/  FFMA.FTZ R4, R13, R80, R48 ;  /* 0x000000500d047223 */ /* 0x000fe20000010030 */
[----:B------:R-:W-:Y:S01]  /*2e10*/  FFMA.FTZ R13, R12, R75, R43 ;  /* 0x0000004b0c0d7223 */ /* 0x000fe2000001002b */
[----:B------:R-:W-:Y:S01]  /*2e20*/  F2FP.BF16.F32.PACK_AB R5, R10, R5 ;  /* 0x000000050a05723e */ /* 0x000fe200000010ff */
[----:B------:R-:W-:Y:S01]  /*2e30*/  FMUL.FTZ R88, R112, R88 ;  /* 0x0000005870587220 */ /* 0x000fe20000410000 */
[----:B------:R-:W-:Y:S01]  /*2e40*/  F2FP.BF16.F32.PACK_AB R11, R14, R11 ;  /* 0x0000000b0e0b723e */ /* 0x000fe200000010ff */
[----:B------:R-:W-:Y:S01]  /*2e50*/  FMUL.FTZ R95, R112, R95 ;  /* 0x0000005f705f7220 */ /* 0x000fe20000410000 */
[----:B------:R-:W-:Y:S01]  /*2e60*/  F2FP.BF16.F32.PACK_AB R10, R90, R93 ;  /* 0x0000005d5a0a723e */ /* 0x000fe200000010ff */
[C---:B------:R-:W-:Y:S01]  /*2e70*/  FMUL.FTZ R15, R112.reuse, R96 ;  /* 0x00000060700f7220 */ /* 0x040fe20000410000 */
[----:B------:R-:W-:Y:S01]  /*2e80*/  F2FP.BF16.F32.PACK_AB R4, R9, R4 ;  /* 0x000000040904723e */ /* 0x000fe200000010ff */
[----:B------:R-:W0:Y:S01]  /*2e90*/  @!P2 LDC.64 R90, c[0x0][0x3c8] ;  /* 0x0000f200ff5aab82 */ /* 0x000e220000000a00 */
[C---:B------:R-:W-:Y:S01]  /*2ea0*/  FMUL.FTZ R14, R112.reuse, R97 ;  /* 0x00000061700e7220 */ /* 0x040fe20000410000 */
[C---:B------:R-:W-:Y:S01]  /*2eb0*/  FMUL.FTZ R89, R112.reuse, R102 ;  /* 0x0000006670597220 */ /* 0x040fe20000410000 */
[----:B------:R-:W-:Y:S01]  /*2ec0*/  FMUL.FTZ R92, R112, R99 ;  /* 0x00000063705c7220 */ /* 0x000fe20000410000 */
[----:B------:R-:W-:Y:S01]  /*2ed0*/  F2FP.BF16.F32.PACK_AB R9, R13, R8 ;  /* 0x000000080d09723e */ /* 0x000fe200000010ff */
[----:B------:R-:W-:Y:S01]  /*2ee0*/  FFMA.FTZ R13, R88, R73, R41 ;  /* 0x00000049580d7223 */ /* 0x000fe20000010029 */
[----:B------:R-:W-:Y:S01]  /*2ef0*/  FFMA.FTZ R8, R95, R72, R40 ;  /* 0x000000485f087223 */ /* 0x000fe20000010028 */
[----:B------:R-:W-:Y:S01]  /*2f00*/  FFMA.FTZ R88, R15, R66, R34 ;  /* 0x000000420f587223 */ /* 0x000fe20000010022 */
[----:B------:R-:W-:Y:S01]  /*2f10*/  FFMA.FTZ R15, R89, R62, R30 ;  /* 0x0000003e590f7223 */ /* 0x000fe2000001001e */
[----:B------:R-:W-:Y:S01]  /*2f20*/  FFMA.FTZ R92, R92, R63, R31 ;  /* 0x0000003f5c5c7223 */ /* 0x000fe2000001001f */
[----:B------:R-:W-:Y:S01]  /*2f30*/  FFMA.FTZ R93, R14, R67, R35 ;  /* 0x000000430e5d7223 */ /* 0x000fe20000010023 */
[C---:B------:R-:W-:Y:S01]  /*2f40*/  FMUL.FTZ R103, R112.reuse, R103 ;  /* 0x0000006770677220 */ /* 0x040fe20000410000 */
[C---:B------:R-:W-:Y:S01]  /*2f50*/  FMUL.FTZ R100, R112.reuse, R100 ;  /* 0x0000006470647220 */ /* 0x040fe20000410000 */
[----:B------:R-:W-:Y:S01]  /*2f60*/  F2FP.BF16.F32.PACK_AB R8, R13, R8 ;  /* 0x000000080d08723e */ /* 0x000fe200000010ff */
[C---:B------:R-:W-:Y:S01]  /*2f70*/  FMUL.FTZ R101, R112.reuse, R101 ;  /* 0x0000006570657220 */ /* 0x040fe20000410000 */
[----:B------:R-:W-:Y:S01]  /*2f80*/  FMUL.FTZ R98, R112, R98 ;  /* 0x0000006270627220 */ /* 0x000fe20000410000 */
[----:B------:R-:W-:Y:S01]  /*2f90*/  F2FP.BF16.F32.PACK_AB R15, R92, R15 ;  /* 0x0000000f5c0f723e */ /* 0x000fe200000010ff */
[----:B------:R-:W-:Y:S01]  /*2fa0*/  FFMA.FTZ R12, R103, R64, R32 ;  /* 0x00000040670c7223 */ /* 0x000fe20000010020 */
[----:B------:R-:W-:Y:S01]  /*2fb0*/  F2FP.BF16.F32.PACK_AB R13, R93, R88 ;  /* 0x000000585d0d723e */ /* 0x000fe200000010ff */
[----:B------:R-:W-:Y:S01]  /*2fc0*/  FFMA.FTZ R89, R100, R65, R33 ;  /* 0x0000004164597223 */ /* 0x000fe20000010021 */
[----:B------:R-:W1:Y:S01]  /*2fd0*/  LDC.64 R92, c[0x0][0x380] ;  /* 0x0000e000ff5c7b82 */ /* 0x000e620000000a00 */
[----:B------:R-:W-:Y:S01]  /*2fe0*/  FFMA.FTZ R101, R101, R60, R28 ;  /* 0x0000003c65657223 */ /* 0x000fe2000001001c */
[----:B------:R-:W-:Y:S01]  /*2ff0*/  FFMA.FTZ R98, R98, R61, R29 ;  /* 0x0000003d62627223 */ /* 0x000fe2000001001d */
[C---:B------:R-:W-:Y:S01]  /*3000*/  FMUL.FTZ R94, R112.reuse, R87 ;  /* 0x00000057705e7220 */ /* 0x040fe20000410000 */
[----:B------:R-:W-:Y:S01]  /*3010*/  F2FP.BF16.F32.PACK_AB R12, R89, R12 ;  /* 0x0000000c590c723e */ /* 0x000fe200000010ff */
[C---:B------:R-:W-:Y:S01]  /*3020*/  FMUL.FTZ R89, R112.reuse, R110 ;  /* 0x0000006e70597220 */ /* 0x040fe20000410000 */
[----:B------:R-:W-:Y:S01]  /*3030*/  FMUL.FTZ R87, R112, R86 ;  /* 0x0000005670577220 */ /* 0x000fe20000410000 */
[----:B------:R-:W-:Y:S01]  /*3040*/  F2FP.BF16.F32.PACK_AB R14, R98, R101 ;  /* 0x00000065620e723e */ /* 0x000fe200000010ff */
        /* <DEDUP_REMOVED lines=9> */
[----:B------:R-:W-:Y:S01]  /*30e0*/  FFMA.FTZ R98, R98, R55, R23 ;  /* 0x0000003762627223 */ /* 0x000fe20000010017 */
[----:B------:R-:W-:Y:S01]  /*30f0*/  FFMA.FTZ R97, R86, R53, R21 ;  /* 0x0000003556617223 */ /* 0x000fe20000010015 */
[----:B------:R-:W-:Y:S01]  /*3100*/  FFMA.FTZ R106, R106, R59, R27 ;  /* 0x0000003b6a6a7223 */ /* 0x000fe2000001001b */
[----:B------:R-:W-:Y:S01]  /*3110*/  FFMA.FTZ R95, R94, R57, R25 ;  /* 0x000000395e5f7223 */ /* 0x000fe20000010019 */
[----:B0-----:R-:W-:Y:S01]  /*3120*/  @!P2 IMAD.WIDE R86, R3, 0x4, R90 ;  /* 0x000000040356a825 */ /* 0x001fe200078e025a */
[----:B------:R-:W-:-:S02]  /*3130*/  F2FP.BF16.F32.PACK_AB R91, R98, R109 ;  /* 0x0000006d625b723e */ /* 0x000fc400000010ff */
[----:B------:R-:W-:Y:S01]  /*3140*/  F2FP.BF16.F32.PACK_AB R90, R97, R96 ;  /* 0x00000060615a723e */ /* 0x000fe200000010ff */
[----:B------:R-:W-:Y:S01]  /*3150*/  IMAD.WIDE.U32 R114, R104, 0x10, R114 ;  /* 0x0000001068727825 */ /* 0x000fe200078e0072 */
[----:B------:R-:W-:Y:S01]  /*3160*/  F2FP.BF16.F32.PACK_AB R89, R106, R89 ;  /* 0x000000596a59723e */ /* 0x000fe200000010ff */
[----:B------:R0:W-:Y:S01]  /*3170*/  @!P2 STG.E desc[UR6][R86.64], R112 ;  /* 0x000000705600a986 */ /* 0x0001e2000c101906 */
[----:B------:R-:W-:Y:S02]  /*3180*/  F2FP.BF16.F32.PACK_AB R88, R95, R88 ;  /* 0x000000585f58723e */ /* 0x000fe400000010ff */
[----:B-1----:R-:W-:Y:S01]  /*3190*/  IADD3 R3, PT, PT, R3, R92, RZ ;  /* 0x0000005c03037210 */ /* 0x002fe20007ffe0ff */
[----:B------:R0:W-:Y:S03]  /*31a0*/  STG.E.128 desc[UR6][R84.64], R4 ;  /* 0x0000000454007986 */ /* 0x0001e6000c101d06 */
[----:B------:R-:W-:Y:S01]  /*31b0*/  ISETP.GE.AND P2, PT, R3, R93, PT ;  /* 0x0000005d0300720c */ /* 0x000fe20003f46270 */
[----:B------:R0:W-:Y:S04]  /*31c0*/  STG.E.128 desc[UR6][R116.64], R8 ;  /* 0x0000000874007986 */ /* 0x0001e8000c101d06 */
[----:B------:R0:W-:Y:S04]  /*31d0*/  STG.E.128 desc[UR6][R118.64], R12 ;  /* 0x0000000c76007986 */ /* 0x0001e8000c101d06 */
[----:B------:R0:W-:Y:S04]  /*31e0*/  STG.E.128 desc[UR6][R114.64], R88 ;  /* 0x0000005872007986 */ /* 0x0001e8000c101d06 */
[----:B------:R-:W-:Y:S05]  /*31f0*/  @!P2 BRA `(.L_x_5469) ;  /* 0xffffffd000a0a947 */ /* 0x000fea000383ffff */
[----:B------:R-:W-:Y:S05]  /*3200*/  EXIT ;  /* 0x000000000000794d */ /* 0x000fea0003800000 */
.L_x_5470:
        /* <DEDUP_REMOVED lines=15> */
.L_x_27493:


//--------------------- .text._ZN10layer_norm13ln_fwd_kernelINS_13Kernel_traitsIf13__nv_bfloat16S2_S2_fjLj8192ELj1ELj1ELj8ELj16ENS_18Kernel_traits_baseILj8192EfS2_S2_S2_fjLj256EEEEELb0ELb0ELb1ELb0EEEvNS_9FwdParamsE --------------------------
	.section	.text._ZN10layer_norm13ln_fwd_kernelINS_13Kernel_traitsIf13__nv_bfloat16S2_S2_fjLj8192ELj1ELj1ELj8ELj16ENS_18Kernel_traits_baseILj8192EfS2_S2_S2_fjLj256EEEEELb0ELb0ELb1ELb0EEEvNS_9FwdParamsE,"ax",@progbits
	.align	128
        .global         _ZN10layer_norm13ln_fwd_kernelINS_13Kernel_traitsIf13__nv_bfloat16S2_S2_fjLj8192ELj1ELj1ELj8ELj16ENS_18Kernel_traits_baseILj8192EfS2_S2_S2_fjLj256EEEEELb0ELb0ELb1ELb0EEEvNS_9FwdParamsE
        .type           _ZN10layer_norm13ln_fwd_kernelINS_13Kernel_traitsIf13__nv_bfloat16S2_S2_fjLj8192ELj1ELj1ELj8ELj16ENS_18Kernel_traits_baseILj8192EfS2_S2_S2_fjLj256EEEEELb0ELb0ELb1ELb0EEEvNS_9FwdParamsE,@function
        .size           _ZN10layer_norm13ln_fwd_kernelINS_13Kernel_traitsIf13__nv_bfloat16S2_S2_fjLj8192ELj1ELj1ELj8ELj16ENS_18Kernel_traits_baseILj8192EfS2_S2_S2_fjLj256EEEEELb0ELb0ELb1ELb0EEEvNS_9FwdParamsE,(.L_x_27494 - _ZN10layer_norm13ln_fwd_kernelINS_13Kernel_traitsIf13__nv_bfloat16S2_S2_fjLj8192ELj1ELj1ELj8ELj16ENS_18Kernel_traits_baseILj8192EfS2_S2_S2_fjLj256EEEEELb0ELb0ELb1ELb0EEEvNS_9FwdParamsE)
        .other          _ZN10layer_norm13ln_fwd_kernelINS_13Kernel_traitsIf13__nv_bfloat16S2_S2_fjLj8192ELj1ELj1ELj8ELj16ENS_18Kernel_traits_baseILj8192EfS2_S2_S2_fjLj256EEEEELb0ELb0ELb1ELb0EEEvNS_9FwdParamsE,@"STO_CUDA_ENTRY STV_DEFAULT"
_ZN10layer_norm13ln_fwd_kernelINS_13Kernel_traitsIf13__nv_bfloat16S2_S2_fjLj8192ELj1ELj1ELj8ELj16ENS_18Kernel_traits_baseILj8192EfS2_S2_S2_fjLj256EEEEELb0ELb0ELb1ELb0EEEvNS_9FwdParamsE:
.text._ZN10layer_norm13ln_fwd_kernelINS_13Kernel_traitsIf13__nv_bfloat16S2_S2_fjLj8192ELj1ELj1ELj8ELj16ENS_18Kernel_traits_baseILj8192EfS2_S2_S2_fjLj256EEEEELb0ELb0ELb1ELb0EEEvNS_9FwdParamsE:
        /* <DEDUP_REMOVED lines=11> */
[----:B0-----:R-:W-:-:S04]  /*00b0*/  LOP3.LUT R15, R14, 0xe0, RZ, 0xc0, !PT ;  /* 0x000000e00e0f7812 */ /* 0x001fc800078ec0ff */
[----:B------:R-:W-:Y:S02]  /*00c0*/  LOP3.LUT R17, R15, 0x1f, R14, 0xf8, !PT ;  /* 0x0000001f0f117812 */ /* 0x000fe400078ef80e */
[----:B------:R-:W-:Y:S02]  /*00d0*/  LOP3.LUT R14, R14, 0x1f, RZ, 0xc0, !PT ;  /* 0x0000001f0e0e7812 */ /* 0x000fe400078ec0ff */
        /* <DEDUP_REMOVED lines=44> */
.L_x_5472:
        /* <DEDUP_REMOVED lines=15> */
[----:B--2---:R-:W-:-:S03]  /*0490*/  @P2 IMAD.WIDE.U32 R8, R17, 0x20, R8 ;  /* 0x0000002011082825 */ /* 0x004fc600078e0008 */
[----:B------:R0:W5:Y:S01]  /*04a0*/  @P1 LDG.E.128 R68, desc[UR12][R6.64+0x10] ;  /* 0x0000100c06441981 */ /* 0x000162000c1e1d00 */
[----:B------:R-:W-:-:S03]  /*04b0*/  @P2 VIADD R17, R17, 0x100 ;  /* 0x0000010011112836 */ /* 0x000fc60000000000 */
        /* <DEDUP_REMOVED lines=21> */
.L_x_5473:
[----:B------:R-:W-:Y:S05]  /*0610*/  BSYNC.RECONVERGENT B0 ;  /* 0x0000000000007941 */ /* 0x000fea0003800200 */
.L_x_5471:
[----:B------:R-:W1:Y:S02]  /*0620*/  LDCU UR4, c[0x0][0x384] ;  /* 0x00007080ff0477ac */ /* 0x000e640008000800 */
[----:B-1----:R-:W-:-:S06]  /*0630*/  UISETP.GE.AND UP0, UPT, UR18, UR4, UPT ;  /* 0x000000041200728c */ /* 0x002fcc000bf06270 */
[----:B------:R-:W-:-:S13]  /*0640*/  PLOP3.LUT P0, PT, PT, PT, UP0, 0x80, 0x8 ;  /* 0x000000000008781c */ /* 0x000fda0003f0f008 */
[----:B------:R-:W-:Y:S05]  /*0650*/  @P0 EXIT ;  /* 0x000000000000094d */ /* 0x000fea0003800000 */
[----:B------:R-:W-:Y:S01]  /*0660*/  SHF.R.S32.HI R16, RZ, 0x3, R16 ;  /* 0x00000003ff107819 */ /* 0x000fe20000011410 */
[----:B------:R-:W1:Y:S03]  /*0670*/  LDCU UR22, c[0x0][0x388] ;  /* 0x00007100ff1677ac */ /* 0x000e660008000800 */
[C---:B0-----:R-:W-:Y:S01]  /*0680*/  LOP3.LUT R2, R16.reuse, 0xff, RZ, 0xc0, !PT ;  /* 0x000000ff10027812 */ /* 0x041fe200078ec0ff */
[----:B------:R-:W0:Y:S01]  /*0690*/  LDCU.U8 UR19, c[0x0][0x410] ;  /* 0x00008200ff1377ac */ /* 0x000e220008000000 */
[----:B------:R-:W-:Y:S02]  /*06a0*/  LOP3.LUT R3, R16, 0xffffff00, RZ, 0xc0, !PT ;  /* 0xffffff0010037812 */ /* 0x000fe400078ec0ff */
[----:B------:R-:W-:Y:S01]  /*06b0*/  VIADDMNMX R15, R2, -R15, RZ, !PT ;  /* 0x8000000f020f7246 */ /* 0x000fe200078001ff */
[----:B------:R-:W-:Y:S01]  /*06c0*/  IMAD R14, R14, -0x20, R2 ;  /* 0xffffffe00e0e7824 */ /* 0x000fe200078e0202 */
[----:B------:R-:W2:Y:S02]  /*06d0*/  LDCU UR20, c[0x0][0x400] ;  /* 0x00008000ff1477ac */ /* 0x000ea40008000800 */
[----:B------:R-:W-:-:S02]  /*06e0*/  VIMNMX R4, PT, PT, R15, 0x20, PT ;  /* 0x000000200f047848 */ /* 0x000fc40003fe0100 */
[----:B------:R-:W-:Y:S01]  /*06f0*/  VIMNMX R14, PT, PT, RZ, R14, !PT ;  /* 0x0000000eff0e7248 */ /* 0x000fe20007fe0100 */
[----:B------:R-:W3:Y:S01]  /*0700*/  LDCU.64 UR14, c[0x0][0x3a0] ;  /* 0x00007400ff0e77ac */ /* 0x000ee20008000a00 */
[-C--:B------:R-:W-:Y:S02]  /*0710*/  LEA R4, R4, R3.reuse, 0x3 ;  /* 0x0000000304047211 */ /* 0x080fe400078e18ff */
[----:B------:R-:W-:Y:S01]  /*0720*/  VIMNMX R14, PT, PT, R14, 0x20, PT ;  /* 0x000000200e0e7848 */ /* 0x000fe20003fe0100 */
[----:B------:R-:W4:Y:S01]  /*0730*/  LDCU.128 UR8, c[0x0][0x3f0] ;  /* 0x00007e00ff0877ac */ /* 0x000f220008000c00 */
[----:B------:R-:W-:Y:S02]  /*0740*/  I2FP.F32.U32 R4, R4 ;  /* 0x0000000400047245 */ /* 0x000fe40000201000 */
[----:B------:R-:W-:Y:S01]  /*0750*/  LEA R3, R14, R3, 0x3 ;  /* 0x000000030e037211 */ /* 0x000fe200078e18ff */
[----:B------:R-:W0:Y:S01]  /*0760*/  LDCU.64 UR16, c[0x0][0x380] ;  /* 0x00007000ff1077ac */ /* 0x000e220008000a00 */
[----:B------:R0:W0:Y:S01]  /*0770*/  MUFU.RCP R2, R4 ;  /* 0x0000000400027308 */ /* 0x0000220000001000 */
[----:B-1----:R-:W-:-:S11]  /*0780*/  UPLOP3.LUT UP1, UPT, UPT, UPT, UPT, 0x40, 0x4 ;  /* 0x000000000004789c */ /* 0x002fd60003f2e870 */
.L_x_5506:
[----:B----4-:R-:W-:-:S06]  /*0790*/  UIMAD.WIDE UR4, UR18, 0x4, UR8 ;  /* 0x00000004120478a5 */ /* 0x010fcc000f8e0208 */
[----:B0123--:R-:W-:Y:S01]  /*07a0*/  MOV R92, UR4 ;  /* 0x00000004005c7c02 */ /* 0x00ffe20008000f00 */
[----:B------:R-:W-:-:S05]  /*07b0*/  IMAD.U32 R93, RZ, RZ, UR5 ;  /* 0x00000005ff5d7e24 */ /* 0x000fca000f8e00ff */
[----:B------:R-:W4:Y:S01]  /*07c0*/  LDG.E R92, desc[UR12][R92.64] ;  /* 0x0000000c5c5c7981 */ /* 0x000f22000c1e1900 */
[----:B------:R-:W-:-:S06]  /*07d0*/  UIMAD.WIDE UR4, UR18, 0x4, UR10 ;  /* 0x00000004120478a5 */ /* 0x000fcc000f8e020a */
[----:B------:R-:W-:Y:S02]  /*07e0*/  MOV R22, UR4 ;  /* 0x0000000400167c02 */ /* 0x000fe40008000f00 */
[----:B------:R-:W-:-:S05]  /*07f0*/  MOV R23, UR5 ;  /* 0x0000000500177c02 */ /* 0x000fca0008000f00 */
[----:B------:R-:W2:Y:S01]  /*0800*/  LDG.E R22, desc[UR12][R22.64] ;  /* 0x0000000c16167981 */ /* 0x000ea2000c1e1900 */
[----:B------:R-:W-:Y:S01]  /*0810*/  UIMAD UR4, UR18, UR22, URZ ;  /* 0x00000016120472a4 */ /* 0x000fe2000f8e02ff */
[----:B------:R-:W-:Y:S01]  /*0820*/  ISETP.GE.U32.AND P0, PT, R0, 0x100, PT ;  /* 0x000001000000780c */ /* 0x000fe20003f06070 */
[----:B------:R-:W-:Y:S01]  /*0830*/  BSSY.RECONVERGENT B0, `(.L_x_5474) ;  /* 0x0000086000007945 */ /* 0x000fe20003800200 */
[----:B------:R-:W1:Y:S01]  /*0840*/  S2R R96, SR_TID.X ;  /* 0x0000000000607919 */ /* 0x000e620000002100 */
[----:B------:R-:W-:Y:S01]  /*0850*/  HFMA2 R100, -RZ, RZ, 0, 0 ;  /* 0x00000000ff647431 */ /* 0x000fe200000001ff */
[----:B----4-:R-:W-:-:S13]  /*0860*/  R2UR UR21, R92 ;  /* 0x000000005c1572ca */ /* 0x010fda00000e0000 */
        /* <DEDUP_REMOVED lines=8> */
[----:B--2---:R-:W-:-:S03]  /*08f0*/  R2UR UR6, R22 ;  /* 0x00000000160672ca */ /* 0x004fc600000e0000 */
[----:B------:R-:W-:Y:S02]  /*0900*/  MOV R23, UR5 ;  /* 0x0000000500177c02 */ /* 0x000fe40008000f00 */
[----:B------:R-:W-:Y:S02]  /*0910*/  IMAD.U32 R93, RZ, RZ, UR7 ;  /* 0x00000007ff5d7e24 */ /* 0x000fe4000f8e00ff */
[----:B-1----:R-:W-:-:S03]  /*0920*/  LEA.HI.SX32 R98, R23, R96, 0x1d ;  /* 0x0000006017627211 */ /* 0x002fc600078feaff */
[----:B------:R-:W-:Y:S01]  /*0930*/  @P4 LEA.HI.SX32 R100, R93, R96, 0x1d ;  /* 0x000000605d644211 */ /* 0x000fe200078feaff */
[----:B------:R-:W-:Y:S06]  /*0940*/  @!P0 BRA `(.L_x_5475) ;  /* 0x0000000400d08947 */ /* 0x000fec0003800000 */
[----:B---3--:R-:W-:-:S04]  /*0950*/  UISETP.NE.U32.AND UP0, UPT, UR14, URZ, UPT ;  /* 0x000000ff0e00728c */ /* 0x008fc8000bf05070 */
[----:B------:R-:W-:Y:S01]  /*0960*/  UISETP.NE.AND.EX UP0, UPT, UR15, URZ, UPT, UP0 ;  /* 0x000000ff0f00728c */ /* 0x000fe2000bf05300 */
[----:B------:R-:W-:Y:S10]  /*0970*/  BRA.U !UP2, `(.L_x_5476) ;  /* 0x000000010a0c7547 */ /* 0x000ff4000b800000 */
[----:B0-----:R-:W0:Y:S02]  /*0980*/  LDC.64 R4, c[0x0][0x390] ;  /* 0x0000e400ff047b82 */ /* 0x001e240000000a00 */
[----:B0-----:R-:W-:-:S05]  /*0990*/  IMAD.WIDE.U32 R4, R100, 0x10, R4 ;  /* 0x0000001064047825 */ /* 0x001fca00078e0004 */
[----:B------:R1:W5:Y:S02]  /*09a0*/  LDG.E.128 R24, desc[UR12][R4.64] ;  /* 0x0000000c04187981 */ /* 0x000364000c1e1d00 */
.L_x_5476:
        /* <DEDUP_REMOVED lines=8> */
[----:B------:R-:W-:Y:S02]  /*0a30*/  @P1 SHF.L.U32 R20, R25, 0x10, RZ ;  /* 0x0000001019141819 */ /* 0x000fe400000006ff */
[----:B------:R-:W-:Y:S01]  /*0a40*/  @P1 SHF.L.U32 R22, R22, 0x10, RZ ;  /* 0x0000001016161819 */ /* 0x000fe200000006ff */
[----:B------:R-:W1:Y:S08]  /*0a50*/  @P1 LDC R104, c[0x0][0x40c] ;  /* 0x00010300ff681b82 */ /* 0x000e700000000800 */
[----:B------:R-:W3:Y:S08]  /*0a60*/  @P1 LDC R103, c[0x0][0x40c] ;  /* 0x00010300ff671b82 */ /* 0x000ef00000000800 */
[----:B------:R-:W4:Y:S08]  /*0a70*/  @P1 LDC R23, c[0x0][0x40c] ;  /* 0x00010300ff171b82 */ /* 0x000f300000000800 */
[----:B------:R-:W4:Y:S01]  /*0a80*/  @P1 LDC R102, c[0x0][0x40c] ;  /* 0x00010300ff661b82 */ /* 0x000f220000000800 */
[C---:B--2---:R-:W-:Y:S01]  /*0a90*/  PRMT R4, R92.reuse, 0x7632, R4 ;  /* 0x000076325c047816 */ /* 0x044fe20000000004 */
[----:B------:R-:W-:Y:S01]  /*0aa0*/  IMAD.U32 R107, R95, 0x10000, RZ ;  /* 0x000100005f6b7824 */ /* 0x000fe200078e00ff */
[----:B------:R-:W-:-:S02]  /*0ab0*/  SHF.L.U32 R125, R92, 0x10, RZ ;  /* 0x000000105c7d7819 */ /* 0x000fc400000006ff */
[----:B------:R-:W-:Y:S02]  /*0ac0*/  SHF.L.U32 R5, R4, 0x10, RZ ;  /* 0x0000001004057819 */ /* 0x000fe400000006ff */
[----:B------:R-:W-:Y:S01]  /*0ad0*/  @P1 SHF.L.U32 R4, R11, 0x10, RZ ;  /* 0x000000100b041819 */ /* 0x000fe200000006ff */
[----:B------:R-:W-:Y:S01]  /*0ae0*/  IMAD.U32 R11, R93, 0x10000, RZ ;  /* 0x000100005d0b7824 */ /* 0x000fe200078e00ff */
[----:B------:R-:W-:Y:S02]  /*0af0*/  PRMT R95, R95, 0x7632, R95 ;  /* 0x000076325f5f7816 */ /* 0x000fe4000000005f */
[----:B------:R-:W-:Y:S01]  /*0b00*/  @P1 PRMT R92, R27, 0x7632, R92 ;  /* 0x000076321b5c1816 */ /* 0x000fe2000000005c */
[----:B0-----:R-:W-:Y:S01]  /*0b10*/  @P1 FFMA.FTZ R5, R4, R13, R5 ;  /* 0x0000000d04051223 */ /* 0x001fe20000010005 */
[----:B------:R-:W-:Y:S01]  /*0b20*/  PRMT R4, R93, 0x7632, R4 ;  /* 0x000076325d047816 */ /* 0x000fe20000000004 */
[----:B---3--:R-:W-:Y:S01]  /*0b30*/  @P1 FFMA.FTZ R11, R20, R103, R11 ;  /* 0x00000067140b1223 */ /* 0x008fe2000001000b */
[----:B------:R-:W-:Y:S01]  /*0b40*/  @P1 PRMT R93, R26, 0x7632, R93 ;  /* 0x000076321a5d1816 */ /* 0x000fe2000000005d */
[----:B------:R-:W0:Y:S01]  /*0b50*/  @P1 LDC R20, c[0x0][0x40c] ;  /* 0x00010300ff141b82 */ /* 0x000e220000000800 */
[----:B------:R-:W-:-:S02]  /*0b60*/  SHF.L.U32 R13, R4, 0x10, RZ ;  /* 0x00000010040d7819 */ /* 0x000fc400000006ff */
[----:B------:R-:W-:-:S03]  /*0b70*/  SHF.L.U32 R103, R94, 0x10, RZ ;  /* 0x000000105e677819 */ /* 0x000fc600000006ff */
[----:B-1----:R-:W-:Y:S01]  /*0b80*/  @P1 FFMA.FTZ R13, R22, R104, R13 ;  /* 0x00000068160d1223 */ /* 0x002fe2000001000d */
[----:B------:R-:W-:Y:S01]  /*0b90*/  PRMT R22, R94, 0x7632, R22 ;  /* 0x000076325e167816 */ /* 0x000fe20000000016 */
[----:B------:R-:W1:Y:S01]  /*0ba0*/  @P1 LDC R4, c[0x0][0x40c] ;  /* 0x00010300ff041b82 */ /* 0x000e620000000800 */
[----:B------:R-:W-:Y:S01]  /*0bb0*/  @P1 SHF.L.U32 R94, R93, 0x10, RZ ;  /* 0x000000105d5e1819 */ /* 0x000fe200000006ff */
[----:B------:R-:W-:Y:S01]  /*0bc0*/  @P1 IMAD.U32 R104, R26, 0x10000, RZ ;  /* 0x000100001a681824 */ /* 0x000fe200078e00ff */
[----:B------:R-:W-:Y:S02]  /*0bd0*/  SHF.L.U32 R105, R22, 0x10, RZ ;  /* 0x0000001016697819 */ /* 0x000fe400000006ff */
[----:B------:R-:W-:Y:S01]  /*0be0*/  @P1 SHF.L.U32 R93, R92, 0x10, RZ ;  /* 0x000000105c5d1819 */ /* 0x000fe200000006ff */
[----:B----4-:R-:W-:Y:S02]  /*0bf0*/  @P1 FFMA.FTZ R103, R104, R102, R103 ;  /* 0x0000006668671223 */ /* 0x010fe40000010067 */
[----:B------:R-:W2:Y:S01]  /*0c00*/  @P1 LDC R22, c[0x0][0x40c] ;  /* 0x00010300ff161b82 */ /* 0x000ea20000000800 */
[----:B------:R-:W-:Y:S01]  /*0c10*/  @P1 FFMA.FTZ R105, R94, R23, R105 ;  /* 0x000000175e691223 */ /* 0x000fe20000010069 */
[----:B------:R-:W-:Y:S01]  /*0c20*/  @P1 SHF.L.U32 R94, R27, 0x10, RZ ;  /* 0x000000101b5e1819 */ /* 0x000fe200000006ff */
[----:B------:R-:W-:-:S04]  /*0c30*/  @P1 IMAD.U32 R23, R24, 0x10000, RZ ;  /* 0x0001000018171824 */ /* 0x000fc800078e00ff */
[----:B0-----:R-:W-:Y:S01]  /*0c40*/  @P1 FFMA.FTZ R125, R23, R20, R125 ;  /* 0x00000014177d1223 */ /* 0x001fe2000001007d */
[----:B------:R-:W-:Y:S02]  /*0c50*/  F2FP.BF16.F32.PACK_AB R20, RZ, R5 ;  /* 0x00000005ff14723e */ /* 0x000fe400000010ff */
[----:B------:R-:W-:Y:S02]  /*0c60*/  F2FP.BF16.F32.PACK_AB R23, RZ, R105 ;  /* 0x00000069ff17723e */ /* 0x000fe400000010ff */
[----:B------:R-:W-:Y:S01]  /*0c70*/  F2FP.BF16.F32.PACK_AB R92, RZ, R125 ;  /* 0x0000007dff5c723e */ /* 0x000fe200000010ff */
[----:B-1----:R-:W-:Y:S01]  /*0c80*/  @P1 FFMA.FTZ R107, R94, R4, R107 ;  /* 0x000000045e6b1223 */ /* 0x002fe2000001006b */
[----:B------:R-:W-:Y:S02]  /*0c90*/  SHF.L.U32 R4, R95, 0x10, RZ ;  /* 0x000000105f047819 */ /* 0x000fe400000006ff */
[----:B------:R-:W-:Y:S02]  /*0ca0*/  F2FP.BF16.F32.PACK_AB R94, RZ, R103 ;  /* 0x00000067ff5e723e */ /* 0x000fe400000010ff */
[----:B------:R-:W-:-:S02]  /*0cb0*/  F2FP.BF16.F32.PACK_AB R102, RZ, R107 ;  /* 0x0000006bff66723e */ /* 0x000fc400000010ff */
[----:B------:R-:W-:Y:S01]  /*0cc0*/  PRMT R94, R94, 0x5410, R23 ;  /* 0x000054105e5e7816 */ /* 0x000fe20000000017 */
[----:B--2---:R-:W-:Y:S01]  /*0cd0*/  @P1 FFMA.FTZ R4, R93, R22, R4 ;  /* 0x000000165d041223 */ /* 0x004fe20000010004 */
[----:B------:R-:W-:Y:S02]  /*0ce0*/  F2FP.BF16.F32.PACK_AB R93, RZ, R11 ;  /* 0x0000000bff5d723e */ /* 0x000fe400000010ff */
[----:B------:R-:W-:Y:S02]  /*0cf0*/  F2FP.BF16.F32.PACK_AB R22, RZ, R13 ;  /* 0x0000000dff16723e */ /* 0x000fe400000010ff */
[----:B------:R-:W-:Y:S02]  /*0d00*/  F2FP.BF16.F32.PACK_AB R95, RZ, R4 ;  /* 0x00000004ff5f723e */ /* 0x000fe400000010ff */
[----:B------:R-:W-:Y:S02]  /*0d10*/  PRMT R93, R93, 0x5410, R22 ;  /* 0x000054105d5d7816 */ /* 0x000fe40000000016 */
[----:B------:R-:W-:-:S02]  /*0d20*/  PRMT R92, R92, 0x5410, R20 ;  /* 0x000054105c5c7816 */ /* 0x000fc40000000014 */
[----:B------:R-:W-:Y:S01]  /*0d30*/  PRMT R95, R102, 0x5410, R95 ;  /* 0x00005410665f7816 */ /* 0x000fe2000000005f */
[----:B------:R-:W-:Y:S06]  /*0d40*/  BRA `(.L_x_5478) ;  /* 0x0000000000bc7947 */ /* 0x000fec0003800000 */
.L_x_5477:
[----:B------:R-:W2:Y:S01]  /*0d50*/  @UP2 LDCU UR4, c[0x0][0x40c] ;  /* 0x00008180ff0427ac */ /* 0x000ea20008000800 */
[C---:B01---5:R-:W-:Y:S01]  /*0d60*/  @P4 SHF.L.U32 R4, R24.reuse, 0x10, RZ ;  /* 0x0000001018044819 */ /* 0x063fe200000006ff */
[----:B------:R-:W-:Y:S01]  /*0d70*/  IMAD.MOV.U32 R11, RZ, RZ, RZ ;  /* 0x000000ffff0b7224 */ /* 0x000fe200078e00ff */
[----:B------:R-:W-:Y:S01]  /*0d80*/  MOV R125, RZ ;  /* 0x000000ff007d7202 */ /* 0x000fe20000000f00 */
[----:B------:R-:W0:Y:S01]  /*0d90*/  @UP2 LDCU UR7, c[0x0][0x40c] ;  /* 0x00008180ff0727ac */ /* 0x000e220008000800 */
[----:B------:R-:W-:Y:S01]  /*0da0*/  @P4 PRMT R20, R24, 0x7632, R20 ;  /* 0x0000763218144816 */ /* 0x000fe20000000014 */
[----:B------:R-:W-:Y:S01]  /*0db0*/  HFMA2 R103, -RZ, RZ, 0, 0 ;  /* 0x00000000ff677431 */ /* 0x000fe200000001ff */
[----:B------:R-:W-:Y:S01]  /*0dc0*/  @P4 PRMT R22, R25, 0x7632, R22 ;  /* 0x0000763219164816 */ /* 0x000fe20000000016 */
[----:B------:R-:W1:Y:S01]  /*0dd0*/  @UP2 LDCU UR24, c[0x0][0x40c] ;  /* 0x00008180ff1827ac */ /* 0x000e620008000800 */
[----:B------:R-:W-:Y:S01]  /*0de0*/  @P4 PRMT R23, R26, 0x7632, R23 ;  /* 0x000076321a174816 */ /* 0x000fe20000000017 */
[----:B------:R-:W-:Y:S01]  /*0df0*/  @P4 IMAD.U32 R20, R20, 0x10000, RZ ;  /* 0x0001000014144824 */ /* 0x000fe200078e00ff */
[----:B------:R-:W-:Y:S01]  /*0e00*/  @P4 PRMT R92, R27, 0x7632, R92 ;  /* 0x000076321b5c4816 */ /* 0x000fe2000000005c */
[----:B------:R-:W3:Y:S01]  /*0e10*/  @UP2 LDCU UR5, c[0x0][0x40c] ;  /* 0x00008180ff0527ac */ /* 0x000ee20008000800 */
[----:B------:R-:W-:Y:S01]  /*0e20*/  @P4 SHF.L.U32 R5, R25, 0x10, RZ ;  /* 0x0000001019054819 */ /* 0x000fe200000006ff */
[----:B------:R-:W-:Y:S01]  /*0e30*/  HFMA2 R107, -RZ, RZ, 0, 0 ;  /* 0x00000000ff6b7431 */ /* 0x000fe200000001ff */
[----:B------:R-:W-:Y:S01]  /*0e40*/  @P4 SHF.L.U32 R13, R26, 0x10, RZ ;  /* 0x000000101a0d4819 */ /* 0x000fe200000006ff */
[----:B------:R-:W4:Y:S01]  /*0e50*/  @UP2 LDCU UR23, c[0x0][0x40c] ;  /* 0x00008180ff1727ac */ /* 0x000f220008000800 */
[----:B------:R-:W-:Y:S01]  /*0e60*/  @P4 SHF.L.U32 R93, R27, 0x10, RZ ;  /* 0x000000101b5d4819 */ /* 0x000fe200000006ff */
[----:B--2---:R-:W-:Y:S01]  /*0e70*/  @P4 FMUL.FTZ R125, R4, UR4 ;  /* 0x00000004047d4c20 */ /* 0x004fe20008410000 */
[----:B------:R-:W-:Y:S01]  /*0e80*/  @P4 SHF.L.U32 R22, R22, 0x10, RZ ;  /* 0x0000001016164819 */ /* 0x000fe200000006ff */
[----:B------:R-:W2:Y:S01]  /*0e90*/  @UP2 LDCU UR25, c[0x0][0x40c] ;  /* 0x00008180ff1927ac */ /* 0x000ea20008000800 */
[----:B------:R-:W-:Y:S01]  /*0ea0*/  @P4 SHF.L.U32 R23, R23, 0x10, RZ ;  /* 0x0000001017174819 */ /* 0x000fe200000006ff */
[----:B0-----:R-:W-:Y:S01]  /*0eb0*/  @P4 FMUL.FTZ R11, R5, UR7 ;  /* 0x00000007050b4c20 */ /* 0x001fe20008410000 */
[----:B------:R-:W-:Y:S01]  /*0ec0*/  @P4 SHF.L.U32 R92, R92, 0x10, RZ ;  /* 0x000000105c5c4819 */ /* 0x000fe200000006ff */
[----:B------:R-:W0:Y:S01]  /*0ed0*/  @UP2 LDCU UR26, c[0x0][0x40c] ;  /* 0x00008180ff1a27ac */ /* 0x000e220008000800 */
[----:B------:R-:W-:Y:S01]  /*0ee0*/  CS2R R4, SRZ ;  /* 0x0000000000047805 */ /* 0x000fe2000001ff00 */
[----:B-1----:R-:W-:Y:S01]  /*0ef0*/  @P4 FMUL.FTZ R103, R13, UR24 ;  /* 0x000000180d674c20 */ /* 0x002fe20008410000 */
[----:B------:R-:W-:Y:S01]  /*0f00*/  IMAD.MOV.U32 R13, RZ, RZ, RZ ;  /* 0x000000ffff0d7224 */ /* 0x000fe200078e00ff */
[----:B------:R-:W1:Y:S01]  /*0f10*/  @UP2 LDCU UR4, c[0x0][0x40c] ;  /* 0x00008180ff0427ac */ /* 0x000e620008000800 */
[----:B------:R-:W-:Y:S01]  /*0f20*/  MOV R105, RZ ;  /* 0x000000ff00697202 */ /* 0x000fe20000000f00 */
[----:B---3--:R-:W-:Y:S01]  /*0f30*/  @P4 FMUL.FTZ R5, R20, UR5 ;  /* 0x0000000514054c20 */ /* 0x008fe20008410000 */
[----:B------:R-:W-:Y:S01]  /*0f40*/  F2FP.BF16.F32.PACK_AB R94, RZ, R103 ;  /* 0x00000067ff5e723e */ /* 0x000fe200000010ff */
[----:B----4-:R-:W-:-:S03]  /*0f50*/  @P4 FMUL.FTZ R13, R22, UR23 ;  /* 0x00000017160d4c20 */ /* 0x010fc60008410000 */
[----:B------:R-:W-:Y:S01]  /*0f60*/  F2FP.BF16.F32.PACK_AB R20, RZ, R5 ;  /* 0x00000005ff14723e */ /* 0x000fe200000010ff */
[----:B--2---:R-:W-:Y:S01]  /*0f70*/  @P4 FMUL.FTZ R105, R23, UR25 ;  /* 0x0000001917694c20 */ /* 0x004fe20008410000 */
[----:B------:R-:W-:Y:S01]  /*0f80*/  F2FP.BF16.F32.PACK_AB R22, RZ, R13 ;  /* 0x0000000dff16723e */ /* 0x000fe200000010ff */
[----:B0-----:R-:W-:Y:S01]  /*0f90*/  @P4 FMUL.FTZ R107, R93, UR26 ;  /* 0x0000001a5d6b4c20 */ /* 0x001fe20008410000 */
[----:B------:R-:W-:Y:S02]  /*0fa0*/  F2FP.BF16.F32.PACK_AB R93, RZ, R11 ;  /* 0x0000000bff5d723e */ /* 0x000fe400000010ff */
[----:B------:R-:W-:Y:S01]  /*0fb0*/  F2FP.BF16.F32.PACK_AB R23, RZ, R105 ;  /* 0x00000069ff17723e */ /* 0x000fe200000010ff */
[----:B-1----:R-:W-:Y:S01]  /*0fc0*/  @P4 FMUL.FTZ R4, R92, UR4 ;  /* 0x000000045c044c20 */ /* 0x002fe20008410000 */
[----:B------:R-:W-:Y:S02]  /*0fd0*/  F2FP.BF16.F32.PACK_AB R95, RZ, R107 ;  /* 0x0000006bff5f723e */ /* 0x000fe400000010ff */
[----:B------:R-:W-:-:S02]  /*0fe0*/  F2FP.BF16.F32.PACK_AB R92, RZ, R125 ;  /* 0x0000007dff5c723e */ /* 0x000fc400000010ff */
[----:B------:R-:W-:Y:S02]  /*0ff0*/  F2FP.BF16.F32.PACK_AB R102, RZ, R4 ;  /* 0x00000004ff66723e */ /* 0x000fe400000010ff */
[----:B------:R-:W-:Y:S02]  /*1000*/  PRMT R92, R92, 0x5410, R20 ;  /* 0x000054105c5c7816 */ /* 0x000fe40000000014 */
[----:B------:R-:W-:Y:S02]  /*1010*/  PRMT R95, R95, 0x5410, R102 ;  /* 0x000054105f5f7816 */ /* 0x000fe40000000066 */
[----:B------:R-:W-:Y:S02]  /*1020*/  PRMT R93, R93, 0x5410, R22 ;  /* 0x000054105d5d7816 */ /* 0x000fe40000000016 */
[----:B------:R-:W-:-:S07]  /*1030*/  PRMT R94, R94, 0x5410, R23 ;  /* 0x000054105e5e7816 */ /* 0x000fce0000000017 */
.L_x_5478:
[----:B------:R-:W0:Y:S01]  /*1040*/  LDC.64 R22, c[0x0][0x3a8] ;  /* 0x0000ea00ff167b82 */ /* 0x000e220000000a00 */
[----:B------:R-:W-:Y:S02]  /*1050*/  VIADD R100, R100, 0x100 ;  /* 0x0000010064647836 */ /* 0x000fe40000000000 */
[C---:B0-----:R-:W-:Y:S01]  /*1060*/  IMAD.WIDE.U32 R22, R98.reuse, 0x10, R22 ;  /* 0x0000001062167825 */ /* 0x041fe200078e0016 */
[----:B------:R-:W-:-:S04]  /*1070*/  IADD3 R98, PT, PT, R98, 0x100, RZ ;  /* 0x0000010062627810 */ /* 0x000fc80007ffe0ff */
[----:B------:R1:W-:Y:S03]  /*1080*/  STG.E.128 desc[UR12][R22.64], R92 ;  /* 0x0000005c16007986 */ /* 0x0003e6000c101d0c */
.L_x_5475:
[----:B0--3--:R-:W-:Y:S05]  /*1090*/  BSYNC.RECONVERGENT B0 ;  /* 0x0000000000007941 */ /* 0x009fea0003800200 */
.L_x_5474:
[----:B------:R-:W-:Y:S01]  /*10a0*/  ISETP.GE.U32.AND P1, PT, R0, 0x200, PT ;  /* 0x000002000000780c */ /* 0x000fe20003f26070 */
[----:B------:R-:W-:-:S12]  /*10b0*/  BSSY.RECONVERGENT B0, `(.L_x_5479) ;  /* 0x0000078000007945 */ /* 0x000fd80003800200 */
[----:B------:R-:W-:Y:S05]  /*10c0*/  @!P1 BRA `(.L_x_5480) ;  /* 0x0000000400d89947 */ /* 0x000fea0003800000 */
[----:B------:R-:W-:-:S04]  /*10d0*/  UISETP.NE.U32.AND UP0, UPT, UR14, URZ, UPT ;  /* 0x000000ff0e00728c */ /* 0x000fc8000bf05070 */
[----:B------:R-:W-:Y:S01]  /*10e0*/  UISETP.NE.AND.EX UP0, UPT, UR15, URZ, UPT, UP0 ;  /* 0x000000ff0f00728c */ /* 0x000fe2000bf05300 */
[----:B------:R-:W-:Y:S10]  /*10f0*/  BRA.U !UP2, `(.L_x_5481) ;  /* 0x000000010a0c7547 */ /* 0x000ff4000b800000 */
[----:B------:R-:W0:Y:S02]  /*1100*/  LDC.64 R24, c[0x0][0x390] ;  /* 0x0000e400ff187b82 */ /* 0x000e240000000a00 */
[----:B0-----:R-:W-:-:S06]  /*1110*/  IMAD.WIDE.U32 R24, R100, 0x10, R24 ;  /* 0x0000001064187825 */ /* 0x001fcc00078e0018 */
[----:B------:R-:W5:Y:S02]  /*1120*/  LDG.E.128 R24, desc[UR12][R24.64] ;  /* 0x0000000c18187981 */ /* 0x000f64000c1e1d00 */
.L_x_5481:
[----:B------:R-:W-:Y:S05]  /*1130*/  BRA.U !UP0, `(.L_x_5482) ;  /* 0x0000000108e87547 */ /* 0x000fea000b800000 */
[----:B-1----:R-:W0:Y:S02]  /*1140*/  LDC.64 R92, c[0x0][0x3a0] ;  /* 0x0000e800ff5c7b82 */ /* 0x002e240000000a00 */
        /* <DEDUP_REMOVED lines=8> */
[----:B------:R-:W1:Y:S03]  /*11d0*/  @P2 LDC R23, c[0x0][0x40c] ;  /* 0x00010300ff172b82 */ /* 0x000e660000000800 */
[----:B------:R-:W-:-:S05]  /*11e0*/  @P2 SHF.L.U32 R22, R22, 0x10, RZ ;  /* 0x0000001016162819 */ /* 0x000fca00000006ff */
[----:B------:R-:W3:Y:S08]  /*11f0*/  @P2 LDC R104, c[0x0][0x40c] ;  /* 0x00010300ff682b82 */ /* 0x000ef00000000800 */
[----:B------:R-:W4:Y:S01]  /*1200*/  @P2 LDC R20, c[0x0][0x40c] ;  /* 0x00010300ff142b82 */ /* 0x000f220000000800 */
[----:B--2---:R-:W-:Y:S01]  /*1210*/  PRMT R6, R92, 0x7632, R6 ;  /* 0x000076325c067816 */ /* 0x004fe20000000006 */
[----:B------:R-:W-:Y:S01]  /*1220*/  IMAD.U32 R113, R95, 0x10000, RZ ;  /* 0x000100005f717824 */ /* 0x000fe200078e00ff */
[----:B------:R-:W-:-:S02]  /*1230*/  SHF.L.U32 R109, R94, 0x10, RZ ;  /* 0x000000105e6d7819 */ /* 0x000fc400000006ff */
[----:B------:R-:W-:Y:S02]  /*1240*/  SHF.L.U32 R7, R6, 0x10, RZ ;  /* 0x0000001006077819 */ /* 0x000fe400000006ff */
[----:B------:R-:W-:Y:S02]  /*1250*/  PRMT R6, R93, 0x7632, R6 ;  /* 0x000076325d067816 */ /* 0x000fe40000000006 */
[----:B------:R-:W-:Y:S01]  /*1260*/  PRMT R95, R95, 0x7632, R95 ;  /* 0x000076325f5f7816 */ /* 0x000fe2000000005f */
[----:B0-----:R-:W-:Y:S01]  /*1270*/  @P2 FFMA.FTZ R7, R8, R15, R7 ;  /* 0x0000000f08072223 */ /* 0x001fe20000010007 */
[----:B------:R-:W-:Y:S01]  /*1280*/  IMAD.U32 R15, R93, 0x10000, RZ ;  /* 0x000100005d0f7824 */ /* 0x000fe200078e00ff */
[----:B------:R-:W0:Y:S01]  /*1290*/  @P2 LDC R8, c[0x0][0x40c] ;  /* 0x00010300ff082b82 */ /* 0x000e220000000800 */
[----:B------:R-:W-:Y:S02]  /*12a0*/  SHF.L.U32 R17, R6, 0x10, RZ ;  /* 0x0000001006117819 */ /* 0x000fe400000006ff */
[----:B-1----:R-:W-:Y:S01]  /*12b0*/  @P2 FFMA.FTZ R15, R102, R23, R15 ;  /* 0x00000017660f2223 */ /* 0x002fe2000001000f */
[----:B------:R-:W-:Y:S01]  /*12c0*/  PRMT R23, R94, 0x7632, R23 ;  /* 0x000076325e177816 */ /* 0x000fe20000000017 */
[----:B------:R-:W-:-:S02]  /*12d0*/  @P2 IMAD.U32 R102, R26, 0x10000, RZ ;  /* 0x000100001a662824 */ /* 0x000fc400078e00ff */
[----:B---3--:R-:W-:Y:S01]  /*12e0*/  @P2 FFMA.FTZ R17, R22, R104, R17 ;  /* 0x0000006816112223 */ /* 0x008fe20000010011 */
[----:B------:R-:W-:Y:S01]  /*12f0*/  @P2 PRMT R93, R26, 0x7632, R93 ;  /* 0x000076321a5d2816 */ /* 0x000fe2000000005d */
[----:B------:R-:W1:Y:S01]  /*1300*/  @P2 LDC R6, c[0x0][0x40c] ;  /* 0x00010300ff062b82 */ /* 0x000e620000000800 */
[----:B------:R-:W-:Y:S01]  /*1310*/  SHF.L.U32 R111, R23, 0x10, RZ ;  /* 0x00000010176f7819 */ /* 0x000fe200000006ff */
[----:B----4-:R-:W-:Y:S01]  /*1320*/  @P2 FFMA.FTZ R109, R102, R20, R109 ;  /* 0x00000014666d2223 */ /* 0x010fe2000001006d */
[----:B------:R-:W-:Y:S02]  /*1330*/  @P2 SHF.L.U32 R94, R93, 0x10, RZ ;  /* 0x000000105d5e2819 */ /* 0x000fe400000006ff */
[----:B------:R-:W-:Y:S02]  /*1340*/  @P2 PRMT R20, R27, 0x7632, R20 ;  /* 0x000076321b142816 */ /* 0x000fe40000000014 */
[----:B------:R-:W-:Y:S01]  /*1350*/  SHF.L.U32 R93, R92, 0x10, RZ ;  /* 0x000000105c5d7819 */ /* 0x000fe200000006ff */
[----:B------:R-:W2:Y:S01]  /*1360*/  @P2 LDC R22, c[0x0][0x40c] ;  /* 0x00010300ff162b82 */ /* 0x000ea20000000800 */
[----:B------:R-:W-:-:S07]  /*1370*/  @P2 IMAD.U32 R92, R24, 0x10000, RZ ;  /* 0x00010000185c2824 */ /* 0x000fce00078e00ff */
[----:B------:R-:W3:Y:S01]  /*1380*/  @P2 LDC R23, c[0x0][0x40c] ;  /* 0x00010300ff172b82 */ /* 0x000ee20000000800 */
[----:B0-----:R-:W-:Y:S01]  /*1390*/  @P2 FFMA.FTZ R111, R94, R8, R111 ;  /* 0x000000085e6f2223 */ /* 0x001fe2000001006f */
[----:B------:R-:W-:Y:S02]  /*13a0*/  @P2 SHF.L.U32 R8, R27, 0x10, RZ ;  /* 0x000000101b082819 */ /* 0x000fe400000006ff */
[----:B------:R-:W-:-:S03]  /*13b0*/  F2FP.BF16.F32.PACK_AB R94, RZ, R109 ;  /* 0x0000006dff5e723e */ /* 0x000fc600000010ff */
[----:B-1----:R-:W-:Y:S01]  /*13c0*/  @P2 FFMA.FTZ R113, R8, R6, R113 ;  /* 0x0000000608712223 */ /* 0x002fe20000010071 */
[----:B------:R-:W-:Y:S02]  /*13d0*/  SHF.L.U32 R8, R95, 0x10, RZ ;  /* 0x000000105f087819 */ /* 0x000fe400000006ff */
[----:B------:R-:W-:Y:S02]  /*13e0*/  @P2 SHF.L.U32 R95, R20, 0x10, RZ ;  /* 0x00000010145f2819 */ /* 0x000fe400000006ff */
[----:B------:R-:W-:Y:S02]  /*13f0*/  @!P2 MOV R6, R93 ;  /* 0x0000005d0006a202 */ /* 0x000fe40000000f00 */
[----:B------:R-:W-:Y:S01]  /*1400*/  F2FP.BF16.F32.PACK_AB R20, RZ, R7 ;  /* 0x00000007ff14723e */ /* 0x000fe200000010ff */
[----:B--2---:R-:W-:Y:S01]  /*1410*/  @P2 FFMA.FTZ R6, R92, R22, R93 ;  /* 0x000000165c062223 */ /* 0x004fe2000001005d */
[----:B------:R-:W-:Y:S02]  /*1420*/  F2FP.BF16.F32.PACK_AB R93, RZ, R15 ;  /* 0x0000000fff5d723e */ /* 0x000fe400000010ff */
[----:B------:R-:W-:-:S02]  /*1430*/  F2FP.BF16.F32.PACK_AB R22, RZ, R17 ;  /* 0x00000011ff16723e */ /* 0x000fc400000010ff */
[----:B------:R-:W-:Y:S02]  /*1440*/  F2FP.BF16.F32.PACK_AB R102, RZ, R113 ;  /* 0x00000071ff66723e */ /* 0x000fe400000010ff */
[----:B------:R-:W-:Y:S01]  /*1450*/  F2FP.BF16.F32.PACK_AB R92, RZ, R6 ;  /* 0x00000006ff5c723e */ /* 0x000fe200000010ff */
[----:B---3--:R-:W-:Y:S01]  /*1460*/  @P2 FFMA.FTZ R8, R95, R23, R8 ;  /* 0x000000175f082223 */ /* 0x008fe20000010008 */
[----:B------:R-:W-:Y:S02]  /*1470*/  F2FP.BF16.F32.PACK_AB R23, RZ, R111 ;  /* 0x0000006fff17723e */ /* 0x000fe400000010ff */
[----:B------:R-:W-:Y:S02]  /*1480*/  PRMT R93, R93, 0x5410, R22 ;  /* 0x000054105d5d7816 */ /* 0x000fe40000000016 */
[----:B------:R-:W-:Y:S02]  /*1490*/  F2FP.BF16.F32.PACK_AB R95, RZ, R8 ;  /* 0x00000008ff5f723e */ /* 0x000fe400000010ff */
[----:B------:R-:W-:-:S02]  /*14a0*/  PRMT R94, R94, 0x5410, R23 ;  /* 0x000054105e5e7816 */ /* 0x000fc40000000017 */
[----:B------:R-:W-:Y:S02]  /*14b0*/  PRMT R92, R92, 0x5410, R20 ;  /* 0x000054105c5c7816 */ /* 0x000fe40000000014 */
[----:B------:R-:W-:Y:S01]  /*14c0*/  PRMT R95, R102, 0x5410, R95 ;  /* 0x00005410665f7816 */ /* 0x000fe2000000005f */
[----:B------:R-:W-:Y:S06]  /*14d0*/  BRA `(.L_x_5483) ;  /* 0x0000000000c07947 */ /* 0x000fec0003800000 */
.L_x_5482:
[----:B------:R-:W0:Y:S01]  /*14e0*/  @UP2 LDCU UR4, c[0x0][0x40c] ;  /* 0x00008180ff0427ac */ /* 0x000e220008000800 */
[C---:B-----5:R-:W-:Y:S02]  /*14f0*/  @P4 IMAD.U32 R7, R24.reuse, 0x10000, RZ ;  /* 0x0001000018074824 */ /* 0x060fe400078e00ff */
[----:B------:R-:W-:Y:S01]  /*1500*/  HFMA2 R6, -RZ, RZ, 0, 0 ;  /* 0x00000000ff067431 */ /* 0x000fe200000001ff */
[----:B------:R-:W-:Y:S01]  /*1510*/  @P4 PRMT R20, R24, 0x7632, R20 ;  /* 0x0000763218144816 */ /* 0x000fe20000000014 */
[----:B------:R-:W2:Y:S01]  /*1520*/  @UP2 LDCU UR7, c[0x0][0x40c] ;  /* 0x00008180ff0727ac */ /* 0x000ea20008000800 */
[----:B-1----:R-:W-:Y:S01]  /*1530*/  @P4 PRMT R22, R25, 0x7632, R22 ;  /* 0x0000763219164816 */ /* 0x002fe20000000016 */
[C---:B------:R-:W-:Y:S01]  /*1540*/  @P4 IMAD.U32 R17, R26.reuse, 0x10000, RZ ;  /* 0x000100001a114824 */ /* 0x040fe200078e00ff */
[----:B------:R-:W-:Y:S01]  /*1550*/  @P4 PRMT R23, R26, 0x7632, R23 ;  /* 0x000076321a174816 */ /* 0x000fe20000000017 */
[----:B------:R-:W1:Y:S01]  /*1560*/  @UP2 LDCU UR24, c[0x0][0x40c] ;  /* 0x00008180ff1827ac */ /* 0x000e620008000800 */
[----:B------:R-:W-:Y:S01]  /*1570*/  @P4 PRMT R92, R27, 0x7632, R92 ;  /* 0x000076321b5c4816 */ /* 0x000fe2000000005c */
[----:B------:R-:W-:Y:S01]  /*1580*/  @P4 IMAD.U32 R22, R22, 0x10000, RZ ;  /* 0x0001000016164824 */ /* 0x000fe200078e00ff */
[----:B------:R-:W-:Y:S01]  /*1590*/  @P4 SHF.L.U32 R8, R25, 0x10, RZ ;  /* 0x0000001019084819 */ /* 0x000fe200000006ff */
[----:B------:R-:W3:Y:S01]  /*15a0*/  @UP2 LDCU UR5, c[0x0][0x40c] ;  /* 0x00008180ff0527ac */ /* 0x000ee20008000800 */
[----:B------:R-:W-:Y:S01]  /*15b0*/  @P4 SHF.L.U32 R93, R27, 0x10, RZ ;  /* 0x000000101b5d4819 */ /* 0x000fe200000006ff */
[----:B------:R-:W-:Y:S01]  /*15c0*/  HFMA2 R109, -RZ, RZ, 0, 0 ;  /* 0x00000000ff6d7431 */ /* 0x000fe200000001ff */
[----:B------:R-:W-:Y:S01]  /*15d0*/  @P4 SHF.L.U32 R20, R20, 0x10, RZ ;  /* 0x0000001014144819 */ /* 0x000fe200000006ff */
[----:B------:R-:W4:Y:S01]  /*15e0*/  @UP2 LDCU UR23, c[0x0][0x40c] ;  /* 0x00008180ff1727ac */ /* 0x000f220008000800 */
[----:B------:R-:W-:Y:S01]  /*15f0*/  @P4 SHF.L.U32 R23, R23, 0x10, RZ ;  /* 0x0000001017174819 */ /* 0x000fe200000006ff */
[----:B0-----:R-:W-:Y:S01]  /*1600*/  @P4 FMUL.FTZ R6, R7, UR4 ;  /* 0x0000000407064c20 */ /* 0x001fe20008410000 */
[----:B------:R-:W-:Y:S01]  /*1610*/  @P4 SHF.L.U32 R92, R92, 0x10, RZ ;  /* 0x000000105c5c4819 */ /* 0x000fe200000006ff */
[----:B------:R-:W0:Y:S01]  /*1620*/  @UP2 LDCU UR25, c[0x0][0x40c] ;  /* 0x00008180ff1927ac */ /* 0x000e220008000800 */
[----:B------:R-:W-:Y:S01]  /*1630*/  MOV R15, RZ ;  /* 0x000000ff000f7202 */ /* 0x000fe20000000f00 */
[----:B--2---:R-:W-:Y:S01]  /*1640*/  @P4 FMUL.FTZ R15, R8, UR7 ;  /* 0x00000007080f4c20 */ /* 0x004fe20008410000 */
[----:B------:R-:W-:Y:S01]  /*1650*/  MOV R7, RZ ;  /* 0x000000ff00077202 */ /* 0x000fe20000000f00 */
[----:B------:R-:W2:Y:S01]  /*1660*/  @UP2 LDCU UR26, c[0x0][0x40c] ;  /* 0x00008180ff1a27ac */ /* 0x000ea20008000800 */
[----:B------:R-:W-:Y:S01]  /*1670*/  MOV R111, RZ ;  /* 0x000000ff006f7202 */ /* 0x000fe20000000f00 */
[----:B-1----:R-:W-:Y:S01]  /*1680*/  @P4 FMUL.FTZ R109, R17, UR24 ;  /* 0x00000018116d4c20 */ /* 0x002fe20008410000 */
[----:B------:R-:W-:Y:S01]  /*1690*/  HFMA2 R17, -RZ, RZ, 0, 0 ;  /* 0x00000000ff117431 */ /* 0x000fe200000001ff */
[----:B------:R-:W1:Y:S01]  /*16a0*/  @UP2 LDCU UR4, c[0x0][0x40c] ;  /* 0x00008180ff0427ac */ /* 0x000e620008000800 */
[----:B------:R-:W-:-:S02]  /*16b0*/  IMAD.MOV.U32 R113, RZ, RZ, RZ ;  /* 0x000000ffff717224 */ /* 0x000fc400078e00ff */
[----:B------:R-:W-:Y:S02]  /*16c0*/  HFMA2 R8, -RZ, RZ, 0, 0 ;  /* 0x00000000ff087431 */ /* 0x000fe400000001ff */
[----:B---3--:R-:W-:Y:S01]  /*16d0*/  @P4 FMUL.FTZ R7, R20, UR5 ;  /* 0x0000000514074c20 */ /* 0x008fe20008410000 */
[----:B------:R-:W-:Y:S01]  /*16e0*/  F2FP.BF16.F32.PACK_AB R94, RZ, R109 ;  /* 0x0000006dff5e723e */ /* 0x000fe200000010ff */
[----:B----4-:R-:W-:-:S03]  /*16f0*/  @P4 FMUL.FTZ R17, R22, UR23 ;  /* 0x0000001716114c20 */ /* 0x010fc60008410000 */
[----:B------:R-:W-:Y:S01]  /*1700*/  F2FP.BF16.F32.PACK_AB R20, RZ, R7 ;  /* 0x00000007ff14723e */ /* 0x000fe200000010ff */
[----:B0-----:R-:W-:Y:S01]  /*1710*/  @P4 FMUL.FTZ R111, R23, UR25 ;  /* 0x00000019176f4c20 */ /* 0x001fe20008410000 */
[----:B------:R-:W-:Y:S01]  /*1720*/  F2FP.BF16.F32.PACK_AB R22, RZ, R17 ;  /* 0x00000011ff16723e */ /* 0x000fe200000010ff */
[----:B--2---:R-:W-:Y:S01]  /*1730*/  @P4 FMUL.FTZ R113, R93, UR26 ;  /* 0x0000001a5d714c20 */ /* 0x004fe20008410000 */
        /* <DEDUP_REMOVED lines=10> */
.L_x_5483:
[----:B------:R-:W0:Y:S01]  /*17e0*/  LDC.64 R22, c[0x0][0x3a8] ;  /* 0x0000ea00ff167b82 */ /* 0x000e220000000a00 */
[----:B------:R-:W-:Y:S01]  /*17f0*/  IADD3 R100, PT, PT, R100, 0x100, RZ ;  /* 0x0000010064647810 */ /* 0x000fe20007ffe0ff */
[C---:B0-----:R-:W-:Y:S01]  /*1800*/  IMAD.WIDE.U32 R22, R98.reuse, 0x10, R22 ;  /* 0x0000001062167825 */ /* 0x041fe200078e0016 */
[----:B------:R-:W-:-:S04]  /*1810*/  IADD3 R98, PT, PT, R98, 0x100, RZ ;  /* 0x0000010062627810 */ /* 0x000fc80007ffe0ff */
[----:B------:R0:W-:Y:S03]  /*1820*/  STG.E.128 desc[UR12][R22.64], R92 ;  /* 0x0000005c16007986 */ /* 0x0001e6000c101d0c */
.L_x_5480:
[----:B------:R-:W-:Y:S05]  /*1830*/  BSYNC.RECONVERGENT B0 ;  /* 0x0000000000007941 */ /* 0x000fea0003800200 */
.L_x_5479:
        /* <DEDUP_REMOVED lines=9> */
.L_x_5486:
[----:B------:R-:W-:Y:S05]  /*18d0*/  BRA.U !UP0, `(.L_x_5487) ;  /* 0x0000000108e87547 */ /* 0x000fea000b800000 */
[----:B------:R-:W2:Y:S02]  /*18e0*/  LDC.64 R20, c[0x0][0x3a0] ;  /* 0x0000e800ff147b82 */ /* 0x000ea40000000a00 */
[----:B--2---:R-:W-:-:S06]  /*18f0*/  IMAD.WIDE.U32 R20, R98, 0x10, R20 ;  /* 0x0000001062147825 */ /* 0x004fcc00078e0014 */
[----:B01----:R-:W2:Y:S01]  /*1900*/  LDG.E.128 R20, desc[UR12][R20.64] ;  /* 0x0000000c14147981 */ /* 0x003ea2000c1e1d00 */
[----:B------:R-:W-:-:S13]  /*1910*/  ISETP.LT.AND P3, PT, RZ, UR21, PT ;  /* 0x00000015ff007c0c */ /* 0x000fda000bf61270 */
[----:B------:R-:W0:Y:S01]  /*1920*/  @P3 LDC R12, c[0x0][0x40c] ;  /* 0x00010300ff0c3b82 */ /* 0x000e220000000800 */
[----:B-----5:R-:W-:Y:S02]  /*1930*/  @P3 PRMT R10, R24, 0x7632, R10 ;  /* 0x00007632180a3816 */ /* 0x020fe4000000000a */
[C---:B------:R-:W-:Y:S02]  /*1940*/  @P3 PRMT R93, R25.reuse, 0x7632, R93 ;  /* 0x00007632195d3816 */ /* 0x040fe4000000005d */
[----:B------:R-:W-:Y:S02]  /*1950*/  @P3 SHF.L.U32 R10, R10, 0x10, RZ ;  /* 0x000000100a0a3819 */ /* 0x000fe400000006ff */
[----:B------:R-:W-:Y:S01]  /*1960*/  @P3 SHF.L.U32 R102, R25, 0x10, RZ ;  /* 0x0000001019663819 */ /* 0x000fe200000006ff */
[----:B------:R-:W1:Y:S01]  /*1970*/  @P3 LDC R104, c[0x0][0x40c] ;  /* 0x00010300ff683b82 */ /* 0x000e620000000800 */
[----:B------:R-:W-:-:S07]  /*1980*/  @P3 IMAD.U32 R94, R93, 0x10000, RZ ;  /* 0x000100005d5e3824 */ /* 0x000fce00078e00ff */
[----:B------:R-:W3:Y:S08]  /*1990*/  @P3 LDC R95, c[0x0][0x40c] ;  /* 0x00010300ff5f3b82 */ /* 0x000ef00000000800 */
[----:B------:R-:W4:Y:S01]  /*19a0*/  @P3 LDC R92, c[0x0][0x40c] ;  /* 0x00010300ff5c3b82 */ /* 0x000f220000000800 */
[----:B--2---:R-:W-:Y:S01]  /*19b0*/  PRMT R9, R20, 0x7632, R9 ;  /* 0x0000763214097816 */ /* 0x004fe20000000009 */
[----:B------:R-:W-:Y:S01]  /*19c0*/  IMAD.U32 R119, R23, 0x10000, RZ ;  /* 0x0001000017777824 */ /* 0x000fe200078e00ff */
[----:B------:R-:W-:-:S02]  /*19d0*/  SHF.L.U32 R19, R21, 0x10, RZ ;  /* 0x0000001015137819 */ /* 0x000fc400000006ff */
[C---:B------:R-:W-:Y:S01]  /*19e0*/  PRMT R93, R22.reuse, 0x7632, R93 ;  /* 0x00007632165d7816 */ /* 0x040fe2000000005d */
[----:B------:R-:W-:Y:S01]  /*19f0*/  IMAD.U32 R9, R9, 0x10000, RZ ;  /* 0x0001000009097824 */ /* 0x000fe200078e00ff */
[----:B------:R-:W-:Y:S01]  /*1a00*/  SHF.L.U32 R115, R22, 0x10, RZ ;  /* 0x0000001016737819 */ /* 0x000fe200000006ff */
[----:B---3--:R-:W-:Y:S01]  /*1a10*/  @P3 FFMA.FTZ R19, R102, R95, R19 ;  /* 0x0000005f66133223 */ /* 0x008fe20000010013 */
[----:B------:R-:W-:Y:S01]  /*1a20*/  SHF.L.U32 R117, R93, 0x10, RZ ;  /* 0x000000105d757819 */ /* 0x000fe200000006ff */
[----:B0-----:R-:W-:Y:S01]  /*1a30*/  @P3 FFMA.FTZ R9, R10, R12, R9 ;  /* 0x0000000c0a093223 */ /* 0x001fe20000010009 */
[----:B------:R-:W-:Y:S01]  /*1a40*/  PRMT R10, R21, 0x7632, R10 ;  /* 0x00007632150a7816 */ /* 0x000fe2000000000a */
[----:B------:R-:W0:Y:S01]  /*1a50*/  @P3 LDC R12, c[0x0][0x40c] ;  /* 0x00010300ff0c3b82 */ /* 0x000e220000000800 */
[----:B------:R-:W-:Y:S02]  /*1a60*/  @P3 SHF.L.U32 R102, R26, 0x10, RZ ;  /* 0x000000101a663819 */ /* 0x000fe400000006ff */
[----:B------:R-:W-:-:S03]  /*1a70*/  SHF.L.U32 R21, R10, 0x10, RZ ;  /* 0x000000100a157819 */ /* 0x000fc600000006ff */
[----:B----4-:R-:W-:Y:S01]  /*1a80*/  @P3 FFMA.FTZ R115, R102, R92, R115 ;  /* 0x0000005c66733223 */ /* 0x010fe20000010073 */
[----:B------:R-:W-:Y:S01]  /*1a90*/  @P3 SHF.L.U32 R92, R27, 0x10, RZ ;  /* 0x000000101b5c3819 */ /* 0x000fe200000006ff */
[----:B------:R-:W2:Y:S01]  /*1aa0*/  @P3 LDC R10, c[0x0][0x40c] ;  /* 0x00010300ff0a3b82 */ /* 0x000ea20000000800 */
[----:B-1----:R-:W-:Y:S01]  /*1ab0*/  @P3 FFMA.FTZ R21, R94, R104, R21 ;  /* 0x000000685e153223 */ /* 0x002fe20000010015 */
[----:B------:R-:W-:-:S04]  /*1ac0*/  @P3 PRMT R94, R26, 0x7632, R94 ;  /* 0x000076321a5e3816 */ /* 0x000fc8000000005e */
[----:B------:R-:W-:Y:S02]  /*1ad0*/  @P3 SHF.L.U32 R94, R94, 0x10, RZ ;  /* 0x000000105e5e3819 */ /* 0x000fe400000006ff */
[----:B------:R-:W1:Y:S08]  /*1ae0*/  @P3 LDC R22, c[0x0][0x40c] ;  /* 0x00010300ff163b82 */ /* 0x000e700000000800 */
[----:B------:R-:W3:Y:S01]  /*1af0*/  @P3 LDC R93, c[0x0][0x40c] ;  /* 0x00010300ff5d3b82 */ /* 0x000ee20000000800 */
[----:B0-----:R-:W-:Y:S01]  /*1b00*/  @P3 FFMA.FTZ R117, R94, R12, R117 ;  /* 0x0000000c5e753223 */ /* 0x001fe20000010075 */
[----:B------:R-:W-:-:S02]  /*1b10*/  PRMT R12, R23, 0x7632, R12 ;  /* 0x00007632170c7816 */ /* 0x000fc4000000000c */
[----:B------:R-:W-:Y:S02]  /*1b20*/  SHF.L.U32 R23, R20, 0x10, RZ ;  /* 0x0000001014177819 */ /* 0x000fe400000006ff */
[----:B------:R-:W-:Y:S01]  /*1b30*/  @P3 PRMT R20, R27, 0x7632, R20 ;  /* 0x000076321b143816 */ /* 0x000fe20000000014 */
[----:B--2---:R-:W-:Y:S01]  /*1b40*/  @P3 FFMA.FTZ R119, R92, R10, R119 ;  /* 0x0000000a5c773223 */ /* 0x004fe20000010077 */
[----:B------:R-:W-:Y:S02]  /*1b50*/  SHF.L.U32 R12, R12, 0x10, RZ ;  /* 0x000000100c0c7819 */ /* 0x000fe400000006ff */
[----:B------:R-:W-:Y:S01]  /*1b60*/  @P3 SHF.L.U32 R92, R24, 0x10, RZ ;  /* 0x00000010185c3819 */ /* 0x000fe200000006ff */
[----:B------:R-:W-:Y:S01]  /*1b70*/  @P3 IMAD.U32 R95, R20, 0x10000, RZ ;  /* 0x00010000145f3824 */ /* 0x000fe200078e00ff */
[----:B------:R-:W-:Y:S02]  /*1b80*/  @!P3 MOV R10, R23 ;  /* 0x00000017000ab202 */ /* 0x000fe40000000f00 */
[----:B------:R-:W-:Y:S01]  /*1b90*/  F2FP.BF16.F32.PACK_AB R20, RZ, R9 ;  /* 0x00000009ff14723e */ /* 0x000fe200000010ff */
[----:B-1----:R-:W-:Y:S01]  /*1ba0*/  @P3 FFMA.FTZ R10, R92, R22, R23 ;  /* 0x000000165c0a3223 */ /* 0x002fe20000010017 */
[----:B------:R-:W-:-:S02]  /*1bb0*/  F2FP.BF16.F32.PACK_AB R22, RZ, R21 ;  /* 0x00000015ff16723e */ /* 0x000fc400000010ff */
[----:B------:R-:W-:Y:S02]  /*1bc0*/  F2FP.BF16.F32.PACK_AB R94, RZ, R115 ;  /* 0x00000073ff5e723e */ /* 0x000fe400000010ff */
[----:B------:R-:W-:Y:S02]  /*1bd0*/  F2FP.BF16.F32.PACK_AB R23, RZ, R117 ;  /* 0x00000075ff17723e */ /* 0x000fe400000010ff */
[----:B------:R-:W-:Y:S01]  /*1be0*/  F2FP.BF16.F32.PACK_AB R102, RZ, R119 ;  /* 0x00000077ff66723e */ /* 0x000fe200000010ff */
[----:B---3--:R-:W-:Y:S01]  /*1bf0*/  @P3 FFMA.FTZ R12, R95, R93, R12 ;  /* 0x0000005d5f0c3223 */ /* 0x008fe2000001000c */
        /* <DEDUP_REMOVED lines=8> */
.L_x_5487:
[----:B------:R-:W2:Y:S01]  /*1c80*/  @UP2 LDCU UR4, c[0x0][0x40c] ;  /* 0x00008180ff0427ac */ /* 0x000ea20008000800 */
[----:B-----5:R-:W-:Y:S01]  /*1c90*/  @P4 SHF.L.U32 R9, R24, 0x10, RZ ;  /* 0x0000001018094819 */ /* 0x020fe200000006ff */
[----:B------:R-:W-:Y:S01]  /*1ca0*/  HFMA2 R10, -RZ, RZ, 0, 0 ;  /* 0x00000000ff0a7431 */ /* 0x000fe200000001ff */
[C---:B------:R-:W-:Y:S01]  /*1cb0*/  @P4 SHF.L.U32 R20, R26.reuse, 0x10, RZ ;  /* 0x000000101a144819 */ /* 0x040fe200000006ff */
[----:B------:R-:W3:Y:S01]  /*1cc0*/  @UP2 LDCU UR24, c[0x0][0x40c] ;  /* 0x00008180ff1827ac */ /* 0x000ee20008000800 */
[----:B------:R-:W-:Y:S01]  /*1cd0*/  HFMA2 R115, -RZ, RZ, 0, 0 ;  /* 0x00000000ff737431 */ /* 0x000fe200000001ff */
[C---:B01----:R-:W-:Y:S01]  /*1ce0*/  @P4 PRMT R22, R25.reuse, 0x7632, R22 ;  /* 0x0000763219164816 */ /* 0x043fe20000000016 */
[----:B------:R-:W-:Y:S01]  /*1cf0*/  @P4 IMAD.U32 R12, R25, 0x10000, RZ ;  /* 0x00010000190c4824 */ /* 0x000fe200078e00ff */
[----:B------:R-:W0:Y:S01]  /*1d00*/  @UP2 LDCU UR7, c[0x0][0x40c] ;  /* 0x00008180ff0727ac */ /* 0x000e220008000800 */
[----:B------:R-:W-:Y:S01]  /*1d10*/  @P4 PRMT R23, R26, 0x7632, R23 ;  /* 0x000076321a174816 */ /* 0x000fe20000000017 */
[----:B------:R-:W-:Y:S01]  /*1d20*/  HFMA2 R21, -RZ, RZ, 0, 0 ;  /* 0x00000000ff157431 */ /* 0x000fe200000001ff */
[C---:B------:R-:W-:Y:S01]  /*1d30*/  @P4 PRMT R92, R27.reuse, 0x7632, R92 ;  /* 0x000076321b5c4816 */ /* 0x040fe2000000005c */
[----:B------:R-:W1:Y:S01]  /*1d40*/  @UP2 LDCU UR5, c[0x0][0x40c] ;  /* 0x00008180ff0527ac */ /* 0x000e620008000800 */
[----:B------:R-:W-:Y:S01]  /*1d50*/  @P4 SHF.L.U32 R93, R27, 0x10, RZ ;  /* 0x000000101b5d4819 */ /* 0x000fe200000006ff */
[----:B------:R-:W-:Y:S01]  /*1d60*/  @P4 IMAD.U32 R22, R22, 0x10000, RZ ;  /* 0x0001000016164824 */ /* 0x000fe200078e00ff */
[----:B------:R-:W-:Y:S01]  /*1d70*/  @P4 SHF.L.U32 R23, R23, 0x10, RZ ;  /* 0x0000001017174819 */ /* 0x000fe200000006ff */
[----:B------:R-:W4:Y:S01]  /*1d80*/  @UP2 LDCU UR23, c[0x0][0x40c] ;  /* 0x00008180ff1727ac */ /* 0x000f220008000800 */
[----:B------:R-:W-:Y:S01]  /*1d90*/  @P4 SHF.L.U32 R92, R92, 0x10, RZ ;  /* 0x000000105c5c4819 */ /* 0x000fe200000006ff */
[----:B--2---:R-:W-:Y:S01]  /*1da0*/  @P4 FMUL.FTZ R10, R9, UR4 ;  /* 0x00000004090a4c20 */ /* 0x004fe20008410000 */
[----:B------:R-:W-:Y:S01]  /*1db0*/  MOV R19, RZ ;  /* 0x000000ff00137202 */ /* 0x000fe20000000f00 */
[----:B------:R-:W2:Y:S01]  /*1dc0*/  @UP2 LDCU UR25, c[0x0][0x40c] ;  /* 0x00008180ff1927ac */ /* 0x000ea20008000800 */
[----:B------:R-:W-:Y:S01]  /*1dd0*/  MOV R9, RZ ;  /* 0x000000ff00097202 */ /* 0x000fe20000000f00 */
[----:B---3--:R-:W-:Y:S01]  /*1de0*/  @P4 FMUL.FTZ R115, R20, UR24 ;  /* 0x0000001814734c20 */ /* 0x008fe20008410000 */
[----:B------:R-:W-:Y:S01]  /*1df0*/  @P4 PRMT R20, R24, 0x7632, R20 ;  /* 0x0000763218144816 */ /* 0x000fe20000000014 */
[----:B------:R-:W3:Y:S01]  /*1e00*/  @UP2 LDCU UR26, c[0x0][0x40c] ;  /* 0x00008180ff1a27ac */ /* 0x000ee20008000800 */
[----:B------:R-:W-:-:S02]  /*1e10*/  IMAD.MOV.U32 R117, RZ, RZ, RZ ;  /* 0x000000ffff757224 */ /* 0x000fc400078e00ff */
[----:B0-----:R-:W-:Y:S01]  /*1e20*/  @P4 FMUL.FTZ R19, R12, UR7 ;  /* 0x000000070c134c20 */ /* 0x001fe20008410000 */
[----:B------:R-:W-:Y:S01]  /*1e30*/  @P4 SHF.L.U32 R20, R20, 0x10, RZ ;  /* 0x0000001014144819 */ /* 0x000fe200000006ff */
[----:B------:R-:W0:Y:S01]  /*1e40*/  @UP2 LDCU UR4, c[0x0][0x40c] ;  /* 0x00008180ff0427ac */ /* 0x000e220008000800 */
[----:B------:R-:W-:Y:S01]  /*1e50*/  MOV R119, RZ ;  /* 0x000000ff00777202 */ /* 0x000fe20000000f00 */
[----:B------:R-:W-:Y:S01]  /*1e60*/  HFMA2 R12, -RZ, RZ, 0, 0 ;  /* 0x00000000ff0c7431 */ /* 0x000fe200000001ff */
[----:B------:R-:W-:Y:S01]  /*1e70*/  F2FP.BF16.F32.PACK_AB R94, RZ, R115 ;  /* 0x00000073ff5e723e */ /* 0x000fe200000010ff */
[----:B-1----:R-:W-:Y:S01]  /*1e80*/  @P4 FMUL.FTZ R9, R20, UR5 ;  /* 0x0000000514094c20 */ /* 0x002fe20008410000 */
[----:B----4-:R-:W-:-:S04]  /*1e90*/  @P4 FMUL.FTZ R21, R22, UR23 ;  /* 0x0000001716154c20 */ /* 0x010fc80008410000 */
[----:B------:R-:W-:Y:S01]  /*1ea0*/  F2FP.BF16.F32.PACK_AB R20, RZ, R9 ;  /* 0x00000009ff14723e */ /* 0x000fe200000010ff */
[----:B--2---:R-:W-:Y:S01]  /*1eb0*/  @P4 FMUL.FTZ R117, R23, UR25 ;  /* 0x0000001917754c20 */ /* 0x004fe20008410000 */
[----:B------:R-:W-:Y:S01]  /*1ec0*/  F2FP.BF16.F32.PACK_AB R22, RZ, R21 ;  /* 0x00000015ff16723e */ /* 0x000fe200000010ff */
[----:B---3--:R-:W-:Y:S01]  /*1ed0*/  @P4 FMUL.FTZ R119, R93, UR26 ;  /* 0x0000001a5d774c20 */ /* 0x008fe20008410000 */
[----:B------:R-:W-:Y:S02]  /*1ee0*/  F2FP.BF16.F32.PACK_AB R93, RZ, R19 ;  /* 0x00000013ff5d723e */ /* 0x000fe400000010ff */
[----:B------:R-:W-:Y:S01]  /*1ef0*/  F2FP.BF16.F32.PACK_AB R23, RZ, R117 ;  /* 0x00000075ff17723e */ /* 0x000fe200000010ff */
[----:B0-----:R-:W-:Y:S01]  /*1f00*/  @P4 FMUL.FTZ R12, R92, UR4 ;  /* 0x000000045c0c4c20 */ /* 0x001fe20008410000 */
[----:B------:R-:W-:Y:S02]  /*1f10*/  F2FP.BF16.F32.PACK_AB R95, RZ, R119 ;  /* 0x00000077ff5f723e */ /* 0x000fe400000010ff */
[----:B------:R-:W-:-:S02]  /*1f20*/  F2FP.BF16.F32.PACK_AB R92, RZ, R10 ;  /* 0x0000000aff5c723e */ /* 0x000fc400000010ff */
[----:B------:R-:W-:Y:S02]  /*1f30*/  F2FP.BF16.F32.PACK_AB R102, RZ, R12 ;  /* 0x0000000cff66723e */ /* 0x000fe400000010ff */
[----:B------:R-:W-:Y:S02]  /*1f40*/  PRMT R92, R92, 0x5410, R20 ;  /* 0x000054105c5c7816 */ /* 0x000fe40000000014 */
[----:B------:R-:W-:Y:S02]  /*1f50*/  PRMT R95, R95, 0x5410, R102 ;  /* 0x000054105f5f7816 */ /* 0x000fe40000000066 */
[----:B------:R-:W-:Y:S02]  /*1f60*/  PRMT R93, R93, 0x5410, R22 ;  /* 0x000054105d5d7816 */ /* 0x000fe40000000016 */
[----:B------:R-:W-:-:S07]  /*1f70*/  PRMT R94, R94, 0x5410, R23 ;  /* 0x000054105e5e7816 */ /* 0x000fce0000000017 */
.L_x_5488:
[----:B------:R-:W0:Y:S01]  /*1f80*/  LDC.64 R22, c[0x0][0x3a8] ;  /* 0x0000ea00ff167b82 */ /* 0x000e220000000a00 */
[----:B------:R-:W-:Y:S01]  /*1f90*/  IADD3 R100, PT, PT, R100, 0x100, RZ ;  /* 0x0000010064647810 */ /* 0x000fe20007ffe0ff */
[C---:B0-----:R-:W-:Y:S01]  /*1fa0*/  IMAD.WIDE.U32 R22, R98.reuse, 0x10, R22 ;  /* 0x0000001062167825 */ /* 0x041fe200078e0016 */
[----:B------:R-:W-:-:S04]  /*1fb0*/  IADD3 R98, PT, PT, R98, 0x100, RZ ;  /* 0x0000010062627810 */ /* 0x000fc80007ffe0ff */
[----:B------:R2:W-:Y:S03]  /*1fc0*/  STG.E.128 desc[UR12][R22.64], R92 ;  /* 0x0000005c16007986 */ /* 0x0005e6000c101d0c */
.L_x_5485:
[----:B------:R-:W-:Y:S05]  /*1fd0*/  BSYNC.RECONVERGENT B0 ;  /* 0x0000000000007941 */ /* 0x000fea0003800200 */
.L_x_5484:
[----:B------:R-:W-:Y:S01]  /*1fe0*/  ISETP.GE.U32.AND P3, PT, R0, 0x400, PT ;  /* 0x000004000000780c */ /* 0x000fe20003f66070 */
[----:B------:R-:W-:-:S12]  /*1ff0*/  BSSY.RECONVERGENT B0, `(.L_x_5489) ;  /* 0x0000076000007945 */ /* 0x000fd80003800200 */
[----:B------:R-:W-:Y:S05]  /*2000*/  @!P3 BRA `(.L_x_5490) ;  /* 0x0000000400d0b947 */ /* 0x000fea0003800000 */
[----:B------:R-:W-:-:S04]  /*2010*/  UISETP.NE.U32.AND UP0, UPT, UR14, URZ, UPT ;  /* 0x000000ff0e00728c */ /* 0x000fc8000bf05070 */
[----:B------:R-:W-:Y:S01]  /*2020*/  UISETP.NE.AND.EX UP0, UPT, UR15, URZ, UPT, UP0 ;  /* 0x000000ff0f00728c */ /* 0x000fe2000bf05300 */
[----:B------:R-:W-:Y:S10]  /*2030*/  BRA.U !UP2, `(.L_x_5491) ;  /* 0x000000010a0c7547 */ /* 0x000ff4000b800000 */
[----:B012---:R-:W0:Y:S02]  /*2040*/  LDC.64 R22, c[0x0][0x390] ;  /* 0x0000e400ff167b82 */ /* 0x007e240000000a00 */
[----:B0-----:R-:W-:-:S05]  /*2050*/  IMAD.WIDE.U32 R22, R100, 0x10, R22 ;  /* 0x0000001064167825 */ /* 0x001fca00078e0016 */
[----:B------:R3:W5:Y:S02]  /*2060*/  LDG.E.128 R24, desc[UR12][R22.64] ;  /* 0x0000000c16187981 */ /* 0x000764000c1e1d00 */
.L_x_5491:
[----:B------:R-:W-:Y:S05]  /*2070*/  BRA.U !UP0, `(.L_x_5492) ;  /* 0x0000000108e87547 */ /* 0x000fea000b800000 */
[----:B0123--:R-:W0:Y:S02]  /*2080*/  LDC.64 R22, c[0x0][0x3a0] ;  /* 0x0000e800ff167b82 */ /* 0x00fe240000000a00 */
[----:B0-----:R-:W-:-:S05]  /*2090*/  IMAD.WIDE.U32 R22, R98, 0x10, R22 ;  /* 0x0000001062167825 */ /* 0x001fca00078e0016 */
[----:B------:R0:W2:Y:S01]  /*20a0*/  LDG.E.128 R92, desc[UR12][R22.64] ;  /* 0x0000000c165c7981 */ /* 0x0000a2000c1e1d00 */
[----:B------:R-:W-:-:S13]  /*20b0*/  ISETP.LT.AND P4, PT, RZ, UR21, PT ;  /* 0x00000015ff007c0c */ /* 0x000fda000bf81270 */
[----:B------:R-:W1:Y:S01]  /*20c0*/  @P4 LDC R102, c[0x0][0x40c] ;  /* 0x00010300ff664b82 */ /* 0x000e620000000800 */
[----:B-----5:R-:W-:Y:S01]  /*20d0*/  @P4 PRMT R20, R24, 0x7632, R20 ;  /* 0x0000763218144816 */ /* 0x020fe20000000014 */
[C---:B------:R-:W-:Y:S01]  /*20e0*/  @P4 IMAD.U32 R104, R25.reuse, 0x10000, RZ ;  /* 0x0001000019684824 */ /* 0x040fe200078e00ff */
[----:B------:R-:W-:Y:S02]  /*20f0*/  @P4 PRMT R100, R25, 0x7632, R100 ;  /* 0x0000763219644816 */ /* 0x000fe40000000064 */
[----:B------:R-:W-:-:S03]  /*2100*/  @P4 SHF.L.U32 R20, R20, 0x10, RZ ;  /* 0x0000001014144819 */ /* 0x000fc600000006ff */
[----:B------:R-:W3:Y:S01]  /*2110*/  @P4 LDC R108, c[0x0][0x40c] ;  /* 0x00010300ff6c4b82 */ /* 0x000ee20000000800 */
[----:B------:R-:W-:-:S07]  /*2120*/  @P4 IMAD.U32 R100, R100, 0x10000, RZ ;  /* 0x0001000064644824 */ /* 0x000fce00078e00ff */
[----:B------:R-:W4:Y:S08]  /*2130*/  @P4 LDC R16, c[0x0][0x40c] ;  /* 0x00010300ff104b82 */ /* 0x000f300000000800 */
[----:B------:R-:W4:Y:S08]  /*2140*/  @P4 LDC R14, c[0x0][0x40c] ;  /* 0x00010300ff0e4b82 */ /* 0x000f300000000800 */
[----:B------:R-:W4:Y:S08]  /*2150*/  @P4 LDC R106, c[0x0][0x40c] ;  /* 0x00010300ff6a4b82 */ /* 0x000f300000000800 */
[----:B0-----:R-:W0:Y:S01]  /*2160*/  @P4 LDC R23, c[0x0][0x40c] ;  /* 0x00010300ff174b82 */ /* 0x001e220000000800 */
[C---:B--2---:R-:W-:Y:S01]  /*2170*/  PRMT R18, R92.reuse, 0x7632, R18 ;  /* 0x000076325c127816 */ /* 0x044fe20000000012 */
[----:B------:R-:W-:Y:S01]  /*2180*/  IMAD.U32 R92, R92, 0x10000, RZ ;  /* 0x000100005c5c7824 */ /* 0x000fe200078e00ff */
[----:B------:R-:W-:-:S02]  /*2190*/  PRMT R22, R93, 0x7632, R22 ;  /* 0x000076325d167816 */ /* 0x000fc40000000016 */
[----:B------:R-:W-:Y:S02]  /*21a0*/  SHF.L.U32 R97, R18, 0x10, RZ ;  /* 0x0000001012617819 */ /* 0x000fe400000006ff */
[----:B------:R-:W-:Y:S02]  /*21b0*/  SHF.L.U32 R101, R22, 0x10, RZ ;  /* 0x0000001016657819 */ /* 0x000fe400000006ff */
[----:B------:R-:W2:Y:S01]  /*21c0*/  @P4 LDC R22, c[0x0][0x40c] ;  /* 0x00010300ff164b82 */ /* 0x000ea20000000800 */
[----:B-1----:R-:W-:Y:S01]  /*21d0*/  @P4 FFMA.FTZ R97, R20, R102, R97 ;  /* 0x0000006614614223 */ /* 0x002fe20000010061 */
[----:B------:R-:W-:Y:S01]  /*21e0*/  SHF.L.U32 R99, R93, 0x10, RZ ;  /* 0x000000105d637819 */ /* 0x000fe200000006ff */
[----:B---3--:R-:W-:Y:S01]  /*21f0*/  @P4 FFMA.FTZ R101, R100, R108, R101 ;  /* 0x0000006c64654223 */ /* 0x008fe20000010065 */
[----:B------:R-:W-:Y:S02]  /*2200*/  PRMT R18, R94, 0x7632, R18 ;  /* 0x000076325e127816 */ /* 0x000fe40000000012 */
[----:B------:R-:W-:Y:S01]  /*2210*/  @P4 PRMT R93, R26, 0x7632, R93 ;  /* 0x000076321a5d4816 */ /* 0x000fe2000000005d */
[----:B----4-:R-:W-:Y:S01]  /*2220*/  @P4 FFMA.FTZ R99, R104, R106, R99 ;  /* 0x0000006a68634223 */ /* 0x010fe20000010063 */
[----:B------:R-:W1:Y:S01]  /*2230*/  @P4 LDC R20, c[0x0][0x40c] ;  /* 0x00010300ff144b82 */ /* 0x000e620000000800 */
[----:B------:R-:W-:-:S02]  /*2240*/  @P4 SHF.L.U32 R100, R26, 0x10, RZ ;  /* 0x000000101a644819 */ /* 0x000fc400000006ff */
[----:B------:R-:W-:Y:S02]  /*2250*/  SHF.L.U32 R121, R94, 0x10, RZ ;  /* 0x000000105e797819 */ /* 0x000fe400000006ff */
[----:B------:R-:W-:Y:S02]  /*2260*/  SHF.L.U32 R123, R18, 0x10, RZ ;  /* 0x00000010127b7819 */ /* 0x000fe400000006ff */
[----:B------:R-:W-:Y:S01]  /*2270*/  @P4 SHF.L.U32 R18, R93, 0x10, RZ ;  /* 0x000000105d124819 */ /* 0x000fe200000006ff */
[----:B------:R-:W-:Y:S01]  /*2280*/  @P4 FFMA.FTZ R121, R100, R16, R121 ;  /* 0x0000001064794223 */ /* 0x000fe20000010079 */
[C---:B------:R-:W-:Y:S02]  /*2290*/  SHF.L.U32 R16, R95.reuse, 0x10, RZ ;  /* 0x000000105f107819 */ /* 0x040fe400000006ff */
[----:B------:R-:W-:Y:S01]  /*22a0*/  PRMT R95, R95, 0x7632, R95 ;  /* 0x000076325f5f7816 */ /* 0x000fe2000000005f */
[----:B------:R-:W-:Y:S01]  /*22b0*/  @P4 FFMA.FTZ R123, R18, R14, R123 ;  /* 0x0000000e127b4223 */ /* 0x000fe2000001007b */
[----:B------:R-:W-:-:S02]  /*22c0*/  @P4 PRMT R14, R27, 0x7632, R14 ;  /* 0x000076321b0e4816 */ /* 0x000fc4000000000e */
[----:B------:R-:W-:Y:S02]  /*22d0*/  @P4 SHF.L.U32 R100, R27, 0x10, RZ ;  /* 0x000000101b644819 */ /* 0x000fe400000006ff */
[----:B------:R-:W-:Y:S01]  /*22e0*/  @P4 SHF.L.U32 R94, R24, 0x10, RZ ;  /* 0x00000010185e4819 */ /* 0x000fe200000006ff */
[----:B------:R-:W-:Y:S01]  /*22f0*/  @P4 IMAD.U32 R93, R14, 0x10000, RZ ;  /* 0x000100000e5d4824 */ /* 0x000fe200078e00ff */
[----:B------:R-:W-:Y:S02]  /*2300*/  SHF.L.U32 R18, R95, 0x10, RZ ;  /* 0x000000105f127819 */ /* 0x000fe400000006ff */
[----:B------:R-:W-:Y:S01]  /*2310*/  @!P4 MOV R14, R92 ;  /* 0x0000005c000ec202 */ /* 0x000fe20000000f00 */
[----:B0-----:R-:W-:Y:S01]  /*2320*/  @P4 FFMA.FTZ R14, R94, R23, R92 ;  /* 0x000000175e0e4223 */ /* 0x001fe2000001005c */
[----:B------:R-:W-:Y:S01]  /*2330*/  F2FP.BF16.F32.PACK_AB R94, RZ, R121 ;  /* 0x00000079ff5e723e */ /* 0x000fe200000010ff */
[----:B-1----:R-:W-:Y:S01]  /*2340*/  @P4 FFMA.FTZ R16, R100, R20, R16 ;  /* 0x0000001464104223 */ /* 0x002fe20000010010 */
[----:B--2---:R-:W-:Y:S01]  /*2350*/  @P4 FFMA.FTZ R18, R93, R22, R18 ;  /* 0x000000165d124223 */ /* 0x004fe20000010012 */
        /* <DEDUP_REMOVED lines=12> */
.L_x_5492:
[----:B------:R-:W4:Y:S01]  /*2420*/  @UP2 LDCU UR4, c[0x0][0x40c] ;  /* 0x00008180ff0427ac */ /* 0x000f220008000800 */
[----:B-----5:R-:W-:Y:S01]  /*2430*/  @P4 SHF.L.U32 R16, R24, 0x10, RZ ;  /* 0x0000001018104819 */ /* 0x020fe200000006ff */
[----:B------:R-:W-:Y:S01]  /*2440*/  HFMA2 R14, -RZ, RZ, 0, 0 ;  /* 0x00000000ff0e7431 */ /* 0x000fe200000001ff */
[C---:B------:R-:W-:Y:S01]  /*2450*/  @P4 SHF.L.U32 R20, R26.reuse, 0x10, RZ ;  /* 0x000000101a144819 */ /* 0x040fe200000006ff */
[----:B------:R-:W4:Y:S01]  /*2460*/  @UP2 LDCU UR24, c[0x0][0x40c] ;  /* 0x00008180ff1827ac */ /* 0x000f220008000800 */
[----:B------:R-:W-:Y:S01]  /*2470*/  HFMA2 R121, -RZ, RZ, 0, 0 ;  /* 0x00000000ff797431 */ /* 0x000fe200000001ff */
[C---:B0123--:R-:W-:Y:S01]  /*2480*/  @P4 PRMT R22, R25.reuse, 0x7632, R22 ;  /* 0x0000763219164816 */ /* 0x04ffe20000000016 */
        /* <DEDUP_REMOVED lines=9> */
[----:B------:R-:W2:Y:S01]  /*2520*/  @UP2 LDCU UR23, c[0x0][0x40c] ;  /* 0x00008180ff1727ac */ /* 0x000ea20008000800 */
[----:B------:R-:W-:Y:S01]  /*2530*/  @P4 SHF.L.U32 R92, R92, 0x10, RZ ;  /* 0x000000105c5c4819 */ /* 0x000fe200000006ff */
[----:B----4-:R-:W-:Y:S01]  /*2540*/  @P4 FMUL.FTZ R14, R16, UR4 ;  /* 0x00000004100e4c20 */ /* 0x010fe20008410000 */
[----:B------:R-:W-:Y:S01]  /*2550*/  MOV R99, RZ ;  /* 0x000000ff00637202 */ /* 0x000fe20000000f00 */
[----:B------:R-:W3:Y:S01]  /*2560*/  @UP2 LDCU UR25, c[0x0][0x40c] ;  /* 0x00008180ff1927ac */ /* 0x000ee20008000800 */
[----:B------:R-:W-:Y:S01]  /*2570*/  MOV R97, RZ ;  /* 0x000000ff00617202 */ /* 0x000fe20000000f00 */
[----:B------:R-:W-:Y:S01]  /*2580*/  @P4 FMUL.FTZ R121, R20, UR24 ;  /* 0x0000001814794c20 */ /* 0x000fe20008410000 */
[----:B------:R-:W-:Y:S01]  /*2590*/  @P4 PRMT R20, R24, 0x7632, R20 ;  /* 0x0000763218144816 */ /* 0x000fe20000000014 */
[----:B------:R-:W4:Y:S01]  /*25a0*/  @UP2 LDCU UR26, c[0x0][0x40c] ;  /* 0x00008180ff1a27ac */ /* 0x000f220008000800 */
        /* <DEDUP_REMOVED lines=8> */
[----:B--2---:R-:W-:-:S04]  /*2630*/  @P4 FMUL.FTZ R101, R22, UR23 ;  /* 0x0000001716654c20 */ /* 0x004fc80008410000 */
[----:B------:R-:W-:Y:S01]  /*2640*/  F2FP.BF16.F32.PACK_AB R20, RZ, R97 ;  /* 0x00000061ff14723e */ /* 0x000fe200000010ff */
[----:B---3--:R-:W-:Y:S01]  /*2650*/  @P4 FMUL.FTZ R123, R23, UR25 ;  /* 0x00000019177b4c20 */ /* 0x008fe20008410000 */
[----:B------:R-:W-:Y:S01]  /*2660*/  F2FP.BF16.F32.PACK_AB R22, RZ, R101 ;  /* 0x00000065ff16723e */ /* 0x000fe200000010ff */
[----:B----4-:R-:W-:Y:S01]  /*2670*/  @P4 FMUL.FTZ R16, R93, UR26 ;  /* 0x0000001a5d104c20 */ /* 0x010fe20008410000 */
        /* <DEDUP_REMOVED lines=10> */
.L_x_5493:
[----:B------:R-:W0:Y:S02]  /*2720*/  LDC.64 R22, c[0x0][0x3a8] ;  /* 0x0000ea00ff167b82 */ /* 0x000e240000000a00 */
[----:B0-----:R-:W-:-:S05]  /*2730*/  IMAD.WIDE.U32 R22, R98, 0x10, R22 ;  /* 0x0000001062167825 */ /* 0x001fca00078e0016 */
[----:B------:R3:W-:Y:S02]  /*2740*/  STG.E.128 desc[UR12][R22.64], R92 ;  /* 0x0000005c16007986 */ /* 0x0007e4000c101d0c */
.L_x_5490:
[----:B------:R-:W-:Y:S05]  /*2750*/  BSYNC.RECONVERGENT B0 ;  /* 0x0000000000007941 */ /* 0x000fea0003800200 */
.L_x_5489:
[----:B------:R-:W-:Y:S01]  /*2760*/  FADD.FTZ R20, RZ, R125 ;  /* 0x0000007dff147221 */ /* 0x000fe20000010000 */
[C---:B------:R-:W-:Y:S01]  /*2770*/  ISETP.GT.U32.AND P6, PT, R0.reuse, 0x1ff, PT ;  /* 0x000001ff0000780c */ /* 0x040fe20003fc4070 */
[----:B------:R-:W-:Y:S01]  /*2780*/  BSSY.RECONVERGENT B0, `(.L_x_5494) ;  /* 0x0000084000007945 */ /* 0x000fe20003800200 */
[C---:B------:R-:W-:Y:S01]  /*2790*/  ISETP.GT.U32.AND P5, PT, R0.reuse, 0x2ff, PT ;  /* 0x000002ff0000780c */ /* 0x040fe20003fa4070 */
[----:B------:R-:W-:Y:S01]  /*27a0*/  FADD.FTZ R20, R5, R20 ;  /* 0x0000001405147221 */ /* 0x000fe20000010000 */
[----:B------:R-:W-:Y:S02]  /*27b0*/  ISETP.GT.U32.AND P4, PT, R0, 0x3ff, PT ;  /* 0x000003ff0000780c */ /* 0x000fe40003f84070 */
[----:B------:R-:W-:Y:S01]  /*27c0*/  MOV R100, RZ ;  /* 0x000000ff00647202 */ /* 0x000fe20000000f00 */
[----:B------:R-:W-:-:S04]  /*27d0*/  FADD.FTZ R20, R11, R20 ;  /* 0x000000140b147221 */ /* 0x000fc80000010000 */
[----:B------:R-:W-:-:S04]  /*27e0*/  FADD.FTZ R20, R13, R20 ;  /* 0x000000140d147221 */ /* 0x000fc80000010000 */
[----:B------:R-:W-:-:S04]  /*27f0*/  FADD.FTZ R20, R103, R20 ;  /* 0x0000001467147221 */ /* 0x000fc80000010000 */
[----:B------:R-:W-:-:S04]  /*2800*/  FADD.FTZ R20, R105, R20 ;  /* 0x0000001469147221 */ /* 0x000fc80000010000 */
[----:B0123--:R-:W-:-:S04]  /*2810*/  FADD.FTZ R23, R107, R20 ;  /* 0x000000146b177221 */ /* 0x00ffc80000010000 */
        /* <DEDUP_REMOVED lines=122> */
.L_x_5495:
[----:B------:R-:W-:Y:S05]  /*2fc0*/  BSYNC.RECONVERGENT B0 ;  /* 0x0000000000007941 */ /* 0x000fea0003800200 */
.L_x_5494:
        /* <DEDUP_REMOVED lines=11> */
[----:B------:R0:W1:Y:S03]  /*3080*/  LDS.64 R22, [R20+UR4] ;  /* 0x0000000414167984 */ /* 0x0000660008000a00 */
.L_x_5497:
[----:B------:R-:W-:Y:S05]  /*3090*/  BSYNC.RECONVERGENT B0 ;  /* 0x0000000000007941 */ /* 0x000fea0003800200 */
.L_x_5496:
[----:B------:R-:W2:Y:S01]  /*30a0*/  SHFL.DOWN PT, R95, R100, 0x4, 0x1f ;  /* 0x08801f00645f7f89 */ /* 0x000ea200000e0000 */
[----:B------:R-:W-:Y:S01]  /*30b0*/  I2FP.F32.S32 R104, R100 ;  /* 0x0000006400687245 */ /* 0x000fe20000201400 */
[----:B------:R-:W-:Y:S01]  /*30c0*/  UISETP.GE.AND UP0, UPT, UR6, 0x1, UPT ;  /* 0x000000010600788c */ /* 0x000fe2000bf06270 */
[----:B------:R-:W-:Y:S01]  /*30d0*/  ISETP.NE.AND P4, PT, R96, RZ, PT ;  /* 0x000000ff6000720c */ /* 0x000fe20003f85270 */
[----:B-1----:R-:W1:Y:S01]  /*30e0*/  SHFL.DOWN PT, R94, R22, 0x4, 0x1f ;  /* 0x08801f00165e7f89 */ /* 0x002e6200000e0000 */
[----:B------:R-:W-:-:S03]  /*30f0*/  ISETP.NE.AND P5, PT, RZ, UR19, PT ;  /* 0x00000013ff007c0c */ /* 0x000fc6000bfa5270 */
[----:B------:R-:W3:Y:S01]  /*3100*/  SHFL.DOWN PT, R98, R23, 0x4, 0x1f ;  /* 0x08801f0017627f89 */ /* 0x000ee200000e0000 */
[----:B--2---:R-:W-:Y:S02]  /*3110*/  IADD3 R102, PT, PT, R95, R100, RZ ;  /* 0x000000645f667210 */ /* 0x004fe40007ffe0ff */
[----:B------:R-:W-:Y:S02]  /*3120*/  I2FP.F32.S32 R106, R95 ;  /* 0x0000005f006a7245 */ /* 0x000fe40000201400 */
[----:B0-----:R-:W-:Y:S01]  /*3130*/  I2FP.F32.S32 R20, R102 ;  /* 0x0000006600147245 */ /* 0x001fe20000201400 */
[----:B------:R-:W0:Y:S02]  /*3140*/  SHFL.DOWN PT, R92, R102, 0x2, 0x1f ;  /* 0x08401f00665c7f89 */ /* 0x000e2400000e0000 */
[C---:B-1----:R-:W-:Y:S01]  /*3150*/  FMUL.FTZ R95, R94.reuse, R106 ;  /* 0x0000006a5e5f7220 */ /* 0x042fe20000410000 */
[----:B------:R-:W1:Y:S01]  /*3160*/  MUFU.RCP R93, R20 ;  /* 0x00000014005d7308 */ /* 0x000e620000001000 */
[----:B------:R-:W-:Y:S01]  /*3170*/  FADD.FTZ R94, -R94, R22 ;  /* 0x000000165e5e7221 */ /* 0x000fe20000010100 */
[----:B---3--:R-:W-:Y:S01]  /*3180*/  FADD.FTZ R98, R98, R23 ;  /* 0x0000001762627221 */ /* 0x008fe20000010000 */
[----:B------:R-:W-:-:S02]  /*3190*/  FFMA.FTZ R100, R104, R22, R95 ;  /* 0x0000001668647223 */ /* 0x000fc4000001005f */
[----:B------:R-:W-:-:S04]  /*31a0*/  FMUL.FTZ R94, R94, R94 ;  /* 0x0000005e5e5e7220 */ /* 0x000fc80000410000 */
[----:B------:R-:W-:-:S04]  /*31b0*/  FMUL.FTZ R94, R94, R104 ;  /* 0x000000685e5e7220 */ /* 0x000fc80000410000 */
[----:B------:R-:W-:Y:S01]  /*31c0*/  FMUL.FTZ R94, R94, R106 ;  /* 0x0000006a5e5e7220 */ /* 0x000fe20000410000 */
[----:B-1----:R-:W-:-:S03]  /*31d0*/  FMUL.FTZ R95, R93, R100 ;  /* 0x000000645d5f7220 */ /* 0x002fc60000410000 */
[----:B------:R-:W-:Y:S01]  /*31e0*/  FFMA.FTZ R94, R93, R94, R98 ;  /* 0x0000005e5d5e7223 */ /* 0x000fe20000010062 */
[-C--:B0-----:R-:W-:Y:S01]  /*31f0*/  IADD3 R22, PT, PT, R102, R92.reuse, RZ ;  /* 0x0000005c66167210 */ /* 0x081fe20007ffe0ff */
        /* <DEDUP_REMOVED lines=18> */
[----:B------:R-:W-:-:S02]  /*3320*/  FFMA.FTZ R20, R102, R20, R95 ;  /* 0x0000001466147223 */ /* 0x000fc4000001005f */
[----:B------:R-:W1:Y:S01]  /*3330*/  LDC R102, c[0x0][0x448] ;  /* 0x00011200ff667b82 */ /* 0x000e620000000800 */
[----:B------:R-:W2:Y:S02]  /*3340*/  MUFU.RCP R22, R22 ;  /* 0x0000001600167308 */ /* 0x000ea40000001000 */
[----:B------:R-:W3:Y:S01]  /*3350*/  SHFL.DOWN PT, R95, R20, 0x1, 0x1f ;  /* 0x08201f00145f7f89 */ /* 0x000ee200000e0000 */
[----:B0-----:R-:W-:Y:S01]  /*3360*/  FADD.FTZ R93, R92, -R100 ;  /* 0x800000645c5d7221 */ /* 0x001fe20000010000 */
[----:B------:R-:W-:-:S03]  /*3370*/  FMUL.FTZ R100, R100, R98 ;  /* 0x0000006264647220 */ /* 0x000fc60000410000 */
[----:B------:R-:W-:Y:S01]  /*3380*/  FMUL.FTZ R94, R93, R93 ;  /* 0x0000005d5d5e7220 */ /* 0x000fe20000410000 */
[----:B------:R-:W-:-:S03]  /*3390*/  FFMA.FTZ R93, R23, R92, R100 ;  /* 0x0000005c175d7223 */ /* 0x000fc60000010064 */
[----:B------:R-:W-:Y:S01]  /*33a0*/  FMUL.FTZ R94, R23, R94 ;  /* 0x0000005e175e7220 */ /* 0x000fe20000410000 */
[----:B--2---:R-:W-:Y:S01]  /*33b0*/  FMUL.FTZ R100, R22, R93 ;  /* 0x0000005d16647220 */ /* 0x004fe20000410000 */
[----:B---3--:R-:W-:Y:S01]  /*33c0*/  FADD.FTZ R23, R20, R95 ;  /* 0x0000005f14177221 */ /* 0x008fe20000010000 */
[----:B------:R-:W0:Y:S01]  /*33d0*/  @!P4 LDC.64 R92, c[0x0][0x3c0] ;  /* 0x0000f000ff5ccb82 */ /* 0x000e220000000a00 */
[----:B------:R-:W-:Y:S02]  /*33e0*/  FMUL.FTZ R94, R94, R98 ;  /* 0x000000625e5e7220 */ /* 0x000fe40000410000 */
[----:B------:R-:W2:Y:S02]  /*33f0*/  SHFL.IDX PT, R95, R100, RZ, 0x1f ;  /* 0x00001fff645f7589 */ /* 0x000ea400000e0000 */
[----:B------:R-:W-:-:S03]  /*3400*/  FFMA.FTZ R94, R22, R94, R23 ;  /* 0x0000005e165e7223 */ /* 0x000fc60000010017 */
[----:B------:R-:W3:Y:S03]  /*3410*/  @!P4 LDC.64 R22, c[0x0][0x3c8] ;  /* 0x0000f200ff16cb82 */ /* 0x000ee60000000a00 */
[----:B------:R-:W1:Y:S01]  /*3420*/  SHFL.IDX PT, R94, R94, RZ, 0x1f ;  /* 0x00001fff5e5e7589 */ /* 0x000e6200000e0000 */
[----:B--2---:R-:W-:-:S05]  /*3430*/  FMUL.FTZ R20, R95, R95 ;  /* 0x0000005f5f147220 */ /* 0x004fca0000410000 */
[----:B------:R-:W-:Y:S01]  /*3440*/  FSEL R98, R20, RZ, P5 ;  /* 0x000000ff14627208 */ /* 0x000fe20002800000 */
[----:B-1----:R-:W-:Y:S01]  /*3450*/  FFMA.FTZ R20, R94, UR20, R102 ;  /* 0x000000145e147c23 */ /* 0x002fe20008010066 */
[----:B------:R-:W-:-:S03]  /*3460*/  IMAD.U32 R94, RZ, RZ, UR18 ;  /* 0x00000012ff5e7e24 */ /* 0x000fc6000f8e00ff */
[----:B------:R-:W-:Y:S01]  /*3470*/  FADD.FTZ R20, R20, R98 ;  /* 0x0000006214147221 */ /* 0x000fe20000010000 */
[----:B------:R-:W-:Y:S01]  /*3480*/  MOV R98, UR18 ;  /* 0x0000001200627c02 */ /* 0x000fe20008000f00 */
[----:B---3--:R-:W-:-:S04]  /*3490*/  @!P4 IMAD.WIDE R22, R94, 0x4, R22 ;  /* 0x000000045e16c825 */ /* 0x008fc800078e0216 */
[----:B------:R-:W1:Y:S01]  /*34a0*/  MUFU.RSQ R20, R20 ;  /* 0x0000001400147308 */ /* 0x000e620000001400 */
[----:B0-----:R-:W-:-:S05]  /*34b0*/  @!P4 IMAD.WIDE R92, R98, 0x4, R92 ;  /* 0x00000004625cc825 */ /* 0x001fca00078e025c */
[----:B------:R0:W-:Y:S04]  /*34c0*/  @!P4 STG.E desc[UR12][R92.64], R95 ;  /* 0x0000005f5c00c986 */ /* 0x0001e8000c10190c */
[----:B-1----:R0:W-:Y:S01]  /*34d0*/  @!P4 STG.E desc[UR12][R22.64], R20 ;  /* 0x000000141600c986 */ /* 0x0021e2000c10190c */
[----:B------:R-:W-:Y:S05]  /*34e0*/  BRA.U !UP0, `(.L_x_5498) ;  /* 0x0000000908487547 */ /* 0x000fea000b800000 */
[----:B------:R-:W-:Y:S01]  /*34f0*/  UIADD3 UR4, UPT, UPT, UR6, -0x1, URZ ;  /* 0xffffffff06047890 */ /* 0x000fe2000fffe0ff */
[----:B------:R-:W-:Y:S01]  /*3500*/  BSSY.RECONVERGENT B0, `(.L_x_5499) ;  /* 0x0000028000007945 */ /* 0x000fe20003800200 */
[----:B------:R-:W-:Y:S02]  /*3510*/  FSEL R98, R95, RZ, !P5 ;  /* 0x000000ff5f627208 */ /* 0x000fe40006800000 */
[----:B------:R-:W-:-:S04]  /*3520*/  UIMAD UR4, UR4, UR22, URZ ;  /* 0x00000016040472a4 */ /* 0x000fc8000f8e02ff */
[----:B------:R-:W-:-:S04]  /*3530*/  USHF.R.S32.HI UR5, URZ, 0x1f, UR4 ;  /* 0x0000001fff057899 */ /* 0x000fc80008011404 */
[----:B------:R-:W-:-:S06]  /*3540*/  ULEA.HI UR5, UR5, UR4, URZ, 0x3 ;  /* 0x0000000405057291 */ /* 0x000fcc000f8f18ff */
[----:B0-----:R-:W-:-:S04]  /*3550*/  MOV R23, UR5 ;  /* 0x0000000500177c02 */ /* 0x001fc80008000f00 */
[----:B------:R-:W-:Y:S01]  /*3560*/  LEA.HI.SX32 R96, R23, R96, 0x1d ;  /* 0x0000006017607211 */ /* 0x000fe200078feaff */
[----:B------:R-:W-:Y:S06]  /*3570*/  @!P0 BRA `(.L_x_5500) ;  /* 0x0000000000808947 */ /* 0x000fec0003800000 */
[--C-:B------:R-:W-:Y:S01]  /*3580*/  FADD.FTZ R23, R125, -R98.reuse ;  /* 0x800000627d177221 */ /* 0x100fe20000010000 */
[--C-:B------:R-:W-:Y:S01]  /*3590*/  FADD.FTZ R93, R5, -R98.reuse ;  /* 0x80000062055d7221 */ /* 0x100fe20000010000 */
[--C-:B------:R-:W-:Y:S01]  /*35a0*/  FADD.FTZ R95, R11, -R98.reuse ;  /* 0x800000620b5f7221 */ /* 0x100fe20000010000 */
[--C-:B------:R-:W-:Y:S01]  /*35b0*/  FADD.FTZ R100, R103, -R98.reuse ;  /* 0x8000006267647221 */ /* 0x100fe20000010000 */
[C---:B------:R-:W-:Y:S01]  /*35c0*/  FMUL.FTZ R23, R20.reuse, R23 ;  /* 0x0000001714177220 */ /* 0x040fe20000410000 */
[----:B------:R-:W-:Y:S01]  /*35d0*/  FMUL.FTZ R22, R20, R93 ;  /* 0x0000005d14167220 */ /* 0x000fe20000410000 */
[--C-:B------:R-:W-:Y:S01]  /*35e0*/  FADD.FTZ R102, R105, -R98.reuse ;  /* 0x8000006269667221 */ /* 0x100fe20000010000 */
[----:B------:R-:W-:Y:S01]  /*35f0*/  FADD.FTZ R106, R4, -R98 ;  /* 0x80000062046a7221 */ /* 0x000fe20000010000 */
[----:B-----5:R-:W-:Y:S01]  /*3600*/  FFMA.FTZ R92, R23, R88, R80 ;  /* 0x00000058175c7223 */ /* 0x020fe20000010050 */
[----:B------:R-:W-:Y:S01]  /*3610*/  FFMA.FTZ R93, R22, R89, R81 ;  /* 0x00000059165d7223 */ /* 0x000fe20000010051 */
[C---:B------:R-:W-:Y:S01]  /*3620*/  FMUL.FTZ R95, R20.reuse, R95 ;  /* 0x0000005f145f7220 */ /* 0x040fe20000410000 */
[----:B------:R-:W0:Y:S01]  /*3630*/  LDC.64 R22, c[0x0][0x428] ;  /* 0x00010a00ff167b82 */ /* 0x000e220000000a00 */
[C---:B------:R-:W-:Y:S01]  /*3640*/  FMUL.FTZ R100, R20.reuse, R100 ;  /* 0x0000006414647220 */ /* 0x040fe20000410000 */
[C---:B------:R-:W-:Y:S01]  /*3650*/  FMUL.FTZ R102, R20.reuse, R102 ;  /* 0x0000006614667220 */ /* 0x040fe20000410000 */
[----:B------:R-:W-:Y:S01]  /*3660*/  F2FP.BF16.F32.PACK_AB R92, R93, R92 ;  /* 0x0000005c5d5c723e */ /* 0x000fe200000010ff */
[----:B------:R-:W-:Y:S01]  /*3670*/  FADD.FTZ R93, R13, -R98 ;  /* 0x800000620d5d7221 */ /* 0x000fe20000010000 */
[----:B------:R-:W-:Y:S01]  /*3680*/  FMUL.FTZ R106, R20, R106 ;  /* 0x0000006a146a7220 */ /* 0x000fe20000410000 */
[----:B------:R-:W-:-:S02]  /*3690*/  FFMA.FTZ R100, R100, R84, R76 ;  /* 0x0000005464647223 */ /* 0x000fc4000001004c */
[----:B------:R-:W-:Y:S01]  /*36a0*/  FMUL.FTZ R94, R20, R93 ;  /* 0x0000005d145e7220 */ /* 0x000fe20000410000 */
[----:B------:R-:W-:Y:S01]  /*36b0*/  FADD.FTZ R93, R107, -R98 ;  /* 0x800000626b5d7221 */ /* 0x000fe20000010000 */
[----:B------:R-:W-:Y:S02]  /*36c0*/  FFMA.FTZ R106, R106, R87, R79 ;  /* 0x000000576a6a7223 */ /* 0x000fe4000001004f */
[----:B------:R-:W-:Y:S01]  /*36d0*/  FFMA.FTZ R94, R94, R91, R83 ;  /* 0x0000005b5e5e7223 */ /* 0x000fe20000010053 */
[----:B------:R-:W-:Y:S01]  /*36e0*/  FMUL.FTZ R104, R20, R93 ;  /* 0x0000005d14687220 */ /* 0x000fe20000410000 */
[----:B------:R-:W-:Y:S01]  /*36f0*/  FFMA.FTZ R93, R95, R90, R82 ;  /* 0x0000005a5f5d7223 */ /* 0x000fe20000010052 */
[----:B------:R-:W-:Y:S02]  /*3700*/  FFMA.FTZ R95, R102, R85, R77 ;  /* 0x00000055665f7223 */ /* 0x000fe4000001004d */
[----:B------:R-:W-:Y:S02]  /*3710*/  FFMA.FTZ R104, R104, R86, R78 ;  /* 0x0000005668687223 */ /* 0x000fe4000001004e */
[----:B------:R-:W-:-:S02]  /*3720*/  F2FP.BF16.F32.PACK_AB R93, R94, R93 ;  /* 0x0000005d5e5d723e */ /* 0x000fc400000010ff */
[----:B------:R-:W-:Y:S02]  /*3730*/  F2FP.BF16.F32.PACK_AB R94, R95, R100 ;  /* 0x000000645f5e723e */ /* 0x000fe400000010ff */
[----:B------:R-:W-:Y:S01]  /*3740*/  F2FP.BF16.F32.PACK_AB R95, R106, R104 ;  /* 0x000000686a5f723e */ /* 0x000fe200000010ff */
[C---:B0-----:R-:W-:Y:S01]  /*3750*/  IMAD.WIDE.U32 R22, R96.reuse, 0x10, R22 ;  /* 0x0000001060167825 */ /* 0x041fe200078e0016 */
[----:B------:R-:W-:-:S04]  /*3760*/  IADD3 R96, PT, PT, R96, 0x100, RZ ;  /* 0x0000010060607810 */ /* 0x000fc80007ffe0ff */
[----:B------:R0:W-:Y:S03]  /*3770*/  STG.E.128 desc[UR12][R22.64], R92 ;  /* 0x0000005c16007986 */ /* 0x0001e6000c101d0c */
.L_x_5500:
[----:B------:R-:W-:Y:S05]  /*3780*/  BSYNC.RECONVERGENT B0 ;  /* 0x0000000000007941 */ /* 0x000fea0003800200 */
.L_x_5499:
[----:B------:R-:W-:Y:S04]  /*3790*/  BSSY.RECONVERGENT B0, `(.L_x_5501) ;  /* 0x0000022000007945 */ /* 0x000fe80003800200 */
[----:B------:R-:W-:Y:S05]  /*37a0*/  @!P1 BRA `(.L_x_5502) ;  /* 0x0000000000809947 */ /* 0x000fea0003800000 */
[--C-:B0-----:R-:W-:Y:S01]  /*37b0*/  FADD.FTZ R23, R6, -R98.reuse ;  /* 0x8000006206177221 */ /* 0x101fe20000010000 */
        /* <DEDUP_REMOVED lines=31> */
.L_x_5502:
[----:B------:R-:W-:Y:S05]  /*39b0*/  BSYNC.RECONVERGENT B0 ;  /* 0x0000000000007941 */ /* 0x000fea0003800200 */
.L_x_5501:
[----:B------:R-:W-:Y:S04]  /*39c0*/  BSSY.RECONVERGENT B0, `(.L_x_5503) ;  /* 0x0000022000007945 */ /* 0x000fe80003800200 */
[----:B------:R-:W-:Y:S05]  /*39d0*/  @!P2 BRA `(.L_x_5504) ;  /* 0x000000000080a947 */ /* 0x000fea0003800000 */
[--C-:B01----:R-:W-:Y:S01]  /*39e0*/  FADD.FTZ R23, R10, -R98.reuse ;  /* 0x800000620a177221 */ /* 0x103fe20000010000 */
        /* <DEDUP_REMOVED lines=31> */
.L_x_5504:
[----:B------:R-:W-:Y:S05]  /*3be0*/  BSYNC.RECONVERGENT B0 ;  /* 0x0000000000007941 */ /* 0x000fea0003800200 */
.L_x_5503:
        /* <DEDUP_REMOVED lines=33> */
.L_x_5505:
[----:B------:R-:W-:Y:S05]  /*3e00*/  BSYNC.RECONVERGENT B0 ;  /* 0x0000000000007941 */ /* 0x000fea0003800200 */
.L_x_5498:
[----:B------:R-:W-:Y:S02]  /*3e10*/  UIADD3 UR18, UPT, UPT, UR18, UR16, URZ ;  /* 0x0000001012127290 */ /* 0x000fe4000fffe0ff */
[----:B------:R-:W-:Y:S02]  /*3e20*/  UPLOP3.LUT UP1, UPT, UPT, UPT, UP1, 0x40, 0x4 ;  /* 0x000000000004789c */ /* 0x000fe40003f2e810 */
[----:B------:R-:W-:-:S09]  /*3e30*/  UISETP.GE.AND UP0, UPT, UR18, UR17, UPT ;  /* 0x000000111200728c */ /* 0x000fd2000bf06270 */
[----:B------:R-:W-:Y:S05]  /*3e40*/  BRA.U !UP0, `(.L_x_5506) ;  /* 0xffffffc908507547 */ /* 0x000fea000b83ffff */
[----:B------:R-:W-:Y:S05]  /*3e50*/  EXIT ;  /* 0x000000000000794d */ /* 0x000fea0003800000 */
.L_x_5507:
        /* <DEDUP_REMOVED lines=10> */
.L_x_27494:


//--------------------- .text._ZN10layer_norm13ln_fwd_kernelINS_13Kernel_traitsIf13__nv_bfloat16S2_S2_fjLj8192ELj1ELj1ELj8ELj16ENS_18Kernel_traits_baseILj8192EfS2_S2_S2_fjLj256EEEEELb0ELb0ELb1ELb1EEEvNS_9FwdParamsE --------------------------
	.section	.text._ZN10layer_norm13ln_fwd_kernelINS_13Kernel_traitsIf13__nv_bfloat16S2_S2_fjLj8192ELj1ELj1ELj8ELj16ENS_18Kernel_traits_baseILj8192EfS2_S2_S2_fjLj256EEEEELb0ELb0ELb1ELb1EEEvNS_9FwdParamsE,"ax",@progbits
	.align	128
        .global         _ZN10layer_norm13ln_fwd_kernelINS_13Kernel_traitsIf13__nv_bfloat16S2_S2_fjLj8192ELj1ELj1ELj8ELj16ENS_18Kernel_traits_baseILj8192EfS2_S2_S2_fjLj256EEEEELb0ELb0ELb1ELb1EEEvNS_9FwdParamsE
        .type           _ZN10layer_norm13ln_fwd_kernelINS_13Kernel_traitsIf13__nv_bfloat16S2_S2_fjLj8192ELj1ELj1ELj8ELj16ENS_18Kernel_traits_baseILj8192EfS2_S2_S2_fjLj256EEEEELb0ELb0ELb1ELb1EEEvNS_9FwdParamsE,@function
        .size           _ZN10layer_norm13ln_fwd_kernelINS_13Kernel_traitsIf13__nv_bfloat16S2_S2_fjLj8192ELj1ELj1ELj8ELj16ENS_18Kernel_traits_baseILj8192EfS2_S2_S2_fjLj256EEEEELb0ELb0ELb1ELb1EEEvNS_9FwdParamsE,(.L_x_27495 - _ZN10layer_norm13ln_fwd_kernelINS_13Kernel_traitsIf13__nv_bfloat16S2_S2_fjLj8192ELj1ELj1ELj8ELj16ENS_18Kernel_traits_baseILj8192EfS2_S2_S2_fjLj256EEEEELb0ELb0ELb1ELb1EEEvNS_9FwdParamsE)
        .other          _ZN10layer_norm13ln_fwd_kernelINS_13Kernel_traitsIf13__nv_bfloat16S2_S2_fjLj8192ELj1ELj1ELj8ELj16ENS_18Kernel_traits_baseILj8192EfS2_S2_S2_fjLj256EEEEELb0ELb0ELb1ELb1EEEvNS_9FwdParamsE,@"STO_CUDA_ENTRY STV_DEFAULT"
_ZN10layer_norm13ln_fwd_kernelINS_13Kernel_traitsIf13__nv_bfloat16S2_S2_fjLj8192ELj1ELj1ELj8ELj16ENS_18Kernel_traits_baseILj8192EfS2_S2_S2_fjLj256EEEEELb0ELb0ELb1ELb1EEEvNS_9FwdParamsE:
.text._ZN10layer_norm13ln_fwd_kernelINS_13Kernel_traitsIf13__nv_bfloat16S2_S2_fjLj8192ELj1ELj1ELj8ELj16ENS_18Kernel_traits_baseILj8192EfS2_S2_S2_fjLj256EEEEELb0ELb0ELb1ELb1EEEvNS_9FwdParamsE:
[----:B------:R-:W-:Y:S01]  /*0000*/  LDC R1, c[0x0][0x37c] ;  /* 0x0000df00ff017b82 */ /* 0x000fe20000000800 */
[----:B------:R-:W0:Y:S01]  /*0010*/  LDCU.64 UR4, c[0x0][0x438] ;  /* 0x00008700ff0477ac */ /* 0x000e220008000a00 */
[----:B------:R-:W1:Y:S06]  /*0020*/  S2R R76, SR_TID.X ;  /* 0x00000000004c7919 */ /* 0x000e6c0000002100 */
[----:B------:R-:W2:Y:S01]  /*0030*/  S2UR UR7, SR_CTAID.X ;  /* 0x00000000000779c3 */ /* 0x000ea20000002500 */
[----:B------:R-:W3:Y:S01]  /*0040*/  LDCU.64 UR12, c[0x0][0x358] ;  /* 0x00006b00ff0c77ac */ /* 0x000ee20008000a00 */
[----:B0-----:R-:W-:-:S04]  /*0050*/  UISETP.NE.U32.AND UP0, UPT, UR4, URZ, UPT ;  /* 0x000000ff0400728c */ /* 0x001fc8000bf05070 */
[----:B------:R-:W-:Y:S01]  /*0060*/  UISETP.NE.AND.EX UP0, UPT, UR5, URZ, UPT, UP0 ;  /* 0x000000ff0500728c */ /* 0x000fe2000bf05300 */
[----:B-1----:R-:W-:-:S08]  /*0070*/  LOP3.LUT R78, R76, 0x1f, RZ, 0xc0, !PT ;  /* 0x0000001f4c4e7812 */ /* 0x002fd000078ec0ff */
[----:B--23--:R-:W-:Y:S05]  /*0080*/  BRA.U !UP0, `(.L_x_5508) ;  /* 0x0000000108547547 */ /* 0x00cfea000b800000 */
        /* <DEDUP_REMOVED lines=21> */
.L_x_5508:
        /* <DEDUP_REMOVED lines=26> */
.L_x_5509:
[----:B------:R-:W1:Y:S02]  /*0380*/  LDCU UR4, c[0x0][0x384] ;  /* 0x00007080ff0477ac */ /* 0x000e640008000800 */
[----:B-1----:R-:W-:-:S06]  /*0390*/  UISETP.GE.AND UP0, UPT, UR7, UR4, UPT ;  /* 0x000000040700728c */ /* 0x002fcc000bf06270 */
[----:B------:R-:W-:-:S13]  /*03a0*/  PLOP3.LUT P0, PT, PT, PT, UP0, 0x80, 0x8 ;  /* 0x000000000008781c */ /* 0x000fda0003f0f008 */
[----:B------:R-:W-:Y:S05]  /*03b0*/  @P0 EXIT ;  /* 0x000000000000094d */ /* 0x000fea0003800000 */
[----:B------:R-:W1:Y:S01]  /*03c0*/  LDCU.U8 UR4, c[0x0][0x410] ;  /* 0x00008200ff0477ac */ /* 0x000e620008000000 */
[----:B------:R-:W2:Y:S01]  /*03d0*/  LDCU UR14, c[0x0][0x388] ;  /* 0x00007100ff0e77ac */ /* 0x000ea20008000800 */
[----:B------:R-:W3:Y:S01]  /*03e0*/  LDCU UR15, c[0x0][0x400] ;  /* 0x00008000ff0f77ac */ /* 0x000ee20008000800 */
[----:B------:R-:W4:Y:S01]  /*03f0*/  LDCU.128 UR8, c[0x0][0x3f0] ;  /* 0x00007e00ff0877ac */ /* 0x000f220008000c00 */
[----:B------:R-:W0:Y:S01]  /*0400*/  LDCU.64 UR16, c[0x0][0x3a0] ;  /* 0x00007400ff1077ac */ /* 0x000e220008000a00 */
[----:B-1----:R-:W-:Y:S01]  /*0410*/  ISETP.NE.AND P0, PT, RZ, UR4, PT ;  /* 0x00000004ff007c0c */ /* 0x002fe2000bf05270 */
[----:B------:R-:W1:Y:S01]  /*0420*/  LDCU.64 UR18, c[0x0][0x380] ;  /* 0x00007000ff1277ac */ /* 0x000e620008000a00 */
[----:B--23--:R-:W-:-:S11]  /*0430*/  UPLOP3.LUT UP1, UPT, UPT, UPT, UPT, 0x40, 0x4 ;  /* 0x000000000004789c */ /* 0x00cfd60003f2e870 */
.L_x_5519:
[----:B----4-:R-:W-:-:S06]  /*0440*/  UIMAD.WIDE UR4, UR7, 0x4, UR8 ;  /* 0x00000004070478a5 */ /* 0x010fcc000f8e0208 */
[----:B0-2---:R-:W-:Y:S02]  /*0450*/  MOV R72, UR4 ;  /* 0x0000000400487c02 */ /* 0x005fe40008000f00 */
[----:B------:R-:W-:-:S05]  /*0460*/  MOV R73, UR5 ;  /* 0x0000000500497c02 */ /* 0x000fca0008000f00 */
[----:B------:R-:W2:Y:S01]  /*0470*/  LDG.E R72, desc[UR12][R72.64] ;  /* 0x0000000c48487981 */ /* 0x000ea2000c1e1900 */
[----:B------:R-:W-:Y:S01]  /*0480*/  HFMA2 R82, -RZ, RZ, 0, 0 ;  /* 0x00000000ff527431 */ /* 0x000fe200000001ff */
[----:B--2---:R-:W-:-:S13]  /*0490*/  R2UR UR20, R72 ;  /* 0x00000000481472ca */ /* 0x004fda00000e0000 */
[----:B------:R-:W-:-:S06]  /*04a0*/  UISETP.GE.AND UP0, UPT, UR20, 0x1, UPT ;  /* 0x000000011400788c */ /* 0x000fcc000bf06270 */
[----:B------:R-:W-:-:S05]  /*04b0*/  PLOP3.LUT P1, PT, PT, PT, UP0, 0x80, 0x8 ;  /* 0x000000000008781c */ /* 0x000fca0003f2f008 */
[----:B------:R-:W-:-:S06]  /*04c0*/  @UP0 UIADD3 UR4, UPT, UPT, UR20, -0x1, URZ ;  /* 0xffffffff14040890 */ /* 0x000fcc000fffe0ff */
[----:B------:R-:W-:Y:S01]  /*04d0*/  MOV R0, UR4 ;  /* 0x0000000400007c02 */ /* 0x000fe20008000f00 */
[----:B------:R-:W-:Y:S01]  /*04e0*/  UIMAD.WIDE UR4, UR7, 0x4, UR10 ;  /* 0x00000004070478a5 */ /* 0x000fe2000f8e020a */
[----:B0-----:R-:W0:Y:S03]  /*04f0*/  @P1 LDC.64 R2, c[0x0][0x390] ;  /* 0x0000e400ff021b82 */ /* 0x001e260000000a00 */
        /* <DEDUP_REMOVED lines=14> */
[----:B------:R-:W-:-:S04]  /*05e0*/  MOV R75, UR5 ;  /* 0x00000005004b7c02 */ /* 0x000fc80008000f00 */
        /* <DEDUP_REMOVED lines=12> */
[----:B------:R-:W-:Y:S01]  /*06b0*/  @P2 IMAD.U32 R86, R2, 0x10000, RZ ;  /* 0x0001000002562824 */ /* 0x000fe200078e00ff */
[----:B------:R-:W-:Y:S02]  /*06c0*/  @P2 SHF.L.U32 R80, R3, 0x10, RZ ;  /* 0x0000001003502819 */ /* 0x000fe400000006ff */
[----:B------:R-:W-:-:S04]  /*06d0*/  @P2 SHF.L.U32 R84, R5, 0x10, RZ ;  /* 0x0000001005542819 */ /* 0x000fc800000006ff */
[----:B------:R-:W3:Y:S08]  /*06e0*/  @P2 LDC R83, c[0x0][0x40c] ;  /* 0x00010300ff532b82 */ /* 0x000ef00000000800 */
[----:B------:R-:W4:Y:S08]  /*06f0*/  @P2 LDC R90, c[0x0][0x40c] ;  /* 0x00010300ff5a2b82 */ /* 0x000f300000000800 */
[----:B------:R-:W1:Y:S08]  /*0700*/  @P2 LDC R93, c[0x0][0x40c] ;  /* 0x00010300ff5d2b82 */ /* 0x000e700000000800 */
[----:B------:R-:W1:Y:S08]  /*0710*/  @P2 LDC R94, c[0x0][0x40c] ;  /* 0x00010300ff5e2b82 */ /* 0x000e700000000800 */
[----:B------:R-:W1:Y:S08]  /*0720*/  @P2 LDC R95, c[0x0][0x40c] ;  /* 0x00010300ff5f2b82 */ /* 0x000e700000000800 */
[----:B------:R-:W1:Y:S08]  /*0730*/  @P2 LDC R88, c[0x0][0x40c] ;  /* 0x00010300ff582b82 */ /* 0x000e700000000800 */
[----:B------:R-:W1:Y:S01]  /*0740*/  @P2 LDC R96, c[0x0][0x40c] ;  /* 0x00010300ff602b82 */ /* 0x000e620000000800 */
[----:B--2---:R-:W-:-:S02]  /*0750*/  SHF.L.U32 R89, R73, 0x10, RZ ;  /* 0x0000001049597819 */ /* 0x004fc400000006ff */
[----:B------:R-:W-:Y:S02]  /*0760*/  PRMT R73, R73, 0x7632, R73 ;  /* 0x0000763249497816 */ /* 0x000fe40000000049 */
[----:B------:R-:W-:Y:S01]  /*0770*/  PRMT R2, R72, 0x7632, R2 ;  /* 0x0000763248027816 */ /* 0x000fe20000000002 */
[----:B----4-:R-:W-:Y:S01]  /*0780*/  @P2 FFMA.FTZ R89, R84, R90, R89 ;  /* 0x0000005a54592223 */ /* 0x010fe20000010059 */
[----:B------:R-:W-:Y:S02]  /*0790*/  SHF.L.U32 R87, R73, 0x10, RZ ;  /* 0x0000001049577819 */ /* 0x000fe400000006ff */
[----:B------:R-:W-:Y:S02]  /*07a0*/  SHF.L.U32 R91, R2, 0x10, RZ ;  /* 0x00000010025b7819 */ /* 0x000fe400000006ff */
[----:B------:R-:W-:Y:S01]  /*07b0*/  SHF.L.U32 R85, R74, 0x10, RZ ;  /* 0x000000104a557819 */ /* 0x000fe200000006ff */
[----:B0-----:R-:W-:Y:S01]  /*07c0*/  @P2 FFMA.FTZ R87, R86, R92, R87 ;  /* 0x0000005c56572223 */ /* 0x001fe20000010057 */
[----:B------:R-:W-:Y:S01]  /*07d0*/  SHF.L.U32 R81, R75, 0x10, RZ ;  /* 0x000000104b517819 */ /* 0x000fe200000006ff */
[----:B---3--:R-:W-:Y:S01]  /*07e0*/  @P2 FFMA.FTZ R91, R80, R83, R91 ;  /* 0x00000053505b2223 */ /* 0x008fe2000001005b */
[----:B------:R-:W-:Y:S01]  /*07f0*/  PRMT R74, R74, 0x7632, R74 ;  /* 0x000076324a4a7816 */ /* 0x000fe2000000004a */
[----:B------:R-:W-:Y:S01]  /*0800*/  @P2 IMAD.U32 R80, R79, 0x10000, RZ ;  /* 0x000100004f502824 */ /* 0x000fe200078e00ff */
[----:B------:R-:W-:-:S02]  /*0810*/  PRMT R75, R75, 0x7632, R75 ;  /* 0x000076324b4b7816 */ /* 0x000fc4000000004b */
[----:B------:R-:W-:Y:S02]  /*0820*/  SHF.L.U32 R3, R72, 0x10, RZ ;  /* 0x0000001048037819 */ /* 0x000fe400000006ff */
[----:B------:R-:W-:Y:S02]  /*0830*/  @P2 SHF.L.U32 R86, R77, 0x10, RZ ;  /* 0x000000104d562819 */ /* 0x000fe400000006ff */
[----:B------:R-:W-:Y:S02]  /*0840*/  @P2 SHF.L.U32 R72, R6, 0x10, RZ ;  /* 0x0000001006482819 */ /* 0x000fe400000006ff */
[----:B------:R-:W-:Y:S02]  /*0850*/  @P2 SHF.L.U32 R84, R7, 0x10, RZ ;  /* 0x0000001007542819 */ /* 0x000fe400000006ff */
[----:B------:R-:W-:Y:S01]  /*0860*/  SHF.L.U32 R83, R74, 0x10, RZ ;  /* 0x000000104a537819 */ /* 0x000fe200000006ff */
[----:B-1----:R-:W-:Y:S01]  /*0870*/  @P2 FFMA.FTZ R85, R72, R93, R85 ;  /* 0x0000005d48552223 */ /* 0x002fe20000010055 */
[----:B------:R-:W-:Y:S01]  /*0880*/  @P2 SHF.L.U32 R2, R4, 0x10, RZ ;  /* 0x0000001004022819 */ /* 0x000fe200000006ff */
[----:B------:R-:W-:Y:S01]  /*0890*/  @P2 FFMA.FTZ R81, R84, R95, R81 ;  /* 0x0000005f54512223 */ /* 0x000fe20000010051 */
[----:B------:R-:W-:Y:S01]  /*08a0*/  SHF.L.U32 R77, R75, 0x10, RZ ;  /* 0x000000104b4d7819 */ /* 0x000fe200000006ff */
[----:B------:R-:W-:Y:S01]  /*08b0*/  @P2 FFMA.FTZ R83, R80, R94, R83 ;  /* 0x0000005e50532223 */ /* 0x000fe20000010053 */
[----:B------:R-:W-:Y:S01]  /*08c0*/  @!P2 MOV R79, R3 ;  /* 0x00000003004fa202 */ /* 0x000fe20000000f00 */
        /* <DEDUP_REMOVED lines=15> */
.L_x_5510:
[----:B------:R-:W0:Y:S01]  /*09c0*/  @P1 LDC R73, c[0x0][0x40c] ;  /* 0x00010300ff491b82 */ /* 0x000e220000000800 */
[----:B------:R-:W-:Y:S01]  /*09d0*/  @P1 IMAD.U32 R72, R3, 0x10000, RZ ;  /* 0x0001000003481824 */ /* 0x000fe200078e00ff */
[----:B------:R-:W-:Y:S02]  /*09e0*/  @P1 SHF.L.U32 R2, R2, 0x10, RZ ;  /* 0x0000001002021819 */ /* 0x000fe400000006ff */
[----:B------:R-:W-:Y:S02]  /*09f0*/  @P1 SHF.L.U32 R79, R79, 0x10, RZ ;  /* 0x000000104f4f1819 */ /* 0x000fe400000006ff */
[----:B------:R-:W-:Y:S02]  /*0a00*/  MOV R91, RZ ;  /* 0x000000ff005b7202 */ /* 0x000fe40000000f00 */
[----:B------:R-:W2:Y:S01]  /*0a10*/  @P1 LDC R81, c[0x0][0x40c] ;  /* 0x00010300ff511b82 */ /* 0x000ea20000000800 */
[----:B------:R-:W-:Y:S02]  /*0a20*/  MOV R87, RZ ;  /* 0x000000ff00577202 */ /* 0x000fe40000000f00 */
[----:B------:R-:W-:-:S02]  /*0a30*/  MOV R83, RZ ;  /* 0x000000ff00537202 */ /* 0x000fc40000000f00 */
[----:B------:R-:W-:Y:S02]  /*0a40*/  @P1 SHF.L.U32 R84, R77, 0x10, RZ ;  /* 0x000000104d541819 */ /* 0x000fe400000006ff */
[----:B------:R-:W-:Y:S01]  /*0a50*/  MOV R85, RZ ;  /* 0x000000ff00557202 */ /* 0x000fe20000000f00 */
[----:B------:R-:W3:Y:S01]  /*0a60*/  @P1 LDC R80, c[0x0][0x40c] ;  /* 0x00010300ff501b82 */ /* 0x000ee20000000800 */
[----:B------:R-:W-:Y:S02]  /*0a70*/  MOV R77, RZ ;  /* 0x000000ff004d7202 */ /* 0x000fe40000000f00 */
[----:B------:R-:W-:-:S05]  /*0a80*/  MOV R89, RZ ;  /* 0x000000ff00597202 */ /* 0x000fca0000000f00 */
[----:B------:R-:W4:Y:S01]  /*0a90*/  @P1 LDC R74, c[0x0][0x40c] ;  /* 0x00010300ff4a1b82 */ /* 0x000f220000000800 */
[----:B0-----:R-:W-:Y:S01]  /*0aa0*/  @P1 FMUL.FTZ R91, R72, R73 ;  /* 0x00000049485b1220 */ /* 0x001fe20000410000 */
[----:B------:R-:W-:Y:S02]  /*0ab0*/  @P1 SHF.L.U32 R73, R6, 0x10, RZ ;  /* 0x0000001006491819 */ /* 0x000fe400000006ff */
[----:B------:R-:W-:-:S04]  /*0ac0*/  @P1 SHF.L.U32 R72, R5, 0x10, RZ ;  /* 0x0000001005481819 */ /* 0x000fc800000006ff */
[----:B------:R-:W0:Y:S01]  /*0ad0*/  @P1 LDC R95, c[0x0][0x40c] ;  /* 0x00010300ff5f1b82 */ /* 0x000e220000000800 */
[----:B--2---:R-:W-:Y:S01]  /*0ae0*/  @P1 FMUL.FTZ R87, R2, R81 ;  /* 0x0000005102571220 */ /* 0x004fe20000410000 */
[----:B------:R-:W-:Y:S02]  /*0af0*/  @P1 SHF.L.U32 R2, R4, 0x10, RZ ;  /* 0x0000001004021819 */ /* 0x000fe400000006ff */
[----:B------:R-:W-:-:S04]  /*0b00*/  MOV R81, RZ ;  /* 0x000000ff00517202 */ /* 0x000fc80000000f00 */
[----:B------:R-:W2:Y:S01]  /*0b10*/  @P1 LDC R3, c[0x0][0x40c] ;  /* 0x00010300ff031b82 */ /* 0x000ea20000000800 */
[----:B---3--:R-:W-:Y:S01]  /*0b20*/  @P1 FMUL.FTZ R83, R79, R80 ;  /* 0x000000504f531220 */ /* 0x008fe20000410000 */
[----:B------:R-:W-:Y:S01]  /*0b30*/  @P1 SHF.L.U32 R80, R7, 0x10, RZ ;  /* 0x0000001007501819 */ /* 0x000fe200000006ff */
[----:B------:R-:W-:-:S05]  /*0b40*/  IMAD.MOV.U32 R79, RZ, RZ, RZ ;  /* 0x000000ffff4f7224 */ /* 0x000fca00078e00ff */
[----:B------:R-:W3:Y:S01]  /*0b50*/  @P1 LDC R75, c[0x0][0x40c] ;  /* 0x00010300ff4b1b82 */ /* 0x000ee20000000800 */
[----:B----4-:R-:W-:-:S05]  /*0b60*/  @P1 FMUL.FTZ R85, R73, R74 ;  /* 0x0000004a49551220 */ /* 0x010fca0000410000 */
[----:B------:R-:W-:Y:S02]  /*0b70*/  F2FP.BF16.F32.PACK_AB R74, RZ, R85 ;  /* 0x00000055ff4a723e */ /* 0x000fe400000010ff */
[----:B------:R-:W4:Y:S01]  /*0b80*/  @P1 LDC R93, c[0x0][0x40c] ;  /* 0x00010300ff5d1b82 */ /* 0x000f220000000800 */
[----:B0-----:R-:W-:-:S05]  /*0b90*/  @P1 FMUL.FTZ R77, R84, R95 ;  /* 0x0000005f544d1220 */ /* 0x001fca0000410000 */
[----:B------:R-:W-:Y:S01]  /*0ba0*/  F2FP.BF16.F32.PACK_AB R84, RZ, R77 ;  /* 0x0000004dff54723e */ /* 0x000fe200000010ff */
[----:B--2---:R-:W-:Y:S01]  /*0bb0*/  @P1 FMUL.FTZ R79, R2, R3 ;  /* 0x00000003024f1220 */ /* 0x004fe20000410000 */
[----:B------:R-:W-:Y:S02]  /*0bc0*/  F2FP.BF16.F32.PACK_AB R2, RZ, R91 ;  /* 0x0000005bff02723e */ /* 0x000fe400000010ff */
[----:B------:R-:W-:Y:S01]  /*0bd0*/  F2FP.BF16.F32.PACK_AB R3, RZ, R87 ;  /* 0x00000057ff03723e */ /* 0x000fe200000010ff */
[----:B---3--:R-:W-:Y:S01]  /*0be0*/  @P1 FMUL.FTZ R89, R72, R75 ;  /* 0x0000004b48591220 */ /* 0x008fe20000410000 */
[----:B------:R-:W-:Y:S02]  /*0bf0*/  F2FP.BF16.F32.PACK_AB R75, RZ, R83 ;  /* 0x00000053ff4b723e */ /* 0x000fe400000010ff */
[----:B------:R-:W-:Y:S02]  /*0c00*/  F2FP.BF16.F32.PACK_AB R72, RZ, R79 ;  /* 0x0000004fff48723e */ /* 0x000fe400000010ff */
[----:B------:R-:W-:-:S02]  /*0c10*/  F2FP.BF16.F32.PACK_AB R73, RZ, R89 ;  /* 0x00000059ff49723e */ /* 0x000fc400000010ff */
[----:B------:R-:W-:Y:S01]  /*0c20*/  PRMT R74, R74, 0x5410, R75 ;  /* 0x000054104a4a7816 */ /* 0x000fe2000000004b */
[----:B----4-:R-:W-:Y:S01]  /*0c30*/  @P1 FMUL.FTZ R81, R80, R93 ;  /* 0x0000005d50511220 */ /* 0x010fe20000410000 */
[----:B------:R-:W-:Y:S02]  /*0c40*/  PRMT R72, R72, 0x5410, R2 ;  /* 0x0000541048487816 */ /* 0x000fe40000000002 */
[----:B------:R-:W-:Y:S02]  /*0c50*/  PRMT R73, R73, 0x5410, R3 ;  /* 0x0000541049497816 */ /* 0x000fe40000000003 */
[----:B------:R-:W-:-:S04]  /*0c60*/  F2FP.BF16.F32.PACK_AB R80, RZ, R81 ;  /* 0x00000051ff50723e */ /* 0x000fc800000010ff */
[----:B------:R-:W-:-:S07]  /*0c70*/  PRMT R75, R80, 0x5410, R84 ;  /* 0x00005410504b7816 */ /* 0x000fce0000000054 */
.L_x_5511:
[----:B------:R-:W0:Y:S01]  /*0c80*/  LDC.64 R2, c[0x0][0x3a8] ;  /* 0x0000ea00ff027b82 */ /* 0x000e220000000a00 */
[----:B------:R-:W-:-:S07]  /*0c90*/  @P1 VIADD R97, R82, 0x100 ;  /* 0x0000010052611836 */ /* 0x000fce0000000000 */
[----:B------:R-:W2:Y:S01]  /*0ca0*/  @P1 LDC.64 R94, c[0x0][0x390] ;  /* 0x0000e400ff5e1b82 */ /* 0x000ea20000000a00 */
[----:B0-----:R-:W-:-:S05]  /*0cb0*/  IMAD.WIDE.U32 R92, R0, 0x10, R2 ;  /* 0x00000010005c7825 */ /* 0x001fca00078e0002 */
[----:B------:R0:W-:Y:S01]  /*0cc0*/  STG.E.128 desc[UR12][R92.64], R72 ;  /* 0x000000485c007986 */ /* 0x0001e2000c101d0c */
[----:B--2---:R-:W-:-:S05]  /*0cd0*/  @P1 IMAD.WIDE.U32 R94, R97, 0x10, R94 ;  /* 0x00000010615e1825 */ /* 0x004fca00078e005e */
        /* <DEDUP_REMOVED lines=12> */
[----:B------:R-:W-:Y:S02]  /*0da0*/  @P2 SHF.L.U32 R90, R86, 0x10, RZ ;  /* 0x00000010565a2819 */ /* 0x000fe400000006ff */
[----:B------:R-:W-:Y:S02]  /*0db0*/  @P2 SHF.L.U32 R88, R88, 0x10, RZ ;  /* 0x0000001058582819 */ /* 0x000fe400000006ff */
[----:B------:R-:W-:Y:S02]  /*0dc0*/  @P2 SHF.L.U32 R96, R5, 0x10, RZ ;  /* 0x0000001005602819 */ /* 0x000fe400000006ff */
[----:B------:R-:W-:Y:S01]  /*0dd0*/  @P2 SHF.L.U32 R84, R84, 0x10, RZ ;  /* 0x0000001054542819 */ /* 0x000fe200000006ff */
[----:B------:R-:W3:Y:S01]  /*0de0*/  @P2 LDC R98, c[0x0][0x40c] ;  /* 0x00010300ff622b82 */ /* 0x000ee20000000800 */
[----:B------:R-:W-:-:S07]  /*0df0*/  @P2 SHF.L.U32 R80, R80, 0x10, RZ ;  /* 0x0000001050502819 */ /* 0x000fce00000006ff */
[----:B------:R-:W4:Y:S08]  /*0e00*/  @P2 LDC R100, c[0x0][0x40c] ;  /* 0x00010300ff642b82 */ /* 0x000f300000000800 */
[----:B------:R-:W1:Y:S08]  /*0e10*/  @P2 LDC R102, c[0x0][0x40c] ;  /* 0x00010300ff662b82 */ /* 0x000e700000000800 */
[----:B------:R-:W1:Y:S08]  /*0e20*/  @P2 LDC R104, c[0x0][0x40c] ;  /* 0x00010300ff682b82 */ /* 0x000e700000000800 */
[----:B------:R-:W1:Y:S08]  /*0e30*/  @P2 LDC R106, c[0x0][0x40c] ;  /* 0x00010300ff6a2b82 */ /* 0x000e700000000800 */
[----:B------:R-:W1:Y:S08]  /*0e40*/  @P2 LDC R92, c[0x0][0x40c] ;  /* 0x00010300ff5c2b82 */ /* 0x000e700000000800 */
[----:B------:R-:W1:Y:S01]  /*0e50*/  @P2 LDC R108, c[0x0][0x40c] ;  /* 0x00010300ff6c2b82 */ /* 0x000e620000000800 */
[----:B--2---:R-:W-:Y:S01]  /*0e60*/  PRMT R86, R72, 0x7632, R86 ;  /* 0x0000763248567816 */ /* 0x004fe20000000056 */
[----:B------:R-:W-:Y:S01]  /*0e70*/  IMAD.U32 R109, R74, 0x10000, RZ ;  /* 0x000100004a6d7824 */ /* 0x000fe200078e00ff */
[----:B------:R-:W-:-:S02]  /*0e80*/  SHF.L.U32 R95, R73, 0x10, RZ ;  /* 0x00000010495f7819 */ /* 0x000fc400000006ff */
[----:B------:R-:W-:Y:S02]  /*0e90*/  SHF.L.U32 R97, R86, 0x10, RZ ;  /* 0x0000001056617819 */ /* 0x000fe400000006ff */
[----:B------:R-:W-:Y:S01]  /*0ea0*/  PRMT R73, R73, 0x7632, R73 ;  /* 0x0000763249497816 */ /* 0x000fe20000000049 */
[----:B---3--:R-:W-:Y:S01]  /*0eb0*/  @P2 FFMA.FTZ R95, R96, R98, R95 ;  /* 0x00000062605f2223 */ /* 0x008fe2000001005f */
[C---:B------:R-:W-:Y:S01]  /*0ec0*/  SHF.L.U32 R105, R75.reuse, 0x10, RZ ;  /* 0x000000104b697819 */ /* 0x040fe200000006ff */
[----:B0-----:R-:W-:Y:S01]  /*0ed0*/  @P2 FFMA.FTZ R97, R88, R94, R97 ;  /* 0x0000005e58612223 */ /* 0x001fe20000010061 */
[----:B------:R-:W-:Y:S02]  /*0ee0*/  PRMT R74, R74, 0x7632, R74 ;  /* 0x000076324a4a7816 */ /* 0x000fe4000000004a */
[----:B------:R-:W-:Y:S02]  /*0ef0*/  PRMT R75, R75, 0x7632, R75 ;  /* 0x000076324b4b7816 */ /* 0x000fe4000000004b */
[----:B------:R-:W-:-:S02]  /*0f00*/  SHF.L.U32 R93, R73, 0x10, RZ ;  /* 0x00000010495d7819 */ /* 0x000fc400000006ff */
[----:B------:R-:W-:Y:S01]  /*0f10*/  SHF.L.U32 R103, R72, 0x10, RZ ;  /* 0x0000001048677819 */ /* 0x000fe200000006ff */
[----:B------:R-:W-:Y:S01]  /*0f20*/  @P2 IMAD.U32 R72, R4, 0x10000, RZ ;  /* 0x0001000004482824 */ /* 0x000fe200078e00ff */
[----:B------:R-:W-:Y:S01]  /*0f30*/  @P2 SHF.L.U32 R86, R6, 0x10, RZ ;  /* 0x0000001006562819 */ /* 0x000fe200000006ff */
[----:B----4-:R-:W-:Y:S01]  /*0f40*/  @P2 FFMA.FTZ R93, R90, R100, R93 ;  /* 0x000000645a5d2223 */ /* 0x010fe2000001005d */
[----:B------:R-:W-:Y:S01]  /*0f50*/  @P2 SHF.L.U32 R88, R7, 0x10, RZ ;  /* 0x0000001007582819 */ /* 0x000fe200000006ff */
[----:B-1----:R-:W-:Y:S01]  /*0f60*/  @P2 FFMA.FTZ R103, R72, R92, R103 ;  /* 0x0000005c48672223 */ /* 0x002fe20000010067 */
[----:B------:R-:W-:Y:S01]  /*0f70*/  SHF.L.U32 R107, R74, 0x10, RZ ;  /* 0x000000104a6b7819 */ /* 0x000fe200000006ff */
[----:B------:R-:W-:Y:S01]  /*0f80*/  @P2 FFMA.FTZ R109, R86, R102, R109 ;  /* 0x00000066566d2223 */ /* 0x000fe2000001006d */
        /* <DEDUP_REMOVED lines=17> */
.L_x_5512:
[----:B------:R-:W0:Y:S01]  /*10a0*/  @P1 LDC R75, c[0x0][0x40c] ;  /* 0x00010300ff4b1b82 */ /* 0x000e220000000800 */
[----:B------:R-:W-:Y:S01]  /*10b0*/  @P1 SHF.L.U32 R88, R88, 0x10, RZ ;  /* 0x0000001058581819 */ /* 0x000fe200000006ff */
[----:B------:R-:W-:Y:S01]  /*10c0*/  HFMA2 R93, -RZ, RZ, 0, 0 ;  /* 0x00000000ff5d7431 */ /* 0x000fe200000001ff */
[----:B------:R-:W-:Y:S01]  /*10d0*/  @P1 SHF.L.U32 R84, R84, 0x10, RZ ;  /* 0x0000001054541819 */ /* 0x000fe200000006ff */
[----:B------:R-:W-:Y:S01]  /*10e0*/  HFMA2 R105, -RZ, RZ, 0, 0 ;  /* 0x00000000ff697431 */ /* 0x000fe200000001ff */
[----:B------:R-:W-:Y:S02]  /*10f0*/  @P1 SHF.L.U32 R86, R86, 0x10, RZ ;  /* 0x0000001056561819 */ /* 0x000fe400000006ff */
[----:B------:R-:W-:Y:S01]  /*1100*/  MOV R97, RZ ;  /* 0x000000ff00617202 */ /* 0x000fe20000000f00 */
[----:B------:R-:W2:Y:S01]  /*1110*/  @P1 LDC R101, c[0x0][0x40c] ;  /* 0x00010300ff651b82 */ /* 0x000ea20000000800 */
[----:B------:R-:W-:Y:S02]  /*1120*/  MOV R107, RZ ;  /* 0x000000ff006b7202 */ /* 0x000fe40000000f00 */
[----:B------:R-:W-:-:S02]  /*1130*/  @P1 SHF.L.U32 R72, R4, 0x10, RZ ;  /* 0x0000001004481819 */ /* 0x000fc400000006ff */
[----:B------:R-:W-:Y:S02]  /*1140*/  @P1 SHF.L.U32 R74, R5, 0x10, RZ ;  /* 0x00000010054a1819 */ /* 0x000fe400000006ff */
[----:B------:R-:W-:Y:S01]  /*1150*/  MOV R103, RZ ;  /* 0x000000ff00677202 */ /* 0x000fe20000000f00 */
[----:B------:R-:W3:Y:S01]  /*1160*/  @P1 LDC R95, c[0x0][0x40c] ;  /* 0x00010300ff5f1b82 */ /* 0x000ee20000000800 */
[----:B------:R-:W-:-:S07]  /*1170*/  MOV R109, RZ ;  /* 0x000000ff006d7202 */ /* 0x000fce0000000f00 */
[----:B------:R-:W4:Y:S01]  /*1180*/  @P1 LDC R73, c[0x0][0x40c] ;  /* 0x00010300ff491b82 */ /* 0x000f220000000800 */
[----:B0-----:R-:W-:Y:S01]  /*1190*/  @P1 FMUL.FTZ R97, R88, R75 ;  /* 0x0000004b58611220 */ /* 0x001fe20000410000 */
[----:B------:R-:W-:-:S06]  /*11a0*/  @P1 SHF.L.U32 R75, R6, 0x10, RZ ;  /* 0x00000010064b1819 */ /* 0x000fcc00000006ff */
[----:B------:R-:W0:Y:S01]  /*11b0*/  @P1 LDC R111, c[0x0][0x40c] ;  /* 0x00010300ff6f1b82 */ /* 0x000e220000000800 */
[----:B--2---:R-:W-:Y:S01]  /*11c0*/  @P1 FMUL.FTZ R107, R84, R101 ;  /* 0x00000065546b1220 */ /* 0x004fe20000410000 */
[----:B------:R-:W-:Y:S02]  /*11d0*/  @P1 IMAD.U32 R84, R80, 0x10000, RZ ;  /* 0x0001000050541824 */ /* 0x000fe400078e00ff */
[----:B------:R-:W-:Y:S02]  /*11e0*/  HFMA2 R101, -RZ, RZ, 0, 0 ;  /* 0x00000000ff657431 */ /* 0x000fe400000001ff */
[----:B------:R-:W-:Y:S02]  /*11f0*/  @P1 IMAD.U32 R80, R7, 0x10000, RZ ;  /* 0x0001000007501824 */ /* 0x000fe400078e00ff */
[----:B------:R-:W2:Y:S01]  /*1200*/  @P1 LDC R115, c[0x0][0x40c] ;  /* 0x00010300ff731b82 */ /* 0x000ea20000000800 */
[----:B---3--:R-:W-:Y:S01]  /*1210*/  @P1 FMUL.FTZ R93, R86, R95 ;  /* 0x0000005f565d1220 */ /* 0x008fe20000410000 */
[----:B------:R-:W-:-:S06]  /*1220*/  HFMA2 R95, -RZ, RZ, 0, 0 ;  /* 0x00000000ff5f7431 */ /* 0x000fcc00000001ff */
[----:B------:R-:W3:Y:S01]  /*1230*/  @P1 LDC R90, c[0x0][0x40c] ;  /* 0x00010300ff5a1b82 */ /* 0x000ee20000000800 */
[----:B----4-:R-:W-:Y:S01]  /*1240*/  @P1 FMUL.FTZ R103, R72, R73 ;  /* 0x0000004948671220 */ /* 0x010fe20000410000 */
[----:B------:R-:W-:-:S04]  /*1250*/  F2FP.BF16.F32.PACK_AB R73, RZ, R97 ;  /* 0x00000061ff49723e */ /* 0x000fc800000010ff */
[----:B------:R-:W-:Y:S02]  /*1260*/  F2FP.BF16.F32.PACK_AB R72, RZ, R103 ;  /* 0x00000067ff48723e */ /* 0x000fe400000010ff */
[----:B------:R-:W4:Y:S01]  /*1270*/  @P1 LDC R113, c[0x0][0x40c] ;  /* 0x00010300ff711b82 */ /* 0x000f220000000800 */
[----:B0-----:R-:W-:Y:S01]  /*1280*/  @P1 FMUL.FTZ R95, R74, R111 ;  /* 0x0000006f4a5f1220 */ /* 0x001fe20000410000 */
[----:B------:R-:W-:-:S04]  /*1290*/  PRMT R72, R72, 0x5410, R73 ;  /* 0x0000541048487816 */ /* 0x000fc80000000049 */
[----:B------:R-:W-:Y:S01]  /*12a0*/  F2FP.BF16.F32.PACK_AB R74, RZ, R95 ;  /* 0x0000005fff4a723e */ /* 0x000fe200000010ff */
[----:B--2---:R-:W-:Y:S01]  /*12b0*/  @P1 FMUL.FTZ R101, R84, R115 ;  /* 0x0000007354651220 */ /* 0x004fe20000410000 */
[----:B------:R-:W-:-:S04]  /*12c0*/  F2FP.BF16.F32.PACK_AB R84, RZ, R107 ;  /* 0x0000006bff54723e */ /* 0x000fc800000010ff */
[----:B------:R-:W-:Y:S01]  /*12d0*/  F2FP.BF16.F32.PACK_AB R88, RZ, R101 ;  /* 0x00000065ff58723e */ /* 0x000fe200000010ff */
[----:B---3--:R-:W-:Y:S01]  /*12e0*/  @P1 FMUL.FTZ R109, R75, R90 ;  /* 0x0000005a4b6d1220 */ /* 0x008fe20000410000 */
[----:B------:R-:W-:-:S04]  /*12f0*/  F2FP.BF16.F32.PACK_AB R75, RZ, R93 ;  /* 0x0000005dff4b723e */ /* 0x000fc800000010ff */
[----:B------:R-:W-:Y:S01]  /*1300*/  PRMT R73, R74, 0x5410, R75 ;  /* 0x000054104a497816 */ /* 0x000fe2000000004b */
[----:B----4-:R-:W-:Y:S01]  /*1310*/  @P1 FMUL.FTZ R105, R80, R113 ;  /* 0x0000007150691220 */ /* 0x010fe20000410000 */
[----:B------:R-:W-:-:S04]  /*1320*/  F2FP.BF16.F32.PACK_AB R80, RZ, R109 ;  /* 0x0000006dff50723e */ /* 0x000fc800000010ff */
[----:B------:R-:W-:Y:S02]  /*1330*/  F2FP.BF16.F32.PACK_AB R86, RZ, R105 ;  /* 0x00000069ff56723e */ /* 0x000fe400000010ff */
[----:B------:R-:W-:Y:S02]  /*1340*/  PRMT R74, R80, 0x5410, R84 ;  /* 0x00005410504a7816 */ /* 0x000fe40000000054 */
[----:B------:R-:W-:-:S07]  /*1350*/  PRMT R75, R86, 0x5410, R88 ;  /* 0x00005410564b7816 */ /* 0x000fce0000000058 */
.L_x_5513:
[----:B------:R-:W0:Y:S01]  /*1360*/  @P1 LDC.64 R110, c[0x0][0x390] ;  /* 0x0000e400ff6e1b82 */ /* 0x000e220000000a00 */
[----:B------:R-:W-:Y:S01]  /*1370*/  @P1 IADD3 R113, PT, PT, R82, 0x200, RZ ;  /* 0x0000020052711810 */ /* 0x000fe20007ffe0ff */
[----:B------:R-:W-:-:S05]  /*1380*/  IMAD.WIDE.U32 R98, R99, 0x10, R2 ;  /* 0x0000001063627825 */ /* 0x000fca00078e0002 */
[----:B------:R2:W-:Y:S01]  /*1390*/  STG.E.128 desc[UR12][R98.64], R72 ;  /* 0x0000004862007986 */ /* 0x0005e2000c101d0c */
[----:B0-----:R-:W-:-:S05]  /*13a0*/  @P1 IMAD.WIDE.U32 R110, R113, 0x10, R110 ;  /* 0x00000010716e1825 */ /* 0x001fca00078e006e */
[----:B------:R2:W5:Y:S01]  /*13b0*/  @P1 LDG.E.128 R4, desc[UR12][R110.64] ;  /* 0x0000000c6e041981 */ /* 0x000562000c1e1d00 */
[----:B------:R-:W-:Y:S05]  /*13c0*/  BRA.U !UP0, `(.L_x_5514) ;  /* 0x0000000108e87547 */ /* 0x000fea000b800000 */
[----:B--2---:R-:W0:Y:S01]  /*13d0*/  LDC.64 R72, c[0x0][0x3a0] ;  /* 0x0000e800ff487b82 */ /* 0x004e220000000a00 */
[----:B------:R-:W-:-:S05]  /*13e0*/  IADD3 R75, PT, PT, R0, 0x200, RZ ;  /* 0x00000200004b7810 */ /* 0x000fca0007ffe0ff */
        /* <DEDUP_REMOVED lines=16> */
[----:B--2---:R-:W-:Y:S01]  /*14f0*/  SHF.L.U32 R115, R73, 0x10, RZ ;  /* 0x0000001049737819 */ /* 0x004fe200000006ff */
[----:B------:R-:W-:Y:S01]  /*1500*/  IMAD.U32 R119, R74, 0x10000, RZ ;  /* 0x000100004a777824 */ /* 0x000fe200078e00ff */
[----:B------:R-:W-:-:S02]  /*1510*/  PRMT R80, R72, 0x7632, R80 ;  /* 0x0000763248507816 */ /* 0x000fc40000000050 */
        /* <DEDUP_REMOVED lines=8> */
[----:B------:R-:W-:-:S02]  /*15a0*/  PRMT R74, R74, 0x7632, R74 ;  /* 0x000076324a4a7816 */ /* 0x000fc4000000004a */
[----:B------:R-:W-:Y:S02]  /*15b0*/  PRMT R75, R75, 0x7632, R75 ;  /* 0x000076324b4b7816 */ /* 0x000fe4000000004b */
[C---:B------:R-:W-:Y:S02]  /*15c0*/  @P2 PRMT R72, R6.reuse, 0x7632, R72 ;  /* 0x0000763206482816 */ /* 0x040fe40000000048 */
[----:B------:R-:W-:Y:S01]  /*15d0*/  @P2 PRMT R73, R7, 0x7632, R73 ;  /* 0x0000763207492816 */ /* 0x000fe20000000049 */
[----:B------:R-:W-:Y:S01]  /*15e0*/  IMAD.U32 R80, R75, 0x10000, RZ ;  /* 0x000100004b507824 */ /* 0x000fe200078e00ff */
[----:B------:R-:W-:Y:S02]  /*15f0*/  @P2 SHF.L.U32 R96, R6, 0x10, RZ ;  /* 0x0000001006602819 */ /* 0x000fe400000006ff */
[----:B------:R-:W-:Y:S02]  /*1600*/  @P2 SHF.L.U32 R98, R7, 0x10, RZ ;  /* 0x0000001007622819 */ /* 0x000fe400000006ff */
[----:B------:R-:W-:Y:S01]  /*1610*/  @P2 SHF.L.U32 R94, R4, 0x10, RZ ;  /* 0x00000010045e2819 */ /* 0x000fe200000006ff */
[----:B-1----:R-:W-:Y:S01]  /*1620*/  @P2 FFMA.FTZ R119, R96, R86, R119 ;  /* 0x0000005660772223 */ /* 0x002fe20000010077 */
[----:B------:R-:W-:Y:S01]  /*1630*/  @P2 SHF.L.U32 R72, R72, 0x10, RZ ;  /* 0x0000001048482819 */ /* 0x000fe200000006ff */
[----:B------:R-:W-:Y:S01]  /*1640*/  @P2 FFMA.FTZ R123, R98, R92, R123 ;  /* 0x0000005c627b2223 */ /* 0x000fe2000001007b */
[----:B------:R-:W-:Y:S01]  /*1650*/  SHF.L.U32 R121, R74, 0x10, RZ ;  /* 0x000000104a797819 */ /* 0x000fe200000006ff */
[----:B------:R-:W-:Y:S01]  /*1660*/  @P2 FFMA.FTZ R125, R94, R90, R125 ;  /* 0x0000005a5e7d2223 */ /* 0x000fe2000001007d */
[----:B------:R-:W-:-:S02]  /*1670*/  @P2 SHF.L.U32 R73, R73, 0x10, RZ ;  /* 0x0000001049492819 */ /* 0x000fc400000006ff */
[----:B------:R-:W-:Y:S01]  /*1680*/  F2FP.BF16.F32.PACK_AB R74, RZ, R117 ;  /* 0x00000075ff4a723e */ /* 0x000fe200000010ff */
[----:B------:R-:W-:Y:S01]  /*1690*/  @P2 FFMA.FTZ R121, R72, R84, R121 ;  /* 0x0000005448792223 */ /* 0x000fe20000010079 */
[----:B------:R-:W-:Y:S01]  /*16a0*/  F2FP.BF16.F32.PACK_AB R84, RZ, R113 ;  /* 0x00000071ff54723e */ /* 0x000fe200000010ff */
[----:B------:R-:W-:Y:S01]  /*16b0*/  @P2 FFMA.FTZ R80, R73, R88, R80 ;  /* 0x0000005849502223 */ /* 0x000fe20000010050 */
[----:B------:R-:W-:Y:S02]  /*16c0*/  F2FP.BF16.F32.PACK_AB R73, RZ, R115 ;  /* 0x00000073ff49723e */ /* 0x000fe400000010ff */
[----:B------:R-:W-:Y:S02]  /*16d0*/  F2FP.BF16.F32.PACK_AB R86, RZ, R119 ;  /* 0x00000077ff56723e */ /* 0x000fe400000010ff */
[----:B------:R-:W-:Y:S02]  /*16e0*/  F2FP.BF16.F32.PACK_AB R88, RZ, R121 ;  /* 0x00000079ff58723e */ /* 0x000fe400000010ff */
        /* <DEDUP_REMOVED lines=8> */
.L_x_5514:
[----:B--2---:R-:W0:Y:S01]  /*1770*/  @P1 LDC R75, c[0x0][0x40c] ;  /* 0x00010300ff4b1b82 */ /* 0x004e220000000800 */
[----:B-----5:R-:W-:Y:S01]  /*1780*/  @P1 PRMT R72, R4, 0x7632, R72 ;  /* 0x0000763204481816 */ /* 0x020fe20000000048 */
[----:B------:R-:W-:Y:S01]  /*1790*/  HFMA2 R117, -RZ, RZ, 0, 0 ;  /* 0x00000000ff757431 */ /* 0x000fe200000001ff */
[----:B------:R-:W-:Y:S01]  /*17a0*/  @P1 PRMT R73, R5, 0x7632, R73 ;  /* 0x0000763205491816 */ /* 0x000fe20000000049 */
[----:B------:R-:W-:Y:S01]  /*17b0*/  HFMA2 R115, -RZ, RZ, 0, 0 ;  /* 0x00000000ff737431 */ /* 0x000fe200000001ff */
[----:B------:R-:W-:Y:S01]  /*17c0*/  @P1 PRMT R74, R6, 0x7632, R74 ;  /* 0x00007632064a1816 */ /* 0x000fe2000000004a */
[----:B------:R-:W-:Y:S01]  /*17d0*/  HFMA2 R123, -RZ, RZ, 0, 0 ;  /* 0x00000000ff7b7431 */ /* 0x000fe200000001ff */
[----:B------:R-:W-:Y:S01]  /*17e0*/  @P1 SHF.L.U32 R72, R72, 0x10, RZ ;  /* 0x0000001048481819 */ /* 0x000fe200000006ff */
[----:B------:R-:W2:Y:S01]  /*17f0*/  @P1 LDC R80, c[0x0][0x40c] ;  /* 0x00010300ff501b82 */ /* 0x000ea20000000800 */
[----:B------:R-:W-:Y:S02]  /*1800*/  @P1 SHF.L.U32 R73, R73, 0x10, RZ ;  /* 0x0000001049491819 */ /* 0x000fe400000006ff */
[----:B------:R-:W-:-:S02]  /*1810*/  @P1 SHF.L.U32 R74, R74, 0x10, RZ ;  /* 0x000000104a4a1819 */ /* 0x000fc400000006ff */
[----:B------:R-:W-:Y:S02]  /*1820*/  MOV R113, RZ ;  /* 0x000000ff00717202 */ /* 0x000fe40000000f00 */
[----:B------:R-:W-:Y:S01]  /*1830*/  MOV R121, RZ ;  /* 0x000000ff00797202 */ /* 0x000fe20000000f00 */
[----:B------:R-:W3:Y:S01]  /*1840*/  @P1 LDC R111, c[0x0][0x40c] ;  /* 0x00010300ff6f1b82 */ /* 0x000ee20000000800 */
[----:B------:R-:W-:Y:S02]  /*1850*/  @P1 SHF.L.U32 R88, R7, 0x10, RZ ;  /* 0x0000001007581819 */ /* 0x000fe400000006ff */
[----:B------:R-:W-:Y:S02]  /*1860*/  MOV R125, RZ ;  /* 0x000000ff007d7202 */ /* 0x000fe40000000f00 */
[----:B------:R-:W-:-:S03]  /*1870*/  MOV R119, RZ ;  /* 0x000000ff00777202 */ /* 0x000fc60000000f00 */
[----:B------:R-:W4:Y:S01]  /*1880*/  @P1 LDC R84, c[0x0][0x40c] ;  /* 0x00010300ff541b82 */ /* 0x000f220000000800 */
[----:B0-----:R-:W-:Y:S01]  /*1890*/  @P1 FMUL.FTZ R113, R72, R75 ;  /* 0x0000004b48711220 */ /* 0x001fe20000410000 */
[----:B------:R-:W-:Y:S02]  /*18a0*/  @P1 PRMT R72, R7, 0x7632, R72 ;  /* 0x0000763207481816 */ /* 0x000fe40000000048 */
[----:B------:R-:W-:Y:S02]  /*18b0*/  @P1 SHF.L.U32 R75, R6, 0x10, RZ ;  /* 0x00000010064b1819 */ /* 0x000fe400000006ff */
[----:B------:R-:W-:Y:S02]  /*18c0*/  @P1 SHF.L.U32 R72, R72, 0x10, RZ ;  /* 0x0000001048481819 */ /* 0x000fe400000006ff */
[----:B------:R-:W0:Y:S01]  /*18d0*/  @P1 LDC R99, c[0x0][0x40c] ;  /* 0x00010300ff631b82 */ /* 0x000e220000000800 */
[----:B--2---:R-:W-:Y:S01]  /*18e0*/  @P1 FMUL.FTZ R117, R73, R80 ;  /* 0x0000005049751220 */ /* 0x004fe20000410000 */
[----:B------:R-:W-:-:S02]  /*18f0*/  @P1 IMAD.U32 R73, R4, 0x10000, RZ ;  /* 0x0001000004491824 */ /* 0x000fc400078e00ff */
[----:B------:R-:W-:-:S04]  /*1900*/  HFMA2 R80, -RZ, RZ, 0, 0 ;  /* 0x00000000ff507431 */ /* 0x000fc800000001ff */
[----:B------:R-:W2:Y:S01]  /*1910*/  @P1 LDC R92, c[0x0][0x40c] ;  /* 0x00010300ff5c1b82 */ /* 0x000ea20000000800 */
[----:B---3--:R-:W-:Y:S01]  /*1920*/  @P1 FMUL.FTZ R121, R74, R111 ;  /* 0x0000006f4a791220 */ /* 0x008fe20000410000 */
[----:B------:R-:W-:-:S06]  /*1930*/  @P1 SHF.L.U32 R74, R5, 0x10, RZ ;  /* 0x00000010054a1819 */ /* 0x000fcc00000006ff */
[----:B------:R-:W3:Y:S01]  /*1940*/  @P1 LDC R86, c[0x0][0x40c] ;  /* 0x00010300ff561b82 */ /* 0x000ee20000000800 */
[----:B----4-:R-:W-:Y:S01]  /*1950*/  @P1 FMUL.FTZ R125, R73, R84 ;  /* 0x00000054497d1220 */ /* 0x010fe20000410000 */
[----:B------:R-:W-:-:S06]  /*1960*/  F2FP.BF16.F32.PACK_AB R73, RZ, R113 ;  /* 0x00000071ff49723e */ /* 0x000fcc00000010ff */
[----:B------:R-:W4:Y:S01]  /*1970*/  @P1 LDC R90, c[0x0][0x40c] ;  /* 0x00010300ff5a1b82 */ /* 0x000f220000000800 */
[----:B0-----:R-:W-:-:S05]  /*1980*/  @P1 FMUL.FTZ R115, R74, R99 ;  /* 0x000000634a731220 */ /* 0x001fca0000410000 */
[----:B------:R-:W-:Y:S01]  /*1990*/  F2FP.BF16.F32.PACK_AB R74, RZ, R115 ;  /* 0x00000073ff4a723e */ /* 0x000fe200000010ff */
[----:B--2---:R-:W-:Y:S01]  /*19a0*/  @P1 FMUL.FTZ R80, R72, R92 ;  /* 0x0000005c48501220 */ /* 0x004fe20000410000 */
[----:B------:R-:W-:-:S04]  /*19b0*/  F2FP.BF16.F32.PACK_AB R72, RZ, R125 ;  /* 0x0000007dff48723e */ /* 0x000fc800000010ff */
[----:B------:R-:W-:Y:S01]  /*19c0*/  PRMT R72, R72, 0x5410, R73 ;  /* 0x0000541048487816 */ /* 0x000fe20000000049 */
[----:B---3--:R-:W-:Y:S01]  /*19d0*/  @P1 FMUL.FTZ R119, R75, R86 ;  /* 0x000000564b771220 */ /* 0x008fe20000410000 */
[----:B------:R-:W-:Y:S02]  /*19e0*/  F2FP.BF16.F32.PACK_AB R75, RZ, R117 ;  /* 0x00000075ff4b723e */ /* 0x000fe400000010ff */
[----:B------:R-:W-:Y:S02]  /*19f0*/  F2FP.BF16.F32.PACK_AB R86, RZ, R121 ;  /* 0x00000079ff56723e */ /* 0x000fe400000010ff */
[----:B------:R-:W-:Y:S02]  /*1a00*/  F2FP.BF16.F32.PACK_AB R84, RZ, R119 ;  /* 0x00000077ff54723e */ /* 0x000fe400000010ff */
[----:B------:R-:W-:Y:S01]  /*1a10*/  PRMT R73, R74, 0x5410, R75 ;  /* 0x000054104a497816 */ /* 0x000fe2000000004b */
[----:B----4-:R-:W-:Y:S01]  /*1a20*/  @P1 FMUL.FTZ R123, R88, R90 ;  /* 0x0000005a587b1220 */ /* 0x010fe20000410000 */
[----:B------:R-:W-:-:S02]  /*1a30*/  F2FP.BF16.F32.PACK_AB R90, RZ, R80 ;  /* 0x00000050ff5a723e */ /* 0x000fc400000010ff */
[----:B------:R-:W-:Y:S02]  /*1a40*/  PRMT R74, R84, 0x5410, R86 ;  /* 0x00005410544a7816 */ /* 0x000fe40000000056 */
[----:B------:R-:W-:-:S04]  /*1a50*/  F2FP.BF16.F32.PACK_AB R88, RZ, R123 ;  /* 0x0000007bff58723e */ /* 0x000fc800000010ff */
[----:B------:R-:W-:-:S07]  /*1a60*/  PRMT R75, R88, 0x5410, R90 ;  /* 0x00005410584b7816 */ /* 0x000fce000000005a */
.L_x_5515:
        /* <DEDUP_REMOVED lines=9> */
[----:B--2---:R-:W0:Y:S02]  /*1b00*/  LDC.64 R72, c[0x0][0x3a0] ;  /* 0x0000e800ff487b82 */ /* 0x004e240000000a00 */
[----:B0-----:R-:W-:-:S06]  /*1b10*/  IMAD.WIDE.U32 R72, R100, 0x10, R72 ;  /* 0x0000001064487825 */ /* 0x001fcc00078e0048 */
[----:B------:R-:W2:Y:S01]  /*1b20*/  LDG.E.128 R72, desc[UR12][R72.64] ;  /* 0x0000000c48487981 */ /* 0x000ea2000c1e1d00 */
[----:B------:R-:W-:-:S06]  /*1b30*/  UISETP.GT.AND UP0, UPT, UR20, URZ, UPT ;  /* 0x000000ff1400728c */ /* 0x000fcc000bf04270 */
[----:B------:R-:W-:-:S05]  /*1b40*/  PLOP3.LUT P1, PT, PT, PT, UP0, 0x80, 0x8 ;  /* 0x000000000008781c */ /* 0x000fca0003f2f008 */
[----:B------:R-:W0:Y:S01]  /*1b50*/  @UP0 LDCU UR4, c[0x0][0x40c] ;  /* 0x00008180ff0407ac */ /* 0x000e220008000800 */
[----:B------:R-:W3:Y:S01]  /*1b60*/  @UP0 LDCU UR20, c[0x0][0x40c] ;  /* 0x00008180ff1407ac */ /* 0x000ee20008000800 */
[----:B------:R-:W4:Y:S06]  /*1b70*/  @UP0 LDCU UR22, c[0x0][0x40c] ;  /* 0x00008180ff1607ac */ /* 0x000f2c0008000800 */
[C---:B-----5:R-:W-:Y:S02]  /*1b80*/  @P1 SHF.L.U32 R99, R6.reuse, 0x10, RZ ;  /* 0x0000001006631819 */ /* 0x060fe400000006ff */
[----:B------:R-:W-:Y:S01]  /*1b90*/  @P1 SHF.L.U32 R111, R7, 0x10, RZ ;  /* 0x00000010076f1819 */ /* 0x000fe200000006ff */
[----:B------:R-:W1:Y:S01]  /*1ba0*/  @UP0 LDCU UR23, c[0x0][0x40c] ;  /* 0x00008180ff1707ac */ /* 0x000e620008000800 */
[----:B------:R-:W-:-:S02]  /*1bb0*/  @P1 PRMT R88, R6, 0x7632, R88 ;  /* 0x0000763206581816 */ /* 0x000fc40000000058 */
[----:B------:R-:W-:Y:S01]  /*1bc0*/  @P1 PRMT R96, R7, 0x7632, R96 ;  /* 0x0000763207601816 */ /* 0x000fe20000000060 */
[----:B------:R-:W4:Y:S01]  /*1bd0*/  @UP0 LDCU UR21, c[0x0][0x40c] ;  /* 0x00008180ff1507ac */ /* 0x000f220008000800 */
[----:B------:R-:W4:Y:S01]  /*1be0*/  @UP0 LDCU UR5, c[0x0][0x40c] ;  /* 0x00008180ff0507ac */ /* 0x000f220008000800 */
[C---:B--2---:R-:W-:Y:S02]  /*1bf0*/  SHF.L.U32 R92, R75.reuse, 0x10, RZ ;  /* 0x000000104b5c7819 */ /* 0x044fe400000006ff */
[----:B------:R-:W-:Y:S02]  /*1c00*/  PRMT R98, R75, 0x7632, R98 ;  /* 0x000076324b627816 */ /* 0x000fe40000000062 */
[----:B------:R-:W-:Y:S01]  /*1c10*/  SHF.L.U32 R94, R72, 0x10, RZ ;  /* 0x00000010485e7819 */ /* 0x000fe200000006ff */
[----:B-1----:R-:W-:Y:S01]  /*1c20*/  @P1 FFMA.FTZ R92, R111, UR23, R92 ;  /* 0x000000176f5c1c23 */ /* 0x002fe2000801005c */
[C---:B------:R-:W-:Y:S02]  /*1c30*/  SHF.L.U32 R82, R73.reuse, 0x10, RZ ;  /* 0x0000001049527819 */ /* 0x040fe400000006ff */
[----:B------:R-:W-:Y:S01]  /*1c40*/  PRMT R84, R73, 0x7632, R84 ;  /* 0x0000763249547816 */ /* 0x000fe20000000054 */
[----:B------:R-:W-:Y:S01]  /*1c50*/  @P1 IMAD.U32 R73, R4, 0x10000, RZ ;  /* 0x0001000004491824 */ /* 0x000fe200078e00ff */
[----:B------:R-:W-:-:S02]  /*1c60*/  @P1 SHF.L.U32 R75, R5, 0x10, RZ ;  /* 0x00000010054b1819 */ /* 0x000fc400000006ff */
[C---:B------:R-:W-:Y:S01]  /*1c70*/  SHF.L.U32 R90, R74.reuse, 0x10, RZ ;  /* 0x000000104a5a7819 */ /* 0x040fe200000006ff */
[----:B0-----:R-:W-:Y:S01]  /*1c80*/  @P1 FFMA.FTZ R94, R73, UR4, R94 ;  /* 0x00000004495e1c23 */ /* 0x001fe2000801005e */
[----:B------:R-:W0:Y:S01]  /*1c90*/  @UP0 LDCU UR4, c[0x0][0x40c] ;  /* 0x00008180ff0407ac */ /* 0x000e220008000800 */
[----:B---3--:R-:W-:Y:S01]  /*1ca0*/  @P1 FFMA.FTZ R82, R75, UR20, R82 ;  /* 0x000000144b521c23 */ /* 0x008fe20008010052 */
[----:B------:R-:W-:Y:S01]  /*1cb0*/  PRMT R86, R74, 0x7632, R86 ;  /* 0x000076324a567816 */ /* 0x000fe20000000056 */
[----:B----4-:R-:W-:Y:S01]  /*1cc0*/  @P1 FFMA.FTZ R90, R99, UR22, R90 ;  /* 0x00000016635a1c23 */ /* 0x010fe2000801005a */
[----:B------:R-:W1:Y:S01]  /*1cd0*/  @UP0 LDCU UR20, c[0x0][0x40c] ;  /* 0x00008180ff1407ac */ /* 0x000e620008000800 */
[----:B------:R-:W-:Y:S02]  /*1ce0*/  PRMT R0, R72, 0x7632, R0 ;  /* 0x0000763248007816 */ /* 0x000fe40000000000 */
[----:B------:R-:W-:Y:S02]  /*1cf0*/  @P1 PRMT R74, R5, 0x7632, R74 ;  /* 0x00007632054a1816 */ /* 0x000fe4000000004a */
[----:B------:R-:W-:-:S02]  /*1d00*/  @P1 PRMT R72, R4, 0x7632, R72 ;  /* 0x0000763204481816 */ /* 0x000fc40000000048 */
[----:B------:R-:W-:Y:S02]  /*1d10*/  @P1 SHF.L.U32 R75, R74, 0x10, RZ ;  /* 0x000000104a4b1819 */ /* 0x000fe400000006ff */
[----:B------:R-:W-:Y:S02]  /*1d20*/  @P1 SHF.L.U32 R99, R88, 0x10, RZ ;  /* 0x0000001058631819 */ /* 0x000fe400000006ff */
[----:B------:R-:W-:Y:S02]  /*1d30*/  @P1 SHF.L.U32 R111, R96, 0x10, RZ ;  /* 0x00000010606f1819 */ /* 0x000fe400000006ff */
[----:B------:R-:W-:Y:S02]  /*1d40*/  SHF.L.U32 R84, R84, 0x10, RZ ;  /* 0x0000001054547819 */ /* 0x000fe400000006ff */
[----:B------:R-:W-:Y:S02]  /*1d50*/  @P1 SHF.L.U32 R73, R72, 0x10, RZ ;  /* 0x0000001048491819 */ /* 0x000fe400000006ff */
[----:B------:R-:W-:Y:S01]  /*1d60*/  SHF.L.U32 R96, R0, 0x10, RZ ;  /* 0x0000001000607819 */ /* 0x000fe200000006ff */
[----:B------:R-:W-:Y:S01]  /*1d70*/  @P1 FFMA.FTZ R84, R75, UR21, R84 ;  /* 0x000000154b541c23 */ /* 0x000fe20008010054 */
[----:B------:R-:W-:-:S02]  /*1d80*/  SHF.L.U32 R86, R86, 0x10, RZ ;  /* 0x0000001056567819 */ /* 0x000fc400000006ff */
[----:B------:R-:W-:Y:S01]  /*1d90*/  SHF.L.U32 R88, R98, 0x10, RZ ;  /* 0x0000001062587819 */ /* 0x000fe200000006ff */
[----:B------:R-:W-:Y:S01]  /*1da0*/  @P1 FFMA.FTZ R96, R73, UR5, R96 ;  /* 0x0000000549601c23 */ /* 0x000fe20008010060 */
[----:B------:R-:W-:Y:S01]  /*1db0*/  F2FP.BF16.F32.PACK_AB R73, RZ, R82 ;  /* 0x00000052ff49723e */ /* 0x000fe200000010ff */
[----:B-1----:R-:W-:Y:S01]  /*1dc0*/  @P1 FFMA.FTZ R86, R99, UR20, R86 ;  /* 0x0000001463561c23 */ /* 0x002fe20008010056 */
[----:B------:R-:W-:Y:S01]  /*1dd0*/  F2FP.BF16.F32.PACK_AB R74, RZ, R84 ;  /* 0x00000054ff4a723e */ /* 0x000fe200000010ff */
[----:B0-----:R-:W-:Y:S01]  /*1de0*/  @P1 FFMA.FTZ R88, R111, UR4, R88 ;  /* 0x000000046f581c23 */ /* 0x001fe20008010058 */
[----:B------:R-:W-:Y:S02]  /*1df0*/  F2FP.BF16.F32.PACK_AB R102, RZ, R92 ;  /* 0x0000005cff66723e */ /* 0x000fe400000010ff */
[----:B------:R-:W-:Y:S02]  /*1e00*/  F2FP.BF16.F32.PACK_AB R72, RZ, R94 ;  /* 0x0000005eff48723e */ /* 0x000fe400000010ff */
[----:B------:R-:W-:-:S02]  /*1e10*/  F2FP.BF16.F32.PACK_AB R98, RZ, R90 ;  /* 0x0000005aff62723e */ /* 0x000fc400000010ff */
[----:B------:R-:W-:Y:S02]  /*1e20*/  F2FP.BF16.F32.PACK_AB R75, RZ, R88 ;  /* 0x00000058ff4b723e */ /* 0x000fe400000010ff */
[----:B------:R-:W-:Y:S02]  /*1e30*/  F2FP.BF16.F32.PACK_AB R0, RZ, R96 ;  /* 0x00000060ff00723e */ /* 0x000fe400000010ff */
[----:B------:R-:W-:Y:S02]  /*1e40*/  F2FP.BF16.F32.PACK_AB R99, RZ, R86 ;  /* 0x00000056ff63723e */ /* 0x000fe400000010ff */
[----:B------:R-:W-:Y:S02]  /*1e50*/  PRMT R73, R73, 0x5410, R74 ;  /* 0x0000541049497816 */ /* 0x000fe4000000004a */
[----:B------:R-:W-:Y:S02]  /*1e60*/  PRMT R75, R102, 0x5410, R75 ;  /* 0x00005410664b7816 */ /* 0x000fe4000000004b */
[----:B------:R-:W-:-:S02]  /*1e70*/  PRMT R72, R72, 0x5410, R0 ;  /* 0x0000541048487816 */ /* 0x000fc40000000000 */
[----:B------:R-:W-:Y:S01]  /*1e80*/  PRMT R74, R98, 0x5410, R99 ;  /* 0x00005410624a7816 */ /* 0x000fe20000000063 */
[----:B------:R-:W-:Y:S06]  /*1e90*/  BRA `(.L_x_5517) ;  /* 0x0000000000c07947 */ /* 0x000fec0003800000 */
.L_x_5516:
[----:B------:R-:W0:Y:S01]  /*1ea0*/  @P1 LDC R82, c[0x0][0x40c] ;  /* 0x00010300ff521b82 */ /* 0x000e220000000800 */
[----:B--2--5:R-:W-:Y:S01]  /*1eb0*/  @P1 PRMT R72, R5, 0x7632, R72 ;  /* 0x0000763205481816 */ /* 0x024fe20000000048 */
[----:B------:R-:W-:Y:S01]  /*1ec0*/  HFMA2 R86, -RZ, RZ, 0, 0 ;  /* 0x00000000ff567431 */ /* 0x000fe200000001ff */
[----:B------:R-:W-:Y:S01]  /*1ed0*/  @P1 PRMT R73, R6, 0x7632, R73 ;  /* 0x0000763206491816 */ /* 0x000fe20000000049 */
[----:B------:R-:W-:Y:S01]  /*1ee0*/  IMAD.MOV.U32 R96, RZ, RZ, RZ ;  /* 0x000000ffff607224 */ /* 0x000fe200078e00ff */
[----:B------:R-:W-:Y:S01]  /*1ef0*/  @P1 PRMT R74, R7, 0x7632, R74 ;  /* 0x00007632074a1816 */ /* 0x000fe2000000004a */
[----:B------:R-:W-:Y:S01]  /*1f00*/  HFMA2 R94, -RZ, RZ, 0, 0 ;  /* 0x00000000ff5e7431 */ /* 0x000fe200000001ff */
[----:B------:R-:W-:Y:S01]  /*1f10*/  @P1 PRMT R0, R4, 0x7632, R0 ;  /* 0x0000763204001816 */ /* 0x000fe20000000000 */
[----:B------:R-:W2:Y:S01]  /*1f20*/  @P1 LDC R90, c[0x0][0x40c] ;  /* 0x00010300ff5a1b82 */ /* 0x000ea20000000800 */
[----:B------:R-:W-:Y:S02]  /*1f30*/  @P1 SHF.L.U32 R72, R72, 0x10, RZ ;  /* 0x0000001048481819 */ /* 0x000fe400000006ff */
[----:B------:R-:W-:-:S02]  /*1f40*/  @P1 SHF.L.U32 R73, R73, 0x10, RZ ;  /* 0x0000001049491819 */ /* 0x000fc400000006ff */
[----:B------:R-:W-:Y:S02]  /*1f50*/  @P1 SHF.L.U32 R74, R74, 0x10, RZ ;  /* 0x000000104a4a1819 */ /* 0x000fe400000006ff */
[----:B------:R-:W-:Y:S01]  /*1f60*/  @P1 SHF.L.U32 R0, R0, 0x10, RZ ;  /* 0x0000001000001819 */ /* 0x000fe200000006ff */
[----:B------:R-:W3:Y:S01]  /*1f70*/  @P1 LDC R92, c[0x0][0x40c] ;  /* 0x00010300ff5c1b82 */ /* 0x000ee20000000800 */
[----:B------:R-:W-:Y:S02]  /*1f80*/  MOV R84, RZ ;  /* 0x000000ff00547202 */ /* 0x000fe40000000f00 */
[----:B------:R-:W-:-:S05]  /*1f90*/  MOV R88, RZ ;  /* 0x000000ff00587202 */ /* 0x000fca0000000f00 */
[----:B------:R-:W4:Y:S01]  /*1fa0*/  @P1 LDC R99, c[0x0][0x40c] ;  /* 0x00010300ff631b82 */ /* 0x000f220000000800 */
[----:B0-----:R-:W-:Y:S01]  /*1fb0*/  @P1 FMUL.FTZ R84, R72, R82 ;  /* 0x0000005248541220 */ /* 0x001fe20000410000 */
[----:B------:R-:W-:Y:S02]  /*1fc0*/  @P1 SHF.L.U32 R72, R5, 0x10, RZ ;  /* 0x0000001005481819 */ /* 0x000fe400000006ff */
[----:B------:R-:W-:-:S04]  /*1fd0*/  MOV R82, RZ ;  /* 0x000000ff00527202 */ /* 0x000fc80000000f00 */
[----:B------:R-:W0:Y:S01]  /*1fe0*/  @P1 LDC R111, c[0x0][0x40c] ;  /* 0x00010300ff6f1b82 */ /* 0x000e220000000800 */
[----:B--2---:R-:W-:Y:S01]  /*1ff0*/  @P1 FMUL.FTZ R86, R73, R90 ;  /* 0x0000005a49561220 */ /* 0x004fe20000410000 */
[----:B------:R-:W-:Y:S01]  /*2000*/  @P1 SHF.L.U32 R73, R6, 0x10, RZ ;  /* 0x0000001006491819 */ /* 0x000fe200000006ff */
[----:B------:R-:W-:-:S05]  /*2010*/  HFMA2 R90, -RZ, RZ, 0, 0 ;  /* 0x00000000ff5a7431 */ /* 0x000fca00000001ff */
[----:B------:R-:W2:Y:S01]  /*2020*/  @P1 LDC R98, c[0x0][0x40c] ;  /* 0x00010300ff621b82 */ /* 0x000ea20000000800 */
[----:B---3--:R-:W-:Y:S01]  /*2030*/  @P1 FMUL.FTZ R88, R74, R92 ;  /* 0x0000005c4a581220 */ /* 0x008fe20000410000 */
[----:B------:R-:W-:Y:S02]  /*2040*/  @P1 SHF.L.U32 R74, R7, 0x10, RZ ;  /* 0x00000010074a1819 */ /* 0x000fe400000006ff */
[----:B------:R-:W-:-:S04]  /*2050*/  MOV R92, RZ ;  /* 0x000000ff005c7202 */ /* 0x000fc80000000f00 */
[----:B------:R-:W3:Y:S01]  /*2060*/  @P1 LDC R75, c[0x0][0x40c] ;  /* 0x00010300ff4b1b82 */ /* 0x000ee20000000800 */
[----:B----4-:R-:W-:Y:S01]  /*2070*/  @P1 FMUL.FTZ R96, R0, R99 ;  /* 0x0000006300601220 */ /* 0x010fe20000410000 */
[----:B------:R-:W-:-:S06]  /*2080*/  @P1 IMAD.U32 R0, R4, 0x10000, RZ ;  /* 0x0001000004001824 */ /* 0x000fcc00078e00ff */
[----:B------:R-:W4:Y:S01]  /*2090*/  @P1 LDC R102, c[0x0][0x40c] ;  /* 0x00010300ff661b82 */ /* 0x000f220000000800 */
[----:B0-----:R-:W-:Y:S01]  /*20a0*/  @P1 FMUL.FTZ R82, R72, R111 ;  /* 0x0000006f48521220 */ /* 0x001fe20000410000 */
[----:B--2---:R-:W-:-:S04]  /*20b0*/  @P1 FMUL.FTZ R90, R73, R98 ;  /* 0x00000062495a1220 */ /* 0x004fc80000410000 */
[----:B------:R-:W-:Y:S02]  /*20c0*/  F2FP.BF16.F32.PACK_AB R73, RZ, R82 ;  /* 0x00000052ff49723e */ /* 0x000fe400000010ff */
[----:B------:R-:W-:Y:S01]  /*20d0*/  F2FP.BF16.F32.PACK_AB R98, RZ, R86 ;  /* 0x00000056ff62723e */ /* 0x000fe200000010ff */
[----:B---3--:R-:W-:Y:S01]  /*20e0*/  @P1 FMUL.FTZ R94, R0, R75 ;  /* 0x0000004b005e1220 */ /* 0x008fe20000410000 */
[----:B------:R-:W-:Y:S02]  /*20f0*/  F2FP.BF16.F32.PACK_AB R75, RZ, R90 ;  /* 0x0000005aff4b723e */ /* 0x000fe400000010ff */
[----:B------:R-:W-:Y:S02]  /*2100*/  F2FP.BF16.F32.PACK_AB R0, RZ, R96 ;  /* 0x00000060ff00723e */ /* 0x000fe400000010ff */
[----:B------:R-:W-:Y:S01]  /*2110*/  F2FP.BF16.F32.PACK_AB R72, RZ, R94 ;  /* 0x0000005eff48723e */ /* 0x000fe200000010ff */
[----:B----4-:R-:W-:Y:S01]  /*2120*/  @P1 FMUL.FTZ R92, R74, R102 ;  /* 0x000000664a5c1220 */ /* 0x010fe20000410000 */
[----:B------:R-:W-:-:S02]  /*2130*/  F2FP.BF16.F32.PACK_AB R74, RZ, R84 ;  /* 0x00000054ff4a723e */ /* 0x000fc400000010ff */
[----:B------:R-:W-:Y:S02]  /*2140*/  F2FP.BF16.F32.PACK_AB R102, RZ, R88 ;  /* 0x00000058ff66723e */ /* 0x000fe400000010ff */
[----:B------:R-:W-:Y:S02]  /*2150*/  F2FP.BF16.F32.PACK_AB R99, RZ, R92 ;  /* 0x0000005cff63723e */ /* 0x000fe400000010ff */
[----:B------:R-:W-:Y:S02]  /*2160*/  PRMT R73, R73, 0x5410, R74 ;  /* 0x0000541049497816 */ /* 0x000fe4000000004a */
[----:B------:R-:W-:Y:S02]  /*2170*/  PRMT R74, R75, 0x5410, R98 ;  /* 0x000054104b4a7816 */ /* 0x000fe40000000062 */
[----:B------:R-:W-:Y:S02]  /*2180*/  PRMT R72, R72, 0x5410, R0 ;  /* 0x0000541048487816 */ /* 0x000fe40000000000 */
[----:B------:R-:W-:-:S07]  /*2190*/  PRMT R75, R99, 0x5410, R102 ;  /* 0x00005410634b7816 */ /* 0x000fce0000000066 */
.L_x_5517:
[----:B------:R-:W-:Y:S01]  /*21a0*/  FADD.FTZ R0, RZ, R79 ;  /* 0x0000004fff007221 */ /* 0x000fe20000010000 */
[----:B------:R-:W0:Y:S01]  /*21b0*/  S2UR UR5, SR_CgaCtaId ;  /* 0x00000000000579c3 */ /* 0x000e220000008800 */
        /* <DEDUP_REMOVED lines=116> */
[----:B------:R-:W-:-:S04]  /*2900*/  @!P1 SHF.R.U32.HI R0, RZ, 0x2, R76 ;  /* 0x00000002ff009819 */ /* 0x000fc8000001164c */
[----:B------:R-:W0:Y:S01]  /*2910*/  SHFL.BFLY PT, R102, R99, 0x2, 0x1f ;  /* 0x0c401f0063667f89 */ /* 0x000e2200000e0000 */
[----:B------:R-:W-:Y:S01]  /*2920*/  @!P1 LOP3.LUT R100, R0, 0x38, RZ, 0xc0, !PT ;  /* 0x0000003800649812 */ /* 0x000fe200078ec0ff */
[----:B0-----:R-:W-:-:S05]  /*2930*/  FADD.FTZ R102, R99, R102 ;  /* 0x0000006663667221 */ /* 0x001fca0000010000 */
[----:B------:R-:W0:Y:S02]  /*2940*/  SHFL.BFLY PT, R111, R102, 0x4, 0x1f ;  /* 0x0c801f00666f7f89 */ /* 0x000e2400000e0000 */
[----:B0-----:R-:W-:Y:S01]  /*2950*/  FADD.FTZ R111, R102, R111 ;  /* 0x0000006f666f7221 */ /* 0x001fe20000010000 */
[----:B------:R-:W-:Y:S02]  /*2960*/  MOV R102, RZ ;  /* 0x000000ff00667202 */ /* 0x000fe40000000f00 */
[----:B------:R-:W-:Y:S02]  /*2970*/  @!P2 MOV R102, 0x400 ;  /* 0x000004000066a802 */ /* 0x000fe40000000f00 */
[----:B------:R-:W0:Y:S02]  /*2980*/  SHFL.BFLY PT, R104, R111, 0x8, 0x1f ;  /* 0x0d001f006f687f89 */ /* 0x000e2400000e0000 */
[----:B------:R-:W-:Y:S01]  /*2990*/  I2FP.F32.U32 R73, R102 ;  /* 0x0000006600497245 */ /* 0x000fe20000201000 */
[----:B0-----:R-:W-:Y:S01]  /*29a0*/  FADD.FTZ R104, R111, R104 ;  /* 0x000000686f687221 */ /* 0x001fe20000010000 */
[----:B------:R-:W-:-:S04]  /*29b0*/  CS2R R110, SRZ ;  /* 0x00000000006e7805 */ /* 0x000fc8000001ff00 */
[----:B------:R-:W0:Y:S02]  /*29c0*/  SHFL.BFLY PT, R106, R104, 0x10, 0x1f ;  /* 0x0e001f00686a7f89 */ /* 0x000e2400000e0000 */
[----:B0-----:R-:W-:Y:S01]  /*29d0*/  FADD.FTZ R99, R104, R106 ;  /* 0x0000006a68637221 */ /* 0x001fe20000010000 */
[----:B------:R-:W-:Y:S01]  /*29e0*/  @!P2 LEA R104, R78, UR4, 0x3 ;  /* 0x000000044e68ac11 */ /* 0x000fe2000f8e18ff */
[----:B------:R-:W0:Y:S04]  /*29f0*/  SHFL.DOWN PT, R106, R102, 0x4, 0x1f ;  /* 0x08801f00666a7f89 */ /* 0x000e2800000e0000 */
[----:B------:R-:W-:Y:S01]  /*2a00*/  @!P1 STS.64 [R100+UR4], R98 ;  /* 0x0000006264009988 */ /* 0x000fe20008000a04 */
[----:B------:R-:W-:Y:S01]  /*2a10*/  BAR.SYNC.DEFER_BLOCKING 0x0 ;  /* 0x0000000000007b1d */ /* 0x000fe20000010000 */
[----:B------:R-:W-:Y:S01]  /*2a20*/  ISETP.NE.AND P1, PT, R76, RZ, PT ;  /* 0x000000ff4c00720c */ /* 0x000fe20003f25270 */
[----:B0-----:R-:W-:Y:S01]  /*2a30*/  IMAD.IADD R112, R106, 0x1, R102 ;  /* 0x000000016a707824 */ /* 0x001fe200078e0266 */
[----:B------:R-:W-:-:S04]  /*2a40*/  I2FP.F32.S32 R75, R106 ;  /* 0x0000006a004b7245 */ /* 0x000fc80000201400 */
[----:B------:R-:W-:Y:S01]  /*2a50*/  I2FP.F32.S32 R0, R112 ;  /* 0x0000007000007245 */ /* 0x000fe20000201400 */
[----:B------:R-:W-:Y:S03]  /*2a60*/  SHFL.DOWN PT, R2, R112, 0x2, 0x1f ;  /* 0x08401f0070027f89 */ /* 0x000fe600000e0000 */
[----:B------:R-:W0:Y:S01]  /*2a70*/  MUFU.RCP R114, R0 ;  /* 0x0000000000727308 */ /* 0x000e220000001000 */
[----:B------:R-:W2:Y:S04]  /*2a80*/  @!P2 LDS.64 R110, [R104] ;  /* 0x00000000686ea984 */ /* 0x000ea80000000a00 */
[----:B--2---:R-:W2:Y:S04]  /*2a90*/  SHFL.DOWN PT, R108, R110, 0x4, 0x1f ;  /* 0x08801f006e6c7f89 */ /* 0x004ea800000e0000 */
[----:B------:R-:W3:Y:S01]  /*2aa0*/  SHFL.DOWN PT, R72, R111, 0x4, 0x1f ;  /* 0x08801f006f487f89 */ /* 0x000ee200000e0000 */
[C---:B--2---:R-:W-:Y:S01]  /*2ab0*/  FMUL.FTZ R74, R108.reuse, R75 ;  /* 0x0000004b6c4a7220 */ /* 0x044fe20000410000 */
[----:B------:R-:W-:-:S03]  /*2ac0*/  FADD.FTZ R108, -R108, R110 ;  /* 0x0000006e6c6c7221 */ /* 0x000fc60000010100 */
[----:B------:R-:W-:Y:S01]  /*2ad0*/  FFMA.FTZ R3, R73, R110, R74 ;  /* 0x0000006e49037223 */ /* 0x000fe2000001004a */
[----:B------:R-:W-:Y:S01]  /*2ae0*/  FMUL.FTZ R108, R108, R108 ;  /* 0x0000006c6c6c7220 */ /* 0x000fe20000410000 */
[----:B---3--:R-:W-:Y:S01]  /*2af0*/  FADD.FTZ R111, R72, R111 ;  /* 0x0000006f486f7221 */ /* 0x008fe20000010000 */
[-C--:B------:R-:W-:Y:S01]  /*2b00*/  IADD3 R72, PT, PT, R112, R2.reuse, RZ ;  /* 0x0000000270487210 */ /* 0x080fe20007ffe0ff */
[----:B0-----:R-:W-:Y:S01]  /*2b10*/  FMUL.FTZ R3, R114, R3 ;  /* 0x0000000372037220 */ /* 0x001fe20000410000 */
[----:B------:R-:W-:Y:S01]  /*2b20*/  FMUL.FTZ R108, R108, R73 ;  /* 0x000000496c6c7220 */ /* 0x000fe20000410000 */
[----:B------:R-:W-:Y:S02]  /*2b30*/  I2FP.F32.S32 R2, R2 ;  /* 0x0000000200027245 */ /* 0x000fe40000201400 */
[----:B------:R-:W-:Y:S01]  /*2b40*/  I2FP.F32.S32 R73, R72 ;  /* 0x0000004800497245 */ /* 0x000fe20000201400 */
[----:B------:R-:W0:Y:S01]  /*2b50*/  SHFL.DOWN PT, R74, R3, 0x2, 0x1f ;  /* 0x08401f00034a7f89 */ /* 0x000e2200000e0000 */
[----:B------:R-:W-:-:S02]  /*2b60*/  FMUL.FTZ R108, R108, R75 ;  /* 0x0000004b6c6c7220 */ /* 0x000fc40000410000 */
[----:B------:R-:W2:Y:S01]  /*2b70*/  MUFU.RCP R98, R73 ;  /* 0x0000004900627308 */ /* 0x000ea20000001000 */
[----:B------:R-:W3:Y:S01]  /*2b80*/  SHFL.DOWN PT, R75, R72, 0x1, 0x1f ;  /* 0x08201f00484b7f89 */ /* 0x000ee200000e0000 */
[----:B------:R-:W-:-:S05]  /*2b90*/  FFMA.FTZ R108, R114, R108, R111 ;  /* 0x0000006c726c7223 */ /* 0x000fca000001006f */
[----:B------:R-:W4:Y:S01]  /*2ba0*/  SHFL.DOWN PT, R99, R108, 0x2, 0x1f ;  /* 0x08401f006c637f89 */ /* 0x000f2200000e0000 */
[----:B0-----:R-:W-:Y:S01]  /*2bb0*/  FMUL.FTZ R111, R74, R2 ;  /* 0x000000024a6f7220 */ /* 0x001fe20000410000 */
[----:B------:R-:W-:-:S03]  /*2bc0*/  FADD.FTZ R74, R3, -R74 ;  /* 0x8000004a034a7221 */ /* 0x000fc60000010000 */
[----:B------:R-:W-:Y:S01]  /*2bd0*/  FFMA.FTZ R111, R0, R3, R111 ;  /* 0x00000003006f7223 */ /* 0x000fe2000001006f */
[----:B------:R-:W-:Y:S01]  /*2be0*/  FMUL.FTZ R3, R74, R74 ;  /* 0x0000004a4a037220 */ /* 0x000fe20000410000 */
[----:B---3--:R-:W-:Y:S02]  /*2bf0*/  IADD3 R72, PT, PT, R72, R75, RZ ;  /* 0x0000004b48487210 */ /* 0x008fe40007ffe0ff */
[----:B--2---:R-:W-:Y:S01]  /*2c00*/  FMUL.FTZ R74, R98, R111 ;  /* 0x0000006f624a7220 */ /* 0x004fe20000410000 */
[----:B------:R-:W-:Y:S01]  /*2c10*/  FMUL.FTZ R3, R0, R3 ;  /* 0x0000000300037220 */ /* 0x000fe20000410000 */
[----:B----4-:R-:W-:Y:S01]  /*2c20*/  FADD.FTZ R99, R108, R99 ;  /* 0x000000636c637221 */ /* 0x010fe20000010000 */
[----:B------:R-:W-:Y:S02]  /*2c30*/  I2FP.F32.S32 R72, R72 ;  /* 0x0000004800487245 */ /* 0x000fe40000201400 */
[----:B------:R-:W0:Y:S01]  /*2c40*/  SHFL.DOWN PT, R111, R74, 0x1, 0x1f ;  /* 0x08201f004a6f7f89 */ /* 0x000e2200000e0000 */
[----:B------:R-:W-:Y:S01]  /*2c50*/  FMUL.FTZ R3, R3, R2 ;  /* 0x0000000203037220 */ /* 0x000fe20000410000 */
[----:B------:R-:W-:-:S02]  /*2c60*/  I2FP.F32.S32 R75, R75 ;  /* 0x0000004b004b7245 */ /* 0x000fc40000201400 */
[----:B------:R-:W2:Y:S01]  /*2c70*/  MUFU.RCP R72, R72 ;  /* 0x0000004800487308 */ /* 0x000ea20000001000 */
[----:B------:R-:W-:-:S05]  /*2c80*/  FFMA.FTZ R3, R98, R3, R99 ;  /* 0x0000000362037223 */ /* 0x000fca0000010063 */
[----:B------:R-:W3:Y:S01]  /*2c90*/  SHFL.DOWN PT, R0, R3, 0x1, 0x1f ;  /* 0x08201f0003007f89 */ /* 0x000ee200000e0000 */
[----:B0-----:R-:W-:Y:S01]  /*2ca0*/  FADD.FTZ R2, R74, -R111 ;  /* 0x8000006f4a027221 */ /* 0x001fe20000010000 */
[----:B------:R-:W-:-:S03]  /*2cb0*/  FMUL.FTZ R98, R111, R75 ;  /* 0x0000004b6f627220 */ /* 0x000fc60000410000 */
[----:B------:R-:W-:Y:S01]  /*2cc0*/  FMUL.FTZ R2, R2, R2 ;  /* 0x0000000202027220 */ /* 0x000fe20000410000 */
[C---:B------:R-:W-:Y:S02]  /*2cd0*/  FFMA.FTZ R99, R73.reuse, R74, R98 ;  /* 0x0000004a49637223 */ /* 0x040fe40000010062 */
[----:B------:R-:W0:Y:S01]  /*2ce0*/  LDC R98, c[0x0][0x448] ;  /* 0x00011200ff627b82 */ /* 0x000e220000000800 */
[----:B------:R-:W-:Y:S01]  /*2cf0*/  FMUL.FTZ R2, R73, R2 ;  /* 0x0000000249027220 */ /* 0x000fe20000410000 */
[----:B--2---:R-:W-:Y:S01]  /*2d00*/  FMUL.FTZ R99, R72, R99 ;  /* 0x0000006348637220 */ /* 0x004fe20000410000 */
[----:B---3--:R-:W-:Y:S02]  /*2d10*/  FADD.FTZ R73, R3, R0 ;  /* 0x0000000003497221 */ /* 0x008fe40000010000 */
[----:B------:R-:W-:-:S03]  /*2d20*/  FMUL.FTZ R2, R2, R75 ;  /* 0x0000004b02027220 */ /* 0x000fc60000410000 */
[----:B------:R-:W2:Y:S01]  /*2d30*/  SHFL.IDX PT, R99, R99, RZ, 0x1f ;  /* 0x00001fff63637589 */ /* 0x000ea200000e0000 */
[----:B------:R-:W-:Y:S02]  /*2d40*/  FFMA.FTZ R0, R72, R2, R73 ;  /* 0x0000000248007223 */ /* 0x000fe40000010049 */
[----:B------:R-:W3:Y:S03]  /*2d50*/  @!P1 LDC.64 R72, c[0x0][0x3c0] ;  /* 0x0000f000ff489b82 */ /* 0x000ee60000000a00 */
[----:B------:R-:W0:Y:S05]  /*2d60*/  SHFL.IDX PT, R111, R0, RZ, 0x1f ;  /* 0x00001fff006f7589 */ /* 0x000e2a00000e0000 */
[----:B------:R-:W4:Y:S01]  /*2d70*/  @!P1 LDC.64 R2, c[0x0][0x3c8] ;  /* 0x0000f200ff029b82 */ /* 0x000f220000000a00 */
[----:B--2---:R-:W-:-:S05]  /*2d80*/  FMUL.FTZ R74, R99, R99 ;  /* 0x00000063634a7220 */ /* 0x004fca0000410000 */
[----:B------:R-:W-:Y:S01]  /*2d90*/  FSEL R75, R74, RZ, P0 ;  /* 0x000000ff4a4b7208 */ /* 0x000fe20000000000 */
[----:B0-----:R-:W-:Y:S01]  /*2da0*/  FFMA.FTZ R74, R111, UR15, R98 ;  /* 0x0000000f6f4a7c23 */ /* 0x001fe20008010062 */
[----:B------:R-:W-:-:S03]  /*2db0*/  MOV R111, UR7 ;  /* 0x00000007006f7c02 */ /* 0x000fc60008000f00 */
[----:B------:R-:W-:Y:S01]  /*2dc0*/  FADD.FTZ R75, R74, R75 ;  /* 0x0000004b4a4b7221 */ /* 0x000fe20000010000 */
[----:B------:R-:W-:Y:S01]  /*2dd0*/  MOV R74, UR7 ;  /* 0x00000007004a7c02 */ /* 0x000fe20008000f00 */
[----:B---3--:R-:W-:-:S04]  /*2de0*/  @!P1 IMAD.WIDE R72, R111, 0x4, R72 ;  /* 0x000000046f489825 */ /* 0x008fc800078e0248 */
[----:B------:R-:W0:Y:S01]  /*2df0*/  MUFU.RSQ R75, R75 ;  /* 0x0000004b004b7308 */ /* 0x000e220000001400 */
[----:B----4-:R-:W-:Y:S01]  /*2e00*/  @!P1 IMAD.WIDE R2, R74, 0x4, R2 ;  /* 0x000000044a029825 */ /* 0x010fe200078e0202 */
[----:B------:R2:W-:Y:S04]  /*2e10*/  @!P1 STG.E desc[UR12][R72.64], R99 ;  /* 0x0000006348009986 */ /* 0x0005e8000c10190c */
[----:B0-----:R2:W-:Y:S01]  /*2e20*/  @!P1 STG.E desc[UR12][R2.64], R75 ;  /* 0x0000004b02009986 */ /* 0x0015e2000c10190c */
[----:B------:R-:W-:Y:S05]  /*2e30*/  BRA.U !UP0, `(.L_x_5518) ;  /* 0x00000009080c7547 */ /* 0x000fea000b800000 */
[----:B------:R-:W-:Y:S01]  /*2e40*/  UIADD3 UR4, UPT, UPT, UR6, -0x1, URZ ;  /* 0xffffffff06047890 */ /* 0x000fe2000fffe0ff */
[----:B--2---:R-:W-:-:S03]  /*2e50*/  FSEL R72, R99, RZ, !P0 ;  /* 0x000000ff63487208 */ /* 0x004fc60004000000 */
[----:B------:R-:W-:Y:S02]  /*2e60*/  UIMAD UR4, UR4, UR14, URZ ;  /* 0x0000000e040472a4 */ /* 0x000fe4000f8e02ff */
        /* <DEDUP_REMOVED lines=32> */
[----:B------:R-:W-:Y:S01]  /*3070*/  USHF.R.S32.HI UR5, URZ, 0x1f, UR4 ;  /* 0x0000001fff057899 */ /* 0x000fe20008011404 */
[----:B------:R-:W0:Y:S01]  /*3080*/  LDC.64 R72, c[0x0][0x428] ;  /* 0x00010a00ff487b82 */ /* 0x000e220000000a00 */
[C---:B------:R-:W-:Y:S01]  /*3090*/  FMUL.FTZ R3, R75.reuse, R0 ;  /* 0x000000004b037220 */ /* 0x040fe20000410000 */
[C---:B------:R-:W-:Y:S01]  /*30a0*/  FMUL.FTZ R2, R75.reuse, R2 ;  /* 0x000000024b027220 */ /* 0x040fe20000410000 */
[----:B------:R-:W-:Y:S01]  /*30b0*/  ULEA.HI UR5, UR5, UR4, URZ, 0x3 ;  /* 0x0000000405057291 */ /* 0x000fe2000f8f18ff */
[C---:B------:R-:W-:Y:S01]  /*30c0*/  FMUL.FTZ R85, R75.reuse, R104 ;  /* 0x000000684b557220 */ /* 0x040fe20000410000 */
[C---:B------:R-:W-:Y:S01]  /*30d0*/  FMUL.FTZ R81, R75.reuse, R100 ;  /* 0x000000644b517220 */ /* 0x040fe20000410000 */
[C---:B------:R-:W-:Y:S01]  /*30e0*/  FMUL.FTZ R79, R75.reuse, R108 ;  /* 0x0000006c4b4f7220 */ /* 0x040fe20000410000 */
[C---:B------:R-:W-:Y:S01]  /*30f0*/  FMUL.FTZ R101, R75.reuse, R94 ;  /* 0x0000005e4b657220 */ /* 0x040fe20000410000 */
[C---:B------:R-:W-:Y:S01]  /*3100*/  FMUL.FTZ R107, R75.reuse, R92 ;  /* 0x0000005c4b6b7220 */ /* 0x040fe20000410000 */
[----:B------:R-:W-:Y:S01]  /*3110*/  MOV R87, UR5 ;  /* 0x0000000500577c02 */ /* 0x000fe20008000f00 */
[C---:B------:R-:W-:Y:S01]  /*3120*/  FMUL.FTZ R77, R75.reuse, R74 ;  /* 0x0000004a4b4d7220 */ /* 0x040fe20000410000 */
[C---:B------:R-:W-:Y:S01]  /*3130*/  FMUL.FTZ R98, R75.reuse, R98 ;  /* 0x000000624b627220 */ /* 0x040fe20000410000 */
[----:B------:R-:W-:Y:S01]  /*3140*/  FMUL.FTZ R102, R75, R102 ;  /* 0x000000664b667220 */ /* 0x000fe20000410000 */
[----:B------:R-:W-:Y:S01]  /*3150*/  LEA.HI.SX32 R87, R87, R76, 0x1d ;  /* 0x0000004c57577211 */ /* 0x000fe200078feaff */
[C---:B------:R-:W-:Y:S01]  /*3160*/  FMUL.FTZ R106, R75.reuse, R106 ;  /* 0x0000006a4b6a7220 */ /* 0x040fe20000410000 */
[C---:B------:R-:W-:Y:S01]  /*3170*/  FMUL.FTZ R110, R75.reuse, R110 ;  /* 0x0000006e4b6e7220 */ /* 0x040fe20000410000 */
[----:B------:R-:W-:Y:S01]  /*3180*/  FMUL.FTZ R93, R75, R112 ;  /* 0x000000704b5d7220 */ /* 0x000fe20000410000 */
[----:B------:R-:W-:Y:S01]  /*3190*/  IADD3 R89, PT, PT, R87, 0x100, RZ ;  /* 0x0000010057597810 */ /* 0x000fe20007ffe0ff */
[----:B------:R-:W-:Y:S01]  /*31a0*/  FMUL.FTZ R114, R75, R114 ;  /* 0x000000724b727220 */ /* 0x000fe20000410000 */
[----:B------:R-:W-:Y:S01]  /*31b0*/  IADD3 R91, PT, PT, R87, 0x200, RZ ;  /* 0x00000200575b7810 */ /* 0x000fe20007ffe0ff */
        /* <DEDUP_REMOVED lines=18> */
[----:B------:R-:W-:Y:S01]  /*32e0*/  IADD3 R99, PT, PT, R87, 0x300, RZ ;  /* 0x0000030057637810 */ /* 0x000fe20007ffe0ff */
[----:B------:R-:W-:Y:S01]  /*32f0*/  FFMA.FTZ R75, R85, R66, R34 ;  /* 0x00000042554b7223 */ /* 0x000fe20000010022 */
[----:B------:R-:W-:Y:S01]  /*3300*/  FFMA.FTZ R3, R3, R68, R36 ;  /* 0x0000004403037223 */ /* 0x000fe20000010024 */
[----:B------:R-:W-:Y:S01]  /*3310*/  FFMA.FTZ R2, R2, R69, R37 ;  /* 0x0000004502027223 */ /* 0x000fe20000010025 */
[----:B0-----:R-:W-:-:S04]  /*3320*/  IMAD.WIDE.U32 R84, R87, 0x10, R72 ;  /* 0x0000001057547825 */ /* 0x001fc800078e0048 */
[----:B------:R-:W-:Y:S01]  /*3330*/  FFMA.FTZ R74, R81, R64, R32 ;  /* 0x00000040514a7223 */ /* 0x000fe20000010020 */
[----:B------:R-:W-:Y:S01]  /*3340*/  FFMA.FTZ R82, R83, R56, R24 ;  /* 0x0000003853527223 */ /* 0x000fe20000010018 */
[----:B------:R-:W-:Y:S01]  /*3350*/  FFMA.FTZ R83, R97, R58, R26 ;  /* 0x0000003a61537223 */ /* 0x000fe2000001001a */
[----:B------:R-:W-:-:S04]  /*3360*/  IMAD.WIDE.U32 R86, R89, 0x10, R72 ;  /* 0x0000001059567825 */ /* 0x000fc800078e0048 */
[----:B------:R-:W-:Y:S01]  /*3370*/  FFMA.FTZ R81, R118, R57, R25 ;  /* 0x0000003976517223 */ /* 0x000fe20000010019 */
[----:B------:R-:W-:Y:S01]  /*3380*/  FFMA.FTZ R98, R98, R71, R39 ;  /* 0x0000004762627223 */ /* 0x000fe20000010027 */
[----:B------:R-:W-:Y:S01]  /*3390*/  FFMA.FTZ R97, R115, R54, R22 ;  /* 0x0000003673617223 */ /* 0x000fe20000010016 */
[----:B------:R-:W-:-:S04]  /*33a0*/  IMAD.WIDE.U32 R88, R91, 0x10, R72 ;  /* 0x000000105b587825 */ /* 0x000fc800078e0048 */
[----:B------:R-:W-:Y:S01]  /*33b0*/  FFMA.FTZ R100, R100, R55, R23 ;  /* 0x0000003764647223 */ /* 0x000fe20000010017 */
[----:B------:R-:W-:Y:S01]  /*33c0*/  FFMA.FTZ R106, R106, R67, R35 ;  /* 0x000000436a6a7223 */ /* 0x000fe20000010023 */
[----:B------:R-:W-:Y:S01]  /*33d0*/  F2FP.BF16.F32.PACK_AB R82, R81, R82 ;  /* 0x000000525152723e */ /* 0x000fe200000010ff */
[----:B------:R-:W-:-:S04]  /*33e0*/  IMAD.WIDE.U32 R90, R99, 0x10, R72 ;  /* 0x00000010635a7825 */ /* 0x000fc800078e0048 */
[----:B------:R-:W-:Y:S01]  /*33f0*/  FFMA.FTZ R73, R77, R70, R38 ;  /* 0x000000464d497223 */ /* 0x000fe20000010026 */
[----:B------:R-:W-:Y:S01]  /*3400*/  F2FP.BF16.F32.PACK_AB R72, R2, R3 ;  /* 0x000000030248723e */ /* 0x000fe200000010ff */
[----:B------:R-:W-:Y:S01]  /*3410*/  FFMA.FTZ R99, R123, R50, R18 ;  /* 0x000000327b637223 */ /* 0x000fe20000010012 */
        /* <DEDUP_REMOVED lines=22> */
[----:B------:R-:W-:-:S02]  /*3580*/  F2FP.BF16.F32.PACK_AB R75, R106, R75 ;  /* 0x0000004b6a4b723e */ /* 0x000fc400000010ff */
[----:B------:R-:W-:Y:S02]  /*3590*/  F2FP.BF16.F32.PACK_AB R74, R77, R74 ;  /* 0x0000004a4d4a723e */ /* 0x000fe400000010ff */
[----:B------:R-:W-:Y:S02]  /*35a0*/  F2FP.BF16.F32.PACK_AB R83, R122, R83 ;  /* 0x000000537a53723e */ /* 0x000fe400000010ff */
[----:B------:R-:W-:Y:S01]  /*35b0*/  F2FP.BF16.F32.PACK_AB R81, R114, R81 ;  /* 0x000000517251723e */ /* 0x000fe200000010ff */
[----:B------:R0:W-:Y:S01]  /*35c0*/  STG.E.128 desc[UR12][R84.64], R72 ;  /* 0x0000004854007986 */ /* 0x0001e2000c101d0c */
[----:B------:R-:W-:Y:S02]  /*35d0*/  F2FP.BF16.F32.PACK_AB R80, R110, R79 ;  /* 0x0000004f6e50723e */ /* 0x000fe400000010ff */
[----:B------:R-:W-:Y:S02]  /*35e0*/  F2FP.BF16.F32.PACK_AB R98, R3, R98 ;  /* 0x000000620362723e */ /* 0x000fe400000010ff */
[----:B------:R-:W-:Y:S01]  /*35f0*/  F2FP.BF16.F32.PACK_AB R96, R0, R95 ;  /* 0x0000005f0060723e */ /* 0x000fe200000010ff */
[----:B------:R0:W-:Y:S01]  /*3600*/  STG.E.128 desc[UR12][R86.64], R80 ;  /* 0x0000005056007986 */ /* 0x0001e2000c101d0c */
[----:B------:R-:W-:-:S02]  /*3610*/  F2FP.BF16.F32.PACK_AB R95, R100, R107 ;  /* 0x0000006b645f723e */ /* 0x000fc400000010ff */
[----:B------:R-:W-:Y:S01]  /*3620*/  F2FP.BF16.F32.PACK_AB R94, R108, R105 ;  /* 0x000000696c5e723e */ /* 0x000fe200000010ff */
[----:B------:R0:W-:Y:S01]  /*3630*/  STG.E.128 desc[UR12][R88.64], R96 ;  /* 0x0000006058007986 */ /* 0x0001e2000c101d0c */
[----:B------:R-:W-:Y:S02]  /*3640*/  F2FP.BF16.F32.PACK_AB R93, R2, R93 ;  /* 0x0000005d025d723e */ /* 0x000fe400000010ff */
[----:B------:R-:W-:-:S05]  /*3650*/  F2FP.BF16.F32.PACK_AB R92, R92, R101 ;  /* 0x000000655c5c723e */ /* 0x000fca00000010ff */
[----:B------:R0:W-:Y:S02]  /*3660*/  STG.E.128 desc[UR12][R90.64], R92 ;  /* 0x0000005c5a007986 */ /* 0x0001e4000c101d0c */
.L_x_5518:
[----:B-1----:R-:W-:Y:S02]  /*3670*/  UIADD3 UR7, UPT, UPT, UR7, UR18, URZ ;  /* 0x0000001207077290 */ /* 0x002fe4000fffe0ff */
[----:B------:R-:W-:Y:S02]  /*3680*/  UPLOP3.LUT UP1, UPT, UPT, UPT, UP1, 0x40, 0x4 ;  /* 0x000000000004789c */ /* 0x000fe40003f2e810 */
[----:B------:R-:W-:-:S09]  /*3690*/  UISETP.GE.AND UP0, UPT, UR7, UR19, UPT ;  /* 0x000000130700728c */ /* 0x000fd2000bf06270 */
[----:B------:R-:W-:Y:S05]  /*36a0*/  BRA.U !UP0, `(.L_x_5519) ;  /* 0xffffffcd08647547 */ /* 0x000fea000b83ffff */
[----:B------:R-:W-:Y:S05]  /*36b0*/  EXIT ;  /* 0x000000000000794d */ /* 0x000fea0003800000 */
.L_x_5520:
        /* <DEDUP_REMOVED lines=12> */
.L_x_27495:


//--------------------- .text._ZN10layer_norm13ln_fwd_kernelINS_13Kernel_traitsIf13__nv_bfloat16S2_S2_fjLj8192ELj1ELj1ELj8ELj16ENS_18Kernel_traits_baseILj8192EfS2_S2_S2_fjLj256EEEEELb0ELb1ELb0ELb0EEEvNS_9FwdParamsE --------------------------
	.section	.text._ZN10layer_norm13ln_fwd_kernelINS_13Kernel_traitsIf13__nv_bfloat16S2_S2_fjLj8192ELj1ELj1ELj8ELj16ENS_18Kernel_traits_baseILj8192EfS2_S2_S2_fjLj256EEEEELb0ELb1ELb0ELb0EEEvNS_9FwdParamsE,"ax",@progbits
	.align	128
        .global         _ZN10layer_norm13ln_fwd_kernelINS_13Kernel_traitsIf13__nv_bfloat16S2_S2_fjLj8192ELj1ELj1ELj8ELj16ENS_18Kernel_traits_baseILj8192EfS2_S2_S2_fjLj256EEEEELb0ELb1ELb0ELb0EEEvNS_9FwdParamsE
        .type           _ZN10layer_norm13ln_fwd_kernelINS_13Kernel_traitsIf13__nv_bfloat16S2_S2_fjLj8192ELj1ELj1ELj8ELj16ENS_18Kernel_traits_baseILj8192EfS2_S2_S2_fjLj256EEEEELb0ELb1ELb0ELb0EEEvNS_9FwdParamsE,@function
        .size           _ZN10layer_norm13ln_fwd_kernelINS_13Kernel_traitsIf13__nv_bfloat16S2_S2_fjLj8192ELj1ELj1ELj8ELj16ENS_18Kernel_traits_baseILj8192EfS2_S2_S2_fjLj256EEEEELb0ELb1ELb0ELb0EEEvNS_9FwdParamsE,(.L_x_27496 - _ZN10layer_norm13ln_fwd_kernelINS_13Kernel_traitsIf13__nv_bfloat16S2_S2_fjLj8192ELj1ELj1ELj8ELj16ENS_18Kernel_traits_baseILj8192EfS2_S2_S2_fjLj256EEEEELb0ELb1ELb0ELb0EEEvNS_9FwdParamsE)
        .other          _ZN10layer_norm13ln_fwd_kernelINS_13Kernel_traitsIf13__nv_bfloat16S2_S2_fjLj8192ELj1ELj1ELj8ELj16ENS_18Kernel_traits_baseILj8192EfS2_S2_S2_fjLj256EEEEELb0ELb1ELb0ELb0EEEvNS_9FwdParamsE,@"STO_CUDA_ENTRY STV_DEFAULT"
_ZN10layer_norm13ln_fwd_kernelINS_13Kernel_traitsIf13__nv_bfloat16S2_S2_fjLj8192ELj1ELj1ELj8ELj16ENS_18Kernel_traits_baseILj8192EfS2_S2_S2_fjLj256EEEEELb0ELb1ELb0ELb0EEEvNS_9FwdParamsE:
.text._ZN10layer_norm13ln_fwd_kernelINS_13Kernel_traitsIf13__nv_bfloat16S2_S2_fjLj8192ELj1ELj1ELj8ELj16ENS_18Kernel_traits_baseILj8192EfS2_S2_S2_fjLj256EEEEELb0ELb1ELb0ELb0EEEvNS_9FwdParamsE:
        /* <DEDUP_REMOVED lines=23> */
[----:B------:R-:W3:Y:S08]  /*0170*/  @P2 LDC.64 R16, c[0x0][0x3d0] ;  /* 0x0000f400ff102b82 */ /* 0x000ef00000000a00 */
[----:B------:R-:W4:Y:S08]  /*0180*/  @P2 LDC.64 R18, c[0x0][0x438] ;  /* 0x00010e00ff122b82 */ /* 0x000f300000000a00 */
[----:B------:R-:W4:Y:S01]  /*0190*/  @P2 LDC.64 R20, c[0x0][0x3e8] ;  /* 0x0000fa00ff142b82 */ /* 0x000f220000000a00 */
[----:B0-----:R-:W-:-:S04]  /*01a0*/  @P1 IMAD.WIDE.U32 R10, R23, 0x20, R10 ;  /* 0x00000020170a1825 */ /* 0x001fc800078e000a */
[C---:B-1----:R-:W-:Y:S01]  /*01b0*/  @P1 IMAD.WIDE.U32 R12, R23.reuse, 0x20, R12 ;  /* 0x00000020170c1825 */ /* 0x042fe200078e000c */
[----:B------:R0:W5:Y:S02]  /*01c0*/  @P1 LDG.E.128 R76, desc[UR6][R10.64] ;  /* 0x000000060a4c1981 */ /* 0x000164000c1e1d00 */
[----:B------:R-:W1:Y:S01]  /*01d0*/  @P0 LDC.64 R4, c[0x0][0x3d0] ;  /* 0x0000f400ff040b82 */ /* 0x000e620000000a00 */
[C---:B--2---:R-:W-:Y:S01]  /*01e0*/  @P1 IMAD.WIDE.U32 R14, R23.reuse, 0x20, R14 ;  /* 0x00000020170e1825 */ /* 0x044fe200078e000e */
[----:B------:R-:W-:Y:S01]  /*01f0*/  @P1 IADD3 R23, PT, PT, R23, 0x100, RZ ;  /* 0x0000010017171810 */ /* 0x000fe20007ffe0ff */
[----:B------:R0:W5:Y:S04]  /*0200*/  @P1 LDG.E.128 R72, desc[UR6][R10.64+0x10] ;  /* 0x000010060a481981 */ /* 0x000168000c1e1d00 */
[C---:B---3--:R-:W-:Y:S01]  /*0210*/  @P2 IMAD.WIDE.U32 R16, R23.reuse, 0x20, R16 ;  /* 0x0000002017102825 */ /* 0x048fe200078e0010 */
[----:B------:R0:W5:Y:S01]  /*0220*/  @P1 LD.E.128 R68, desc[UR6][R12.64] ;  /* 0x000000060c441980 */ /* 0x000162000c101d00 */
[----:B------:R-:W2:Y:S02]  /*0230*/  @P0 LDC.64 R6, c[0x0][0x438] ;  /* 0x00010e00ff060b82 */ /* 0x000ea40000000a00 */
[C---:B----4-:R-:W-:Y:S01]  /*0240*/  @P2 IMAD.WIDE.U32 R18, R23.reuse, 0x20, R18 ;  /* 0x0000002017122825 */ /* 0x050fe200078e0012 */
[----:B------:R0:W5:Y:S03]  /*0250*/  @P1 LD.E.128 R64, desc[UR6][R12.64+0x10] ;  /* 0x000010060c401980 */ /* 0x000166000c101d00 */
[----:B------:R-:W-:Y:S01]  /*0260*/  @P2 IMAD.WIDE.U32 R20, R23, 0x20, R20 ;  /* 0x0000002017142825 */ /* 0x000fe200078e0014 */
[----:B------:R0:W5:Y:S01]  /*0270*/  @P1 LDG.E.128 R60, desc[UR6][R14.64] ;  /* 0x000000060e3c1981 */ /* 0x000162000c1e1d00 */
[----:B------:R-:W3:Y:S03]  /*0280*/  @P0 LDC.64 R8, c[0x0][0x3e8] ;  /* 0x0000fa00ff080b82 */ /* 0x000ee60000000a00 */
[----:B------:R0:W5:Y:S01]  /*0290*/  @P1 LDG.E.128 R56, desc[UR6][R14.64+0x10] ;  /* 0x000010060e381981 */ /* 0x000162000c1e1d00 */
[----:B-1----:R-:W-:-:S03]  /*02a0*/  @P0 IMAD.WIDE.U32 R4, R107, 0x20, R4 ;  /* 0x000000206b040825 */ /* 0x002fc600078e0004 */
[----:B------:R0:W5:Y:S04]  /*02b0*/  @P2 LDG.E.128 R52, desc[UR6][R16.64] ;  /* 0x0000000610342981 */ /* 0x000168000c1e1d00 */
[----:B------:R0:W5:Y:S04]  /*02c0*/  @P2 LDG.E.128 R48, desc[UR6][R16.64+0x10] ;  /* 0x0000100610302981 */ /* 0x000168000c1e1d00 */
[----:B------:R0:W5:Y:S01]  /*02d0*/  @P2 LD.E.128 R44, desc[UR6][R18.64] ;  /* 0x00000006122c2980 */ /* 0x000162000c101d00 */
[----:B--2---:R-:W-:-:S03]  /*02e0*/  @P0 IMAD.WIDE.U32 R6, R107, 0x20, R6 ;  /* 0x000000206b060825 */ /* 0x004fc600078e0006 */
[----:B------:R0:W5:Y:S04]  /*02f0*/  @P2 LD.E.128 R40, desc[UR6][R18.64+0x10] ;  /* 0x0000100612282980 */ /* 0x000168000c101d00 */
[----:B------:R0:W5:Y:S01]  /*0300*/  @P2 LDG.E.128 R36, desc[UR6][R20.64] ;  /* 0x0000000614242981 */ /* 0x000162000c1e1d00 */
[----:B---3--:R-:W-:-:S03]  /*0310*/  @P0 IMAD.WIDE.U32 R8, R107, 0x20, R8 ;  /* 0x000000206b080825 */ /* 0x008fc600078e0008 */
[----:B------:R0:W5:Y:S04]  /*0320*/  @P2 LDG.E.128 R32, desc[UR6][R20.64+0x10] ;  /* 0x0000100614202981 */ /* 0x000168000c1e1d00 */
[----:B------:R0:W5:Y:S04]  /*0330*/  @P0 LDG.E.128 R100, desc[UR6][R4.64] ;  /* 0x0000000604640981 */ /* 0x000168000c1e1d00 */
[----:B------:R0:W5:Y:S04]  /*0340*/  @P0 LDG.E.128 R96, desc[UR6][R4.64+0x10] ;  /* 0x0000100604600981 */ /* 0x000168000c1e1d00 */
[----:B------:R0:W5:Y:S04]  /*0350*/  @P0 LD.E.128 R92, desc[UR6][R6.64] ;  /* 0x00000006065c0980 */ /* 0x000168000c101d00 */
[----:B------:R0:W5:Y:S04]  /*0360*/  @P0 LD.E.128 R88, desc[UR6][R6.64+0x10] ;  /* 0x0000100606580980 */ /* 0x000168000c101d00 */
[----:B------:R0:W5:Y:S04]  /*0370*/  @P0 LDG.E.128 R84, desc[UR6][R8.64] ;  /* 0x0000000608540981 */ /* 0x000168000c1e1d00 */
[----:B------:R0:W5:Y:S01]  /*0380*/  @P0 LDG.E.128 R80, desc[UR6][R8.64+0x10] ;  /* 0x0000100608500981 */ /* 0x000162000c1e1d00 */
[----:B------:R-:W-:-:S02]  /*0390*/  ISETP.GE.U32.AND P0, PT, R3, 0x400, PT ;  /* 0x000004000300780c */ /* 0x000fc40003f06070 */
[----:B------:R-:W-:-:S11]  /*03a0*/  @P2 IADD3 R23, PT, PT, R23, 0x100, RZ ;  /* 0x0000010017172810 */ /* 0x000fd60007ffe0ff */
[----:B0-----:R-:W-:Y:S05]  /*03b0*/  @!P0 BRA `(.L_x_5523) ;  /* 0x0000000400148947 */ /* 0x001fea0003800000 */
[----:B------:R-:W0:Y:S08]  /*03c0*/  LDC.64 R4, c[0x0][0x3d0] ;  /* 0x0000f400ff047b82 */ /* 0x000e300000000a00 */
[----:B------:R-:W1:Y:S08]  /*03d0*/  LDC.64 R6, c[0x0][0x438] ;  /* 0x00010e00ff067b82 */ /* 0x000e700000000a00 */
[----:B------:R-:W2:Y:S01]  /*03e0*/  LDC.64 R104, c[0x0][0x3e8] ;  /* 0x0000fa00ff687b82 */ /* 0x000ea20000000a00 */
[----:B0-----:R-:W-:-:S05]  /*03f0*/  IMAD.WIDE.U32 R4, R23, 0x20, R4 ;  /* 0x0000002017047825 */ /* 0x001fca00078e0004 */
[----:B------:R0:W5:Y:S01]  /*0400*/  LDG.E.128 R28, desc[UR6][R4.64] ;  /* 0x00000006041c7981 */ /* 0x000162000c1e1d00 */
[----:B-1----:R-:W-:-:S03]  /*0410*/  IMAD.WIDE.U32 R6, R23, 0x20, R6 ;  /* 0x0000002017067825 */ /* 0x002fc600078e0006 */
[----:B------:R0:W5:Y:S04]  /*0420*/  LDG.E.128 R24, desc[UR6][R4.64+0x10] ;  /* 0x0000100604187981 */ /* 0x000168000c1e1d00 */
[----:B------:R0:W5:Y:S01]  /*0430*/  LD.E.128 R16, desc[UR6][R6.64+0x10] ;  /* 0x0000100606107980 */ /* 0x000162000c101d00 */
[----:B--2---:R-:W-:-:S03]  /*0440*/  IMAD.WIDE.U32 R104, R23, 0x20, R104 ;  /* 0x0000002017687825 */ /* 0x004fc600078e0068 */
[----:B------:R0:W5:Y:S04]  /*0450*/  LD.E.128 R20, desc[UR6][R6.64] ;  /* 0x0000000606147980 */ /* 0x000168000c101d00 */
[----:B------:R0:W5:Y:S04]  /*0460*/  LDG.E.128 R12, desc[UR6][R104.64] ;  /* 0x00000006680c7981 */ /* 0x000168000c1e1d00 */
[----:B------:R0:W5:Y:S01]  /*0470*/  LDG.E.128 R8, desc[UR6][R104.64+0x10] ;  /* 0x0000100668087981 */ /* 0x000162000c1e1d00 */
[----:B------:R-:W-:Y:S05]  /*0480*/  BRA `(.L_x_5523) ;  /* 0x0000000000e07947 */ /* 0x000fea0003800000 */
.L_x_5522:
[C---:B------:R-:W-:Y:S02]  /*0490*/  ISETP.GE.U32.AND P1, PT, R3.reuse, 0x200, PT ;  /* 0x000002000300780c */ /* 0x040fe40003f26070 */
[C---:B------:R-:W-:Y:S02]  /*04a0*/  ISETP.GE.U32.AND P0, PT, R3.reuse, 0x100, PT ;  /* 0x000001000300780c */ /* 0x040fe40003f06070 */
[----:B------:R-:W-:Y:S02]  /*04b0*/  MOV R71, R107 ;  /* 0x0000006b00477202 */ /* 0x000fe40000000f00 */
[C---:B------:R-:W-:Y:S02]  /*04c0*/  ISETP.GE.U32.AND P2, PT, R3.reuse, 0x300, PT ;  /* 0x000003000300780c */ /* 0x040fe40003f46070 */
[----:B------:R-:W-:-:S05]  /*04d0*/  ISETP.GE.U32.AND P3, PT, R3, 0x400, PT ;  /* 0x000004000300780c */ /* 0x000fca0003f66070 */
[----:B------:R-:W0:Y:S02]  /*04e0*/  @P1 LDC.64 R4, c[0x0][0x3d0] ;  /* 0x0000f400ff041b82 */ /* 0x000e240000000a00 */
[----:B------:R-:W-:-:S06]  /*04f0*/  @P0 LOP3.LUT R71, R107, 0x100, RZ, 0xfc, !PT ;  /* 0x000001006b470812 */ /* 0x000fcc00078efcff */
[----:B------:R-:W1:Y:S08]  /*0500*/  @P1 LDC.64 R6, c[0x0][0x3e8] ;  /* 0x0000fa00ff061b82 */ /* 0x000e700000000a00 */
[----:B------:R-:W2:Y:S01]  /*0510*/  @P2 LDC.64 R44, c[0x0][0x3d0] ;  /* 0x0000f400ff2c2b82 */ /* 0x000ea20000000a00 */
[----:B0-----:R-:W-:-:S07]  /*0520*/  @P1 IMAD.WIDE.U32 R4, R71, 0x20, R4 ;  /* 0x0000002047041825 */ /* 0x001fce00078e0004 */
[----:B------:R-:W0:Y:S01]  /*0530*/  @P2 LDC.64 R46, c[0x0][0x3e8] ;  /* 0x0000fa00ff2e2b82 */ /* 0x000e220000000a00 */
[----:B------:R-:W5:Y:S01]  /*0540*/  @P1 LDG.E.128 R76, desc[UR6][R4.64] ;  /* 0x00000006044c1981 */ /* 0x000f62000c1e1d00 */
[----:B-1----:R-:W-:-:S03]  /*0550*/  @P1 IMAD.WIDE.U32 R6, R71, 0x20, R6 ;  /* 0x0000002047061825 */ /* 0x002fc600078e0006 */
[----:B------:R-:W5:Y:S03]  /*0560*/  @P1 LDG.E.128 R72, desc[UR6][R4.64+0x10] ;  /* 0x0000100604481981 */ /* 0x000f66000c1e1d00 */
[----:B------:R-:W1:Y:S01]  /*0570*/  @P0 LDC.64 R40, c[0x0][0x3d0] ;  /* 0x0000f400ff280b82 */ /* 0x000e620000000a00 */
[----:B------:R-:W-:Y:S01]  /*0580*/  @P1 IADD3 R71, PT, PT, R71, 0x100, RZ ;  /* 0x0000010047471810 */ /* 0x000fe20007ffe0ff */
[----:B------:R-:W5:Y:S04]  /*0590*/  @P1 LDG.E.128 R60, desc[UR6][R6.64] ;  /* 0x00000006063c1981 */ /* 0x000f68000c1e1d00 */
[----:B--2---:R-:W-:Y:S01]  /*05a0*/  @P2 IMAD.WIDE.U32 R44, R71, 0x20, R44 ;  /* 0x00000020472c2825 */ /* 0x004fe200078e002c */
[----:B------:R-:W5:Y:S01]  /*05b0*/  @P1 LDG.E.128 R56, desc[UR6][R6.64+0x10] ;  /* 0x0000100606381981 */ /* 0x000f62000c1e1d00 */
[----:B------:R-:W2:Y:S01]  /*05c0*/  @P0 LDC.64 R42, c[0x0][0x3e8] ;  /* 0x0000fa00ff2a0b82 */ /* 0x000ea20000000a00 */
[----:B------:R-:W-:-:S02]  /*05d0*/  CS2R R90, SRZ ;  /* 0x00000000005a7805 */ /* 0x000fc4000001ff00 */
[----:B------:R-:W-:Y:S01]  /*05e0*/  CS2R R88, SRZ ;  /* 0x0000000000587805 */ /* 0x000fe2000001ff00 */
[----:B------:R-:W5:Y:S01]  /*05f0*/  @P2 LDG.E.128 R52, desc[UR6][R44.64] ;  /* 0x000000062c342981 */ /* 0x000f62000c1e1d00 */
[----:B0-----:R-:W-:-:S03]  /*0600*/  @P2 IMAD.WIDE.U32 R66, R71, 0x20, R46 ;  /* 0x0000002047422825 */ /* 0x001fc600078e002e */
[----:B------:R-:W0:Y:S01]  /*0610*/  @P3 LDC.64 R64, c[0x0][0x3d0] ;  /* 0x0000f400ff403b82 */ /* 0x000e220000000a00 */
[----:B------:R-:W-:Y:S01]  /*0620*/  @P2 IADD3 R71, PT, PT, R71, 0x100, RZ ;  /* 0x0000010047472810 */ /* 0x000fe20007ffe0ff */
[----:B------:R3:W5:Y:S06]  /*0630*/  @P2 LDG.E.128 R48, desc[UR6][R44.64+0x10] ;  /* 0x000010062c302981 */ /* 0x00076c000c1e1d00 */
[----:B------:R-:W4:Y:S01]  /*0640*/  @P3 LDC.64 R68, c[0x0][0x3e8] ;  /* 0x0000fa00ff443b82 */ /* 0x000f220000000a00 */
[C---:B-1----:R-:W-:Y:S01]  /*0650*/  @P0 IMAD.WIDE.U32 R40, R107.reuse, 0x20, R40 ;  /* 0x000000206b280825 */ /* 0x042fe200078e0028 */
[----:B------:R-:W5:Y:S03]  /*0660*/  @P2 LDG.E.128 R36, desc[UR6][R66.64] ;  /* 0x0000000642242981 */ /* 0x000f66000c1e1d00 */
[----:B--2---:R-:W-:Y:S01]  /*0670*/  @P0 IMAD.WIDE.U32 R42, R107, 0x20, R42 ;  /* 0x000000206b2a0825 */ /* 0x004fe200078e002a */
[----:B------:R-:W5:Y:S01]  /*0680*/  @P0 LDG.E.128 R100, desc[UR6][R40.64] ;  /* 0x0000000628640981 */ /* 0x000f62000c1e1d00 */
[----:B------:R-:W-:-:S02]  /*0690*/  CS2R R46, SRZ ;  /* 0x00000000002e7805 */ /* 0x000fc4000001ff00 */
[----:B------:R-:W-:Y:S02]  /*06a0*/  CS2R R94, SRZ ;  /* 0x00000000005e7805 */ /* 0x000fe4000001ff00 */
[----:B------:R-:W-:Y:S01]  /*06b0*/  CS2R R92, SRZ ;  /* 0x00000000005c7805 */ /* 0x000fe2000001ff00 */
[----:B------:R1:W5:Y:S01]  /*06c0*/  @P0 LDG.E.128 R96, desc[UR6][R40.64+0x10] ;  /* 0x0000100628600981 */ /* 0x000362000c1e1d00 */
[----:B0-----:R-:W-:-:S03]  /*06d0*/  @P3 IMAD.WIDE.U32 R64, R71, 0x20, R64 ;  /* 0x0000002047403825 */ /* 0x001fc600078e0040 */
[----:B------:R-:W5:Y:S01]  /*06e0*/  @P0 LDG.E.128 R84, desc[UR6][R42.64] ;  /* 0x000000062a540981 */ /* 0x000f62000c1e1d00 */
[----:B---3--:R-:W-:Y:S02]  /*06f0*/  CS2R R44, SRZ ;  /* 0x00000000002c7805 */ /* 0x008fe4000001ff00 */
[----:B------:R-:W-:Y:S02]  /*0700*/  @P3 CS2R R18, SRZ ;  /* 0x0000000000123805 */ /* 0x000fe4000001ff00 */
[----:B------:R-:W-:Y:S01]  /*0710*/  @P3 CS2R R16, SRZ ;  /* 0x0000000000103805 */ /* 0x000fe2000001ff00 */
[----:B------:R0:W5:Y:S01]  /*0720*/  @P0 LDG.E.128 R80, desc[UR6][R42.64+0x10] ;  /* 0x000010062a500981 */ /* 0x000162000c1e1d00 */
[----:B----4-:R-:W-:-:S03]  /*0730*/  @P3 IMAD.WIDE.U32 R68, R71, 0x20, R68 ;  /* 0x0000002047443825 */ /* 0x010fc600078e0044 */
[----:B------:R2:W5:Y:S01]  /*0740*/  @P2 LDG.E.128 R32, desc[UR6][R66.64+0x10] ;  /* 0x0000100642202981 */ /* 0x000562000c1e1d00 */
[----:B-1----:R-:W-:Y:S02]  /*0750*/  CS2R R40, SRZ ;  /* 0x0000000000287805 */ /* 0x002fe4000001ff00 */
[----:B------:R-:W-:Y:S02]  /*0760*/  CS2R R70, SRZ ;  /* 0x0000000000467805 */ /* 0x000fe4000001ff00 */
[----:B------:R-:W-:Y:S01]  /*0770*/  @P3 CS2R R22, SRZ ;  /* 0x0000000000163805 */ /* 0x000fe2000001ff00 */
[----:B------:R-:W5:Y:S01]  /*0780*/  @P3 LDG.E.128 R28, desc[UR6][R64.64] ;  /* 0x00000006401c3981 */ /* 0x000f62000c1e1d00 */
[----:B------:R-:W-:Y:S02]  /*0790*/  @P3 CS2R R20, SRZ ;  /* 0x0000000000143805 */ /* 0x000fe4000001ff00 */
[----:B0-----:R-:W-:Y:S01]  /*07a0*/  CS2R R42, SRZ ;  /* 0x00000000002a7805 */ /* 0x001fe2000001ff00 */
[----:B------:R0:W5:Y:S01]  /*07b0*/  @P3 LDG.E.128 R24, desc[UR6][R64.64+0x10] ;  /* 0x0000100640183981 */ /* 0x000162000c1e1d00 */
[----:B--2---:R-:W-:-:S03]  /*07c0*/  CS2R R66, SRZ ;  /* 0x0000000000427805 */ /* 0x004fc6000001ff00 */
[----:B------:R-:W5:Y:S04]  /*07d0*/  @P3 LDG.E.128 R12, desc[UR6][R68.64] ;  /* 0x00000006440c3981 */ /* 0x000f68000c1e1d00 */
[----:B------:R1:W5:Y:S01]  /*07e0*/  @P3 LDG.E.128 R8, desc[UR6][R68.64+0x10] ;  /* 0x0000100644083981 */ /* 0x000362000c1e1d00 */
[----:B0-----:R-:W-:Y:S02]  /*07f0*/  CS2R R64, SRZ ;  /* 0x0000000000407805 */ /* 0x001fe4000001ff00 */
[----:B-1----:R-:W-:-:S07]  /*0800*/  CS2R R68, SRZ ;  /* 0x0000000000447805 */ /* 0x002fce000001ff00 */
.L_x_5523:
[----:B------:R-:W-:Y:S05]  /*0810*/  BSYNC.RECONVERGENT B0 ;  /* 0x0000000000007941 */ /* 0x000fea0003800200 */
.L_x_5521:
[----:B------:R-:W1:Y:S02]  /*0820*/  LDCU UR4, c[0x0][0x384] ;  /* 0x00007080ff0477ac */ /* 0x000e640008000800 */
[----:B-1----:R-:W-:-:S13]  /*0830*/  ISETP.GE.AND P0, PT, R2, UR4, PT ;  /* 0x0000000402007c0c */ /* 0x002fda000bf06270 */
[----:B------:R-:W-:Y:S05]  /*0840*/  @P0 EXIT ;  /* 0x000000000000094d */ /* 0x000fea0003800000 */
[----:B------:R-:W-:Y:S01]  /*0850*/  SHF.R.S32.HI R0, RZ, 0x3, R0 ;  /* 0x00000003ff007819 */ /* 0x000fe20000011400 */
[----:B0-----:R-:W0:Y:S01]  /*0860*/  LDC.64 R104, c[0x0][0x3e0] ;  /* 0x0000f800ff687b82 */ /* 0x001e220000000a00 */
[C---:B------:R-:W-:Y:S01]  /*0870*/  LOP3.LUT R5, R107.reuse, 0xe0, RZ, 0xc0, !PT ;  /* 0x000000e06b057812 */ /* 0x040fe200078ec0ff */
[----:B------:R-:W1:Y:S01]  /*0880*/  LDCU UR12, c[0x0][0x388] ;  /* 0x00007100ff0c77ac */ /* 0x000e620008000800 */
[C---:B------:R-:W-:Y:S02]  /*0890*/  LOP3.LUT R4, R0.reuse, 0xff, RZ, 0xc0, !PT ;  /* 0x000000ff00047812 */ /* 0x040fe400078ec0ff */
[----:B------:R-:W-:Y:S01]  /*08a0*/  LOP3.LUT R0, R0, 0xffffff00, RZ, 0xc0, !PT ;  /* 0xffffff0000007812 */ /* 0x000fe200078ec0ff */
[----:B------:R-:W2:Y:S01]  /*08b0*/  LDCU.U8 UR10, c[0x0][0x410] ;  /* 0x00008200ff0a77ac */ /* 0x000ea20008000000 */
[----:B------:R-:W-:Y:S02]  /*08c0*/  VIADDMNMX R5, R4, -R5, RZ, !PT ;  /* 0x8000000504057246 */ /* 0x000fe400078001ff */
[----:B------:R-:W-:Y:S01]  /*08d0*/  SHF.L.U32 R6, R107, 0x5, RZ ;  /* 0x000000056b067819 */ /* 0x000fe200000006ff */
        /* <DEDUP_REMOVED lines=9> */
[----:B------:R0:W0:Y:S02]  /*0970*/  MUFU.RCP R108, R5 ;  /* 0x00000005006c7308 */ /* 0x0000240000001000 */
[----:B0-----:R-:W-:-:S02]  /*0980*/  ISETP.NE.U32.AND P0, PT, R104, RZ, PT ;  /* 0x000000ff6800720c */ /* 0x001fc40003f05070 */
[----:B------:R-:W-:Y:S02]  /*0990*/  LEA R109, R7, R0, 0x3 ;  /* 0x00000000076d7211 */ /* 0x000fe400078e18ff */
[----:B-1234-:R-:W-:-:S13]  /*09a0*/  ISETP.NE.AND.EX P0, PT, R105, RZ, PT, P0 ;  /* 0x000000ff6900720c */ /* 0x01efda0003f05300 */
.L_x_5552:
        /* <DEDUP_REMOVED lines=25> */
[----:B------:R-:W-:Y:S02]  /*0b40*/  SHF.L.U32 R111, R104, 0x10, RZ ;  /* 0x00000010686f7819 */ /* 0x000fe400000006ff */
[C---:B------:R-:W-:Y:S01]  /*0b50*/  PRMT R116, R106.reuse, 0x7632, R116 ;  /* 0x000076326a747816 */ /* 0x040fe20000000074 */
[-C--:B------:R-:W-:Y:S01]  /*0b60*/  FMUL.FTZ R105, R105, R0.reuse ;  /* 0x0000000069697220 */ /* 0x080fe20000410000 */
[----:B------:R-:W-:Y:S01]  /*0b70*/  SHF.L.U32 R113, R106, 0x10, RZ ;  /* 0x000000106a717819 */ /* 0x000fe200000006ff */
[----:B------:R-:W-:Y:S01]  /*0b80*/  FMUL.FTZ R111, R111, R0 ;  /* 0x000000006f6f7220 */ /* 0x000fe20000410000 */
[----:B------:R-:W-:-:S02]  /*0b90*/  PRMT R112, R104, 0x7632, R112 ;  /* 0x0000763268707816 */ /* 0x000fc40000000070 */
[----:B------:R-:W-:Y:S01]  /*0ba0*/  PRMT R117, R107, 0x7632, R117 ;  /* 0x000076326b757816 */ /* 0x000fe20000000075 */
[----:B------:R-:W-:Y:S01]  /*0bb0*/  FMUL.FTZ R115, R113, R0 ;  /* 0x0000000071737220 */ /* 0x000fe20000410000 */
[----:B------:R-:W-:Y:S02]  /*0bc0*/  SHF.L.U32 R107, R107, 0x10, RZ ;  /* 0x000000106b6b7819 */ /* 0x000fe400000006ff */
[----:B------:R-:W-:Y:S02]  /*0bd0*/  SHF.L.U32 R145, R116, 0x10, RZ ;  /* 0x0000001074917819 */ /* 0x000fe400000006ff */
[----:B------:R-:W-:-:S05]  /*0be0*/  SHF.L.U32 R147, R117, 0x10, RZ ;  /* 0x0000001075937819 */ /* 0x000fca00000006ff */
[----:B------:R-:W-:Y:S01]  /*0bf0*/  FMUL.FTZ R144, R147, R0 ;  /* 0x0000000093907220 */ /* 0x000fe20000410000 */
[----:B--2---:R-:W-:Y:S02]  /*0c00*/  SHF.L.U32 R106, R5, 0x10, RZ ;  /* 0x00000010056a7819 */ /* 0x004fe400000006ff */
[----:B------:R-:W-:Y:S02]  /*0c10*/  SHF.L.U32 R104, R4, 0x10, RZ ;  /* 0x0000001004687819 */ /* 0x000fe400000006ff */
[----:B------:R-:W-:Y:S01]  /*0c20*/  SHF.L.U32 R118, R6, 0x10, RZ ;  /* 0x0000001006767819 */ /* 0x000fe200000006ff */
[----:B------:R-:W-:Y:S01]  /*0c30*/  FFMA.FTZ R113, R105, R86, R106 ;  /* 0x0000005669717223 */ /* 0x000fe2000001006a */
[----:B------:R-:W-:Y:S01]  /*0c40*/  FMUL.FTZ R105, R107, R0 ;  /* 0x000000006b697220 */ /* 0x000fe20000410000 */
[----:B------:R-:W-:Y:S01]  /*0c50*/  FFMA.FTZ R111, R111, R84, R104 ;  /* 0x000000546f6f7223 */ /* 0x000fe20000010068 */
[----:B------:R-:W-:Y:S01]  /*0c60*/  SHF.L.U32 R104, R7, 0x10, RZ ;  /* 0x0000001007687819 */ /* 0x000fe200000006ff */
[----:B------:R-:W-:Y:S01]  /*0c70*/  FFMA.FTZ R115, R115, R80, R118 ;  /* 0x0000005073737223 */ /* 0x000fe20000010076 */
[----:B------:R-:W-:Y:S01]  /*0c80*/  SHF.L.U32 R107, R114, 0x10, RZ ;  /* 0x00000010726b7819 */ /* 0x000fe200000006ff */
[----:B------:R-:W-:Y:S01]  /*0c90*/  FMUL.FTZ R114, R145, R0 ;  /* 0x0000000091727220 */ /* 0x000fe20000410000 */
[----:B------:R-:W-:Y:S01]  /*0ca0*/  PRMT R106, R5, 0x7632, R106 ;  /* 0x00007632056a7816 */ /* 0x000fe2000000006a */
[----:B------:R-:W-:Y:S01]  /*0cb0*/  FFMA.FTZ R117, R105, R82, R104 ;  /* 0x0000005269757223 */ /* 0x000fe20000010068 */
[----:B------:R-:W-:Y:S01]  /*0cc0*/  SHF.L.U32 R105, R112, 0x10, RZ ;  /* 0x0000001070697819 */ /* 0x000fe200000006ff */
[----:B------:R-:W-:Y:S01]  /*0cd0*/  FMUL.FTZ R116, R107, R0 ;  /* 0x000000006b747220 */ /* 0x000fe20000410000 */
[----:B------:R-:W-:-:S02]  /*0ce0*/  PRMT R107, R6, 0x7632, R107 ;  /* 0x00007632066b7816 */ /* 0x000fc4000000006b */
[----:B------:R-:W-:Y:S01]  /*0cf0*/  PRMT R112, R7, 0x7632, R112 ;  /* 0x0000763207707816 */ /* 0x000fe20000000070 */
[----:B------:R-:W-:Y:S01]  /*0d00*/  FMUL.FTZ R118, R105, R0 ;  /* 0x0000000069767220 */ /* 0x000fe20000410000 */
[----:B------:R-:W-:Y:S02]  /*0d10*/  PRMT R104, R4, 0x7632, R104 ;  /* 0x0000763204687816 */ /* 0x000fe40000000068 */
        /* <DEDUP_REMOVED lines=13> */
.L_x_5526:
        /* <DEDUP_REMOVED lines=27> */
[----:B------:R-:W-:-:S02]  /*0fa0*/  FMUL.FTZ R118, R118, R85 ;  /* 0x0000005576767220 */ /* 0x000fc40000410000 */
[----:B------:R-:W-:Y:S02]  /*0fb0*/  F2FP.BF16.F32.PACK_AB R106, R114, R115 ;  /* 0x00000073726a723e */ /* 0x000fe400000010ff */
[----:B------:R-:W-:Y:S02]  /*0fc0*/  F2FP.BF16.F32.PACK_AB R107, R112, R117 ;  /* 0x00000075706b723e */ /* 0x000fe400000010ff */
[----:B------:R-:W-:Y:S02]  /*0fd0*/  F2FP.BF16.F32.PACK_AB R105, R116, R113 ;  /* 0x000000717469723e */ /* 0x000fe400000010ff */
[----:B------:R-:W-:-:S07]  /*0fe0*/  F2FP.BF16.F32.PACK_AB R104, R118, R111 ;  /* 0x0000006f7668723e */ /* 0x000fce00000010ff */
.L_x_5527:
[----:B------:R-:W0:Y:S01]  /*0ff0*/  LDC.64 R146, c[0x0][0x3a8] ;  /* 0x0000ea00ff927b82 */ /* 0x000e220000000a00 */
[C---:B------:R-:W-:Y:S01]  /*1000*/  IADD3 R144, PT, PT, R110.reuse, 0x100, RZ ;  /* 0x000001006e907810 */ /* 0x040fe20007ffe0ff */
[----:B0-----:R-:W-:-:S05]  /*1010*/  IMAD.WIDE.U32 R146, R110, 0x10, R146 ;  /* 0x000000106e927825 */ /* 0x001fca00078e0092 */
[----:B------:R0:W-:Y:S02]  /*1020*/  STG.E.128 desc[UR6][R146.64], R104 ;  /* 0x0000006892007986 */ /* 0x0001e4000c101d06 */
.L_x_5525:
[----:B------:R-:W-:Y:S05]  /*1030*/  BSYNC.RECONVERGENT B0 ;  /* 0x0000000000007941 */ /* 0x000fea0003800200 */
.L_x_5524:
        /* <DEDUP_REMOVED lines=12> */
[----:B-----5:R-:W-:Y:S02]  /*1100*/  PRMT R122, R105, 0x7632, R122 ;  /* 0x00007632697a7816 */ /* 0x020fe4000000007a */
[----:B------:R-:W-:Y:S02]  /*1110*/  PRMT R146, R107, 0x7632, R146 ;  /* 0x000076326b927816 */ /* 0x000fe40000000092 */
[----:B------:R-:W-:Y:S02]  /*1120*/  SHF.L.U32 R119, R104, 0x10, RZ ;  /* 0x0000001068777819 */ /* 0x000fe400000006ff */
[----:B------:R-:W-:Y:S02]  /*1130*/  SHF.L.U32 R105, R105, 0x10, RZ ;  /* 0x0000001069697819 */ /* 0x000fe400000006ff */
[----:B0-----:R-:W-:Y:S01]  /*1140*/  SHF.L.U32 R121, R106, 0x10, RZ ;  /* 0x000000106a797819 */ /* 0x001fe200000006ff */
[-C--:B------:R-:W-:Y:S01]  /*1150*/  FMUL.FTZ R119, R119, R0.reuse ;  /* 0x0000000077777220 */ /* 0x080fe20000410000 */
        /* <DEDUP_REMOVED lines=16> */
[----:B------:R-:W-:-:S02]  /*1260*/  PRMT R126, R6, 0x7632, R126 ;  /* 0x00007632067e7816 */ /* 0x000fc4000000007e */
[----:B------:R-:W-:Y:S02]  /*1270*/  PRMT R148, R7, 0x7632, R148 ;  /* 0x0000763207947816 */ /* 0x000fe40000000094 */
[----:B------:R-:W-:Y:S02]  /*1280*/  SHF.L.U32 R105, R120, 0x10, RZ ;  /* 0x0000001078697819 */ /* 0x000fe400000006ff */
        /* <DEDUP_REMOVED lines=11> */
[----:B------:R-:W-:-:S02]  /*1340*/  FFMA.FTZ R124, R124, R63, R147 ;  /* 0x0000003f7c7c7223 */ /* 0x000fc40000010093 */
[----:B------:R-:W-:Y:S01]  /*1350*/  FFMA.FTZ R122, R122, R57, R151 ;  /* 0x000000397a7a7223 */ /* 0x000fe20000010097 */
[----:B------:R-:W-:Y:S01]  /*1360*/  FFMA.FTZ R126, R126, R61, R107 ;  /* 0x0000003d7e7e7223 */ /* 0x000fe2000001006b */
[----:B------:R-:W-:Y:S01]  /*1370*/  FFMA.FTZ R120, R120, R59, R155 ;  /* 0x0000003b78787223 */ /* 0x000fe2000001009b */
[----:B------:R-:W-:Y:S02]  /*1380*/  F2FP.BF16.F32.PACK_AB R105, R124, R121 ;  /* 0x000000797c69723e */ /* 0x000fe400000010ff */
[----:B------:R-:W-:Y:S02]  /*1390*/  F2FP.BF16.F32.PACK_AB R106, R122, R123 ;  /* 0x0000007b7a6a723e */ /* 0x000fe400000010ff */
[----:B------:R-:W-:Y:S02]  /*13a0*/  F2FP.BF16.F32.PACK_AB R107, R120, R125 ;  /* 0x0000007d786b723e */ /* 0x000fe400000010ff */
[----:B------:R-:W-:Y:S01]  /*13b0*/  F2FP.BF16.F32.PACK_AB R104, R126, R119 ;  /* 0x000000777e68723e */ /* 0x000fe200000010ff */
[----:B------:R-:W-:Y:S06]  /*13c0*/  BRA `(.L_x_5531) ;  /* 0x0000000000807947 */ /* 0x000fec0003800000 */
.L_x_5530:
[C---:B-----5:R-:W-:Y:S02]  /*13d0*/  PRMT R119, R104.reuse, 0x7632, R119 ;  /* 0x0000763268777816 */ /* 0x060fe40000000077 */
[----:B0-----:R-:W-:Y:S02]  /*13e0*/  SHF.L.U32 R121, R104, 0x10, RZ ;  /* 0x0000001068797819 */ /* 0x001fe400000006ff */
        /* <DEDUP_REMOVED lines=30> */
.L_x_5531:
[----:B------:R-:W0:Y:S02]  /*15d0*/  LDC.64 R146, c[0x0][0x3a8] ;  /* 0x0000ea00ff927b82 */ /* 0x000e240000000a00 */
[C---:B0-----:R-:W-:Y:S01]  /*15e0*/  IMAD.WIDE.U32 R146, R144.reuse, 0x10, R146 ;  /* 0x0000001090927825 */ /* 0x041fe200078e0092 */
[----:B------:R-:W-:-:S04]  /*15f0*/  IADD3 R144, PT, PT, R144, 0x100, RZ ;  /* 0x0000010090907810 */ /* 0x000fc80007ffe0ff */
[----:B------:R1:W-:Y:S03]  /*1600*/  STG.E.128 desc[UR6][R146.64], R104 ;  /* 0x0000006892007986 */ /* 0x0003e6000c101d06 */
.L_x_5529:
[----:B------:R-:W-:Y:S05]  /*1610*/  BSYNC.RECONVERGENT B0 ;  /* 0x0000000000007941 */ /* 0x000fea0003800200 */
.L_x_5528:
        /* <DEDUP_REMOVED lines=57> */
.L_x_5534:
        /* <DEDUP_REMOVED lines=32> */
.L_x_5535:
[----:B------:R-:W0:Y:S02]  /*1bb0*/  LDC.64 R146, c[0x0][0x3a8] ;  /* 0x0000ea00ff927b82 */ /* 0x000e240000000a00 */
[C---:B0-----:R-:W-:Y:S01]  /*1bc0*/  IMAD.WIDE.U32 R146, R144.reuse, 0x10, R146 ;  /* 0x0000001090927825 */ /* 0x041fe200078e0092 */
[----:B------:R-:W-:-:S04]  /*1bd0*/  IADD3 R144, PT, PT, R144, 0x100, RZ ;  /* 0x0000010090907810 */ /* 0x000fc80007ffe0ff */
[----:B------:R2:W-:Y:S03]  /*1be0*/  STG.E.128 desc[UR6][R146.64], R104 ;  /* 0x0000006892007986 */ /* 0x0005e6000c101d06 */
.L_x_5533:
[----:B------:R-:W-:Y:S05]  /*1bf0*/  BSYNC.RECONVERGENT B0 ;  /* 0x0000000000007941 */ /* 0x000fea0003800200 */
.L_x_5532:
        /* <DEDUP_REMOVED lines=12> */
[C---:B0----5:R-:W-:Y:S02]  /*1cc0*/  PRMT R136, R104.reuse, 0x7632, R136 ;  /* 0x0000763268887816 */ /* 0x061fe40000000088 */
[----:B------:R-:W-:Y:S02]  /*1cd0*/  SHF.L.U32 R135, R104, 0x10, RZ ;  /* 0x0000001068877819 */ /* 0x000fe400000006ff */
[C---:B------:R-:W-:Y:S02]  /*1ce0*/  PRMT R104, R105.reuse, 0x7632, R104 ;  /* 0x0000763269687816 */ /* 0x040fe40000000068 */
[----:B------:R-:W-:Y:S01]  /*1cf0*/  SHF.L.U32 R105, R105, 0x10, RZ ;  /* 0x0000001069697819 */ /* 0x000fe200000006ff */
[-C--:B------:R-:W-:Y:S01]  /*1d00*/  FMUL.FTZ R135, R135, R0.reuse ;  /* 0x0000000087877220 */ /* 0x080fe20000410000 */
[C---:B------:R-:W-:Y:S02]  /*1d10*/  SHF.L.U32 R137, R106.reuse, 0x10, RZ ;  /* 0x000000106a897819 */ /* 0x040fe400000006ff */
[----:B------:R-:W-:Y:S01]  /*1d20*/  SHF.L.U32 R142, R5, 0x10, RZ ;  /* 0x00000010058e7819 */ /* 0x000fe200000006ff */
[-C--:B------:R-:W-:Y:S01]  /*1d30*/  FMUL.FTZ R105, R105, R0.reuse ;  /* 0x0000000069697220 */ /* 0x080fe20000410000 */
[----:B------:R-:W-:Y:S01]  /*1d40*/  PRMT R138, R106, 0x7632, R138 ;  /* 0x000076326a8a7816 */ /* 0x000fe2000000008a */
[----:B------:R-:W-:Y:S01]  /*1d50*/  FMUL.FTZ R139, R137, R0 ;  /* 0x00000000898b7220 */ /* 0x000fe20000410000 */
[----:B------:R-:W-:Y:S01]  /*1d60*/  PRMT R106, R107, 0x7632, R106 ;  /* 0x000076326b6a7816 */ /* 0x000fe2000000006a */
[----:B------:R-:W-:Y:S01]  /*1d70*/  FFMA.FTZ R137, R105, R14, R142 ;  /* 0x0000000e69897223 */ /* 0x000fe2000001008e */
[----:B------:R-:W-:-:S02]  /*1d80*/  SHF.L.U32 R140, R4, 0x10, RZ ;  /* 0x00000010048c7819 */ /* 0x000fc400000006ff */
[----:B------:R-:W-:Y:S02]  /*1d90*/  SHF.L.U32 R145, R107, 0x10, RZ ;  /* 0x000000106b917819 */ /* 0x000fe400000006ff */
[----:B------:R-:W-:Y:S01]  /*1da0*/  SHF.L.U32 R105, R136, 0x10, RZ ;  /* 0x0000001088697819 */ /* 0x000fe200000006ff */
[----:B------:R-:W-:Y:S01]  /*1db0*/  FFMA.FTZ R135, R135, R12, R140 ;  /* 0x0000000c87877223 */ /* 0x000fe2000001008c */
[----:B------:R-:W-:Y:S01]  /*1dc0*/  SHF.L.U32 R107, R104, 0x10, RZ ;  /* 0x00000010686b7819 */ /* 0x000fe200000006ff */
[-C--:B------:R-:W-:Y:S01]  /*1dd0*/  FMUL.FTZ R147, R145, R0.reuse ;  /* 0x0000000091937220 */ /* 0x080fe20000410000 */
[----:B------:R-:W-:Y:S01]  /*1de0*/  SHF.L.U32 R141, R138, 0x10, RZ ;  /* 0x000000108a8d7819 */ /* 0x000fe200000006ff */
[-C--:B------:R-:W-:Y:S01]  /*1df0*/  FMUL.FTZ R142, R105, R0.reuse ;  /* 0x00000000698e7220 */ /* 0x080fe20000410000 */
[----:B------:R-:W-:Y:S01]  /*1e00*/  SHF.L.U32 R149, R106, 0x10, RZ ;  /* 0x000000106a957819 */ /* 0x000fe200000006ff */
[-C--:B------:R-:W-:Y:S01]  /*1e10*/  FMUL.FTZ R140, R107, R0.reuse ;  /* 0x000000006b8c7220 */ /* 0x080fe20000410000 */
[C---:B------:R-:W-:Y:S01]  /*1e20*/  SHF.L.U32 R146, R6.reuse, 0x10, RZ ;  /* 0x0000001006927819 */ /* 0x040fe200000006ff */
[-C--:B------:R-:W-:Y:S01]  /*1e30*/  FMUL.FTZ R138, R141, R0.reuse ;  /* 0x000000008d8a7220 */ /* 0x080fe20000410000 */
[----:B------:R-:W-:Y:S01]  /*1e40*/  PRMT R105, R6, 0x7632, R105 ;  /* 0x0000763206697816 */ /* 0x000fe20000000069 */
[----:B------:R-:W-:Y:S01]  /*1e50*/  FMUL.FTZ R136, R149, R0 ;  /* 0x0000000095887220 */ /* 0x000fe20000410000 */
[----:B------:R-:W-:Y:S01]  /*1e60*/  PRMT R0, R4, 0x7632, R0 ;  /* 0x0000763204007816 */ /* 0x000fe20000000000 */
[----:B------:R-:W-:Y:S01]  /*1e70*/  FFMA.FTZ R139, R139, R8, R146 ;  /* 0x000000088b8b7223 */ /* 0x000fe20000010092 */
[----:B------:R-:W-:-:S02]  /*1e80*/  PRMT R106, R7, 0x7632, R106 ;  /* 0x00007632076a7816 */ /* 0x000fc4000000006a */
[----:B------:R-:W-:Y:S02]  /*1e90*/  PRMT R104, R5, 0x7632, R104 ;  /* 0x0000763205687816 */ /* 0x000fe40000000068 */
[----:B------:R-:W-:Y:S02]  /*1ea0*/  SHF.L.U32 R145, R105, 0x10, RZ ;  /* 0x0000001069917819 */ /* 0x000fe400000006ff */
[----:B------:R-:W-:Y:S02]  /*1eb0*/  SHF.L.U32 R146, R7, 0x10, RZ ;  /* 0x0000001007927819 */ /* 0x000fe400000006ff */
[----:B------:R-:W-:Y:S01]  /*1ec0*/  SHF.L.U32 R149, R106, 0x10, RZ ;  /* 0x000000106a957819 */ /* 0x000fe200000006ff */
[----:B------:R-:W-:Y:S01]  /*1ed0*/  FFMA.FTZ R138, R138, R9, R145 ;  /* 0x000000098a8a7223 */ /* 0x000fe20000010091 */
[----:B------:R-:W-:Y:S01]  /*1ee0*/  SHF.L.U32 R107, R104, 0x10, RZ ;  /* 0x00000010686b7819 */ /* 0x000fe200000006ff */
[----:B------:R-:W-:Y:S01]  /*1ef0*/  FFMA.FTZ R141, R147, R10, R146 ;  /* 0x0000000a938d7223 */ /* 0x000fe20000010092 */
        /* <DEDUP_REMOVED lines=9> */
.L_x_5538:
[C---:B-----5:R-:W-:Y:S02]  /*1f90*/  PRMT R135, R104.reuse, 0x7632, R135 ;  /* 0x0000763268877816 */ /* 0x060fe40000000087 */
[----:B0-----:R-:W-:Y:S02]  /*1fa0*/  SHF.L.U32 R137, R104, 0x10, RZ ;  /* 0x0000001068897819 */ /* 0x001fe400000006ff */
[----:B------:R-:W-:Y:S02]  /*1fb0*/  PRMT R104, R105, 0x7632, R104 ;  /* 0x0000763269687816 */ /* 0x000fe40000000068 */
[C---:B------:R-:W-:Y:S01]  /*1fc0*/  PRMT R136, R106.reuse, 0x7632, R136 ;  /* 0x000076326a887816 */ /* 0x040fe20000000088 */
[----:B------:R-:W-:Y:S01]  /*1fd0*/  FMUL.FTZ R137, R137, R0 ;  /* 0x0000000089897220 */ /* 0x000fe20000410000 */
[----:B------:R-:W-:Y:S02]  /*1fe0*/  SHF.L.U32 R139, R106, 0x10, RZ ;  /* 0x000000106a8b7819 */ /* 0x000fe400000006ff */
        /* <DEDUP_REMOVED lines=26> */
.L_x_5539:
[----:B------:R-:W0:Y:S02]  /*2190*/  LDC.64 R146, c[0x0][0x3a8] ;  /* 0x0000ea00ff927b82 */ /* 0x000e240000000a00 */
[----:B0-----:R-:W-:-:S05]  /*21a0*/  IMAD.WIDE.U32 R144, R144, 0x10, R146 ;  /* 0x0000001090907825 */ /* 0x001fca00078e0092 */
[----:B------:R3:W-:Y:S02]  /*21b0*/  STG.E.128 desc[UR6][R144.64], R104 ;  /* 0x0000006890007986 */ /* 0x0007e4000c101d06 */
.L_x_5537:
[----:B------:R-:W-:Y:S05]  /*21c0*/  BSYNC.RECONVERGENT B0 ;  /* 0x0000000000007941 */ /* 0x000fea0003800200 */
.L_x_5536:
        /* <DEDUP_REMOVED lines=138> */
.L_x_5541:
[----:B------:R-:W-:Y:S05]  /*2a70*/  BSYNC.RECONVERGENT B0 ;  /* 0x0000000000007941 */ /* 0x000fea0003800200 */
.L_x_5540:
        /* <DEDUP_REMOVED lines=12> */
.L_x_5543:
[----:B------:R-:W-:Y:S05]  /*2b40*/  BSYNC.RECONVERGENT B0 ;  /* 0x0000000000007941 */ /* 0x000fea0003800200 */
.L_x_5542:
        /* <DEDUP_REMOVED lines=57> */
[C---:B-1----:R-:W-:Y:S01]  /*2ee0*/  FMUL.FTZ R0, R145.reuse, R145 ;  /* 0x0000009191007220 */ /* 0x042fe20000410000 */
[----:B------:R-:W-:Y:S01]  /*2ef0*/  FSEL R152, R145, RZ, !P6 ;  /* 0x000000ff91987208 */ /* 0x000fe20007000000 */
[----:B--2---:R-:W-:-:S03]  /*2f00*/  @!P5 IMAD.WIDE R104, R2, 0x4, R104 ;  /* 0x000000040268d825 */ /* 0x004fc600078e0268 */
[----:B------:R-:W-:Y:S01]  /*2f10*/  FSEL R143, R0, RZ, P6 ;  /* 0x000000ff008f7208 */ /* 0x000fe20003000000 */
[----:B0-----:R-:W-:Y:S01]  /*2f20*/  FFMA.FTZ R0, R147, UR11, R146 ;  /* 0x0000000b93007c23 */ /* 0x001fe20008010092 */
[----:B------:R0:W-:Y:S03]  /*2f30*/  @!P5 STG.E desc[UR6][R104.64], R145 ;  /* 0x000000916800d986 */ /* 0x0001e6000c101906 */
[----:B------:R-:W-:Y:S01]  /*2f40*/  FADD.FTZ R0, R0, R143 ;  /* 0x0000008f00007221 */ /* 0x000fe20000010000 */
[----:B---3--:R-:W-:-:S05]  /*2f50*/  @!P5 IMAD.WIDE R106, R2, 0x4, R106 ;  /* 0x00000004026ad825 */ /* 0x008fca00078e026a */
[----:B------:R-:W1:Y:S02]  /*2f60*/  MUFU.RSQ R0, R0 ;  /* 0x0000000000007308 */ /* 0x000e640000001400 */
[----:B-1----:R0:W-:Y:S01]  /*2f70*/  @!P5 STG.E desc[UR6][R106.64], R0 ;  /* 0x000000006a00d986 */ /* 0x0021e2000c101906 */
[----:B------:R-:W-:Y:S05]  /*2f80*/  @!P1 BRA `(.L_x_5545) ;  /* 0x0000000000809947 */ /* 0x000fea0003800000 */
[----:B0-----:R-:W0:Y:S01]  /*2f90*/  LDC.64 R144, c[0x0][0x428] ;  /* 0x00010a00ff907b82 */ /* 0x001e220000000a00 */
        /* <DEDUP_REMOVED lines=24> */
[----:B------:R-:W-:Y:S01]  /*3120*/  F2FP.BF16.F32.PACK_AB R104, R105, R104 ;  /* 0x000000686968723e */ /* 0x000fe200000010ff */
[----:B0-----:R-:W-:Y:S01]  /*3130*/  IMAD.WIDE.U32 R144, R110, 0x10, R144 ;  /* 0x000000106e907825 */ /* 0x001fe200078e0090 */
[----:B------:R-:W-:-:S02]  /*3140*/  F2FP.BF16.F32.PACK_AB R106, R107, R106 ;  /* 0x0000006a6b6a723e */ /* 0x000fc400000010ff */
[----:B------:R-:W-:Y:S02]  /*3150*/  F2FP.BF16.F32.PACK_AB R105, R146, R143 ;  /* 0x0000008f9269723e */ /* 0x000fe400000010ff */
[----:B------:R-:W-:Y:S02]  /*3160*/  F2FP.BF16.F32.PACK_AB R107, R150, R153 ;  /* 0x00000099966b723e */ /* 0x000fe400000010ff */
[----:B------:R-:W-:-:S03]  /*3170*/  IADD3 R110, PT, PT, R110, 0x100, RZ ;  /* 0x000001006e6e7810 */ /* 0x000fc60007ffe0ff */
[----:B------:R1:W-:Y:S04]  /*3180*/  STG.E.128 desc[UR6][R144.64], R104 ;  /* 0x0000006890007986 */ /* 0x0003e8000c101d06 */
.L_x_5545:
[----:B------:R-:W-:Y:S05]  /*3190*/  BSYNC.RECONVERGENT B0 ;  /* 0x0000000000007941 */ /* 0x000fea0003800200 */
.L_x_5544:
[----:B------:R-:W-:Y:S04]  /*31a0*/  BSSY.RECONVERGENT B0, `(.L_x_5546) ;  /* 0x0000022000007945 */ /* 0x000fe80003800200 */
[----:B------:R-:W-:Y:S05]  /*31b0*/  @!P2 BRA `(.L_x_5547) ;  /* 0x000000000080a947 */ /* 0x000fea0003800000 */
[----:B01----:R-:W0:Y:S01]  /*31c0*/  LDC.64 R144, c[0x0][0x428] ;  /* 0x00010a00ff907b82 */ /* 0x003e220000000a00 */
        /* <DEDUP_REMOVED lines=31> */
.L_x_5547:
[----:B------:R-:W-:Y:S05]  /*33c0*/  BSYNC.RECONVERGENT B0 ;  /* 0x0000000000007941 */ /* 0x000fea0003800200 */
.L_x_5546:
        /* <DEDUP_REMOVED lines=34> */
.L_x_5549:
[----:B------:R-:W-:Y:S05]  /*35f0*/  BSYNC.RECONVERGENT B0 ;  /* 0x0000000000007941 */ /* 0x000fea0003800200 */
.L_x_5548:
        /* <DEDUP_REMOVED lines=33> */
.L_x_5551:
[----:B------:R-:W-:Y:S05]  /*3810*/  BSYNC.RECONVERGENT B0 ;  /* 0x0000000000007941 */ /* 0x000fea0003800200 */
.L_x_5550:
[----:B01234-:R-:W0:Y:S01]  /*3820*/  LDC.64 R104, c[0x0][0x380] ;  /* 0x0000e000ff687b82 */ /* 0x01fe220000000a00 */
[----:B------:R-:W-:Y:S01]  /*3830*/  UPLOP3.LUT UP1, UPT, UPT, UPT, UP1, 0x40, 0x4 ;  /* 0x000000000004789c */ /* 0x000fe20003f2e810 */
[----:B0-----:R-:W-:-:S04]  /*3840*/  IADD3 R2, PT, PT, R2, R104, RZ ;  /* 0x0000006802027210 */ /* 0x001fc80007ffe0ff */
[----:B------:R-:W-:-:S13]  /*3850*/  ISETP.GE.AND P1, PT, R2, R105, PT ;  /* 0x000000690200720c */ /* 0x000fda0003f26270 */
[----:B------:R-:W-:Y:S05]  /*3860*/  @!P1 BRA `(.L_x_5552) ;  /* 0xffffffd000509947 */ /* 0x000fea000383ffff */
[----:B------:R-:W-:Y:S05]  /*3870*/  EXIT ;  /* 0x000000000000794d */ /* 0x000fea0003800000 */
.L_x_5553:
        /* <DEDUP_REMOVED lines=16> */
.L_x_27496:


//--------------------- .text._ZN10layer_norm13ln_fwd_kernelINS_13Kernel_traitsIf13__nv_bfloat16S2_S2_fjLj8192ELj1ELj1ELj8ELj16ENS_18Kernel_traits_baseILj8192EfS2_S2_S2_fjLj256EEEEELb0ELb1ELb0ELb1EEEvNS_9FwdParamsE --------------------------
	.section	.text._ZN10layer_norm13ln_fwd_kernelINS_13Kernel_traitsIf13__nv_bfloat16S2_S2_fjLj8192ELj1ELj1ELj8ELj16ENS_18Kernel_traits_baseILj8192EfS2_S2_S2_fjLj256EEEEELb0ELb1ELb0ELb1EEEvNS_9FwdParamsE,"ax",@progbits
	.align	128
        .global         _ZN10layer_norm13ln_fwd_kernelINS_13Kernel_traitsIf13__nv_bfloat16S2_S2_fjLj8192ELj1ELj1ELj8ELj16ENS_18Kernel_traits_baseILj8192EfS2_S2_S2_fjLj256EEEEELb0ELb1ELb0ELb1EEEvNS_9FwdParamsE
        .type           _ZN10layer_norm13ln_fwd_kernelINS_13Kernel_traitsIf13__nv_bfloat16S2_S2_fjLj8192ELj1ELj1ELj8ELj16ENS_18Kernel_traits_baseILj8192EfS2_S2_S2_fjLj256EEEEELb0ELb1ELb0ELb1EEEvNS_9FwdParamsE,@function
        .size           _ZN10layer_norm13ln_fwd_kernelINS_13Kernel_traitsIf13__nv_bfloat16S2_S2_fjLj8192ELj1ELj1ELj8ELj16ENS_18Kernel_traits_baseILj8192EfS2_S2_S2_fjLj256EEEEELb0ELb1ELb0ELb1EEEvNS_9FwdParamsE,(.L_x_27497 - _ZN10layer_norm13ln_fwd_kernelINS_13Kernel_traitsIf13__nv_bfloat16S2_S2_fjLj8192ELj1ELj1ELj8ELj16ENS_18Kernel_traits_baseILj8192EfS2_S2_S2_fjLj256EEEEELb0ELb1ELb0ELb1EEEvNS_9FwdParamsE)
        .other          _ZN10layer_norm13ln_fwd_kernelINS_13Kernel_traitsIf13__nv_bfloat16S2_S2_fjLj8192ELj1ELj1ELj8ELj16ENS_18Kernel_traits_baseILj8192EfS2_S2_S2_fjLj256EEEEELb0ELb1ELb0ELb1EEEvNS_9FwdParamsE,@"STO_CUDA_ENTRY STV_DEFAULT"
_ZN10layer_norm13ln_fwd_kernelINS_13Kernel_traitsIf13__nv_bfloat16S2_S2_fjLj8192ELj1ELj1ELj8ELj16ENS_18Kernel_traits_baseILj8192EfS2_S2_S2_fjLj256EEEEELb0ELb1ELb0ELb1EEEvNS_9FwdParamsE:
.text._ZN10layer_norm13ln_fwd_kernelINS_13Kernel_traitsIf13__nv_bfloat16S2_S2_fjLj8192ELj1ELj1ELj8ELj16ENS_18Kernel_traits_baseILj8192EfS2_S2_S2_fjLj256EEEEELb0ELb1ELb0ELb1EEEvNS_9FwdParamsE:
[----:B------:R-:W-:Y:S01]  /*0000*/  LDC R1, c[0x0][0x37c] ;  /* 0x0000df00ff017b82 */ /* 0x000fe20000000800 */
[----:B------:R-:W0:Y:S07]  /*0010*/  LDCU.64 UR8, c[0x0][0x438] ;  /* 0x00008700ff0877ac */ /* 0x000e2e0008000a00 */
[----:B------:R-:W1:Y:S01]  /*0020*/  S2UR UR4, SR_CTAID.X ;  /* 0x00000000000479c3 */ /* 0x000e620000002500 */
[----:B------:R-:W2:Y:S01]  /*0030*/  S2R R3, SR_TID.X ;  /* 0x0000000000037919 */ /* 0x000ea20000002100 */
[----:B------:R-:W3:Y:S01]  /*0040*/  LDCU.64 UR6, c[0x0][0x358] ;  /* 0x00006b00ff0677ac */ /* 0x000ee20008000a00 */
[----:B0-----:R-:W-:-:S04]  /*0050*/  UISETP.NE.U32.AND UP0, UPT, UR8, URZ, UPT ;  /* 0x000000ff0800728c */ /* 0x001fc8000bf05070 */
[----:B------:R-:W-:Y:S01]  /*0060*/  UISETP.NE.AND.EX UP0, UPT, UR9, URZ, UPT, UP0 ;  /* 0x000000ff0900728c */ /* 0x000fe2000bf05300 */
[----:B-1----:R-:W-:-:S08]  /*0070*/  MOV R2, UR4 ;  /* 0x0000000400027c02 */ /* 0x002fd00008000f00 */
[----:B---3--:R-:W-:Y:S05]  /*0080*/  BRA.U !UP0, `(.L_x_5554) ;  /* 0x00000001087c7547 */ /* 0x008fea000b800000 */
[----:B------:R-:W2:Y:S08]  /*0090*/  LDC.64 R4, c[0x0][0x3d0] ;  /* 0x0000f400ff047b82 */ /* 0x000eb00000000a00 */
[----:B------:R-:W0:Y:S08]  /*00a0*/  LDC.64 R6, c[0x0][0x438] ;  /* 0x00010e00ff067b82 */ /* 0x000e300000000a00 */
[----:B------:R-:W1:Y:S01]  /*00b0*/  LDC.64 R104, c[0x0][0x3e8] ;  /* 0x0000fa00ff687b82 */ /* 0x000e620000000a00 */
[----:B--2---:R-:W-:-:S05]  /*00c0*/  IMAD.WIDE.U32 R4, R3, 0x20, R4 ;  /* 0x0000002003047825 */ /* 0x004fca00078e0004 */
[----:B------:R2:W5:Y:S01]  /*00d0*/  LDG.E.128 R100, desc[UR6][R4.64] ;  /* 0x0000000604647981 */ /* 0x000562000c1e1d00 */
[----:B0-----:R-:W-:-:S03]  /*00e0*/  IMAD.WIDE.U32 R6, R3, 0x20, R6 ;  /* 0x0000002003067825 */ /* 0x001fc600078e0006 */
[----:B------:R2:W5:Y:S04]  /*00f0*/  LDG.E.128 R96, desc[UR6][R4.64+0x10] ;  /* 0x0000100604607981 */ /* 0x000568000c1e1d00 */
        /* <DEDUP_REMOVED lines=24> */
.L_x_5554:
[----:B------:R-:W2:Y:S08]  /*0280*/  LDC.64 R4, c[0x0][0x3d0] ;  /* 0x0000f400ff047b82 */ /* 0x000eb00000000a00 */
[----:B------:R-:W0:Y:S01]  /*0290*/  LDC.64 R6, c[0x0][0x3e8] ;  /* 0x0000fa00ff067b82 */ /* 0x000e220000000a00 */
[----:B--2---:R-:W-:-:S05]  /*02a0*/  IMAD.WIDE.U32 R4, R3, 0x20, R4 ;  /* 0x0000002003047825 */ /* 0x004fca00078e0004 */
[----:B------:R1:W5:Y:S01]  /*02b0*/  LDG.E.128 R100, desc[UR6][R4.64] ;  /* 0x0000000604647981 */ /* 0x000362000c1e1d00 */
[----:B0-----:R-:W-:-:S03]  /*02c0*/  IMAD.WIDE.U32 R6, R3, 0x20, R6 ;  /* 0x0000002003067825 */ /* 0x001fc600078e0006 */
        /* <DEDUP_REMOVED lines=30> */
[----:B-1----:R-:W-:-:S07]  /*04b0*/  CS2R R68, SRZ ;  /* 0x0000000000447805 */ /* 0x002fce000001ff00 */
.L_x_5555:
[----:B------:R-:W0:Y:S02]  /*04c0*/  LDCU UR4, c[0x0][0x384] ;  /* 0x00007080ff0477ac */ /* 0x000e240008000800 */
[----:B0-----:R-:W-:-:S13]  /*04d0*/  ISETP.GE.AND P0, PT, R2, UR4, PT ;  /* 0x0000000402007c0c */ /* 0x001fda000bf06270 */
[----:B------:R-:W-:Y:S05]  /*04e0*/  @P0 EXIT ;  /* 0x000000000000094d */ /* 0x000fea0003800000 */
[----:B--2---:R-:W0:Y:S01]  /*04f0*/  LDC.64 R4, c[0x0][0x3e0] ;  /* 0x0000f800ff047b82 */ /* 0x004e220000000a00 */
[----:B------:R-:W1:Y:S01]  /*0500*/  LDCU UR10, c[0x0][0x388] ;  /* 0x00007100ff0a77ac */ /* 0x000e620008000800 */
[----:B------:R-:W2:Y:S01]  /*0510*/  LDCU.U8 UR12, c[0x0][0x410] ;  /* 0x00008200ff0c77ac */ /* 0x000ea20008000000 */
[----:B------:R-:W3:Y:S01]  /*0520*/  LDCU UR11, c[0x0][0x400] ;  /* 0x00008000ff0b77ac */ /* 0x000ee20008000800 */
[----:B------:R-:W4:Y:S01]  /*0530*/  LDCU.64 UR8, c[0x0][0x3a0] ;  /* 0x00007400ff0877ac */ /* 0x000f220008000a00 */
[----:B------:R-:W-:Y:S01]  /*0540*/  UPLOP3.LUT UP0, UPT, UPT, UPT, UPT, 0x40, 0x4 ;  /* 0x000000000004789c */ /* 0x000fe20003f0e870 */
[----:B0-----:R-:W-:-:S04]  /*0550*/  ISETP.NE.U32.AND P0, PT, R4, RZ, PT ;  /* 0x000000ff0400720c */ /* 0x001fc80003f05070 */
[----:B-1234-:R-:W-:-:S13]  /*0560*/  ISETP.NE.AND.EX P0, PT, R5, RZ, PT, P0 ;  /* 0x000000ff0500720c */ /* 0x01efda0003f05300 */
.L_x_5568:
[----:B0-----:R-:W0:Y:S01]  /*0570*/  S2R R112, SR_TID.X ;  /* 0x0000000000707919 */ /* 0x001e220000002100 */
        /* <DEDUP_REMOVED lines=8> */
[----:B--2---:R-:W-:-:S05]  /*0600*/  IMAD.WIDE.U32 R106, R3, 0x10, R108 ;  /* 0x00000010036a7825 */ /* 0x004fca00078e006c */
[----:B-----5:R0:W5:Y:S01]  /*0610*/  LDG.E.128 R116, desc[UR6][R106.64] ;  /* 0x000000066a747981 */ /* 0x020162000c1e1d00 */
[----:B------:R-:W-:-:S04]  /*0620*/  ISETP.NE.U32.AND P1, PT, RZ, UR8, PT ;  /* 0x00000008ff007c0c */ /* 0x000fc8000bf25070 */
[----:B------:R-:W-:Y:S01]  /*0630*/  ISETP.NE.AND.EX P1, PT, RZ, UR9, PT, P1 ;  /* 0x00000009ff007c0c */ /* 0x000fe2000bf25310 */
[----:B------:R-:W-:Y:S01]  /*0640*/  HFMA2 R0, -RZ, RZ, 1.875, 0 ;  /* 0x3f800000ff007431 */ /* 0x000fe200000001ff */
[----:B---3--:R-:W-:-:S11]  /*0650*/  @P0 SHF.L.U32 R0, R104, 0x10, RZ ;  /* 0x0000001068000819 */ /* 0x008fd600000006ff */
[----:B0-----:R-:W-:Y:S05]  /*0660*/  @!P1 BRA `(.L_x_5556) ;  /* 0x0000000000c09947 */ /* 0x001fea0003800000 */
[----:B------:R-:W0:Y:S02]  /*0670*/  LDC.64 R4, c[0x0][0x3a0] ;  /* 0x0000e800ff047b82 */ /* 0x000e240000000a00 */
[----:B0-----:R-:W-:-:S06]  /*0680*/  IMAD.WIDE.U32 R4, R3, 0x10, R4 ;  /* 0x0000001003047825 */ /* 0x001fcc00078e0004 */
[----:B------:R-:W2:Y:S01]  /*0690*/  LDG.E.128 R4, desc[UR6][R4.64] ;  /* 0x0000000604047981 */ /* 0x000ea2000c1e1d00 */
[----:B-----5:R-:W-:Y:S02]  /*06a0*/  SHF.L.U32 R105, R116, 0x10, RZ ;  /* 0x0000001074697819 */ /* 0x020fe400000006ff */
[C---:B------:R-:W-:Y:S02]  /*06b0*/  SHF.L.U32 R113, R118.reuse, 0x10, RZ ;  /* 0x0000001076717819 */ /* 0x040fe400000006ff */
[----:B------:R-:W-:Y:S01]  /*06c0*/  SHF.L.U32 R111, R117, 0x10, RZ ;  /* 0x00000010756f7819 */ /* 0x000fe200000006ff */
[-C--:B------:R-:W-:Y:S01]  /*06d0*/  FMUL.FTZ R105, R105, R0.reuse ;  /* 0x0000000069697220 */ /* 0x080fe20000410000 */
[----:B------:R-:W-:Y:S02]  /*06e0*/  PRMT R114, R118, 0x7632, R114 ;  /* 0x0000763276727816 */ /* 0x000fe40000000072 */
[----:B------:R-:W-:Y:S01]  /*06f0*/  PRMT R107, R117, 0x7632, R107 ;  /* 0x00007632756b7816 */ /* 0x000fe2000000006b */
[-C--:B------:R-:W-:Y:S01]  /*0700*/  FMUL.FTZ R117, R113, R0.reuse ;  /* 0x0000000071757220 */ /* 0x080fe20000410000 */
[----:B------:R-:W-:Y:S01]  /*0710*/  PRMT R118, R119, 0x7632, R118 ;  /* 0x0000763277767816 */ /* 0x000fe20000000076 */
[----:B------:R-:W-:Y:S01]  /*0720*/  FMUL.FTZ R111, R111, R0 ;  /* 0x000000006f6f7220 */ /* 0x000fe20000410000 */
[----:B------:R-:W-:-:S02]  /*0730*/  SHF.L.U32 R119, R119, 0x10, RZ ;  /* 0x0000001077777819 */ /* 0x000fc400000006ff */
[----:B------:R-:W-:Y:S02]  /*0740*/  SHF.L.U32 R107, R107, 0x10, RZ ;  /* 0x000000106b6b7819 */ /* 0x000fe400000006ff */
[----:B------:R-:W-:Y:S01]  /*0750*/  PRMT R104, R116, 0x7632, R104 ;  /* 0x0000763274687816 */ /* 0x000fe20000000068 */
[-C--:B------:R-:W-:Y:S01]  /*0760*/  FMUL.FTZ R119, R119, R0.reuse ;  /* 0x0000000077777220 */ /* 0x080fe20000410000 */
[----:B------:R-:W-:Y:S01]  /*0770*/  SHF.L.U32 R121, R118, 0x10, RZ ;  /* 0x0000001076797819 */ /* 0x000fe200000006ff */
[----:B------:R-:W-:Y:S01]  /*0780*/  FMUL.FTZ R118, R107, R0 ;  /* 0x000000006b767220 */ /* 0x000fe20000410000 */
[----:B--2---:R-:W-:Y:S02]  /*0790*/  SHF.L.U32 R106, R4, 0x10, RZ ;  /* 0x00000010046a7819 */ /* 0x004fe400000006ff */
        /* <DEDUP_REMOVED lines=9> */
[----:B------:R-:W-:Y:S01]  /*0830*/  PRMT R107, R6, 0x7632, R107 ;  /* 0x00007632066b7816 */ /* 0x000fe2000000006b */
[-C--:B------:R-:W-:Y:S01]  /*0840*/  FMUL.FTZ R114, R121, R0.reuse ;  /* 0x0000000079727220 */ /* 0x080fe20000410000 */
        /* <DEDUP_REMOVED lines=18> */
.L_x_5556:
[----:B-----5:R-:W-:Y:S02]  /*0970*/  PRMT R104, R116, 0x7632, R104 ;  /* 0x0000763274687816 */ /* 0x020fe40000000068 */
[----:B------:R-:W-:Y:S02]  /*0980*/  PRMT R106, R117, 0x7632, R106 ;  /* 0x00007632756a7816 */ /* 0x000fe4000000006a */
[C---:B------:R-:W-:Y:S02]  /*0990*/  PRMT R110, R118.reuse, 0x7632, R110 ;  /* 0x00007632766e7816 */ /* 0x040fe4000000006e */
        /* <DEDUP_REMOVED lines=29> */
.L_x_5557:
[----:B------:R-:W0:Y:S01]  /*0b70*/  LDC.64 R110, c[0x0][0x3a8] ;  /* 0x0000ea00ff6e7b82 */ /* 0x000e220000000a00 */
[----:B------:R-:W-:-:S05]  /*0b80*/  IADD3 R121, PT, PT, R3, 0x100, RZ ;  /* 0x0000010003797810 */ /* 0x000fca0007ffe0ff */
[----:B------:R-:W-:Y:S02]  /*0b90*/  IMAD.WIDE.U32 R106, R121, 0x10, R108 ;  /* 0x00000010796a7825 */ /* 0x000fe400078e006c */
[----:B------:R-:W1:Y:S02]  /*0ba0*/  @P1 LDC.64 R122, c[0x0][0x3a0] ;  /* 0x0000e800ff7a1b82 */ /* 0x000e640000000a00 */
[----:B0-----:R-:W-:-:S05]  /*0bb0*/  IMAD.WIDE.U32 R104, R3, 0x10, R110 ;  /* 0x0000001003687825 */ /* 0x001fca00078e006e */
[----:B------:R0:W-:Y:S01]  /*0bc0*/  STG.E.128 desc[UR6][R104.64], R124 ;  /* 0x0000007c68007986 */ /* 0x0001e2000c101d06 */
[----:B-1----:R-:W-:-:S03]  /*0bd0*/  @P1 IMAD.WIDE.U32 R122, R121, 0x10, R122 ;  /* 0x00000010797a1825 */ /* 0x002fc600078e007a */
[----:B------:R0:W5:Y:S04]  /*0be0*/  LDG.E.128 R128, desc[UR6][R106.64] ;  /* 0x000000066a807981 */ /* 0x000168000c1e1d00 */
[----:B------:R0:W5:Y:S01]  /*0bf0*/  @P1 LDG.E.128 R4, desc[UR6][R122.64] ;  /* 0x000000067a041981 */ /* 0x000162000c1e1d00 */
[----:B------:R-:W-:Y:S05]  /*0c00*/  @!P1 BRA `(.L_x_5558) ;  /* 0x0000000000b49947 */ /* 0x000fea0003800000 */
[----:B0----5:R-:W-:Y:S02]  /*0c10*/  SHF.L.U32 R105, R128, 0x10, RZ ;  /* 0x0000001080697819 */ /* 0x021fe400000006ff */
[----:B------:R-:W-:Y:S02]  /*0c20*/  SHF.L.U32 R107, R129, 0x10, RZ ;  /* 0x00000010816b7819 */ /* 0x000fe400000006ff */
[----:B------:R-:W-:Y:S01]  /*0c30*/  SHF.L.U32 R123, R130, 0x10, RZ ;  /* 0x00000010827b7819 */ /* 0x000fe200000006ff */
[-C--:B------:R-:W-:Y:S01]  /*0c40*/  FMUL.FTZ R105, R105, R0.reuse ;  /* 0x0000000069697220 */ /* 0x080fe20000410000 */
        /* <DEDUP_REMOVED lines=11> */
[----:B------:R-:W-:Y:S02]  /*0d00*/  SHF.L.U32 R130, R7, 0x10, RZ ;  /* 0x0000001007827819 */ /* 0x000fe400000006ff */
[----:B------:R-:W-:Y:S01]  /*0d10*/  PRMT R122, R129, 0x7632, R122 ;  /* 0x00007632817a7816 */ /* 0x000fe2000000007a */
[----:B------:R-:W-:Y:S01]  /*0d20*/  FFMA.FTZ R129, R107, R30, R124 ;  /* 0x0000001e6b817223 */ /* 0x000fe2000001007c */
[----:B------:R-:W-:Y:S01]  /*0d30*/  FFMA.FTZ R131, R131, R24, R128 ;  /* 0x0000001883837223 */ /* 0x000fe20000010080 */
[----:B------:R-:W-:Y:S01]  /*0d40*/  FFMA.FTZ R133, R125, R26, R130 ;  /* 0x0000001a7d857223 */ /* 0x000fe20000010082 */
[----:B------:R-:W-:-:S02]  /*0d50*/  PRMT R105, R4, 0x7632, R105 ;  /* 0x0000763204697816 */ /* 0x000fc40000000069 */
[----:B------:R-:W-:Y:S02]  /*0d60*/  PRMT R106, R5, 0x7632, R106 ;  /* 0x00007632056a7816 */ /* 0x000fe4000000006a */
[----:B------:R-:W-:Y:S02]  /*0d70*/  PRMT R124, R6, 0x7632, R124 ;  /* 0x00007632067c7816 */ /* 0x000fe4000000007c */
        /* <DEDUP_REMOVED lines=10> */
[----:B------:R-:W-:Y:S01]  /*0e20*/  SHF.L.U32 R137, R124, 0x10, RZ ;  /* 0x000000107c897819 */ /* 0x000fe200000006ff */
[----:B------:R-:W-:Y:S01]  /*0e30*/  FFMA.FTZ R132, R132, R29, R105 ;  /* 0x0000001d84847223 */ /* 0x000fe20000010069 */
[----:B------:R-:W-:Y:S01]  /*0e40*/  SHF.L.U32 R141, R128, 0x10, RZ ;  /* 0x00000010808d7819 */ /* 0x000fe200000006ff */
[----:B------:R-:W-:Y:S01]  /*0e50*/  FMUL.FTZ R128, R135, R0 ;  /* 0x0000000087807220 */ /* 0x000fe20000410000 */
[----:B------:R-:W-:Y:S02]  /*0e60*/  FFMA.FTZ R130, R130, R31, R127 ;  /* 0x0000001f82827223 */ /* 0x000fe4000001007f */
[----:B------:R-:W-:Y:S01]  /*0e70*/  F2FP.BF16.F32.PACK_AB R136, R132, R123 ;  /* 0x0000007b8488723e */ /* 0x000fe200000010ff */
[----:B------:R-:W-:Y:S01]  /*0e80*/  FFMA.FTZ R122, R122, R27, R141 ;  /* 0x0000001b7a7a7223 */ /* 0x000fe2000001008d */
[----:B------:R-:W-:Y:S01]  /*0e90*/  FFMA.FTZ R128, R128, R25, R137 ;  /* 0x0000001980807223 */ /* 0x000fe20000010089 */
[----:B------:R-:W-:-:S03]  /*0ea0*/  F2FP.BF16.F32.PACK_AB R137, R130, R129 ;  /* 0x000000818289723e */ /* 0x000fc600000010ff */
[----:B------:R-:W-:Y:S02]  /*0eb0*/  F2FP.BF16.F32.PACK_AB R139, R122, R133 ;  /* 0x000000857a8b723e */ /* 0x000fe400000010ff */
[----:B------:R-:W-:Y:S01]  /*0ec0*/  F2FP.BF16.F32.PACK_AB R138, R128, R131 ;  /* 0x00000083808a723e */ /* 0x000fe200000010ff */
[----:B------:R-:W-:Y:S06]  /*0ed0*/  BRA `(.L_x_5559) ;  /* 0x0000000000807947 */ /* 0x000fec0003800000 */
.L_x_5558:
[----:B0----5:R-:W-:Y:S02]  /*0ee0*/  PRMT R104, R128, 0x7632, R104 ;  /* 0x0000763280687816 */ /* 0x021fe40000000068 */
[----:B------:R-:W-:Y:S02]  /*0ef0*/  PRMT R106, R129, 0x7632, R106 ;  /* 0x00007632816a7816 */ /* 0x000fe4000000006a */
        /* <DEDUP_REMOVED lines=30> */
.L_x_5559:
        /* <DEDUP_REMOVED lines=9> */
[----:B-1---5:R-:W-:Y:S02]  /*1170*/  PRMT R126, R105, 0x7632, R126 ;  /* 0x00007632697e7816 */ /* 0x022fe4000000007e */
        /* <DEDUP_REMOVED lines=25> */
[----:B------:R-:W-:Y:S01]  /*1310*/  SHF.L.U32 R149, R136, 0x10, RZ ;  /* 0x0000001088957819 */ /* 0x000fe200000006ff */
[----:B------:R-:W-:Y:S01]  /*1320*/  FMUL.FTZ R140, R105, R0 ;  /* 0x00000000698c7220 */ /* 0x000fe20000410000 */
[----:B------:R-:W-:Y:S02]  /*1330*/  SHF.L.U32 R145, R127, 0x10, RZ ;  /* 0x000000107f917819 */ /* 0x000fe400000006ff */
[----:B------:R-:W-:-:S02]  /*1340*/  SHF.L.U32 R107, R104, 0x10, RZ ;  /* 0x00000010686b7819 */ /* 0x000fc400000006ff */
[----:B------:R-:W-:Y:S01]  /*1350*/  SHF.L.U32 R127, R106, 0x10, RZ ;  /* 0x000000106a7f7819 */ /* 0x000fe200000006ff */
[-C--:B------:R-:W-:Y:S01]  /*1360*/  FMUL.FTZ R136, R145, R0.reuse ;  /* 0x0000000091887220 */ /* 0x080fe20000410000 */
[----:B------:R-:W-:Y:S01]  /*1370*/  SHF.L.U32 R147, R134, 0x10, RZ ;  /* 0x0000001086937819 */ /* 0x000fe200000006ff */
[-C--:B------:R-:W-:Y:S01]  /*1380*/  FMUL.FTZ R134, R149, R0.reuse ;  /* 0x0000000095867220 */ /* 0x080fe20000410000 */
[----:B------:R-:W-:Y:S01]  /*1390*/  SHF.L.U32 R151, R138, 0x10, RZ ;  /* 0x000000108a977819 */ /* 0x000fe200000006ff */
[----:B------:R-:W-:Y:S01]  /*13a0*/  FMUL.FTZ R138, R125, R0 ;  /* 0x000000007d8a7220 */ /* 0x000fe20000410000 */
[----:B------:R-:W-:Y:S01]  /*13b0*/  FFMA.FTZ R140, R140, R21, R107 ;  /* 0x000000158c8c7223 */ /* 0x000fe2000001006b */
[----:B------:R-:W-:Y:S02]  /*13c0*/  FFMA.FTZ R136, R136, R17, R147 ;  /* 0x0000001188887223 */ /* 0x000fe40000010093 */
[----:B------:R-:W-:Y:S01]  /*13d0*/  FFMA.FTZ R134, R134, R19, R151 ;  /* 0x0000001386867223 */ /* 0x000fe20000010097 */
[----:B------:R-:W-:Y:S01]  /*13e0*/  FFMA.FTZ R138, R138, R23, R127 ;  /* 0x000000178a8a7223 */ /* 0x000fe2000001007f */
[----:B------:R-:W-:-:S02]  /*13f0*/  F2FP.BF16.F32.PACK_AB R104, R140, R137 ;  /* 0x000000898c68723e */ /* 0x000fc400000010ff */
[----:B------:R-:W-:Y:S02]  /*1400*/  F2FP.BF16.F32.PACK_AB R106, R136, R141 ;  /* 0x0000008d886a723e */ /* 0x000fe400000010ff */
[----:B------:R-:W-:Y:S02]  /*1410*/  F2FP.BF16.F32.PACK_AB R107, R134, R143 ;  /* 0x0000008f866b723e */ /* 0x000fe400000010ff */
[----:B------:R-:W-:Y:S01]  /*1420*/  F2FP.BF16.F32.PACK_AB R105, R138, R139 ;  /* 0x0000008b8a69723e */ /* 0x000fe200000010ff */
[----:B------:R-:W-:Y:S06]  /*1430*/  BRA `(.L_x_5561) ;  /* 0x0000000000807947 */ /* 0x000fec0003800000 */
.L_x_5560:
[C---:B-1---5:R-:W-:Y:S02]  /*1440*/  PRMT R124, R104.reuse, 0x7632, R124 ;  /* 0x00007632687c7816 */ /* 0x062fe4000000007c */
[----:B------:R-:W-:Y:S02]  /*1450*/  SHF.L.U32 R125, R104, 0x10, RZ ;  /* 0x00000010687d7819 */ /* 0x000fe400000006ff */
[C---:B------:R-:W-:Y:S02]  /*1460*/  PRMT R126, R106.reuse, 0x7632, R126 ;  /* 0x000076326a7e7816 */ /* 0x040fe4000000007e */
[----:B------:R-:W-:Y:S01]  /*1470*/  SHF.L.U32 R137, R106, 0x10, RZ ;  /* 0x000000106a897819 */ /* 0x000fe200000006ff */
[-C--:B------:R-:W-:Y:S01]  /*1480*/  FMUL.FTZ R125, R125, R0.reuse ;  /* 0x000000007d7d7220 */ /* 0x080fe20000410000 */
[----:B------:R-:W-:Y:S02]  /*1490*/  PRMT R104, R105, 0x7632, R104 ;  /* 0x0000763269687816 */ /* 0x000fe40000000068 */
[----:B------:R-:W-:Y:S01]  /*14a0*/  PRMT R106, R107, 0x7632, R106 ;  /* 0x000076326b6a7816 */ /* 0x000fe2000000006a */
        /* <DEDUP_REMOVED lines=25> */
.L_x_5561:
        /* <DEDUP_REMOVED lines=9> */
[----:B-1---5:R-:W-:Y:S02]  /*16d0*/  SHF.L.U32 R105, R124, 0x10, RZ ;  /* 0x000000107c697819 */ /* 0x022fe400000006ff */
[C---:B------:R-:W-:Y:S02]  /*16e0*/  SHF.L.U32 R107, R126.reuse, 0x10, RZ ;  /* 0x000000107e6b7819 */ /* 0x040fe400000006ff */
[----:B------:R-:W-:Y:S01]  /*16f0*/  PRMT R108, R126, 0x7632, R108 ;  /* 0x000076327e6c7816 */ /* 0x000fe2000000006c */
[-C--:B------:R-:W-:Y:S01]  /*1700*/  FMUL.FTZ R105, R105, R0.reuse ;  /* 0x0000000069697220 */ /* 0x080fe20000410000 */
[----:B------:R-:W-:Y:S01]  /*1710*/  PRMT R106, R125, 0x7632, R106 ;  /* 0x000076327d6a7816 */ /* 0x000fe2000000006a */
[----:B------:R-:W-:Y:S01]  /*1720*/  FMUL.FTZ R107, R107, R0 ;  /* 0x000000006b6b7220 */ /* 0x000fe20000410000 */
[----:B------:R-:W-:Y:S02]  /*1730*/  SHF.L.U32 R126, R4, 0x10, RZ ;  /* 0x00000010047e7819 */ /* 0x000fe400000006ff */
[----:B------:R-:W-:-:S02]  /*1740*/  SHF.L.U32 R125, R125, 0x10, RZ ;  /* 0x000000107d7d7819 */ /* 0x000fc400000006ff */
[----:B------:R-:W-:Y:S01]  /*1750*/  SHF.L.U32 R144, R6, 0x10, RZ ;  /* 0x0000001006907819 */ /* 0x000fe200000006ff */
[----:B------:R-:W-:Y:S01]  /*1760*/  FFMA.FTZ R109, R105, R12, R126 ;  /* 0x0000000c696d7223 */ /* 0x000fe2000001007e */
[----:B------:R-:W-:Y:S01]  /*1770*/  PRMT R104, R124, 0x7632, R104 ;  /* 0x000076327c687816 */ /* 0x000fe20000000068 */
[----:B------:R-:W-:Y:S01]  /*1780*/  FMUL.FTZ R125, R125, R0 ;  /* 0x000000007d7d7220 */ /* 0x000fe20000410000 */
[----:B------:R-:W-:Y:S02]  /*1790*/  PRMT R124, R127, 0x7632, R124 ;  /* 0x000076327f7c7816 */ /* 0x000fe4000000007c */
[----:B------:R-:W-:Y:S02]  /*17a0*/  SHF.L.U32 R142, R5, 0x10, RZ ;  /* 0x00000010058e7819 */ /* 0x000fe400000006ff */
[----:B------:R-:W-:Y:S01]  /*17b0*/  SHF.L.U32 R149, R127, 0x10, RZ ;  /* 0x000000107f957819 */ /* 0x000fe200000006ff */
[----:B------:R-:W-:Y:S01]  /*17c0*/  FFMA.FTZ R127, R107, R8, R144 ;  /* 0x000000086b7f7223 */ /* 0x000fe20000010090 */
        /* <DEDUP_REMOVED lines=29> */
.L_x_5562:
[C---:B-1---5:R-:W-:Y:S02]  /*19a0*/  PRMT R104, R124.reuse, 0x7632, R104 ;  /* 0x000076327c687816 */ /* 0x062fe40000000068 */
[----:B------:R-:W-:Y:S02]  /*19b0*/  SHF.L.U32 R105, R124, 0x10, RZ ;  /* 0x000000107c697819 */ /* 0x000fe400000006ff */
[----:B------:R-:W-:Y:S02]  /*19c0*/  PRMT R106, R125, 0x7632, R106 ;  /* 0x000076327d6a7816 */ /* 0x000fe4000000006a */
[----:B------:R-:W-:Y:S01]  /*19d0*/  PRMT R108, R126, 0x7632, R108 ;  /* 0x000076327e6c7816 */ /* 0x000fe2000000006c */
[----:B------:R-:W-:Y:S01]  /*19e0*/  FMUL.FTZ R105, R105, R0 ;  /* 0x0000000069697220 */ /* 0x000fe20000410000 */
[C---:B------:R-:W-:Y:S02]  /*19f0*/  PRMT R124, R127.reuse, 0x7632, R124 ;  /* 0x000076327f7c7816 */ /* 0x040fe4000000007c */
        /* <DEDUP_REMOVED lines=26> */
.L_x_5563:
        /* <DEDUP_REMOVED lines=129> */
.L_x_5565:
[----:B------:R-:W-:Y:S05]  /*23b0*/  BSYNC.RECONVERGENT B0 ;  /* 0x0000000000007941 */ /* 0x000fea0003800200 */
.L_x_5564:
        /* <DEDUP_REMOVED lines=15> */
.L_x_5567:
[----:B------:R-:W-:Y:S05]  /*24b0*/  BSYNC.RECONVERGENT B0 ;  /* 0x0000000000007941 */ /* 0x000fea0003800200 */
.L_x_5566:
[----:B------:R-:W1:Y:S01]  /*24c0*/  SHFL.DOWN PT, R107, R0, 0x4, 0x1f ;  /* 0x08801f00006b7f89 */ /* 0x000e6200000e0000 */
[----:B------:R-:W-:Y:S01]  /*24d0*/  ISETP.NE.AND P2, PT, RZ, UR12, PT ;  /* 0x0000000cff007c0c */ /* 0x000fe2000bf45270 */
[----:B------:R-:W-:Y:S01]  /*24e0*/  UPLOP3.LUT UP0, UPT, UPT, UPT, UP0, 0x40, 0x4 ;  /* 0x000000000004789c */ /* 0x000fe20003f0e800 */
[----:B------:R-:W-:Y:S01]  /*24f0*/  ISETP.NE.AND P1, PT, R112, RZ, PT ;  /* 0x000000ff7000720c */ /* 0x000fe20003f25270 */
        /* <DEDUP_REMOVED lines=48> */
[----:B------:R-:W1:Y:S02]  /*2800*/  SHFL.IDX PT, R187, R111, RZ, 0x1f ;  /* 0x00001fff6fbb7589 */ /* 0x000e6400000e0000 */
[----:B------:R-:W-:-:S05]  /*2810*/  FFMA.FTZ R110, R110, R107, R105 ;  /* 0x0000006b6e6e7223 */ /* 0x000fca0000010069 */
[----:B------:R-:W0:Y:S01]  /*2820*/  SHFL.IDX PT, R147, R110, RZ, 0x1f ;  /* 0x00001fff6e937589 */ /* 0x000e2200000e0000 */
[----:B------:R-:W2:Y:S01]  /*2830*/  @!P1 LDC.64 R106, c[0x0][0x3c0] ;  /* 0x0000f000ff6a9b82 */ /* 0x000ea20000000a00 */
[C---:B-1----:R-:W-:Y:S01]  /*2840*/  FMUL.FTZ R0, R187.reuse, R187 ;  /* 0x000000bbbb007220 */ /* 0x042fe20000410000 */
[----:B------:R-:W-:-:S04]  /*2850*/  FSEL R112, R187, RZ, !P2 ;  /* 0x000000ffbb707208 */ /* 0x000fc80005000000 */
[----:B------:R-:W-:Y:S01]  /*2860*/  FSEL R105, R0, RZ, P2 ;  /* 0x000000ff00697208 */ /* 0x000fe20001000000 */
[C---:B------:R-:W-:Y:S01]  /*2870*/  FADD.FTZ R153, -R112.reuse, R114 ;  /* 0x0000007270997221 */ /* 0x040fe20000010100 */
[----:B0-----:R-:W-:Y:S01]  /*2880*/  FFMA.FTZ R0, R147, UR11, R104 ;  /* 0x0000000b93007c23 */ /* 0x001fe20008010068 */
[C---:B------:R-:W-:Y:S01]  /*2890*/  FADD.FTZ R117, -R112.reuse, R117 ;  /* 0x0000007570757221 */ /* 0x040fe20000010100 */
[C---:B------:R-:W-:Y:S01]  /*28a0*/  FADD.FTZ R111, -R112.reuse, R116 ;  /* 0x00000074706f7221 */ /* 0x040fe20000010100 */
[----:B------:R-:W-:Y:S01]  /*28b0*/  FADD.FTZ R119, -R112, R119 ;  /* 0x0000007770777221 */ /* 0x000fe20000010100 */
[----:B------:R-:W-:Y:S01]  /*28c0*/  FADD.FTZ R0, R0, R105 ;  /* 0x0000006900007221 */ /* 0x000fe20000010000 */
[C---:B------:R-:W-:Y:S01]  /*28d0*/  FADD.FTZ R113, -R112.reuse, R113 ;  /* 0x0000007170717221 */ /* 0x040fe20000010100 */
[----:B------:R-:W0:Y:S01]  /*28e0*/  LDC.64 R104, c[0x0][0x428] ;  /* 0x00010a00ff687b82 */ /* 0x000e220000000a00 */
        /* <DEDUP_REMOVED lines=28> */
[C---:B-1----:R-:W-:Y:S01]  /*2ab0*/  FMUL.FTZ R112, R0.reuse, R153 ;  /* 0x0000009900707220 */ /* 0x042fe20000410000 */
[C---:B------:R-:W-:Y:S01]  /*2ac0*/  FMUL.FTZ R117, R0.reuse, R117 ;  /* 0x0000007500757220 */ /* 0x040fe20000410000 */
[C---:B------:R-:W-:Y:S01]  /*2ad0*/  FMUL.FTZ R119, R0.reuse, R119 ;  /* 0x0000007700777220 */ /* 0x040fe20000410000 */
[C---:B------:R-:W-:Y:S01]  /*2ae0*/  FMUL.FTZ R110, R0.reuse, R111 ;  /* 0x0000006f006e7220 */ /* 0x040fe20000410000 */
[----:B------:R-:W-:Y:S01]  /*2af0*/  FMUL.FTZ R115, R0, R115 ;  /* 0x0000007300737220 */ /* 0x000fe20000410000 */
[----:B0-----:R-:W-:-:S04]  /*2b00*/  IMAD.WIDE.U32 R108, R3, 0x10, R104 ;  /* 0x00000010036c7825 */ /* 0x001fc800078e0068 */
[----:B------:R-:W-:Y:S01]  /*2b10*/  FFMA.FTZ R123, R112, R99, R67 ;  /* 0x00000063707b7223 */ /* 0x000fe20000010043 */
[C---:B------:R-:W-:Y:S01]  /*2b20*/  FMUL.FTZ R133, R0.reuse, R133 ;  /* 0x0000008500857220 */ /* 0x040fe20000410000 */
[----:B------:R-:W-:Y:S01]  /*2b30*/  FMUL.FTZ R124, R0, R163 ;  /* 0x000000a3007c7220 */ /* 0x000fe20000410000 */
[----:B------:R-:W-:Y:S01]  /*2b40*/  FFMA.FTZ R3, R117, R96, R64 ;  /* 0x0000006075037223 */ /* 0x000fe20000010040 */
[----:B------:R-:W-:Y:S01]  /*2b50*/  FFMA.FTZ R114, R119, R98, R66 ;  /* 0x0000006277727223 */ /* 0x000fe20000010042 */
[----:B------:R-:W-:Y:S01]  /*2b60*/  FFMA.FTZ R112, R110, R97, R65 ;  /* 0x000000616e707223 */ /* 0x000fe20000010041 */
[----:B------:R-:W-:-:S04]  /*2b70*/  IMAD.WIDE.U32 R110, R121, 0x10, R104 ;  /* 0x00000010796e7825 */ /* 0x000fc800078e0068 */
[----:B------:R-:W-:Y:S01]  /*2b80*/  FFMA.FTZ R124, R124, R91, R59 ;  /* 0x0000005b7c7c7223 */ /* 0x000fe2000001003b */
[C---:B------:R-:W-:Y:S01]  /*2b90*/  FMUL.FTZ R131, R0.reuse, R131 ;  /* 0x0000008300837220 */ /* 0x040fe20000410000 */
[----:B------:R-:W-:Y:S01]  /*2ba0*/  FMUL.FTZ R122, R0, R161 ;  /* 0x000000a1007a7220 */ /* 0x000fe20000410000 */
[----:B------:R-:W-:-:S04]  /*2bb0*/  IMAD.WIDE.U32 R116, R135, 0x10, R104 ;  /* 0x0000001087747825 */ /* 0x000fc800078e0068 */
[----:B------:R-:W-:Y:S01]  /*2bc0*/  FMUL.FTZ R113, R0, R113 ;  /* 0x0000007100717220 */ /* 0x000fe20000410000 */
[----:B------:R-:W-:Y:S01]  /*2bd0*/  FFMA.FTZ R131, R131, R88, R56 ;  /* 0x0000005883837223 */ /* 0x000fe20000010038 */
[----:B------:R-:W-:Y:S01]  /*2be0*/  FFMA.FTZ R122, R122, R89, R57 ;  /* 0x000000597a7a7223 */ /* 0x000fe20000010039 */
[----:B------:R-:W-:-:S04]  /*2bf0*/  IMAD.WIDE.U32 R118, R145, 0x10, R104 ;  /* 0x0000001091767825 */ /* 0x000fc800078e0068 */
[----:B------:R-:W-:Y:S01]  /*2c00*/  FFMA.FTZ R105, R115, R102, R70 ;  /* 0x0000006673697223 */ /* 0x000fe20000010046 */
[----:B------:R-:W-:Y:S01]  /*2c10*/  FFMA.FTZ R115, R133, R90, R58 ;  /* 0x0000005a85737223 */ /* 0x000fe2000001003a */
[----:B------:R-:W-:Y:S01]  /*2c20*/  FMUL.FTZ R129, R0, R129 ;  /* 0x0000008100817220 */ /* 0x000fe20000410000 */
[----:B--2---:R-:W-:-:S04]  /*2c30*/  @!P1 IMAD.WIDE R106, R2, 0x4, R106 ;  /* 0x00000004026a9825 */ /* 0x004fc800078e026a */
[C---:B------:R-:W-:Y:S01]  /*2c40*/  FMUL.FTZ R120, R0.reuse, R159 ;  /* 0x0000009f00787220 */ /* 0x040fe20000410000 */
[----:B------:R-:W-:Y:S01]  /*2c50*/  FMUL.FTZ R141, R0, R141 ;  /* 0x0000008d008d7220 */ /* 0x000fe20000410000 */
[----:B------:R-:W-:Y:S01]  /*2c60*/  F2FP.BF16.F32.PACK_AB R115, R124, R115 ;  /* 0x000000737c73723e */ /* 0x000fe200000010ff */
[C---:B------:R-:W-:Y:S01]  /*2c70*/  FMUL.FTZ R128, R0.reuse, R169 ;  /* 0x000000a900807220 */ /* 0x040fe20000410000 */
[----:B------:R0:W-:Y:S01]  /*2c80*/  @!P1 STG.E desc[UR6][R106.64], R187 ;  /* 0x000000bb6a009986 */ /* 0x0001e2000c101906 */
[----:B------:R-:W1:Y:S01]  /*2c90*/  @!P1 LDC.64 R124, c[0x0][0x3c8] ;  /* 0x0000f200ff7c9b82 */ /* 0x000e620000000a00 */
[C---:B------:R-:W-:Y:S01]  /*2ca0*/  FMUL.FTZ R139, R0.reuse, R139 ;  /* 0x0000008b008b7220 */ /* 0x040fe20000410000 */
[C---:B------:R-:W-:Y:S01]  /*2cb0*/  FMUL.FTZ R126, R0.reuse, R167 ;  /* 0x000000a7007e7220 */ /* 0x040fe20000410000 */
[C---:B------:R-:W-:Y:S01]  /*2cc0*/  FMUL.FTZ R143, R0.reuse, R143 ;  /* 0x0000008f008f7220 */ /* 0x040fe20000410000 */
[----:B------:R-:W-:Y:S01]  /*2cd0*/  FMUL.FTZ R130, R0, R171 ;  /* 0x000000ab00827220 */ /* 0x000fe20000410000 */
[----:B------:R-:W-:Y:S01]  /*2ce0*/  FFMA.FTZ R104, R113, R100, R68 ;  /* 0x0000006471687223 */ /* 0x000fe20000010044 */
[----:B------:R-:W-:Y:S01]  /*2cf0*/  FFMA.FTZ R113, R129, R94, R62 ;  /* 0x0000005e81717223 */ /* 0x000fe2000001003e */
[----:B------:R-:W-:Y:S01]  /*2d00*/  FFMA.FTZ R120, R120, R95, R63 ;  /* 0x0000005f78787223 */ /* 0x000fe2000001003f */
[----:B------:R-:W2:Y:S01]  /*2d10*/  LDC.64 R134, c[0x0][0x380] ;  /* 0x0000e000ff867b82 */ /* 0x000ea20000000a00 */
[----:B------:R-:W-:Y:S01]  /*2d20*/  FFMA.FTZ R141, R141, R80, R48 ;  /* 0x000000508d8d7223 */ /* 0x000fe20000010030 */
[----:B------:R-:W-:Y:S01]  /*2d30*/  FFMA.FTZ R128, R128, R81, R49 ;  /* 0x0000005180807223 */ /* 0x000fe20000010031 */
[----:B0-----:R-:W-:Y:S01]  /*2d40*/  F2FP.BF16.F32.PACK_AB R107, R123, R114 ;  /* 0x000000727b6b723e */ /* 0x001fe200000010ff */
[----:B------:R-:W-:Y:S01]  /*2d50*/  FMUL.FTZ R114, R0, R151 ;  /* 0x0000009700727220 */ /* 0x000fe20000410000 */
[----:B------:R-:W-:Y:S01]  /*2d60*/  F2FP.BF16.F32.PACK_AB R106, R112, R3 ;  /* 0x00000003706a723e */ /* 0x000fe200000010ff */
[----:B------:R-:W-:Y:S01]  /*2d70*/  FMUL.FTZ R112, R0, R147 ;  /* 0x0000009300707220 */ /* 0x000fe20000410000 */
        /* <DEDUP_REMOVED lines=12> */
[----:B------:R-:W-:Y:S01]  /*2e40*/  FMUL.FTZ R137, R0, R137 ;  /* 0x0000008900897220 */ /* 0x000fe20000410000 */
[----:B------:R-:W-:Y:S01]  /*2e50*/  FFMA.FTZ R127, R122, R85, R53 ;  /* 0x000000557a7f7223 */ /* 0x000fe20000010035 */
[----:B------:R-:W-:Y:S01]  /*2e60*/  F2FP.BF16.F32.PACK_AB R122, R128, R141 ;  /* 0x0000008d807a723e */ /* 0x000fe200000010ff */
[----:B------:R-:W-:Y:S01]  /*2e70*/  FMUL.FTZ R177, R0, R177 ;  /* 0x000000b100b17220 */ /* 0x000fe20000410000 */
[----:B------:R-:W-:Y:S01]  /*2e80*/  F2FP.BF16.F32.PACK_AB R123, R130, R123 ;  /* 0x0000007b827b723e */ /* 0x000fe200000010ff */
[----:B------:R-:W-:Y:S01]  /*2e90*/  FMUL.FTZ R128, R0, R179 ;  /* 0x000000b300807220 */ /* 0x000fe20000410000 */
[----:B------:R-:W-:Y:S01]  /*2ea0*/  F2FP.BF16.F32.PACK_AB R121, R126, R121 ;  /* 0x000000797e79723e */ /* 0x000fe200000010ff */
[C---:B------:R-:W-:Y:S01]  /*2eb0*/  FMUL.FTZ R173, R0.reuse, R173 ;  /* 0x000000ad00ad7220 */ /* 0x040fe20000410000 */
[C---:B------:R-:W-:Y:S01]  /*2ec0*/  FMUL.FTZ R126, R0.reuse, R175 ;  /* 0x000000af007e7220 */ /* 0x040fe20000410000 */
[C---:B------:R-:W-:Y:S01]  /*2ed0*/  FMUL.FTZ R181, R0.reuse, R181 ;  /* 0x000000b500b57220 */ /* 0x040fe20000410000 */
        /* <DEDUP_REMOVED lines=24> */
[----:B--2---:R-:W-:Y:S01]  /*3060*/  IADD3 R2, PT, PT, R2, R134, RZ ;  /* 0x0000008602027210 */ /* 0x004fe20007ffe0ff */
[----:B------:R0:W-:Y:S03]  /*3070*/  STG.E.128 desc[UR6][R110.64], R112 ;  /* 0x000000706e007986 */ /* 0x0001e6000c101d06 */
[----:B------:R-:W-:Y:S01]  /*3080*/  ISETP.GE.AND P1, PT, R2, R135, PT ;  /* 0x000000870200720c */ /* 0x000fe20003f26270 */
[----:B------:R0:W-:Y:S04]  /*3090*/  STG.E.128 desc[UR6][R116.64], R120 ;  /* 0x0000007874007986 */ /* 0x0001e8000c101d06 */
[----:B------:R0:W-:Y:S08]  /*30a0*/  STG.E.128 desc[UR6][R118.64], R128 ;  /* 0x0000008076007986 */ /* 0x0001f0000c101d06 */
[----:B------:R-:W-:Y:S05]  /*30b0*/  @!P1 BRA `(.L_x_5568) ;  /* 0xffffffd4002c9947 */ /* 0x000fea000383ffff */
[----:B------:R-:W-:Y:S05]  /*30c0*/  EXIT ;  /* 0x000000000000794d */ /* 0x000fea0003800000 */
.L_x_5569:
        /* <DEDUP_REMOVED lines=11> */
.L_x_27497:


//--------------------- .text._ZN10layer_norm13ln_fwd_kernelINS_13Kernel_traitsIf13__nv_bfloat16S2_S2_fjLj8192ELj1ELj1ELj8ELj16ENS_18Kernel_traits_baseILj8192EfS2_S2_S2_fjLj256EEEEELb0ELb1ELb1ELb0EEEvNS_9FwdParamsE --------------------------
	.section	.text._ZN10layer_norm13ln_fwd_kernelINS_13Kernel_traitsIf13__nv_bfloat16S2_S2_fjLj8192ELj1ELj1ELj8ELj16ENS_18Kernel_traits_baseILj8192EfS2_S2_S2_fjLj256EEEEELb0ELb1ELb1ELb0EEEvNS_9FwdParamsE,"ax",@progbits
	.align	128
        .global         _ZN10layer_norm13ln_fwd_kernelINS_13Kernel_traitsIf13__nv_bfloat16S2_S2_fjLj8192ELj1ELj1ELj8ELj16ENS_18Kernel_traits_baseILj8192EfS2_S2_S2_fjLj256EEEEELb0ELb1ELb1ELb0EEEvNS_9FwdParamsE
        .type           _ZN10layer_norm13ln_fwd_kernelINS_13Kernel_traitsIf13__nv_bfloat16S2_S2_fjLj8192ELj1ELj1ELj8ELj16ENS_18Kernel_traits_baseILj8192EfS2_S2_S2_fjLj256EEEEELb0ELb1ELb1ELb0EEEvNS_9FwdParamsE,@function
        .size           _ZN10layer_norm13ln_fwd_kernelINS_13Kernel_traitsIf13__nv_bfloat16S2_S2_fjLj8192ELj1ELj1ELj8ELj16ENS_18Kernel_traits_baseILj8192EfS2_S2_S2_fjLj256EEEEELb0ELb1ELb1ELb0EEEvNS_9FwdParamsE,(.L_x_27498 - _ZN10layer_norm13ln_fwd_kernelINS_13Kernel_traitsIf13__nv_bfloat16S2_S2_fjLj8192ELj1ELj1ELj8ELj16ENS_18Kernel_traits_baseILj8192EfS2_S2_S2_fjLj256EEEEELb0ELb1ELb1ELb0EEEvNS_9FwdParamsE)
        .other          _ZN10layer_norm13ln_fwd_kernelINS_13Kernel_traitsIf13__nv_bfloat16S2_S2_fjLj8192ELj1ELj1ELj8ELj16ENS_18Kernel_traits_baseILj8192EfS2_S2_S2_fjLj256EEEEELb0ELb1ELb1ELb0EEEvNS_9FwdParamsE,@"STO_CUDA_ENTRY STV_DEFAULT"
_ZN10layer_norm13ln_fwd_kernelINS_13Kernel_traitsIf13__nv_bfloat16S2_S2_fjLj8192ELj1ELj1ELj8ELj16ENS_18Kernel_traits_baseILj8192EfS2_S2_S2_fjLj256EEEEELb0ELb1ELb1ELb0EEEvNS_9FwdParamsE:
.text._ZN10layer_norm13ln_fwd_kernelINS_13Kernel_traitsIf13__nv_bfloat16S2_S2_fjLj8192ELj1ELj1ELj8ELj16ENS_18Kernel_traits_baseILj8192EfS2_S2_S2_fjLj256EEEEELb0ELb1ELb1ELb0EEEvNS_9FwdParamsE:
        /* <DEDUP_REMOVED lines=28> */
[----:B------:R0:W5:Y:S04]  /*01c0*/  @P0 LDG.E.128 R100, desc[UR6][R4.64+0x10] ;  /* 0x0000100604640981 */ /* 0x000168000c1e1d00 */
[----:B------:R0:W5:Y:S02]  /*01d0*/  @P0 LD.E.128 R96, desc[UR6][R6.64] ;  /* 0x0000000606600980 */ /* 0x000164000c101d00 */
[----:B------:R-:W1:Y:S01]  /*01e0*/  @P1 LDC.64 R14, c[0x0][0x3e8] ;  /* 0x0000fa00ff0e1b82 */ /* 0x000e620000000a00 */
[C---:B--2---:R-:W-:Y:S01]  /*01f0*/  @P0 IMAD.WIDE.U32 R8, R109.reuse, 0x20, R8 ;  /* 0x000000206d080825 */ /* 0x044fe200078e0008 */
[----:B------:R-:W-:Y:S01]  /*0200*/  @P0 LOP3.LUT R109, R109, 0x100, RZ, 0xfc, !PT ;  /* 0x000001006d6d0812 */ /* 0x000fe200078efcff */
[----:B------:R0:W5:Y:S04]  /*0210*/  @P0 LD.E.128 R92, desc[UR6][R6.64+0x10] ;  /* 0x00001006065c0980 */ /* 0x000168000c101d00 */
[----:B------:R0:W5:Y:S01]  /*0220*/  @P0 LDG.E.128 R88, desc[UR6][R8.64] ;  /* 0x0000000608580981 */ /* 0x000162000c1e1d00 */
[----:B------:R-:W2:Y:S08]  /*0230*/  @P2 LDC.64 R16, c[0x0][0x3d0] ;  /* 0x0000f400ff102b82 */ /* 0x000eb00000000a00 */
[----:B------:R-:W0:Y:S08]  /*0240*/  @P2 LDC.64 R18, c[0x0][0x438] ;  /* 0x00010e00ff122b82 */ /* 0x000e300000000a00 */
[----:B------:R-:W0:Y:S01]  /*0250*/  @P2 LDC.64 R20, c[0x0][0x3e8] ;  /* 0x0000fa00ff142b82 */ /* 0x000e220000000a00 */
[C---:B---3--:R-:W-:Y:S01]  /*0260*/  @P1 IMAD.WIDE.U32 R10, R109.reuse, 0x20, R10 ;  /* 0x000000206d0a1825 */ /* 0x048fe200078e000a */
[----:B------:R3:W5:Y:S03]  /*0270*/  @P0 LDG.E.128 R84, desc[UR6][R8.64+0x10] ;  /* 0x0000100608540981 */ /* 0x000766000c1e1d00 */
[C---:B----4-:R-:W-:Y:S01]  /*0280*/  @P1 IMAD.WIDE.U32 R12, R109.reuse, 0x20, R12 ;  /* 0x000000206d0c1825 */ /* 0x050fe200078e000c */
[----:B------:R3:W5:Y:S03]  /*0290*/  @P1 LDG.E.128 R80, desc[UR6][R10.64] ;  /* 0x000000060a501981 */ /* 0x000766000c1e1d00 */
[C---:B-1----:R-:W-:Y:S01]  /*02a0*/  @P1 IMAD.WIDE.U32 R14, R109.reuse, 0x20, R14 ;  /* 0x000000206d0e1825 */ /* 0x042fe200078e000e */
[----:B------:R-:W-:Y:S01]  /*02b0*/  @P1 IADD3 R109, PT, PT, R109, 0x100, RZ ;  /* 0x000001006d6d1810 */ /* 0x000fe20007ffe0ff */
[----:B------:R3:W5:Y:S04]  /*02c0*/  @P1 LDG.E.128 R76, desc[UR6][R10.64+0x10] ;  /* 0x000010060a4c1981 */ /* 0x000768000c1e1d00 */
[C---:B--2---:R-:W-:Y:S01]  /*02d0*/  @P2 IMAD.WIDE.U32 R16, R109.reuse, 0x20, R16 ;  /* 0x000000206d102825 */ /* 0x044fe200078e0010 */
[----:B------:R3:W5:Y:S03]  /*02e0*/  @P1 LD.E.128 R72, desc[UR6][R12.64] ;  /* 0x000000060c481980 */ /* 0x000766000c101d00 */
[C---:B0-----:R-:W-:Y:S01]  /*02f0*/  @P2 IMAD.WIDE.U32 R18, R109.reuse, 0x20, R18 ;  /* 0x000000206d122825 */ /* 0x041fe200078e0012 */
[----:B------:R3:W5:Y:S03]  /*0300*/  @P1 LD.E.128 R68, desc[UR6][R12.64+0x10] ;  /* 0x000010060c441980 */ /* 0x000766000c101d00 */
[----:B------:R-:W-:Y:S01]  /*0310*/  @P2 IMAD.WIDE.U32 R20, R109, 0x20, R20 ;  /* 0x000000206d142825 */ /* 0x000fe200078e0014 */
[----:B------:R3:W5:Y:S04]  /*0320*/  @P1 LDG.E.128 R64, desc[UR6][R14.64] ;  /* 0x000000060e401981 */ /* 0x000768000c1e1d00 */
        /* <DEDUP_REMOVED lines=9> */
[----:B---3--:R-:W-:Y:S05]  /*03c0*/  @!P0 BRA `(.L_x_5572) ;  /* 0x0000000400108947 */ /* 0x008fea0003800000 */
        /* <DEDUP_REMOVED lines=13> */
.L_x_5571:
        /* <DEDUP_REMOVED lines=12> */
[----:B------:R-:W-:Y:S01]  /*0560*/  @P0 LOP3.LUT R109, R109, 0x100, RZ, 0xfc, !PT ;  /* 0x000001006d6d0812 */ /* 0x000fe200078efcff */
[----:B------:R-:W5:Y:S04]  /*0570*/  @P0 LDG.E.128 R100, desc[UR6][R8.64+0x10] ;  /* 0x0000100608640981 */ /* 0x000f68000c1e1d00 */
[----:B------:R-:W5:Y:S01]  /*0580*/  @P0 LDG.E.128 R88, desc[UR6][R10.64] ;  /* 0x000000060a580981 */ /* 0x000f62000c1e1d00 */
[----:B------:R-:W1:Y:S01]  /*0590*/  @P2 LDC.64 R68, c[0x0][0x3e8] ;  /* 0x0000fa00ff442b82 */ /* 0x000e620000000a00 */
[----:B--2---:R-:W-:-:S02]  /*05a0*/  @P1 IMAD.WIDE.U32 R44, R109, 0x20, R44 ;  /* 0x000000206d2c1825 */ /* 0x004fc400078e002c */
[----:B------:R-:W5:Y:S01]  /*05b0*/  @P0 LDG.E.128 R84, desc[UR6][R10.64+0x10] ;  /* 0x000010060a540981 */ /* 0x000f62000c1e1d00 */
[----:B------:R-:W-:Y:S02]  /*05c0*/  CS2R R74, SRZ ;  /* 0x00000000004a7805 */ /* 0x000fe4000001ff00 */
[----:B------:R-:W-:Y:S02]  /*05d0*/  CS2R R94, SRZ ;  /* 0x00000000005e7805 */ /* 0x000fe4000001ff00 */
[----:B------:R-:W-:Y:S01]  /*05e0*/  CS2R R92, SRZ ;  /* 0x00000000005c7805 */ /* 0x000fe2000001ff00 */
[----:B------:R-:W5:Y:S01]  /*05f0*/  @P1 LDG.E.128 R80, desc[UR6][R44.64] ;  /* 0x000000062c501981 */ /* 0x000f62000c1e1d00 */
[----:B------:R-:W2:Y:S01]  /*0600*/  @P3 LDC.64 R70, c[0x0][0x3d0] ;  /* 0x0000f400ff463b82 */ /* 0x000ea20000000a00 */
[C---:B---3--:R-:W-:Y:S01]  /*0610*/  @P1 IMAD.WIDE.U32 R48, R109.reuse, 0x20, R46 ;  /* 0x000000206d301825 */ /* 0x048fe200078e002e */
[----:B------:R-:W-:Y:S01]  /*0620*/  @P1 IADD3 R109, PT, PT, R109, 0x100, RZ ;  /* 0x000001006d6d1810 */ /* 0x000fe20007ffe0ff */
[----:B------:R3:W5:Y:S05]  /*0630*/  @P1 LDG.E.128 R76, desc[UR6][R44.64+0x10] ;  /* 0x000010062c4c1981 */ /* 0x00076a000c1e1d00 */
[----:B------:R-:W4:Y:S01]  /*0640*/  @P3 LDC.64 R72, c[0x0][0x3e8] ;  /* 0x0000fa00ff483b82 */ /* 0x000f220000000a00 */
[----:B0-----:R-:W-:Y:S01]  /*0650*/  @P2 IMAD.WIDE.U32 R50, R109, 0x20, R50 ;  /* 0x000000206d322825 */ /* 0x001fe200078e0032 */
[----:B------:R-:W5:Y:S01]  /*0660*/  @P1 LDG.E.128 R64, desc[UR6][R48.64] ;  /* 0x0000000630401981 */ /* 0x000f62000c1e1d00 */
[----:B------:R-:W-:-:S02]  /*0670*/  CS2R R46, SRZ ;  /* 0x00000000002e7805 */ /* 0x000fc4000001ff00 */
[----:B------:R-:W-:Y:S02]  /*0680*/  CS2R R98, SRZ ;  /* 0x0000000000627805 */ /* 0x000fe4000001ff00 */
[----:B------:R-:W-:Y:S01]  /*0690*/  CS2R R96, SRZ ;  /* 0x0000000000607805 */ /* 0x000fe2000001ff00 */
[----:B------:R0:W5:Y:S01]  /*06a0*/  @P1 LDG.E.128 R60, desc[UR6][R48.64+0x10] ;  /* 0x00001006303c1981 */ /* 0x000162000c1e1d00 */
[C---:B-1----:R-:W-:Y:S01]  /*06b0*/  @P2 IMAD.WIDE.U32 R68, R109.reuse, 0x20, R68 ;  /* 0x000000206d442825 */ /* 0x042fe200078e0044 */
[----:B------:R-:W-:Y:S02]  /*06c0*/  @P2 IADD3 R109, PT, PT, R109, 0x100, RZ ;  /* 0x000001006d6d2810 */ /* 0x000fe40007ffe0ff */
[----:B------:R-:W5:Y:S01]  /*06d0*/  @P2 LDG.E.128 R56, desc[UR6][R50.64] ;  /* 0x0000000632382981 */ /* 0x000f62000c1e1d00 */
[----:B---3--:R-:W-:Y:S02]  /*06e0*/  CS2R R44, SRZ ;  /* 0x00000000002c7805 */ /* 0x008fe4000001ff00 */
[----:B------:R-:W-:-:S02]  /*06f0*/  @P3 CS2R R22, SRZ ;  /* 0x0000000000163805 */ /* 0x000fc4000001ff00 */
[----:B------:R-:W-:Y:S01]  /*0700*/  @P3 CS2R R20, SRZ ;  /* 0x0000000000143805 */ /* 0x000fe2000001ff00 */
[----:B------:R1:W5:Y:S01]  /*0710*/  @P2 LDG.E.128 R52, desc[UR6][R50.64+0x10] ;  /* 0x0000100632342981 */ /* 0x000362000c1e1d00 */
[C---:B--2---:R-:W-:Y:S01]  /*0720*/  @P3 IMAD.WIDE.U32 R4, R109.reuse, 0x20, R70 ;  /* 0x000000206d043825 */ /* 0x044fe200078e0046 */
[----:B0-----:R-:W-:Y:S02]  /*0730*/  CS2R R48, SRZ ;  /* 0x0000000000307805 */ /* 0x001fe4000001ff00 */
[----:B------:R-:W5:Y:S04]  /*0740*/  @P2 LDG.E.128 R40, desc[UR6][R68.64] ;  /* 0x0000000644282981 */ /* 0x000f68000c1e1d00 */
[----:B------:R-:W5:Y:S01]  /*0750*/  @P3 LDG.E.128 R32, desc[UR6][R4.64] ;  /* 0x0000000604203981 */ /* 0x000f62000c1e1d00 */
[----:B----4-:R-:W-:-:S03]  /*0760*/  @P3 IMAD.WIDE.U32 R6, R109, 0x20, R72 ;  /* 0x000000206d063825 */ /* 0x010fc600078e0048 */
[----:B------:R-:W5:Y:S04]  /*0770*/  @P3 LDG.E.128 R28, desc[UR6][R4.64+0x10] ;  /* 0x00001006041c3981 */ /* 0x000f68000c1e1d00 */
[----:B------:R-:W5:Y:S04]  /*0780*/  @P3 LDG.E.128 R16, desc[UR6][R6.64] ;  /* 0x0000000606103981 */ /* 0x000f68000c1e1d00 */
[----:B------:R-:W5:Y:S01]  /*0790*/  @P3 LDG.E.128 R12, desc[UR6][R6.64+0x10] ;  /* 0x00001006060c3981 */ /* 0x000f62000c1e1d00 */
[----:B-1----:R-:W-:Y:S02]  /*07a0*/  CS2R R50, SRZ ;  /* 0x0000000000327805 */ /* 0x002fe4000001ff00 */
[----:B------:R-:W-:-:S02]  /*07b0*/  CS2R R70, SRZ ;  /* 0x0000000000467805 */ /* 0x000fc4000001ff00 */
[----:B------:R-:W-:Y:S01]  /*07c0*/  CS2R R72, SRZ ;  /* 0x0000000000487805 */ /* 0x000fe2000001ff00 */
[----:B------:R0:W5:Y:S01]  /*07d0*/  @P2 LDG.E.128 R36, desc[UR6][R68.64+0x10] ;  /* 0x0000100644242981 */ /* 0x000162000c1e1d00 */
[----:B------:R-:W-:Y:S02]  /*07e0*/  @P3 CS2R R26, SRZ ;  /* 0x00000000001a3805 */ /* 0x000fe4000001ff00 */
[----:B------:R-:W-:Y:S02]  /*07f0*/  @P3 CS2R R24, SRZ ;  /* 0x0000000000183805 */ /* 0x000fe4000001ff00 */
[----:B0-----:R-:W-:-:S07]  /*0800*/  CS2R R68, SRZ ;  /* 0x0000000000447805 */ /* 0x001fce000001ff00 */
.L_x_5572:
[----:B------:R-:W-:Y:S05]  /*0810*/  BSYNC.RECONVERGENT B0 ;  /* 0x0000000000007941 */ /* 0x000fea0003800200 */
.L_x_5570:
[----:B------:R-:W1:Y:S02]  /*0820*/  LDCU UR4, c[0x0][0x384] ;  /* 0x00007080ff0477ac */ /* 0x000e640008000800 */
[----:B-1----:R-:W-:-:S13]  /*0830*/  ISETP.GE.AND P0, PT, R2, UR4, PT ;  /* 0x0000000402007c0c */ /* 0x002fda000bf06270 */
[----:B------:R-:W-:Y:S05]  /*0840*/  @P0 EXIT ;  /* 0x000000000000094d */ /* 0x000fea0003800000 */
[----:B------:R-:W-:Y:S01]  /*0850*/  SHF.R.S32.HI R108, RZ, 0x3, R108 ;  /* 0x00000003ff6c7819 */ /* 0x000fe2000001146c */
[----:B------:R-:W1:Y:S03]  /*0860*/  LDCU.U8 UR10, c[0x0][0x410] ;  /* 0x00008200ff0a77ac */ /* 0x000e660008000000 */
[C---:B0-----:R-:W-:Y:S01]  /*0870*/  LOP3.LUT R5, R108.reuse, 0xff, RZ, 0xc0, !PT ;  /* 0x000000ff6c057812 */ /* 0x041fe200078ec0ff */
[----:B------:R-:W0:Y:S01]  /*0880*/  LDCU UR11, c[0x0][0x400] ;  /* 0x00008000ff0b77ac */ /* 0x000e220008000800 */
[----:B------:R-:W-:Y:S02]  /*0890*/  LOP3.LUT R108, R108, 0xffffff00, RZ, 0xc0, !PT ;  /* 0xffffff006c6c7812 */ /* 0x000fe400078ec0ff */
[----:B------:R-:W-:Y:S01]  /*08a0*/  VIADDMNMX R0, R5, -R0, RZ, !PT ;  /* 0x8000000005007246 */ /* 0x000fe200078001ff */
[----:B------:R-:W2:Y:S03]  /*08b0*/  LDCU.64 UR8, c[0x0][0x3a0] ;  /* 0x00007400ff0877ac */ /* 0x000ea60008000a00 */
[----:B------:R-:W-:Y:S01]  /*08c0*/  VIMNMX R7, PT, PT, R0, 0x20, PT ;  /* 0x0000002000077848 */ /* 0x000fe20003fe0100 */
[----:B------:R-:W-:Y:S01]  /*08d0*/  UPLOP3.LUT UP1, UPT, UPT, UPT, UPT, 0x40, 0x4 ;  /* 0x000000000004789c */ /* 0x000fe20003f2e870 */
[----:B------:R-:W-:-:S02]  /*08e0*/  SHF.L.U32 R0, R110, 0x5, RZ ;  /* 0x000000056e007819 */ /* 0x000fc400000006ff */
[----:B------:R-:W-:Y:S02]  /*08f0*/  LEA R7, R7, R108, 0x3 ;  /* 0x0000006c07077211 */ /* 0x000fe400078e18ff */
[----:B------:R-:W-:Y:S02]  /*0900*/  LOP3.LUT R0, R0, 0x3e0, RZ, 0xc0, !PT ;  /* 0x000003e000007812 */ /* 0x000fe400078ec0ff */
[----:B------:R-:W-:Y:S02]  /*0910*/  I2FP.F32.U32 R7, R7 ;  /* 0x0000000700077245 */ /* 0x000fe40000201000 */
[----:B------:R-:W-:Y:S02]  /*0920*/  VIADDMNMX R0, R5, -R0, RZ, !PT ;  /* 0x8000000005007246 */ /* 0x000fe400078001ff */
[----:B------:R3:W4:Y:S02]  /*0930*/  MUFU.RCP R112, R7 ;  /* 0x0000000700707308 */ /* 0x0007240000001000 */
[----:B------:R-:W-:-:S04]  /*0940*/  VIMNMX R113, PT, PT, R0, 0x20, PT ;  /* 0x0000002000717848 */ /* 0x000fc80003fe0100 */
[----:B012---:R-:W-:-:S07]  /*0950*/  LEA R113, R113, R108, 0x3 ;  /* 0x0000006c71717211 */ /* 0x007fce00078e18ff */
.L_x_5602:
[----:B------:R-:W0:Y:S08]  /*0960*/  LDC.64 R108, c[0x0][0x3f0] ;  /* 0x0000fc00ff6c7b82 */ /* 0x000e300000000a00 */
[----:B------:R-:W1:Y:S08]  /*0970*/  LDC.64 R110, c[0x0][0x3f8] ;  /* 0x0000fe00ff6e7b82 */ /* 0x000e700000000a00 */
[----:B------:R-:W2:Y:S01]  /*0980*/  LDC R179, c[0x0][0x388] ;  /* 0x0000e200ffb37b82 */ /* 0x000ea20000000800 */
[----:B0-----:R-:W-:-:S05]  /*0990*/  IMAD.WIDE R108, R2, 0x4, R108 ;  /* 0x00000004026c7825 */ /* 0x001fca00078e026c */
[----:B------:R-:W3:Y:S01]  /*09a0*/  LDG.E R0, desc[UR6][R108.64] ;  /* 0x000000066c007981 */ /* 0x000ee2000c1e1900 */
[----:B-1----:R-:W-:-:S05]  /*09b0*/  IMAD.WIDE R110, R2, 0x4, R110 ;  /* 0x00000004026e7825 */ /* 0x002fca00078e026e */
[----:B-----5:R0:W5:Y:S01]  /*09c0*/  LDG.E R114, desc[UR6][R110.64] ;  /* 0x000000066e727981 */ /* 0x020162000c1e1900 */
        /* <DEDUP_REMOVED lines=21> */
.L_x_5575:
[----:B------:R-:W-:Y:S05]  /*0b20*/  BRA.U !UP0, `(.L_x_5576) ;  /* 0x0000000508347547 */ /* 0x000fea000b800000 */
        /* <DEDUP_REMOVED lines=8> */
[----:B------:R-:W-:Y:S01]  /*0bb0*/  @P0 PRMT R119, R9, 0x7632, R119 ;  /* 0x0000763209770816 */ /* 0x000fe20000000077 */
[----:B------:R-:W1:Y:S08]  /*0bc0*/  @P0 LDC R115, c[0x0][0x40c] ;  /* 0x00010300ff730b82 */ /* 0x000e700000000800 */
[----:B------:R-:W3:Y:S08]  /*0bd0*/  @P0 LDC R121, c[0x0][0x40c] ;  /* 0x00010300ff790b82 */ /* 0x000ef00000000800 */
[----:B------:R-:W4:Y:S01]  /*0be0*/  @P0 LDC R123, c[0x0][0x40c] ;  /* 0x00010300ff7b0b82 */ /* 0x000f220000000800 */
[----:B0-----:R-:W-:-:S07]  /*0bf0*/  @P0 FMUL.FTZ R109, R108, R111 ;  /* 0x0000006f6c6d0220 */ /* 0x001fce0000410000 */
[----:B------:R-:W0:Y:S01]  /*0c00*/  @P0 LDC R124, c[0x0][0x40c] ;  /* 0x00010300ff7c0b82 */ /* 0x000e220000000800 */
[----:B-1----:R-:W-:-:S07]  /*0c10*/  @P0 FMUL.FTZ R110, R110, R115 ;  /* 0x000000736e6e0220 */ /* 0x002fce0000410000 */
[----:B------:R-:W1:Y:S08]  /*0c20*/  @P0 LDC R127, c[0x0][0x40c] ;  /* 0x00010300ff7f0b82 */ /* 0x000e700000000800 */
[----:B------:R-:W1:Y:S01]  /*0c30*/  @P0 LDC R129, c[0x0][0x40c] ;  /* 0x00010300ff810b82 */ /* 0x000e620000000800 */
[C---:B--2---:R-:W-:Y:S02]  /*0c40*/  @P0 PRMT R108, R4.reuse, 0x7632, R108 ;  /* 0x00007632046c0816 */ /* 0x044fe4000000006c */
[----:B------:R-:W-:-:S02]  /*0c50*/  @P0 SHF.L.U32 R122, R4, 0x10, RZ ;  /* 0x00000010047a0819 */ /* 0x000fc400000006ff */
[----:B------:R-:W-:Y:S02]  /*0c60*/  @P0 SHF.L.U32 R111, R108, 0x10, RZ ;  /* 0x000000106c6f0819 */ /* 0x000fe400000006ff */
[C---:B------:R-:W-:Y:S02]  /*0c70*/  @!P0 PRMT R117, R4.reuse, 0x7632, R117 ;  /* 0x0000763204758816 */ /* 0x040fe40000000075 */
[----:B------:R-:W-:Y:S02]  /*0c80*/  @P0 SHF.L.U32 R108, R9, 0x10, RZ ;  /* 0x00000010096c0819 */ /* 0x000fe400000006ff */
[----:B------:R-:W-:Y:S01]  /*0c90*/  @!P0 SHF.L.U32 R115, R4, 0x10, RZ ;  /* 0x0000001004738819 */ /* 0x000fe200000006ff */
[----:B------:R-:W-:Y:S01]  /*0ca0*/  @P0 FFMA.FTZ R115, R109, R88, R122 ;  /* 0x000000586d730223 */ /* 0x000fe2000001007a */
[----:B------:R-:W-:Y:S01]  /*0cb0*/  @!P0 SHF.L.U32 R117, R117, 0x10, RZ ;  /* 0x0000001075758819 */ /* 0x000fe200000006ff */
[----:B------:R-:W-:Y:S01]  /*0cc0*/  @P0 FFMA.FTZ R117, R110, R89, R111 ;  /* 0x000000596e750223 */ /* 0x000fe2000001006f */
[----:B------:R-:W-:Y:S01]  /*0cd0*/  @P0 SHF.L.U32 R122, R5, 0x10, RZ ;  /* 0x00000010057a0819 */ /* 0x000fe200000006ff */
[----:B---3--:R-:W-:Y:S01]  /*0ce0*/  @P0 FMUL.FTZ R109, R108, R121 ;  /* 0x000000796c6d0220 */ /* 0x008fe20000410000 */
[----:B------:R-:W-:-:S02]  /*0cf0*/  @P0 SHF.L.U32 R108, R119, 0x10, RZ ;  /* 0x00000010776c0819 */ /* 0x000fc400000006ff */
[C---:B------:R-:W-:Y:S02]  /*0d00*/  @P0 PRMT R110, R5.reuse, 0x7632, R110 ;  /* 0x00007632056e0816 */ /* 0x040fe4000000006e */
[----:B------:R-:W-:Y:S01]  /*0d10*/  @!P0 SHF.L.U32 R119, R5, 0x10, RZ ;  /* 0x0000001005778819 */ /* 0x000fe200000006ff */
[----:B------:R-:W-:Y:S01]  /*0d20*/  @P0 FFMA.FTZ R119, R109, R90, R122 ;  /* 0x0000005a6d770223 */ /* 0x000fe2000001007a */
[----:B------:R-:W-:Y:S01]  /*0d30*/  @!P0 PRMT R121, R5, 0x7632, R121 ;  /* 0x0000763205798816 */ /* 0x000fe20000000079 */
[----:B------:R-:W2:Y:S01]  /*0d40*/  @P0 LDC R122, c[0x0][0x40c] ;  /* 0x00010300ff7a0b82 */ /* 0x000ea20000000800 */
[----:B------:R-:W-:Y:S01]  /*0d50*/  @P0 SHF.L.U32 R109, R10, 0x10, RZ ;  /* 0x000000100a6d0819 */ /* 0x000fe200000006ff */
[----:B----4-:R-:W-:Y:S01]  /*0d60*/  @P0 FMUL.FTZ R108, R108, R123 ;  /* 0x0000007b6c6c0220 */ /* 0x010fe20000410000 */
[----:B------:R-:W-:Y:S01]  /*0d70*/  @P0 IMAD.U32 R111, R110, 0x10000, RZ ;  /* 0x000100006e6f0824 */ /* 0x000fe200078e00ff */
[----:B------:R-:W-:Y:S02]  /*0d80*/  @!P0 SHF.L.U32 R121, R121, 0x10, RZ ;  /* 0x0000001079798819 */ /* 0x000fe400000006ff */
[----:B------:R-:W-:Y:S01]  /*0d90*/  @P0 SHF.L.U32 R110, R6, 0x10, RZ ;  /* 0x00000010066e0819 */ /* 0x000fe200000006ff */
[----:B------:R-:W-:Y:S01]  /*0da0*/  @P0 FFMA.FTZ R121, R108, R91, R111 ;  /* 0x0000005b6c790223 */ /* 0x000fe2000001006f */
[----:B0-----:R-:W-:Y:S01]  /*0db0*/  @P0 FMUL.FTZ R109, R109, R124 ;  /* 0x0000007c6d6d0220 */ /* 0x001fe20000410000 */
[----:B------:R-:W-:-:S02]  /*0dc0*/  @P0 PRMT R108, R10, 0x7632, R108 ;  /* 0x000076320a6c0816 */ /* 0x000fc4000000006c */
[----:B------:R-:W-:Y:S01]  /*0dd0*/  @!P0 SHF.L.U32 R123, R6, 0x10, RZ ;  /* 0x00000010067b8819 */ /* 0x000fe200000006ff */
[----:B------:R-:W-:Y:S01]  /*0de0*/  @P0 FFMA.FTZ R123, R109, R84, R110 ;  /* 0x000000546d7b0223 */ /* 0x000fe2000001006e */
[----:B------:R-:W-:Y:S02]  /*0df0*/  @P0 SHF.L.U32 R108, R108, 0x10, RZ ;  /* 0x000000106c6c0819 */ /* 0x000fe400000006ff */
[C---:B------:R-:W-:Y:S02]  /*0e00*/  @P0 PRMT R109, R6.reuse, 0x7632, R109 ;  /* 0x00007632066d0816 */ /* 0x040fe4000000006d */
[----:B------:R-:W-:Y:S01]  /*0e10*/  @!P0 PRMT R125, R6, 0x7632, R125 ;  /* 0x00007632067d8816 */ /* 0x000fe2000000007d */
[----:B-1----:R-:W-:Y:S01]  /*0e20*/  @P0 FMUL.FTZ R108, R108, R127 ;  /* 0x0000007f6c6c0220 */ /* 0x002fe20000410000 */
[----:B------:R-:W-:Y:S02]  /*0e30*/  @P0 SHF.L.U32 R109, R109, 0x10, RZ ;  /* 0x000000106d6d0819 */ /* 0x000fe400000006ff */
[----:B------:R-:W-:-:S02]  /*0e40*/  @P0 PRMT R111, R11, 0x7632, R111 ;  /* 0x000076320b6f0816 */ /* 0x000fc4000000006f */
[----:B------:R-:W-:Y:S02]  /*0e50*/  @P0 SHF.L.U32 R110, R11, 0x10, RZ ;  /* 0x000000100b6e0819 */ /* 0x000fe400000006ff */
[----:B------:R-:W-:Y:S01]  /*0e60*/  @!P0 SHF.L.U32 R125, R125, 0x10, RZ ;  /* 0x000000107d7d8819 */ /* 0x000fe200000006ff */
[----:B------:R-:W-:Y:S01]  /*0e70*/  @P0 FFMA.FTZ R125, R108, R85, R109 ;  /* 0x000000556c7d0223 */ /* 0x000fe2000001006d */
[----:B------:R-:W-:Y:S01]  /*0e80*/  @P0 SHF.L.U32 R111, R111, 0x10, RZ ;  /* 0x000000106f6f0819 */ /* 0x000fe200000006ff */
[----:B------:R-:W-:Y:S01]  /*0e90*/  @P0 FMUL.FTZ R109, R110, R129 ;  /* 0x000000816e6d0220 */ /* 0x000fe20000410000 */
[C---:B------:R-:W-:Y:S02]  /*0ea0*/  @P0 PRMT R110, R7.reuse, 0x7632, R110 ;  /* 0x00007632076e0816 */ /* 0x040fe4000000006e */
[----:B------:R-:W-:Y:S01]  /*0eb0*/  @!P0 PRMT R129, R7, 0x7632, R129 ;  /* 0x0000763207818816 */ /* 0x000fe20000000081 */
[----:B--2---:R-:W-:Y:S01]  /*0ec0*/  @P0 FMUL.FTZ R108, R111, R122 ;  /* 0x0000007a6f6c0220 */ /* 0x004fe20000410000 */
[----:B------:R-:W-:-:S02]  /*0ed0*/  @P0 SHF.L.U32 R122, R7, 0x10, RZ ;  /* 0x00000010077a0819 */ /* 0x000fc400000006ff */
[----:B------:R-:W-:Y:S02]  /*0ee0*/  @P0 SHF.L.U32 R111, R110, 0x10, RZ ;  /* 0x000000106e6f0819 */ /* 0x000fe400000006ff */
[----:B------:R-:W-:Y:S01]  /*0ef0*/  @!P0 SHF.L.U32 R127, R7, 0x10, RZ ;  /* 0x00000010077f8819 */ /* 0x000fe200000006ff */
[----:B------:R-:W-:Y:S01]  /*0f00*/  @P0 FFMA.FTZ R127, R109, R86, R122 ;  /* 0x000000566d7f0223 */ /* 0x000fe2000001007a */
[----:B------:R-:W-:Y:S01]  /*0f10*/  @!P0 SHF.L.U32 R129, R129, 0x10, RZ ;  /* 0x0000001081818819 */ /* 0x000fe200000006ff */
[----:B------:R-:W-:Y:S01]  /*0f20*/  @P0 FFMA.FTZ R129, R108, R87, R111 ;  /* 0x000000576c810223 */ /* 0x000fe2000001006f */
[----:B------:R-:W-:Y:S02]  /*0f30*/  F2FP.BF16.F32.PACK_AB R108, RZ, R115 ;  /* 0x00000073ff6c723e */ /* 0x000fe400000010ff */
[----:B------:R-:W-:Y:S02]  /*0f40*/  F2FP.BF16.F32.PACK_AB R109, RZ, R117 ;  /* 0x00000075ff6d723e */ /* 0x000fe400000010ff */
        /* <DEDUP_REMOVED lines=11> */
.L_x_5576:
[----:B------:R-:W0:Y:S01]  /*1000*/  @P1 LDC R122, c[0x0][0x40c] ;  /* 0x00010300ff7a1b82 */ /* 0x000e220000000800 */
        /* <DEDUP_REMOVED lines=8> */
[----:B------:R-:W-:Y:S02]  /*1090*/  @P1 PRMT R115, R11, 0x7632, R115 ;  /* 0x000076320b731816 */ /* 0x000fe40000000073 */
[----:B------:R-:W-:-:S02]  /*10a0*/  @P1 SHF.L.U32 R108, R108, 0x10, RZ ;  /* 0x000000106c6c1819 */ /* 0x000fc400000006ff */
[----:B------:R-:W-:Y:S02]  /*10b0*/  @P1 SHF.L.U32 R111, R110, 0x10, RZ ;  /* 0x000000106e6f1819 */ /* 0x000fe400000006ff */
[----:B------:R-:W-:Y:S01]  /*10c0*/  @P1 SHF.L.U32 R115, R115, 0x10, RZ ;  /* 0x0000001073731819 */ /* 0x000fe200000006ff */
[----:B------:R-:W2:Y:S01]  /*10d0*/  @P1 LDC R124, c[0x0][0x40c] ;  /* 0x00010300ff7c1b82 */ /* 0x000ea20000000800 */
[----:B------:R-:W-:-:S07]  /*10e0*/  MOV R125, RZ ;  /* 0x000000ff007d7202 */ /* 0x000fce0000000f00 */
[----:B------:R-:W3:Y:S01]  /*10f0*/  @P1 LDC R130, c[0x0][0x40c] ;  /* 0x00010300ff821b82 */ /* 0x000ee20000000800 */
[----:B0-----:R-:W-:Y:S01]  /*1100*/  @P1 FMUL.FTZ R110, R109, R122 ;  /* 0x0000007a6d6e1220 */ /* 0x001fe20000410000 */
[----:B------:R-:W-:-:S03]  /*1110*/  @P1 SHF.L.U32 R109, R9, 0x10, RZ ;  /* 0x00000010096d1819 */ /* 0x000fc600000006ff */
[----:B------:R-:W-:Y:S01]  /*1120*/  @P1 FMUL.FTZ R121, R110, R91 ;  /* 0x0000005b6e791220 */ /* 0x000fe20000410000 */
[----:B------:R-:W-:Y:S02]  /*1130*/  @P1 SHF.L.U32 R110, R10, 0x10, RZ ;  /* 0x000000100a6e1819 */ /* 0x000fe400000006ff */
[----:B------:R-:W0:Y:S01]  /*1140*/  @P1 LDC R126, c[0x0][0x40c] ;  /* 0x00010300ff7e1b82 */ /* 0x000e220000000800 */
[----:B-1----:R-:W-:Y:S01]  /*1150*/  @P1 FMUL.FTZ R108, R108, R117 ;  /* 0x000000756c6c1220 */ /* 0x002fe20000410000 */
[----:B------:R-:W-:-:S03]  /*1160*/  MOV R117, RZ ;  /* 0x000000ff00757202 */ /* 0x000fc60000000f00 */
[----:B------:R-:W-:Y:S01]  /*1170*/  @P1 FMUL.FTZ R117, R108, R89 ;  /* 0x000000596c751220 */ /* 0x000fe20000410000 */
[----:B------:R-:W-:Y:S02]  /*1180*/  @P1 SHF.L.U32 R108, R8, 0x10, RZ ;  /* 0x00000010086c1819 */ /* 0x000fe400000006ff */
[----:B------:R-:W1:Y:S01]  /*1190*/  @P1 LDC R123, c[0x0][0x40c] ;  /* 0x00010300ff7b1b82 */ /* 0x000e620000000800 */
[----:B--2---:R-:W-:-:S04]  /*11a0*/  @P1 FMUL.FTZ R122, R111, R124 ;  /* 0x0000007c6f7a1220 */ /* 0x004fc80000410000 */
[----:B------:R-:W-:Y:S01]  /*11b0*/  @P1 FMUL.FTZ R125, R122, R85 ;  /* 0x000000557a7d1220 */ /* 0x000fe20000410000 */
[----:B------:R-:W-:Y:S02]  /*11c0*/  F2FP.BF16.F32.PACK_AB R122, RZ, R117 ;  /* 0x00000075ff7a723e */ /* 0x000fe400000010ff */
[----:B------:R-:W2:Y:S01]  /*11d0*/  @P1 LDC R128, c[0x0][0x40c] ;  /* 0x00010300ff801b82 */ /* 0x000ea20000000800 */
[----:B---3--:R-:W-:Y:S01]  /*11e0*/  @P1 FMUL.FTZ R124, R115, R130 ;  /* 0x00000082737c1220 */ /* 0x008fe20000410000 */
[----:B------:R-:W-:-:S03]  /*11f0*/  @P1 SHF.L.U32 R115, R11, 0x10, RZ ;  /* 0x000000100b731819 */ /* 0x000fc600000006ff */
[----:B------:R-:W-:Y:S01]  /*1200*/  @P1 FMUL.FTZ R129, R124, R87 ;  /* 0x000000577c811220 */ /* 0x000fe20000410000 */
[----:B------:R-:W-:Y:S02]  /*1210*/  F2FP.BF16.F32.PACK_AB R124, RZ, R125 ;  /* 0x0000007dff7c723e */ /* 0x000fe400000010ff */
[----:B------:R-:W3:Y:S01]  /*1220*/  @P1 LDC R119, c[0x0][0x40c] ;  /* 0x00010300ff771b82 */ /* 0x000ee20000000800 */
[----:B0-----:R-:W-:Y:S01]  /*1230*/  @P1 FMUL.FTZ R111, R109, R126 ;  /* 0x0000007e6d6f1220 */ /* 0x001fe20000410000 */
[----:B-1----:R-:W-:Y:S01]  /*1240*/  @P1 FMUL.FTZ R181, R110, R123 ;  /* 0x0000007b6eb51220 */ /* 0x002fe20000410000 */
[----:B------:R-:W-:Y:S02]  /*1250*/  MOV R123, RZ ;  /* 0x000000ff007b7202 */ /* 0x000fe40000000f00 */
[----:B------:R-:W-:Y:S01]  /*1260*/  F2FP.BF16.F32.PACK_AB R110, RZ, R121 ;  /* 0x00000079ff6e723e */ /* 0x000fe200000010ff */
[----:B------:R-:W-:Y:S01]  /*1270*/  @P1 FMUL.FTZ R123, R181, R84 ;  /* 0x00000054b57b1220 */ /* 0x000fe20000410000 */
[----:B--2---:R-:W-:Y:S01]  /*1280*/  @P1 FMUL.FTZ R183, R115, R128 ;  /* 0x0000008073b71220 */ /* 0x004fe20000410000 */
[----:B------:R-:W-:-:S02]  /*1290*/  MOV R115, RZ ;  /* 0x000000ff00737202 */ /* 0x000fc40000000f00 */
[----:B------:R-:W-:Y:S01]  /*12a0*/  F2FP.BF16.F32.PACK_AB R128, RZ, R129 ;  /* 0x00000081ff80723e */ /* 0x000fe200000010ff */
[----:B------:R-:W-:Y:S01]  /*12b0*/  @P1 FMUL.FTZ R127, R183, R86 ;  /* 0x00000056b77f1220 */ /* 0x000fe20000410000 */
[----:B---3--:R-:W-:Y:S01]  /*12c0*/  @P1 FMUL.FTZ R109, R108, R119 ;  /* 0x000000776c6d1220 */ /* 0x008fe20000410000 */
[----:B------:R-:W-:Y:S02]  /*12d0*/  HFMA2 R119, -RZ, RZ, 0, 0 ;  /* 0x00000000ff777431 */ /* 0x000fe400000001ff */
[----:B------:R-:W-:Y:S01]  /*12e0*/  @P1 FMUL.FTZ R119, R111, R90 ;  /* 0x0000005a6f771220 */ /* 0x000fe20000410000 */
[----:B------:R-:W-:Y:S01]  /*12f0*/  F2FP.BF16.F32.PACK_AB R111, RZ, R123 ;  /* 0x0000007bff6f723e */ /* 0x000fe200000010ff */
[----:B------:R-:W-:Y:S01]  /*1300*/  @P1 FMUL.FTZ R115, R109, R88 ;  /* 0x000000586d731220 */ /* 0x000fe20000410000 */
[----:B------:R-:W-:Y:S02]  /*1310*/  F2FP.BF16.F32.PACK_AB R126, RZ, R127 ;  /* 0x0000007fff7e723e */ /* 0x000fe400000010ff */
[----:B------:R-:W-:-:S02]  /*1320*/  F2FP.BF16.F32.PACK_AB R109, RZ, R119 ;  /* 0x00000077ff6d723e */ /* 0x000fc400000010ff */
[----:B------:R-:W-:Y:S02]  /*1330*/  F2FP.BF16.F32.PACK_AB R108, RZ, R115 ;  /* 0x00000073ff6c723e */ /* 0x000fe400000010ff */
[----:B------:R-:W-:Y:S02]  /*1340*/  PRMT R109, R109, 0x5410, R110 ;  /* 0x000054106d6d7816 */ /* 0x000fe4000000006e */
[----:B------:R-:W-:Y:S02]  /*1350*/  PRMT R110, R111, 0x5410, R124 ;  /* 0x000054106f6e7816 */ /* 0x000fe4000000007c */
[----:B------:R-:W-:Y:S02]  /*1360*/  PRMT R111, R126, 0x5410, R128 ;  /* 0x000054107e6f7816 */ /* 0x000fe40000000080 */
[----:B------:R-:W-:-:S07]  /*1370*/  PRMT R108, R108, 0x5410, R122 ;  /* 0x000054106c6c7816 */ /* 0x000fce000000007a */
.L_x_5577:
[----:B------:R-:W0:Y:S01]  /*1380*/  LDC.64 R180, c[0x0][0x3a8] ;  /* 0x0000ea00ffb47b82 */ /* 0x000e220000000a00 */
[----:B------:R-:W-:Y:S01]  /*1390*/  IADD3 R120, PT, PT, R120, 0x100, RZ ;  /* 0x0000010078787810 */ /* 0x000fe20007ffe0ff */
[C---:B0-----:R-:W-:Y:S01]  /*13a0*/  IMAD.WIDE.U32 R180, R118.reuse, 0x10, R180 ;  /* 0x0000001076b47825 */ /* 0x041fe200078e00b4 */
[----:B------:R-:W-:-:S04]  /*13b0*/  IADD3 R118, PT, PT, R118, 0x100, RZ ;  /* 0x0000010076767810 */ /* 0x000fc80007ffe0ff */
[----:B------:R0:W-:Y:S03]  /*13c0*/  STG.E.128 desc[UR6][R180.64], R108 ;  /* 0x0000006cb4007986 */ /* 0x0001e6000c101d06 */
.L_x_5574:
[----:B------:R-:W-:Y:S05]  /*13d0*/  BSYNC.RECONVERGENT B0 ;  /* 0x0000000000007941 */ /* 0x000fea0003800200 */
.L_x_5573:
        /* <DEDUP_REMOVED lines=12> */
[----:B------:R-:W-:Y:S02]  /*14a0*/  ISETP.GT.AND P0, PT, R0, RZ, PT ;  /* 0x000000ff0000720c */ /* 0x000fe40003f04270 */
[----:B0----5:R-:W-:Y:S02]  /*14b0*/  PRMT R108, R4, 0x7632, R108 ;  /* 0x00007632046c7816 */ /* 0x021fe4000000006c */
[----:B------:R-:W-:Y:S02]  /*14c0*/  SHF.L.U32 R133, R5, 0x10, RZ ;  /* 0x0000001005857819 */ /* 0x000fe400000006ff */
[----:B------:R-:W-:Y:S02]  /*14d0*/  SHF.L.U32 R131, R108, 0x10, RZ ;  /* 0x000000106c837819 */ /* 0x000fe400000006ff */
[----:B------:R-:W-:Y:S02]  /*14e0*/  SHF.L.U32 R141, R7, 0x10, RZ ;  /* 0x00000010078d7819 */ /* 0x000fe400000006ff */
[----:B------:R-:W-:-:S03]  /*14f0*/  SHF.L.U32 R137, R6, 0x10, RZ ;  /* 0x0000001006897819 */ /* 0x000fc600000006ff */
[----:B------:R-:W0:Y:S01]  /*1500*/  @P0 LDC R110, c[0x0][0x40c] ;  /* 0x00010300ff6e0b82 */ /* 0x000e220000000800 */
[----:B------:R-:W-:-:S04]  /*1510*/  @P0 PRMT R109, R8, 0x7632, R109 ;  /* 0x00007632086d0816 */ /* 0x000fc8000000006d */
[----:B------:R-:W-:-:S03]  /*1520*/  @P0 SHF.L.U32 R109, R109, 0x10, RZ ;  /* 0x000000106d6d0819 */ /* 0x000fc600000006ff */
[----:B------:R-:W1:Y:S08]  /*1530*/  @P0 LDC R122, c[0x0][0x40c] ;  /* 0x00010300ff7a0b82 */ /* 0x000e700000000800 */
[----:B------:R-:W2:Y:S08]  /*1540*/  @P0 LDC R111, c[0x0][0x40c] ;  /* 0x00010300ff6f0b82 */ /* 0x000eb00000000800 */
[----:B------:R-:W3:Y:S01]  /*1550*/  @P0 LDC R124, c[0x0][0x40c] ;  /* 0x00010300ff7c0b82 */ /* 0x000ee20000000800 */
[----:B0-----:R-:W-:Y:S01]  /*1560*/  @P0 FMUL.FTZ R108, R109, R110 ;  /* 0x0000006e6d6c0220 */ /* 0x001fe20000410000 */
[----:B------:R-:W-:-:S02]  /*1570*/  @P0 PRMT R109, R9, 0x7632, R109 ;  /* 0x00007632096d0816 */ /* 0x000fc4000000006d */
[----:B------:R-:W-:Y:S01]  /*1580*/  @P0 SHF.L.U32 R110, R9, 0x10, RZ ;  /* 0x00000010096e0819 */ /* 0x000fe200000006ff */
[----:B------:R-:W-:Y:S01]  /*1590*/  @P0 FFMA.FTZ R131, R108, R65, R131 ;  /* 0x000000416c830223 */ /* 0x000fe20000010083 */
[----:B------:R-:W-:Y:S02]  /*15a0*/  PRMT R108, R5, 0x7632, R108 ;  /* 0x00007632056c7816 */ /* 0x000fe4000000006c */
[----:B------:R-:W0:Y:S01]  /*15b0*/  @P0 LDC R126, c[0x0][0x40c] ;  /* 0x00010300ff7e0b82 */ /* 0x000e220000000800 */
[----:B------:R-:W-:Y:S02]  /*15c0*/  @P0 SHF.L.U32 R109, R109, 0x10, RZ ;  /* 0x000000106d6d0819 */ /* 0x000fe400000006ff */
[----:B------:R-:W-:-:S03]  /*15d0*/  SHF.L.U32 R135, R108, 0x10, RZ ;  /* 0x000000106c877819 */ /* 0x000fc600000006ff */
[----:B-1----:R-:W-:Y:S01]  /*15e0*/  @P0 FMUL.FTZ R108, R109, R122 ;  /* 0x0000007a6d6c0220 */ /* 0x002fe20000410000 */
[----:B------:R-:W-:Y:S01]  /*15f0*/  @P0 SHF.L.U32 R109, R10, 0x10, RZ ;  /* 0x000000100a6d0819 */ /* 0x000fe200000006ff */
[----:B------:R-:W1:Y:S01]  /*1600*/  @P0 LDC R143, c[0x0][0x40c] ;  /* 0x00010300ff8f0b82 */ /* 0x000e620000000800 */
[----:B--2---:R-:W-:Y:S01]  /*1610*/  @P0 FMUL.FTZ R110, R110, R111 ;  /* 0x0000006f6e6e0220 */ /* 0x004fe20000410000 */
[----:B------:R-:W-:Y:S01]  /*1620*/  @P0 FFMA.FTZ R135, R108, R67, R135 ;  /* 0x000000436c870223 */ /* 0x000fe20000010087 */
[----:B------:R-:W-:Y:S02]  /*1630*/  PRMT R108, R6, 0x7632, R108 ;  /* 0x00007632066c7816 */ /* 0x000fe4000000006c */
[----:B------:R-:W-:Y:S01]  /*1640*/  @P0 FFMA.FTZ R133, R110, R66, R133 ;  /* 0x000000426e850223 */ /* 0x000fe20000010085 */
[----:B------:R-:W-:Y:S02]  /*1650*/  @P0 SHF.L.U32 R110, R11, 0x10, RZ ;  /* 0x000000100b6e0819 */ /* 0x000fe400000006ff */
[----:B------:R-:W2:Y:S01]  /*1660*/  @P0 LDC R111, c[0x0][0x40c] ;  /* 0x00010300ff6f0b82 */ /* 0x000ea20000000800 */
[----:B---3--:R-:W-:Y:S01]  /*1670*/  @P0 FMUL.FTZ R124, R109, R124 ;  /* 0x0000007c6d7c0220 */ /* 0x008fe20000410000 */
[----:B------:R-:W-:Y:S01]  /*1680*/  @P0 PRMT R109, R10, 0x7632, R109 ;  /* 0x000076320a6d0816 */ /* 0x000fe2000000006d */
[----:B------:R-:W-:-:S02]  /*1690*/  IMAD.U32 R139, R108, 0x10000, RZ ;  /* 0x000100006c8b7824 */ /* 0x000fc400078e00ff */
[----:B------:R-:W-:Y:S01]  /*16a0*/  @P0 FFMA.FTZ R137, R124, R60, R137 ;  /* 0x0000003c7c890223 */ /* 0x000fe20000010089 */
[----:B------:R-:W-:Y:S02]  /*16b0*/  @P0 SHF.L.U32 R109, R109, 0x10, RZ ;  /* 0x000000106d6d0819 */ /* 0x000fe400000006ff */
[----:B------:R-:W3:Y:S02]  /*16c0*/  @P0 LDC R122, c[0x0][0x40c] ;  /* 0x00010300ff7a0b82 */ /* 0x000ee40000000800 */
[----:B------:R-:W-:Y:S01]  /*16d0*/  F2FP.BF16.F32.PACK_AB R124, RZ, R137 ;  /* 0x00000089ff7c723e */ /* 0x000fe200000010ff */
[----:B0-----:R-:W-:Y:S01]  /*16e0*/  @P0 FMUL.FTZ R108, R109, R126 ;  /* 0x0000007e6d6c0220 */ /* 0x001fe20000410000 */
[----:B------:R-:W-:-:S03]  /*16f0*/  @P0 PRMT R109, R11, 0x7632, R109 ;  /* 0x000076320b6d0816 */ /* 0x000fc6000000006d */
[----:B------:R-:W-:Y:S01]  /*1700*/  @P0 FFMA.FTZ R139, R108, R61, R139 ;  /* 0x0000003d6c8b0223 */ /* 0x000fe2000001008b */
[----:B-1----:R-:W-:Y:S01]  /*1710*/  @P0 FMUL.FTZ R110, R110, R143 ;  /* 0x0000008f6e6e0220 */ /* 0x002fe20000410000 */
[----:B------:R-:W-:Y:S02]  /*1720*/  PRMT R108, R7, 0x7632, R108 ;  /* 0x00007632076c7816 */ /* 0x000fe4000000006c */
[----:B------:R-:W-:Y:S01]  /*1730*/  @P0 SHF.L.U32 R109, R109, 0x10, RZ ;  /* 0x000000106d6d0819 */ /* 0x000fe200000006ff */
[----:B------:R-:W-:Y:S01]  /*1740*/  @P0 FFMA.FTZ R141, R110, R62, R141 ;  /* 0x0000003e6e8d0223 */ /* 0x000fe2000001008d */
[----:B------:R-:W-:Y:S02]  /*1750*/  @P0 SHF.L.U32 R110, R8, 0x10, RZ ;  /* 0x00000010086e0819 */ /* 0x000fe400000006ff */
[----:B------:R-:W-:Y:S02]  /*1760*/  SHF.L.U32 R143, R4, 0x10, RZ ;  /* 0x00000010048f7819 */ /* 0x000fe400000006ff */
[----:B------:R-:W-:Y:S01]  /*1770*/  SHF.L.U32 R145, R108, 0x10, RZ ;  /* 0x000000106c917819 */ /* 0x000fe200000006ff */
[----:B--2---:R-:W-:Y:S01]  /*1780*/  @P0 FMUL.FTZ R110, R110, R111 ;  /* 0x0000006f6e6e0220 */ /* 0x004fe20000410000 */
[----:B------:R-:W-:-:S02]  /*1790*/  F2FP.BF16.F32.PACK_AB R126, RZ, R139 ;  /* 0x0000008bff7e723e */ /* 0x000fc400000010ff */
[----:B------:R-:W-:Y:S01]  /*17a0*/  F2FP.BF16.F32.PACK_AB R128, RZ, R141 ;  /* 0x0000008dff80723e */ /* 0x000fe200000010ff */
[----:B------:R-:W-:Y:S01]  /*17b0*/  @P0 FFMA.FTZ R143, R110, R64, R143 ;  /* 0x000000406e8f0223 */ /* 0x000fe2000001008f */
[----:B------:R-:W-:Y:S01]  /*17c0*/  F2FP.BF16.F32.PACK_AB R110, RZ, R135 ;  /* 0x00000087ff6e723e */ /* 0x000fe200000010ff */
[----:B---3--:R-:W-:Y:S01]  /*17d0*/  @P0 FMUL.FTZ R108, R109, R122 ;  /* 0x0000007a6d6c0220 */ /* 0x008fe20000410000 */
[----:B------:R-:W-:Y:S02]  /*17e0*/  F2FP.BF16.F32.PACK_AB R109, RZ, R133 ;  /* 0x00000085ff6d723e */ /* 0x000fe400000010ff */
[----:B------:R-:W-:Y:S01]  /*17f0*/  F2FP.BF16.F32.PACK_AB R122, RZ, R131 ;  /* 0x00000083ff7a723e */ /* 0x000fe200000010ff */
[----:B------:R-:W-:Y:S01]  /*1800*/  @P0 FFMA.FTZ R145, R108, R63, R145 ;  /* 0x0000003f6c910223 */ /* 0x000fe20000010091 */
[----:B------:R-:W-:Y:S02]  /*1810*/  F2FP.BF16.F32.PACK_AB R108, RZ, R143 ;  /* 0x0000008fff6c723e */ /* 0x000fe400000010ff */
[----:B------:R-:W-:-:S02]  /*1820*/  PRMT R109, R109, 0x5410, R110 ;  /* 0x000054106d6d7816 */ /* 0x000fc4000000006e */
[----:B------:R-:W-:Y:S02]  /*1830*/  F2FP.BF16.F32.PACK_AB R111, RZ, R145 ;  /* 0x00000091ff6f723e */ /* 0x000fe400000010ff */
[----:B------:R-:W-:Y:S02]  /*1840*/  PRMT R110, R124, 0x5410, R126 ;  /* 0x000054107c6e7816 */ /* 0x000fe4000000007e */
[----:B------:R-:W-:Y:S02]  /*1850*/  PRMT R108, R108, 0x5410, R122 ;  /* 0x000054106c6c7816 */ /* 0x000fe4000000007a */
[----:B------:R-:W-:Y:S01]  /*1860*/  PRMT R111, R128, 0x5410, R111 ;  /* 0x00005410806f7816 */ /* 0x000fe2000000006f */
[----:B------:R-:W-:Y:S06]  /*1870*/  BRA `(.L_x_5581) ;  /* 0x0000000000e07947 */ /* 0x000fec0003800000 */
.L_x_5580:
[----:B------:R-:W1:Y:S01]  /*1880*/  @P1 LDC R128, c[0x0][0x40c] ;  /* 0x00010300ff801b82 */ /* 0x000e620000000800 */
[----:B0----5:R-:W-:Y:S01]  /*1890*/  @P1 PRMT R109, R9, 0x7632, R109 ;  /* 0x00007632096d1816 */ /* 0x021fe2000000006d */
[----:B------:R-:W-:Y:S01]  /*18a0*/  HFMA2 R139, -RZ, RZ, 0, 0 ;  /* 0x00000000ff8b7431 */ /* 0x000fe200000001ff */
[----:B------:R-:W-:Y:S01]  /*18b0*/  @P1 PRMT R108, R8, 0x7632, R108 ;  /* 0x00007632086c1816 */ /* 0x000fe2000000006c */
[----:B------:R-:W-:Y:S01]  /*18c0*/  HFMA2 R143, -RZ, RZ, 0, 0 ;  /* 0x00000000ff8f7431 */ /* 0x000fe200000001ff */
[----:B------:R-:W-:Y:S02]  /*18d0*/  @P1 PRMT R110, R10, 0x7632, R110 ;  /* 0x000076320a6e1816 */ /* 0x000fe4000000006e */
[----:B------:R-:W-:Y:S01]  /*18e0*/  @P1 PRMT R122, R11, 0x7632, R122 ;  /* 0x000076320b7a1816 */ /* 0x000fe2000000007a */
[----:B------:R-:W0:Y:S01]  /*18f0*/  @P1 LDC R131, c[0x0][0x40c] ;  /* 0x00010300ff831b82 */ /* 0x000e220000000800 */
[----:B------:R-:W-:Y:S02]  /*1900*/  @P1 SHF.L.U32 R109, R109, 0x10, RZ ;  /* 0x000000106d6d1819 */ /* 0x000fe400000006ff */
[----:B------:R-:W-:-:S02]  /*1910*/  @P1 SHF.L.U32 R108, R108, 0x10, RZ ;  /* 0x000000106c6c1819 */ /* 0x000fc400000006ff */
[----:B------:R-:W-:Y:S02]  /*1920*/  @P1 SHF.L.U32 R111, R110, 0x10, RZ ;  /* 0x000000106e6f1819 */ /* 0x000fe400000006ff */
[----:B------:R-:W-:Y:S01]  /*1930*/  @P1 SHF.L.U32 R124, R122, 0x10, RZ ;  /* 0x000000107a7c1819 */ /* 0x000fe200000006ff */
[----:B------:R-:W2:Y:S01]  /*1940*/  @P1 LDC R130, c[0x0][0x40c] ;  /* 0x00010300ff821b82 */ /* 0x000ea20000000800 */
[----:B------:R-:W-:-:S07]  /*1950*/  MOV R145, RZ ;  /* 0x000000ff00917202 */ /* 0x000fce0000000f00 */
[----:B------:R-:W3:Y:S01]  /*1960*/  @P1 LDC R135, c[0x0][0x40c] ;  /* 0x00010300ff871b82 */ /* 0x000ee20000000800 */
[----:B-1----:R-:W-:Y:S01]  /*1970*/  @P1 FMUL.FTZ R110, R109, R128 ;  /* 0x000000806d6e1220 */ /* 0x002fe20000410000 */
[----:B------:R-:W-:-:S06]  /*1980*/  @P1 SHF.L.U32 R109, R9, 0x10, RZ ;  /* 0x00000010096d1819 */ /* 0x000fcc00000006ff */
[----:B------:R-:W1:Y:S01]  /*1990*/  @P1 LDC R126, c[0x0][0x40c] ;  /* 0x00010300ff7e1b82 */ /* 0x000e620000000800 */
[----:B0-----:R-:W-:Y:S01]  /*19a0*/  @P1 FMUL.FTZ R108, R108, R131 ;  /* 0x000000836c6c1220 */ /* 0x001fe20000410000 */
[----:B------:R-:W-:-:S03]  /*19b0*/  HFMA2 R131, -RZ, RZ, 0, 0 ;  /* 0x00000000ff837431 */ /* 0x000fc600000001ff */
[----:B------:R-:W-:Y:S01]  /*19c0*/  @P1 FMUL.FTZ R131, R108, R65 ;  /* 0x000000416c831220 */ /* 0x000fe20000410000 */
[----:B------:R-:W-:Y:S02]  /*19d0*/  @P1 SHF.L.U32 R108, R8, 0x10, RZ ;  /* 0x00000010086c1819 */ /* 0x000fe400000006ff */
[----:B------:R-:W0:Y:S01]  /*19e0*/  @P1 LDC R137, c[0x0][0x40c] ;  /* 0x00010300ff891b82 */ /* 0x000e220000000800 */
[----:B--2---:R-:W-:-:S04]  /*19f0*/  @P1 FMUL.FTZ R122, R111, R130 ;  /* 0x000000826f7a1220 */ /* 0x004fc80000410000 */
[----:B------:R-:W-:Y:S01]  /*1a00*/  @P1 FMUL.FTZ R139, R122, R61 ;  /* 0x0000003d7a8b1220 */ /* 0x000fe20000410000 */
[----:B------:R-:W-:Y:S02]  /*1a10*/  @P1 SHF.L.U32 R122, R11, 0x10, RZ ;  /* 0x000000100b7a1819 */ /* 0x000fe400000006ff */
[----:B------:R-:W2:Y:S01]  /*1a20*/  @P1 LDC R141, c[0x0][0x40c] ;  /* 0x00010300ff8d1b82 */ /* 0x000ea20000000800 */
[----:B---3--:R-:W-:Y:S01]  /*1a30*/  @P1 FMUL.FTZ R124, R124, R135 ;  /* 0x000000877c7c1220 */ /* 0x008fe20000410000 */
[----:B------:R-:W-:Y:S01]  /*1a40*/  MOV R135, RZ ;  /* 0x000000ff00877202 */ /* 0x000fe20000000f00 */
[----:B------:R-:W-:Y:S01]  /*1a50*/  @P1 FMUL.FTZ R135, R110, R67 ;  /* 0x000000436e871220 */ /* 0x000fe20000410000 */
[----:B------:R-:W-:Y:S01]  /*1a60*/  @P1 SHF.L.U32 R110, R10, 0x10, RZ ;  /* 0x000000100a6e1819 */ /* 0x000fe200000006ff */
[----:B------:R-:W-:Y:S01]  /*1a70*/  @P1 FMUL.FTZ R145, R124, R63 ;  /* 0x0000003f7c911220 */ /* 0x000fe20000410000 */
[----:B------:R-:W-:Y:S02]  /*1a80*/  F2FP.BF16.F32.PACK_AB R124, RZ, R139 ;  /* 0x0000008bff7c723e */ /* 0x000fe400000010ff */
[----:B------:R-:W3:Y:S01]  /*1a90*/  @P1 LDC R133, c[0x0][0x40c] ;  /* 0x00010300ff851b82 */ /* 0x000ee20000000800 */
[----:B-1----:R-:W-:Y:S01]  /*1aa0*/  @P1 FMUL.FTZ R111, R109, R126 ;  /* 0x0000007e6d6f1220 */ /* 0x002fe20000410000 */
[----:B------:R-:W-:Y:S01]  /*1ab0*/  F2FP.BF16.F32.PACK_AB R128, RZ, R145 ;  /* 0x00000091ff80723e */ /* 0x000fe200000010ff */
[----:B0-----:R-:W-:Y:S01]  /*1ac0*/  @P1 FMUL.FTZ R181, R110, R137 ;  /* 0x000000896eb51220 */ /* 0x001fe20000410000 */
[----:B------:R-:W-:Y:S01]  /*1ad0*/  IMAD.MOV.U32 R137, RZ, RZ, RZ ;  /* 0x000000ffff897224 */ /* 0x000fe200078e00ff */
[----:B------:R-:W-:-:S02]  /*1ae0*/  F2FP.BF16.F32.PACK_AB R110, RZ, R135 ;  /* 0x00000087ff6e723e */ /* 0x000fc400000010ff */
[----:B------:R-:W-:Y:S01]  /*1af0*/  @P1 FMUL.FTZ R137, R181, R60 ;  /* 0x0000003cb5891220 */ /* 0x000fe20000410000 */
[----:B--2---:R-:W-:Y:S01]  /*1b00*/  @P1 FMUL.FTZ R183, R122, R141 ;  /* 0x0000008d7ab71220 */ /* 0x004fe20000410000 */
[----:B------:R-:W-:Y:S02]  /*1b10*/  MOV R141, RZ ;  /* 0x000000ff008d7202 */ /* 0x000fe40000000f00 */
[----:B------:R-:W-:Y:S01]  /*1b20*/  F2FP.BF16.F32.PACK_AB R122, RZ, R131 ;  /* 0x00000083ff7a723e */ /* 0x000fe200000010ff */
[----:B------:R-:W-:Y:S01]  /*1b30*/  @P1 FMUL.FTZ R141, R183, R62 ;  /* 0x0000003eb78d1220 */ /* 0x000fe20000410000 */
[----:B---3--:R-:W-:Y:S01]  /*1b40*/  @P1 FMUL.FTZ R109, R108, R133 ;  /* 0x000000856c6d1220 */ /* 0x008fe20000410000 */
[----:B------:R-:W-:Y:S02]  /*1b50*/  HFMA2 R133, -RZ, RZ, 0, 0 ;  /* 0x00000000ff857431 */ /* 0x000fe400000001ff */
[----:B------:R-:W-:Y:S01]  /*1b60*/  @P1 FMUL.FTZ R133, R111, R66 ;  /* 0x000000426f851220 */ /* 0x000fe20000410000 */
[----:B------:R-:W-:Y:S01]  /*1b70*/  F2FP.BF16.F32.PACK_AB R111, RZ, R137 ;  /* 0x00000089ff6f723e */ /* 0x000fe200000010ff */
[----:B------:R-:W-:Y:S01]  /*1b80*/  @P1 FMUL.FTZ R143, R109, R64 ;  /* 0x000000406d8f1220 */ /* 0x000fe20000410000 */
[----:B------:R-:W-:-:S02]  /*1b90*/  F2FP.BF16.F32.PACK_AB R126, RZ, R141 ;  /* 0x0000008dff7e723e */ /* 0x000fc400000010ff */
[----:B------:R-:W-:Y:S02]  /*1ba0*/  F2FP.BF16.F32.PACK_AB R109, RZ, R133 ;  /* 0x00000085ff6d723e */ /* 0x000fe400000010ff */
[----:B------:R-:W-:Y:S02]  /*1bb0*/  F2FP.BF16.F32.PACK_AB R108, RZ, R143 ;  /* 0x0000008fff6c723e */ /* 0x000fe400000010ff */
[----:B------:R-:W-:Y:S02]  /*1bc0*/  PRMT R109, R109, 0x5410, R110 ;  /* 0x000054106d6d7816 */ /* 0x000fe4000000006e */
[----:B------:R-:W-:Y:S02]  /*1bd0*/  PRMT R110, R111, 0x5410, R124 ;  /* 0x000054106f6e7816 */ /* 0x000fe4000000007c */
[----:B------:R-:W-:Y:S02]  /*1be0*/  PRMT R111, R126, 0x5410, R128 ;  /* 0x000054107e6f7816 */ /* 0x000fe40000000080 */
[----:B------:R-:W-:-:S07]  /*1bf0*/  PRMT R108, R108, 0x5410, R122 ;  /* 0x000054106c6c7816 */ /* 0x000fce000000007a */
.L_x_5581:
[----:B------:R-:W0:Y:S01]  /*1c00*/  LDC.64 R180, c[0x0][0x3a8] ;  /* 0x0000ea00ffb47b82 */ /* 0x000e220000000a00 */
[----:B------:R-:W-:Y:S01]  /*1c10*/  IADD3 R120, PT, PT, R120, 0x100, RZ ;  /* 0x0000010078787810 */ /* 0x000fe20007ffe0ff */
[C---:B0-----:R-:W-:Y:S01]  /*1c20*/  IMAD.WIDE.U32 R180, R118.reuse, 0x10, R180 ;  /* 0x0000001076b47825 */ /* 0x041fe200078e00b4 */
[----:B------:R-:W-:-:S04]  /*1c30*/  IADD3 R118, PT, PT, R118, 0x100, RZ ;  /* 0x0000010076767810 */ /* 0x000fc80007ffe0ff */
[----:B------:R1:W-:Y:S03]  /*1c40*/  STG.E.128 desc[UR6][R180.64], R108 ;  /* 0x0000006cb4007986 */ /* 0x0003e6000c101d06 */
.L_x_5579:
[----:B------:R-:W-:Y:S05]  /*1c50*/  BSYNC.RECONVERGENT B0 ;  /* 0x0000000000007941 */ /* 0x000fea0003800200 */
.L_x_5578:
        /* <DEDUP_REMOVED lines=42> */
[----:B------:R-:W-:-:S02]  /*1f00*/  @P0 PRMT R109, R10, 0x7632, R109 ;  /* 0x000076320a6d0816 */ /* 0x000fc4000000006d */
[----:B------:R-:W-:Y:S01]  /*1f10*/  SHF.L.U32 R155, R108, 0x10, RZ ;  /* 0x000000106c9b7819 */ /* 0x000fe200000006ff */
        /* <DEDUP_REMOVED lines=11> */
[----:B------:R-:W-:Y:S01]  /*1fd0*/  @P0 SHF.L.U32 R110, R8, 0x10, RZ ;  /* 0x00000010086e0819 */ /* 0x000fe200000006ff */
[----:B------:R-:W-:Y:S01]  /*1fe0*/  IMAD.U32 R161, R108, 0x10000, RZ ;  /* 0x000100006ca17824 */ /* 0x000fe200078e00ff */
[----:B------:R-:W-:Y:S02]  /*1ff0*/  SHF.L.U32 R159, R4, 0x10, RZ ;  /* 0x00000010049f7819 */ /* 0x000fe400000006ff */
[----:B------:R-:W-:Y:S01]  /*2000*/  F2FP.BF16.F32.PACK_AB R126, RZ, R155 ;  /* 0x0000009bff7e723e */ /* 0x000fe200000010ff */
[----:B--2---:R-:W-:Y:S01]  /*2010*/  @P0 FMUL.FTZ R110, R110, R111 ;  /* 0x0000006f6e6e0220 */ /* 0x004fe20000410000 */
[----:B------:R-:W-:-:S03]  /*2020*/  F2FP.BF16.F32.PACK_AB R128, RZ, R157 ;  /* 0x0000009dff80723e */ /* 0x000fc600000010ff */
[----:B------:R-:W-:Y:S01]  /*2030*/  @P0 FFMA.FTZ R159, R110, R40, R159 ;  /* 0x000000286e9f0223 */ /* 0x000fe2000001009f */
[----:B------:R-:W-:Y:S01]  /*2040*/  F2FP.BF16.F32.PACK_AB R110, RZ, R151 ;  /* 0x00000097ff6e723e */ /* 0x000fe200000010ff */
[----:B---3--:R-:W-:Y:S01]  /*2050*/  @P0 FMUL.FTZ R108, R109, R122 ;  /* 0x0000007a6d6c0220 */ /* 0x008fe20000410000 */
[----:B------:R-:W-:Y:S02]  /*2060*/  F2FP.BF16.F32.PACK_AB R109, RZ, R149 ;  /* 0x00000095ff6d723e */ /* 0x000fe400000010ff */
[----:B------:R-:W-:Y:S01]  /*2070*/  F2FP.BF16.F32.PACK_AB R122, RZ, R147 ;  /* 0x00000093ff7a723e */ /* 0x000fe200000010ff */
[----:B------:R-:W-:Y:S01]  /*2080*/  @P0 FFMA.FTZ R161, R108, R39, R161 ;  /* 0x000000276ca10223 */ /* 0x000fe200000100a1 */
[----:B------:R-:W-:Y:S02]  /*2090*/  F2FP.BF16.F32.PACK_AB R108, RZ, R159 ;  /* 0x0000009fff6c723e */ /* 0x000fe400000010ff */
[----:B------:R-:W-:Y:S02]  /*20a0*/  PRMT R109, R109, 0x5410, R110 ;  /* 0x000054106d6d7816 */ /* 0x000fe4000000006e */
[----:B------:R-:W-:-:S02]  /*20b0*/  F2FP.BF16.F32.PACK_AB R111, RZ, R161 ;  /* 0x000000a1ff6f723e */ /* 0x000fc400000010ff */
[----:B------:R-:W-:Y:S02]  /*20c0*/  PRMT R110, R124, 0x5410, R126 ;  /* 0x000054107c6e7816 */ /* 0x000fe4000000007e */
[----:B------:R-:W-:Y:S02]  /*20d0*/  PRMT R108, R108, 0x5410, R122 ;  /* 0x000054106c6c7816 */ /* 0x000fe4000000007a */
[----:B------:R-:W-:Y:S01]  /*20e0*/  PRMT R111, R128, 0x5410, R111 ;  /* 0x00005410806f7816 */ /* 0x000fe2000000006f */
[----:B------:R-:W-:Y:S06]  /*20f0*/  BRA `(.L_x_5585) ;  /* 0x0000000000e07947 */ /* 0x000fec0003800000 */
.L_x_5584:
        /* <DEDUP_REMOVED lines=19> */
[----:B------:R-:W-:-:S03]  /*2230*/  MOV R147, RZ ;  /* 0x000000ff00937202 */ /* 0x000fc60000000f00 */
        /* <DEDUP_REMOVED lines=8> */
[----:B------:R-:W-:Y:S02]  /*22c0*/  HFMA2 R151, -RZ, RZ, 0, 0 ;  /* 0x00000000ff977431 */ /* 0x000fe400000001ff */
[----:B------:R-:W-:Y:S01]  /*22d0*/  @P1 FMUL.FTZ R151, R110, R43 ;  /* 0x0000002b6e971220 */ /* 0x000fe20000410000 */
[----:B------:R-:W-:Y:S01]  /*22e0*/  @P1 SHF.L.U32 R110, R10, 0x10, RZ ;  /* 0x000000100a6e1819 */ /* 0x000fe200000006ff */
[----:B------:R-:W-:Y:S01]  /*22f0*/  @P1 FMUL.FTZ R161, R124, R39 ;  /* 0x000000277ca11220 */ /* 0x000fe20000410000 */
[----:B------:R-:W-:Y:S01]  /*2300*/  F2FP.BF16.F32.PACK_AB R124, RZ, R155 ;  /* 0x0000009bff7c723e */ /* 0x000fe200000010ff */
[----:B------:R-:W3:Y:S01]  /*2310*/  @P1 LDC R149, c[0x0][0x40c] ;  /* 0x00010300ff951b82 */ /* 0x000ee20000000800 */
[----:B-1----:R-:W-:-:S02]  /*2320*/  @P1 FMUL.FTZ R111, R109, R126 ;  /* 0x0000007e6d6f1220 */ /* 0x002fc40000410000 */
[----:B------:R-:W-:Y:S01]  /*2330*/  F2FP.BF16.F32.PACK_AB R128, RZ, R161 ;  /* 0x000000a1ff80723e */ /* 0x000fe200000010ff */
[----:B0-----:R-:W-:Y:S01]  /*2340*/  @P1 FMUL.FTZ R181, R110, R153 ;  /* 0x000000996eb51220 */ /* 0x001fe20000410000 */
[----:B------:R-:W-:Y:S01]  /*2350*/  HFMA2 R153, -RZ, RZ, 0, 0 ;  /* 0x00000000ff997431 */ /* 0x000fe200000001ff */
[----:B------:R-:W-:Y:S02]  /*2360*/  F2FP.BF16.F32.PACK_AB R110, RZ, R151 ;  /* 0x00000097ff6e723e */ /* 0x000fe400000010ff */
[----:B------:R-:W-:Y:S01]  /*2370*/  @P1 FMUL.FTZ R153, R181, R36 ;  /* 0x00000024b5991220 */ /* 0x000fe20000410000 */
[----:B--2---:R-:W-:Y:S01]  /*2380*/  @P1 FMUL.FTZ R183, R122, R157 ;  /* 0x0000009d7ab71220 */ /* 0x004fe20000410000 */
[----:B------:R-:W-:Y:S02]  /*2390*/  MOV R157, RZ ;  /* 0x000000ff009d7202 */ /* 0x000fe40000000f00 */
[----:B------:R-:W-:Y:S01]  /*23a0*/  F2FP.BF16.F32.PACK_AB R122, RZ, R147 ;  /* 0x00000093ff7a723e */ /* 0x000fe200000010ff */
[----:B------:R-:W-:Y:S01]  /*23b0*/  @P1 FMUL.FTZ R157, R183, R38 ;  /* 0x00000026b79d1220 */ /* 0x000fe20000410000 */
[----:B---3--:R-:W-:Y:S01]  /*23c0*/  @P1 FMUL.FTZ R109, R108, R149 ;  /* 0x000000956c6d1220 */ /* 0x008fe20000410000 */
[----:B------:R-:W-:Y:S01]  /*23d0*/  MOV R149, RZ ;  /* 0x000000ff00957202 */ /* 0x000fe20000000f00 */
        /* <DEDUP_REMOVED lines=10> */
.L_x_5585:
[----:B------:R-:W0:Y:S01]  /*2480*/  LDC.64 R180, c[0x0][0x3a8] ;  /* 0x0000ea00ffb47b82 */ /* 0x000e220000000a00 */
[----:B------:R-:W-:Y:S01]  /*2490*/  IADD3 R120, PT, PT, R120, 0x100, RZ ;  /* 0x0000010078787810 */ /* 0x000fe20007ffe0ff */
[C---:B0-----:R-:W-:Y:S01]  /*24a0*/  IMAD.WIDE.U32 R180, R118.reuse, 0x10, R180 ;  /* 0x0000001076b47825 */ /* 0x041fe200078e00b4 */
[----:B------:R-:W-:-:S04]  /*24b0*/  IADD3 R118, PT, PT, R118, 0x100, RZ ;  /* 0x0000010076767810 */ /* 0x000fc80007ffe0ff */
[----:B------:R2:W-:Y:S03]  /*24c0*/  STG.E.128 desc[UR6][R180.64], R108 ;  /* 0x0000006cb4007986 */ /* 0x0005e6000c101d06 */
.L_x_5583:
[----:B------:R-:W-:Y:S05]  /*24d0*/  BSYNC.RECONVERGENT B0 ;  /* 0x0000000000007941 */ /* 0x000fea0003800200 */
.L_x_5582:
        /* <DEDUP_REMOVED lines=13> */
[----:B-----5:R-:W-:-:S11]  /*25b0*/  SHF.L.U32 R163, R5, 0x10, RZ ;  /* 0x0000001005a37819 */ /* 0x020fd600000006ff */
[----:B0-----:R-:W0:Y:S01]  /*25c0*/  @P0 LDC R111, c[0x0][0x40c] ;  /* 0x00010300ff6f0b82 */ /* 0x001e220000000800 */
[----:B------:R-:W-:Y:S02]  /*25d0*/  @P0 PRMT R0, R8, 0x7632, R0 ;  /* 0x0000763208000816 */ /* 0x000fe40000000000 */
[C---:B------:R-:W-:Y:S02]  /*25e0*/  @P0 SHF.L.U32 R108, R9.reuse, 0x10, RZ ;  /* 0x00000010096c0819 */ /* 0x040fe400000006ff */
[----:B------:R-:W-:Y:S01]  /*25f0*/  @P0 PRMT R110, R9, 0x7632, R110 ;  /* 0x00007632096e0816 */ /* 0x000fe2000000006e */
[----:B------:R-:W-:Y:S02]  /*2600*/  @P0 IMAD.U32 R0, R0, 0x10000, RZ ;  /* 0x0001000000000824 */ /* 0x000fe400078e00ff */
[----:B------:R-:W1:Y:S01]  /*2610*/  @P0 LDC R109, c[0x0][0x40c] ;  /* 0x00010300ff6d0b82 */ /* 0x000e620000000800 */
[----:B------:R-:W-:-:S07]  /*2620*/  @P0 SHF.L.U32 R110, R110, 0x10, RZ ;  /* 0x000000106e6e0819 */ /* 0x000fce00000006ff */
[----:B------:R-:W2:Y:S08]  /*2630*/  @P0 LDC R173, c[0x0][0x40c] ;  /* 0x00010300ffad0b82 */ /* 0x000eb00000000800 */
[----:B------:R-:W3:Y:S01]  /*2640*/  @P0 LDC R169, c[0x0][0x40c] ;  /* 0x00010300ffa90b82 */ /* 0x000ee20000000800 */
[----:B0-----:R-:W-:-:S04]  /*2650*/  @P0 FMUL.FTZ R120, R108, R111 ;  /* 0x0000006f6c780220 */ /* 0x001fc80000410000 */
[----:B------:R-:W-:-:S03]  /*2660*/  @P0 FFMA.FTZ R163, R120, R18, R163 ;  /* 0x0000001278a30223 */ /* 0x000fc600000100a3 */
[----:B------:R-:W0:Y:S01]  /*2670*/  @P0 LDC R122, c[0x0][0x40c] ;  /* 0x00010300ff7a0b82 */ /* 0x000e220000000800 */
[----:B-1----:R-:W-:Y:S01]  /*2680*/  @P0 FMUL.FTZ R108, R0, R109 ;  /* 0x0000006d006c0220 */ /* 0x002fe20000410000 */
[----:B------:R-:W-:Y:S02]  /*2690*/  PRMT R0, R4, 0x7632, R0 ;  /* 0x0000763204007816 */ /* 0x000fe40000000000 */
[----:B------:R-:W-:Y:S02]  /*26a0*/  PRMT R109, R5, 0x7632, R109 ;  /* 0x00007632056d7816 */ /* 0x000fe4000000006d */
[----:B------:R-:W-:Y:S02]  /*26b0*/  SHF.L.U32 R165, R0, 0x10, RZ ;  /* 0x0000001000a57819 */ /* 0x000fe400000006ff */
[----:B------:R-:W1:Y:S01]  /*26c0*/  @P0 LDC R175, c[0x0][0x40c] ;  /* 0x00010300ffaf0b82 */ /* 0x000e620000000800 */
[----:B------:R-:W-:Y:S02]  /*26d0*/  SHF.L.U32 R167, R109, 0x10, RZ ;  /* 0x000000106da77819 */ /* 0x000fe400000006ff */
[----:B------:R-:W-:Y:S01]  /*26e0*/  @P0 FFMA.FTZ R165, R108, R17, R165 ;  /* 0x000000116ca50223 */ /* 0x000fe200000100a5 */
[----:B------:R-:W-:-:S02]  /*26f0*/  @P0 PRMT R108, R10, 0x7632, R108 ;  /* 0x000076320a6c0816 */ /* 0x000fc4000000006c */
[----:B------:R-:W-:Y:S02]  /*2700*/  PRMT R0, R6, 0x7632, R0 ;  /* 0x0000763206007816 */ /* 0x000fe40000000000 */
[----:B------:R-:W4:Y:S01]  /*2710*/  @P0 LDC R111, c[0x0][0x40c] ;  /* 0x00010300ff6f0b82 */ /* 0x000f220000000800 */
[----:B------:R-:W-:Y:S01]  /*2720*/  @P0 SHF.L.U32 R108, R108, 0x10, RZ ;  /* 0x000000106c6c0819 */ /* 0x000fe200000006ff */
[----:B---3--:R-:W-:Y:S01]  /*2730*/  @P0 FMUL.FTZ R110, R110, R169 ;  /* 0x000000a96e6e0220 */ /* 0x008fe20000410000 */
[----:B------:R-:W-:Y:S02]  /*2740*/  @P0 SHF.L.U32 R109, R10, 0x10, RZ ;  /* 0x000000100a6d0819 */ /* 0x000fe400000006ff */
[----:B------:R-:W-:Y:S01]  /*2750*/  SHF.L.U32 R171, R0, 0x10, RZ ;  /* 0x0000001000ab7819 */ /* 0x000fe200000006ff */
[----:B--2---:R-:W-:Y:S01]  /*2760*/  @P0 FMUL.FTZ R108, R108, R173 ;  /* 0x000000ad6c6c0220 */ /* 0x004fe20000410000 */
[----:B------:R-:W-:Y:S01]  /*2770*/  @P0 SHF.L.U32 R0, R11, 0x10, RZ ;  /* 0x000000100b000819 */ /* 0x000fe200000006ff */
[----:B------:R-:W2:Y:S01]  /*2780*/  @P0 LDC R120, c[0x0][0x40c] ;  /* 0x00010300ff780b82 */ /* 0x000ea20000000800 */
[----:B0-----:R-:W-:Y:S01]  /*2790*/  @P0 FMUL.FTZ R122, R109, R122 ;  /* 0x0000007a6d7a0220 */ /* 0x001fe20000410000 */
[----:B------:R-:W-:Y:S01]  /*27a0*/  @P0 PRMT R109, R11, 0x7632, R109 ;  /* 0x000076320b6d0816 */ /* 0x000fe2000000006d */
[----:B------:R-:W-:Y:S01]  /*27b0*/  @P0 FFMA.FTZ R171, R108, R13, R171 ;  /* 0x0000000d6cab0223 */ /* 0x000fe200000100ab */
[----:B------:R-:W-:Y:S01]  /*27c0*/  @P0 FFMA.FTZ R167, R110, R19, R167 ;  /* 0x000000136ea70223 */ /* 0x000fe200000100a7 */
[----:B------:R-:W-:-:S02]  /*27d0*/  @P0 SHF.L.U32 R110, R8, 0x10, RZ ;  /* 0x00000010086e0819 */ /* 0x000fc400000006ff */
[----:B------:R-:W-:Y:S01]  /*27e0*/  @P0 SHF.L.U32 R109, R109, 0x10, RZ ;  /* 0x000000106d6d0819 */ /* 0x000fe200000006ff */
[----:B-1----:R-:W-:Y:S01]  /*27f0*/  @P0 FMUL.FTZ R108, R0, R175 ;  /* 0x000000af006c0220 */ /* 0x002fe20000410000 */
[C---:B------:R-:W-:Y:S02]  /*2800*/  PRMT R0, R7.reuse, 0x7632, R0 ;  /* 0x0000763207007816 */ /* 0x040fe40000000000 */
[----:B------:R-:W-:Y:S02]  /*2810*/  SHF.L.U32 R169, R6, 0x10, RZ ;  /* 0x0000001006a97819 */ /* 0x000fe400000006ff */
[----:B------:R-:W-:Y:S02]  /*2820*/  SHF.L.U32 R173, R7, 0x10, RZ ;  /* 0x0000001007ad7819 */ /* 0x000fe400000006ff */
[----:B------:R-:W-:Y:S01]  /*2830*/  SHF.L.U32 R175, R4, 0x10, RZ ;  /* 0x0000001004af7819 */ /* 0x000fe200000006ff */
[----:B----4-:R-:W-:Y:S01]  /*2840*/  @P0 FMUL.FTZ R110, R110, R111 ;  /* 0x0000006f6e6e0220 */ /* 0x010fe20000410000 */
[----:B------:R-:W-:Y:S01]  /*2850*/  SHF.L.U32 R177, R0, 0x10, RZ ;  /* 0x0000001000b17819 */ /* 0x000fe200000006ff */
[----:B------:R-:W-:Y:S01]  /*2860*/  @P0 FFMA.FTZ R169, R122, R12, R169 ;  /* 0x0000000c7aa90223 */ /* 0x000fe200000100a9 */
[----:B------:R-:W-:Y:S01]  /*2870*/  @P0 FFMA.FTZ R173, R108, R14, R173 ;  /* 0x0000000e6cad0223 */ /* 0x000fe200000100ad */
[----:B------:R-:W-:Y:S01]  /*2880*/  @P0 FFMA.FTZ R175, R110, R16, R175 ;  /* 0x000000106eaf0223 */ /* 0x000fe200000100af */
[----:B------:R-:W-:-:S02]  /*2890*/  F2FP.BF16.F32.PACK_AB R110, RZ, R167 ;  /* 0x000000a7ff6e723e */ /* 0x000fc400000010ff */
[----:B------:R-:W-:Y:S01]  /*28a0*/  F2FP.BF16.F32.PACK_AB R122, RZ, R171 ;  /* 0x000000abff7a723e */ /* 0x000fe200000010ff */
[----:B--2---:R-:W-:Y:S01]  /*28b0*/  @P0 FMUL.FTZ R0, R109, R120 ;  /* 0x000000786d000220 */ /* 0x004fe20000410000 */
[----:B------:R-:W-:Y:S02]  /*28c0*/  F2FP.BF16.F32.PACK_AB R109, RZ, R163 ;  /* 0x000000a3ff6d723e */ /* 0x000fe400000010ff */
[----:B------:R-:W-:Y:S01]  /*28d0*/  F2FP.BF16.F32.PACK_AB R120, RZ, R169 ;  /* 0x000000a9ff78723e */ /* 0x000fe200000010ff */
[----:B------:R-:W-:Y:S01]  /*28e0*/  @P0 FFMA.FTZ R177, R0, R15, R177 ;  /* 0x0000000f00b10223 */ /* 0x000fe200000100b1 */
        /* <DEDUP_REMOVED lines=9> */
.L_x_5588:
[----:B0-----:R-:W0:Y:S01]  /*2980*/  @P1 LDC R111, c[0x0][0x40c] ;  /* 0x00010300ff6f1b82 */ /* 0x001e220000000800 */
[----:B-----5:R-:W-:Y:S01]  /*2990*/  @P1 PRMT R108, R9, 0x7632, R108 ;  /* 0x00007632096c1816 */ /* 0x020fe2000000006c */
[----:B------:R-:W-:Y:S01]  /*29a0*/  HFMA2 R167, -RZ, RZ, 0, 0 ;  /* 0x00000000ffa77431 */ /* 0x000fe200000001ff */
[----:B------:R-:W-:Y:S02]  /*29b0*/  @P1 PRMT R0, R8, 0x7632, R0 ;  /* 0x0000763208001816 */ /* 0x000fe40000000000 */
[----:B------:R-:W-:Y:S02]  /*29c0*/  @P1 SHF.L.U32 R108, R108, 0x10, RZ ;  /* 0x000000106c6c1819 */ /* 0x000fe400000006ff */
[----:B------:R-:W-:Y:S01]  /*29d0*/  @P1 SHF.L.U32 R0, R0, 0x10, RZ ;  /* 0x0000001000001819 */ /* 0x000fe200000006ff */
[----:B------:R-:W1:Y:S01]  /*29e0*/  @P1 LDC R109, c[0x0][0x40c] ;  /* 0x00010300ff6d1b82 */ /* 0x000e620000000800 */
[----:B------:R-:W-:Y:S02]  /*29f0*/  @P1 PRMT R110, R11, 0x7632, R110 ;  /* 0x000076320b6e1816 */ /* 0x000fe4000000006e */
[----:B------:R-:W-:-:S02]  /*2a00*/  MOV R165, RZ ;  /* 0x000000ff00a57202 */ /* 0x000fc40000000f00 */
[----:B------:R-:W-:Y:S02]  /*2a10*/  @P1 SHF.L.U32 R110, R110, 0x10, RZ ;  /* 0x000000106e6e1819 */ /* 0x000fe400000006ff */
[----:B------:R-:W-:Y:S01]  /*2a20*/  @P1 SHF.L.U32 R122, R11, 0x10, RZ ;  /* 0x000000100b7a1819 */ /* 0x000fe200000006ff */
[----:B------:R-:W2:Y:S01]  /*2a30*/  @P1 LDC R120, c[0x0][0x40c] ;  /* 0x00010300ff781b82 */ /* 0x000ea20000000800 */
[----:B------:R-:W-:Y:S02]  /*2a40*/  MOV R177, RZ ;  /* 0x000000ff00b17202 */ /* 0x000fe40000000f00 */
[----:B------:R-:W-:-:S05]  /*2a50*/  MOV R175, RZ ;  /* 0x000000ff00af7202 */ /* 0x000fca0000000f00 */
[----:B------:R-:W3:Y:S01]  /*2a60*/  @P1 LDC R171, c[0x0][0x40c] ;  /* 0x00010300ffab1b82 */ /* 0x000ee20000000800 */
[----:B0-----:R-:W-:-:S04]  /*2a70*/  @P1 FMUL.FTZ R108, R108, R111 ;  /* 0x0000006f6c6c1220 */ /* 0x001fc80000410000 */
[----:B------:R-:W-:Y:S01]  /*2a80*/  @P1 FMUL.FTZ R167, R108, R19 ;  /* 0x000000136ca71220 */ /* 0x000fe20000410000 */
[----:B------:R-:W-:Y:S02]  /*2a90*/  @P1 SHF.L.U32 R108, R9, 0x10, RZ ;  /* 0x00000010096c1819 */ /* 0x000fe400000006ff */
[----:B------:R-:W0:Y:S01]  /*2aa0*/  @P1 LDC R163, c[0x0][0x40c] ;  /* 0x00010300ffa31b82 */ /* 0x000e220000000800 */
[----:B-1----:R-:W-:Y:S01]  /*2ab0*/  @P1 FMUL.FTZ R0, R0, R109 ;  /* 0x0000006d00001220 */ /* 0x002fe20000410000 */
[----:B------:R-:W-:-:S03]  /*2ac0*/  @P1 PRMT R109, R10, 0x7632, R109 ;  /* 0x000076320a6d1816 */ /* 0x000fc6000000006d */
[----:B------:R-:W-:Y:S01]  /*2ad0*/  @P1 FMUL.FTZ R165, R0, R17 ;  /* 0x0000001100a51220 */ /* 0x000fe20000410000 */
[----:B------:R-:W-:Y:S02]  /*2ae0*/  @P1 SHF.L.U32 R109, R109, 0x10, RZ ;  /* 0x000000106d6d1819 */ /* 0x000fe400000006ff */
[----:B------:R-:W1:Y:S03]  /*2af0*/  @P1 LDC R169, c[0x0][0x40c] ;  /* 0x00010300ffa91b82 */ /* 0x000e660000000800 */
[----:B--2---:R-:W-:Y:S01]  /*2b00*/  @P1 FMUL.FTZ R0, R109, R120 ;  /* 0x000000786d001220 */ /* 0x004fe20000410000 */
[----:B------:R-:W-:-:S04]  /*2b10*/  @P1 SHF.L.U32 R120, R10, 0x10, RZ ;  /* 0x000000100a781819 */ /* 0x000fc800000006ff */
[----:B------:R-:W2:Y:S01]  /*2b20*/  @P1 LDC R173, c[0x0][0x40c] ;  /* 0x00010300ffad1b82 */ /* 0x000ea20000000800 */
[----:B---3--:R-:W-:Y:S01]  /*2b30*/  @P1 FMUL.FTZ R110, R110, R171 ;  /* 0x000000ab6e6e1220 */ /* 0x008fe20000410000 */
[----:B------:R-:W-:Y:S02]  /*2b40*/  IMAD.MOV.U32 R171, RZ, RZ, RZ ;  /* 0x000000ffffab7224 */ /* 0x000fe400078e00ff */
[----:B------:R-:W-:Y:S01]  /*2b50*/  @P1 FMUL.FTZ R171, R0, R13 ;  /* 0x0000000d00ab1220 */ /* 0x000fe20000410000 */
[----:B------:R-:W-:Y:S01]  /*2b60*/  @P1 SHF.L.U32 R0, R8, 0x10, RZ ;  /* 0x0000001008001819 */ /* 0x000fe200000006ff */
[----:B------:R-:W-:Y:S01]  /*2b70*/  @P1 FMUL.FTZ R177, R110, R15 ;  /* 0x0000000f6eb11220 */ /* 0x000fe20000410000 */
[----:B------:R-:W-:Y:S01]  /*2b80*/  F2FP.BF16.F32.PACK_AB R110, RZ, R167 ;  /* 0x000000a7ff6e723e */ /* 0x000fe200000010ff */
[----:B------:R-:W3:Y:S01]  /*2b90*/  @P1 LDC R111, c[0x0][0x40c] ;  /* 0x00010300ff6f1b82 */ /* 0x000ee20000000800 */
[----:B0-----:R-:W-:Y:S01]  /*2ba0*/  @P1 FMUL.FTZ R109, R108, R163 ;  /* 0x000000a36c6d1220 */ /* 0x001fe20000410000 */
[----:B------:R-:W-:Y:S01]  /*2bb0*/  HFMA2 R163, -RZ, RZ, 0, 0 ;  /* 0x00000000ffa37431 */ /* 0x000fe200000001ff */
[----:B------:R-:W-:-:S02]  /*2bc0*/  F2FP.BF16.F32.PACK_AB R124, RZ, R177 ;  /* 0x000000b1ff7c723e */ /* 0x000fc400000010ff */
[----:B------:R-:W-:Y:S01]  /*2bd0*/  @P1 FMUL.FTZ R163, R109, R18 ;  /* 0x000000126da31220 */ /* 0x000fe20000410000 */
[----:B-1----:R-:W-:Y:S01]  /*2be0*/  @P1 FMUL.FTZ R181, R120, R169 ;  /* 0x000000a978b51220 */ /* 0x002fe20000410000 */
[----:B------:R-:W-:-:S03]  /*2bf0*/  MOV R169, RZ ;  /* 0x000000ff00a97202 */ /* 0x000fc60000000f00 */
[----:B------:R-:W-:Y:S01]  /*2c00*/  F2FP.BF16.F32.PACK_AB R109, RZ, R163 ;  /* 0x000000a3ff6d723e */ /* 0x000fe200000010ff */
[----:B------:R-:W-:Y:S01]  /*2c10*/  @P1 FMUL.FTZ R169, R181, R12 ;  /* 0x0000000cb5a91220 */ /* 0x000fe20000410000 */
[----:B------:R-:W-:Y:S02]  /*2c20*/  F2FP.BF16.F32.PACK_AB R120, RZ, R171 ;  /* 0x000000abff78723e */ /* 0x000fe400000010ff */
[----:B------:R-:W-:Y:S01]  /*2c30*/  PRMT R109, R109, 0x5410, R110 ;  /* 0x000054106d6d7816 */ /* 0x000fe2000000006e */
[----:B--2---:R-:W-:Y:S01]  /*2c40*/  @P1 FMUL.FTZ R183, R122, R173 ;  /* 0x000000ad7ab71220 */ /* 0x004fe20000410000 */
[----:B------:R-:W-:-:S03]  /*2c50*/  HFMA2 R173, -RZ, RZ, 0, 0 ;  /* 0x00000000ffad7431 */ /* 0x000fc600000001ff */
[----:B------:R-:W-:Y:S01]  /*2c60*/  @P1 FMUL.FTZ R173, R183, R14 ;  /* 0x0000000eb7ad1220 */ /* 0x000fe20000410000 */
[----:B---3--:R-:W-:Y:S01]  /*2c70*/  @P1 FMUL.FTZ R111, R0, R111 ;  /* 0x0000006f006f1220 */ /* 0x008fe20000410000 */
[----:B------:R-:W-:-:S03]  /*2c80*/  F2FP.BF16.F32.PACK_AB R0, RZ, R165 ;  /* 0x000000a5ff00723e */ /* 0x000fc600000010ff */
[----:B------:R-:W-:Y:S01]  /*2c90*/  F2FP.BF16.F32.PACK_AB R122, RZ, R173 ;  /* 0x000000adff7a723e */ /* 0x000fe200000010ff */
[----:B------:R-:W-:Y:S01]  /*2ca0*/  @P1 FMUL.FTZ R175, R111, R16 ;  /* 0x000000106faf1220 */ /* 0x000fe20000410000 */
[----:B------:R-:W-:-:S04]  /*2cb0*/  F2FP.BF16.F32.PACK_AB R111, RZ, R169 ;  /* 0x000000a9ff6f723e */ /* 0x000fc800000010ff */
[----:B------:R-:W-:Y:S02]  /*2cc0*/  F2FP.BF16.F32.PACK_AB R108, RZ, R175 ;  /* 0x000000afff6c723e */ /* 0x000fe400000010ff */
[----:B------:R-:W-:Y:S02]  /*2cd0*/  PRMT R110, R111, 0x5410, R120 ;  /* 0x000054106f6e7816 */ /* 0x000fe40000000078 */
[----:B------:R-:W-:Y:S02]  /*2ce0*/  PRMT R111, R122, 0x5410, R124 ;  /* 0x000054107a6f7816 */ /* 0x000fe4000000007c */
[----:B------:R-:W-:-:S07]  /*2cf0*/  PRMT R108, R108, 0x5410, R0 ;  /* 0x000054106c6c7816 */ /* 0x000fce0000000000 */
.L_x_5589:
[----:B------:R-:W0:Y:S02]  /*2d00*/  LDC.64 R180, c[0x0][0x3a8] ;  /* 0x0000ea00ffb47b82 */ /* 0x000e240000000a00 */
[----:B0-----:R-:W-:-:S05]  /*2d10*/  IMAD.WIDE.U32 R180, R118, 0x10, R180 ;  /* 0x0000001076b47825 */ /* 0x001fca00078e00b4 */
[----:B------:R3:W-:Y:S02]  /*2d20*/  STG.E.128 desc[UR6][R180.64], R108 ;  /* 0x0000006cb4007986 */ /* 0x0007e4000c101d06 */
.L_x_5587:
[----:B------:R-:W-:Y:S05]  /*2d30*/  BSYNC.RECONVERGENT B0 ;  /* 0x0000000000007941 */ /* 0x000fea0003800200 */
.L_x_5586:
        /* <DEDUP_REMOVED lines=135> */
.L_x_5591:
[----:B------:R-:W-:Y:S05]  /*35b0*/  BSYNC.RECONVERGENT B0 ;  /* 0x0000000000007941 */ /* 0x000fea0003800200 */
.L_x_5590:
        /* <DEDUP_REMOVED lines=12> */
.L_x_5593:
[----:B------:R-:W-:Y:S05]  /*3680*/  BSYNC.RECONVERGENT B0 ;  /* 0x0000000000007941 */ /* 0x000fea0003800200 */
.L_x_5592:
[----:B------:R-:W2:Y:S01]  /*3690*/  SHFL.DOWN PT, R111, R120, 0x4, 0x1f ;  /* 0x08801f00786f7f89 */ /* 0x000ea200000e0000 */
[----:B------:R-:W-:Y:S02]  /*36a0*/  I2FP.F32.S32 R122, R120 ;  /* 0x00000078007a7245 */ /* 0x000fe40000201400 */
[----:B------:R-:W-:Y:S01]  /*36b0*/  ISETP.NE.AND P0, PT, R116, RZ, PT ;  /* 0x000000ff7400720c */ /* 0x000fe20003f05270 */
[----:B-1----:R-:W1:Y:S01]  /*36c0*/  SHFL.DOWN PT, R181, R108, 0x4, 0x1f ;  /* 0x08801f006cb57f89 */ /* 0x002e6200000e0000 */
[----:B------:R-:W-:-:S03]  /*36d0*/  ISETP.NE.AND P1, PT, RZ, UR10, PT ;  /* 0x0000000aff007c0c */ /* 0x000fc6000bf25270 */
[----:B0-----:R-:W0:Y:S01]  /*36e0*/  SHFL.DOWN PT, R0, R109, 0x4, 0x1f ;  /* 0x08801f006d007f89 */ /* 0x001e2200000e0000 */
[----:B--2---:R-:W-:Y:S02]  /*36f0*/  I2FP.F32.S32 R124, R111 ;  /* 0x0000006f007c7245 */ /* 0x004fe40000201400 */
[----:B------:R-:W-:-:S03]  /*3700*/  IADD3 R111, PT, PT, R111, R120, RZ ;  /* 0x000000786f6f7210 */ /* 0x000fc60007ffe0ff */
        /* <DEDUP_REMOVED lines=60> */
[----:B------:R-:W-:Y:S01]  /*3ad0*/  BSSY.RECONVERGENT B0, `(.L_x_5595) ;  /* 0x0000027000007945 */ /* 0x000fe20003800200 */
[----:B------:R-:W-:-:S03]  /*3ae0*/  FSEL R120, R185, RZ, !P1 ;  /* 0x000000ffb9787208 */ /* 0x000fc60004800000 */
[----:B------:R-:W-:-:S05]  /*3af0*/  IMAD R114, R114, R179, RZ ;  /* 0x000000b372727224 */ /* 0x000fca00078e02ff */
[----:B------:R-:W-:-:S04]  /*3b00*/  SHF.R.S32.HI R109, RZ, 0x1f, R114 ;  /* 0x0000001fff6d7819 */ /* 0x000fc80000011472 */
[----:B------:R-:W-:-:S04]  /*3b10*/  LEA.HI R109, R109, R114, RZ, 0x3 ;  /* 0x000000726d6d7211 */ /* 0x000fc800078f18ff */
[----:B------:R-:W-:Y:S01]  /*3b20*/  LEA.HI.SX32 R116, R109, R116, 0x1d ;  /* 0x000000746d747211 */ /* 0x000fe200078feaff */
[----:B------:R-:W-:Y:S06]  /*3b30*/  @!P2 BRA `(.L_x_5596) ;  /* 0x000000000080a947 */ /* 0x000fec0003800000 */
[--C-:B------:R-:W-:Y:S01]  /*3b40*/  FADD.FTZ R109, R115, -R120.reuse ;  /* 0x80000078736d7221 */ /* 0x100fe20000010000 */
[--C-:B------:R-:W-:Y:S01]  /*3b50*/  FADD.FTZ R111, R117, -R120.reuse ;  /* 0x80000078756f7221 */ /* 0x100fe20000010000 */
[----:B------:R-:W0:Y:S01]  /*3b60*/  LDC.64 R178, c[0x0][0x428] ;  /* 0x00010a00ffb27b82 */ /* 0x000e220000000a00 */
[--C-:B------:R-:W-:Y:S01]  /*3b70*/  FADD.FTZ R181, R121, -R120.reuse ;  /* 0x8000007879b57221 */ /* 0x100fe20000010000 */
[C---:B------:R-:W-:Y:S01]  /*3b80*/  FMUL.FTZ R109, R0.reuse, R109 ;  /* 0x0000006d006d7220 */ /* 0x040fe20000410000 */
[----:B------:R-:W-:Y:S01]  /*3b90*/  FMUL.FTZ R110, R0, R111 ;  /* 0x0000006f006e7220 */ /* 0x000fe20000410000 */
[--C-:B------:R-:W-:Y:S01]  /*3ba0*/  FADD.FTZ R111, R119, -R120.reuse ;  /* 0x80000078776f7221 */ /* 0x100fe20000010000 */
[----:B------:R-:W-:Y:S01]  /*3bb0*/  FADD.FTZ R183, R127, -R120 ;  /* 0x800000787fb77221 */ /* 0x000fe20000010000 */
[----:B------:R-:W-:Y:S01]  /*3bc0*/  FFMA.FTZ R108, R109, R104, R96 ;  /* 0x000000686d6c7223 */ /* 0x000fe20000010060 */
[----:B------:R-:W-:Y:S01]  /*3bd0*/  FFMA.FTZ R109, R110, R105, R97 ;  /* 0x000000696e6d7223 */ /* 0x000fe20000010061 */
[C---:B------:R-:W-:Y:S01]  /*3be0*/  FMUL.FTZ R110, R0.reuse, R181 ;  /* 0x000000b5006e7220 */ /* 0x040fe20000410000 */
[--C-:B------:R-:W-:Y:S01]  /*3bf0*/  FADD.FTZ R185, R129, -R120.reuse ;  /* 0x8000007881b97221 */ /* 0x100fe20000010000 */
        /* <DEDUP_REMOVED lines=12> */
[----:B------:R-:W-:Y:S01]  /*3cc0*/  FFMA.FTZ R111, R183, R102, R94 ;  /* 0x00000066b76f7223 */ /* 0x000fe2000001005e */
[----:B0-----:R-:W-:-:S04]  /*3cd0*/  IMAD.WIDE.U32 R178, R116, 0x10, R178 ;  /* 0x0000001074b27825 */ /* 0x001fc800078e00b2 */
[----:B------:R-:W-:Y:S01]  /*3ce0*/  FFMA.FTZ R114, R114, R101, R93 ;  /* 0x0000006572727223 */ /* 0x000fe2000001005d */
[----:B------:R-:W-:Y:S02]  /*3cf0*/  IADD3 R116, PT, PT, R116, 0x100, RZ ;  /* 0x0000010074747810 */ /* 0x000fe40007ffe0ff */
[----:B------:R-:W-:Y:S02]  /*3d00*/  F2FP.BF16.F32.PACK_AB R109, R110, R109 ;  /* 0x0000006d6e6d723e */ /* 0x000fe400000010ff */
[----:B------:R-:W-:Y:S02]  /*3d10*/  F2FP.BF16.F32.PACK_AB R110, R114, R181 ;  /* 0x000000b5726e723e */ /* 0x000fe400000010ff */
[----:B------:R-:W-:-:S05]  /*3d20*/  F2FP.BF16.F32.PACK_AB R111, R118, R111 ;  /* 0x0000006f766f723e */ /* 0x000fca00000010ff */
[----:B------:R0:W-:Y:S02]  /*3d30*/  STG.E.128 desc[UR6][R178.64], R108 ;  /* 0x0000006cb2007986 */ /* 0x0001e4000c101d06 */
.L_x_5596:
[----:B------:R-:W-:Y:S05]  /*3d40*/  BSYNC.RECONVERGENT B0 ;  /* 0x0000000000007941 */ /* 0x000fea0003800200 */
.L_x_5595:
[----:B------:R-:W-:Y:S04]  /*3d50*/  BSSY.RECONVERGENT B0, `(.L_x_5597) ;  /* 0x0000022000007945 */ /* 0x000fe80003800200 */
        /* <DEDUP_REMOVED lines=33> */
.L_x_5598:
[----:B------:R-:W-:Y:S05]  /*3f70*/  BSYNC.RECONVERGENT B0 ;  /* 0x0000000000007941 */ /* 0x000fea0003800200 */
.L_x_5597:
        /* <DEDUP_REMOVED lines=34> */
.L_x_5600:
[----:B------:R-:W-:Y:S05]  /*41a0*/  BSYNC.RECONVERGENT B0 ;  /* 0x0000000000007941 */ /* 0x000fea0003800200 */
.L_x_5599:
[----:B------:R-:W-:Y:S04]  /*41b0*/  BSSY.RECONVERGENT B0, `(.L_x_5594) ;  /* 0x0000021000007945 */ /* 0x000fe80003800200 */
[----:B------:R-:W-:Y:S05]  /*41c0*/  @!P5 BRA `(.L_x_5601) ;  /* 0x00000000007cd947 */ /* 0x000fea0003800000 */
[----:B012---:R-:W0:Y:S01]  /*41d0*/  LDC.64 R178, c[0x0][0x428] ;  /* 0x00010a00ffb27b82 */ /* 0x007e220000000a00 */
[--C-:B------:R-:W-:Y:S01]  /*41e0*/  FADD.FTZ R189, R173, -R120.reuse ;  /* 0x80000078adbd7221 */ /* 0x100fe20000010000 */
[--C-:B------:R-:W-:Y:S01]  /*41f0*/  FADD.FTZ R191, R177, -R120.reuse ;  /* 0x80000078b1bf7221 */ /* 0x100fe20000010000 */
[--C-:B------:R-:W-:Y:S01]  /*4200*/  FADD.FTZ R111, R165, -R120.reuse ;  /* 0x80000078a56f7221 */ /* 0x100fe20000010000 */
[--C-:B------:R-:W-:Y:S01]  /*4210*/  FADD.FTZ R109, R175, -R120.reuse ;  /* 0x80000078af6d7221 */ /* 0x100fe20000010000 */
[C---:B------:R-:W-:Y:S01]  /*4220*/  FMUL.FTZ R189, R0.reuse, R189 ;  /* 0x000000bd00bd7220 */ /* 0x040fe20000410000 */
[C---:B------:R-:W-:Y:S01]  /*4230*/  FMUL.FTZ R108, R0.reuse, R191 ;  /* 0x000000bf006c7220 */ /* 0x040fe20000410000 */
[--C-:B------:R-:W-:Y:S01]  /*4240*/  FADD.FTZ R181, R163, -R120.reuse ;  /* 0x80000078a3b57221 */ /* 0x100fe20000010000 */
[--C-:B------:R-:W-:Y:S01]  /*4250*/  FADD.FTZ R183, R167, -R120.reuse ;  /* 0x80000078a7b77221 */ /* 0x100fe20000010000 */
[--C-:B------:R-:W-:Y:S01]  /*4260*/  FADD.FTZ R185, R169, -R120.reuse ;  /* 0x80000078a9b97221 */ /* 0x100fe20000010000 */
[----:B------:R-:W-:Y:S01]  /*4270*/  FMUL.FTZ R110, R0, R111 ;  /* 0x0000006f006e7220 */ /* 0x000fe20000410000 */
[----:B------:R-:W-:Y:S01]  /*4280*/  FADD.FTZ R187, R171, -R120 ;  /* 0x80000078abbb7221 */ /* 0x000fe20000010000 */
[----:B------:R-:W-:Y:S01]  /*4290*/  FFMA.FTZ R111, R189, R30, R22 ;  /* 0x0000001ebd6f7223 */ /* 0x000fe20000010016 */
[----:B------:R-:W-:Y:S01]  /*42a0*/  FFMA.FTZ R108, R108, R31, R23 ;  /* 0x0000001f6c6c7223 */ /* 0x000fe20000010017 */
        /* <DEDUP_REMOVED lines=12> */
[----:B0-----:R-:W-:-:S02]  /*4370*/  IMAD.WIDE.U32 R178, R116, 0x10, R178 ;  /* 0x0000001074b27825 */ /* 0x001fc400078e00b2 */
[----:B------:R-:W-:Y:S02]  /*4380*/  F2FP.BF16.F32.PACK_AB R110, R0, R185 ;  /* 0x000000b9006e723e */ /* 0x000fe400000010ff */
[----:B------:R-:W-:Y:S02]  /*4390*/  F2FP.BF16.F32.PACK_AB R109, R114, R109 ;  /* 0x0000006d726d723e */ /* 0x000fe400000010ff */
[----:B------:R-:W-:-:S05]  /*43a0*/  F2FP.BF16.F32.PACK_AB R108, R181, R108 ;  /* 0x0000006cb56c723e */ /* 0x000fca00000010ff */
[----:B------:R3:W-:Y:S02]  /*43b0*/  STG.E.128 desc[UR6][R178.64], R108 ;  /* 0x0000006cb2007986 */ /* 0x0007e4000c101d06 */
.L_x_5601:
[----:B------:R-:W-:Y:S05]  /*43c0*/  BSYNC.RECONVERGENT B0 ;  /* 0x0000000000007941 */ /* 0x000fea0003800200 */
.L_x_5594:
[----:B0123--:R-:W0:Y:S01]  /*43d0*/  LDC.64 R108, c[0x0][0x380] ;  /* 0x0000e000ff6c7b82 */ /* 0x00fe220000000a00 */
[----:B------:R-:W-:Y:S01]  /*43e0*/  UPLOP3.LUT UP1, UPT, UPT, UPT, UP1, 0x40, 0x4 ;  /* 0x000000000004789c */ /* 0x000fe20003f2e810 */
[----:B0-----:R-:W-:-:S04]  /*43f0*/  IADD3 R2, PT, PT, R2, R108, RZ ;  /* 0x0000006c02027210 */ /* 0x001fc80007ffe0ff */
[----:B------:R-:W-:-:S13]  /*4400*/  ISETP.GE.AND P0, PT, R2, R109, PT ;  /* 0x0000006d0200720c */ /* 0x000fda0003f06270 */
[----:B------:R-:W-:Y:S05]  /*4410*/  @!P0 BRA `(.L_x_5602) ;  /* 0xffffffc400508947 */ /* 0x000fea000383ffff */
[----:B------:R-:W-:Y:S05]  /*4420*/  EXIT ;  /* 0x000000000000794d */ /* 0x000fea0003800000 */
.L_x_5603:
        /* <DEDUP_REMOVED lines=13> */
.L_x_27498:


//--------------------- .text._ZN10layer_norm13ln_fwd_kernelINS_13Kernel_traitsIf13__nv_bfloat16S2_S2_fjLj8192ELj1ELj1ELj8ELj16ENS_18Kernel_traits_baseILj8192EfS2_S2_S2_fjLj256EEEEELb0ELb1ELb1ELb1EEEvNS_9FwdParamsE --------------------------
	.section	.text._ZN10layer_norm13ln_fwd_kernelINS_13Kernel_traitsIf13__nv_bfloat16S2_S2_fjLj8192ELj1ELj1ELj8ELj16ENS_18Kernel_traits_baseILj8192EfS2_S2_S2_fjLj256EEEEELb0ELb1ELb1ELb1EEEvNS_9FwdParamsE,"ax",@progbits
	.align	128
        .global         _ZN10layer_norm13ln_fwd_kernelINS_13Kernel_traitsIf13__nv_bfloat16S2_S2_fjLj8192ELj1ELj1ELj8ELj16ENS_18Kernel_traits_baseILj8192EfS2_S2_S2_fjLj256EEEEELb0ELb1ELb1ELb1EEEvNS_9FwdParamsE
        .type           _ZN10layer_norm13ln_fwd_kernelINS_13Kernel_traitsIf13__nv_bfloat16S2_S2_fjLj8192ELj1ELj1ELj8ELj16ENS_18Kernel_traits_baseILj8192EfS2_S2_S2_fjLj256EEEEELb0ELb1ELb1ELb1EEEvNS_9FwdParamsE,@function
        .size           _ZN10layer_norm13ln_fwd_kernelINS_13Kernel_traitsIf13__nv_bfloat16S2_S2_fjLj8192ELj1ELj1ELj8ELj16ENS_18Kernel_traits_baseILj8192EfS2_S2_S2_fjLj256EEEEELb0ELb1ELb1ELb1EEEvNS_9FwdParamsE,(.L_x_27499 - _ZN10layer_norm13ln_fwd_kernelINS_13Kernel_traitsIf13__nv_bfloat16S2_S2_fjLj8192ELj1ELj1ELj8ELj16ENS_18Kernel_traits_baseILj8192EfS2_S2_S2_fjLj256EEEEELb0ELb1ELb1ELb1EEEvNS_9FwdParamsE)
        .other          _ZN10layer_norm13ln_fwd_kernelINS_13Kernel_traitsIf13__nv_bfloat16S2_S2_fjLj8192ELj1ELj1ELj8ELj16ENS_18Kernel_traits_baseILj8192EfS2_S2_S2_fjLj256EEEEELb0ELb1ELb1ELb1EEEvNS_9FwdParamsE,@"STO_CUDA_ENTRY STV_DEFAULT"
_ZN10layer_norm13ln_fwd_kernelINS_13Kernel_traitsIf13__nv_bfloat16S2_S2_fjLj8192ELj1ELj1ELj8ELj16ENS_18Kernel_traits_baseILj8192EfS2_S2_S2_fjLj256EEEEELb0ELb1ELb1ELb1EEEvNS_9FwdParamsE:
.text._ZN10layer_norm13ln_fwd_kernelINS_13Kernel_traitsIf13__nv_bfloat16S2_S2_fjLj8192ELj1ELj1ELj8ELj16ENS_18Kernel_traits_baseILj8192EfS2_S2_S2_fjLj256EEEEELb0ELb1ELb1ELb1EEEvNS_9FwdParamsE:
        /* <DEDUP_REMOVED lines=40> */
.L_x_5604:
        /* <DEDUP_REMOVED lines=36> */
.L_x_5605:
[----:B------:R-:W0:Y:S02]  /*04c0*/  LDCU UR4, c[0x0][0x384] ;  /* 0x00007080ff0477ac */ /* 0x000e240008000800 */
[----:B0-----:R-:W-:-:S13]  /*04d0*/  ISETP.GE.AND P0, PT, R2, UR4, PT ;  /* 0x0000000402007c0c */ /* 0x001fda000bf06270 */
[----:B------:R-:W-:Y:S05]  /*04e0*/  @P0 EXIT ;  /* 0x000000000000094d */ /* 0x000fea0003800000 */
[----:B------:R-:W0:Y:S01]  /*04f0*/  LDCU.U8 UR10, c[0x0][0x410] ;  /* 0x00008200ff0a77ac */ /* 0x000e220008000000 */
[----:B------:R-:W1:Y:S01]  /*0500*/  LDCU UR11, c[0x0][0x400] ;  /* 0x00008000ff0b77ac */ /* 0x000e620008000800 */
[----:B------:R-:W3:Y:S01]  /*0510*/  LDCU.64 UR8, c[0x0][0x3a0] ;  /* 0x00007400ff0877ac */ /* 0x000ee20008000a00 */
[----:B------:R-:W-:-:S11]  /*0520*/  UPLOP3.LUT UP0, UPT, UPT, UPT, UPT, 0x40, 0x4 ;  /* 0x000000000004789c */ /* 0x000fd60003f0e870 */
.L_x_5619:
[----:B------:R-:W4:Y:S08]  /*0530*/  LDC.64 R108, c[0x0][0x3f0] ;  /* 0x0000fc00ff6c7b82 */ /* 0x000f300000000a00 */
[----:B------:R-:W2:Y:S08]  /*0540*/  LDC R3, c[0x0][0x388] ;  /* 0x0000e200ff037b82 */ /* 0x000eb00000000800 */
[----:B------:R-:W0:Y:S01]  /*0550*/  LDC.64 R112, c[0x0][0x3f8] ;  /* 0x0000fe00ff707b82 */ /* 0x000e220000000a00 */
[----:B----4-:R-:W-:-:S05]  /*0560*/  IMAD.WIDE R108, R2, 0x4, R108 ;  /* 0x00000004026c7825 */ /* 0x010fca00078e026c */
[----:B------:R-:W4:Y:S01]  /*0570*/  LDG.E R0, desc[UR6][R108.64] ;  /* 0x000000066c007981 */ /* 0x000f22000c1e1900 */
[----:B------:R-:W-:Y:S02]  /*0580*/  HFMA2 R116, -RZ, RZ, 0, 0 ;  /* 0x00000000ff747431 */ /* 0x000fe400000001ff */
[----:B0-----:R-:W-:-:S06]  /*0590*/  IMAD.WIDE R112, R2, 0x4, R112 ;  /* 0x0000000402707825 */ /* 0x001fcc00078e0270 */
[----:B-----5:R0:W5:Y:S01]  /*05a0*/  LDG.E R112, desc[UR6][R112.64] ;  /* 0x0000000670707981 */ /* 0x020162000c1e1900 */
[----:B----4-:R-:W-:-:S13]  /*05b0*/  ISETP.GE.AND P1, PT, R0, 0x1, PT ;  /* 0x000000010000780c */ /* 0x010fda0003f26270 */
[----:B------:R-:W4:Y:S01]  /*05c0*/  @P1 S2R R120, SR_TID.X ;  /* 0x0000000000781919 */ /* 0x000f220000002100 */
[----:B------:R-:W1:Y:S01]  /*05d0*/  @P1 LDC.64 R110, c[0x0][0x390] ;  /* 0x0000e400ff6e1b82 */ /* 0x000e620000000a00 */
[----:B------:R-:W-:-:S05]  /*05e0*/  @P1 IADD3 R114, PT, PT, R0, -0x1, RZ ;  /* 0xffffffff00721810 */ /* 0x000fca0007ffe0ff */
[----:B--2---:R-:W-:-:S05]  /*05f0*/  @P1 IMAD R114, R114, R3, RZ ;  /* 0x0000000372721224 */ /* 0x004fca00078e02ff */
[----:B------:R-:W-:-:S04]  /*0600*/  @P1 SHF.R.S32.HI R115, RZ, 0x1f, R114 ;  /* 0x0000001fff731819 */ /* 0x000fc80000011472 */
[----:B------:R-:W-:-:S04]  /*0610*/  @P1 LEA.HI R115, R115, R114, RZ, 0x3 ;  /* 0x0000007273731211 */ /* 0x000fc800078f18ff */
[----:B----4-:R-:W-:-:S05]  /*0620*/  @P1 LEA.HI.SX32 R116, R115, R120, 0x1d ;  /* 0x0000007873741211 */ /* 0x010fca00078feaff */
[----:B-1----:R-:W-:-:S05]  /*0630*/  @P1 IMAD.WIDE.U32 R108, R116, 0x10, R110 ;  /* 0x00000010746c1825 */ /* 0x002fca00078e006e */
[----:B------:R0:W5:Y:S01]  /*0640*/  @P1 LDG.E.128 R8, desc[UR6][R108.64] ;  /* 0x000000066c081981 */ /* 0x000162000c1e1d00 */
[----:B---3--:R-:W-:Y:S01]  /*0650*/  ISETP.NE.U32.AND P0, PT, RZ, UR8, PT ;  /* 0x00000008ff007c0c */ /* 0x008fe2000bf05070 */
        /* <DEDUP_REMOVED lines=14> */
[----:B------:R-:W-:Y:S01]  /*0740*/  @P2 SHF.L.U32 R114, R9, 0x10, RZ ;  /* 0x0000001009722819 */ /* 0x000fe200000006ff */
[----:B------:R-:W1:Y:S08]  /*0750*/  @P2 LDC R113, c[0x0][0x40c] ;  /* 0x00010300ff712b82 */ /* 0x000e700000000800 */
[----:B------:R-:W3:Y:S08]  /*0760*/  @P2 LDC R115, c[0x0][0x40c] ;  /* 0x00010300ff732b82 */ /* 0x000ef00000000800 */
[----:B------:R-:W4:Y:S01]  /*0770*/  @P2 LDC R125, c[0x0][0x40c] ;  /* 0x00010300ff7d2b82 */ /* 0x000f220000000800 */
[----:B0-----:R-:W-:-:S07]  /*0780*/  @P2 FMUL.FTZ R109, R108, R111 ;  /* 0x0000006f6c6d2220 */ /* 0x001fce0000410000 */
[----:B------:R-:W0:Y:S01]  /*0790*/  @P2 LDC R127, c[0x0][0x40c] ;  /* 0x00010300ff7f2b82 */ /* 0x000e220000000800 */
[----:B-1----:R-:W-:-:S07]  /*07a0*/  @P2 FMUL.FTZ R110, R110, R113 ;  /* 0x000000716e6e2220 */ /* 0x002fce0000410000 */
[----:B------:R-:W1:Y:S01]  /*07b0*/  @P2 LDC R129, c[0x0][0x40c] ;  /* 0x00010300ff812b82 */ /* 0x000e620000000800 */
[----:B---3--:R-:W-:Y:S01]  /*07c0*/  @P2 FMUL.FTZ R115, R114, R115 ;  /* 0x0000007372732220 */ /* 0x008fe20000410000 */
[----:B------:R-:W-:-:S06]  /*07d0*/  @P2 SHF.L.U32 R114, R11, 0x10, RZ ;  /* 0x000000100b722819 */ /* 0x000fcc00000006ff */
[----:B------:R-:W3:Y:S08]  /*07e0*/  @P2 LDC R122, c[0x0][0x40c] ;  /* 0x00010300ff7a2b82 */ /* 0x000ef00000000800 */
[----:B------:R-:W3:Y:S01]  /*07f0*/  @P2 LDC R135, c[0x0][0x40c] ;  /* 0x00010300ff872b82 */ /* 0x000ee20000000800 */
[C---:B--2---:R-:W-:Y:S02]  /*0800*/  @P2 PRMT R108, R4.reuse, 0x7632, R108 ;  /* 0x00007632046c2816 */ /* 0x044fe4000000006c */
[----:B------:R-:W-:-:S02]  /*0810*/  @P2 SHF.L.U32 R118, R4, 0x10, RZ ;  /* 0x0000001004762819 */ /* 0x000fc400000006ff */
[----:B------:R-:W-:Y:S02]  /*0820*/  @P2 SHF.L.U32 R111, R108, 0x10, RZ ;  /* 0x000000106c6f2819 */ /* 0x000fe400000006ff */
[----:B------:R-:W-:Y:S02]  /*0830*/  @P2 PRMT R108, R9, 0x7632, R108 ;  /* 0x00007632096c2816 */ /* 0x000fe4000000006c */
[C---:B------:R-:W-:Y:S01]  /*0840*/  @!P2 SHF.L.U32 R117, R4.reuse, 0x10, RZ ;  /* 0x000000100475a819 */ /* 0x040fe200000006ff */
[----:B------:R-:W-:Y:S01]  /*0850*/  @P2 FFMA.FTZ R117, R109, R40, R118 ;  /* 0x000000286d752223 */ /* 0x000fe20000010076 */
[----:B------:R-:W-:Y:S02]  /*0860*/  @!P2 PRMT R113, R4, 0x7632, R113 ;  /* 0x000076320471a816 */ /* 0x000fe40000000071 */
[----:B------:R-:W-:Y:S02]  /*0870*/  @P2 SHF.L.U32 R108, R108, 0x10, RZ ;  /* 0x000000106c6c2819 */ /* 0x000fe400000006ff */
[----:B------:R-:W-:-:S02]  /*0880*/  @P2 PRMT R109, R5, 0x7632, R109 ;  /* 0x00007632056d2816 */ /* 0x000fc4000000006d */
[----:B------:R-:W-:Y:S01]  /*0890*/  @!P2 SHF.L.U32 R113, R113, 0x10, RZ ;  /* 0x000000107171a819 */ /* 0x000fe200000006ff */
[----:B------:R-:W-:Y:S01]  /*08a0*/  @P2 FFMA.FTZ R113, R110, R41, R111 ;  /* 0x000000296e712223 */ /* 0x000fe2000001006f */
[C---:B------:R-:W-:Y:S01]  /*08b0*/  @P2 SHF.L.U32 R120, R5.reuse, 0x10, RZ ;  /* 0x0000001005782819 */ /* 0x040fe200000006ff */
[----:B----4-:R-:W-:Y:S01]  /*08c0*/  @P2 FMUL.FTZ R108, R108, R125 ;  /* 0x0000007d6c6c2220 */ /* 0x010fe20000410000 */
[----:B------:R-:W-:Y:S02]  /*08d0*/  @!P2 PRMT R121, R5, 0x7632, R121 ;  /* 0x000076320579a816 */ /* 0x000fe40000000079 */
[----:B------:R-:W-:Y:S02]  /*08e0*/  @P2 SHF.L.U32 R109, R109, 0x10, RZ ;  /* 0x000000106d6d2819 */ /* 0x000fe400000006ff */
[C---:B------:R-:W-:Y:S02]  /*08f0*/  @P2 PRMT R111, R10.reuse, 0x7632, R111 ;  /* 0x000076320a6f2816 */ /* 0x040fe4000000006f */
[----:B------:R-:W-:-:S02]  /*0900*/  @P2 SHF.L.U32 R110, R10, 0x10, RZ ;  /* 0x000000100a6e2819 */ /* 0x000fc400000006ff */
[----:B------:R-:W-:Y:S02]  /*0910*/  @P2 PRMT R118, R11, 0x7632, R118 ;  /* 0x000076320b762816 */ /* 0x000fe40000000076 */
[----:B------:R-:W-:Y:S01]  /*0920*/  @!P2 SHF.L.U32 R119, R5, 0x10, RZ ;  /* 0x000000100577a819 */ /* 0x000fe200000006ff */
[----:B------:R-:W-:Y:S01]  /*0930*/  @P2 FFMA.FTZ R119, R115, R42, R120 ;  /* 0x0000002a73772223 */ /* 0x000fe20000010078 */
[----:B------:R-:W-:Y:S01]  /*0940*/  @!P2 SHF.L.U32 R121, R121, 0x10, RZ ;  /* 0x000000107979a819 */ /* 0x000fe200000006ff */
[----:B------:R-:W-:Y:S01]  /*0950*/  @P2 FFMA.FTZ R121, R108, R43, R109 ;  /* 0x0000002b6c792223 */ /* 0x000fe2000001006d */
[----:B------:R-:W-:Y:S01]  /*0960*/  @P2 SHF.L.U32 R111, R111, 0x10, RZ ;  /* 0x000000106f6f2819 */ /* 0x000fe200000006ff */
[----:B0-----:R-:W-:Y:S01]  /*0970*/  @P2 FMUL.FTZ R109, R110, R127 ;  /* 0x0000007f6e6d2220 */ /* 0x001fe20000410000 */
[----:B-1----:R-:W-:Y:S01]  /*0980*/  @P2 FMUL.FTZ R115, R114, R129 ;  /* 0x0000008172732220 */ /* 0x002fe20000410000 */
[----:B------:R-:W-:Y:S02]  /*0990*/  @P2 SHF.L.U32 R118, R118, 0x10, RZ ;  /* 0x0000001076762819 */ /* 0x000fe400000006ff */
[----:B------:R-:W-:Y:S01]  /*09a0*/  @P2 PRMT R110, R6, 0x7632, R110 ;  /* 0x00007632066e2816 */ /* 0x000fe2000000006e */
[----:B---3--:R-:W-:Y:S01]  /*09b0*/  @P2 FMUL.FTZ R108, R111, R122 ;  /* 0x0000007a6f6c2220 */ /* 0x008fe20000410000 */
[----:B------:R-:W-:Y:S01]  /*09c0*/  @P2 PRMT R114, R7, 0x7632, R114 ;  /* 0x0000763207722816 */ /* 0x000fe20000000072 */
[----:B------:R-:W-:Y:S01]  /*09d0*/  @P2 FMUL.FTZ R118, R118, R135 ;  /* 0x0000008776762220 */ /* 0x000fe20000410000 */
[----:B------:R-:W-:-:S02]  /*09e0*/  @P2 SHF.L.U32 R120, R6, 0x10, RZ ;  /* 0x0000001006782819 */ /* 0x000fc400000006ff */
[----:B------:R-:W-:Y:S02]  /*09f0*/  @!P2 PRMT R125, R6, 0x7632, R125 ;  /* 0x00007632067da816 */ /* 0x000fe4000000007d */
[C---:B------:R-:W-:Y:S02]  /*0a00*/  @P2 SHF.L.U32 R122, R7.reuse, 0x10, RZ ;  /* 0x00000010077a2819 */ /* 0x040fe400000006ff */
[----:B------:R-:W-:Y:S02]  /*0a10*/  @!P2 PRMT R131, R7, 0x7632, R131 ;  /* 0x000076320783a816 */ /* 0x000fe40000000083 */
[----:B------:R-:W-:Y:S02]  /*0a20*/  @P2 SHF.L.U32 R111, R110, 0x10, RZ ;  /* 0x000000106e6f2819 */ /* 0x000fe400000006ff */
[----:B------:R-:W-:Y:S02]  /*0a30*/  @P2 SHF.L.U32 R133, R114, 0x10, RZ ;  /* 0x0000001072852819 */ /* 0x000fe400000006ff */
[----:B------:R-:W-:Y:S01]  /*0a40*/  @!P2 SHF.L.U32 R127, R6, 0x10, RZ ;  /* 0x00000010067fa819 */ /* 0x000fe200000006ff */
        /* <DEDUP_REMOVED lines=20> */
.L_x_5606:
[----:B------:R-:W0:Y:S01]  /*0b90*/  @P1 LDC R110, c[0x0][0x40c] ;  /* 0x00010300ff6e1b82 */ /* 0x000e220000000800 */
[----:B-----5:R-:W-:Y:S02]  /*0ba0*/  @P1 PRMT R109, R9, 0x7632, R109 ;  /* 0x00007632096d1816 */ /* 0x020fe4000000006d */
[----:B------:R-:W-:Y:S02]  /*0bb0*/  @P1 PRMT R108, R8, 0x7632, R108 ;  /* 0x00007632086c1816 */ /* 0x000fe4000000006c */
[----:B------:R-:W-:Y:S02]  /*0bc0*/  @P1 SHF.L.U32 R109, R109, 0x10, RZ ;  /* 0x000000106d6d1819 */ /* 0x000fe400000006ff */
[----:B------:R-:W-:Y:S01]  /*0bd0*/  @P1 SHF.L.U32 R108, R108, 0x10, RZ ;  /* 0x000000106c6c1819 */ /* 0x000fe200000006ff */
[----:B------:R-:W1:Y:S01]  /*0be0*/  @P1 LDC R111, c[0x0][0x40c] ;  /* 0x00010300ff6f1b82 */ /* 0x000e620000000800 */
[----:B------:R-:W-:Y:S02]  /*0bf0*/  MOV R113, RZ ;  /* 0x000000ff00717202 */ /* 0x000fe40000000f00 */
[----:B------:R-:W-:-:S02]  /*0c00*/  MOV R121, RZ ;  /* 0x000000ff00797202 */ /* 0x000fc40000000f00 */
[----:B------:R-:W-:Y:S02]  /*0c10*/  MOV R125, RZ ;  /* 0x000000ff007d7202 */ /* 0x000fe40000000f00 */
[----:B------:R-:W-:Y:S01]  /*0c20*/  @P1 SHF.L.U32 R117, R11, 0x10, RZ ;  /* 0x000000100b751819 */ /* 0x000fe200000006ff */
[----:B------:R-:W2:Y:S01]  /*0c30*/  @P1 LDC R120, c[0x0][0x40c] ;  /* 0x00010300ff781b82 */ /* 0x000ea20000000800 */
[----:B------:R-:W-:Y:S02]  /*0c40*/  MOV R131, RZ ;  /* 0x000000ff00837202 */ /* 0x000fe40000000f00 */
[----:B------:R-:W-:Y:S02]  /*0c50*/  MOV R119, RZ ;  /* 0x000000ff00777202 */ /* 0x000fe40000000f00 */
[----:B------:R-:W-:Y:S02]  /*0c60*/  MOV R127, RZ ;  /* 0x000000ff007f7202 */ /* 0x000fe40000000f00 */
[----:B------:R-:W-:Y:S01]  /*0c70*/  MOV R129, RZ ;  /* 0x000000ff00817202 */ /* 0x000fe20000000f00 */
[----:B------:R-:W3:Y:S01]  /*0c80*/  @P1 LDC R124, c[0x0][0x40c] ;  /* 0x00010300ff7c1b82 */ /* 0x000ee20000000800 */
[----:B0-----:R-:W-:Y:S01]  /*0c90*/  @P1 FMUL.FTZ R110, R109, R110 ;  /* 0x0000006e6d6e1220 */ /* 0x001fe20000410000 */
[----:B------:R-:W-:-:S03]  /*0ca0*/  @P1 PRMT R109, R10, 0x7632, R109 ;  /* 0x000076320a6d1816 */ /* 0x000fc6000000006d */
[----:B------:R-:W-:Y:S01]  /*0cb0*/  @P1 FMUL.FTZ R121, R110, R43 ;  /* 0x0000002b6e791220 */ /* 0x000fe20000410000 */
[----:B------:R-:W-:Y:S02]  /*0cc0*/  @P1 SHF.L.U32 R109, R109, 0x10, RZ ;  /* 0x000000106d6d1819 */ /* 0x000fe400000006ff */
[----:B------:R-:W0:Y:S01]  /*0cd0*/  @P1 LDC R114, c[0x0][0x40c] ;  /* 0x00010300ff721b82 */ /* 0x000e220000000800 */
[----:B-1----:R-:W-:Y:S01]  /*0ce0*/  @P1 FMUL.FTZ R108, R108, R111 ;  /* 0x0000006f6c6c1220 */ /* 0x002fe20000410000 */
[----:B------:R-:W-:-:S03]  /*0cf0*/  @P1 PRMT R111, R11, 0x7632, R111 ;  /* 0x000076320b6f1816 */ /* 0x000fc6000000006f */
[----:B------:R-:W-:Y:S01]  /*0d00*/  @P1 FMUL.FTZ R113, R108, R41 ;  /* 0x000000296c711220 */ /* 0x000fe20000410000 */
[----:B------:R-:W-:Y:S02]  /*0d10*/  @P1 SHF.L.U32 R111, R111, 0x10, RZ ;  /* 0x000000106f6f1819 */ /* 0x000fe400000006ff */
[----:B------:R-:W1:Y:S01]  /*0d20*/  @P1 LDC R118, c[0x0][0x40c] ;  /* 0x00010300ff761b82 */ /* 0x000e620000000800 */
[----:B--2---:R-:W-:Y:S01]  /*0d30*/  @P1 FMUL.FTZ R108, R109, R120 ;  /* 0x000000786d6c1220 */ /* 0x004fe20000410000 */
[----:B------:R-:W-:-:S03]  /*0d40*/  @P1 SHF.L.U32 R109, R9, 0x10, RZ ;  /* 0x00000010096d1819 */ /* 0x000fc600000006ff */
[----:B------:R-:W-:Y:S01]  /*0d50*/  @P1 FMUL.FTZ R125, R108, R37 ;  /* 0x000000256c7d1220 */ /* 0x000fe20000410000 */
[----:B------:R-:W-:Y:S02]  /*0d60*/  @P1 SHF.L.U32 R108, R8, 0x10, RZ ;  /* 0x00000010086c1819 */ /* 0x000fe400000006ff */
[----:B------:R-:W2:Y:S01]  /*0d70*/  @P1 LDC R122, c[0x0][0x40c] ;  /* 0x00010300ff7a1b82 */ /* 0x000ea20000000800 */
[----:B---3--:R-:W-:Y:S01]  /*0d80*/  @P1 FMUL.FTZ R110, R111, R124 ;  /* 0x0000007c6f6e1220 */ /* 0x008fe20000410000 */
[----:B------:R-:W-:-:S03]  /*0d90*/  @P1 SHF.L.U32 R111, R10, 0x10, RZ ;  /* 0x000000100a6f1819 */ /* 0x000fc600000006ff */
[----:B------:R-:W-:Y:S01]  /*0da0*/  @P1 FMUL.FTZ R131, R110, R39 ;  /* 0x000000276e831220 */ /* 0x000fe20000410000 */
[----:B------:R-:W-:Y:S02]  /*0db0*/  F2FP.BF16.F32.PACK_AB R110, RZ, R125 ;  /* 0x0000007dff6e723e */ /* 0x000fe400000010ff */
[----:B------:R-:W3:Y:S01]  /*0dc0*/  @P1 LDC R115, c[0x0][0x40c] ;  /* 0x00010300ff731b82 */ /* 0x000ee20000000800 */
[----:B0-----:R-:W-:-:S04]  /*0dd0*/  @P1 FMUL.FTZ R109, R109, R114 ;  /* 0x000000726d6d1220 */ /* 0x001fc80000410000 */
[----:B------:R-:W-:Y:S01]  /*0de0*/  @P1 FMUL.FTZ R119, R109, R42 ;  /* 0x0000002a6d771220 */ /* 0x000fe20000410000 */
[----:B------:R-:W-:Y:S01]  /*0df0*/  F2FP.BF16.F32.PACK_AB R109, RZ, R121 ;  /* 0x00000079ff6d723e */ /* 0x000fe200000010ff */
[----:B-1----:R-:W-:-:S03]  /*0e00*/  @P1 FMUL.FTZ R111, R111, R118 ;  /* 0x000000766f6f1220 */ /* 0x002fc60000410000 */
[----:B------:R-:W-:Y:S01]  /*0e10*/  F2FP.BF16.F32.PACK_AB R137, RZ, R119 ;  /* 0x00000077ff89723e */ /* 0x000fe200000010ff */
[----:B------:R-:W-:Y:S01]  /*0e20*/  @P1 FMUL.FTZ R127, R111, R36 ;  /* 0x000000246f7f1220 */ /* 0x000fe20000410000 */
[----:B------:R-:W-:Y:S02]  /*0e30*/  F2FP.BF16.F32.PACK_AB R111, RZ, R131 ;  /* 0x00000083ff6f723e */ /* 0x000fe400000010ff */
[----:B------:R-:W-:Y:S01]  /*0e40*/  PRMT R137, R137, 0x5410, R109 ;  /* 0x0000541089897816 */ /* 0x000fe2000000006d */
[----:B--2---:R-:W-:Y:S01]  /*0e50*/  @P1 FMUL.FTZ R133, R117, R122 ;  /* 0x0000007a75851220 */ /* 0x004fe20000410000 */
[----:B------:R-:W-:Y:S02]  /*0e60*/  MOV R117, RZ ;  /* 0x000000ff00757202 */ /* 0x000fe40000000f00 */
[----:B------:R-:W-:Y:S01]  /*0e70*/  F2FP.BF16.F32.PACK_AB R138, RZ, R127 ;  /* 0x0000007fff8a723e */ /* 0x000fe200000010ff */
[----:B------:R-:W-:-:S03]  /*0e80*/  @P1 FMUL.FTZ R129, R133, R38 ;  /* 0x0000002685811220 */ /* 0x000fc60000410000 */
[----:B------:R-:W-:Y:S01]  /*0e90*/  PRMT R138, R138, 0x5410, R110 ;  /* 0x000054108a8a7816 */ /* 0x000fe2000000006e */
[----:B---3--:R-:W-:Y:S01]  /*0ea0*/  @P1 FMUL.FTZ R115, R108, R115 ;  /* 0x000000736c731220 */ /* 0x008fe20000410000 */
[----:B------:R-:W-:Y:S02]  /*0eb0*/  F2FP.BF16.F32.PACK_AB R108, RZ, R113 ;  /* 0x00000071ff6c723e */ /* 0x000fe400000010ff */
[----:B------:R-:W-:Y:S01]  /*0ec0*/  F2FP.BF16.F32.PACK_AB R139, RZ, R129 ;  /* 0x00000081ff8b723e */ /* 0x000fe200000010ff */
[----:B------:R-:W-:-:S03]  /*0ed0*/  @P1 FMUL.FTZ R117, R115, R40 ;  /* 0x0000002873751220 */ /* 0x000fc60000410000 */
[----:B------:R-:W-:Y:S02]  /*0ee0*/  PRMT R139, R139, 0x5410, R111 ;  /* 0x000054108b8b7816 */ /* 0x000fe4000000006f */
[----:B------:R-:W-:-:S04]  /*0ef0*/  F2FP.BF16.F32.PACK_AB R136, RZ, R117 ;  /* 0x00000075ff88723e */ /* 0x000fc800000010ff */
[----:B------:R-:W-:-:S07]  /*0f00*/  PRMT R136, R136, 0x5410, R108 ;  /* 0x0000541088887816 */ /* 0x000fce000000006c */
.L_x_5607:
        /* <DEDUP_REMOVED lines=12> */
[----:B------:R-:W-:Y:S02]  /*0fd0*/  ISETP.GT.AND P2, PT, R0, RZ, PT ;  /* 0x000000ff0000720c */ /* 0x000fe40003f44270 */
[----:B0----5:R-:W-:Y:S02]  /*0fe0*/  SHF.L.U32 R137, R5, 0x10, RZ ;  /* 0x0000001005897819 */ /* 0x021fe400000006ff */
[----:B------:R-:W-:Y:S02]  /*0ff0*/  SHF.L.U32 R139, R6, 0x10, RZ ;  /* 0x00000010068b7819 */ /* 0x000fe400000006ff */
[----:B------:R-:W-:Y:S02]  /*1000*/  SHF.L.U32 R145, R7, 0x10, RZ ;  /* 0x0000001007917819 */ /* 0x000fe400000006ff */
[----:B------:R-:W-:-:S05]  /*1010*/  SHF.L.U32 R147, R4, 0x10, RZ ;  /* 0x0000001004937819 */ /* 0x000fca00000006ff */
[----:B------:R-:W0:Y:S01]  /*1020*/  @P2 LDC R110, c[0x0][0x40c] ;  /* 0x00010300ff6e2b82 */ /* 0x000e220000000800 */
[----:B------:R-:W-:-:S04]  /*1030*/  @P2 PRMT R108, R8, 0x7632, R108 ;  /* 0x00007632086c2816 */ /* 0x000fc8000000006c */
[----:B------:R-:W-:Y:S02]  /*1040*/  @P2 SHF.L.U32 R109, R108, 0x10, RZ ;  /* 0x000000106c6d2819 */ /* 0x000fe400000006ff */
[----:B------:R-:W-:Y:S01]  /*1050*/  PRMT R108, R4, 0x7632, R108 ;  /* 0x00007632046c7816 */ /* 0x000fe2000000006c */
[----:B------:R-:W1:Y:S03]  /*1060*/  @P2 LDC R120, c[0x0][0x40c] ;  /* 0x00010300ff782b82 */ /* 0x000e660000000800 */
[----:B------:R-:W-:Y:S02]  /*1070*/  SHF.L.U32 R133, R108, 0x10, RZ ;  /* 0x000000106c857819 */ /* 0x000fe400000006ff */
[----:B------:R-:W-:-:S03]  /*1080*/  @P2 PRMT R108, R9, 0x7632, R108 ;  /* 0x00007632096c2816 */ /* 0x000fc6000000006c */
[----:B------:R-:W2:Y:S01]  /*1090*/  @P2 LDC R122, c[0x0][0x40c] ;  /* 0x00010300ff7a2b82 */ /* 0x000ea20000000800 */
[----:B0-----:R-:W-:-:S07]  /*10a0*/  @P2 FMUL.FTZ R110, R109, R110 ;  /* 0x0000006e6d6e2220 */ /* 0x001fce0000410000 */
[----:B------:R-:W0:Y:S01]  /*10b0*/  @P2 LDC R124, c[0x0][0x40c] ;  /* 0x00010300ff7c2b82 */ /* 0x000e220000000800 */
[----:B------:R-:W-:Y:S01]  /*10c0*/  @P2 SHF.L.U32 R109, R9, 0x10, RZ ;  /* 0x00000010096d2819 */ /* 0x000fe200000006ff */
[----:B------:R-:W-:-:S04]  /*10d0*/  @P2 FFMA.FTZ R133, R110, R33, R133 ;  /* 0x000000216e852223 */ /* 0x000fc80000010085 */
[----:B-1----:R-:W-:Y:S02]  /*10e0*/  @P2 FMUL.FTZ R120, R109, R120 ;  /* 0x000000786d782220 */ /* 0x002fe40000410000 */
[----:B------:R-:W1:Y:S01]  /*10f0*/  @P2 LDC R111, c[0x0][0x40c] ;  /* 0x00010300ff6f2b82 */ /* 0x000e620000000800 */
[----:B------:R-:W-:Y:S02]  /*1100*/  @P2 SHF.L.U32 R109, R108, 0x10, RZ ;  /* 0x000000106c6d2819 */ /* 0x000fe400000006ff */
[----:B------:R-:W-:Y:S01]  /*1110*/  PRMT R108, R5, 0x7632, R108 ;  /* 0x00007632056c7816 */ /* 0x000fe2000000006c */
[----:B------:R-:W-:Y:S01]  /*1120*/  @P2 FFMA.FTZ R137, R120, R34, R137 ;  /* 0x0000002278892223 */ /* 0x000fe20000010089 */
[----:B------:R-:W-:Y:S01]  /*1130*/  @P2 SHF.L.U32 R120, R11, 0x10, RZ ;  /* 0x000000100b782819 */ /* 0x000fe200000006ff */
[----:B--2---:R-:W-:Y:S02]  /*1140*/  @P2 FMUL.FTZ R110, R109, R122 ;  /* 0x0000007a6d6e2220 */ /* 0x004fe40000410000 */
[----:B------:R-:W2:Y:S01]  /*1150*/  @P2 LDC R118, c[0x0][0x40c] ;  /* 0x00010300ff762b82 */ /* 0x000ea20000000800 */
[----:B------:R-:W-:-:S02]  /*1160*/  SHF.L.U32 R135, R108, 0x10, RZ ;  /* 0x000000106c877819 */ /* 0x000fc400000006ff */
[C---:B------:R-:W-:Y:S02]  /*1170*/  @P2 PRMT R108, R10.reuse, 0x7632, R108 ;  /* 0x000076320a6c2816 */ /* 0x040fe4000000006c */
[----:B------:R-:W-:Y:S01]  /*1180*/  @P2 SHF.L.U32 R109, R10, 0x10, RZ ;  /* 0x000000100a6d2819 */ /* 0x000fe200000006ff */
[----:B------:R-:W-:Y:S01]  /*1190*/  @P2 FFMA.FTZ R135, R110, R35, R135 ;  /* 0x000000236e872223 */ /* 0x000fe20000010087 */
[----:B------:R-:W-:Y:S01]  /*11a0*/  @P2 SHF.L.U32 R108, R108, 0x10, RZ ;  /* 0x000000106c6c2819 */ /* 0x000fe200000006ff */
[----:B------:R-:W3:Y:S02]  /*11b0*/  @P2 LDC R141, c[0x0][0x40c] ;  /* 0x00010300ff8d2b82 */ /* 0x000ee40000000800 */
[----:B0-----:R-:W-:Y:S01]  /*11c0*/  @P2 FMUL.FTZ R124, R109, R124 ;  /* 0x0000007c6d7c2220 */ /* 0x001fe20000410000 */
[----:B------:R-:W-:-:S03]  /*11d0*/  @P2 SHF.L.U32 R109, R8, 0x10, RZ ;  /* 0x00000010086d2819 */ /* 0x000fc600000006ff */
[----:B------:R-:W-:Y:S02]  /*11e0*/  @P2 FFMA.FTZ R139, R124, R28, R139 ;  /* 0x0000001c7c8b2223 */ /* 0x000fe4000001008b */
[----:B------:R-:W0:Y:S01]  /*11f0*/  @P2 LDC R122, c[0x0][0x40c] ;  /* 0x00010300ff7a2b82 */ /* 0x000e220000000800 */
[----:B-1----:R-:W-:Y:S01]  /*1200*/  @P2 FMUL.FTZ R110, R108, R111 ;  /* 0x0000006f6c6e2220 */ /* 0x002fe20000410000 */
[----:B------:R-:W-:Y:S02]  /*1210*/  @P2 PRMT R111, R11, 0x7632, R111 ;  /* 0x000076320b6f2816 */ /* 0x000fe4000000006f */
[----:B------:R-:W-:Y:S02]  /*1220*/  PRMT R108, R6, 0x7632, R108 ;  /* 0x00007632066c7816 */ /* 0x000fe4000000006c */
[----:B------:R-:W-:Y:S01]  /*1230*/  @P2 SHF.L.U32 R111, R111, 0x10, RZ ;  /* 0x000000106f6f2819 */ /* 0x000fe200000006ff */
[----:B--2---:R-:W-:Y:S01]  /*1240*/  @P2 FMUL.FTZ R118, R109, R118 ;  /* 0x000000766d762220 */ /* 0x004fe20000410000 */
[----:B------:R-:W-:-:S03]  /*1250*/  PRMT R109, R7, 0x7632, R109 ;  /* 0x00007632076d7816 */ /* 0x000fc6000000006d */
[----:B------:R-:W-:Y:S01]  /*1260*/  @P2 FFMA.FTZ R147, R118, R32, R147 ;  /* 0x0000002076932223 */ /* 0x000fe20000010093 */
[----:B------:R-:W-:Y:S02]  /*1270*/  SHF.L.U32 R143, R109, 0x10, RZ ;  /* 0x000000106d8f7819 */ /* 0x000fe400000006ff */
[----:B------:R-:W-:Y:S01]  /*1280*/  F2FP.BF16.F32.PACK_AB R109, RZ, R137 ;  /* 0x00000089ff6d723e */ /* 0x000fe200000010ff */
[----:B---3--:R-:W-:Y:S01]  /*1290*/  @P2 FMUL.FTZ R120, R120, R141 ;  /* 0x0000008d78782220 */ /* 0x008fe20000410000 */
[----:B------:R-:W-:Y:S02]  /*12a0*/  SHF.L.U32 R141, R108, 0x10, RZ ;  /* 0x000000106c8d7819 */ /* 0x000fe400000006ff */
[----:B------:R-:W-:Y:S01]  /*12b0*/  F2FP.BF16.F32.PACK_AB R118, RZ, R133 ;  /* 0x00000085ff76723e */ /* 0x000fe200000010ff */
[----:B------:R-:W-:Y:S01]  /*12c0*/  @P2 FFMA.FTZ R145, R120, R30, R145 ;  /* 0x0000001e78912223 */ /* 0x000fe20000010091 */
[----:B------:R-:W-:Y:S01]  /*12d0*/  F2FP.BF16.F32.PACK_AB R120, RZ, R139 ;  /* 0x0000008bff78723e */ /* 0x000fe200000010ff */
[----:B------:R-:W-:Y:S01]  /*12e0*/  @P2 FFMA.FTZ R141, R110, R29, R141 ;  /* 0x0000001d6e8d2223 */ /* 0x000fe2000001008d */
[----:B------:R-:W-:Y:S01]  /*12f0*/  F2FP.BF16.F32.PACK_AB R110, RZ, R135 ;  /* 0x00000087ff6e723e */ /* 0x000fe200000010ff */
[----:B0-----:R-:W-:Y:S01]  /*1300*/  @P2 FMUL.FTZ R108, R111, R122 ;  /* 0x0000007a6f6c2220 */ /* 0x001fe20000410000 */
[----:B------:R-:W-:-:S02]  /*1310*/  F2FP.BF16.F32.PACK_AB R124, RZ, R145 ;  /* 0x00000091ff7c723e */ /* 0x000fc400000010ff */
[----:B------:R-:W-:Y:S01]  /*1320*/  F2FP.BF16.F32.PACK_AB R122, RZ, R141 ;  /* 0x0000008dff7a723e */ /* 0x000fe200000010ff */
[----:B------:R-:W-:Y:S01]  /*1330*/  @P2 FFMA.FTZ R143, R108, R31, R143 ;  /* 0x0000001f6c8f2223 */ /* 0x000fe2000001008f */
[----:B------:R-:W-:Y:S02]  /*1340*/  F2FP.BF16.F32.PACK_AB R108, RZ, R147 ;  /* 0x00000093ff6c723e */ /* 0x000fe400000010ff */
[----:B------:R-:W-:Y:S02]  /*1350*/  PRMT R109, R109, 0x5410, R110 ;  /* 0x000054106d6d7816 */ /* 0x000fe4000000006e */
[----:B------:R-:W-:Y:S02]  /*1360*/  F2FP.BF16.F32.PACK_AB R111, RZ, R143 ;  /* 0x0000008fff6f723e */ /* 0x000fe400000010ff */
[----:B------:R-:W-:Y:S02]  /*1370*/  PRMT R110, R120, 0x5410, R122 ;  /* 0x00005410786e7816 */ /* 0x000fe4000000007a */
[----:B------:R-:W-:-:S02]  /*1380*/  PRMT R108, R108, 0x5410, R118 ;  /* 0x000054106c6c7816 */ /* 0x000fc40000000076 */
[----:B------:R-:W-:Y:S01]  /*1390*/  PRMT R111, R124, 0x5410, R111 ;  /* 0x000054107c6f7816 */ /* 0x000fe2000000006f */
[----:B------:R-:W-:Y:S06]  /*13a0*/  BRA `(.L_x_5609) ;  /* 0x0000000000e07947 */ /* 0x000fec0003800000 */
.L_x_5608:
[----:B0-----:R-:W0:Y:S01]  /*13b0*/  @P1 LDC R110, c[0x0][0x40c] ;  /* 0x00010300ff6e1b82 */ /* 0x001e220000000800 */
[----:B-----5:R-:W-:Y:S01]  /*13c0*/  @P1 PRMT R109, R9, 0x7632, R109 ;  /* 0x00007632096d1816 */ /* 0x020fe2000000006d */
[----:B------:R-:W-:Y:S01]  /*13d0*/  HFMA2 R135, -RZ, RZ, 0, 0 ;  /* 0x00000000ff877431 */ /* 0x000fe200000001ff */
[----:B------:R-:W-:Y:S01]  /*13e0*/  @P1 PRMT R108, R8, 0x7632, R108 ;  /* 0x00007632086c1816 */ /* 0x000fe2000000006c */
[----:B------:R-:W-:Y:S01]  /*13f0*/  HFMA2 R139, -RZ, RZ, 0, 0 ;  /* 0x00000000ff8b7431 */ /* 0x000fe200000001ff */
[----:B------:R-:W-:Y:S01]  /*1400*/  @P1 SHF.L.U32 R109, R109, 0x10, RZ ;  /* 0x000000106d6d1819 */ /* 0x000fe200000006ff */
[----:B------:R-:W-:Y:S01]  /*1410*/  HFMA2 R143, -RZ, RZ, 0, 0 ;  /* 0x00000000ff8f7431 */ /* 0x000fe200000001ff */
[----:B------:R-:W-:Y:S01]  /*1420*/  @P1 SHF.L.U32 R108, R108, 0x10, RZ ;  /* 0x000000106c6c1819 */ /* 0x000fe200000006ff */
[----:B------:R-:W1:Y:S01]  /*1430*/  @P1 LDC R111, c[0x0][0x40c] ;  /* 0x00010300ff6f1b82 */ /* 0x000e620000000800 */
[----:B------:R-:W-:Y:S01]  /*1440*/  MOV R133, RZ ;  /* 0x000000ff00857202 */ /* 0x000fe20000000f00 */
[----:B------:R-:W-:Y:S01]  /*1450*/  HFMA2 R147, -RZ, RZ, 0, 0 ;  /* 0x00000000ff937431 */ /* 0x000fe200000001ff */
[----:B------:R-:W-:-:S02]  /*1460*/  MOV R141, RZ ;  /* 0x000000ff008d7202 */ /* 0x000fc40000000f00 */
[----:B------:R-:W-:-:S03]  /*1470*/  MOV R145, RZ ;  /* 0x000000ff00917202 */ /* 0x000fc60000000f00 */
[----:B------:R-:W2:Y:S08]  /*1480*/  @P1 LDC R122, c[0x0][0x40c] ;  /* 0x00010300ff7a1b82 */ /* 0x000eb00000000800 */
        /* <DEDUP_REMOVED lines=12> */
[----:B------:R-:W-:Y:S02]  /*1550*/  @P1 SHF.L.U32 R109, R9, 0x10, RZ ;  /* 0x00000010096d1819 */ /* 0x000fe400000006ff */
[----:B------:R-:W-:Y:S01]  /*1560*/  @P1 SHF.L.U32 R122, R11, 0x10, RZ ;  /* 0x000000100b7a1819 */ /* 0x000fe200000006ff */
        /* <DEDUP_REMOVED lines=8> */
[----:B0-----:R-:W-:Y:S01]  /*15f0*/  @P1 FMUL.FTZ R109, R109, R118 ;  /* 0x000000766d6d1220 */ /* 0x001fe20000410000 */
[----:B------:R-:W-:Y:S02]  /*1600*/  F2FP.BF16.F32.PACK_AB R118, RZ, R133 ;  /* 0x00000085ff76723e */ /* 0x000fe400000010ff */
[----:B------:R-:W-:Y:S01]  /*1610*/  F2FP.BF16.F32.PACK_AB R124, RZ, R143 ;  /* 0x0000008fff7c723e */ /* 0x000fe200000010ff */
[----:B-1----:R-:W-:Y:S01]  /*1620*/  @P1 FMUL.FTZ R111, R111, R120 ;  /* 0x000000786f6f1220 */ /* 0x002fe20000410000 */
[----:B------:R-:W-:-:S03]  /*1630*/  F2FP.BF16.F32.PACK_AB R120, RZ, R141 ;  /* 0x0000008dff78723e */ /* 0x000fc600000010ff */
[----:B------:R-:W-:Y:S01]  /*1640*/  @P1 FMUL.FTZ R139, R111, R28 ;  /* 0x0000001c6f8b1220 */ /* 0x000fe20000410000 */
[----:B--2---:R-:W-:Y:S01]  /*1650*/  @P1 FMUL.FTZ R151, R122, R137 ;  /* 0x000000897a971220 */ /* 0x004fe20000410000 */
[----:B------:R-:W-:Y:S01]  /*1660*/  MOV R137, RZ ;  /* 0x000000ff00897202 */ /* 0x000fe20000000f00 */
[----:B------:R-:W-:Y:S02]  /*1670*/  @P1 FMUL.FTZ R137, R109, R34 ;  /* 0x000000226d891220 */ /* 0x000fe40000410000 */
[----:B------:R-:W-:Y:S01]  /*1680*/  F2FP.BF16.F32.PACK_AB R111, RZ, R139 ;  /* 0x0000008bff6f723e */ /* 0x000fe200000010ff */
[----:B------:R-:W-:Y:S02]  /*1690*/  @P1 FMUL.FTZ R145, R151, R30 ;  /* 0x0000001e97911220 */ /* 0x000fe40000410000 */
[----:B------:R-:W-:Y:S01]  /*16a0*/  F2FP.BF16.F32.PACK_AB R109, RZ, R137 ;  /* 0x00000089ff6d723e */ /* 0x000fe200000010ff */
[----:B---3--:R-:W-:Y:S02]  /*16b0*/  @P1 FMUL.FTZ R149, R108, R149 ;  /* 0x000000956c951220 */ /* 0x008fe40000410000 */
[----:B------:R-:W-:-:S02]  /*16c0*/  F2FP.BF16.F32.PACK_AB R122, RZ, R145 ;  /* 0x00000091ff7a723e */ /* 0x000fc400000010ff */
[----:B------:R-:W-:Y:S01]  /*16d0*/  PRMT R109, R109, 0x5410, R110 ;  /* 0x000054106d6d7816 */ /* 0x000fe2000000006e */
[----:B------:R-:W-:Y:S01]  /*16e0*/  @P1 FMUL.FTZ R147, R149, R32 ;  /* 0x0000002095931220 */ /* 0x000fe20000410000 */
[----:B------:R-:W-:Y:S02]  /*16f0*/  PRMT R110, R111, 0x5410, R120 ;  /* 0x000054106f6e7816 */ /* 0x000fe40000000078 */
[----:B------:R-:W-:Y:S02]  /*1700*/  PRMT R111, R122, 0x5410, R124 ;  /* 0x000054107a6f7816 */ /* 0x000fe4000000007c */
[----:B------:R-:W-:-:S04]  /*1710*/  F2FP.BF16.F32.PACK_AB R108, RZ, R147 ;  /* 0x00000093ff6c723e */ /* 0x000fc800000010ff */
[----:B------:R-:W-:-:S07]  /*1720*/  PRMT R108, R108, 0x5410, R118 ;  /* 0x000054106c6c7816 */ /* 0x000fce0000000076 */
.L_x_5609:
        /* <DEDUP_REMOVED lines=13> */
[----:B--2--5:R-:W-:Y:S02]  /*1800*/  SHF.L.U32 R153, R5, 0x10, RZ ;  /* 0x0000001005997819 */ /* 0x024fe400000006ff */
        /* <DEDUP_REMOVED lines=60> */
.L_x_5610:
[----:B--2---:R-:W0:Y:S01]  /*1bd0*/  @P1 LDC R110, c[0x0][0x40c] ;  /* 0x00010300ff6e1b82 */ /* 0x004e220000000800 */
        /* <DEDUP_REMOVED lines=55> */
.L_x_5611:
        /* <DEDUP_REMOVED lines=18> */
[----:B------:R-:W-:Y:S02]  /*2070*/  @P0 PRMT R0, R8, 0x7632, R0 ;  /* 0x0000763208000816 */ /* 0x000fe40000000000 */
[----:B------:R-:W-:Y:S02]  /*2080*/  @P0 SHF.L.U32 R110, R9, 0x10, RZ ;  /* 0x00000010096e0819 */ /* 0x000fe400000006ff */
[----:B------:R-:W-:Y:S02]  /*2090*/  @P0 SHF.L.U32 R108, R0, 0x10, RZ ;  /* 0x00000010006c0819 */ /* 0x000fe400000006ff */
[----:B------:R-:W-:Y:S01]  /*20a0*/  PRMT R0, R4, 0x7632, R0 ;  /* 0x0000763204007816 */ /* 0x000fe20000000000 */
[----:B------:R-:W1:Y:S03]  /*20b0*/  @P0 LDC R111, c[0x0][0x40c] ;  /* 0x00010300ff6f0b82 */ /* 0x000e660000000800 */
[----:B------:R-:W-:-:S02]  /*20c0*/  SHF.L.U32 R165, R0, 0x10, RZ ;  /* 0x0000001000a57819 */ /* 0x000fc400000006ff */
[----:B------:R-:W-:-:S03]  /*20d0*/  @P0 PRMT R0, R9, 0x7632, R0 ;  /* 0x0000763209000816 */ /* 0x000fc60000000000 */
[----:B------:R-:W2:Y:S01]  /*20e0*/  @P0 LDC R116, c[0x0][0x40c] ;  /* 0x00010300ff740b82 */ /* 0x000ea20000000800 */
[----:B------:R-:W-:-:S07]  /*20f0*/  @P0 SHF.L.U32 R0, R0, 0x10, RZ ;  /* 0x0000001000000819 */ /* 0x000fce00000006ff */
[----:B------:R-:W3:Y:S01]  /*2100*/  @P0 LDC R169, c[0x0][0x40c] ;  /* 0x00010300ffa90b82 */ /* 0x000ee20000000800 */
[----:B0-----:R-:W-:Y:S01]  /*2110*/  @P0 FMUL.FTZ R108, R108, R109 ;  /* 0x0000006d6c6c0220 */ /* 0x001fe20000410000 */
[----:B------:R-:W-:-:S03]  /*2120*/  @P0 SHF.L.U32 R109, R10, 0x10, RZ ;  /* 0x000000100a6d0819 */ /* 0x000fc600000006ff */
[----:B------:R-:W-:-:S03]  /*2130*/  @P0 FFMA.FTZ R165, R108, R17, R165 ;  /* 0x000000116ca50223 */ /* 0x000fc600000100a5 */
[----:B------:R-:W0:Y:S01]  /*2140*/  @P0 LDC R175, c[0x0][0x40c] ;  /* 0x00010300ffaf0b82 */ /* 0x000e220000000800 */
[----:B-1----:R-:W-:-:S04]  /*2150*/  @P0 FMUL.FTZ R110, R110, R111 ;  /* 0x0000006f6e6e0220 */ /* 0x002fc80000410000 */
[----:B------:R-:W-:Y:S01]  /*2160*/  @P0 FFMA.FTZ R167, R110, R18, R167 ;  /* 0x000000126ea70223 */ /* 0x000fe200000100a7 */
[----:B------:R-:W-:Y:S02]  /*2170*/  @P0 PRMT R110, R10, 0x7632, R110 ;  /* 0x000076320a6e0816 */ /* 0x000fe4000000006e */
[----:B------:R-:W1:Y:S01]  /*2180*/  @P0 LDC R111, c[0x0][0x40c] ;  /* 0x00010300ff6f0b82 */ /* 0x000e620000000800 */
[----:B--2---:R-:W-:Y:S01]  /*2190*/  @P0 FMUL.FTZ R118, R109, R116 ;  /* 0x000000746d760220 */ /* 0x004fe20000410000 */
[----:B------:R-:W-:Y:S02]  /*21a0*/  PRMT R109, R6, 0x7632, R109 ;  /* 0x00007632066d7816 */ /* 0x000fe4000000006d */
[----:B------:R-:W-:Y:S01]  /*21b0*/  @P0 SHF.L.U32 R110, R110, 0x10, RZ ;  /* 0x000000106e6e0819 */ /* 0x000fe200000006ff */
[----:B------:R-:W-:Y:S01]  /*21c0*/  @P0 FFMA.FTZ R173, R118, R12, R173 ;  /* 0x0000000c76ad0223 */ /* 0x000fe200000100ad */
[----:B------:R-:W-:Y:S02]  /*21d0*/  SHF.L.U32 R171, R109, 0x10, RZ ;  /* 0x000000106dab7819 */ /* 0x000fe400000006ff */
[----:B------:R-:W2:Y:S01]  /*21e0*/  @P0 LDC R116, c[0x0][0x40c] ;  /* 0x00010300ff740b82 */ /* 0x000ea20000000800 */
[----:B---3--:R-:W-:Y:S01]  /*21f0*/  @P0 FMUL.FTZ R108, R0, R169 ;  /* 0x000000a9006c0220 */ /* 0x008fe20000410000 */
[----:B------:R-:W-:-:S02]  /*2200*/  PRMT R0, R5, 0x7632, R0 ;  /* 0x0000763205007816 */ /* 0x000fc40000000000 */
[----:B------:R-:W-:Y:S02]  /*2210*/  @P0 SHF.L.U32 R109, R8, 0x10, RZ ;  /* 0x00000010086d0819 */ /* 0x000fe400000006ff */
[----:B------:R-:W-:Y:S02]  /*2220*/  SHF.L.U32 R169, R0, 0x10, RZ ;  /* 0x0000001000a97819 */ /* 0x000fe400000006ff */
[----:B------:R-:W3:Y:S01]  /*2230*/  @P0 LDC R181, c[0x0][0x40c] ;  /* 0x00010300ffb50b82 */ /* 0x000ee20000000800 */
[----:B0-----:R-:W-:Y:S01]  /*2240*/  @P0 FMUL.FTZ R110, R110, R175 ;  /* 0x000000af6e6e0220 */ /* 0x001fe20000410000 */
[C---:B------:R-:W-:Y:S01]  /*2250*/  @P0 SHF.L.U32 R0, R11.reuse, 0x10, RZ ;  /* 0x000000100b000819 */ /* 0x040fe200000006ff */
[----:B------:R-:W-:Y:S01]  /*2260*/  @P0 FFMA.FTZ R169, R108, R19, R169 ;  /* 0x000000136ca90223 */ /* 0x000fe200000100a9 */
[----:B------:R-:W-:Y:S01]  /*2270*/  @P0 PRMT R108, R11, 0x7632, R108 ;  /* 0x000076320b6c0816 */ /* 0x000fe2000000006c */
[----:B------:R-:W-:Y:S02]  /*2280*/  @P0 FFMA.FTZ R171, R110, R13, R171 ;  /* 0x0000000d6eab0223 */ /* 0x000fe400000100ab */
[----:B-1----:R-:W-:Y:S01]  /*2290*/  @P0 FMUL.FTZ R110, R0, R111 ;  /* 0x0000006f006e0220 */ /* 0x002fe20000410000 */
[----:B------:R-:W-:-:S02]  /*22a0*/  PRMT R0, R7, 0x7632, R0 ;  /* 0x0000763207007816 */ /* 0x000fc40000000000 */
[----:B------:R-:W-:Y:S01]  /*22b0*/  @P0 SHF.L.U32 R108, R108, 0x10, RZ ;  /* 0x000000106c6c0819 */ /* 0x000fe200000006ff */
[----:B------:R-:W-:Y:S01]  /*22c0*/  @P0 FFMA.FTZ R177, R110, R14, R177 ;  /* 0x0000000e6eb10223 */ /* 0x000fe200000100b1 */
[----:B------:R-:W-:Y:S02]  /*22d0*/  SHF.L.U32 R175, R0, 0x10, RZ ;  /* 0x0000001000af7819 */ /* 0x000fe400000006ff */
[----:B------:R-:W-:Y:S01]  /*22e0*/  F2FP.BF16.F32.PACK_AB R110, RZ, R169 ;  /* 0x000000a9ff6e723e */ /* 0x000fe200000010ff */
[----:B--2---:R-:W-:Y:S01]  /*22f0*/  @P0 FMUL.FTZ R116, R109, R116 ;  /* 0x000000746d740220 */ /* 0x004fe20000410000 */
[----:B------:R-:W-:Y:S02]  /*2300*/  F2FP.BF16.F32.PACK_AB R109, RZ, R167 ;  /* 0x000000a7ff6d723e */ /* 0x000fe400000010ff */
[----:B------:R-:W-:Y:S01]  /*2310*/  F2FP.BF16.F32.PACK_AB R0, RZ, R165 ;  /* 0x000000a5ff00723e */ /* 0x000fe200000010ff */
[----:B------:R-:W-:Y:S01]  /*2320*/  @P0 FFMA.FTZ R179, R116, R16, R179 ;  /* 0x0000001074b30223 */ /* 0x000fe200000100b3 */
[----:B------:R-:W-:-:S02]  /*2330*/  F2FP.BF16.F32.PACK_AB R116, RZ, R173 ;  /* 0x000000adff74723e */ /* 0x000fc400000010ff */
[----:B------:R-:W-:Y:S01]  /*2340*/  F2FP.BF16.F32.PACK_AB R118, RZ, R171 ;  /* 0x000000abff76723e */ /* 0x000fe200000010ff */
[----:B---3--:R-:W-:Y:S01]  /*2350*/  @P0 FMUL.FTZ R108, R108, R181 ;  /* 0x000000b56c6c0220 */ /* 0x008fe20000410000 */
[----:B------:R-:W-:Y:S02]  /*2360*/  F2FP.BF16.F32.PACK_AB R120, RZ, R177 ;  /* 0x000000b1ff78723e */ /* 0x000fe400000010ff */
[----:B------:R-:W-:Y:S01]  /*2370*/  PRMT R109, R109, 0x5410, R110 ;  /* 0x000054106d6d7816 */ /* 0x000fe2000000006e */
[----:B------:R-:W-:Y:S01]  /*2380*/  @P0 FFMA.FTZ R175, R108, R15, R175 ;  /* 0x0000000f6caf0223 */ /* 0x000fe200000100af */
[----:B------:R-:W-:Y:S02]  /*2390*/  F2FP.BF16.F32.PACK_AB R108, RZ, R179 ;  /* 0x000000b3ff6c723e */ /* 0x000fe400000010ff */
[----:B------:R-:W-:Y:S02]  /*23a0*/  PRMT R110, R116, 0x5410, R118 ;  /* 0x00005410746e7816 */ /* 0x000fe40000000076 */
[----:B------:R-:W-:-:S02]  /*23b0*/  F2FP.BF16.F32.PACK_AB R111, RZ, R175 ;  /* 0x000000afff6f723e */ /* 0x000fc400000010ff */
[----:B------:R-:W-:Y:S02]  /*23c0*/  PRMT R108, R108, 0x5410, R0 ;  /* 0x000054106c6c7816 */ /* 0x000fe40000000000 */
[----:B------:R-:W-:Y:S01]  /*23d0*/  PRMT R111, R120, 0x5410, R111 ;  /* 0x00005410786f7816 */ /* 0x000fe2000000006f */
[----:B------:R-:W-:Y:S06]  /*23e0*/  BRA `(.L_x_5613) ;  /* 0x0000000000e07947 */ /* 0x000fec0003800000 */
.L_x_5612:
        /* <DEDUP_REMOVED lines=9> */
[----:B------:R-:W-:Y:S02]  /*2480*/  @P1 PRMT R110, R11, 0x7632, R110 ;  /* 0x000076320b6e1816 */ /* 0x000fe4000000006e */
[----:B------:R-:W-:-:S02]  /*2490*/  MOV R165, RZ ;  /* 0x000000ff00a57202 */ /* 0x000fc40000000f00 */
[----:B------:R-:W-:Y:S02]  /*24a0*/  @P1 SHF.L.U32 R110, R110, 0x10, RZ ;  /* 0x000000106e6e1819 */ /* 0x000fe400000006ff */
[----:B------:R-:W-:Y:S01]  /*24b0*/  @P1 SHF.L.U32 R118, R11, 0x10, RZ ;  /* 0x000000100b761819 */ /* 0x000fe200000006ff */
[----:B------:R-:W2:Y:S08]  /*24c0*/  @P1 LDC R116, c[0x0][0x40c] ;  /* 0x00010300ff741b82 */ /* 0x000eb00000000800 */
        /* <DEDUP_REMOVED lines=20> */
[----:B0-----:R-:W-:Y:S01]  /*2610*/  @P1 FMUL.FTZ R109, R108, R167 ;  /* 0x000000a76c6d1220 */ /* 0x001fe20000410000 */
[----:B------:R-:W-:-:S02]  /*2620*/  MOV R167, RZ ;  /* 0x000000ff00a77202 */ /* 0x000fc40000000f00 */
[----:B------:R-:W-:Y:S01]  /*2630*/  F2FP.BF16.F32.PACK_AB R120, RZ, R175 ;  /* 0x000000afff78723e */ /* 0x000fe200000010ff */
[----:B------:R-:W-:Y:S01]  /*2640*/  @P1 FMUL.FTZ R167, R109, R18 ;  /* 0x000000126da71220 */ /* 0x000fe20000410000 */
[----:B-1----:R-:W-:Y:S01]  /*2650*/  @P1 FMUL.FTZ R181, R116, R173 ;  /* 0x000000ad74b51220 */ /* 0x002fe20000410000 */
[----:B------:R-:W-:-:S03]  /*2660*/  HFMA2 R173, -RZ, RZ, 0, 0 ;  /* 0x00000000ffad7431 */ /* 0x000fc600000001ff */
[----:B------:R-:W-:Y:S01]  /*2670*/  F2FP.BF16.F32.PACK_AB R109, RZ, R167 ;  /* 0x000000a7ff6d723e */ /* 0x000fe200000010ff */
[----:B------:R-:W-:Y:S01]  /*2680*/  @P1 FMUL.FTZ R173, R181, R12 ;  /* 0x0000000cb5ad1220 */ /* 0x000fe20000410000 */
[----:B------:R-:W-:Y:S02]  /*2690*/  F2FP.BF16.F32.PACK_AB R116, RZ, R171 ;  /* 0x000000abff74723e */ /* 0x000fe400000010ff */
[----:B------:R-:W-:Y:S01]  /*26a0*/  PRMT R109, R109, 0x5410, R110 ;  /* 0x000054106d6d7816 */ /* 0x000fe2000000006e */
[----:B--2---:R-:W-:Y:S01]  /*26b0*/  @P1 FMUL.FTZ R183, R118, R177 ;  /* 0x000000b176b71220 */ /* 0x004fe20000410000 */
[----:B------:R-:W-:-:S03]  /*26c0*/  MOV R177, RZ ;  /* 0x000000ff00b17202 */ /* 0x000fc60000000f00 */
        /* <DEDUP_REMOVED lines=10> */
.L_x_5613:
        /* <DEDUP_REMOVED lines=44> */
[----:B0-----:R-:W-:Y:S02]  /*2a30*/  FADD.FTZ R122, R118, R185 ;  /* 0x000000b9767a7221 */ /* 0x001fe40000010000 */
[----:B------:R-:W0:Y:S02]  /*2a40*/  S2R R118, SR_TID.X ;  /* 0x0000000000767919 */ /* 0x000e240000002100 */
        /* <DEDUP_REMOVED lines=11> */
[----:B------:R-:W-:Y:S01]  /*2b00*/  FADD.FTZ R181, -R122, R125 ;  /* 0x0000007d7ab57221 */ /* 0x000fe20000010100 */
[----:B0-----:R-:W-:-:S03]  /*2b10*/  LOP3.LUT P0, RZ, R118, 0x1f, RZ, 0xc0, !PT ;  /* 0x0000001f76ff7812 */ /* 0x001fc6000780c0ff */
        /* <DEDUP_REMOVED lines=73> */
.L_x_5615:
[----:B------:R-:W-:Y:S05]  /*2fb0*/  BSYNC.RECONVERGENT B0 ;  /* 0x0000000000007941 */ /* 0x000fea0003800200 */
.L_x_5614:
[----:B------:R-:W-:Y:S01]  /*2fc0*/  BAR.SYNC.DEFER_BLOCKING 0x0 ;  /* 0x0000000000007b1d */ /* 0x000fe20000010000 */
[----:B0-----:R-:W-:Y:S02]  /*2fd0*/  MOV R0, RZ ;  /* 0x000000ff00007202 */ /* 0x001fe40000000f00 */
[----:B------:R-:W-:-:S03]  /*2fe0*/  CS2R R108, SRZ ;  /* 0x00000000006c7805 */ /* 0x000fc6000001ff00 */
[----:B------:R-:W-:Y:S04]  /*2ff0*/  BSSY.RECONVERGENT B0, `(.L_x_5616) ;  /* 0x000000a000007945 */ /* 0x000fe80003800200 */
        /* <DEDUP_REMOVED lines=9> */
.L_x_5617:
[----:B------:R-:W-:Y:S05]  /*3090*/  BSYNC.RECONVERGENT B0 ;  /* 0x0000000000007941 */ /* 0x000fea0003800200 */
.L_x_5616:
        /* <DEDUP_REMOVED lines=67> */
[----:B------:R-:W-:Y:S01]  /*34d0*/  IADD3 R112, PT, PT, R112, -0x1, RZ ;  /* 0xffffffff70707810 */ /* 0x000fe20007ffe0ff */
[----:B------:R-:W0:Y:S01]  /*34e0*/  LDC.64 R108, c[0x0][0x428] ;  /* 0x00010a00ff6c7b82 */ /* 0x000e220000000a00 */
[----:B------:R-:W-:-:S03]  /*34f0*/  FSEL R0, R115, RZ, !P1 ;  /* 0x000000ff73007208 */ /* 0x000fc60004800000 */
[----:B------:R-:W-:Y:S02]  /*3500*/  IMAD R112, R112, R3, RZ ;  /* 0x0000000370707224 */ /* 0x000fe400078e02ff */
[C---:B------:R-:W-:Y:S01]  /*3510*/  FADD.FTZ R121, -R0.reuse, R121 ;  /* 0x0000007900797221 */ /* 0x040fe20000010100 */
[C---:B------:R-:W-:Y:S01]  /*3520*/  FADD.FTZ R125, -R0.reuse, R125 ;  /* 0x0000007d007d7221 */ /* 0x040fe20000010100 */
[C---:B------:R-:W-:Y:S01]  /*3530*/  FADD.FTZ R117, -R0.reuse, R117 ;  /* 0x0000007500757221 */ /* 0x040fe20000010100 */
[----:B------:R-:W-:Y:S01]  /*3540*/  SHF.R.S32.HI R3, RZ, 0x1f, R112 ;  /* 0x0000001fff037819 */ /* 0x000fe20000011470 */
[C---:B------:R-:W-:Y:S01]  /*3550*/  FADD.FTZ R110, -R0.reuse, R113 ;  /* 0x00000071006e7221 */ /* 0x040fe20000010100 */
[C---:B------:R-:W-:Y:S01]  /*3560*/  FADD.FTZ R119, -R0.reuse, R119 ;  /* 0x0000007700777221 */ /* 0x040fe20000010100 */
[C---:B------:R-:W-:Y:S01]  /*3570*/  FADD.FTZ R127, -R0.reuse, R127 ;  /* 0x0000007f007f7221 */ /* 0x040fe20000010100 */
[----:B------:R-:W-:Y:S01]  /*3580*/  LEA.HI R3, R3, R112, RZ, 0x3 ;  /* 0x0000007003037211 */ /* 0x000fe200078f18ff */
[C---:B------:R-:W-:Y:S01]  /*3590*/  FADD.FTZ R129, -R0.reuse, R129 ;  /* 0x0000008100817221 */ /* 0x040fe20000010100 */
[C---:B------:R-:W-:Y:S01]  /*35a0*/  FADD.FTZ R131, -R0.reuse, R131 ;  /* 0x0000008300837221 */ /* 0x040fe20000010100 */
[C---:B------:R-:W-:Y:S01]  /*35b0*/  FADD.FTZ R147, -R0.reuse, R147 ;  /* 0x0000009300937221 */ /* 0x040fe20000010100 */
[----:B------:R-:W-:Y:S01]  /*35c0*/  LEA.HI.SX32 R3, R3, R118, 0x1d ;  /* 0x0000007603037211 */ /* 0x000fe200078feaff */
        /* <DEDUP_REMOVED lines=25> */
[C---:B------:R-:W-:Y:S01]  /*3760*/  IADD3 R121, PT, PT, R3.reuse, 0x100, RZ ;  /* 0x0000010003797810 */ /* 0x040fe20007ffe0ff */
[C---:B------:R-:W-:Y:S01]  /*3770*/  FMUL.FTZ R113, R148.reuse, R117 ;  /* 0x0000007594717220 */ /* 0x040fe20000410000 */
[C---:B------:R-:W-:Y:S01]  /*3780*/  IADD3 R123, PT, PT, R3.reuse, 0x200, RZ ;  /* 0x00000200037b7810 */ /* 0x040fe20007ffe0ff */
[C---:B------:R-:W-:Y:S01]  /*3790*/  FMUL.FTZ R110, R148.reuse, R110 ;  /* 0x0000006e946e7220 */ /* 0x040fe20000410000 */
[C---:B------:R-:W-:Y:S01]  /*37a0*/  IADD3 R125, PT, PT, R3.reuse, 0x300, RZ ;  /* 0x00000300037d7810 */ /* 0x040fe20007ffe0ff */
[C---:B------:R-:W-:Y:S01]  /*37b0*/  FMUL.FTZ R127, R148.reuse, R127 ;  /* 0x0000007f947f7220 */ /* 0x040fe20000410000 */
[C---:B------:R-:W-:Y:S01]  /*37c0*/  FMUL.FTZ R129, R148.reuse, R129 ;  /* 0x0000008194817220 */ /* 0x040fe20000410000 */
[----:B------:R-:W-:Y:S01]  /*37d0*/  FMUL.FTZ R114, R148, R131 ;  /* 0x0000008394727220 */ /* 0x000fe20000410000 */
[----:B0-----:R-:W-:-:S04]  /*37e0*/  IMAD.WIDE.U32 R116, R3, 0x10, R108 ;  /* 0x0000001003747825 */ /* 0x001fc800078e006c */
        /* <DEDUP_REMOVED lines=8> */
[C---:B------:R-:W-:Y:S01]  /*3870*/  FMUL.FTZ R126, R148.reuse, R133 ;  /* 0x00000085947e7220 */ /* 0x040fe20000410000 */
[C---:B------:R-:W-:Y:S01]  /*3880*/  FMUL.FTZ R137, R148.reuse, R137 ;  /* 0x0000008994897220 */ /* 0x040fe20000410000 */
[----:B------:R-:W-:Y:S01]  /*3890*/  FMUL.FTZ R128, R148, R135 ;  /* 0x0000008794807220 */ /* 0x000fe20000410000 */
[----:B------:R-:W-:-:S04]  /*38a0*/  IMAD.WIDE.U32 R124, R125, 0x10, R108 ;  /* 0x000000107d7c7825 */ /* 0x000fc800078e006c */
[----:B------:R-:W-:Y:S01]  /*38b0*/  FFMA.FTZ R108, R113, R104, R72 ;  /* 0x00000068716c7223 */ /* 0x000fe20000010048 */
        /* <DEDUP_REMOVED lines=24> */
[----:B------:R-:W-:Y:S01]  /*3a40*/  F2FP.BF16.F32.PACK_AB R110, R113, R110 ;  /* 0x0000006e716e723e */ /* 0x000fe200000010ff */
        /* <DEDUP_REMOVED lines=27> */
[----:B------:R-:W-:Y:S01]  /*3c00*/  F2FP.BF16.F32.PACK_AB R114, R119, R114 ;  /* 0x000000727772723e */ /* 0x000fe200000010ff */
[----:B------:R0:W-:Y:S01]  /*3c10*/  STG.E.128 desc[UR6][R116.64], R108 ;  /* 0x0000006c74007986 */ /* 0x0001e2000c101d06 */
[----:B------:R-:W-:Y:S02]  /*3c20*/  F2FP.BF16.F32.PACK_AB R113, R128, R113 ;  /* 0x000000718071723e */ /* 0x000fe400000010ff */
        /* <DEDUP_REMOVED lines=12> */
.L_x_5618:
[----:B0-----:R-:W0:Y:S01]  /*3cf0*/  LDC.64 R108, c[0x0][0x380] ;  /* 0x0000e000ff6c7b82 */ /* 0x001e220000000a00 */
[----:B------:R-:W-:Y:S01]  /*3d00*/  UPLOP3.LUT UP0, UPT, UPT, UPT, UP0, 0x40, 0x4 ;  /* 0x000000000004789c */ /* 0x000fe20003f0e800 */
[----:B0-----:R-:W-:-:S04]  /*3d10*/  IADD3 R2, PT, PT, R2, R108, RZ ;  /* 0x0000006c02027210 */ /* 0x001fc80007ffe0ff */
[----:B------:R-:W-:-:S13]  /*3d20*/  ISETP.GE.AND P0, PT, R2, R109, PT ;  /* 0x0000006d0200720c */ /* 0x000fda0003f06270 */
[----:B------:R-:W-:Y:S05]  /*3d30*/  @!P0 BRA `(.L_x_5619) ;  /* 0xffffffc400fc8947 */ /* 0x000fea000383ffff */
[----:B------:R-:W-:Y:S05]  /*3d40*/  EXIT ;  /* 0x000000000000794d */ /* 0x000fea0003800000 */
.L_x_5620:
        /* <DEDUP_REMOVED lines=11> */
.L_x_27499:


//--------------------- .text._ZN10layer_norm13ln_fwd_kernelINS_13Kernel_traitsIf13__nv_bfloat16S2_S2_fjLj8192ELj1ELj1ELj8ELj16ENS_18Kernel_traits_baseILj8192EfS2_S2_S2_fjLj256EEEEELb1ELb0ELb0ELb0EEEvNS_9FwdParamsE --------------------------
	.section	.text._ZN10layer_norm13ln_fwd_kernelINS_13Kernel_traitsIf13__nv_bfloat16S2_S2_fjLj8192ELj1ELj1ELj8ELj16ENS_18Kernel_traits_baseILj8192EfS2_S2_S2_fjLj256EEEEELb1ELb0ELb0ELb0EEEvNS_9FwdParamsE,"ax",@progbits
	.align	128
        .global         _ZN10layer_norm13ln_fwd_kernelINS_13Kernel_traitsIf13__nv_bfloat16S2_S2_fjLj8192ELj1ELj1ELj8ELj16ENS_18Kernel_traits_baseILj8192EfS2_S2_S2_fjLj256EEEEELb1ELb0ELb0ELb0EEEvNS_9FwdParamsE
        .type           _ZN10layer_norm13ln_fwd_kernelINS_13Kernel_traitsIf13__nv_bfloat16S2_S2_fjLj8192ELj1ELj1ELj8ELj16ENS_18Kernel_traits_baseILj8192EfS2_S2_S2_fjLj256EEEEELb1ELb0ELb0ELb0EEEvNS_9FwdParamsE,@function
        .size           _ZN10layer_norm13ln_fwd_kernelINS_13Kernel_traitsIf13__nv_bfloat16S2_S2_fjLj8192ELj1ELj1ELj8ELj16ENS_18Kernel_traits_baseILj8192EfS2_S2_S2_fjLj256EEEEELb1ELb0ELb0ELb0EEEvNS_9FwdParamsE,(.L_x_27500 - _ZN10layer_norm13ln_fwd_kernelINS_13Kernel_traitsIf13__nv_bfloat16S2_S2_fjLj8192ELj1ELj1ELj8ELj16ENS_18Kernel_traits_baseILj8192EfS2_S2_S2_fjLj256EEEEELb1ELb0ELb0ELb0EEEvNS_9FwdParamsE)
        .other          _ZN10layer_norm13ln_fwd_kernelINS_13Kernel_traitsIf13__nv_bfloat16S2_S2_fjLj8192ELj1ELj1ELj8ELj16ENS_18Kernel_traits_baseILj8192EfS2_S2_S2_fjLj256EEEEELb1ELb0ELb0ELb0EEEvNS_9FwdParamsE,@"STO_CUDA_ENTRY STV_DEFAULT"
_ZN10layer_norm13ln_fwd_kernelINS_13Kernel_traitsIf13__nv_bfloat16S2_S2_fjLj8192ELj1ELj1ELj8ELj16ENS_18Kernel_traits_baseILj8192EfS2_S2_S2_fjLj256EEEEELb1ELb0ELb0ELb0EEEvNS_9FwdParamsE:
.text._ZN10layer_norm13ln_fwd_kernelINS_13Kernel_traitsIf13__nv_bfloat16S2_S2_fjLj8192ELj1ELj1ELj8ELj16ENS_18Kernel_traits_baseILj8192EfS2_S2_S2_fjLj256EEEEELb1ELb0ELb0ELb0EEEvNS_9FwdParamsE:
[----:B------:R-:W0:Y:S01]  /*0000*/  LDC R1, c[0x0][0x37c] ;  /* 0x0000df00ff017b82 */ /* 0x000e220000000800 */
[----:B------:R-:W1:Y:S07]  /*0010*/  LDCU.U8 UR4, c[0x0][0x464] ;  /* 0x00008c80ff0477ac */ /* 0x000e6e0008000000 */
[----:B------:R-:W2:Y:S01]  /*0020*/  LDC R4, c[0x0][0x458] ;  /* 0x00011600ff047b82 */ /* 0x000ea20000000800 */
[----:B0-----:R-:W-:Y:S01]  /*0030*/  VIADD R1, R1, 0xfffffff0 ;  /* 0xfffffff001017836 */ /* 0x001fe20000000000 */
[----:B------:R-:W0:Y:S01]  /*0040*/  LDCU.64 UR8, c[0x0][0x450] ;  /* 0x00008a00ff0877ac */ /* 0x000e220008000a00 */
[----:B------:R-:W3:Y:S05]  /*0050*/  LDCU.64 UR6, c[0x0][0x358] ;  /* 0x00006b00ff0677ac */ /* 0x000eea0008000a00 */
[----:B------:R-:W2:Y:S01]  /*0060*/  LDC R5, c[0x0][0x45c] ;  /* 0x00011700ff057b82 */ /* 0x000ea20000000800 */
[----:B------:R-:W4:Y:S01]  /*0070*/  LDCU.64 UR10, c[0x0][0x438] ;  /* 0x00008700ff0a77ac */ /* 0x000f220008000a00 */
[----:B------:R-:W5:Y:S01]  /*0080*/  LDCU UR5, c[0x0][0x388] ;  /* 0x00007100ff0577ac */ /* 0x000f620008000800 */
[----:B-1----:R-:W-:Y:S01]  /*0090*/  ISETP.NE.AND P0, PT, RZ, UR4, PT ;  /* 0x00000004ff007c0c */ /* 0x002fe2000bf05270 */
[----:B0-----:R-:W-:Y:S01]  /*00a0*/  IMAD.U32 R2, RZ, RZ, UR8 ;  /* 0x00000008ff027e24 */ /* 0x001fe2000f8e00ff */
[----:B------:R-:W-:-:S11]  /*00b0*/  MOV R3, UR9 ;  /* 0x0000000900037c02 */ /* 0x000fd60008000f00 */
[----:B---3--:R-:W3:Y:S01]  /*00c0*/  @P0 LDG.E.64 R2, desc[UR6][R2.64] ;  /* 0x0000000602020981 */ /* 0x008ee2000c1e1b00 */
[----:B------:R-:W0:Y:S03]  /*00d0*/  @P0 LDC R9, c[0x0][0x460] ;  /* 0x00011800ff090b82 */ /* 0x000e260000000800 */
[----:B--2---:R-:W0:Y:S01]  /*00e0*/  @P0 LDG.E.64 R6, desc[UR6][R4.64] ;  /* 0x0000000604060981 */ /* 0x004e22000c1e1b00 */
[----:B----4-:R-:W-:Y:S01]  /*00f0*/  UISETP.NE.U32.AND UP0, UPT, UR10, URZ, UPT ;  /* 0x000000ff0a00728c */ /* 0x010fe2000bf05070 */
[----:B------:R-:W-:Y:S01]  /*0100*/  BSSY.RECONVERGENT B0, `(.L_x_5621) ;  /* 0x0000072000007945 */ /* 0x000fe20003800200 */
[----:B-----5:R-:W-:Y:S01]  /*0110*/  USHF.R.S32.HI UR4, URZ, 0x1f, UR5 ;  /* 0x0000001fff047899 */ /* 0x020fe20008011405 */
[----:B------:R-:W1:Y:S01]  /*0120*/  S2R R0, SR_TID.X ;  /* 0x0000000000007919 */ /* 0x000e620000002100 */
[----:B------:R-:W2:Y:S01]  /*0130*/  S2UR UR14, SR_CTAID.X ;  /* 0x00000000000e79c3 */ /* 0x000ea20000002500 */
[----:B------:R-:W-:-:S02]  /*0140*/  UISETP.NE.AND.EX UP0, UPT, UR11, URZ, UPT, UP0 ;  /* 0x000000ff0b00728c */ /* 0x000fc4000bf05300 */
[----:B------:R-:W-:-:S04]  /*0150*/  ULEA.HI UR4, UR4, UR5, URZ, 0x3 ;  /* 0x0000000504047291 */ /* 0x000fc8000f8f18ff */
[----:B------:R-:W-:Y:S01]  /*0160*/  USHF.R.S32.HI UR4, URZ, 0x3, UR4 ;  /* 0x00000003ff047899 */ /* 0x000fe20008011404 */
[----:B---3--:R-:W-:Y:S02]  /*0170*/  @P0 R2UR UR8, R2 ;  /* 0x00000000020802ca */ /* 0x008fe400000e0000 */
[----:B------:R-:W-:Y:S01]  /*0180*/  @P0 R2UR UR9, R3 ;  /* 0x00000000030902ca */ /* 0x000fe200000e0000 */
[----:B-1----:R-:W-:Y:S01]  /*0190*/  IMAD.MOV.U32 R3, RZ, RZ, R0 ;  /* 0x000000ffff037224 */ /* 0x002fe200078e0000 */
[----:B0-----:R-:W-:Y:S02]  /*01a0*/  @P0 IADD3 R4, P1, PT, R6, R9, RZ ;  /* 0x0000000906040210 */ /* 0x001fe40007f3e0ff */
[----:B------:R-:W-:Y:S02]  /*01b0*/  LOP3.LUT R2, R0, 0xe0, RZ, 0xc0, !PT ;  /* 0x000000e000027812 */ /* 0x000fe400078ec0ff */
[----:B------:R-:W-:Y:S01]  /*01c0*/  LOP3.LUT R10, R3, 0xff, RZ, 0x3c, !PT ;  /* 0x000000ff030a7812 */ /* 0x000fe200078e3cff */
[----:B------:R-:W-:-:S03]  /*01d0*/  @P0 IMAD.X R5, RZ, RZ, R7, P1 ;  /* 0x000000ffff050224 */ /* 0x000fc600008e0607 */
[----:B------:R-:W-:Y:S01]  /*01e0*/  IADD3 R10, PT, PT, R10, UR4, RZ ;  /* 0x000000040a0a7c10 */ /* 0x000fe2000fffe0ff */
[----:B------:R-:W-:Y:S01]  /*01f0*/  UIADD3 UR20, UPT, UPT, UR8, -0x61c88647, URZ ;  /* 0x9e3779b908147890 */ /* 0x000fe2000fffe0ff */
[--C-:B------:R-:W-:Y:S01]  /*0200*/  SHF.R.U64 R9, R4, 0x2, R5.reuse ;  /* 0x0000000204097819 */ /* 0x100fe20000001205 */
[----:B------:R-:W-:Y:S01]  /*0210*/  UIADD3 UR21, UPT, UPT, UR8, 0x3c6ef372, URZ ;  /* 0x3c6ef37208157890 */ /* 0x000fe2000fffe0ff */
[----:B------:R-:W-:Y:S01]  /*0220*/  SHF.R.U32.HI R8, RZ, 0x2, R5 ;  /* 0x00000002ff087819 */ /* 0x000fe20000011605 */
[----:B------:R-:W-:Y:S02]  /*0230*/  UIADD3 UR22, UPT, UPT, UR8, -0x255992d5, URZ ;  /* 0xdaa66d2b08167890 */ /* 0x000fe4000fffe0ff */
[----:B------:R-:W-:Y:S02]  /*0240*/  UIADD3 UR23, UPT, UPT, UR9, 0x32370b8f, URZ ;  /* 0x32370b8f09177890 */ /* 0x000fe4000fffe0ff */
[----:B------:R-:W-:Y:S02]  /*0250*/  UIADD3 UR24, UPT, UPT, UR8, 0x78dde6e4, URZ ;  /* 0x78dde6e408187890 */ /* 0x000fe4000fffe0ff */
[----:B------:R-:W-:-:S02]  /*0260*/  UIADD3 UR25, UPT, UPT, UR9, -0x126145ec, URZ ;  /* 0xed9eba1409197890 */ /* 0x000fc4000fffe0ff */
[----:B------:R-:W-:Y:S02]  /*0270*/  UIADD3 UR12, UPT, UPT, UR8, 0x1715609d, URZ ;  /* 0x1715609d080c7890 */ /* 0x000fe4000fffe0ff */
[----:B------:R-:W-:Y:S02]  /*0280*/  UIADD3 UR13, UPT, UPT, UR9, -0x56f99767, URZ ;  /* 0xa9066899090d7890 */ /* 0x000fe4000fffe0ff */
[----:B------:R-:W-:Y:S02]  /*0290*/  UIADD3 UR18, UPT, UPT, UR8, -0x4ab325aa, URZ ;  /* 0xb54cda5608127890 */ /* 0x000fe4000fffe0ff */
[----:B------:R-:W-:Y:S02]  /*02a0*/  UIADD3 UR17, UPT, UPT, UR9, 0x646e171e, URZ ;  /* 0x646e171e09117890 */ /* 0x000fe4000fffe0ff */
[----:B------:R-:W-:Y:S02]  /*02b0*/  UIADD3 UR15, UPT, UPT, UR8, 0x5384540f, URZ ;  /* 0x5384540f080f7890 */ /* 0x000fe4000fffe0ff */
[----:B------:R-:W-:-:S02]  /*02c0*/  UIADD3 UR16, UPT, UPT, UR9, 0x1fd5c5a3, URZ ;  /* 0x1fd5c5a309107890 */ /* 0x000fc4000fffe0ff */
[----:B------:R-:W-:Y:S02]  /*02d0*/  UIADD3 UR19, UPT, UPT, UR8, -0xe443238, URZ ;  /* 0xf1bbcdc808137890 */ /* 0x000fe4000fffe0ff */
[----:B------:R-:W-:Y:S02]  /*02e0*/  UIADD3 UR26, UPT, UPT, UR9, -0x24c28bd8, URZ ;  /* 0xdb3d7428091a7890 */ /* 0x000fe4000fffe0ff */
[----:B------:R-:W-:Y:S02]  /*02f0*/  UIADD3 UR27, UPT, UPT, UR8, -0x700cb87f, URZ ;  /* 0x8ff34781081b7890 */ /* 0x000fe4000fffe0ff */
[----:B------:R-:W-:Y:S01]  /*0300*/  UIADD3 UR28, UPT, UPT, UR9, -0x695add53, URZ ;  /* 0x96a522ad091c7890 */ /* 0x000fe2000fffe0ff */
[----:B--2---:R-:W-:Y:S11]  /*0310*/  BRA.U !UP0, `(.L_x_5622) ;  /* 0x0000000108a47547 */ /* 0x004ff6000b800000 */
        /* <DEDUP_REMOVED lines=18> */
[----:B---3--:R-:W-:-:S03]  /*0440*/  @P1 IMAD.WIDE.U32 R16, R3, 0x20, R16 ;  /* 0x0000002003101825 */ /* 0x008fc600078e0010 */
[----:B------:R0:W5:Y:S01]  /*0450*/  @P1 LDG.E.128 R108, desc[UR6][R14.64+0x10] ;  /* 0x000010060e6c1981 */ /* 0x000162000c1e1d00 */
[----:B------:R-:W-:-:S03]  /*0460*/  @P1 VIADD R3, R3, 0x100 ;  /* 0x0000010003031836 */ /* 0x000fc60000000000 */
        /* <DEDUP_REMOVED lines=8> */
[----:B------:R-:W-:Y:S01]  /*04f0*/  ISETP.GE.U32.AND P0, PT, R10, 0x400, PT ;  /* 0x000004000a00780c */ /* 0x000fe20003f06070 */
[----:B------:R-:W-:-:S12]  /*0500*/  @P2 VIADD R3, R3, 0x100 ;  /* 0x0000010003032836 */ /* 0x000fd80000000000 */
        /* <DEDUP_REMOVED lines=10> */
.L_x_5622:
        /* <DEDUP_REMOVED lines=39> */
.L_x_5623:
[----:B------:R-:W-:Y:S05]  /*0820*/  BSYNC.RECONVERGENT B0 ;  /* 0x0000000000007941 */ /* 0x000fea0003800200 */
.L_x_5621:
[----:B------:R-:W1:Y:S02]  /*0830*/  LDCU UR5, c[0x0][0x384] ;  /* 0x00007080ff0577ac */ /* 0x000e640008000800 */
[----:B-1----:R-:W-:-:S06]  /*0840*/  UISETP.GE.AND UP0, UPT, UR14, UR5, UPT ;  /* 0x000000050e00728c */ /* 0x002fcc000bf06270 */
[----:B------:R-:W-:-:S13]  /*0850*/  PLOP3.LUT P0, PT, PT, PT, UP0, 0x80, 0x8 ;  /* 0x000000000008781c */ /* 0x000fda0003f0f008 */
[----:B------:R-:W-:Y:S05]  /*0860*/  @P0 EXIT ;  /* 0x000000000000094d */ /* 0x000fea0003800000 */
[----:B0-----:R-:W0:Y:S01]  /*0870*/  LDC R7, c[0x0][0x360] ;  /* 0x0000d800ff077b82 */ /* 0x001e220000000800 */
[C---:B------:R-:W-:Y:S01]  /*0880*/  IMAD.HI.U32 R5, R9.reuse, -0x2daee0ad, RZ ;  /* 0xd2511f5309057827 */ /* 0x040fe200078e00ff */
[----:B------:R-:W-:Y:S01]  /*0890*/  UIADD3 UR5, UPT, UPT, UR9, -0x4498517b, URZ ;  /* 0xbb67ae8509057890 */ /* 0x000fe2000fffe0ff */
[----:B------:R-:W-:Y:S01]  /*08a0*/  LOP3.LUT R4, R4, 0x3, RZ, 0xc0, !PT ;  /* 0x0000000304047812 */ /* 0x000fe200078ec0ff */
[----:B------:R-:W1:Y:S01]  /*08b0*/  LDCU.64 UR10, c[0x0][0x3e0] ;  /* 0x00007c00ff0a77ac */ /* 0x000e620008000a00 */
[----:B------:R-:W-:Y:S01]  /*08c0*/  IMAD R13, R9, -0x2daee0ad, RZ ;  /* 0xd2511f53090d7824 */ /* 0x000fe200078e02ff */
[----:B------:R-:W-:Y:S01]  /*08d0*/  LOP3.LUT R5, R5, UR9, RZ, 0x3c, !PT ;  /* 0x0000000905057c12 */ /* 0x000fe2000f8e3cff */
[----:B------:R-:W-:-:S04]  /*08e0*/  UPLOP3.LUT UP2, UPT, UPT, UPT, UPT, 0x40, 0x4 ;  /* 0x000000000004789c */ /* 0x000fc80003f4e870 */
[----:B------:R-:W-:-:S04]  /*08f0*/  IMAD.HI.U32 R6, R5, -0x326172a9, RZ ;  /* 0xcd9e8d5705067827 */ /* 0x000fc800078e00ff */
[----:B------:R-:W-:Y:S01]  /*0900*/  IMAD R14, R5, -0x326172a9, RZ ;  /* 0xcd9e8d57050e7824 */ /* 0x000fe200078e02ff */
[----:B-1----:R-:W-:Y:S01]  /*0910*/  UISETP.NE.U32.AND UP0, UPT, UR10, URZ, UPT ;  /* 0x000000ff0a00728c */ /* 0x002fe2000bf05070 */
[----:B0-----:R-:W-:-:S03]  /*0920*/  IMAD R7, R7, UR14, R0 ;  /* 0x0000000e07077c24 */ /* 0x001fc6000f8e0200 */
[----:B------:R-:W-:Y:S01]  /*0930*/  UISETP.NE.AND.EX UP0, UPT, UR11, URZ, UPT, UP0 ;  /* 0x000000ff0b00728c */ /* 0x000fe2000bf05300 */
        /* <DEDUP_REMOVED lines=8> */
[----:B------:R-:W-:Y:S01]  /*09c0*/  UIADD3 UR5, UPT, UPT, UR9, 0x76cf5d0a, URZ ;  /* 0x76cf5d0a09057890 */ /* 0x000fe2000fffe0ff */
[----:B------:R-:W-:-:S04]  /*09d0*/  IMAD.HI.U32 R11, R6, -0x2daee0ad, RZ ;  /* 0xd2511f53060b7827 */ /* 0x000fc800078e00ff */
[----:B------:R-:W-:Y:S01]  /*09e0*/  IMAD.HI.U32 R3, R12, -0x326172a9, RZ ;  /* 0xcd9e8d570c037827 */ /* 0x000fe200078e00ff */
[----:B------:R-:W-:Y:S01]  /*09f0*/  LOP3.LUT R11, R16, UR5, R11, 0x96, !PT ;  /* 0x00000005100b7c12 */ /* 0x000fe2000f8e960b */
[----:B------:R-:W-:Y:S02]  /*0a00*/  ULOP3.LUT UR5, UR4, 0xffffff00, URZ, 0xc0, !UPT ;  /* 0xffffff0004057892 */ /* 0x000fe4000f8ec0ff */
        /* <DEDUP_REMOVED lines=20> */
[----:B------:R-:W-:Y:S01]  /*0b50*/  IMAD.HI.U32 R11, R6, -0x2daee0ad, RZ ;  /* 0xd2511f53060b7827 */ /* 0x000fe200078e00ff */
[----:B------:R-:W1:Y:S03]  /*0b60*/  LDCU.64 UR12, c[0x0][0x380] ;  /* 0x00007000ff0c77ac */ /* 0x000e660008000a00 */
[----:B------:R-:W-:Y:S01]  /*0b70*/  IMAD R12, R13, -0x326172a9, RZ ;  /* 0xcd9e8d570d0c7824 */ /* 0x000fe200078e02ff */
[----:B------:R-:W-:Y:S01]  /*0b80*/  LOP3.LUT R11, R14, UR17, R11, 0x96, !PT ;  /* 0x000000110e0b7c12 */ /* 0x000fe2000f8e960b */
[C---:B------:R-:W-:Y:S01]  /*0b90*/  IMAD.HI.U32 R3, R5.reuse, -0x326172a9, RZ ;  /* 0xcd9e8d5705037827 */ /* 0x040fe200078e00ff */
[----:B------:R-:W2:Y:S03]  /*0ba0*/  LDCU.U8 UR17, c[0x0][0x410] ;  /* 0x00008200ff1177ac */ /* 0x000ea60008000000 */
[----:B------:R-:W-:Y:S01]  /*0bb0*/  IMAD R13, R6, -0x2daee0ad, RZ ;  /* 0xd2511f53060d7824 */ /* 0x000fe200078e02ff */
[----:B------:R-:W-:Y:S01]  /*0bc0*/  LOP3.LUT R3, R12, UR18, R3, 0x96, !PT ;  /* 0x000000120c037c12 */ /* 0x000fe2000f8e9603 */
[----:B------:R-:W-:Y:S01]  /*0bd0*/  IMAD R12, R5, -0x326172a9, RZ ;  /* 0xcd9e8d57050c7824 */ /* 0x000fe200078e02ff */
[----:B------:R-:W3:Y:S01]  /*0be0*/  LDCU UR18, c[0x0][0x400] ;  /* 0x00008000ff1277ac */ /* 0x000ee20008000800 */
[----:B------:R-:W-:-:S04]  /*0bf0*/  IMAD.HI.U32 R5, R11, -0x326172a9, RZ ;  /* 0xcd9e8d570b057827 */ /* 0x000fc800078e00ff */
[----:B------:R-:W-:Y:S01]  /*0c00*/  IMAD.HI.U32 R6, R3, -0x2daee0ad, RZ ;  /* 0xd2511f5303067827 */ /* 0x000fe200078e00ff */
[----:B------:R-:W-:-:S03]  /*0c10*/  LOP3.LUT R5, R12, UR15, R5, 0x96, !PT ;  /* 0x0000000f0c057c12 */ /* 0x000fc6000f8e9605 */
[----:B------:R-:W-:Y:S01]  /*0c20*/  IMAD R14, R3, -0x2daee0ad, RZ ;  /* 0xd2511f53030e7824 */ /* 0x000fe200078e02ff */
[----:B------:R-:W-:Y:S01]  /*0c30*/  LOP3.LUT R6, R13, UR16, R6, 0x96, !PT ;  /* 0x000000100d067c12 */ /* 0x000fe2000f8e9606 */
[----:B------:R-:W-:Y:S01]  /*0c40*/  IMAD.HI.U32 R13, R5, -0x2daee0ad, RZ ;  /* 0xd2511f53050d7827 */ /* 0x000fe200078e00ff */
[----:B------:R-:W4:Y:S03]  /*0c50*/  LDCU UR16, c[0x0][0x388] ;  /* 0x00007100ff1077ac */ /* 0x000f260008000800 */
[----:B------:R-:W-:Y:S01]  /*0c60*/  IMAD R12, R11, -0x326172a9, RZ ;  /* 0xcd9e8d570b0c7824 */ /* 0x000fe200078e02ff */
[----:B------:R-:W-:Y:S01]  /*0c70*/  LOP3.LUT R13, R14, UR26, R13, 0x96, !PT ;  /* 0x0000001a0e0d7c12 */ /* 0x000fe2000f8e960d */
[----:B------:R-:W-:-:S04]  /*0c80*/  IMAD.HI.U32 R3, R6, -0x326172a9, RZ ;  /* 0xcd9e8d5706037827 */ /* 0x000fc800078e00ff */
[----:B------:R-:W-:Y:S01]  /*0c90*/  IMAD R14, R5, -0x2daee0ad, RZ ;  /* 0xd2511f53050e7824 */ /* 0x000fe200078e02ff */
[----:B------:R-:W-:Y:S01]  /*0ca0*/  LOP3.LUT R12, R12, UR19, R3, 0x96, !PT ;  /* 0x000000130c0c7c12 */ /* 0x000fe2000f8e9603 */
[----:B------:R-:W-:Y:S01]  /*0cb0*/  IMAD R3, R6, -0x326172a9, RZ ;  /* 0xcd9e8d5706037824 */ /* 0x000fe200078e02ff */
[----:B------:R-:W-:Y:S01]  /*0cc0*/  ULOP3.LUT UR19, UR4, 0xff, URZ, 0xc0, !UPT ;  /* 0x000000ff04137892 */ /* 0x000fe2000f8ec0ff */
[----:B------:R-:W-:-:S04]  /*0cd0*/  IMAD.HI.U32 R6, R13, -0x326172a9, RZ ;  /* 0xcd9e8d570d067827 */ /* 0x000fc800078e00ff */
[----:B------:R-:W-:Y:S01]  /*0ce0*/  IMAD.HI.U32 R5, R12, -0x2daee0ad, RZ ;  /* 0xd2511f530c057827 */ /* 0x000fe200078e00ff */
[----:B------:R-:W-:-:S03]  /*0cf0*/  LOP3.LUT R6, R3, UR27, R6, 0x96, !PT ;  /* 0x0000001b03067c12 */ /* 0x000fc6000f8e9606 */
[----:B------:R-:W-:Y:S01]  /*0d00*/  IMAD.MOV R3, RZ, RZ, -R2 ;  /* 0x000000ffff037224 */ /* 0x000fe200078e0a02 */
[----:B------:R-:W-:Y:S01]  /*0d10*/  SHF.L.U32 R2, R0, 0x5, RZ ;  /* 0x0000000500027819 */ /* 0x000fe200000006ff */
[----:B------:R-:W-:Y:S01]  /*0d20*/  IMAD R77, R12, -0x2daee0ad, RZ ;  /* 0xd2511f530c4d7824 */ /* 0x000fe200078e02ff */
[----:B------:R-:W-:Y:S02]  /*0d30*/  LOP3.LUT R5, R14, UR28, R5, 0x96, !PT ;  /* 0x0000001c0e057c12 */ /* 0x000fe4000f8e9605 */
[----:B------:R-:W-:Y:S01]  /*0d40*/  VIADDMNMX R0, R3, UR19, RZ, !PT ;  /* 0x0000001303007c46 */ /* 0x000fe2000f8001ff */
[----:B------:R-:W-:Y:S01]  /*0d50*/  IMAD.MOV.U32 R3, RZ, RZ, RZ ;  /* 0x000000ffff037224 */ /* 0x000fe200078e00ff */
[----:B------:R-:W-:Y:S02]  /*0d60*/  LOP3.LUT R2, R2, 0x3e0, RZ, 0xc0, !PT ;  /* 0x000003e002027812 */ /* 0x000fe400078ec0ff */
[----:B------:R-:W-:-:S03]  /*0d70*/  VIMNMX R0, PT, PT, R0, 0x20, PT ;  /* 0x0000002000007848 */ /* 0x000fc60003fe0100 */
[----:B------:R-:W-:Y:S01]  /*0d80*/  IMAD.MOV R2, RZ, RZ, -R2 ;  /* 0x000000ffff027224 */ /* 0x000fe200078e0a02 */
[----:B------:R-:W-:-:S04]  /*0d90*/  LEA R0, R0, UR5, 0x3 ;  /* 0x0000000500007c11 */ /* 0x000fc8000f8e18ff */
[----:B------:R-:W-:Y:S02]  /*0da0*/  I2FP.F32.U32 R0, R0 ;  /* 0x0000000000007245 */ /* 0x000fe40000201000 */
[----:B------:R-:W-:-:S04]  /*0db0*/  VIADDMNMX R2, R2, UR19, RZ, !PT ;  /* 0x0000001302027c46 */ /* 0x000fc8000f8001ff */
[----:B------:R-:W0:Y:S01]  /*0dc0*/  MUFU.RCP R0, R0 ;  /* 0x0000000000007308 */ /* 0x000e220000001000 */
[----:B------:R-:W-:Y:S01]  /*0dd0*/  VIMNMX R2, PT, PT, R2, 0x20, PT ;  /* 0x0000002002027848 */ /* 0x000fe20003fe0100 */
[----:B0-----:R0:W-:Y:S03]  /*0de0*/  STL [R1+0x8], R0 ;  /* 0x0000080001007387 */ /* 0x0011e60000100800 */
[----:B0-----:R-:W-:Y:S01]  /*0df0*/  LEA R0, R2, UR5, 0x3 ;  /* 0x0000000502007c11 */ /* 0x001fe2000f8e18ff */
[----:B------:R-:W-:-:S04]  /*0e00*/  IMAD R2, R13, -0x326172a9, RZ ;  /* 0xcd9e8d570d027824 */ /* 0x000fc800078e02ff */
[----:B-1234-:R0:W-:Y:S03]  /*0e10*/  STL [R1+0x4], R0 ;  /* 0x0000040001007387 */ /* 0x01e1e60000100800 */
.L_x_5971:
        /* <DEDUP_REMOVED lines=11> */
[----:B------:R-:W-:-:S04]  /*0ed0*/  USHF.R.S32.HI UR5, URZ, 0x1f, UR4 ;  /* 0x0000001fff057899 */ /* 0x000fc80008011404 */
[----:B------:R-:W-:-:S03]  /*0ee0*/  ULEA.HI UR5, UR5, UR4, URZ, 0x3 ;  /* 0x0000000405057291 */ /* 0x000fc6000f8f18ff */
[----:B------:R-:W-:-:S03]  /*0ef0*/  UMOV UR4, 0x3f800000 ;  /* 0x3f80000000047882 */ /* 0x000fc60000000000 */
[----:B0-----:R-:W-:-:S05]  /*0f00*/  IMAD.U32 R0, RZ, RZ, UR5 ;  /* 0x00000005ff007e24 */ /* 0x001fca000f8e00ff */
[----:B-1----:R-:W-:-:S04]  /*0f10*/  LEA.HI.SX32 R0, R0, R50, 0x1d ;  /* 0x0000003200007211 */ /* 0x002fc800078feaff */
[----:B------:R-:W-:Y:S02]  /*0f20*/  MOV R75, R0 ;  /* 0x00000000004b7202 */ /* 0x000fe40000000f00 */
[----:B--2---:R-:W-:Y:S02]  /*0f30*/  @P0 R2UR UR19, R48 ;  /* 0x00000000301302ca */ /* 0x004fe400000e0000 */
[----:B------:R-:W-:-:S05]  /*0f40*/  P2R R48, PR, RZ, 0x2 ;  /* 0x00000002ff307803 */ /* 0x000fca0000000000 */
[----:B------:R0:W-:Y:S06]  /*0f50*/  STL [R1], R48 ;  /* 0x0000003001007387 */ /* 0x0001ec0000100800 */
[----:B------:R-:W-:Y:S01]  /*0f60*/  @UP0 USHF.L.U32 UR4, UR19, 0x10, URZ ;  /* 0x0000001013040899 */ /* 0x000fe200080006ff */
[----:B------:R-:W-:Y:S11]  /*0f70*/  @!P1 BRA `(.L_x_5625) ;  /* 0x00000064007c9947 */ /* 0x000ff60003800000 */
        /* <DEDUP_REMOVED lines=20> */
.L_x_27332:
[----:B------:R-:W-:Y:S05]  /*10c0*/  BRX R74 -0x10d0                                        (*"BRANCH_TARGETS .L_x_27333,.L_x_27334,.L_x_27335"*) ;  /* 0xffffffec4acc7949 */ /* 0x000fea000383ffff */
.L_x_27335:
[----:B------:R-:W-:Y:S01]  /*10d0*/  IADD3 R20, PT, PT, R4, 0x1, RZ ;  /* 0x0000000104147810 */ /* 0x000fe20007ffe0ff */
[----:B------:R-:W-:Y:S02]  /*10e0*/  IMAD.MOV.U32 R75, RZ, RZ, R77 ;  /* 0x000000ffff4b7224 */ /* 0x000fe400078e004d */
[----:B------:R-:W-:Y:S01]  /*10f0*/  IMAD.MOV.U32 R13, RZ, RZ, R6 ;  /* 0x000000ffff0d7224 */ /* 0x000fe200078e0006 */
[----:B------:R-:W-:Y:S06]  /*1100*/  BRA `(.L_x_5628) ;  /* 0x0000000400387947 */ /* 0x000fec0003800000 */
.L_x_27333:
[----:B------:R-:W-:Y:S01]  /*1110*/  MOV R75, R77 ;  /* 0x0000004d004b7202 */ /* 0x000fe20000000f00 */
[----:B------:R-:W-:Y:S02]  /*1120*/  IMAD.MOV.U32 R20, RZ, RZ, 0x3 ;  /* 0x00000003ff147424 */ /* 0x000fe400078e00ff */
[----:B------:R-:W-:Y:S01]  /*1130*/  IMAD.MOV.U32 R13, RZ, RZ, R5 ;  /* 0x000000ffff0d7224 */ /* 0x000fe200078e0005 */
[----:B------:R-:W-:Y:S06]  /*1140*/  BRA `(.L_x_5628) ;  /* 0x0000000400287947 */ /* 0x000fec0003800000 */
.L_x_27334:
        /* <DEDUP_REMOVED lines=13> */
.L_x_5630:
[----:B------:R-:W-:Y:S05]  /*1220*/  BSYNC.RECONVERGENT B2 ;  /* 0x0000000000027941 */ /* 0x000fea0003800200 */
.L_x_5629:
        /* <DEDUP_REMOVED lines=60> */
.L_x_5628:
[----:B------:R-:W-:Y:S05]  /*15f0*/  BSYNC.RECONVERGENT B1 ;  /* 0x0000000000017941 */ /* 0x000fea0003800200 */
.L_x_5627:
        /* <DEDUP_REMOVED lines=10> */
[----:B------:R-:W-:Y:S01]  /*16a0*/  IMAD.U32 R14, R48, 0x10000, RZ ;  /* 0x00010000300e7824 */ /* 0x000fe200078e00ff */
[----:B------:R-:W-:Y:S01]  /*16b0*/  MOV R48, R2 ;  /* 0x0000000200307202 */ /* 0x000fe20000000f00 */
[----:B------:R-:W-:-:S02]  /*16c0*/  IMAD.MOV.U32 R64, RZ, RZ, 0x2 ;  /* 0x00000002ff407424 */ /* 0x000fc400078e00ff */
[----:B0-----:R-:W-:Y:S01]  /*16d0*/  FMUL.FTZ R13, R13, R80 ;  /* 0x000000500d0d7220 */ /* 0x001fe20000410000 */
[----:B-1----:R-:W-:-:S04]  /*16e0*/  FSETP.GTU.FTZ.AND P0, PT, R4, R81, PT ;  /* 0x000000510400720b */ /* 0x002fc80003f1c000 */
[----:B------:R-:W-:Y:S02]  /*16f0*/  FSEL R13, R13, RZ, !P0 ;  /* 0x000000ff0d0d7208 */ /* 0x000fe40004000000 */
[----:B------:R-:W-:-:S03]  /*1700*/  PLOP3.LUT P0, PT, P0, PT, PT, 0x8, 0x80 ;  /* 0x000000000080781c */ /* 0x000fc6000070e170 */
[----:B------:R-:W-:Y:S01]  /*1710*/  FADD.FTZ R14, R13, R14 ;  /* 0x0000000e0d0e7221 */ /* 0x000fe20000010000 */
[----:B------:R-:W-:Y:S02]  /*1720*/  PRMT R13, R52, 0x7632, R13 ;  /* 0x00007632340d7816 */ /* 0x000fe4000000000d */
[----:B------:R-:W-:Y:S01]  /*1730*/  P2R R52, PR, RZ, 0x1 ;  /* 0x00000001ff347803 */ /* 0x000fe20000000000 */
        /* <DEDUP_REMOVED lines=9> */
.L_x_5633:
        /* <DEDUP_REMOVED lines=13> */
.L_x_5635:
[----:B------:R-:W-:Y:S05]  /*18a0*/  BSYNC.RECONVERGENT B2 ;  /* 0x0000000000027941 */ /* 0x000fea0003800200 */
.L_x_5634:
[----:B------:R-:W-:Y:S01]  /*18b0*/  LOP3.LUT R4, R3, UR9, R77, 0x96, !PT ;  /* 0x0000000903047c12 */ /* 0x000fe2000f8e964d */
[----:B------:R-:W-:Y:S01]  /*18c0*/  IMAD.WIDE.U32 R78, R7, -0x326172a9, RZ ;  /* 0xcd9e8d57074e7825 */ /* 0x000fe200078e00ff */
[----:B------:R-:W-:-:S03]  /*18d0*/  UIADD3 UR5, UPT, UPT, UR8, -0x61c88647, URZ ;  /* 0x9e3779b908057890 */ /* 0x000fc6000fffe0ff */
[----:B------:R-:W-:Y:S02]  /*18e0*/  HFMA2 R64, -RZ, RZ, 0, 0 ;  /* 0x00000000ff407431 */ /* 0x000fe400000001ff */
[----:B------:R-:W-:Y:S01]  /*18f0*/  IMAD.WIDE.U32 R4, R4, -0x326172a9, RZ ;  /* 0xcd9e8d5704047825 */ /* 0x000fe200078e00ff */
[----:B------:R-:W-:-:S03]  /*1900*/  LOP3.LUT R79, R8, UR8, R79, 0x96, !PT ;  /* 0x00000008084f7c12 */ /* 0x000fc6000f8e964f */
[----:B------:R-:W-:Y:S01]  /*1910*/  IMAD.MOV.U32 R48, RZ, RZ, R75 ;  /* 0x000000ffff307224 */ /* 0x000fe200078e004b */
        /* <DEDUP_REMOVED lines=34> */
[----:B------:R-:W-:Y:S01]  /*1b40*/  IMAD.WIDE.U32 R4, R5, -0x326172a9, RZ ;  /* 0xcd9e8d5705047825 */ /* 0x000fe200078e00ff */
[----:B------:R-:W-:-:S04]  /*1b50*/  UIADD3 UR5, UPT, UPT, UR9, 0x1fd5c5a3, URZ ;  /* 0x1fd5c5a309057890 */ /* 0x000fc8000fffe0ff */
[----:B------:R-:W-:Y:S01]  /*1b60*/  LOP3.LUT R77, R78, UR15, R5, 0x96, !PT ;  /* 0x0000000f4e4d7c12 */ /* 0x000fe2000f8e9605 */
        /* <DEDUP_REMOVED lines=12> */
[----:B------:R-:W-:Y:S01]  /*1c30*/  MOV R2, R4 ;  /* 0x0000000400027202 */ /* 0x000fe20000000f00 */
[----:B------:R-:W-:-:S04]  /*1c40*/  IMAD.WIDE.U32 R4, R20, -0x2daee0ad, RZ ;  /* 0xd2511f5314047825 */ /* 0x000fc800078e00ff */
[----:B------:R-:W-:Y:S01]  /*1c50*/  IMAD.MOV.U32 R75, RZ, RZ, R4 ;  /* 0x000000ffff4b7224 */ /* 0x000fe200078e0004 */
[----:B------:R-:W-:-:S07]  /*1c60*/  LOP3.LUT R5, R76, UR5, R5, 0x96, !PT ;  /* 0x000000054c057c12 */ /* 0x000fce000f8e9605 */
.L_x_5632:
[----:B------:R-:W-:Y:S05]  /*1c70*/  BSYNC.RECONVERGENT B1 ;  /* 0x0000000000017941 */ /* 0x000fea0003800200 */
.L_x_5631:
[----:B------:R-:W-:Y:S01]  /*1c80*/  I2FP.F32.U32 R63, R48 ;  /* 0x00000030003f7245 */ /* 0x000fe20000201000 */
[----:B------:R-:W-:Y:S01]  /*1c90*/  IMAD.U32 R13, R13, 0x10000, RZ ;  /* 0x000100000d0d7824 */ /* 0x000fe200078e00ff */
[----:B------:R-:W-:Y:S01]  /*1ca0*/  ISETP.NE.AND P1, PT, R64, 0x1, PT ;  /* 0x000000014000780c */ /* 0x000fe20003f25270 */
[----:B------:R-:W-:Y:S01]  /*1cb0*/  BSSY.RECONVERGENT B1, `(.L_x_5636) ;  /* 0x000005e000017945 */ /* 0x000fe20003800200 */
[----:B------:R-:W-:Y:S02]  /*1cc0*/  HFMA2 R48, -RZ, RZ, 0, 1.1920928955078125e-07 ;  /* 0x00000002ff307431 */ /* 0x000fe400000001ff */
[----:B------:R-:W-:Y:S01]  /*1cd0*/  FFMA.FTZ R4, R63, R82, 1.1641532182693481445e-10 ;  /* 0x2f0000003f047423 */ /* 0x000fe20000010052 */
[----:B------:R-:W-:-:S04]  /*1ce0*/  FMUL.FTZ R13, R13, UR4 ;  /* 0x000000040d0d7c20 */ /* 0x000fc80008410000 */
[----:B------:R-:W-:Y:S01]  /*1cf0*/  FMUL.FTZ R13, R13, R80 ;  /* 0x000000500d0d7220 */ /* 0x000fe20000410000 */
[----:B------:R-:W-:Y:S01]  /*1d00*/  FSETP.GTU.FTZ.AND P0, PT, R4, R81, PT ;  /* 0x000000510400720b */ /* 0x000fe20003f1c000 */
[----:B------:R-:W-:Y:S02]  /*1d10*/  IMAD.U32 R4, R19, 0x10000, RZ ;  /* 0x0001000013047824 */ /* 0x000fe400078e00ff */
[----:B------:R-:W-:Y:S01]  /*1d20*/  IMAD.MOV.U32 R19, RZ, RZ, R2 ;  /* 0x000000ffff137224 */ /* 0x000fe200078e0002 */
        /* <DEDUP_REMOVED lines=12> */
.L_x_5638:
        /* <DEDUP_REMOVED lines=13> */
.L_x_5640:
[----:B------:R-:W-:Y:S05]  /*1ec0*/  BSYNC.RECONVERGENT B2 ;  /* 0x0000000000027941 */ /* 0x000fea0003800200 */
.L_x_5639:
        /* <DEDUP_REMOVED lines=57> */
[----:B------:R-:W-:Y:S01]  /*2260*/  IMAD.MOV.U32 R19, RZ, RZ, R75 ;  /* 0x000000ffff137224 */ /* 0x000fe200078e004b */
[----:B------:R-:W-:Y:S02]  /*2270*/  LOP3.LUT R5, R76, UR5, R5, 0x96, !PT ;  /* 0x000000054c057c12 */ /* 0x000fe4000f8e9605 */
[----:B------:R-:W-:-:S07]  /*2280*/  MOV R75, R4 ;  /* 0x00000004004b7202 */ /* 0x000fce0000000f00 */
.L_x_5637:
[----:B------:R-:W-:Y:S05]  /*2290*/  BSYNC.RECONVERGENT B1 ;  /* 0x0000000000017941 */ /* 0x000fea0003800200 */
.L_x_5636:
[----:B------:R-:W-:Y:S01]  /*22a0*/  I2FP.F32.U32 R19, R19 ;  /* 0x0000001300137245 */ /* 0x000fe20000201000 */
[----:B------:R-:W-:Y:S01]  /*22b0*/  IMAD.U32 R20, R53, 0x10000, RZ ;  /* 0x0001000035147824 */ /* 0x000fe200078e00ff */
[----:B------:R-:W-:Y:S01]  /*22c0*/  ISETP.NE.AND P2, PT, R48, 0x1, PT ;  /* 0x000000013000780c */ /* 0x000fe20003f45270 */
[----:B------:R-:W-:Y:S02]  /*22d0*/  BSSY.RECONVERGENT B1, `(.L_x_5641) ;  /* 0x0000060000017945 */ /* 0x000fe40003800200 */
[----:B------:R-:W-:Y:S01]  /*22e0*/  FFMA.FTZ R4, R19, R82, 1.1641532182693481445e-10 ;  /* 0x2f00000013047423 */ /* 0x000fe20000010052 */
[----:B------:R-:W-:Y:S01]  /*22f0*/  FMUL.FTZ R19, R20, UR4 ;  /* 0x0000000414137c20 */ /* 0x000fe20008410000 */
[----:B------:R-:W-:-:S03]  /*2300*/  SHF.L.U32 R20, R49, 0x10, RZ ;  /* 0x0000001031147819 */ /* 0x000fc600000006ff */
[----:B------:R-:W-:Y:S01]  /*2310*/  FMUL.FTZ R19, R19, R80 ;  /* 0x0000005013137220 */ /* 0x000fe20000410000 */
[----:B------:R-:W-:Y:S01]  /*2320*/  FSETP.GTU.FTZ.AND P1, PT, R4, R81, PT ;  /* 0x000000510400720b */ /* 0x000fe20003f3c000 */
[----:B------:R-:W-:-:S03]  /*2330*/  IMAD.MOV.U32 R4, RZ, RZ, 0x2 ;  /* 0x00000002ff047424 */ /* 0x000fc600078e00ff */
[----:B------:R-:W-:Y:S02]  /*2340*/  FSEL R19, R19, RZ, !P1 ;  /* 0x000000ff13137208 */ /* 0x000fe40004800000 */
[----:B------:R-:W-:-:S03]  /*2350*/  PLOP3.LUT P1, PT, P1, PT, PT, 0x8, 0x80 ;  /* 0x000000000080781c */ /* 0x000fc60000f2e170 */
[----:B------:R-:W-:Y:S01]  /*2360*/  FADD.FTZ R20, R19, R20 ;  /* 0x0000001413147221 */ /* 0x000fe20000010000 */
[----:B------:R-:W-:Y:S02]  /*2370*/  PRMT R19, R53, 0x7632, R19 ;  /* 0x0000763235137816 */ /* 0x000fe40000000013 */
[----:B------:R-:W-:Y:S01]  /*2380*/  PRMT R53, R49, 0x7632, R53 ;  /* 0x0000763231357816 */ /* 0x000fe20000000035 */
        /* <DEDUP_REMOVED lines=10> */
.L_x_5643:
        /* <DEDUP_REMOVED lines=13> */
.L_x_5645:
[----:B------:R-:W-:Y:S05]  /*2500*/  BSYNC.RECONVERGENT B2 ;  /* 0x0000000000027941 */ /* 0x000fea0003800200 */
.L_x_5644:
        /* <DEDUP_REMOVED lines=55> */
[----:B------:R-:W-:Y:S01]  /*2880*/  IMAD.WIDE.U32 R4, R49, -0x2daee0ad, RZ ;  /* 0xd2511f5331047825 */ /* 0x000fe200078e00ff */
[----:B------:R-:W-:-:S03]  /*2890*/  MOV R49, R75 ;  /* 0x0000004b00317202 */ /* 0x000fc60000000f00 */
[----:B------:R-:W-:Y:S01]  /*28a0*/  IMAD.MOV.U32 R75, RZ, RZ, R4 ;  /* 0x000000ffff4b7224 */ /* 0x000fe200078e0004 */
[----:B------:R-:W-:Y:S01]  /*28b0*/  LOP3.LUT R5, R48, UR5, R5, 0x96, !PT ;  /* 0x0000000530057c12 */ /* 0x000fe2000f8e9605 */
[----:B------:R-:W-:-:S07]  /*28c0*/  IMAD.MOV.U32 R4, RZ, RZ, RZ ;  /* 0x000000ffff047224 */ /* 0x000fce00078e00ff */
.L_x_5642:
[----:B------:R-:W-:Y:S05]  /*28d0*/  BSYNC.RECONVERGENT B1 ;  /* 0x0000000000017941 */ /* 0x000fea0003800200 */
.L_x_5641:
        /* <DEDUP_REMOVED lines=23> */
.L_x_5648:
        /* <DEDUP_REMOVED lines=13> */
.L_x_5650:
[----:B------:R-:W-:Y:S05]  /*2b20*/  BSYNC.RECONVERGENT B2 ;  /* 0x0000000000027941 */ /* 0x000fea0003800200 */
.L_x_5649:
        /* <DEDUP_REMOVED lines=56> */
[----:B------:R-:W-:-:S05]  /*2eb0*/  IMAD.WIDE.U32 R4, R49, -0x2daee0ad, RZ ;  /* 0xd2511f5331047825 */ /* 0x000fca00078e00ff */
[----:B------:R-:W-:Y:S01]  /*2ec0*/  LOP3.LUT R5, R48, UR5, R5, 0x96, !PT ;  /* 0x0000000530057c12 */ /* 0x000fe2000f8e9605 */
[----:B------:R-:W-:Y:S02]  /*2ed0*/  IMAD.MOV.U32 R48, RZ, RZ, R75 ;  /* 0x000000ffff307224 */ /* 0x000fe400078e004b */
[----:B------:R-:W-:-:S07]  /*2ee0*/  IMAD.MOV.U32 R75, RZ, RZ, R4 ;  /* 0x000000ffff4b7224 */ /* 0x000fce00078e0004 */
.L_x_5647:
[----:B------:R-:W-:Y:S05]  /*2ef0*/  BSYNC.RECONVERGENT B1 ;  /* 0x0000000000017941 */ /* 0x000fea0003800200 */
.L_x_5646:
        /* <DEDUP_REMOVED lines=8> */
[----:B------:R-:W-:Y:S01]  /*2f80*/  FSETP.GTU.FTZ.AND P3, PT, R4, R81, PT ;  /* 0x000000510400720b */ /* 0x000fe20003f7c000 */
[----:B------:R-:W-:-:S03]  /*2f90*/  HFMA2 R4, -RZ, RZ, 0, 1.1920928955078125e-07 ;  /* 0x00000002ff047431 */ /* 0x000fc600000001ff */
[----:B------:R-:W-:Y:S01]  /*2fa0*/  FSEL R48, R49, RZ, !P3 ;  /* 0x000000ff31307208 */ /* 0x000fe20005800000 */
[C---:B------:R-:W-:Y:S01]  /*2fb0*/  IMAD.U32 R49, R50.reuse, 0x10000, RZ ;  /* 0x0001000032317824 */ /* 0x040fe200078e00ff */
[----:B------:R-:W-:Y:S02]  /*2fc0*/  PLOP3.LUT P3, PT, P3, PT, PT, 0x8, 0x80 ;  /* 0x000000000080781c */ /* 0x000fe40001f6e170 */
[----:B------:R-:W-:Y:S01]  /*2fd0*/  PRMT R50, R50, 0x7632, R50 ;  /* 0x0000763232327816 */ /* 0x000fe20000000032 */
[--C-:B------:R-:W-:Y:S01]  /*2fe0*/  FADD.FTZ R48, R48, R49.reuse ;  /* 0x0000003130307221 */ /* 0x100fe20000010000 */
[----:B------:R-:W-:-:S03]  /*2ff0*/  PRMT R49, R54, 0x7632, R49 ;  /* 0x0000763236317816 */ /* 0x000fc60000000031 */
        /* <DEDUP_REMOVED lines=10> */
.L_x_5653:
[----:B------:R-:W-:Y:S01]  /*30a0*/  VIADD R9, R9, 0x1 ;  /* 0x0000000109097836 */ /* 0x000fe20000000000 */
[----:B------:R-:W-:Y:S04]  /*30b0*/  BSSY.RECONVERGENT B2, `(.L_x_5654) ;  /* 0x000000b000027945 */ /* 0x000fe80003800200 */
        /* <DEDUP_REMOVED lines=10> */
.L_x_5655:
[----:B------:R-:W-:Y:S05]  /*3160*/  BSYNC.RECONVERGENT B2 ;  /* 0x0000000000027941 */ /* 0x000fea0003800200 */
.L_x_5654:
[----:B------:R-:W-:Y:S01]  /*3170*/  IMAD.WIDE.U32 R78, R9, -0x2daee0ad, RZ ;  /* 0xd2511f53094e7825 */ /* 0x000fe200078e00ff */
[----:B------:R-:W-:-:S03]  /*3180*/  UIADD3 UR5, UPT, UPT, UR8, -0x61c88647, URZ ;  /* 0x9e3779b908057890 */ /* 0x000fc6000fffe0ff */
[----:B------:R-:W-:Y:S01]  /*3190*/  IMAD.WIDE.U32 R4, R7, -0x326172a9, RZ ;  /* 0xcd9e8d5707047825 */ /* 0x000fe200078e00ff */
[----:B------:R-:W-:-:S03]  /*31a0*/  LOP3.LUT R76, R3, UR9, R79, 0x96, !PT ;  /* 0x00000009034c7c12 */ /* 0x000fc6000f8e964f */
[----:B------:R-:W-:Y:S01]  /*31b0*/  IMAD.MOV.U32 R53, RZ, RZ, R75 ;  /* 0x000000ffff357224 */ /* 0x000fe200078e004b */
[----:B------:R-:W-:Y:S01]  /*31c0*/  LOP3.LUT R5, R8, UR8, R5, 0x96, !PT ;  /* 0x0000000808057c12 */ /* 0x000fe2000f8e9605 */
        /* <DEDUP_REMOVED lines=11> */
[----:B------:R-:W-:-:S04]  /*3280*/  UIADD3 UR5, UPT, UPT, UR9, 0x32370b8f, URZ ;  /* 0x32370b8f09057890 */ /* 0x000fc8000fffe0ff */
[----:B------:R-:W-:-:S05]  /*3290*/  IMAD.WIDE.U32 R76, R76, -0x2daee0ad, RZ ;  /* 0xd2511f534c4c7825 */ /* 0x000fca00078e00ff */
[----:B------:R-:W-:Y:S01]  /*32a0*/  LOP3.LUT R77, R78, UR5, R77, 0x96, !PT ;  /* 0x000000054e4d7c12 */ /* 0x000fe2000f8e964d */
[----:B------:R-:W-:Y:S01]  /*32b0*/  UIADD3 UR5, UPT, UPT, UR8, -0x255992d5, URZ ;  /* 0xdaa66d2b08057890 */ /* 0x000fe2000fffe0ff */
[----:B------:R-:W-:-:S05]  /*32c0*/  IMAD.WIDE.U32 R78, R79, -0x326172a9, RZ ;  /* 0xcd9e8d574f4e7825 */ /* 0x000fca00078e00ff */
[----:B------:R-:W-:Y:S01]  /*32d0*/  LOP3.LUT R4, R4, UR5, R79, 0x96, !PT ;  /* 0x0000000504047c12 */ /* 0x000fe2000f8e964f */
[----:B------:R-:W-:-:S04]  /*32e0*/  UIADD3 UR5, UPT, UPT, UR9, -0x126145ec, URZ ;  /* 0xed9eba1409057890 */ /* 0x000fc8000fffe0ff */
[----:B------:R-:W-:-:S05]  /*32f0*/  IMAD.WIDE.U32 R4, R4, -0x2daee0ad, RZ ;  /* 0xd2511f5304047825 */ /* 0x000fca00078e00ff */
[----:B------:R-:W-:Y:S01]  /*3300*/  LOP3.LUT R5, R76, UR5, R5, 0x96, !PT ;  /* 0x000000054c057c12 */ /* 0x000fe2000f8e9605 */
[----:B------:R-:W-:Y:S01]  /*3310*/  UIADD3 UR5, UPT, UPT, UR8, 0x78dde6e4, URZ ;  /* 0x78dde6e408057890 */ /* 0x000fe2000fffe0ff */
        /* <DEDUP_REMOVED lines=14> */
[----:B------:R-:W-:-:S04]  /*3400*/  UIADD3 UR5, UPT, UPT, UR9, 0x1fd5c5a3, URZ ;  /* 0x1fd5c5a309057890 */ /* 0x000fc8000fffe0ff */
[----:B------:R-:W-:-:S05]  /*3410*/  IMAD.WIDE.U32 R4, R4, -0x2daee0ad, RZ ;  /* 0xd2511f5304047825 */ /* 0x000fca00078e00ff */
[----:B------:R-:W-:Y:S01]  /*3420*/  LOP3.LUT R5, R76, UR5, R5, 0x96, !PT ;  /* 0x000000054c057c12 */ /* 0x000fe2000f8e9605 */
[----:B------:R-:W-:Y:S01]  /*3430*/  IMAD.WIDE.U32 R76, R77, -0x326172a9, RZ ;  /* 0xcd9e8d574d4c7825 */ /* 0x000fe200078e00ff */
[----:B------:R-:W-:-:S04]  /*3440*/  UIADD3 UR5, UPT, UPT, UR9, -0x24c28bd8, URZ ;  /* 0xdb3d742809057890 */ /* 0x000fc8000fffe0ff */
[----:B------:R-:W-:-:S05]  /*3450*/  LOP3.LUT R78, R78, UR15, R77, 0x96, !PT ;  /* 0x0000000f4e4e7c12 */ /* 0x000fca000f8e964d */
        /* <DEDUP_REMOVED lines=8> */
[----:B------:R-:W-:Y:S01]  /*34e0*/  UIADD3 UR5, UPT, UPT, UR8, -0x700cb87f, URZ ;  /* 0x8ff3478108057890 */ /* 0x000fe2000fffe0ff */
[----:B------:R-:W-:Y:S01]  /*34f0*/  MOV R75, R76 ;  /* 0x0000004c004b7202 */ /* 0x000fe20000000f00 */
[----:B------:R-:W-:-:S04]  /*3500*/  IMAD.WIDE.U32 R76, R2, -0x326172a9, RZ ;  /* 0xcd9e8d57024c7825 */ /* 0x000fc800078e00ff */
[----:B------:R-:W-:Y:S01]  /*3510*/  IMAD.MOV.U32 R2, RZ, RZ, R76 ;  /* 0x000000ffff027224 */ /* 0x000fe200078e004c */
[----:B------:R-:W-:Y:S01]  /*3520*/  LOP3.LUT R6, R4, UR5, R77, 0x96, !PT ;  /* 0x0000000504067c12 */ /* 0x000fe2000f8e964d */
[----:B------:R-:W-:-:S07]  /*3530*/  IMAD.MOV.U32 R4, RZ, RZ, RZ ;  /* 0x000000ffff047224 */ /* 0x000fce00078e00ff */
.L_x_5652:
[----:B------:R-:W-:Y:S05]  /*3540*/  BSYNC.RECONVERGENT B1 ;  /* 0x0000000000017941 */ /* 0x000fea0003800200 */
.L_x_5651:
        /* <DEDUP_REMOVED lines=24> */
.L_x_5658:
[----:B------:R-:W-:Y:S01]  /*36d0*/  IADD3 R9, PT, PT, R9, 0x1, RZ ;  /* 0x0000000109097810 */ /* 0x000fe20007ffe0ff */
[----:B------:R-:W-:Y:S03]  /*36e0*/  BSSY.RECONVERGENT B2, `(.L_x_5659) ;  /* 0x000000b000027945 */ /* 0x000fe60003800200 */
[----:B------:R-:W-:-:S13]  /*36f0*/  ISETP.NE.AND P5, PT, R9, RZ, PT ;  /* 0x000000ff0900720c */ /* 0x000fda0003fa5270 */
        /* <DEDUP_REMOVED lines=9> */
.L_x_5660:
[----:B------:R-:W-:Y:S05]  /*3790*/  BSYNC.RECONVERGENT B2 ;  /* 0x0000000000027941 */ /* 0x000fea0003800200 */
.L_x_5659:
        /* <DEDUP_REMOVED lines=53> */
[----:B------:R-:W-:-:S04]  /*3af0*/  IMAD.WIDE.U32 R76, R76, -0x2daee0ad, RZ ;  /* 0xd2511f534c4c7825 */ /* 0x000fc800078e00ff */
[----:B------:R-:W-:Y:S01]  /*3b00*/  IMAD.MOV.U32 R75, RZ, RZ, R76 ;  /* 0x000000ffff4b7224 */ /* 0x000fe200078e004c */
[----:B------:R-:W-:Y:S01]  /*3b10*/  LOP3.LUT R5, R78, UR5, R77, 0x96, !PT ;  /* 0x000000054e057c12 */ /* 0x000fe2000f8e964d */
[----:B------:R-:W-:Y:S01]  /*3b20*/  UIADD3 UR5, UPT, UPT, UR8, -0x700cb87f, URZ ;  /* 0x8ff3478108057890 */ /* 0x000fe2000fffe0ff */
[----:B------:R-:W-:-:S05]  /*3b30*/  IMAD.WIDE.U32 R76, R2, -0x326172a9, RZ ;  /* 0xcd9e8d57024c7825 */ /* 0x000fca00078e00ff */
[----:B------:R-:W-:Y:S01]  /*3b40*/  LOP3.LUT R6, R4, UR5, R77, 0x96, !PT ;  /* 0x0000000504067c12 */ /* 0x000fe2000f8e964d */
[----:B------:R-:W-:Y:S01]  /*3b50*/  IMAD.MOV.U32 R77, RZ, RZ, RZ ;  /* 0x000000ffff4d7224 */ /* 0x000fe200078e00ff */
[----:B------:R-:W-:-:S07]  /*3b60*/  MOV R2, R76 ;  /* 0x0000004c00027202 */ /* 0x000fce0000000f00 */
.L_x_5657:
[----:B------:R-:W-:Y:S05]  /*3b70*/  BSYNC.RECONVERGENT B1 ;  /* 0x0000000000017941 */ /* 0x000fea0003800200 */
.L_x_5656:
[----:B------:R-:W-:Y:S01]  /*3b80*/  I2FP.F32.U32 R53, R50 ;  /* 0x0000003200357245 */ /* 0x000fe20000201000 */
[----:B------:R-:W-:Y:S01]  /*3b90*/  IMAD.U32 R50, R55, 0x10000, RZ ;  /* 0x0001000037327824 */ /* 0x000fe200078e00ff */
[----:B------:R-:W-:Y:S01]  /*3ba0*/  ISETP.NE.AND P6, PT, R77, 0x1, PT ;  /* 0x000000014d00780c */ /* 0x000fe20003fc5270 */
[----:B------:R-:W-:Y:S01]  /*3bb0*/  BSSY.RECONVERGENT B1, `(.L_x_5661) ;  /* 0x0000063000017945 */ /* 0x000fe20003800200 */
[----:B------:R-:W-:Y:S01]  /*3bc0*/  PRMT R73, R55, 0x7632, R73 ;  /* 0x0000763237497816 */ /* 0x000fe20000000049 */
[----:B------:R-:W-:Y:S01]  /*3bd0*/  FFMA.FTZ R4, R53, R82, 1.1641532182693481445e-10 ;  /* 0x2f00000035047423 */ /* 0x000fe20000010052 */
[----:B------:R-:W-:Y:S01]  /*3be0*/  FMUL.FTZ R53, R50, UR4 ;  /* 0x0000000432357c20 */ /* 0x000fe20008410000 */
[----:B------:R-:W-:Y:S01]  /*3bf0*/  PRMT R76, R51, 0x7632, R76 ;  /* 0x00007632334c7816 */ /* 0x000fe2000000004c */
[----:B------:R-:W-:Y:S02]  /*3c00*/  IMAD.MOV.U32 R54, RZ, RZ, R2 ;  /* 0x000000ffff367224 */ /* 0x000fe400078e0002 */
[----:B------:R-:W-:Y:S01]  /*3c10*/  FMUL.FTZ R53, R53, R80 ;  /* 0x0000005035357220 */ /* 0x000fe20000410000 */
[----:B------:R-:W-:-:S02]  /*3c20*/  FSETP.GTU.FTZ.AND P5, PT, R4, R81, PT ;  /* 0x000000510400720b */ /* 0x000fc40003fbc000 */
[----:B------:R-:W-:Y:S02]  /*3c30*/  SHF.L.U32 R4, R51, 0x10, RZ ;  /* 0x0000001033047819 */ /* 0x000fe400000006ff */
[----:B------:R-:W-:Y:S02]  /*3c40*/  FSEL R53, R53, RZ, !P5 ;  /* 0x000000ff35357208 */ /* 0x000fe40006800000 */
        /* <DEDUP_REMOVED lines=13> */
.L_x_5663:
[----:B------:R-:W-:Y:S01]  /*3d20*/  VIADD R9, R9, 0x1 ;  /* 0x0000000109097836 */ /* 0x000fe20000000000 */
[----:B------:R-:W-:Y:S04]  /*3d30*/  BSSY.RECONVERGENT B2, `(.L_x_5664) ;  /* 0x000000d000027945 */ /* 0x000fe80003800200 */
        /* <DEDUP_REMOVED lines=12> */
.L_x_5665:
[----:B------:R-:W-:Y:S05]  /*3e00*/  BSYNC.RECONVERGENT B2 ;  /* 0x0000000000027941 */ /* 0x000fea0003800200 */
.L_x_5664:
[----:B------:R-:W-:Y:S01]  /*3e10*/  IMAD.WIDE.U32 R54, R9, -0x2daee0ad, RZ ;  /* 0xd2511f5309367825 */ /* 0x000fe200078e00ff */
[----:B------:R-:W-:-:S03]  /*3e20*/  UIADD3 UR5, UPT, UPT, UR8, -0x61c88647, URZ ;  /* 0x9e3779b908057890 */ /* 0x000fc6000fffe0ff */
[----:B------:R-:W-:Y:S01]  /*3e30*/  IMAD.WIDE.U32 R4, R7, -0x326172a9, RZ ;  /* 0xcd9e8d5707047825 */ /* 0x000fe200078e00ff */
[----:B------:R-:W-:-:S04]  /*3e40*/  LOP3.LUT R50, R3, UR9, R55, 0x96, !PT ;  /* 0x0000000903327c12 */ /* 0x000fc8000f8e9637 */
        /* <DEDUP_REMOVED lines=52> */
[----:B------:R-:W-:Y:S02]  /*4190*/  IMAD.MOV.U32 R75, RZ, RZ, R50 ;  /* 0x000000ffff4b7224 */ /* 0x000fe400078e0032 */
[----:B------:R-:W-:-:S04]  /*41a0*/  IMAD.WIDE.U32 R50, R2, -0x326172a9, RZ ;  /* 0xcd9e8d5702327825 */ /* 0x000fc800078e00ff */
[----:B------:R-:W-:Y:S01]  /*41b0*/  IMAD.MOV.U32 R2, RZ, RZ, R50 ;  /* 0x000000ffff027224 */ /* 0x000fe200078e0032 */
[----:B------:R-:W-:Y:S01]  /*41c0*/  LOP3.LUT R6, R4, UR5, R51, 0x96, !PT ;  /* 0x0000000504067c12 */ /* 0x000fe2000f8e9633 */
[----:B------:R-:W-:-:S07]  /*41d0*/  HFMA2 R4, -RZ, RZ, 0, 0 ;  /* 0x00000000ff047431 */ /* 0x000fce00000001ff */
.L_x_5662:
[----:B------:R-:W-:Y:S05]  /*41e0*/  BSYNC.RECONVERGENT B1 ;  /* 0x0000000000017941 */ /* 0x000fea0003800200 */
.L_x_5661:
        /* <DEDUP_REMOVED lines=12> */
[----:B------:R-:W-:-:S05]  /*42b0*/  FADD.FTZ R73, R73, R76 ;  /* 0x0000004c49497221 */ /* 0x000fca0000010000 */
[----:B------:R-:W-:Y:S01]  /*42c0*/  F2FP.BF16.F32.PACK_AB R51, R73, R53 ;  /* 0x000000354933723e */ /* 0x000fe200000010ff */
[----:B------:R-:W-:Y:S06]  /*42d0*/  BRA `(.L_x_5666) ;  /* 0x0000003000507947 */ /* 0x000fec0003800000 */
.L_x_5626:
        /* <DEDUP_REMOVED lines=16> */
.L_x_5669:
        /* <DEDUP_REMOVED lines=13> */
.L_x_5671:
[----:B------:R-:W-:Y:S05]  /*44b0*/  BSYNC.RECONVERGENT B2 ;  /* 0x0000000000027941 */ /* 0x000fea0003800200 */
.L_x_5670:
        /* <DEDUP_REMOVED lines=60> */
.L_x_5668:
[----:B------:R-:W-:Y:S05]  /*4880*/  BSYNC.RECONVERGENT B1 ;  /* 0x0000000000017941 */ /* 0x000fea0003800200 */
.L_x_5667:
[----:B------:R-:W0:Y:S01]  /*4890*/  LDC R79, c[0x0][0x404] ;  /* 0x00010100ff4f7b82 */ /* 0x000e220000000800 */
[----:B------:R-:W-:Y:S01]  /*48a0*/  I2FP.F32.U32 R13, R13 ;  /* 0x0000000d000d7245 */ /* 0x000fe20000201000 */
[----:B------:R-:W-:Y:S01]  /*48b0*/  IMAD.MOV.U32 R80, RZ, RZ, 0x2f800000 ;  /* 0x2f800000ff507424 */ /* 0x000fe200078e00ff */
[----:B-----5:R-:W-:Y:S01]  /*48c0*/  SHF.L.U32 R14, R52, 0x10, RZ ;  /* 0x00000010340e7819 */ /* 0x020fe200000006ff */
[----:B------:R-:W-:Y:S01]  /*48d0*/  BSSY.RECONVERGENT B1, `(.L_x_5672) ;  /* 0x0000060000017945 */ /* 0x000fe20003800200 */
[----:B------:R-:W-:Y:S01]  /*48e0*/  ISETP.NE.AND P1, PT, R20, 0x1, PT ;  /* 0x000000011400780c */ /* 0x000fe20003f25270 */
[----:B------:R-:W-:Y:S01]  /*48f0*/  FFMA.FTZ R4, R13, R80, 1.1641532182693481445e-10 ;  /* 0x2f0000000d047423 */ /* 0x000fe20000010050 */
[----:B------:R-:W-:Y:S01]  /*4900*/  IMAD.MOV.U32 R48, RZ, RZ, 0x2 ;  /* 0x00000002ff307424 */ /* 0x000fe200078e00ff */
[----:B------:R-:W1:Y:S01]  /*4910*/  LDC R78, c[0x0][0x408] ;  /* 0x00010200ff4e7b82 */ /* 0x000e620000000800 */
[----:B------:R-:W-:Y:S01]  /*4920*/  FMUL.FTZ R13, R14, UR4 ;  /* 0x000000040e0d7c20 */ /* 0x000fe20008410000 */
[----:B------:R-:W-:Y:S01]  /*4930*/  IMAD.MOV.U32 R19, RZ, RZ, R2 ;  /* 0x000000ffff137224 */ /* 0x000fe200078e0002 */
[----:B0-----:R-:W-:-:S04]  /*4940*/  FSETP.GTU.FTZ.AND P0, PT, R4, R79, PT ;  /* 0x0000004f0400720b */ /* 0x001fc80003f1c000 */
[----:B------:R-:W-:Y:S01]  /*4950*/  PLOP3.LUT P2, PT, P0, PT, PT, 0x8, 0x80 ;  /* 0x000000000080781c */ /* 0x000fe2000074e170 */
[----:B-1----:R-:W-:-:S05]  /*4960*/  FMUL.FTZ R13, R13, R78 ;  /* 0x0000004e0d0d7220 */ /* 0x002fca0000410000 */
[----:B------:R-:W-:Y:S02]  /*4970*/  FSEL R14, R13, RZ, !P0 ;  /* 0x000000ff0d0e7208 */ /* 0x000fe40004000000 */
[----:B------:R-:W-:Y:S02]  /*4980*/  PRMT R13, R52, 0x7632, R13 ;  /* 0x00007632340d7816 */ /* 0x000fe4000000000d */
        /* <DEDUP_REMOVED lines=10> */
.L_x_5674:
        /* <DEDUP_REMOVED lines=13> */
.L_x_5676:
[----:B------:R-:W-:Y:S05]  /*4b00*/  BSYNC.RECONVERGENT B2 ;  /* 0x0000000000027941 */ /* 0x000fea0003800200 */
.L_x_5675:
        /* <DEDUP_REMOVED lines=60> */
.L_x_5673:
[----:B------:R-:W-:Y:S05]  /*4ed0*/  BSYNC.RECONVERGENT B1 ;  /* 0x0000000000017941 */ /* 0x000fea0003800200 */
.L_x_5672:
[----:B------:R-:W-:Y:S01]  /*4ee0*/  ISETP.NE.AND P2, PT, R48, 0x1, PT ;  /* 0x000000013000780c */ /* 0x000fe20003f45270 */
[----:B------:R-:W-:Y:S01]  /*4ef0*/  BSSY.RECONVERGENT B1, `(.L_x_5677) ;  /* 0x000005e000017945 */ /* 0x000fe20003800200 */
[----:B------:R-:W-:Y:S01]  /*4f00*/  I2FP.F32.U32 R19, R19 ;  /* 0x0000001300137245 */ /* 0x000fe20000201000 */
[----:B------:R-:W-:Y:S01]  /*4f10*/  IMAD.MOV.U32 R49, RZ, RZ, 0x2 ;  /* 0x00000002ff317424 */ /* 0x000fe200078e00ff */
[----:B------:R-:W-:-:S03]  /*4f20*/  SHF.L.U32 R13, R13, 0x10, RZ ;  /* 0x000000100d0d7819 */ /* 0x000fc600000006ff */
[----:B------:R-:W-:Y:S01]  /*4f30*/  FFMA.FTZ R4, R19, R80, 1.1641532182693481445e-10 ;  /* 0x2f00000013047423 */ /* 0x000fe20000010050 */
[----:B------:R-:W-:Y:S02]  /*4f40*/  IMAD.MOV.U32 R19, RZ, RZ, R2 ;  /* 0x000000ffff137224 */ /* 0x000fe400078e0002 */
[----:B------:R-:W-:Y:S02]  /*4f50*/  FMUL.FTZ R13, R13, UR4 ;  /* 0x000000040d0d7c20 */ /* 0x000fe40008410000 */
[----:B------:R-:W-:Y:S02]  /*4f60*/  FSETP.GTU.FTZ.AND P1, PT, R4, R79, PT ;  /* 0x0000004f0400720b */ /* 0x000fe40003f3c000 */
[----:B------:R-:W-:Y:S02]  /*4f70*/  FMUL.FTZ R13, R13, R78 ;  /* 0x0000004e0d0d7220 */ /* 0x000fe40000410000 */
[----:B------:R-:W-:-:S03]  /*4f80*/  PLOP3.LUT P0, PT, P1, PT, PT, 0x8, 0x80 ;  /* 0x000000000080781c */ /* 0x000fc60000f0e170 */
[----:B------:R-:W-:Y:S01]  /*4f90*/  FSEL R13, R13, RZ, !P1 ;  /* 0x000000ff0d0d7208 */ /* 0x000fe20004800000 */
        /* <DEDUP_REMOVED lines=9> */
.L_x_5679:
        /* <DEDUP_REMOVED lines=13> */
.L_x_5681:
[----:B------:R-:W-:Y:S05]  /*5100*/  BSYNC.RECONVERGENT B2 ;  /* 0x0000000000027941 */ /* 0x000fea0003800200 */
.L_x_5680:
[----:B------:R-:W-:Y:S01]  /*5110*/  LOP3.LUT R50, R3, UR9, R49, 0x96, !PT ;  /* 0x0000000903327c12 */ /* 0x000fe2000f8e9631 */
[----:B------:R-:W-:Y:S01]  /*5120*/  IMAD.WIDE.U32 R4, R7, -0x326172a9, RZ ;  /* 0xcd9e8d5707047825 */ /* 0x000fe200078e00ff */
[----:B------:R-:W-:Y:S01]  /*5130*/  UIADD3 UR5, UPT, UPT, UR8, -0x61c88647, URZ ;  /* 0x9e3779b908057890 */ /* 0x000fe2000fffe0ff */
[----:B------:R-:W-:Y:S02]  /*5140*/  MOV R19, R75 ;  /* 0x0000004b00137202 */ /* 0x000fe40000000f00 */
        /* <DEDUP_REMOVED lines=45> */
[----:B------:R-:W-:-:S04]  /*5420*/  IMAD.WIDE.U32 R4, R5, -0x326172a9, RZ ;  /* 0xcd9e8d5705047825 */ /* 0x000fc800078e00ff */
[----:B------:R-:W-:Y:S01]  /*5430*/  IMAD.MOV.U32 R49, RZ, RZ, RZ ;  /* 0x000000ffff317224 */ /* 0x000fe200078e00ff */
        /* <DEDUP_REMOVED lines=8> */
[----:B------:R-:W-:-:S07]  /*54c0*/  LOP3.LUT R5, R48, UR5, R5, 0x96, !PT ;  /* 0x0000000530057c12 */ /* 0x000fce000f8e9605 */
.L_x_5678:
[----:B------:R-:W-:Y:S05]  /*54d0*/  BSYNC.RECONVERGENT B1 ;  /* 0x0000000000017941 */ /* 0x000fea0003800200 */
.L_x_5677:
        /* <DEDUP_REMOVED lines=9> */
[----:B------:R-:W-:Y:S02]  /*5570*/  FMUL.FTZ R19, R19, R78 ;  /* 0x0000004e13137220 */ /* 0x000fe40000410000 */
[----:B------:R-:W-:-:S03]  /*5580*/  PLOP3.LUT P1, PT, P2, PT, PT, 0x8, 0x80 ;  /* 0x000000000080781c */ /* 0x000fc6000172e170 */
[----:B------:R-:W-:Y:S02]  /*5590*/  FSEL R20, R19, RZ, !P2 ;  /* 0x000000ff13147208 */ /* 0x000fe40005000000 */
[----:B------:R-:W-:Y:S01]  /*55a0*/  PRMT R19, R53, 0x7632, R19 ;  /* 0x0000763235137816 */ /* 0x000fe20000000013 */
        /* <DEDUP_REMOVED lines=9> */
.L_x_5684:
        /* <DEDUP_REMOVED lines=13> */
.L_x_5686:
[----:B------:R-:W-:Y:S05]  /*5710*/  BSYNC.RECONVERGENT B2 ;  /* 0x0000000000027941 */ /* 0x000fea0003800200 */
.L_x_5685:
        /* <DEDUP_REMOVED lines=56> */
[----:B------:R-:W-:Y:S01]  /*5aa0*/  IMAD.MOV.U32 R50, RZ, RZ, RZ ;  /* 0x000000ffff327224 */ /* 0x000fe200078e00ff */
[----:B------:R-:W-:Y:S02]  /*5ab0*/  LOP3.LUT R5, R48, UR5, R5, 0x96, !PT ;  /* 0x0000000530057c12 */ /* 0x000fe4000f8e9605 */
[----:B------:R-:W-:Y:S01]  /*5ac0*/  MOV R48, R75 ;  /* 0x0000004b00307202 */ /* 0x000fe20000000f00 */
[----:B------:R-:W-:-:S07]  /*5ad0*/  IMAD.MOV.U32 R75, RZ, RZ, R4 ;  /* 0x000000ffff4b7224 */ /* 0x000fce00078e0004 */
.L_x_5683:
[----:B------:R-:W-:Y:S05]  /*5ae0*/  BSYNC.RECONVERGENT B1 ;  /* 0x0000000000017941 */ /* 0x000fea0003800200 */
.L_x_5682:
[----:B------:R-:W-:Y:S01]  /*5af0*/  ISETP.NE.AND P4, PT, R50, 0x1, PT ;  /* 0x000000013200780c */ /* 0x000fe20003f85270 */
[----:B------:R-:W-:Y:S01]  /*5b00*/  BSSY.RECONVERGENT B1, `(.L_x_5687) ;  /* 0x000005e000017945 */ /* 0x000fe20003800200 */
[----:B------:R-:W-:Y:S01]  /*5b10*/  I2FP.F32.U32 R49, R48 ;  /* 0x0000003000317245 */ /* 0x000fe20000201000 */
[----:B------:R-:W-:Y:S01]  /*5b20*/  IMAD.MOV.U32 R51, RZ, RZ, 0x2 ;  /* 0x00000002ff337424 */ /* 0x000fe200078e00ff */
[----:B------:R-:W-:Y:S01]  /*5b30*/  SHF.L.U32 R19, R19, 0x10, RZ ;  /* 0x0000001013137819 */ /* 0x000fe200000006ff */
[----:B------:R-:W-:Y:S02]  /*5b40*/  IMAD.MOV.U32 R48, RZ, RZ, R2 ;  /* 0x000000ffff307224 */ /* 0x000fe400078e0002 */
[----:B------:R-:W-:Y:S02]  /*5b50*/  FFMA.FTZ R4, R49, R80, 1.1641532182693481445e-10 ;  /* 0x2f00000031047423 */ /* 0x000fe40000010050 */
[----:B------:R-:W-:-:S03]  /*5b60*/  FMUL.FTZ R19, R19, UR4 ;  /* 0x0000000413137c20 */ /* 0x000fc60008410000 */
[----:B------:R-:W-:Y:S01]  /*5b70*/  FSETP.GTU.FTZ.AND P3, PT, R4, R79, PT ;  /* 0x0000004f0400720b */ /* 0x000fe20003f7c000 */
[----:B------:R-:W-:-:S03]  /*5b80*/  FMUL.FTZ R19, R19, R78 ;  /* 0x0000004e13137220 */ /* 0x000fc60000410000 */
        /* <DEDUP_REMOVED lines=11> */
.L_x_5689:
        /* <DEDUP_REMOVED lines=13> */
.L_x_5691:
[----:B------:R-:W-:Y:S05]  /*5d10*/  BSYNC.RECONVERGENT B2 ;  /* 0x0000000000027941 */ /* 0x000fea0003800200 */
.L_x_5690:
        /* <DEDUP_REMOVED lines=60> */
.L_x_5688:
[----:B------:R-:W-:Y:S05]  /*60e0*/  BSYNC.RECONVERGENT B1 ;  /* 0x0000000000017941 */ /* 0x000fea0003800200 */
.L_x_5687:
[----:B------:R-:W-:Y:S01]  /*60f0*/  I2FP.F32.U32 R49, R48 ;  /* 0x0000003000317245 */ /* 0x000fe20000201000 */
[----:B------:R-:W-:Y:S01]  /*6100*/  BSSY.RECONVERGENT B1, `(.L_x_5692) ;  /* 0x0000060000017945 */ /* 0x000fe20003800200 */
[----:B------:R-:W-:Y:S01]  /*6110*/  SHF.L.U32 R48, R54, 0x10, RZ ;  /* 0x0000001036307819 */ /* 0x000fe200000006ff */
[----:B------:R-:W-:Y:S01]  /*6120*/  IMAD.MOV.U32 R50, RZ, RZ, R2 ;  /* 0x000000ffff327224 */ /* 0x000fe200078e0002 */
[----:B------:R-:W-:Y:S01]  /*6130*/  ISETP.NE.AND P4, PT, R51, 0x1, PT ;  /* 0x000000013300780c */ /* 0x000fe20003f85270 */
[----:B------:R-:W-:Y:S02]  /*6140*/  FFMA.FTZ R4, R49, R80, 1.1641532182693481445e-10 ;  /* 0x2f00000031047423 */ /* 0x000fe40000010050 */
[----:B------:R-:W-:-:S03]  /*6150*/  FMUL.FTZ R49, R48, UR4 ;  /* 0x0000000430317c20 */ /* 0x000fc60008410000 */
[----:B------:R-:W-:Y:S01]  /*6160*/  FSETP.GTU.FTZ.AND P3, PT, R4, R79, PT ;  /* 0x0000004f0400720b */ /* 0x000fe20003f7c000 */
[----:B------:R-:W-:Y:S01]  /*6170*/  FMUL.FTZ R48, R49, R78 ;  /* 0x0000004e31307220 */ /* 0x000fe20000410000 */
[----:B------:R-:W-:Y:S01]  /*6180*/  PRMT R49, R54, 0x7632, R49 ;  /* 0x0000763236317816 */ /* 0x000fe20000000031 */
        /* <DEDUP_REMOVED lines=13> */
.L_x_5694:
        /* <DEDUP_REMOVED lines=13> */
.L_x_5696:
[----:B------:R-:W-:Y:S05]  /*6330*/  BSYNC.RECONVERGENT B2 ;  /* 0x0000000000027941 */ /* 0x000fea0003800200 */
.L_x_5695:
        /* <DEDUP_REMOVED lines=58> */
[----:B------:R-:W-:Y:S02]  /*66e0*/  IMAD.MOV.U32 R75, RZ, RZ, R4 ;  /* 0x000000ffff4b7224 */ /* 0x000fe400078e0004 */
[----:B------:R-:W-:-:S07]  /*66f0*/  HFMA2 R4, -RZ, RZ, 0, 0 ;  /* 0x00000000ff047431 */ /* 0x000fce00000001ff */
.L_x_5693:
[----:B------:R-:W-:Y:S05]  /*6700*/  BSYNC.RECONVERGENT B1 ;  /* 0x0000000000017941 */ /* 0x000fea0003800200 */
.L_x_5692:
[----:B------:R-:W-:Y:S01]  /*6710*/  I2FP.F32.U32 R51, R50 ;  /* 0x0000003200337245 */ /* 0x000fe20000201000 */
[----:B------:R-:W-:Y:S01]  /*6720*/  IMAD.U32 R49, R49, 0x10000, RZ ;  /* 0x0001000031317824 */ /* 0x000fe200078e00ff */
[----:B------:R-:W-:Y:S01]  /*6730*/  ISETP.NE.AND P5, PT, R4, 0x1, PT ;  /* 0x000000010400780c */ /* 0x000fe20003fa5270 */
[----:B------:R-:W-:Y:S02]  /*6740*/  BSSY.RECONVERGENT B1, `(.L_x_5697) ;  /* 0x000005d000017945 */ /* 0x000fe40003800200 */
[----:B------:R-:W-:Y:S01]  /*6750*/  FFMA.FTZ R50, R51, R80, 1.1641532182693481445e-10 ;  /* 0x2f00000033327423 */ /* 0x000fe20000010050 */
[----:B------:R-:W-:Y:S01]  /*6760*/  FMUL.FTZ R49, R49, UR4 ;  /* 0x0000000431317c20 */ /* 0x000fe20008410000 */
[----:B------:R-:W-:-:S03]  /*6770*/  MOV R51, R2 ;  /* 0x0000000200337202 */ /* 0x000fc60000000f00 */
[----:B------:R-:W-:Y:S01]  /*6780*/  FMUL.FTZ R49, R49, R78 ;  /* 0x0000004e31317220 */ /* 0x000fe20000410000 */
[----:B------:R-:W-:Y:S01]  /*6790*/  FSETP.GTU.FTZ.AND P4, PT, R50, R79, PT ;  /* 0x0000004f3200720b */ /* 0x000fe20003f9c000 */
[----:B------:R-:W-:-:S03]  /*67a0*/  IMAD.MOV.U32 R50, RZ, RZ, 0x2 ;  /* 0x00000002ff327424 */ /* 0x000fc600078e00ff */
        /* <DEDUP_REMOVED lines=12> */
.L_x_5699:
        /* <DEDUP_REMOVED lines=12> */
.L_x_5701:
[----:B------:R-:W-:Y:S05]  /*6930*/  BSYNC.RECONVERGENT B2 ;  /* 0x0000000000027941 */ /* 0x000fea0003800200 */
.L_x_5700:
        /* <DEDUP_REMOVED lines=55> */
[----:B------:R-:W-:-:S04]  /*6cb0*/  IMAD.WIDE.U32 R50, R51, -0x326172a9, RZ ;  /* 0xcd9e8d5733327825 */ /* 0x000fc800078e00ff */
[----:B------:R-:W-:Y:S01]  /*6cc0*/  IMAD.MOV.U32 R2, RZ, RZ, R50 ;  /* 0x000000ffff027224 */ /* 0x000fe200078e0032 */
[----:B------:R-:W-:Y:S01]  /*6cd0*/  LOP3.LUT R6, R76, UR5, R51, 0x96, !PT ;  /* 0x000000054c067c12 */ /* 0x000fe2000f8e9633 */
[----:B------:R-:W-:Y:S01]  /*6ce0*/  IMAD.MOV.U32 R51, RZ, RZ, R75 ;  /* 0x000000ffff337224 */ /* 0x000fe200078e004b */
[----:B------:R-:W-:Y:S01]  /*6cf0*/  MOV R75, R4 ;  /* 0x00000004004b7202 */ /* 0x000fe20000000f00 */
[----:B------:R-:W-:-:S07]  /*6d00*/  IMAD.MOV.U32 R50, RZ, RZ, RZ ;  /* 0x000000ffff327224 */ /* 0x000fce00078e00ff */
.L_x_5698:
[----:B------:R-:W-:Y:S05]  /*6d10*/  BSYNC.RECONVERGENT B1 ;  /* 0x0000000000017941 */ /* 0x000fea0003800200 */
.L_x_5697:
[----:B------:R-:W-:Y:S01]  /*6d20*/  I2FP.F32.U32 R51, R51 ;  /* 0x0000003300337245 */ /* 0x000fe20000201000 */
[C---:B------:R-:W-:Y:S01]  /*6d30*/  IMAD.U32 R53, R55.reuse, 0x10000, RZ ;  /* 0x0001000037357824 */ /* 0x040fe200078e00ff */
[----:B------:R-:W-:Y:S01]  /*6d40*/  ISETP.NE.AND P6, PT, R50, 0x1, PT ;  /* 0x000000013200780c */ /* 0x000fe20003fc5270 */
[----:B------:R-:W-:Y:S01]  /*6d50*/  BSSY.RECONVERGENT B1, `(.L_x_5702) ;  /* 0x0000060000017945 */ /* 0x000fe20003800200 */
[----:B------:R-:W-:Y:S01]  /*6d60*/  PRMT R73, R55, 0x7632, R73 ;  /* 0x0000763237497816 */ /* 0x000fe20000000049 */
        /* <DEDUP_REMOVED lines=18> */
.L_x_5704:
[----:B------:R-:W-:Y:S01]  /*6e90*/  VIADD R9, R9, 0x1 ;  /* 0x0000000109097836 */ /* 0x000fe20000000000 */
[----:B------:R-:W-:Y:S04]  /*6ea0*/  BSSY.RECONVERGENT B2, `(.L_x_5705) ;  /* 0x000000d000027945 */ /* 0x000fe80003800200 */
        /* <DEDUP_REMOVED lines=12> */
.L_x_5706:
[----:B------:R-:W-:Y:S05]  /*6f70*/  BSYNC.RECONVERGENT B2 ;  /* 0x0000000000027941 */ /* 0x000fea0003800200 */
.L_x_5705:
        /* <DEDUP_REMOVED lines=54> */
[----:B------:R-:W-:Y:S01]  /*72e0*/  IMAD.MOV.U32 R54, RZ, RZ, R75 ;  /* 0x000000ffff367224 */ /* 0x000fe200078e004b */
[----:B------:R-:W-:Y:S01]  /*72f0*/  MOV R75, R50 ;  /* 0x00000032004b7202 */ /* 0x000fe20000000f00 */
[----:B------:R-:W-:Y:S01]  /*7300*/  UIADD3 UR5, UPT, UPT, UR8, -0x700cb87f, URZ ;  /* 0x8ff3478108057890 */ /* 0x000fe2000fffe0ff */
[----:B------:R-:W-:-:S04]  /*7310*/  IMAD.WIDE.U32 R50, R2, -0x326172a9, RZ ;  /* 0xcd9e8d5702327825 */ /* 0x000fc800078e00ff */
[----:B------:R-:W-:Y:S01]  /*7320*/  IMAD.MOV.U32 R2, RZ, RZ, R50 ;  /* 0x000000ffff027224 */ /* 0x000fe200078e0032 */
[----:B------:R-:W-:Y:S01]  /*7330*/  LOP3.LUT R6, R4, UR5, R51, 0x96, !PT ;  /* 0x0000000504067c12 */ /* 0x000fe2000f8e9633 */
[----:B------:R-:W-:-:S07]  /*7340*/  IMAD.MOV.U32 R4, RZ, RZ, RZ ;  /* 0x000000ffff047224 */ /* 0x000fce00078e00ff */
.L_x_5703:
[----:B------:R-:W-:Y:S05]  /*7350*/  BSYNC.RECONVERGENT B1 ;  /* 0x0000000000017941 */ /* 0x000fea0003800200 */
.L_x_5702:
[----:B------:R-:W-:Y:S02]  /*7360*/  I2FP.F32.U32 R51, R54 ;  /* 0x0000003600337245 */ /* 0x000fe40000201000 */
[----:B------:R-:W-:Y:S02]  /*7370*/  SHF.L.U32 R73, R73, 0x10, RZ ;  /* 0x0000001049497819 */ /* 0x000fe400000006ff */
[----:B------:R-:W-:Y:S01]  /*7380*/  F2FP.BF16.F32.PACK_AB R50, R49, R48 ;  /* 0x000000303132723e */ /* 0x000fe200000010ff */
[----:B------:R-:W-:Y:S01]  /*7390*/  FFMA.FTZ R80, R51, R80, 1.1641532182693481445e-10 ;  /* 0x2f00000033507423 */ /* 0x000fe20000010050 */
[----:B------:R-:W-:Y:S01]  /*73a0*/  F2FP.BF16.F32.PACK_AB R49, R19, R20 ;  /* 0x000000141331723e */ /* 0x000fe200000010ff */
[----:B------:R-:W-:Y:S01]  /*73b0*/  FMUL.FTZ R73, R73, UR4 ;  /* 0x0000000449497c20 */ /* 0x000fe20008410000 */
[----:B------:R-:W-:Y:S02]  /*73c0*/  F2FP.BF16.F32.PACK_AB R48, R13, R14 ;  /* 0x0000000e0d30723e */ /* 0x000fe400000010ff */
[----:B------:R-:W-:Y:S01]  /*73d0*/  FSETP.GTU.FTZ.AND P6, PT, R80, R79, PT ;  /* 0x0000004f5000720b */ /* 0x000fe20003fdc000 */
[----:B------:R-:W-:-:S05]  /*73e0*/  FMUL.FTZ R73, R73, R78 ;  /* 0x0000004e49497220 */ /* 0x000fca0000410000 */
[----:B------:R-:W-:Y:S02]  /*73f0*/  FSEL R73, R73, RZ, !P6 ;  /* 0x000000ff49497208 */ /* 0x000fe40007000000 */
[----:B------:R-:W-:Y:S02]  /*7400*/  PLOP3.LUT P6, PT, P6, PT, PT, 0x8, 0x80 ;  /* 0x000000000080781c */ /* 0x000fe400037ce170 */
[----:B------:R-:W-:-:S11]  /*7410*/  F2FP.BF16.F32.PACK_AB R51, R73, R53 ;  /* 0x000000354933723e */ /* 0x000fd600000010ff */
.L_x_5666:
[----:B------:R-:W-:Y:S01]  /*7420*/  SEL R54, RZ, 0x1000000, !P6 ;  /* 0x01000000ff367807 */ /* 0x000fe20007000000 */
[----:B------:R-:W-:Y:S01]  /*7430*/  IMAD.MOV.U32 R77, RZ, RZ, R75 ;  /* 0x000000ffff4d7224 */ /* 0x000fe200078e004b */
[----:B------:R-:W-:Y:S01]  /*7440*/  ISETP.NE.AND P6, PT, R52, RZ, PT ;  /* 0x000000ff3400720c */ /* 0x000fe20003fc5270 */
[----:B------:R-:W-:Y:S01]  /*7450*/  VIADD R75, R0, 0x100 ;  /* 0x00000100004b7836 */ /* 0x000fe20000000000 */
[----:B------:R-:W0:Y:S01]  /*7460*/  LDC.64 R52, c[0x0][0x3a8] ;  /* 0x0000ea00ff347b82 */ /* 0x000e220000000a00 */
[----:B------:R-:W-:Y:S02]  /*7470*/  SEL R55, RZ, 0x10000, !P5 ;  /* 0x00010000ff377807 */ /* 0x000fe40006800000 */
[----:B------:R-:W-:Y:S02]  /*7480*/  SEL R78, RZ, 0x100, !P4 ;  /* 0x00000100ff4e7807 */ /* 0x000fe40006000000 */
[----:B------:R-:W-:Y:S02]  /*7490*/  SEL R76, RZ, 0x1000000, !P2 ;  /* 0x01000000ff4c7807 */ /* 0x000fe40005000000 */
[----:B------:R-:W-:-:S02]  /*74a0*/  LOP3.LUT R78, R78, R54, R55, 0xfe, !PT ;  /* 0x000000364e4e7212 */ /* 0x000fc400078efe37 */
[----:B------:R-:W-:Y:S02]  /*74b0*/  SEL R55, RZ, 0x10000, !P1 ;  /* 0x00010000ff377807 */ /* 0x000fe40004800000 */
[----:B------:R-:W-:-:S04]  /*74c0*/  SEL R54, RZ, 0x100, !P0 ;  /* 0x00000100ff367807 */ /* 0x000fc80004000000 */
[----:B------:R-:W-:Y:S02]  /*74d0*/  LOP3.LUT R54, R54, R76, R55, 0xfe, !PT ;  /* 0x0000004c36367212 */ /* 0x000fe400078efe37 */
[----:B------:R-:W-:Y:S01]  /*74e0*/  SEL R55, RZ, 0x1, !P3 ;  /* 0x00000001ff377807 */ /* 0x000fe20005800000 */
[----:B0-----:R-:W-:-:S05]  /*74f0*/  IMAD.WIDE.U32 R52, R0, 0x10, R52 ;  /* 0x0000001000347825 */ /* 0x001fca00078e0034 */
[----:B------:R0:W-:Y:S02]  /*7500*/  STG.E.128 desc[UR6][R52.64], R48 ;  /* 0x0000003034007986 */ /* 0x0001e4000c101d06 */
[----:B0-----:R-:W0:Y:S01]  /*7510*/  LDC.64 R50, c[0x0][0x3b0] ;  /* 0x0000ec00ff327b82 */ /* 0x001e220000000a00 */
[----:B------:R-:W-:Y:S02]  /*7520*/  LOP3.LUT R49, R78, R55, RZ, 0xfc, !PT ;  /* 0x000000374e317212 */ /* 0x000fe400078efcff */
[----:B------:R-:W-:-:S04]  /*7530*/  SEL R55, RZ, 0x1, !P6 ;  /* 0x00000001ff377807 */ /* 0x000fc80007000000 */
[----:B------:R-:W-:Y:S01]  /*7540*/  LOP3.LUT R48, R54, R55, RZ, 0xfc, !PT ;  /* 0x0000003736307212 */ /* 0x000fe200078efcff */
[----:B0-----:R-:W-:-:S05]  /*7550*/  IMAD.WIDE.U32 R50, R0, 0x8, R50 ;  /* 0x0000000800327825 */ /* 0x001fca00078e0032 */
[----:B------:R1:W-:Y:S02]  /*7560*/  STG.E.64 desc[UR6][R50.64], R48 ;  /* 0x0000003032007986 */ /* 0x0003e4000c101b06 */
.L_x_5625:
[----:B------:R-:W-:Y:S05]  /*7570*/  BSYNC.RECONVERGENT B0 ;  /* 0x0000000000007941 */ /* 0x000fea0003800200 */
.L_x_5624:
[----:B------:R-:W-:Y:S01]  /*7580*/  ISETP.GE.U32.AND P0, PT, R10, 0x200, PT ;  /* 0x000002000a00780c */ /* 0x000fe20003f06070 */
[----:B------:R-:W-:Y:S03]  /*7590*/  BSSY.RECONVERGENT B0, `(.L_x_5707) ;  /* 0x0000660000007945 */ /* 0x000fe60003800200 */
[----:B------:R-:W-:-:S09]  /*75a0*/  P2R R125, PR, RZ, 0x1 ;  /* 0x00000001ff7d7803 */ /* 0x000fd20000000000 */
[----:B------:R-:W-:Y:S05]  /*75b0*/  @!P0 BRA `(.L_x_5708) ;  /* 0x0000006400748947 */ /* 0x000fea0003800000 */
[----:B01----:R-:W0:Y:S02]  /*75c0*/  LDC.64 R48, c[0x0][0x390] ;  /* 0x0000e400ff307b82 */ /* 0x003e240000000a00 */
        /* <DEDUP_REMOVED lines=24> */
.L_x_5712:
        /* <DEDUP_REMOVED lines=13> */
.L_x_5714:
[----:B------:R-:W-:Y:S05]  /*7820*/  BSYNC.RECONVERGENT B2 ;  /* 0x0000000000027941 */ /* 0x000fea0003800200 */
.L_x_5713:
        /* <DEDUP_REMOVED lines=60> */
.L_x_5711:
[----:B------:R-:W-:Y:S05]  /*7bf0*/  BSYNC.RECONVERGENT B1 ;  /* 0x0000000000017941 */ /* 0x000fea0003800200 */
.L_x_5710:
[----:B------:R-:W0:Y:S01]  /*7c00*/  LDC R124, c[0x0][0x408] ;  /* 0x00010200ff7c7b82 */ /* 0x000e220000000800 */
[----:B------:R-:W-:Y:S01]  /*7c10*/  I2FP.F32.U32 R4, R11 ;  /* 0x0000000b00047245 */ /* 0x000fe20000201000 */
[----:B------:R-:W-:Y:S01]  /*7c20*/  IMAD.MOV.U32 R22, RZ, RZ, 0x2f800000 ;  /* 0x2f800000ff167424 */ /* 0x000fe200078e00ff */
[----:B-----5:R-:W-:Y:S01]  /*7c30*/  SHF.L.U32 R11, R52, 0x10, RZ ;  /* 0x00000010340b7819 */ /* 0x020fe200000006ff */
[----:B------:R-:W-:Y:S01]  /*7c40*/  BSSY.RECONVERGENT B1, `(.L_x_5715) ;  /* 0x0000063000017945 */ /* 0x000fe20003800200 */
[----:B------:R-:W-:Y:S01]  /*7c50*/  ISETP.NE.AND P1, PT, R21, 0x1, PT ;  /* 0x000000011500780c */ /* 0x000fe20003f25270 */
[----:B------:R-:W-:Y:S01]  /*7c60*/  FFMA.FTZ R4, R4, R22, 1.1641532182693481445e-10 ;  /* 0x2f00000004047423 */ /* 0x000fe20000010016 */
[----:B------:R-:W-:Y:S01]  /*7c70*/  MOV R22, R2 ;  /* 0x0000000200167202 */ /* 0x000fe20000000f00 */
[----:B------:R-:W1:Y:S01]  /*7c80*/  LDC R12, c[0x0][0x404] ;  /* 0x00010100ff0c7b82 */ /* 0x000e620000000800 */
[----:B------:R-:W-:-:S04]  /*7c90*/  FMUL.FTZ R11, R11, UR4 ;  /* 0x000000040b0b7c20 */ /* 0x000fc80008410000 */
[----:B0-----:R-:W-:Y:S01]  /*7ca0*/  FMUL.FTZ R11, R11, R124 ;  /* 0x0000007c0b0b7220 */ /* 0x001fe20000410000 */
[----:B-1----:R-:W-:Y:S01]  /*7cb0*/  FSETP.GTU.FTZ.AND P0, PT, R4, R12, PT ;  /* 0x0000000c0400720b */ /* 0x002fe20003f1c000 */
[----:B------:R-:W-:Y:S01]  /*7cc0*/  IMAD.U32 R12, R48, 0x10000, RZ ;  /* 0x00010000300c7824 */ /* 0x000fe200078e00ff */
[----:B------:R-:W-:Y:S02]  /*7cd0*/  PRMT R4, R52, 0x7632, R4 ;  /* 0x0000763234047816 */ /* 0x000fe40000000004 */
[----:B------:R-:W-:Y:S02]  /*7ce0*/  FSEL R11, R11, RZ, !P0 ;  /* 0x000000ff0b0b7208 */ /* 0x000fe40004000000 */
[----:B------:R-:W-:-:S03]  /*7cf0*/  PLOP3.LUT P0, PT, P0, PT, PT, 0x8, 0x80 ;  /* 0x000000000080781c */ /* 0x000fc6000070e170 */
[----:B------:R-:W-:Y:S01]  /*7d00*/  FADD.FTZ R12, R11, R12 ;  /* 0x0000000c0b0c7221 */ /* 0x000fe20000010000 */
[----:B------:R-:W-:Y:S01]  /*7d10*/  PRMT R11, R48, 0x7632, R11 ;  /* 0x00007632300b7816 */ /* 0x000fe2000000000b */
[----:B------:R-:W-:Y:S01]  /*7d20*/  IMAD.MOV.U32 R48, RZ, RZ, 0x2 ;  /* 0x00000002ff307424 */ /* 0x000fe200078e00ff */
        /* <DEDUP_REMOVED lines=10> */
.L_x_5717:
        /* <DEDUP_REMOVED lines=13> */
.L_x_5719:
[----:B------:R-:W-:Y:S05]  /*7ea0*/  BSYNC.RECONVERGENT B2 ;  /* 0x0000000000027941 */ /* 0x000fea0003800200 */
.L_x_5718:
        /* <DEDUP_REMOVED lines=60> */
.L_x_5716:
[----:B------:R-:W-:Y:S05]  /*8270*/  BSYNC.RECONVERGENT B1 ;  /* 0x0000000000017941 */ /* 0x000fea0003800200 */
.L_x_5715:
[----:B------:R-:W0:Y:S01]  /*8280*/  LDC R82, c[0x0][0x404] ;  /* 0x00010100ff527b82 */ /* 0x000e220000000800 */
[----:B------:R-:W-:Y:S01]  /*8290*/  I2FP.F32.U32 R21, R22 ;  /* 0x0000001600157245 */ /* 0x000fe20000201000 */
[----:B------:R-:W-:Y:S01]  /*82a0*/  IMAD.MOV.U32 R83, RZ, RZ, 0x2f800000 ;  /* 0x2f800000ff537424 */ /* 0x000fe200078e00ff */
[----:B------:R-:W-:Y:S01]  /*82b0*/  ISETP.NE.AND P1, PT, R48, 0x1, PT ;  /* 0x000000013000780c */ /* 0x000fe20003f25270 */
[----:B------:R-:W-:Y:S01]  /*82c0*/  IMAD.U32 R4, R4, 0x10000, RZ ;  /* 0x0001000004047824 */ /* 0x000fe200078e00ff */
[----:B------:R-:W-:Y:S01]  /*82d0*/  BSSY.RECONVERGENT B1, `(.L_x_5720) ;  /* 0x000005e000017945 */ /* 0x000fe20003800200 */
[----:B------:R-:W-:Y:S02]  /*82e0*/  FFMA.FTZ R21, R21, R83, 1.1641532182693481445e-10 ;  /* 0x2f00000015157423 */ /* 0x000fe40000010053 */
[----:B------:R-:W-:Y:S01]  /*82f0*/  FMUL.FTZ R61, R4, UR4 ;  /* 0x00000004043d7c20 */ /* 0x000fe20008410000 */
[----:B------:R-:W-:-:S03]  /*8300*/  SHF.L.U32 R4, R11, 0x10, RZ ;  /* 0x000000100b047819 */ /* 0x000fc600000006ff */
[----:B------:R-:W-:Y:S01]  /*8310*/  FMUL.FTZ R61, R61, R124 ;  /* 0x0000007c3d3d7220 */ /* 0x000fe20000410000 */
[----:B0-----:R-:W-:Y:S01]  /*8320*/  FSETP.GTU.FTZ.AND P0, PT, R21, R82, PT ;  /* 0x000000521500720b */ /* 0x001fe20003f1c000 */
        /* <DEDUP_REMOVED lines=14> */
.L_x_5722:
        /* <DEDUP_REMOVED lines=13> */
.L_x_5724:
[----:B------:R-:W-:Y:S05]  /*84e0*/  BSYNC.RECONVERGENT B2 ;  /* 0x0000000000027941 */ /* 0x000fea0003800200 */
.L_x_5723:
        /* <DEDUP_REMOVED lines=60> */
.L_x_5721:
[----:B------:R-:W-:Y:S05]  /*88b0*/  BSYNC.RECONVERGENT B1 ;  /* 0x0000000000017941 */ /* 0x000fea0003800200 */
.L_x_5720:
[----:B------:R-:W-:Y:S01]  /*88c0*/  I2FP.F32.U32 R21, R21 ;  /* 0x0000001500157245 */ /* 0x000fe20000201000 */
[----:B------:R-:W-:Y:S01]  /*88d0*/  BSSY.RECONVERGENT B1, `(.L_x_5725) ;  /* 0x0000062000017945 */ /* 0x000fe20003800200 */
[----:B------:R-:W-:Y:S01]  /*88e0*/  SHF.L.U32 R22, R53, 0x10, RZ ;  /* 0x0000001035167819 */ /* 0x000fe200000006ff */
[----:B------:R-:W-:Y:S01]  /*88f0*/  IMAD.MOV.U32 R48, RZ, RZ, 0x2 ;  /* 0x00000002ff307424 */ /* 0x000fe200078e00ff */
[----:B------:R-:W-:Y:S01]  /*8900*/  ISETP.NE.AND P2, PT, R4, 0x1, PT ;  /* 0x000000010400780c */ /* 0x000fe20003f45270 */
[----:B------:R-:W-:Y:S02]  /*8910*/  FFMA.FTZ R21, R21, R83, 1.1641532182693481445e-10 ;  /* 0x2f00000015157423 */ /* 0x000fe40000010053 */
[----:B------:R-:W-:Y:S01]  /*8920*/  FMUL.FTZ R61, R22, UR4 ;  /* 0x00000004163d7c20 */ /* 0x000fe20008410000 */
[----:B------:R-:W-:Y:S02]  /*8930*/  IMAD.U32 R22, R49, 0x10000, RZ ;  /* 0x0001000031167824 */ /* 0x000fe400078e00ff */
[----:B------:R-:W-:Y:S01]  /*8940*/  FSETP.GTU.FTZ.AND P1, PT, R21, R82, PT ;  /* 0x000000521500720b */ /* 0x000fe20003f3c000 */
[----:B------:R-:W-:-:S05]  /*8950*/  FMUL.FTZ R61, R61, R124 ;  /* 0x0000007c3d3d7220 */ /* 0x000fca0000410000 */
[----:B------:R-:W-:Y:S02]  /*8960*/  FSEL R21, R61, RZ, !P1 ;  /* 0x000000ff3d157208 */ /* 0x000fe40004800000 */
[----:B------:R-:W-:-:S03]  /*8970*/  PLOP3.LUT P1, PT, P1, PT, PT, 0x8, 0x80 ;  /* 0x000000000080781c */ /* 0x000fc60000f2e170 */
[--C-:B------:R-:W-:Y:S01]  /*8980*/  FADD.FTZ R21, R21, R22.reuse ;  /* 0x0000001615157221 */ /* 0x100fe20000010000 */
[----:B------:R-:W-:Y:S02]  /*8990*/  PRMT R22, R53, 0x7632, R22 ;  /* 0x0000763235167816 */ /* 0x000fe40000000016 */
        /* <DEDUP_REMOVED lines=11> */
.L_x_5727:
[----:B------:R-:W-:Y:S01]  /*8a50*/  VIADD R9, R9, 0x1 ;  /* 0x0000000109097836 */ /* 0x000fe20000000000 */
[----:B------:R-:W-:Y:S04]  /*8a60*/  BSSY.RECONVERGENT B2, `(.L_x_5728) ;  /* 0x000000b000027945 */ /* 0x000fe80003800200 */
        /* <DEDUP_REMOVED lines=10> */
.L_x_5729:
[----:B------:R-:W-:Y:S05]  /*8b10*/  BSYNC.RECONVERGENT B2 ;  /* 0x0000000000027941 */ /* 0x000fea0003800200 */
.L_x_5728:
        /* <DEDUP_REMOVED lines=55> */
[----:B------:R-:W-:-:S03]  /*8e90*/  IMAD.WIDE.U32 R48, R49, -0x326172a9, RZ ;  /* 0xcd9e8d5731307825 */ /* 0x000fc600078e00ff */
[----:B------:R-:W-:Y:S01]  /*8ea0*/  MOV R2, R48 ;  /* 0x0000003000027202 */ /* 0x000fe20000000f00 */
[----:B------:R-:W-:Y:S01]  /*8eb0*/  HFMA2 R48, -RZ, RZ, 0, 0 ;  /* 0x00000000ff307431 */ /* 0x000fe200000001ff */
[----:B------:R-:W-:Y:S01]  /*8ec0*/  LOP3.LUT R6, R78, UR5, R49, 0x96, !PT ;  /* 0x000000054e067c12 */ /* 0x000fe2000f8e9631 */
[----:B------:R-:W-:Y:S02]  /*8ed0*/  IMAD.MOV.U32 R49, RZ, RZ, R76 ;  /* 0x000000ffff317224 */ /* 0x000fe400078e004c */
[----:B------:R-:W-:-:S07]  /*8ee0*/  IMAD.MOV.U32 R76, RZ, RZ, R4 ;  /* 0x000000ffff4c7224 */ /* 0x000fce00078e0004 */
.L_x_5726:
[----:B------:R-:W-:Y:S05]  /*8ef0*/  BSYNC.RECONVERGENT B1 ;  /* 0x0000000000017941 */ /* 0x000fea0003800200 */
.L_x_5725:
[----:B------:R-:W-:Y:S01]  /*8f00*/  I2FP.F32.U32 R4, R49 ;  /* 0x0000003100047245 */ /* 0x000fe20000201000 */
[----:B------:R-:W-:Y:S01]  /*8f10*/  IMAD.U32 R22, R22, 0x10000, RZ ;  /* 0x0001000016167824 */ /* 0x000fe200078e00ff */
[----:B------:R-:W-:Y:S01]  /*8f20*/  ISETP.NE.AND P3, PT, R48, 0x1, PT ;  /* 0x000000013000780c */ /* 0x000fe20003f65270 */
[----:B------:R-:W-:Y:S01]  /*8f30*/  IMAD.U32 R53, R53, 0x10000, RZ ;  /* 0x0001000035357824 */ /* 0x000fe200078e00ff */
        /* <DEDUP_REMOVED lines=19> */
.L_x_5732:
        /* <DEDUP_REMOVED lines=12> */
.L_x_5734:
[----:B------:R-:W-:Y:S05]  /*9130*/  BSYNC.RECONVERGENT B2 ;  /* 0x0000000000027941 */ /* 0x000fea0003800200 */
.L_x_5733:
[----:B------:R-:W-:Y:S01]  /*9140*/  IMAD.WIDE.U32 R48, R9, -0x2daee0ad, RZ ;  /* 0xd2511f5309307825 */ /* 0x000fe200078e00ff */
[----:B------:R-:W-:-:S03]  /*9150*/  UIADD3 UR5, UPT, UPT, UR8, -0x61c88647, URZ ;  /* 0x9e3779b908057890 */ /* 0x000fc6000fffe0ff */
[----:B------:R-:W-:Y:S01]  /*9160*/  IMAD.WIDE.U32 R78, R7, -0x326172a9, RZ ;  /* 0xcd9e8d57074e7825 */ /* 0x000fe200078e00ff */
[----:B------:R-:W-:-:S03]  /*9170*/  LOP3.LUT R4, R3, UR9, R49, 0x96, !PT ;  /* 0x0000000903047c12 */ /* 0x000fc6000f8e9631 */
[----:B------:R-:W-:Y:S01]  /*9180*/  IMAD.MOV.U32 R61, RZ, RZ, RZ ;  /* 0x000000ffff3d7224 */ /* 0x000fe200078e00ff */
        /* <DEDUP_REMOVED lines=55> */
[----:B------:R-:W-:-:S07]  /*9500*/  MOV R76, R4 ;  /* 0x00000004004c7202 */ /* 0x000fce0000000f00 */
.L_x_5731:
[----:B------:R-:W-:Y:S05]  /*9510*/  BSYNC.RECONVERGENT B1 ;  /* 0x0000000000017941 */ /* 0x000fea0003800200 */
.L_x_5730:
        /* <DEDUP_REMOVED lines=9> */
[----:B------:R-:W-:-:S03]  /*95b0*/  IMAD.MOV.U32 R4, RZ, RZ, 0x2 ;  /* 0x00000002ff047424 */ /* 0x000fc600078e00ff */
[----:B------:R-:W-:Y:S02]  /*95c0*/  FSEL R48, R49, RZ, !P3 ;  /* 0x000000ff31307208 */ /* 0x000fe40005800000 */
[C---:B------:R-:W-:Y:S02]  /*95d0*/  SHF.L.U32 R49, R50.reuse, 0x10, RZ ;  /* 0x0000001032317819 */ /* 0x040fe400000006ff */
[----:B------:R-:W-:Y:S02]  /*95e0*/  PRMT R50, R50, 0x7632, R50 ;  /* 0x0000763232327816 */ /* 0x000fe40000000032 */
[----:B------:R-:W-:Y:S01]  /*95f0*/  PLOP3.LUT P3, PT, P3, PT, PT, 0x8, 0x80 ;  /* 0x000000000080781c */ /* 0x000fe20001f6e170 */
[--C-:B------:R-:W-:Y:S01]  /*9600*/  FADD.FTZ R48, R48, R49.reuse ;  /* 0x0000003130307221 */ /* 0x100fe20000010000 */
[----:B------:R-:W-:-:S04]  /*9610*/  PRMT R49, R54, 0x7632, R49 ;  /* 0x0000763236317816 */ /* 0x000fc80000000031 */
        /* <DEDUP_REMOVED lines=10> */
.L_x_5737:
        /* <DEDUP_REMOVED lines=12> */
.L_x_5739:
[----:B------:R-:W-:Y:S05]  /*9780*/  BSYNC.RECONVERGENT B2 ;  /* 0x0000000000027941 */ /* 0x000fea0003800200 */
.L_x_5738:
[----:B------:R-:W-:Y:S01]  /*9790*/  IMAD.WIDE.U32 R80, R9, -0x2daee0ad, RZ ;  /* 0xd2511f5309507825 */ /* 0x000fe200078e00ff */
[----:B------:R-:W-:Y:S01]  /*97a0*/  UIADD3 UR5, UPT, UPT, UR8, -0x61c88647, URZ ;  /* 0x9e3779b908057890 */ /* 0x000fe2000fffe0ff */
[----:B------:R-:W-:Y:S02]  /*97b0*/  MOV R53, R76 ;  /* 0x0000004c00357202 */ /* 0x000fe40000000f00 */
        /* <DEDUP_REMOVED lines=54> */
[----:B------:R-:W-:-:S04]  /*9b20*/  IMAD.WIDE.U32 R78, R2, -0x326172a9, RZ ;  /* 0xcd9e8d57024e7825 */ /* 0x000fc800078e00ff */
[----:B------:R-:W-:Y:S01]  /*9b30*/  IMAD.MOV.U32 R2, RZ, RZ, R78 ;  /* 0x000000ffff027224 */ /* 0x000fe200078e004e */
[----:B------:R-:W-:Y:S01]  /*9b40*/  LOP3.LUT R6, R4, UR5, R79, 0x96, !PT ;  /* 0x0000000504067c12 */ /* 0x000fe2000f8e964f */
[----:B------:R-:W-:-:S07]  /*9b50*/  HFMA2 R4, -RZ, RZ, 0, 0 ;  /* 0x00000000ff047431 */ /* 0x000fce00000001ff */
.L_x_5736:
[----:B------:R-:W-:Y:S05]  /*9b60*/  BSYNC.RECONVERGENT B1 ;  /* 0x0000000000017941 */ /* 0x000fea0003800200 */
.L_x_5735:
        /* <DEDUP_REMOVED lines=24> */
.L_x_5742:
        /* <DEDUP_REMOVED lines=12> */
.L_x_5744:
[----:B------:R-:W-:Y:S05]  /*9db0*/  BSYNC.RECONVERGENT B2 ;  /* 0x0000000000027941 */ /* 0x000fea0003800200 */
.L_x_5743:
        /* <DEDUP_REMOVED lines=61> */
.L_x_5741:
[----:B------:R-:W-:Y:S05]  /*a190*/  BSYNC.RECONVERGENT B1 ;  /* 0x0000000000017941 */ /* 0x000fea0003800200 */
.L_x_5740:
[----:B------:R-:W-:Y:S01]  /*a1a0*/  I2FP.F32.U32 R4, R50 ;  /* 0x0000003200047245 */ /* 0x000fe20000201000 */
[----:B------:R-:W-:Y:S01]  /*a1b0*/  BSSY.RECONVERGENT B1, `(.L_x_5745) ;  /* 0x0000065000017945 */ /* 0x000fe20003800200 */
[----:B------:R-:W-:Y:S02]  /*a1c0*/  ISETP.NE.AND P6, PT, R78, 0x1, PT ;  /* 0x000000014e00780c */ /* 0x000fe40003fc5270 */
[----:B------:R-:W-:Y:S01]  /*a1d0*/  PRMT R71, R55, 0x7632, R71 ;  /* 0x0000763237477816 */ /* 0x000fe20000000047 */
[----:B------:R-:W-:Y:S01]  /*a1e0*/  FFMA.FTZ R4, R4, R83, 1.1641532182693481445e-10 ;  /* 0x2f00000004047423 */ /* 0x000fe20000010053 */
[----:B------:R-:W-:Y:S02]  /*a1f0*/  PRMT R77, R51, 0x7632, R77 ;  /* 0x00007632334d7816 */ /* 0x000fe4000000004d */
[----:B------:R-:W-:Y:S02]  /*a200*/  MOV R54, R2 ;  /* 0x0000000200367202 */ /* 0x000fe40000000f00 */
[----:B------:R-:W-:-:S02]  /*a210*/  FSETP.GTU.FTZ.AND P5, PT, R4, R82, PT ;  /* 0x000000520400720b */ /* 0x000fc40003fbc000 */
[----:B------:R-:W-:-:S05]  /*a220*/  SHF.L.U32 R4, R55, 0x10, RZ ;  /* 0x0000001037047819 */ /* 0x000fca00000006ff */
[----:B------:R-:W-:Y:S01]  /*a230*/  FMUL.FTZ R53, R4, UR4 ;  /* 0x0000000404357c20 */ /* 0x000fe20008410000 */
[----:B------:R-:W-:-:S03]  /*a240*/  IMAD.U32 R4, R51, 0x10000, RZ ;  /* 0x0001000033047824 */ /* 0x000fc600078e00ff */
[----:B------:R-:W-:-:S05]  /*a250*/  FMUL.FTZ R53, R53, R124 ;  /* 0x0000007c35357220 */ /* 0x000fca0000410000 */
[----:B------:R-:W-:Y:S02]  /*a260*/  FSEL R53, R53, RZ, !P5 ;  /* 0x000000ff35357208 */ /* 0x000fe40006800000 */
[----:B------:R-:W-:-:S03]  /*a270*/  PLOP3.LUT P5, PT, P5, PT, PT, 0x8, 0x80 ;  /* 0x000000000080781c */ /* 0x000fc60002fae170 */
[----:B------:R-:W-:Y:S01]  /*a280*/  FADD.FTZ R53, R53, R4 ;  /* 0x0000000435357221 */ /* 0x000fe20000010000 */
[----:B------:R-:W-:-:S03]  /*a290*/  IMAD.MOV.U32 R4, RZ, RZ, 0x2 ;  /* 0x00000002ff047424 */ /* 0x000fc600078e00ff */
        /* <DEDUP_REMOVED lines=10> */
.L_x_5747:
[----:B------:R-:W-:Y:S01]  /*a340*/  IADD3 R9, PT, PT, R9, 0x1, RZ ;  /* 0x0000000109097810 */ /* 0x000fe20007ffe0ff */
[----:B------:R-:W-:Y:S03]  /*a350*/  BSSY.RECONVERGENT B2, `(.L_x_5748) ;  /* 0x000000d000027945 */ /* 0x000fe60003800200 */
[----:B------:R-:W-:-:S13]  /*a360*/  ISETP.NE.AND P6, PT, R9, RZ, PT ;  /* 0x000000ff0900720c */ /* 0x000fda0003fc5270 */
        /* <DEDUP_REMOVED lines=11> */
.L_x_5749:
[----:B------:R-:W-:Y:S05]  /*a420*/  BSYNC.RECONVERGENT B2 ;  /* 0x0000000000027941 */ /* 0x000fea0003800200 */
.L_x_5748:
        /* <DEDUP_REMOVED lines=55> */
[----:B------:R-:W-:Y:S01]  /*a7a0*/  UIADD3 UR5, UPT, UPT, UR8, -0x700cb87f, URZ ;  /* 0x8ff3478108057890 */ /* 0x000fe2000fffe0ff */
[----:B------:R-:W-:Y:S02]  /*a7b0*/  IMAD.MOV.U32 R76, RZ, RZ, R50 ;  /* 0x000000ffff4c7224 */ /* 0x000fe400078e0032 */
[----:B------:R-:W-:-:S05]  /*a7c0*/  IMAD.WIDE.U32 R50, R2, -0x326172a9, RZ ;  /* 0xcd9e8d5702327825 */ /* 0x000fca00078e00ff */
[----:B------:R-:W-:Y:S01]  /*a7d0*/  LOP3.LUT R6, R4, UR5, R51, 0x96, !PT ;  /* 0x0000000504067c12 */ /* 0x000fe2000f8e9633 */
[----:B------:R-:W-:Y:S01]  /*a7e0*/  IMAD.MOV.U32 R4, RZ, RZ, RZ ;  /* 0x000000ffff047224 */ /* 0x000fe200078e00ff */
[----:B------:R-:W-:-:S07]  /*a7f0*/  MOV R2, R50 ;  /* 0x0000003200027202 */ /* 0x000fce0000000f00 */
.L_x_5746:
[----:B------:R-:W-:Y:S05]  /*a800*/  BSYNC.RECONVERGENT B1 ;  /* 0x0000000000017941 */ /* 0x000fea0003800200 */
.L_x_5745:
[----:B------:R-:W-:Y:S01]  /*a810*/  I2FP.F32.U32 R50, R54 ;  /* 0x0000003600327245 */ /* 0x000fe20000201000 */
[----:B------:R-:W-:Y:S01]  /*a820*/  IMAD.U32 R71, R71, 0x10000, RZ ;  /* 0x0001000047477824 */ /* 0x000fe200078e00ff */
[----:B------:R-:W-:-:S03]  /*a830*/  SHF.L.U32 R54, R77, 0x10, RZ ;  /* 0x000000104d367819 */ /* 0x000fc600000006ff */
[----:B------:R-:W-:Y:S01]  /*a840*/  FFMA.FTZ R50, R50, R83, 1.1641532182693481445e-10 ;  /* 0x2f00000032327423 */ /* 0x000fe20000010053 */
[----:B------:R-:W-:-:S04]  /*a850*/  FMUL.FTZ R71, R71, UR4 ;  /* 0x0000000447477c20 */ /* 0x000fc80008410000 */
[----:B------:R-:W-:Y:S01]  /*a860*/  FMUL.FTZ R71, R71, R124 ;  /* 0x0000007c47477220 */ /* 0x000fe20000410000 */
[----:B------:R-:W-:Y:S02]  /*a870*/  FSETP.GTU.FTZ.AND P6, PT, R50, R82, PT ;  /* 0x000000523200720b */ /* 0x000fe40003fdc000 */
[----:B------:R-:W-:Y:S02]  /*a880*/  F2FP.BF16.F32.PACK_AB R50, R49, R48 ;  /* 0x000000303132723e */ /* 0x000fe400000010ff */
[----:B------:R-:W-:Y:S02]  /*a890*/  FSEL R71, R71, RZ, !P6 ;  /* 0x000000ff47477208 */ /* 0x000fe40007000000 */
[----:B------:R-:W-:Y:S02]  /*a8a0*/  PLOP3.LUT P6, PT, P6, PT, PT, 0x8, 0x80 ;  /* 0x000000000080781c */ /* 0x000fe400037ce170 */
[----:B------:R-:W-:Y:S01]  /*a8b0*/  F2FP.BF16.F32.PACK_AB R49, R22, R21 ;  /* 0x000000151631723e */ /* 0x000fe200000010ff */
[----:B------:R-:W-:Y:S01]  /*a8c0*/  FADD.FTZ R71, R71, R54 ;  /* 0x0000003647477221 */ /* 0x000fe20000010000 */
[----:B------:R-:W-:-:S04]  /*a8d0*/  F2FP.BF16.F32.PACK_AB R48, R11, R12 ;  /* 0x0000000c0b30723e */ /* 0x000fc800000010ff */
[----:B------:R-:W-:Y:S01]  /*a8e0*/  F2FP.BF16.F32.PACK_AB R51, R71, R53 ;  /* 0x000000354733723e */ /* 0x000fe200000010ff */
[----:B------:R-:W-:Y:S06]  /*a8f0*/  BRA `(.L_x_5750) ;  /* 0x0000003000507947 */ /* 0x000fec0003800000 */
.L_x_5709:
        /* <DEDUP_REMOVED lines=16> */
.L_x_5753:
        /* <DEDUP_REMOVED lines=13> */
.L_x_5755:
[----:B------:R-:W-:Y:S05]  /*aad0*/  BSYNC.RECONVERGENT B2 ;  /* 0x0000000000027941 */ /* 0x000fea0003800200 */
.L_x_5754:
        /* <DEDUP_REMOVED lines=60> */
.L_x_5752:
[----:B------:R-:W-:Y:S05]  /*aea0*/  BSYNC.RECONVERGENT B1 ;  /* 0x0000000000017941 */ /* 0x000fea0003800200 */
.L_x_5751:
[----:B------:R-:W0:Y:S01]  /*aeb0*/  LDC R80, c[0x0][0x404] ;  /* 0x00010100ff507b82 */ /* 0x000e220000000800 */
[----:B------:R-:W-:Y:S01]  /*aec0*/  I2FP.F32.U32 R4, R11 ;  /* 0x0000000b00047245 */ /* 0x000fe20000201000 */
[----:B------:R-:W-:Y:S01]  /*aed0*/  HFMA2 R81, -RZ, RZ, 0.1171875, 0 ;  /* 0x2f800000ff517431 */ /* 0x000fe200000001ff */
[----:B------:R-:W-:Y:S01]  /*aee0*/  ISETP.NE.AND P1, PT, R21, 0x1, PT ;  /* 0x000000011500780c */ /* 0x000fe20003f25270 */
[----:B-----5:R-:W-:Y:S01]  /*aef0*/  IMAD.U32 R12, R52, 0x10000, RZ ;  /* 0x00010000340c7824 */ /* 0x020fe200078e00ff */
[----:B------:R-:W-:Y:S01]  /*af00*/  BSSY.RECONVERGENT B1, `(.L_x_5756) ;  /* 0x000005f000017945 */ /* 0x000fe20003800200 */
[----:B------:R-:W-:Y:S02]  /*af10*/  IMAD.MOV.U32 R48, RZ, RZ, 0x2 ;  /* 0x00000002ff307424 */ /* 0x000fe400078e00ff */
[----:B------:R-:W-:Y:S01]  /*af20*/  FFMA.FTZ R11, R4, R81, 1.1641532182693481445e-10 ;  /* 0x2f000000040b7423 */ /* 0x000fe20000010051 */
[----:B------:R-:W1:Y:S01]  /*af30*/  LDC R77, c[0x0][0x408] ;  /* 0x00010200ff4d7b82 */ /* 0x000e620000000800 */
[----:B------:R-:W-:Y:S01]  /*af40*/  FMUL.FTZ R12, R12, UR4 ;  /* 0x000000040c0c7c20 */ /* 0x000fe20008410000 */
[----:B------:R-:W-:-:S02]  /*af50*/  PRMT R4, R52, 0x7632, R4 ;  /* 0x0000763234047816 */ /* 0x000fc40000000004 */
[----:B0-----:R-:W-:Y:S02]  /*af60*/  FSETP.GTU.FTZ.AND P0, PT, R11, R80, PT ;  /* 0x000000500b00720b */ /* 0x001fe40003f1c000 */
[----:B------:R-:W-:Y:S02]  /*af70*/  MOV R11, R2 ;  /* 0x00000002000b7202 */ /* 0x000fe40000000f00 */
        /* <DEDUP_REMOVED lines=13> */
.L_x_5758:
        /* <DEDUP_REMOVED lines=13> */
.L_x_5760:
[----:B------:R-:W-:Y:S05]  /*b120*/  BSYNC.RECONVERGENT B2 ;  /* 0x0000000000027941 */ /* 0x000fea0003800200 */
.L_x_5759:
        /* <DEDUP_REMOVED lines=54> */
[----:B------:R-:W-:Y:S01]  /*b490*/  IMAD.WIDE.U32 R48, R49, -0x2daee0ad, RZ ;  /* 0xd2511f5331307825 */ /* 0x000fe200078e00ff */
[----:B------:R-:W-:Y:S01]  /*b4a0*/  UIADD3 UR5, UPT, UPT, UR9, -0x695add53, URZ ;  /* 0x96a522ad09057890 */ /* 0x000fe2000fffe0ff */
[----:B------:R-:W-:Y:S02]  /*b4b0*/  MOV R2, R78 ;  /* 0x0000004e00027202 */ /* 0x000fe40000000f00 */
[----:B------:R-:W-:Y:S02]  /*b4c0*/  IMAD.MOV.U32 R76, RZ, RZ, R48 ;  /* 0x000000ffff4c7224 */ /* 0x000fe400078e0030 */
[----:B------:R-:W-:Y:S01]  /*b4d0*/  HFMA2 R48, -RZ, RZ, 0, 0 ;  /* 0x00000000ff307431 */ /* 0x000fe200000001ff */
[----:B------:R-:W-:-:S07]  /*b4e0*/  LOP3.LUT R5, R50, UR5, R49, 0x96, !PT ;  /* 0x0000000532057c12 */ /* 0x000fce000f8e9631 */
.L_x_5757:
[----:B------:R-:W-:Y:S05]  /*b4f0*/  BSYNC.RECONVERGENT B1 ;  /* 0x0000000000017941 */ /* 0x000fea0003800200 */
.L_x_5756:
        /* <DEDUP_REMOVED lines=21> */
.L_x_5763:
        /* <DEDUP_REMOVED lines=13> */
.L_x_5765:
[----:B------:R-:W-:Y:S05]  /*b720*/  BSYNC.RECONVERGENT B2 ;  /* 0x0000000000027941 */ /* 0x000fea0003800200 */
.L_x_5764:
        /* <DEDUP_REMOVED lines=49> */
[----:B------:R-:W-:Y:S01]  /*ba40*/  HFMA2 R49, -RZ, RZ, 0, 0 ;  /* 0x00000000ff317431 */ /* 0x000fe200000001ff */
        /* <DEDUP_REMOVED lines=8> */
[----:B------:R-:W-:Y:S01]  /*bad0*/  LOP3.LUT R5, R48, UR5, R5, 0x96, !PT ;  /* 0x0000000530057c12 */ /* 0x000fe2000f8e9605 */
[----:B------:R-:W-:-:S07]  /*bae0*/  IMAD.MOV.U32 R76, RZ, RZ, R4 ;  /* 0x000000ffff4c7224 */ /* 0x000fce00078e0004 */
.L_x_5762:
[----:B------:R-:W-:Y:S05]  /*baf0*/  BSYNC.RECONVERGENT B1 ;  /* 0x0000000000017941 */ /* 0x000fea0003800200 */
.L_x_5761:
        /* <DEDUP_REMOVED lines=8> */
[----:B------:R-:W-:Y:S01]  /*bb80*/  FSETP.GTU.FTZ.AND P2, PT, R21, R80, PT ;  /* 0x000000501500720b */ /* 0x000fe20003f5c000 */
[----:B------:R-:W-:Y:S01]  /*bb90*/  FMUL.FTZ R21, R22, R77 ;  /* 0x0000004d16157220 */ /* 0x000fe20000410000 */
[----:B------:R-:W-:Y:S02]  /*bba0*/  PRMT R22, R53, 0x7632, R22 ;  /* 0x0000763235167816 */ /* 0x000fe40000000016 */
        /* <DEDUP_REMOVED lines=11> */
.L_x_5768:
        /* <DEDUP_REMOVED lines=13> */
.L_x_5770:
[----:B------:R-:W-:Y:S05]  /*bd30*/  BSYNC.RECONVERGENT B2 ;  /* 0x0000000000027941 */ /* 0x000fea0003800200 */
.L_x_5769:
        /* <DEDUP_REMOVED lines=56> */
[----:B------:R-:W-:Y:S01]  /*c0c0*/  HFMA2 R50, -RZ, RZ, 0, 0 ;  /* 0x00000000ff327431 */ /* 0x000fe200000001ff */
[----:B------:R-:W-:Y:S01]  /*c0d0*/  LOP3.LUT R5, R48, UR5, R5, 0x96, !PT ;  /* 0x0000000530057c12 */ /* 0x000fe2000f8e9605 */
[----:B------:R-:W-:Y:S02]  /*c0e0*/  IMAD.MOV.U32 R48, RZ, RZ, R76 ;  /* 0x000000ffff307224 */ /* 0x000fe400078e004c */
[----:B------:R-:W-:-:S07]  /*c0f0*/  IMAD.MOV.U32 R76, RZ, RZ, R4 ;  /* 0x000000ffff4c7224 */ /* 0x000fce00078e0004 */
.L_x_5767:
[----:B------:R-:W-:Y:S05]  /*c100*/  BSYNC.RECONVERGENT B1 ;  /* 0x0000000000017941 */ /* 0x000fea0003800200 */
.L_x_5766:
        /* <DEDUP_REMOVED lines=21> */
.L_x_5773:
        /* <DEDUP_REMOVED lines=13> */
.L_x_5775:
[----:B------:R-:W-:Y:S05]  /*c330*/  BSYNC.RECONVERGENT B2 ;  /* 0x0000000000027941 */ /* 0x000fea0003800200 */
.L_x_5774:
        /* <DEDUP_REMOVED lines=55> */
[----:B------:R-:W-:Y:S01]  /*c6b0*/  MOV R2, R4 ;  /* 0x0000000400027202 */ /* 0x000fe20000000f00 */
[----:B------:R-:W-:-:S05]  /*c6c0*/  IMAD.WIDE.U32 R4, R49, -0x2daee0ad, RZ ;  /* 0xd2511f5331047825 */ /* 0x000fca00078e00ff */
[----:B------:R-:W-:Y:S01]  /*c6d0*/  LOP3.LUT R5, R48, UR5, R5, 0x96, !PT ;  /* 0x0000000530057c12 */ /* 0x000fe2000f8e9605 */
[----:B------:R-:W-:Y:S02]  /*c6e0*/  IMAD.MOV.U32 R48, RZ, RZ, R76 ;  /* 0x000000ffff307224 */ /* 0x000fe400078e004c */
[----:B------:R-:W-:-:S07]  /*c6f0*/  IMAD.MOV.U32 R76, RZ, RZ, R4 ;  /* 0x000000ffff4c7224 */ /* 0x000fce00078e0004 */
.L_x_5772:
[----:B------:R-:W-:Y:S05]  /*c700*/  BSYNC.RECONVERGENT B1 ;  /* 0x0000000000017941 */ /* 0x000fea0003800200 */
.L_x_5771:
        /* <DEDUP_REMOVED lines=9> */
[----:B------:R-:W-:Y:S02]  /*c7a0*/  FSETP.GTU.FTZ.AND P3, PT, R49, R80, PT ;  /* 0x000000503100720b */ /* 0x000fe40003f7c000 */
[----:B------:R-:W-:Y:S02]  /*c7b0*/  PRMT R49, R54, 0x7632, R49 ;  /* 0x0000763236317816 */ /* 0x000fe40000000031 */
        /* <DEDUP_REMOVED lines=12> */
.L_x_5778:
        /* <DEDUP_REMOVED lines=12> */
.L_x_5780:
[----:B------:R-:W-:Y:S05]  /*c940*/  BSYNC.RECONVERGENT B2 ;  /* 0x0000000000027941 */ /* 0x000fea0003800200 */
.L_x_5779:
        /* <DEDUP_REMOVED lines=54> */
[----:B------:R-:W-:Y:S01]  /*ccb0*/  IMAD.WIDE.U32 R50, R51, -0x326172a9, RZ ;  /* 0xcd9e8d5733327825 */ /* 0x000fe200078e00ff */
[----:B------:R-:W-:-:S03]  /*ccc0*/  UIADD3 UR5, UPT, UPT, UR8, -0x700cb87f, URZ ;  /* 0x8ff3478108057890 */ /* 0x000fc6000fffe0ff */
[----:B------:R-:W-:Y:S02]  /*ccd0*/  IMAD.MOV.U32 R2, RZ, RZ, R50 ;  /* 0x000000ffff027224 */ /* 0x000fe400078e0032 */
[----:B------:R-:W-:Y:S01]  /*cce0*/  IMAD.MOV.U32 R50, RZ, RZ, R76 ;  /* 0x000000ffff327224 */ /* 0x000fe200078e004c */
[----:B------:R-:W-:Y:S01]  /*ccf0*/  MOV R76, R4 ;  /* 0x00000004004c7202 */ /* 0x000fe20000000f00 */
[----:B------:R-:W-:Y:S01]  /*cd00*/  IMAD.MOV.U32 R4, RZ, RZ, RZ ;  /* 0x000000ffff047224 */ /* 0x000fe200078e00ff */
[----:B------:R-:W-:-:S07]  /*cd10*/  LOP3.LUT R6, R78, UR5, R51, 0x96, !PT ;  /* 0x000000054e067c12 */ /* 0x000fce000f8e9633 */
.L_x_5777:
[----:B------:R-:W-:Y:S05]  /*cd20*/  BSYNC.RECONVERGENT B1 ;  /* 0x0000000000017941 */ /* 0x000fea0003800200 */
.L_x_5776:
        /* <DEDUP_REMOVED lines=22> */
.L_x_5783:
        /* <DEDUP_REMOVED lines=12> */
.L_x_5785:
[----:B------:R-:W-:Y:S05]  /*cf50*/  BSYNC.RECONVERGENT B2 ;  /* 0x0000000000027941 */ /* 0x000fea0003800200 */
.L_x_5784:
        /* <DEDUP_REMOVED lines=61> */
.L_x_5782:
[----:B------:R-:W-:Y:S05]  /*d330*/  BSYNC.RECONVERGENT B1 ;  /* 0x0000000000017941 */ /* 0x000fea0003800200 */
.L_x_5781:
[----:B------:R-:W-:Y:S01]  /*d340*/  I2FP.F32.U32 R4, R53 ;  /* 0x0000003500047245 */ /* 0x000fe20000201000 */
[----:B------:R-:W-:Y:S01]  /*d350*/  BSSY.RECONVERGENT B1, `(.L_x_5786) ;  /* 0x0000062000017945 */ /* 0x000fe20003800200 */
[C---:B------:R-:W-:Y:S01]  /*d360*/  SHF.L.U32 R53, R55.reuse, 0x10, RZ ;  /* 0x0000001037357819 */ /* 0x040fe200000006ff */
[----:B------:R-:W-:Y:S01]  /*d370*/  IMAD.MOV.U32 R54, RZ, RZ, R2 ;  /* 0x000000ffff367224 */ /* 0x000fe200078e0002 */
[----:B------:R-:W-:Y:S01]  /*d380*/  ISETP.NE.AND P6, PT, R50, 0x1, PT ;  /* 0x000000013200780c */ /* 0x000fe20003fc5270 */
[----:B------:R-:W-:Y:S01]  /*d390*/  FFMA.FTZ R51, R4, R81, 1.1641532182693481445e-10 ;  /* 0x2f00000004337423 */ /* 0x000fe20000010051 */
[----:B------:R-:W-:Y:S01]  /*d3a0*/  PRMT R71, R55, 0x7632, R71 ;  /* 0x0000763237477816 */ /* 0x000fe20000000047 */
[----:B------:R-:W-:-:S03]  /*d3b0*/  FMUL.FTZ R4, R53, UR4 ;  /* 0x0000000435047c20 */ /* 0x000fc60008410000 */
[----:B------:R-:W-:Y:S01]  /*d3c0*/  FSETP.GTU.FTZ.AND P5, PT, R51, R80, PT ;  /* 0x000000503300720b */ /* 0x000fe20003fbc000 */
[----:B------:R-:W-:-:S05]  /*d3d0*/  FMUL.FTZ R4, R4, R77 ;  /* 0x0000004d04047220 */ /* 0x000fca0000410000 */
[----:B------:R-:W-:Y:S01]  /*d3e0*/  FSEL R53, R4, RZ, !P5 ;  /* 0x000000ff04357208 */ /* 0x000fe20006800000 */
[----:B------:R-:W-:Y:S01]  /*d3f0*/  IMAD.MOV.U32 R4, RZ, RZ, 0x2 ;  /* 0x00000002ff047424 */ /* 0x000fe200078e00ff */
        /* <DEDUP_REMOVED lines=11> */
.L_x_5788:
        /* <DEDUP_REMOVED lines=14> */
.L_x_5790:
[----:B------:R-:W-:Y:S05]  /*d590*/  BSYNC.RECONVERGENT B2 ;  /* 0x0000000000027941 */ /* 0x000fea0003800200 */
.L_x_5789:
        /* <DEDUP_REMOVED lines=61> */
.L_x_5787:
[----:B------:R-:W-:Y:S05]  /*d970*/  BSYNC.RECONVERGENT B1 ;  /* 0x0000000000017941 */ /* 0x000fea0003800200 */
.L_x_5786:
[----:B------:R-:W-:Y:S01]  /*d980*/  I2FP.F32.U32 R50, R54 ;  /* 0x0000003600327245 */ /* 0x000fe20000201000 */
[----:B------:R-:W-:-:S04]  /*d990*/  IMAD.U32 R71, R71, 0x10000, RZ ;  /* 0x0001000047477824 */ /* 0x000fc800078e00ff */
[----:B------:R-:W-:Y:S01]  /*d9a0*/  FFMA.FTZ R81, R50, R81, 1.1641532182693481445e-10 ;  /* 0x2f00000032517423 */ /* 0x000fe20000010051 */
[----:B------:R-:W-:-:S04]  /*d9b0*/  FMUL.FTZ R50, R71, UR4 ;  /* 0x0000000447327c20 */ /* 0x000fc80008410000 */
[----:B------:R-:W-:Y:S01]  /*d9c0*/  FMUL.FTZ R50, R50, R77 ;  /* 0x0000004d32327220 */ /* 0x000fe20000410000 */
[----:B------:R-:W-:-:S04]  /*d9d0*/  FSETP.GTU.FTZ.AND P6, PT, R81, R80, PT ;  /* 0x000000505100720b */ /* 0x000fc80003fdc000 */
[----:B------:R-:W-:Y:S02]  /*d9e0*/  FSEL R71, R50, RZ, !P6 ;  /* 0x000000ff32477208 */ /* 0x000fe40007000000 */
[----:B------:R-:W-:Y:S02]  /*d9f0*/  F2FP.BF16.F32.PACK_AB R50, R49, R48 ;  /* 0x000000303132723e */ /* 0x000fe400000010ff */
[----:B------:R-:W-:Y:S02]  /*da00*/  PLOP3.LUT P6, PT, P6, PT, PT, 0x8, 0x80 ;  /* 0x000000000080781c */ /* 0x000fe400037ce170 */
[----:B------:R-:W-:Y:S02]  /*da10*/  F2FP.BF16.F32.PACK_AB R49, R22, R21 ;  /* 0x000000151631723e */ /* 0x000fe400000010ff */
[----:B------:R-:W-:Y:S02]  /*da20*/  F2FP.BF16.F32.PACK_AB R48, R11, R12 ;  /* 0x0000000c0b30723e */ /* 0x000fe400000010ff */
[----:B------:R-:W-:-:S07]  /*da30*/  F2FP.BF16.F32.PACK_AB R51, R71, R53 ;  /* 0x000000354733723e */ /* 0x000fce00000010ff */
.L_x_5750:
[----:B------:R-:W-:Y:S02]  /*da40*/  SEL R55, RZ, 0x1000000, !P6 ;  /* 0x01000000ff377807 */ /* 0x000fe40007000000 */
[----:B------:R-:W-:Y:S02]  /*da50*/  ISETP.NE.AND P6, PT, R52, RZ, PT ;  /* 0x000000ff3400720c */ /* 0x000fe40003fc5270 */
[----:B------:R-:W0:Y:S01]  /*da60*/  LDC.64 R52, c[0x0][0x3a8] ;  /* 0x0000ea00ff347b82 */ /* 0x000e220000000a00 */
[----:B------:R-:W-:Y:S02]  /*da70*/  SEL R54, RZ, 0x10000, !P5 ;  /* 0x00010000ff367807 */ /* 0x000fe40006800000 */
[----:B------:R-:W-:-:S04]  /*da80*/  SEL R77, RZ, 0x100, !P4 ;  /* 0x00000100ff4d7807 */ /* 0x000fc80006000000 */
[----:B------:R-:W-:Y:S02]  /*da90*/  LOP3.LUT R78, R77, R55, R54, 0xfe, !PT ;  /* 0x000000374d4e7212 */ /* 0x000fe400078efe36 */
[----:B------:R-:W-:Y:S02]  /*daa0*/  SEL R77, RZ, 0x1000000, !P2 ;  /* 0x01000000ff4d7807 */ /* 0x000fe40005000000 */
[----:B------:R-:W-:Y:S02]  /*dab0*/  SEL R55, RZ, 0x10000, !P1 ;  /* 0x00010000ff377807 */ /* 0x000fe40004800000 */
[----:B------:R-:W-:-:S04]  /*dac0*/  SEL R54, RZ, 0x100, !P0 ;  /* 0x00000100ff367807 */ /* 0x000fc80004000000 */
[----:B------:R-:W-:Y:S01]  /*dad0*/  LOP3.LUT R54, R54, R77, R55, 0xfe, !PT ;  /* 0x0000004d36367212 */ /* 0x000fe200078efe37 */
[----:B------:R-:W-:Y:S01]  /*dae0*/  IMAD.MOV.U32 R77, RZ, RZ, R76 ;  /* 0x000000ffff4d7224 */ /* 0x000fe200078e004c */
[----:B------:R-:W-:Y:S01]  /*daf0*/  SEL R55, RZ, 0x1, !P3 ;  /* 0x00000001ff377807 */ /* 0x000fe20005800000 */
[----:B0-----:R-:W-:-:S05]  /*db00*/  IMAD.WIDE.U32 R52, R75, 0x10, R52 ;  /* 0x000000104b347825 */ /* 0x001fca00078e0034 */
[----:B------:R0:W-:Y:S02]  /*db10*/  STG.E.128 desc[UR6][R52.64], R48 ;  /* 0x0000003034007986 */ /* 0x0001e4000c101d06 */
[----:B0-----:R-:W0:Y:S01]  /*db20*/  LDC.64 R50, c[0x0][0x3b0] ;  /* 0x0000ec00ff327b82 */ /* 0x001e220000000a00 */
[----:B------:R-:W-:Y:S02]  /*db30*/  LOP3.LUT R49, R78, R55, RZ, 0xfc, !PT ;  /* 0x000000374e317212 */ /* 0x000fe400078efcff */
[----:B------:R-:W-:-:S04]  /*db40*/  SEL R55, RZ, 0x1, !P6 ;  /* 0x00000001ff377807 */ /* 0x000fc80007000000 */
[----:B------:R-:W-:Y:S01]  /*db50*/  LOP3.LUT R48, R54, R55, RZ, 0xfc, !PT ;  /* 0x0000003736307212 */ /* 0x000fe200078efcff */
[C---:B0-----:R-:W-:Y:S01]  /*db60*/  IMAD.WIDE.U32 R50, R75.reuse, 0x8, R50 ;  /* 0x000000084b327825 */ /* 0x041fe200078e0032 */
[----:B------:R-:W-:-:S04]  /*db70*/  IADD3 R75, PT, PT, R75, 0x100, RZ ;  /* 0x000001004b4b7810 */ /* 0x000fc80007ffe0ff */
[----:B------:R2:W-:Y:S03]  /*db80*/  STG.E.64 desc[UR6][R50.64], R48 ;  /* 0x0000003032007986 */ /* 0x0005e6000c101b06 */
.L_x_5708:
[----:B------:R-:W-:Y:S05]  /*db90*/  BSYNC.RECONVERGENT B0 ;  /* 0x0000000000007941 */ /* 0x000fea0003800200 */
.L_x_5707:
[----:B------:R-:W-:Y:S01]  /*dba0*/  ISETP.GE.U32.AND P0, PT, R10, 0x300, PT ;  /* 0x000003000a00780c */ /* 0x000fe20003f06070 */
[----:B------:R-:W-:Y:S03]  /*dbb0*/  BSSY.RECONVERGENT B0, `(.L_x_5791) ;  /* 0x0000663000007945 */ /* 0x000fe60003800200 */
[----:B------:R-:W-:-:S09]  /*dbc0*/  P2R R124, PR, RZ, 0x1 ;  /* 0x00000001ff7c7803 */ /* 0x000fd20000000000 */
[----:B------:R-:W-:Y:S05]  /*dbd0*/  @!P0 BRA `(.L_x_5792) ;  /* 0x0000006400808947 */ /* 0x000fea0003800000 */
[----:B012---:R-:W0:Y:S02]  /*dbe0*/  LDC.64 R48, c[0x0][0x390] ;  /* 0x0000e400ff307b82 */ /* 0x007e240000000a00 */
        /* <DEDUP_REMOVED lines=24> */
.L_x_5796:
        /* <DEDUP_REMOVED lines=13> */
.L_x_5798:
[----:B------:R-:W-:Y:S05]  /*de40*/  BSYNC.RECONVERGENT B2 ;  /* 0x0000000000027941 */ /* 0x000fea0003800200 */
.L_x_5797:
        /* <DEDUP_REMOVED lines=60> */
.L_x_5795:
[----:B------:R-:W-:Y:S05]  /*e210*/  BSYNC.RECONVERGENT B1 ;  /* 0x0000000000017941 */ /* 0x000fea0003800200 */
.L_x_5794:
[----:B------:R-:W0:Y:S01]  /*e220*/  LDC R56, c[0x0][0x408] ;  /* 0x00010200ff387b82 */ /* 0x000e220000000800 */
[----:B------:R-:W-:Y:S01]  /*e230*/  I2FP.F32.U32 R4, R15 ;  /* 0x0000000f00047245 */ /* 0x000fe20000201000 */
[----:B------:R-:W-:Y:S02]  /*e240*/  HFMA2 R69, -RZ, RZ, 0.1171875, 0 ;  /* 0x2f800000ff457431 */ /* 0x000fe400000001ff */
[----:B-----5:R-:W-:Y:S01]  /*e250*/  IMAD.U32 R15, R52, 0x10000, RZ ;  /* 0x00010000340f7824 */ /* 0x020fe200078e00ff */
[----:B------:R-:W-:Y:S01]  /*e260*/  ISETP.NE.AND P1, PT, R23, 0x1, PT ;  /* 0x000000011700780c */ /* 0x000fe20003f25270 */
[----:B------:R-:W-:Y:S01]  /*e270*/  BSSY.RECONVERGENT B1, `(.L_x_5799) ;  /* 0x0000062000017945 */ /* 0x000fe20003800200 */
[----:B------:R-:W-:Y:S01]  /*e280*/  PRMT R16, R48, 0x7632, R16 ;  /* 0x0000763230107816 */ /* 0x000fe20000000010 */
[----:B------:R-:W-:Y:S01]  /*e290*/  FFMA.FTZ R4, R4, R69, 1.1641532182693481445e-10 ;  /* 0x2f00000004047423 */ /* 0x000fe20000010045 */
[----:B------:R-:W1:Y:S01]  /*e2a0*/  LDC R59, c[0x0][0x404] ;  /* 0x00010100ff3b7b82 */ /* 0x000e620000000800 */
[----:B------:R-:W-:-:S04]  /*e2b0*/  FMUL.FTZ R15, R15, UR4 ;  /* 0x000000040f0f7c20 */ /* 0x000fc80008410000 */
[----:B0-----:R-:W-:Y:S01]  /*e2c0*/  FMUL.FTZ R15, R15, R56 ;  /* 0x000000380f0f7220 */ /* 0x001fe20000410000 */
[----:B------:R-:W-:Y:S01]  /*e2d0*/  HFMA2 R56, -RZ, RZ, 0, 1.1920928955078125e-07 ;  /* 0x00000002ff387431 */ /* 0x000fe200000001ff */
[----:B-1----:R-:W-:Y:S01]  /*e2e0*/  FSETP.GTU.FTZ.AND P0, PT, R4, R59, PT ;  /* 0x0000003b0400720b */ /* 0x002fe20003f1c000 */
[----:B------:R-:W-:Y:S02]  /*e2f0*/  IMAD.U32 R4, R48, 0x10000, RZ ;  /* 0x0001000030047824 */ /* 0x000fe400078e00ff */
[----:B------:R-:W-:Y:S01]  /*e300*/  IMAD.MOV.U32 R48, RZ, RZ, R2 ;  /* 0x000000ffff307224 */ /* 0x000fe200078e0002 */
[----:B------:R-:W-:Y:S02]  /*e310*/  FSEL R15, R15, RZ, !P0 ;  /* 0x000000ff0f0f7208 */ /* 0x000fe40004000000 */
[----:B------:R-:W-:-:S03]  /*e320*/  PLOP3.LUT P0, PT, P0, PT, PT, 0x8, 0x80 ;  /* 0x000000000080781c */ /* 0x000fc6000070e170 */
[--C-:B------:R-:W-:Y:S01]  /*e330*/  FADD.FTZ R15, R15, R4.reuse ;  /* 0x000000040f0f7221 */ /* 0x100fe20000010000 */
[----:B------:R-:W-:Y:S02]  /*e340*/  PRMT R4, R52, 0x7632, R4 ;  /* 0x0000763234047816 */ /* 0x000fe40000000004 */
[----:B------:R-:W-:Y:S01]  /*e350*/  P2R R52, PR, RZ, 0x1 ;  /* 0x00000001ff347803 */ /* 0x000fe20000000000 */
        /* <DEDUP_REMOVED lines=9> */
.L_x_5801:
        /* <DEDUP_REMOVED lines=13> */
.L_x_5803:
[----:B------:R-:W-:Y:S05]  /*e4c0*/  BSYNC.RECONVERGENT B2 ;  /* 0x0000000000027941 */ /* 0x000fea0003800200 */
.L_x_5802:
        /* <DEDUP_REMOVED lines=58> */
[----:B------:R-:W-:Y:S02]  /*e870*/  LOP3.LUT R5, R80, UR5, R79, 0x96, !PT ;  /* 0x0000000550057c12 */ /* 0x000fe4000f8e964f */
[----:B------:R-:W-:-:S07]  /*e880*/  MOV R76, R78 ;  /* 0x0000004e004c7202 */ /* 0x000fce0000000f00 */
.L_x_5800:
[----:B------:R-:W-:Y:S05]  /*e890*/  BSYNC.RECONVERGENT B1 ;  /* 0x0000000000017941 */ /* 0x000fea0003800200 */
.L_x_5799:
[----:B------:R-:W0:Y:S01]  /*e8a0*/  LDC R83, c[0x0][0x408] ;  /* 0x00010200ff537b82 */ /* 0x000e220000000800 */
[----:B------:R-:W-:Y:S01]  /*e8b0*/  I2FP.F32.U32 R23, R48 ;  /* 0x0000003000177245 */ /* 0x000fe20000201000 */
[----:B------:R-:W-:Y:S01]  /*e8c0*/  IMAD.U32 R4, R4, 0x10000, RZ ;  /* 0x0001000004047824 */ /* 0x000fe200078e00ff */
[----:B------:R-:W-:Y:S01]  /*e8d0*/  ISETP.NE.AND P1, PT, R56, 0x1, PT ;  /* 0x000000013800780c */ /* 0x000fe20003f25270 */
[----:B------:R-:W-:Y:S01]  /*e8e0*/  BSSY.RECONVERGENT B1, `(.L_x_5804) ;  /* 0x000005f000017945 */ /* 0x000fe20003800200 */
[----:B------:R-:W-:Y:S02]  /*e8f0*/  IMAD.MOV.U32 R59, RZ, RZ, 0x2 ;  /* 0x00000002ff3b7424 */ /* 0x000fe400078e00ff */
[----:B------:R-:W-:Y:S01]  /*e900*/  FFMA.FTZ R23, R23, R69, 1.1641532182693481445e-10 ;  /* 0x2f00000017177423 */ /* 0x000fe20000010045 */
[----:B------:R-:W-:Y:S01]  /*e910*/  FMUL.FTZ R4, R4, UR4 ;  /* 0x0000000404047c20 */ /* 0x000fe20008410000 */
[----:B------:R-:W1:Y:S03]  /*e920*/  LDC R82, c[0x0][0x404] ;  /* 0x00010100ff527b82 */ /* 0x000e660000000800 */
[----:B0-----:R-:W-:Y:S01]  /*e930*/  FMUL.FTZ R4, R4, R83 ;  /* 0x0000005304047220 */ /* 0x001fe20000410000 */
[----:B-1----:R-:W-:-:S02]  /*e940*/  FSETP.GTU.FTZ.AND P0, PT, R23, R82, PT ;  /* 0x000000521700720b */ /* 0x002fc40003f1c000 */
[----:B------:R-:W-:Y:S02]  /*e950*/  SHF.L.U32 R23, R16, 0x10, RZ ;  /* 0x0000001010177819 */ /* 0x000fe400000006ff */
        /* <DEDUP_REMOVED lines=13> */
.L_x_5806:
        /* <DEDUP_REMOVED lines=13> */
.L_x_5808:
[----:B------:R-:W-:Y:S05]  /*eb00*/  BSYNC.RECONVERGENT B2 ;  /* 0x0000000000027941 */ /* 0x000fea0003800200 */
.L_x_5807:
        /* <DEDUP_REMOVED lines=59> */
[----:B------:R-:W-:-:S07]  /*eec0*/  LOP3.LUT R5, R78, UR5, R5, 0x96, !PT ;  /* 0x000000054e057c12 */ /* 0x000fce000f8e9605 */
.L_x_5805:
[----:B------:R-:W-:Y:S05]  /*eed0*/  BSYNC.RECONVERGENT B1 ;  /* 0x0000000000017941 */ /* 0x000fea0003800200 */
.L_x_5804:
        /* <DEDUP_REMOVED lines=10> */
[----:B------:R-:W-:Y:S01]  /*ef80*/  IMAD.U32 R4, R49, 0x10000, RZ ;  /* 0x0001000031047824 */ /* 0x000fe200078e00ff */
[----:B------:R-:W-:-:S03]  /*ef90*/  MOV R48, R2 ;  /* 0x0000000200307202 */ /* 0x000fc60000000f00 */
        /* <DEDUP_REMOVED lines=13> */
.L_x_5811:
        /* <DEDUP_REMOVED lines=12> */
.L_x_5813:
[----:B------:R-:W-:Y:S05]  /*f130*/  BSYNC.RECONVERGENT B2 ;  /* 0x0000000000027941 */ /* 0x000fea0003800200 */
.L_x_5812:
        /* <DEDUP_REMOVED lines=55> */
[----:B------:R-:W-:Y:S02]  /*f4b0*/  UIADD3 UR5, UPT, UPT, UR8, -0x700cb87f, URZ ;  /* 0x8ff3478108057890 */ /* 0x000fe4000fffe0ff */
[----:B------:R-:W-:Y:S01]  /*f4c0*/  MOV R2, R48 ;  /* 0x0000003000027202 */ /* 0x000fe20000000f00 */
[----:B------:R-:W-:-:S03]  /*f4d0*/  IMAD.MOV.U32 R48, RZ, RZ, R76 ;  /* 0x000000ffff307224 */ /* 0x000fc600078e004c */
[----:B------:R-:W-:Y:S01]  /*f4e0*/  LOP3.LUT R6, R78, UR5, R49, 0x96, !PT ;  /* 0x000000054e067c12 */ /* 0x000fe2000f8e9631 */
[----:B------:R-:W-:Y:S02]  /*f4f0*/  IMAD.MOV.U32 R76, RZ, RZ, R4 ;  /* 0x000000ffff4c7224 */ /* 0x000fe400078e0004 */
[----:B------:R-:W-:-:S07]  /*f500*/  HFMA2 R4, -RZ, RZ, 0, 0 ;  /* 0x00000000ff047431 */ /* 0x000fce00000001ff */
.L_x_5810:
[----:B------:R-:W-:Y:S05]  /*f510*/  BSYNC.RECONVERGENT B1 ;  /* 0x0000000000017941 */ /* 0x000fea0003800200 */
.L_x_5809:
        /* <DEDUP_REMOVED lines=24> */
.L_x_5816:
        /* <DEDUP_REMOVED lines=12> */
.L_x_5818:
[----:B------:R-:W-:Y:S05]  /*f760*/  BSYNC.RECONVERGENT B2 ;  /* 0x0000000000027941 */ /* 0x000fea0003800200 */
.L_x_5817:
[----:B------:R-:W-:Y:S01]  /*f770*/  IMAD.WIDE.U32 R78, R9, -0x2daee0ad, RZ ;  /* 0xd2511f53094e7825 */ /* 0x000fe200078e00ff */
[----:B------:R-:W-:Y:S01]  /*f780*/  UIADD3 UR5, UPT, UPT, UR8, -0x61c88647, URZ ;  /* 0x9e3779b908057890 */ /* 0x000fe2000fffe0ff */
[----:B------:R-:W-:Y:S02]  /*f790*/  MOV R49, R76 ;  /* 0x0000004c00317202 */ /* 0x000fe40000000f00 */
        /* <DEDUP_REMOVED lines=57> */
[----:B------:R-:W-:-:S07]  /*fb30*/  LOP3.LUT R6, R80, UR5, R79, 0x96, !PT ;  /* 0x0000000550067c12 */ /* 0x000fce000f8e964f */
.L_x_5815:
[----:B------:R-:W-:Y:S05]  /*fb40*/  BSYNC.RECONVERGENT B1 ;  /* 0x0000000000017941 */ /* 0x000fea0003800200 */
.L_x_5814:
[----:B------:R-:W-:Y:S01]  /*fb50*/  I2FP.F32.U32 R4, R49 ;  /* 0x0000003100047245 */ /* 0x000fe20000201000 */
[----:B------:R-:W-:Y:S01]  /*fb60*/  BSSY.RECONVERGENT B1, `(.L_x_5819) ;  /* 0x0000063000017945 */ /* 0x000fe20003800200 */
[----:B------:R-:W-:Y:S02]  /*fb70*/  SHF.L.U32 R49, R54, 0x10, RZ ;  /* 0x0000001036317819 */ /* 0x000fe400000006ff */
[----:B------:R-:W-:Y:S01]  /*fb80*/  ISETP.NE.AND P4, PT, R59, 0x1, PT ;  /* 0x000000013b00780c */ /* 0x000fe20003f85270 */
[----:B------:R-:W-:Y:S02]  /*fb90*/  FFMA.FTZ R4, R4, R69, 1.1641532182693481445e-10 ;  /* 0x2f00000004047423 */ /* 0x000fe40000010045 */
[----:B------:R-:W-:-:S03]  /*fba0*/  FMUL.FTZ R49, R49, UR4 ;  /* 0x0000000431317c20 */ /* 0x000fc60008410000 */
[----:B------:R-:W-:Y:S01]  /*fbb0*/  FSETP.GTU.FTZ.AND P3, PT, R4, R82, PT ;  /* 0x000000520400720b */ /* 0x000fe20003f7c000 */
[----:B------:R-:W-:Y:S01]  /*fbc0*/  FMUL.FTZ R49, R49, R83 ;  /* 0x0000005331317220 */ /* 0x000fe20000410000 */
[----:B------:R-:W-:Y:S01]  /*fbd0*/  IMAD.U32 R4, R50, 0x10000, RZ ;  /* 0x0001000032047824 */ /* 0x000fe200078e00ff */
[----:B------:R-:W-:Y:S02]  /*fbe0*/  PRMT R50, R54, 0x7632, R50 ;  /* 0x0000763236327816 */ /* 0x000fe40000000032 */
[----:B------:R-:W-:Y:S02]  /*fbf0*/  MOV R54, R2 ;  /* 0x0000000200367202 */ /* 0x000fe40000000f00 */
[----:B------:R-:W-:Y:S02]  /*fc00*/  FSEL R49, R49, RZ, !P3 ;  /* 0x000000ff31317208 */ /* 0x000fe40005800000 */
[----:B------:R-:W-:Y:S02]  /*fc10*/  PRMT R53, R50, 0x7632, R53 ;  /* 0x0000763232357816 */ /* 0x000fe40000000035 */
[----:B------:R-:W-:Y:S01]  /*fc20*/  PLOP3.LUT P3, PT, P3, PT, PT, 0x8, 0x80 ;  /* 0x000000000080781c */ /* 0x000fe20001f6e170 */
[----:B------:R-:W-:Y:S01]  /*fc30*/  FADD.FTZ R49, R49, R4 ;  /* 0x0000000431317221 */ /* 0x000fe20000010000 */
[----:B------:R-:W-:-:S03]  /*fc40*/  IMAD.MOV.U32 R4, RZ, RZ, 0x2 ;  /* 0x00000002ff047424 */ /* 0x000fc600078e00ff */
[----:B------:R-:W-:Y:S01]  /*fc50*/  IMAD.MOV.U32 R60, RZ, RZ, R49 ;  /* 0x000000ffff3c7224 */ /* 0x000fe200078e0031 */
        /* <DEDUP_REMOVED lines=9> */
.L_x_5821:
        /* <DEDUP_REMOVED lines=12> */
.L_x_5823:
[----:B------:R-:W-:Y:S05]  /*fdb0*/  BSYNC.RECONVERGENT B2 ;  /* 0x0000000000027941 */ /* 0x000fea0003800200 */
.L_x_5822:
        /* <DEDUP_REMOVED lines=61> */
.L_x_5820:
[----:B------:R-:W-:Y:S05]  /*10190*/  BSYNC.RECONVERGENT B1 ;  /* 0x0000000000017941 */ /* 0x000fea0003800200 */
.L_x_5819:
[----:B------:R-:W-:Y:S01]  /*101a0*/  I2FP.F32.U32 R54, R54 ;  /* 0x0000003600367245 */ /* 0x000fe20000201000 */
[----:B------:R-:W-:Y:S01]  /*101b0*/  IMAD.U32 R50, R50, 0x10000, RZ ;  /* 0x0001000032327824 */ /* 0x000fe200078e00ff */
[----:B------:R-:W-:Y:S01]  /*101c0*/  ISETP.NE.AND P5, PT, R4, 0x1, PT ;  /* 0x000000010400780c */ /* 0x000fe20003fa5270 */
[----:B------:R-:W-:Y:S01]  /*101d0*/  BSSY.RECONVERGENT B1, `(.L_x_5824) ;  /* 0x000005f000017945 */ /* 0x000fe20003800200 */
[----:B------:R-:W-:Y:S01]  /*101e0*/  SHF.L.U32 R53, R53, 0x10, RZ ;  /* 0x0000001035357819 */ /* 0x000fe200000006ff */
[----:B------:R-:W-:Y:S01]  /*101f0*/  FFMA.FTZ R54, R54, R69, 1.1641532182693481445e-10 ;  /* 0x2f00000036367423 */ /* 0x000fe20000010045 */
[----:B------:R-:W-:-:S04]  /*10200*/  FMUL.FTZ R50, R50, UR4 ;  /* 0x0000000432327c20 */ /* 0x000fc80008410000 */
[----:B------:R-:W-:Y:S01]  /*10210*/  FMUL.FTZ R50, R50, R83 ;  /* 0x0000005332327220 */ /* 0x000fe20000410000 */
[----:B------:R-:W-:Y:S01]  /*10220*/  FSETP.GTU.FTZ.AND P4, PT, R54, R82, PT ;  /* 0x000000523600720b */ /* 0x000fe20003f9c000 */
[----:B------:R-:W-:-:S03]  /*10230*/  IMAD.MOV.U32 R54, RZ, RZ, 0x2 ;  /* 0x00000002ff367424 */ /* 0x000fc600078e00ff */
        /* <DEDUP_REMOVED lines=14> */
.L_x_5826:
        /* <DEDUP_REMOVED lines=12> */
.L_x_5828:
[----:B------:R-:W-:Y:S05]  /*103e0*/  BSYNC.RECONVERGENT B2 ;  /* 0x0000000000027941 */ /* 0x000fea0003800200 */
.L_x_5827:
[----:B------:R-:W-:Y:S01]  /*103f0*/  IMAD.WIDE.U32 R80, R9, -0x2daee0ad, RZ ;  /* 0xd2511f5309507825 */ /* 0x000fe200078e00ff */
[----:B------:R-:W-:Y:S01]  /*10400*/  UIADD3 UR5, UPT, UPT, UR8, -0x61c88647, URZ ;  /* 0x9e3779b908057890 */ /* 0x000fe2000fffe0ff */
[----:B------:R-:W-:Y:S02]  /*10410*/  MOV R53, R76 ;  /* 0x0000004c00357202 */ /* 0x000fe40000000f00 */
[----:B------:R-:W-:Y:S02]  /*10420*/  HFMA2 R54, -RZ, RZ, 0, 0 ;  /* 0x00000000ff367431 */ /* 0x000fe400000001ff */
        /* <DEDUP_REMOVED lines=57> */
.L_x_5825:
[----:B------:R-:W-:Y:S05]  /*107c0*/  BSYNC.RECONVERGENT B1 ;  /* 0x0000000000017941 */ /* 0x000fea0003800200 */
.L_x_5824:
[----:B------:R-:W-:Y:S01]  /*107d0*/  I2FP.F32.U32 R4, R53 ;  /* 0x0000003500047245 */ /* 0x000fe20000201000 */
[----:B------:R-:W-:Y:S01]  /*107e0*/  IMAD.MOV.U32 R80, RZ, RZ, 0x2f800000 ;  /* 0x2f800000ff507424 */ /* 0x000fe200078e00ff */
[----:B------:R-:W-:Y:S01]  /*107f0*/  ISETP.NE.AND P6, PT, R54, 0x1, PT ;  /* 0x000000013600780c */ /* 0x000fe20003fc5270 */
[----:B------:R-:W-:Y:S01]  /*10800*/  BSSY.RECONVERGENT B1, `(.L_x_5829) ;  /* 0x0000064000017945 */ /* 0x000fe20003800200 */
[----:B------:R-:W-:Y:S02]  /*10810*/  IMAD.MOV.U32 R77, RZ, RZ, R2 ;  /* 0x000000ffff4d7224 */ /* 0x000fe400078e0002 */
[----:B------:R-:W-:-:S05]  /*10820*/  FFMA.FTZ R4, R4, R80, 1.1641532182693481445e-10 ;  /* 0x2f00000004047423 */ /* 0x000fca0000010050 */
[----:B------:R-:W-:Y:S01]  /*10830*/  FSETP.GTU.FTZ.AND P5, PT, R4, R82, PT ;  /* 0x000000520400720b */ /* 0x000fe20003fbc000 */
[----:B------:R-:W-:-:S04]  /*10840*/  IMAD.U32 R4, R55, 0x10000, RZ ;  /* 0x0001000037047824 */ /* 0x000fc800078e00ff */
[----:B------:R-:W-:-:S04]  /*10850*/  FMUL.FTZ R4, R4, UR4 ;  /* 0x0000000404047c20 */ /* 0x000fc80008410000 */
[----:B------:R-:W-:-:S05]  /*10860*/  FMUL.FTZ R4, R4, R83 ;  /* 0x0000005304047220 */ /* 0x000fca0000410000 */
[----:B------:R-:W-:Y:S02]  /*10870*/  FSEL R53, R4, RZ, !P5 ;  /* 0x000000ff04357208 */ /* 0x000fe40006800000 */
[----:B------:R-:W-:Y:S02]  /*10880*/  SHF.L.U32 R4, R51, 0x10, RZ ;  /* 0x0000001033047819 */ /* 0x000fe400000006ff */
[----:B------:R-:W-:Y:S02]  /*10890*/  PRMT R51, R55, 0x7632, R51 ;  /* 0x0000763237337816 */ /* 0x000fe40000000033 */
[----:B------:R-:W-:Y:S01]  /*108a0*/  PLOP3.LUT P5, PT, P5, PT, PT, 0x8, 0x80 ;  /* 0x000000000080781c */ /* 0x000fe20002fae170 */
[----:B------:R-:W-:Y:S01]  /*108b0*/  FADD.FTZ R53, R53, R4 ;  /* 0x0000000435357221 */ /* 0x000fe20000010000 */
[----:B------:R-:W-:Y:S01]  /*108c0*/  PRMT R69, R51, 0x7632, R69 ;  /* 0x0000763233457816 */ /* 0x000fe20000000045 */
[----:B------:R-:W-:-:S03]  /*108d0*/  IMAD.MOV.U32 R4, RZ, RZ, 0x2 ;  /* 0x00000002ff047424 */ /* 0x000fc600078e00ff */
        /* <DEDUP_REMOVED lines=10> */
.L_x_5831:
        /* <DEDUP_REMOVED lines=14> */
.L_x_5833:
[----:B------:R-:W-:Y:S05]  /*10a60*/  BSYNC.RECONVERGENT B2 ;  /* 0x0000000000027941 */ /* 0x000fea0003800200 */
.L_x_5832:
        /* <DEDUP_REMOVED lines=61> */
.L_x_5830:
[----:B------:R-:W-:Y:S05]  /*10e40*/  BSYNC.RECONVERGENT B1 ;  /* 0x0000000000017941 */ /* 0x000fea0003800200 */
.L_x_5829:
        /* <DEDUP_REMOVED lines=15> */
.L_x_5793:
        /* <DEDUP_REMOVED lines=16> */
.L_x_5837:
        /* <DEDUP_REMOVED lines=13> */
.L_x_5839:
[----:B------:R-:W-:Y:S05]  /*11110*/  BSYNC.RECONVERGENT B2 ;  /* 0x0000000000027941 */ /* 0x000fea0003800200 */
.L_x_5838:
        /* <DEDUP_REMOVED lines=60> */
.L_x_5836:
[----:B------:R-:W-:Y:S05]  /*114e0*/  BSYNC.RECONVERGENT B1 ;  /* 0x0000000000017941 */ /* 0x000fea0003800200 */
.L_x_5835:
[----:B------:R-:W0:Y:S01]  /*114f0*/  LDC R82, c[0x0][0x404] ;  /* 0x00010100ff527b82 */ /* 0x000e220000000800 */
[----:B------:R-:W-:Y:S01]  /*11500*/  I2FP.F32.U32 R4, R15 ;  /* 0x0000000f00047245 */ /* 0x000fe20000201000 */
[----:B------:R-:W-:Y:S01]  /*11510*/  IMAD.MOV.U32 R83, RZ, RZ, 0x2f800000 ;  /* 0x2f800000ff537424 */ /* 0x000fe200078e00ff */
[----:B------:R-:W-:Y:S01]  /*11520*/  ISETP.NE.AND P1, PT, R23, 0x1, PT ;  /* 0x000000011700780c */ /* 0x000fe20003f25270 */
[----:B------:R-:W-:Y:S01]  /*11530*/  BSSY.RECONVERGENT B1, `(.L_x_5840) ;  /* 0x0000060000017945 */ /* 0x000fe20003800200 */
[----:B-----5:R-:W-:Y:S01]  /*11540*/  SHF.L.U32 R16, R52, 0x10, RZ ;  /* 0x0000001034107819 */ /* 0x020fe200000006ff */
[----:B------:R-:W-:Y:S01]  /*11550*/  FFMA.FTZ R15, R4, R83, 1.1641532182693481445e-10 ;  /* 0x2f000000040f7423 */ /* 0x000fe20000010053 */
[----:B------:R-:W-:Y:S01]  /*11560*/  PRMT R4, R52, 0x7632, R4 ;  /* 0x0000763234047816 */ /* 0x000fe20000000004 */
[----:B------:R-:W1:Y:S01]  /*11570*/  LDC R77, c[0x0][0x408] ;  /* 0x00010200ff4d7b82 */ /* 0x000e620000000800 */
[----:B------:R-:W-:Y:S02]  /*11580*/  IMAD.MOV.U32 R48, RZ, RZ, 0x2 ;  /* 0x00000002ff307424 */ /* 0x000fe400078e00ff */
[----:B------:R-:W-:Y:S01]  /*11590*/  FMUL.FTZ R16, R16, UR4 ;  /* 0x0000000410107c20 */ /* 0x000fe20008410000 */
        /* <DEDUP_REMOVED lines=15> */
.L_x_5842:
        /* <DEDUP_REMOVED lines=13> */
.L_x_5844:
[----:B------:R-:W-:Y:S05]  /*11760*/  BSYNC.RECONVERGENT B2 ;  /* 0x0000000000027941 */ /* 0x000fea0003800200 */
.L_x_5843:
        /* <DEDUP_REMOVED lines=58> */
[----:B------:R-:W-:Y:S01]  /*11b10*/  LOP3.LUT R5, R50, UR5, R49, 0x96, !PT ;  /* 0x0000000532057c12 */ /* 0x000fe2000f8e9631 */
[----:B------:R-:W-:-:S07]  /*11b20*/  IMAD.MOV.U32 R48, RZ, RZ, RZ ;  /* 0x000000ffff307224 */ /* 0x000fce00078e00ff */
.L_x_5841:
[----:B------:R-:W-:Y:S05]  /*11b30*/  BSYNC.RECONVERGENT B1 ;  /* 0x0000000000017941 */ /* 0x000fea0003800200 */
.L_x_5840:
[----:B------:R-:W-:Y:S01]  /*11b40*/  ISETP.NE.AND P2, PT, R48, 0x1, PT ;  /* 0x000000013000780c */ /* 0x000fe20003f45270 */
[----:B------:R-:W-:Y:S01]  /*11b50*/  BSSY.RECONVERGENT B1, `(.L_x_5845) ;  /* 0x000005e000017945 */ /* 0x000fe20003800200 */
[----:B------:R-:W-:Y:S01]  /*11b60*/  I2FP.F32.U32 R16, R16 ;  /* 0x0000001000107245 */ /* 0x000fe20000201000 */
[----:B------:R-:W-:Y:S01]  /*11b70*/  IMAD.MOV.U32 R49, RZ, RZ, 0x2 ;  /* 0x00000002ff317424 */ /* 0x000fe200078e00ff */
[----:B------:R-:W-:-:S03]  /*11b80*/  SHF.L.U32 R4, R4, 0x10, RZ ;  /* 0x0000001004047819 */ /* 0x000fc600000006ff */
[----:B------:R-:W-:Y:S02]  /*11b90*/  FFMA.FTZ R23, R16, R83, 1.1641532182693481445e-10 ;  /* 0x2f00000010177423 */ /* 0x000fe40000010053 */
[----:B------:R-:W-:-:S03]  /*11ba0*/  FMUL.FTZ R4, R4, UR4 ;  /* 0x0000000404047c20 */ /* 0x000fc60008410000 */
[----:B------:R-:W-:Y:S01]  /*11bb0*/  FSETP.GTU.FTZ.AND P1, PT, R23, R82, PT ;  /* 0x000000521700720b */ /* 0x000fe20003f3c000 */
[----:B------:R-:W-:Y:S01]  /*11bc0*/  FMUL.FTZ R4, R4, R77 ;  /* 0x0000004d04047220 */ /* 0x000fe20000410000 */
        /* <DEDUP_REMOVED lines=12> */
.L_x_5847:
        /* <DEDUP_REMOVED lines=13> */
.L_x_5849:
[----:B------:R-:W-:Y:S05]  /*11d60*/  BSYNC.RECONVERGENT B2 ;  /* 0x0000000000027941 */ /* 0x000fea0003800200 */
.L_x_5848:
        /* <DEDUP_REMOVED lines=60> */
.L_x_5846:
[----:B------:R-:W-:Y:S05]  /*12130*/  BSYNC.RECONVERGENT B1 ;  /* 0x0000000000017941 */ /* 0x000fea0003800200 */
.L_x_5845:
[----:B------:R-:W-:Y:S01]  /*12140*/  I2FP.F32.U32 R4, R23 ;  /* 0x0000001700047245 */ /* 0x000fe20000201000 */
[----:B------:R-:W-:Y:S01]  /*12150*/  BSSY.RECONVERGENT B1, `(.L_x_5850) ;  /* 0x000005f000017945 */ /* 0x000fe20003800200 */
[----:B------:R-:W-:Y:S01]  /*12160*/  SHF.L.U32 R48, R53, 0x10, RZ ;  /* 0x0000001035307819 */ /* 0x000fe200000006ff */
[----:B------:R-:W-:Y:S01]  /*12170*/  IMAD.MOV.U32 R50, RZ, RZ, 0x2 ;  /* 0x00000002ff327424 */ /* 0x000fe200078e00ff */
[----:B------:R-:W-:Y:S01]  /*12180*/  ISETP.NE.AND P2, PT, R49, 0x1, PT ;  /* 0x000000013100780c */ /* 0x000fe20003f45270 */
[----:B------:R-:W-:Y:S01]  /*12190*/  FFMA.FTZ R23, R4, R83, 1.1641532182693481445e-10 ;  /* 0x2f00000004177423 */ /* 0x000fe20000010053 */
[----:B------:R-:W-:Y:S01]  /*121a0*/  PRMT R53, R53, 0x7632, R53 ;  /* 0x0000763235357816 */ /* 0x000fe20000000035 */
[----:B------:R-:W-:-:S03]  /*121b0*/  FMUL.FTZ R48, R48, UR4 ;  /* 0x0000000430307c20 */ /* 0x000fc60008410000 */
[----:B------:R-:W-:Y:S01]  /*121c0*/  FSETP.GTU.FTZ.AND P1, PT, R23, R82, PT ;  /* 0x000000521700720b */ /* 0x000fe20003f3c000 */
[----:B------:R-:W-:Y:S01]  /*121d0*/  FMUL.FTZ R23, R48, R77 ;  /* 0x0000004d30177220 */ /* 0x000fe20000410000 */
[----:B------:R-:W-:-:S04]  /*121e0*/  IMAD.MOV.U32 R48, RZ, RZ, R2 ;  /* 0x000000ffff307224 */ /* 0x000fc800078e0002 */
        /* <DEDUP_REMOVED lines=11> */
.L_x_5852:
        /* <DEDUP_REMOVED lines=13> */
.L_x_5854:
[----:B------:R-:W-:Y:S05]  /*12370*/  BSYNC.RECONVERGENT B2 ;  /* 0x0000000000027941 */ /* 0x000fea0003800200 */
.L_x_5853:
        /* <DEDUP_REMOVED lines=60> */
.L_x_5851:
[----:B------:R-:W-:Y:S05]  /*12740*/  BSYNC.RECONVERGENT B1 ;  /* 0x0000000000017941 */ /* 0x000fea0003800200 */
.L_x_5850:
        /* <DEDUP_REMOVED lines=9> */
[----:B------:R-:W-:-:S04]  /*127e0*/  IMAD.MOV.U32 R49, RZ, RZ, R2 ;  /* 0x000000ffff317224 */ /* 0x000fc800078e0002 */
        /* <DEDUP_REMOVED lines=12> */
.L_x_5857:
        /* <DEDUP_REMOVED lines=13> */
.L_x_5859:
[----:B------:R-:W-:Y:S05]  /*12980*/  BSYNC.RECONVERGENT B2 ;  /* 0x0000000000027941 */ /* 0x000fea0003800200 */
.L_x_5858:
        /* <DEDUP_REMOVED lines=60> */
.L_x_5856:
[----:B------:R-:W-:Y:S05]  /*12d50*/  BSYNC.RECONVERGENT B1 ;  /* 0x0000000000017941 */ /* 0x000fea0003800200 */
.L_x_5855:
        /* <DEDUP_REMOVED lines=23> */
.L_x_5862:
        /* <DEDUP_REMOVED lines=12> */
.L_x_5864:
[----:B------:R-:W-:Y:S05]  /*12f90*/  BSYNC.RECONVERGENT B2 ;  /* 0x0000000000027941 */ /* 0x000fea0003800200 */
.L_x_5863:
        /* <DEDUP_REMOVED lines=61> */
.L_x_5861:
[----:B------:R-:W-:Y:S05]  /*13370*/  BSYNC.RECONVERGENT B1 ;  /* 0x0000000000017941 */ /* 0x000fea0003800200 */
.L_x_5860:
[----:B------:R-:W-:Y:S01]  /*13380*/  I2FP.F32.U32 R50, R50 ;  /* 0x0000003200327245 */ /* 0x000fe20000201000 */
[----:B------:R-:W-:Y:S01]  /*13390*/  IMAD.U32 R54, R54, 0x10000, RZ ;  /* 0x0001000036367824 */ /* 0x000fe200078e00ff */
[----:B------:R-:W-:Y:S01]  /*133a0*/  ISETP.NE.AND P5, PT, R4, 0x1, PT ;  /* 0x000000010400780c */ /* 0x000fe20003fa5270 */
[----:B------:R-:W-:Y:S02]  /*133b0*/  BSSY.RECONVERGENT B1, `(.L_x_5865) ;  /* 0x000005d000017945 */ /* 0x000fe40003800200 */
[----:B------:R-:W-:Y:S01]  /*133c0*/  FFMA.FTZ R51, R50, R83, 1.1641532182693481445e-10 ;  /* 0x2f00000032337423 */ /* 0x000fe20000010053 */
[----:B------:R-:W-:-:S04]  /*133d0*/  FMUL.FTZ R54, R54, UR4 ;  /* 0x0000000436367c20 */ /* 0x000fc80008410000 */
[----:B------:R-:W-:Y:S01]  /*133e0*/  FMUL.FTZ R50, R54, R77 ;  /* 0x0000004d36327220 */ /* 0x000fe20000410000 */
[----:B------:R-:W-:Y:S01]  /*133f0*/  FSETP.GTU.FTZ.AND P4, PT, R51, R82, PT ;  /* 0x000000523300720b */ /* 0x000fe20003f9c000 */
[----:B------:R-:W-:Y:S02]  /*13400*/  HFMA2 R54, -RZ, RZ, 0, 1.1920928955078125e-07 ;  /* 0x00000002ff367431 */ /* 0x000fe400000001ff */
[----:B------:R-:W-:Y:S01]  /*13410*/  IMAD.MOV.U32 R51, RZ, RZ, R2 ;  /* 0x000000ffff337224 */ /* 0x000fe200078e0002 */
        /* <DEDUP_REMOVED lines=12> */
.L_x_5867:
        /* <DEDUP_REMOVED lines=12> */
.L_x_5869:
[----:B------:R-:W-:Y:S05]  /*135a0*/  BSYNC.RECONVERGENT B2 ;  /* 0x0000000000027941 */ /* 0x000fea0003800200 */
.L_x_5868:
[----:B------:R-:W-:Y:S01]  /*135b0*/  IMAD.WIDE.U32 R80, R9, -0x2daee0ad, RZ ;  /* 0xd2511f5309507825 */ /* 0x000fe200078e00ff */
[----:B------:R-:W-:-:S03]  /*135c0*/  UIADD3 UR5, UPT, UPT, UR8, -0x61c88647, URZ ;  /* 0x9e3779b908057890 */ /* 0x000fc6000fffe0ff */
[----:B------:R-:W-:Y:S01]  /*135d0*/  IMAD.WIDE.U32 R4, R7, -0x326172a9, RZ ;  /* 0xcd9e8d5707047825 */ /* 0x000fe200078e00ff */
[----:B------:R-:W-:-:S03]  /*135e0*/  LOP3.LUT R78, R3, UR9, R81, 0x96, !PT ;  /* 0x00000009034e7c12 */ /* 0x000fc6000f8e9651 */
[----:B------:R-:W-:Y:S01]  /*135f0*/  IMAD.MOV.U32 R51, RZ, RZ, R76 ;  /* 0x000000ffff337224 */ /* 0x000fe200078e004c */
[----:B------:R-:W-:Y:S01]  /*13600*/  LOP3.LUT R5, R8, UR8, R5, 0x96, !PT ;  /* 0x0000000808057c12 */ /* 0x000fe2000f8e9605 */
[----:B------:R-:W-:-:S04]  /*13610*/  IMAD.WIDE.U32 R78, R78, -0x326172a9, RZ ;  /* 0xcd9e8d574e4e7825 */ /* 0x000fc800078e00ff */
        /* <DEDUP_REMOVED lines=53> */
[----:B------:R-:W-:-:S07]  /*13970*/  LOP3.LUT R6, R4, UR5, R79, 0x96, !PT ;  /* 0x0000000504067c12 */ /* 0x000fce000f8e964f */
.L_x_5866:
[----:B------:R-:W-:Y:S05]  /*13980*/  BSYNC.RECONVERGENT B1 ;  /* 0x0000000000017941 */ /* 0x000fea0003800200 */
.L_x_5865:
        /* <DEDUP_REMOVED lines=9> */
[----:B------:R-:W-:Y:S01]  /*13a20*/  FMUL.FTZ R51, R51, R77 ;  /* 0x0000004d33337220 */ /* 0x000fe20000410000 */
[----:B------:R-:W-:-:S04]  /*13a30*/  IMAD.MOV.U32 R4, RZ, RZ, 0x2 ;  /* 0x00000002ff047424 */ /* 0x000fc800078e00ff */
        /* <DEDUP_REMOVED lines=12> */
.L_x_5872:
        /* <DEDUP_REMOVED lines=14> */
.L_x_5874:
[----:B------:R-:W-:Y:S05]  /*13be0*/  BSYNC.RECONVERGENT B2 ;  /* 0x0000000000027941 */ /* 0x000fea0003800200 */
.L_x_5873:
        /* <DEDUP_REMOVED lines=61> */
.L_x_5871:
[----:B------:R-:W-:Y:S05]  /*13fc0*/  BSYNC.RECONVERGENT B1 ;  /* 0x0000000000017941 */ /* 0x000fea0003800200 */
.L_x_5870:
[----:B------:R-:W-:Y:S01]  /*13fd0*/  I2FP.F32.U32 R54, R69 ;  /* 0x0000004500367245 */ /* 0x000fe20000201000 */
[----:B------:R-:W-:Y:S01]  /*13fe0*/  IMAD.U32 R53, R53, 0x10000, RZ ;  /* 0x0001000035357824 */ /* 0x000fe200078e00ff */
[----:B------:R-:W-:Y:S02]  /*13ff0*/  F2FP.BF16.F32.PACK_AB R50, R50, R49 ;  /* 0x000000313232723e */ /* 0x000fe400000010ff */
[----:B------:R-:W-:Y:S01]  /*14000*/  F2FP.BF16.F32.PACK_AB R49, R48, R23 ;  /* 0x000000173031723e */ /* 0x000fe200000010ff */
[----:B------:R-:W-:Y:S01]  /*14010*/  FFMA.FTZ R83, R54, R83, 1.1641532182693481445e-10 ;  /* 0x2f00000036537423 */ /* 0x000fe20000010053 */
[----:B------:R-:W-:Y:S01]  /*14020*/  FMUL.FTZ R54, R53, UR4 ;  /* 0x0000000435367c20 */ /* 0x000fe20008410000 */
[----:B------:R-:W-:-:S03]  /*14030*/  F2FP.BF16.F32.PACK_AB R48, R16, R15 ;  /* 0x0000000f1030723e */ /* 0x000fc600000010ff */
[----:B------:R-:W-:Y:S01]  /*14040*/  FMUL.FTZ R54, R54, R77 ;  /* 0x0000004d36367220 */ /* 0x000fe20000410000 */
[----:B------:R-:W-:-:S04]  /*14050*/  FSETP.GTU.FTZ.AND P6, PT, R83, R82, PT ;  /* 0x000000525300720b */ /* 0x000fc80003fdc000 */
[----:B------:R-:W-:Y:S02]  /*14060*/  FSEL R69, R54, RZ, !P6 ;  /* 0x000000ff36457208 */ /* 0x000fe40007000000 */
[----:B------:R-:W-:Y:S02]  /*14070*/  PLOP3.LUT P6, PT, P6, PT, PT, 0x8, 0x80 ;  /* 0x000000000080781c */ /* 0x000fe400037ce170 */
[----:B------:R-:W-:-:S11]  /*14080*/  F2FP.BF16.F32.PACK_AB R51, R69, R51 ;  /* 0x000000334533723e */ /* 0x000fd600000010ff */
.L_x_5834:
[----:B------:R-:W-:Y:S02]  /*14090*/  SEL R54, RZ, 0x1000000, !P6 ;  /* 0x01000000ff367807 */ /* 0x000fe40007000000 */
[----:B------:R-:W-:Y:S02]  /*140a0*/  ISETP.NE.AND P6, PT, R52, RZ, PT ;  /* 0x000000ff3400720c */ /* 0x000fe40003fc5270 */
        /* <DEDUP_REMOVED lines=8> */
[----:B------:R-:W-:Y:S02]  /*14130*/  SEL R54, RZ, 0x1, !P3 ;  /* 0x00000001ff367807 */ /* 0x000fe40005800000 */
[----:B------:R-:W-:Y:S01]  /*14140*/  SEL R55, RZ, 0x1, !P6 ;  /* 0x00000001ff377807 */ /* 0x000fe20007000000 */
[----:B0-----:R-:W-:-:S05]  /*14150*/  IMAD.WIDE.U32 R52, R75, 0x10, R52 ;  /* 0x000000104b347825 */ /* 0x001fca00078e0034 */
[----:B------:R0:W-:Y:S02]  /*14160*/  STG.E.128 desc[UR6][R52.64], R48 ;  /* 0x0000003034007986 */ /* 0x0001e4000c101d06 */
[----:B0-----:R-:W0:Y:S01]  /*14170*/  LDC.64 R50, c[0x0][0x3b0] ;  /* 0x0000ec00ff327b82 */ /* 0x001e220000000a00 */
[----:B------:R-:W-:Y:S01]  /*14180*/  LOP3.LUT R49, R77, R54, RZ, 0xfc, !PT ;  /* 0x000000364d317212 */ /* 0x000fe200078efcff */
[----:B------:R-:W-:Y:S01]  /*14190*/  IMAD.MOV.U32 R77, RZ, RZ, R76 ;  /* 0x000000ffff4d7224 */ /* 0x000fe200078e004c */
[----:B------:R-:W-:Y:S01]  /*141a0*/  LOP3.LUT R48, R78, R55, RZ, 0xfc, !PT ;  /* 0x000000374e307212 */ /* 0x000fe200078efcff */
[C---:B0-----:R-:W-:Y:S01]  /*141b0*/  IMAD.WIDE.U32 R50, R75.reuse, 0x8, R50 ;  /* 0x000000084b327825 */ /* 0x041fe200078e0032 */
[----:B------:R-:W-:-:S04]  /*141c0*/  IADD3 R75, PT, PT, R75, 0x100, RZ ;  /* 0x000001004b4b7810 */ /* 0x000fc80007ffe0ff */
[----:B------:R3:W-:Y:S03]  /*141d0*/  STG.E.64 desc[UR6][R50.64], R48 ;  /* 0x0000003032007986 */ /* 0x0007e6000c101b06 */
.L_x_5792:
[----:B------:R-:W-:Y:S05]  /*141e0*/  BSYNC.RECONVERGENT B0 ;  /* 0x0000000000007941 */ /* 0x000fea0003800200 */
.L_x_5791:
[----:B------:R-:W-:Y:S01]  /*141f0*/  ISETP.GE.U32.AND P0, PT, R10, 0x400, PT ;  /* 0x000004000a00780c */ /* 0x000fe20003f06070 */
[----:B------:R-:W-:-:S12]  /*14200*/  BSSY.RECONVERGENT B0, `(.L_x_5875) ;  /* 0x0000664000007945 */ /* 0x000fd80003800200 */
[----:B------:R-:W-:Y:S05]  /*14210*/  @!P0 BRA `(.L_x_5876) ;  /* 0x0000006400888947 */ /* 0x000fea0003800000 */
[----:B0123--:R-:W0:Y:S02]  /*14220*/  LDC.64 R48, c[0x0][0x390] ;  /* 0x0000e400ff307b82 */ /* 0x00fe240000000a00 */
        /* <DEDUP_REMOVED lines=24> */
.L_x_5880:
        /* <DEDUP_REMOVED lines=13> */
.L_x_5882:
[----:B------:R-:W-:Y:S05]  /*14480*/  BSYNC.RECONVERGENT B2 ;  /* 0x0000000000027941 */ /* 0x000fea0003800200 */
.L_x_5881:
        /* <DEDUP_REMOVED lines=60> */
.L_x_5879:
[----:B------:R-:W-:Y:S05]  /*14850*/  BSYNC.RECONVERGENT B1 ;  /* 0x0000000000017941 */ /* 0x000fea0003800200 */
.L_x_5878:
        /* <DEDUP_REMOVED lines=9> */
[----:B------:R-:W-:Y:S01]  /*148f0*/  FMUL.FTZ R17, R17, UR4 ;  /* 0x0000000411117c20 */ /* 0x000fe20008410000 */
[----:B------:R-:W-:-:S03]  /*14900*/  IMAD.MOV.U32 R58, RZ, RZ, R2 ;  /* 0x000000ffff3a7224 */ /* 0x000fc600078e0002 */
[----:B0-----:R-:W-:Y:S01]  /*14910*/  FMUL.FTZ R17, R17, R82 ;  /* 0x0000005211117220 */ /* 0x001fe20000410000 */
[----:B-1----:R-:W-:Y:S01]  /*14920*/  FSETP.GTU.FTZ.AND P1, PT, R4, R83, PT ;  /* 0x000000530400720b */ /* 0x002fe20003f3c000 */
[----:B------:R-:W-:-:S03]  /*14930*/  IMAD.U32 R4, R52, 0x10000, RZ ;  /* 0x0001000034047824 */ /* 0x000fc600078e00ff */
[----:B------:R-:W-:Y:S02]  /*14940*/  FSEL R17, R17, RZ, !P1 ;  /* 0x000000ff11117208 */ /* 0x000fe40004800000 */
[----:B------:R-:W-:-:S03]  /*14950*/  PLOP3.LUT P1, PT, P1, PT, PT, 0x8, 0x80 ;  /* 0x000000000080781c */ /* 0x000fc60000f2e170 */
[--C-:B------:R-:W-:Y:S01]  /*14960*/  FADD.FTZ R17, R17, R4.reuse ;  /* 0x0000000411117221 */ /* 0x100fe20000010000 */
[----:B------:R-:W-:Y:S01]  /*14970*/  PRMT R4, R48, 0x7632, R4 ;  /* 0x0000763230047816 */ /* 0x000fe20000000004 */
[----:B------:R-:W-:Y:S01]  /*14980*/  HFMA2 R48, -RZ, RZ, 0, 1.1920928955078125e-07 ;  /* 0x00000002ff307431 */ /* 0x000fe200000001ff */
        /* <DEDUP_REMOVED lines=10> */
.L_x_5885:
        /* <DEDUP_REMOVED lines=13> */
.L_x_5887:
[----:B------:R-:W-:Y:S05]  /*14b00*/  BSYNC.RECONVERGENT B2 ;  /* 0x0000000000027941 */ /* 0x000fea0003800200 */
.L_x_5886:
        /* <DEDUP_REMOVED lines=60> */
.L_x_5884:
[----:B------:R-:W-:Y:S05]  /*14ed0*/  BSYNC.RECONVERGENT B1 ;  /* 0x0000000000017941 */ /* 0x000fea0003800200 */
.L_x_5883:
[----:B------:R-:W-:Y:S01]  /*14ee0*/  I2FP.F32.U32 R57, R58 ;  /* 0x0000003a00397245 */ /* 0x000fe20000201000 */
[----:B------:R-:W-:Y:S01]  /*14ef0*/  IMAD.MOV.U32 R80, RZ, RZ, 0x2f800000 ;  /* 0x2f800000ff507424 */ /* 0x000fe200078e00ff */
[----:B------:R-:W-:Y:S01]  /*14f00*/  SHF.L.U32 R58, R4, 0x10, RZ ;  /* 0x00000010043a7819 */ /* 0x000fe200000006ff */
[----:B------:R-:W-:Y:S01]  /*14f10*/  IMAD.U32 R65, R18, 0x10000, RZ ;  /* 0x0001000012417824 */ /* 0x000fe200078e00ff */
[----:B------:R-:W-:Y:S01]  /*14f20*/  ISETP.NE.AND P1, PT, R48, 0x1, PT ;  /* 0x000000013000780c */ /* 0x000fe20003f25270 */
[----:B------:R-:W-:Y:S01]  /*14f30*/  FFMA.FTZ R4, R57, R80, 1.1641532182693481445e-10 ;  /* 0x2f00000039047423 */ /* 0x000fe20000010050 */
[----:B------:R-:W-:Y:S01]  /*14f40*/  BSSY.RECONVERGENT B1, `(.L_x_5888) ;  /* 0x000005d000017945 */ /* 0x000fe20003800200 */
[----:B------:R-:W-:Y:S01]  /*14f50*/  FMUL.FTZ R57, R58, UR4 ;  /* 0x000000043a397c20 */ /* 0x000fe20008410000 */
[----:B------:R-:W-:Y:S02]  /*14f60*/  IMAD.MOV.U32 R58, RZ, RZ, 0x2 ;  /* 0x00000002ff3a7424 */ /* 0x000fe400078e00ff */
[----:B------:R-:W-:Y:S01]  /*14f70*/  FSETP.GTU.FTZ.AND P2, PT, R4, R83, PT ;  /* 0x000000530400720b */ /* 0x000fe20003f5c000 */
[----:B------:R-:W-:-:S05]  /*14f80*/  FMUL.FTZ R57, R57, R82 ;  /* 0x0000005239397220 */ /* 0x000fca0000410000 */
        /* <DEDUP_REMOVED lines=14> */
.L_x_5890:
        /* <DEDUP_REMOVED lines=13> */
.L_x_5892:
[----:B------:R-:W-:Y:S05]  /*15140*/  BSYNC.RECONVERGENT B2 ;  /* 0x0000000000027941 */ /* 0x000fea0003800200 */
.L_x_5891:
        /* <DEDUP_REMOVED lines=60> */
.L_x_5889:
[----:B------:R-:W-:Y:S05]  /*15510*/  BSYNC.RECONVERGENT B1 ;  /* 0x0000000000017941 */ /* 0x000fea0003800200 */
.L_x_5888:
        /* <DEDUP_REMOVED lines=11> */
[----:B------:R-:W-:Y:S01]  /*155d0*/  FSEL R48, R57, RZ, !P1 ;  /* 0x000000ff39307208 */ /* 0x000fe20004800000 */
[C---:B------:R-:W-:Y:S01]  /*155e0*/  IMAD.U32 R57, R53.reuse, 0x10000, RZ ;  /* 0x0001000035397824 */ /* 0x040fe200078e00ff */
[----:B------:R-:W-:Y:S02]  /*155f0*/  PRMT R53, R53, 0x7632, R53 ;  /* 0x0000763235357816 */ /* 0x000fe40000000035 */
[----:B------:R-:W-:Y:S01]  /*15600*/  PLOP3.LUT P1, PT, P1, PT, PT, 0x8, 0x80 ;  /* 0x000000000080781c */ /* 0x000fe20000f2e170 */
[----:B------:R-:W-:-:S04]  /*15610*/  FADD.FTZ R48, R48, R57 ;  /* 0x0000003930307221 */ /* 0x000fc80000010000 */
        /* <DEDUP_REMOVED lines=10> */
.L_x_5895:
        /* <DEDUP_REMOVED lines=12> */
.L_x_5897:
[----:B------:R-:W-:Y:S05]  /*15780*/  BSYNC.RECONVERGENT B2 ;  /* 0x0000000000027941 */ /* 0x000fea0003800200 */
.L_x_5896:
        /* <DEDUP_REMOVED lines=61> */
.L_x_5894:
[----:B------:R-:W-:Y:S05]  /*15b60*/  BSYNC.RECONVERGENT B1 ;  /* 0x0000000000017941 */ /* 0x000fea0003800200 */
.L_x_5893:
[----:B------:R-:W-:Y:S01]  /*15b70*/  I2FP.F32.U32 R58, R65 ;  /* 0x00000041003a7245 */ /* 0x000fe20000201000 */
[----:B------:R-:W-:Y:S01]  /*15b80*/  BSSY.RECONVERGENT B1, `(.L_x_5898) ;  /* 0x0000061000017945 */ /* 0x000fe20003800200 */
[----:B------:R-:W-:Y:S01]  /*15b90*/  SHF.L.U32 R49, R49, 0x10, RZ ;  /* 0x0000001031317819 */ /* 0x000fe200000006ff */
[----:B------:R-:W-:Y:S01]  /*15ba0*/  IMAD.MOV.U32 R66, RZ, RZ, 0x2 ;  /* 0x00000002ff427424 */ /* 0x000fe200078e00ff */
[----:B------:R-:W-:Y:S01]  /*15bb0*/  ISETP.NE.AND P3, PT, R4, 0x1, PT ;  /* 0x000000010400780c */ /* 0x000fe20003f65270 */
[----:B------:R-:W-:Y:S02]  /*15bc0*/  FFMA.FTZ R58, R58, R80, 1.1641532182693481445e-10 ;  /* 0x2f0000003a3a7423 */ /* 0x000fe40000010050 */
[----:B------:R-:W-:Y:S01]  /*15bd0*/  FMUL.FTZ R65, R49, UR4 ;  /* 0x0000000431417c20 */ /* 0x000fe20008410000 */
[----:B------:R-:W-:Y:S01]  /*15be0*/  IMAD.U32 R49, R53, 0x10000, RZ ;  /* 0x0001000035317824 */ /* 0x000fe200078e00ff */
[----:B------:R-:W-:Y:S02]  /*15bf0*/  MOV R53, R2 ;  /* 0x0000000200357202 */ /* 0x000fe40000000f00 */
[----:B------:R-:W-:Y:S01]  /*15c00*/  FMUL.FTZ R65, R65, R82 ;  /* 0x0000005241417220 */ /* 0x000fe20000410000 */
[----:B------:R-:W-:-:S04]  /*15c10*/  FSETP.GTU.FTZ.AND P2, PT, R58, R83, PT ;  /* 0x000000533a00720b */ /* 0x000fc80003f5c000 */
        /* <DEDUP_REMOVED lines=13> */
.L_x_5900:
        /* <DEDUP_REMOVED lines=12> */
.L_x_5902:
[----:B------:R-:W-:Y:S05]  /*15db0*/  BSYNC.RECONVERGENT B2 ;  /* 0x0000000000027941 */ /* 0x000fea0003800200 */
.L_x_5901:
        /* <DEDUP_REMOVED lines=56> */
[----:B------:R-:W-:Y:S01]  /*16140*/  IMAD.WIDE.U32 R66, R67, -0x326172a9, RZ ;  /* 0xcd9e8d5743427825 */ /* 0x000fe200078e00ff */
[----:B------:R-:W-:-:S03]  /*16150*/  MOV R76, R4 ;  /* 0x00000004004c7202 */ /* 0x000fc60000000f00 */
[----:B------:R-:W-:Y:S01]  /*16160*/  IMAD.MOV.U32 R2, RZ, RZ, R66 ;  /* 0x000000ffff027224 */ /* 0x000fe200078e0042 */
[----:B------:R-:W-:Y:S01]  /*16170*/  LOP3.LUT R6, R78, UR5, R67, 0x96, !PT ;  /* 0x000000054e067c12 */ /* 0x000fe2000f8e9643 */
[----:B------:R-:W-:-:S07]  /*16180*/  IMAD.MOV.U32 R66, RZ, RZ, RZ ;  /* 0x000000ffff427224 */ /* 0x000fce00078e00ff */
.L_x_5899:
[----:B------:R-:W-:Y:S05]  /*16190*/  BSYNC.RECONVERGENT B1 ;  /* 0x0000000000017941 */ /* 0x000fea0003800200 */
.L_x_5898:
[----:B------:R-:W-:Y:S01]  /*161a0*/  I2FP.F32.U32 R68, R53 ;  /* 0x0000003500447245 */ /* 0x000fe20000201000 */
[----:B------:R-:W-:Y:S01]  /*161b0*/  IMAD.U32 R4, R50, 0x10000, RZ ;  /* 0x0001000032047824 */ /* 0x000fe200078e00ff */
[----:B------:R-:W-:Y:S01]  /*161c0*/  ISETP.NE.AND P4, PT, R66, 0x1, PT ;  /* 0x000000014200780c */ /* 0x000fe20003f85270 */
[----:B------:R-:W-:Y:S01]  /*161d0*/  BSSY.RECONVERGENT B1, `(.L_x_5903) ;  /* 0x0000061000017945 */ /* 0x000fe20003800200 */
[----:B------:R-:W-:Y:S01]  /*161e0*/  PRMT R50, R50, 0x7632, R50 ;  /* 0x0000763232327816 */ /* 0x000fe20000000032 */
[----:B------:R-:W-:Y:S01]  /*161f0*/  FFMA.FTZ R68, R68, R80, 1.1641532182693481445e-10 ;  /* 0x2f00000044447423 */ /* 0x000fe20000010050 */
[----:B------:R-:W-:Y:S01]  /*16200*/  FMUL.FTZ R53, R4, UR4 ;  /* 0x0000000404357c20 */ /* 0x000fe20008410000 */
[C---:B------:R-:W-:Y:S02]  /*16210*/  SHF.L.U32 R4, R54.reuse, 0x10, RZ ;  /* 0x0000001036047819 */ /* 0x040fe400000006ff */
[----:B------:R-:W-:Y:S01]  /*16220*/  PRMT R54, R54, 0x7632, R54 ;  /* 0x0000763236367816 */ /* 0x000fe20000000036 */
[----:B------:R-:W-:Y:S01]  /*16230*/  FMUL.FTZ R53, R53, R82 ;  /* 0x0000005235357220 */ /* 0x000fe20000410000 */
[----:B------:R-:W-:Y:S01]  /*16240*/  FSETP.GTU.FTZ.AND P3, PT, R68, R83, PT ;  /* 0x000000534400720b */ /* 0x000fe20003f7c000 */
[----:B------:R-:W-:-:S03]  /*16250*/  IMAD.MOV.U32 R68, RZ, RZ, R2 ;  /* 0x000000ffff447224 */ /* 0x000fc600078e0002 */
        /* <DEDUP_REMOVED lines=14> */
.L_x_5905:
        /* <DEDUP_REMOVED lines=12> */
.L_x_5907:
[----:B------:R-:W-:Y:S05]  /*16400*/  BSYNC.RECONVERGENT B2 ;  /* 0x0000000000027941 */ /* 0x000fea0003800200 */
.L_x_5906:
        /* <DEDUP_REMOVED lines=61> */
.L_x_5904:
[----:B------:R-:W-:Y:S05]  /*167e0*/  BSYNC.RECONVERGENT B1 ;  /* 0x0000000000017941 */ /* 0x000fea0003800200 */
.L_x_5903:
        /* <DEDUP_REMOVED lines=24> */
.L_x_5910:
        /* <DEDUP_REMOVED lines=12> */
.L_x_5912:
[----:B------:R-:W-:Y:S05]  /*16a30*/  BSYNC.RECONVERGENT B2 ;  /* 0x0000000000027941 */ /* 0x000fea0003800200 */
.L_x_5911:
        /* <DEDUP_REMOVED lines=61> */
.L_x_5909:
[----:B------:R-:W-:Y:S05]  /*16e10*/  BSYNC.RECONVERGENT B1 ;  /* 0x0000000000017941 */ /* 0x000fea0003800200 */
.L_x_5908:
[----:B------:R-:W-:Y:S01]  /*16e20*/  HFMA2 R80, -RZ, RZ, 0.1171875, 0 ;  /* 0x2f800000ff507431 */ /* 0x000fe200000001ff */
[----:B------:R-:W-:Y:S01]  /*16e30*/  I2FP.F32.U32 R4, R54 ;  /* 0x0000003600047245 */ /* 0x000fe20000201000 */
[----:B------:R-:W-:Y:S01]  /*16e40*/  BSSY.RECONVERGENT B1, `(.L_x_5913) ;  /* 0x0000064000017945 */ /* 0x000fe20003800200 */
[----:B------:R-:W-:Y:S01]  /*16e50*/  ISETP.NE.AND P6, PT, R79, 0x1, PT ;  /* 0x000000014f00780c */ /* 0x000fe20003fc5270 */
[----:B------:R-:W-:Y:S01]  /*16e60*/  IMAD.MOV.U32 R78, RZ, RZ, R2 ;  /* 0x000000ffff4e7224 */ /* 0x000fe200078e0002 */
[----:B------:R-:W-:Y:S01]  /*16e70*/  PRMT R67, R55, 0x7632, R67 ;  /* 0x0000763237437816 */ /* 0x000fe20000000043 */
[----:B------:R-:W-:-:S05]  /*16e80*/  FFMA.FTZ R4, R4, R80, 1.1641532182693481445e-10 ;  /* 0x2f00000004047423 */ /* 0x000fca0000010050 */
[----:B------:R-:W-:Y:S01]  /*16e90*/  FSETP.GTU.FTZ.AND P5, PT, R4, R83, PT ;  /* 0x000000530400720b */ /* 0x000fe20003fbc000 */
[C---:B------:R-:W-:Y:S01]  /*16ea0*/  IMAD.U32 R4, R51.reuse, 0x10000, RZ ;  /* 0x0001000033047824 */ /* 0x040fe200078e00ff */
[----:B------:R-:W-:-:S03]  /*16eb0*/  PRMT R51, R51, 0x7632, R51 ;  /* 0x0000763233337816 */ /* 0x000fc60000000033 */
[----:B------:R-:W-:-:S04]  /*16ec0*/  FMUL.FTZ R4, R4, UR4 ;  /* 0x0000000404047c20 */ /* 0x000fc80008410000 */
[----:B------:R-:W-:-:S05]  /*16ed0*/  FMUL.FTZ R4, R4, R82 ;  /* 0x0000005204047220 */ /* 0x000fca0000410000 */
[----:B------:R-:W-:Y:S01]  /*16ee0*/  FSEL R68, R4, RZ, !P5 ;  /* 0x000000ff04447208 */ /* 0x000fe20006800000 */
[----:B------:R-:W-:Y:S01]  /*16ef0*/  IMAD.U32 R4, R55, 0x10000, RZ ;  /* 0x0001000037047824 */ /* 0x000fe200078e00ff */
        /* <DEDUP_REMOVED lines=12> */
.L_x_5915:
        /* <DEDUP_REMOVED lines=14> */
.L_x_5917:
[----:B------:R-:W-:Y:S05]  /*170a0*/  BSYNC.RECONVERGENT B2 ;  /* 0x0000000000027941 */ /* 0x000fea0003800200 */
.L_x_5916:
        /* <DEDUP_REMOVED lines=61> */
.L_x_5914:
[----:B------:R-:W-:Y:S05]  /*17480*/  BSYNC.RECONVERGENT B1 ;  /* 0x0000000000017941 */ /* 0x000fea0003800200 */
.L_x_5913:
[----:B------:R-:W-:Y:S01]  /*17490*/  I2FP.F32.U32 R54, R78 ;  /* 0x0000004e00367245 */ /* 0x000fe20000201000 */
[----:B------:R-:W-:Y:S01]  /*174a0*/  IMAD.U32 R51, R51, 0x10000, RZ ;  /* 0x0001000033337824 */ /* 0x000fe200078e00ff */
[----:B------:R-:W-:Y:S02]  /*174b0*/  SHF.L.U32 R67, R67, 0x10, RZ ;  /* 0x0000001043437819 */ /* 0x000fe400000006ff */
[----:B------:R-:W-:Y:S01]  /*174c0*/  F2FP.BF16.F32.PACK_AB R49, R49, R48 ;  /* 0x000000303131723e */ /* 0x000fe200000010ff */
[----:B------:R-:W-:Y:S01]  /*174d0*/  FFMA.FTZ R54, R54, R80, 1.1641532182693481445e-10 ;  /* 0x2f00000036367423 */ /* 0x000fe20000010050 */
[----:B------:R-:W-:Y:S01]  /*174e0*/  FMUL.FTZ R51, R51, UR4 ;  /* 0x0000000433337c20 */ /* 0x000fe20008410000 */
[----:B------:R-:W-:Y:S02]  /*174f0*/  F2FP.BF16.F32.PACK_AB R50, R50, R53 ;  /* 0x000000353232723e */ /* 0x000fe400000010ff */
[----:B------:R-:W-:Y:S01]  /*17500*/  F2FP.BF16.F32.PACK_AB R48, R18, R17 ;  /* 0x000000111230723e */ /* 0x000fe200000010ff */
[----:B------:R-:W-:Y:S01]  /*17510*/  FMUL.FTZ R51, R51, R82 ;  /* 0x0000005233337220 */ /* 0x000fe20000410000 */
[----:B------:R-:W-:-:S04]  /*17520*/  FSETP.GTU.FTZ.AND P6, PT, R54, R83, PT ;  /* 0x000000533600720b */ /* 0x000fc80003fdc000 */
[----:B------:R-:W-:Y:S02]  /*17530*/  FSEL R54, R51, RZ, !P6 ;  /* 0x000000ff33367208 */ /* 0x000fe40007000000 */
[----:B------:R-:W-:-:S03]  /*17540*/  PLOP3.LUT P6, PT, P6, PT, PT, 0x8, 0x80 ;  /* 0x000000000080781c */ /* 0x000fc600037ce170 */
[----:B------:R-:W-:-:S05]  /*17550*/  FADD.FTZ R67, R54, R67 ;  /* 0x0000004336437221 */ /* 0x000fca0000010000 */
[----:B------:R-:W-:Y:S01]  /*17560*/  F2FP.BF16.F32.PACK_AB R51, R67, R68 ;  /* 0x000000444333723e */ /* 0x000fe200000010ff */
[----:B------:R-:W-:Y:S06]  /*17570*/  BRA `(.L_x_5918) ;  /* 0x00000030005c7947 */ /* 0x000fec0003800000 */
.L_x_5877:
        /* <DEDUP_REMOVED lines=16> */
.L_x_5921:
        /* <DEDUP_REMOVED lines=13> */
.L_x_5923:
[----:B------:R-:W-:Y:S05]  /*17750*/  BSYNC.RECONVERGENT B2 ;  /* 0x0000000000027941 */ /* 0x000fea0003800200 */
.L_x_5922:
        /* <DEDUP_REMOVED lines=60> */
.L_x_5920:
[----:B------:R-:W-:Y:S05]  /*17b20*/  BSYNC.RECONVERGENT B1 ;  /* 0x0000000000017941 */ /* 0x000fea0003800200 */
.L_x_5919:
[----:B------:R-:W0:Y:S01]  /*17b30*/  LDC R81, c[0x0][0x404] ;  /* 0x00010100ff517b82 */ /* 0x000e220000000800 */
[----:B------:R-:W-:Y:S01]  /*17b40*/  I2FP.F32.U32 R17, R17 ;  /* 0x0000001100117245 */ /* 0x000fe20000201000 */
[----:B------:R-:W-:Y:S01]  /*17b50*/  IMAD.MOV.U32 R82, RZ, RZ, 0x2f800000 ;  /* 0x2f800000ff527424 */ /* 0x000fe200078e00ff */
[----:B------:R-:W-:Y:S01]  /*17b60*/  ISETP.NE.AND P2, PT, R53, 0x1, PT ;  /* 0x000000013500780c */ /* 0x000fe20003f45270 */
[----:B------:R-:W-:Y:S01]  /*17b70*/  BSSY.RECONVERGENT B1, `(.L_x_5924) ;  /* 0x0000060000017945 */ /* 0x000fe20003800200 */
[----:B-----5:R-:W-:Y:S01]  /*17b80*/  SHF.L.U32 R18, R48, 0x10, RZ ;  /* 0x0000001030127819 */ /* 0x020fe200000006ff */
[----:B------:R-:W-:Y:S02]  /*17b90*/  FFMA.FTZ R4, R17, R82, 1.1641532182693481445e-10 ;  /* 0x2f00000011047423 */ /* 0x000fe40000010052 */
[----:B------:R-:W1:Y:S02]  /*17ba0*/  LDC R80, c[0x0][0x408] ;  /* 0x00010200ff507b82 */ /* 0x000e640000000800 */
[----:B------:R-:W-:Y:S01]  /*17bb0*/  FMUL.FTZ R17, R18, UR4 ;  /* 0x0000000412117c20 */ /* 0x000fe20008410000 */
[----:B------:R-:W-:-:S02]  /*17bc0*/  MOV R18, R2 ;  /* 0x0000000200127202 */ /* 0x000fc40000000f00 */
[----:B0-----:R-:W-:Y:S02]  /*17bd0*/  FSETP.GTU.FTZ.AND P1, PT, R4, R81, PT ;  /* 0x000000510400720b */ /* 0x001fe40003f3c000 */
[----:B------:R-:W-:Y:S01]  /*17be0*/  PRMT R4, R48, 0x7632, R4 ;  /* 0x0000763230047816 */ /* 0x000fe20000000004 */
[----:B------:R-:W-:Y:S01]  /*17bf0*/  IMAD.MOV.U32 R48, RZ, RZ, 0x2 ;  /* 0x00000002ff307424 */ /* 0x000fe200078e00ff */
        /* <DEDUP_REMOVED lines=13> */
.L_x_5926:
        /* <DEDUP_REMOVED lines=13> */
.L_x_5928:
[----:B------:R-:W-:Y:S05]  /*17da0*/  BSYNC.RECONVERGENT B2 ;  /* 0x0000000000027941 */ /* 0x000fea0003800200 */
.L_x_5927:
        /* <DEDUP_REMOVED lines=56> */
[----:B------:R-:W-:Y:S01]  /*18130*/  IMAD.WIDE.U32 R54, R55, -0x2daee0ad, RZ ;  /* 0xd2511f5337367825 */ /* 0x000fe200078e00ff */
[----:B------:R-:W-:-:S04]  /*18140*/  MOV R2, R78 ;  /* 0x0000004e00027202 */ /* 0x000fc80000000f00 */
[----:B------:R-:W-:Y:S02]  /*18150*/  LOP3.LUT R5, R66, UR5, R55, 0x96, !PT ;  /* 0x0000000542057c12 */ /* 0x000fe4000f8e9637 */
[----:B------:R-:W-:-:S07]  /*18160*/  MOV R76, R54 ;  /* 0x00000036004c7202 */ /* 0x000fce0000000f00 */
.L_x_5925:
[----:B------:R-:W-:Y:S05]  /*18170*/  BSYNC.RECONVERGENT B1 ;  /* 0x0000000000017941 */ /* 0x000fea0003800200 */
.L_x_5924:
        /* <DEDUP_REMOVED lines=9> */
[----:B------:R-:W-:-:S04]  /*18210*/  MOV R53, R2 ;  /* 0x0000000200357202 */ /* 0x000fc80000000f00 */
[----:B------:R-:W-:Y:S02]  /*18220*/  FSEL R18, R18, RZ, !P2 ;  /* 0x000000ff12127208 */ /* 0x000fe40005000000 */
[----:B------:R-:W-:-:S04]  /*18230*/  PLOP3.LUT P2, PT, P2, PT, PT, 0x8, 0x80 ;  /* 0x000000000080781c */ /* 0x000fc8000174e170 */
[----:B------:R-:W-:Y:S01]  /*18240*/  P2R R77, PR, RZ, 0x4 ;  /* 0x00000004ff4d7803 */ /* 0x000fe20000000000 */
        /* <DEDUP_REMOVED lines=9> */
.L_x_5931:
        /* <DEDUP_REMOVED lines=13> */
.L_x_5933:
[----:B------:R-:W-:Y:S05]  /*183b0*/  BSYNC.RECONVERGENT B2 ;  /* 0x0000000000027941 */ /* 0x000fea0003800200 */
.L_x_5932:
        /* <DEDUP_REMOVED lines=58> */
[----:B------:R-:W-:Y:S01]  /*18760*/  IMAD.MOV.U32 R54, RZ, RZ, RZ ;  /* 0x000000ffff367224 */ /* 0x000fe200078e00ff */
[----:B------:R-:W-:-:S07]  /*18770*/  MOV R76, R4 ;  /* 0x00000004004c7202 */ /* 0x000fce0000000f00 */
.L_x_5930:
[----:B------:R-:W-:Y:S05]  /*18780*/  BSYNC.RECONVERGENT B1 ;  /* 0x0000000000017941 */ /* 0x000fea0003800200 */
.L_x_5929:
[----:B------:R-:W-:Y:S01]  /*18790*/  I2FP.F32.U32 R53, R53 ;  /* 0x0000003500357245 */ /* 0x000fe20000201000 */
[----:B------:R-:W-:Y:S01]  /*187a0*/  BSSY.RECONVERGENT B1, `(.L_x_5934) ;  /* 0x0000060000017945 */ /* 0x000fe20003800200 */
[----:B------:R-:W-:Y:S02]  /*187b0*/  SHF.L.U32 R48, R49, 0x10, RZ ;  /* 0x0000001031307819 */ /* 0x000fe400000006ff */
[----:B------:R-:W-:Y:S01]  /*187c0*/  ISETP.NE.AND P2, PT, R54, 0x1, PT ;  /* 0x000000013600780c */ /* 0x000fe20003f45270 */
[----:B------:R-:W-:Y:S01]  /*187d0*/  FFMA.FTZ R4, R53, R82, 1.1641532182693481445e-10 ;  /* 0x2f00000035047423 */ /* 0x000fe20000010052 */
[----:B------:R-:W-:Y:S01]  /*187e0*/  PRMT R49, R49, 0x7632, R49 ;  /* 0x0000763231317816 */ /* 0x000fe20000000031 */
[----:B------:R-:W-:-:S03]  /*187f0*/  FMUL.FTZ R53, R48, UR4 ;  /* 0x0000000430357c20 */ /* 0x000fc60008410000 */
[----:B------:R-:W-:Y:S01]  /*18800*/  FSETP.GTU.FTZ.AND P1, PT, R4, R81, PT ;  /* 0x000000510400720b */ /* 0x000fe20003f3c000 */
[----:B------:R-:W-:Y:S01]  /*18810*/  FMUL.FTZ R48, R53, R80 ;  /* 0x0000005035307220 */ /* 0x000fe20000410000 */
[----:B------:R-:W-:Y:S01]  /*18820*/  IMAD.MOV.U32 R4, RZ, RZ, 0x2 ;  /* 0x00000002ff047424 */ /* 0x000fe200078e00ff */
[----:B------:R-:W-:-:S03]  /*18830*/  MOV R53, R2 ;  /* 0x0000000200357202 */ /* 0x000fc60000000f00 */
        /* <DEDUP_REMOVED lines=12> */
.L_x_5936:
        /* <DEDUP_REMOVED lines=13> */
.L_x_5938:
[----:B------:R-:W-:Y:S05]  /*189d0*/  BSYNC.RECONVERGENT B2 ;  /* 0x0000000000027941 */ /* 0x000fea0003800200 */
.L_x_5937:
        /* <DEDUP_REMOVED lines=54> */
[----:B------:R-:W-:Y:S01]  /*18d40*/  IMAD.WIDE.U32 R4, R53, -0x2daee0ad, RZ ;  /* 0xd2511f5335047825 */ /* 0x000fe200078e00ff */
[----:B------:R-:W-:Y:S01]  /*18d50*/  UIADD3 UR5, UPT, UPT, UR9, -0x695add53, URZ ;  /* 0x96a522ad09057890 */ /* 0x000fe2000fffe0ff */
[----:B------:R-:W-:Y:S02]  /*18d60*/  MOV R53, R76 ;  /* 0x0000004c00357202 */ /* 0x000fe40000000f00 */
[----:B------:R-:W-:Y:S02]  /*18d70*/  IMAD.MOV.U32 R76, RZ, RZ, R4 ;  /* 0x000000ffff4c7224 */ /* 0x000fe400078e0004 */
[----:B------:R-:W-:Y:S01]  /*18d80*/  HFMA2 R4, -RZ, RZ, 0, 0 ;  /* 0x00000000ff047431 */ /* 0x000fe200000001ff */
[----:B------:R-:W-:-:S07]  /*18d90*/  LOP3.LUT R5, R54, UR5, R5, 0x96, !PT ;  /* 0x0000000536057c12 */ /* 0x000fce000f8e9605 */
.L_x_5935:
[----:B------:R-:W-:Y:S05]  /*18da0*/  BSYNC.RECONVERGENT B1 ;  /* 0x0000000000017941 */ /* 0x000fea0003800200 */
.L_x_5934:
        /* <DEDUP_REMOVED lines=22> */
.L_x_5941:
        /* <DEDUP_REMOVED lines=13> */
.L_x_5943:
[----:B------:R-:W-:Y:S05]  /*18fe0*/  BSYNC.RECONVERGENT B2 ;  /* 0x0000000000027941 */ /* 0x000fea0003800200 */
.L_x_5942:
        /* <DEDUP_REMOVED lines=58> */
[----:B------:R-:W-:Y:S02]  /*19390*/  LOP3.LUT R5, R54, UR5, R5, 0x96, !PT ;  /* 0x0000000536057c12 */ /* 0x000fe4000f8e9605 */
[----:B------:R-:W-:-:S07]  /*193a0*/  MOV R76, R4 ;  /* 0x00000004004c7202 */ /* 0x000fce0000000f00 */
.L_x_5940:
[----:B------:R-:W-:Y:S05]  /*193b0*/  BSYNC.RECONVERGENT B1 ;  /* 0x0000000000017941 */ /* 0x000fea0003800200 */
.L_x_5939:
        /* <DEDUP_REMOVED lines=23> */
.L_x_5946:
[----:B------:R-:W-:Y:S01]  /*19530*/  IADD3 R9, PT, PT, R9, 0x1, RZ ;  /* 0x0000000109097810 */ /* 0x000fe20007ffe0ff */
[----:B------:R-:W-:Y:S03]  /*19540*/  BSSY.RECONVERGENT B2, `(.L_x_5947) ;  /* 0x000000b000027945 */ /* 0x000fe60003800200 */
        /* <DEDUP_REMOVED lines=10> */
.L_x_5948:
[----:B------:R-:W-:Y:S05]  /*195f0*/  BSYNC.RECONVERGENT B2 ;  /* 0x0000000000027941 */ /* 0x000fea0003800200 */
.L_x_5947:
        /* <DEDUP_REMOVED lines=56> */
[----:B------:R-:W-:Y:S01]  /*19980*/  IMAD.MOV.U32 R2, RZ, RZ, R54 ;  /* 0x000000ffff027224 */ /* 0x000fe200078e0036 */
[----:B------:R-:W-:Y:S01]  /*19990*/  MOV R54, R76 ;  /* 0x0000004c00367202 */ /* 0x000fe20000000f00 */
[----:B------:R-:W-:Y:S02]  /*199a0*/  IMAD.MOV.U32 R76, RZ, RZ, R4 ;  /* 0x000000ffff4c7224 */ /* 0x000fe400078e0004 */
[----:B------:R-:W-:Y:S01]  /*199b0*/  HFMA2 R4, -RZ, RZ, 0, 0 ;  /* 0x00000000ff047431 */ /* 0x000fe200000001ff */
[----:B------:R-:W-:-:S07]  /*199c0*/  LOP3.LUT R6, R66, UR5, R55, 0x96, !PT ;  /* 0x0000000542067c12 */ /* 0x000fce000f8e9637 */
.L_x_5945:
[----:B------:R-:W-:Y:S05]  /*199d0*/  BSYNC.RECONVERGENT B1 ;  /* 0x0000000000017941 */ /* 0x000fea0003800200 */
.L_x_5944:
        /* <DEDUP_REMOVED lines=22> */
.L_x_5951:
[----:B------:R-:W-:Y:S01]  /*19b40*/  VIADD R9, R9, 0x1 ;  /* 0x0000000109097836 */ /* 0x000fe20000000000 */
[----:B------:R-:W-:Y:S04]  /*19b50*/  BSSY.RECONVERGENT B2, `(.L_x_5952) ;  /* 0x000000b000027945 */ /* 0x000fe80003800200 */
        /* <DEDUP_REMOVED lines=10> */
.L_x_5953:
[----:B------:R-:W-:Y:S05]  /*19c00*/  BSYNC.RECONVERGENT B2 ;  /* 0x0000000000027941 */ /* 0x000fea0003800200 */
.L_x_5952:
        /* <DEDUP_REMOVED lines=57> */
[----:B------:R-:W-:-:S03]  /*19fa0*/  IMAD.WIDE.U32 R54, R2, -0x326172a9, RZ ;  /* 0xcd9e8d5702367825 */ /* 0x000fc600078e00ff */
[----:B------:R-:W-:Y:S01]  /*19fb0*/  MOV R2, R54 ;  /* 0x0000003600027202 */ /* 0x000fe20000000f00 */
[----:B------:R-:W-:Y:S01]  /*19fc0*/  IMAD.MOV.U32 R54, RZ, RZ, RZ ;  /* 0x000000ffff367224 */ /* 0x000fe200078e00ff */
[----:B------:R-:W-:-:S07]  /*19fd0*/  LOP3.LUT R6, R4, UR5, R55, 0x96, !PT ;  /* 0x0000000504067c12 */ /* 0x000fce000f8e9637 */
.L_x_5950:
[----:B------:R-:W-:Y:S05]  /*19fe0*/  BSYNC.RECONVERGENT B1 ;  /* 0x0000000000017941 */ /* 0x000fea0003800200 */
.L_x_5949:
        /* <DEDUP_REMOVED lines=23> */
.L_x_5956:
[----:B------:R-:W-:Y:S01]  /*1a160*/  IADD3 R9, PT, PT, R9, 0x1, RZ ;  /* 0x0000000109097810 */ /* 0x000fe20007ffe0ff */
[----:B------:R-:W-:Y:S03]  /*1a170*/  BSSY.RECONVERGENT B2, `(.L_x_5957) ;  /* 0x000000d000027945 */ /* 0x000fe60003800200 */
        /* <DEDUP_REMOVED lines=12> */
.L_x_5958:
[----:B------:R-:W-:Y:S05]  /*1a240*/  BSYNC.RECONVERGENT B2 ;  /* 0x0000000000027941 */ /* 0x000fea0003800200 */
.L_x_5957:
        /* <DEDUP_REMOVED lines=60> */
[----:B------:R-:W-:-:S07]  /*1a610*/  HFMA2 R4, -RZ, RZ, 0, 0 ;  /* 0x00000000ff047431 */ /* 0x000fce00000001ff */
.L_x_5955:
[----:B------:R-:W-:Y:S05]  /*1a620*/  BSYNC.RECONVERGENT B1 ;  /* 0x0000000000017941 */ /* 0x000fea0003800200 */
.L_x_5954:
        /* <DEDUP_REMOVED lines=12> */
.L_x_5918:
[----:B------:R-:W-:Y:S02]  /*1a6f0*/  SEL R54, RZ, 0x1000000, !P6 ;  /* 0x01000000ff367807 */ /* 0x000fe40007000000 */
[----:B------:R-:W-:Y:S02]  /*1a700*/  ISETP.NE.AND P6, PT, R52, RZ, PT ;  /* 0x000000ff3400720c */ /* 0x000fe40003fc5270 */
[----:B------:R-:W0:Y:S01]  /*1a710*/  LDC.64 R52, c[0x0][0x3a8] ;  /* 0x0000ea00ff347b82 */ /* 0x000e220000000a00 */
[----:B------:R-:W-:Y:S02]  /*1a720*/  SEL R55, RZ, 0x10000, !P5 ;  /* 0x00010000ff377807 */ /* 0x000fe40006800000 */
[----:B------:R-:W-:Y:S02]  /*1a730*/  ISETP.NE.AND P5, PT, R77, RZ, PT ;  /* 0x000000ff4d00720c */ /* 0x000fe40003fa5270 */
[----:B------:R-:W-:Y:S02]  /*1a740*/  SEL R77, RZ, 0x100, !P4 ;  /* 0x00000100ff4d7807 */ /* 0x000fe40006000000 */
[----:B------:R-:W-:-:S02]  /*1a750*/  SEL R78, RZ, 0x1000000, !P2 ;  /* 0x01000000ff4e7807 */ /* 0x000fc40005000000 */
[----:B------:R-:W-:Y:S02]  /*1a760*/  LOP3.LUT R77, R77, R54, R55, 0xfe, !PT ;  /* 0x000000364d4d7212 */ /* 0x000fe400078efe37 */
[----:B------:R-:W-:Y:S02]  /*1a770*/  SEL R79, RZ, 0x10000, !P1 ;  /* 0x00010000ff4f7807 */ /* 0x000fe40004800000 */
[----:B------:R-:W-:Y:S02]  /*1a780*/  SEL R55, RZ, 0x100, !P5 ;  /* 0x00000100ff377807 */ /* 0x000fe40006800000 */
[----:B------:R-:W-:Y:S02]  /*1a790*/  SEL R54, RZ, 0x1, !P3 ;  /* 0x00000001ff367807 */ /* 0x000fe40005800000 */
[----:B------:R-:W-:Y:S02]  /*1a7a0*/  LOP3.LUT R78, R55, R78, R79, 0xfe, !PT ;  /* 0x0000004e374e7212 */ /* 0x000fe400078efe4f */
[----:B------:R-:W-:Y:S01]  /*1a7b0*/  SEL R55, RZ, 0x1, !P6 ;  /* 0x00000001ff377807 */ /* 0x000fe20007000000 */
[----:B0-----:R-:W-:-:S05]  /*1a7c0*/  IMAD.WIDE.U32 R52, R75, 0x10, R52 ;  /* 0x000000104b347825 */ /* 0x001fca00078e0034 */
[----:B------:R0:W-:Y:S02]  /*1a7d0*/  STG.E.128 desc[UR6][R52.64], R48 ;  /* 0x0000003034007986 */ /* 0x0001e4000c101d06 */
[----:B0-----:R-:W0:Y:S01]  /*1a7e0*/  LDC.64 R50, c[0x0][0x3b0] ;  /* 0x0000ec00ff327b82 */ /* 0x001e220000000a00 */
[----:B------:R-:W-:Y:S02]  /*1a7f0*/  LOP3.LUT R49, R77, R54, RZ, 0xfc, !PT ;  /* 0x000000364d317212 */ /* 0x000fe400078efcff */
[----:B------:R-:W-:Y:S02]  /*1a800*/  LOP3.LUT R48, R78, R55, RZ, 0xfc, !PT ;  /* 0x000000374e307212 */ /* 0x000fe400078efcff */
[----:B------:R-:W-:Y:S01]  /*1a810*/  MOV R77, R76 ;  /* 0x0000004c004d7202 */ /* 0x000fe20000000f00 */
[----:B0-----:R-:W-:-:S05]  /*1a820*/  IMAD.WIDE.U32 R50, R75, 0x8, R50 ;  /* 0x000000084b327825 */ /* 0x001fca00078e0032 */
[----:B------:R4:W-:Y:S02]  /*1a830*/  STG.E.64 desc[UR6][R50.64], R48 ;  /* 0x0000003032007986 */ /* 0x0009e4000c101b06 */
.L_x_5876:
[----:B------:R-:W-:Y:S05]  /*1a840*/  BSYNC.RECONVERGENT B0 ;  /* 0x0000000000007941 */ /* 0x000fea0003800200 */
.L_x_5875:
[----:B01234-:R-:W2:Y:S04]  /*1a850*/  LDL.LU R48, [R1] ;  /* 0x0000000001307983 */ /* 0x01fea80000300800 */
[----:B------:R-:W3:Y:S01]  /*1a860*/  LDL R55, [R1+0x8] ;  /* 0x0000080001377983 */ /* 0x000ee20000100800 */
[C---:B------:R-:W-:Y:S02]  /*1a870*/  ISETP.GT.U32.AND P3, PT, R10.reuse, 0x1ff, PT ;  /* 0x000001ff0a00780c */ /* 0x040fe40003f64070 */
[C---:B------:R-:W-:Y:S02]  /*1a880*/  ISETP.GT.U32.AND P2, PT, R10.reuse, 0x2ff, PT ;  /* 0x000002ff0a00780c */ /* 0x040fe40003f44070 */
[----:B------:R-:W-:Y:S02]  /*1a890*/  ISETP.GT.U32.AND P1, PT, R10, 0x3ff, PT ;  /* 0x000003ff0a00780c */ /* 0x000fe40003f24070 */
[----:B--2---:R-:W-:Y:S01]  /*1a8a0*/  ISETP.NE.AND P4, PT, R48, RZ, PT ;  /* 0x000000ff3000720c */ /* 0x004fe20003f85270 */
[----:B------:R-:W-:-:S04]  /*1a8b0*/  FADD.FTZ R48, RZ, R14 ;  /* 0x0000000eff307221 */ /* 0x000fc80000010000 */
[----:B------:R-:W-:-:S04]  /*1a8c0*/  FADD.FTZ R49, R13, R48 ;  /* 0x000000300d317221 */ /* 0x000fc80000010000 */
        /* <DEDUP_REMOVED lines=43> */
[----:B------:R-:W-:-:S03]  /*1ab80*/  FADD.FTZ R50, R13, -R48 ;  /* 0x800000300d327221 */ /* 0x000fc60000010000 */
        /* <DEDUP_REMOVED lines=15> */
[----:B------:R-:W-:Y:S01]  /*1ac80*/  FSEL R49, R49, RZ, P4 ;  /* 0x000000ff31317208 */ /* 0x000fe20002000000 */
[----:B------:R-:W-:-:S04]  /*1ac90*/  FADD.FTZ R51, R11, -R48 ;  /* 0x800000300b337221 */ /* 0x000fc80000010000 */
        /* <DEDUP_REMOVED lines=50> */
[----:B------:R-:W0:Y:S01]  /*1afc0*/  SHFL.BFLY PT, R53, R52, 0x4, 0x1f ;  /* 0x0c801f0034357f89 */ /* 0x000e2200000e0000 */
[----:B------:R-:W1:Y:S01]  /*1afd0*/  S2R R81, SR_TID.X ;  /* 0x0000000000517919 */ /* 0x000e620000002100 */
[----:B0-----:R-:W-:-:S05]  /*1afe0*/  FADD.FTZ R53, R52, R53 ;  /* 0x0000003534357221 */ /* 0x001fca0000010000 */
[----:B------:R-:W0:Y:S02]  /*1aff0*/  SHFL.BFLY PT, R50, R53, 0x8, 0x1f ;  /* 0x0d001f0035327f89 */ /* 0x000e2400000e0000 */
[----:B0-----:R-:W-:-:S05]  /*1b000*/  FADD.FTZ R54, R53, R50 ;  /* 0x0000003235367221 */ /* 0x001fca0000010000 */
[----:B------:R-:W0:Y:S01]  /*1b010*/  SHFL.BFLY PT, R55, R54, 0x10, 0x1f ;  /* 0x0e001f0036377f89 */ /* 0x000e2200000e0000 */
[----:B-1----:R-:W-:Y:S01]  /*1b020*/  LOP3.LUT P1, R50, R81, 0x1f, RZ, 0xc0, !PT ;  /* 0x0000001f51327812 */ /* 0x002fe2000782c0ff */
[----:B------:R-:W-:Y:S01]  /*1b030*/  BSSY.RECONVERGENT B0, `(.L_x_5959) ;  /* 0x000000c000007945 */ /* 0x000fe20003800200 */
[----:B------:R-:W-:Y:S02]  /*1b040*/  IMAD.MOV.U32 R75, RZ, RZ, RZ ;  /* 0x000000ffff4b7224 */ /* 0x000fe400078e00ff */
[----:B------:R-:W-:Y:S01]  /*1b050*/  ISETP.GT.U32.AND P2, PT, R50, 0x7, PT ;  /* 0x000000073200780c */ /* 0x000fe20003f44070 */
[----:B0-----:R-:W-:-:S08]  /*1b060*/  FADD.FTZ R49, R54, R55 ;  /* 0x0000003736317221 */ /* 0x001fd00000010000 */
        /* <DEDUP_REMOVED lines=8> */
.L_x_5960:
[----:B------:R-:W-:Y:S05]  /*1b0f0*/  BSYNC.RECONVERGENT B0 ;  /* 0x0000000000007941 */ /* 0x000fea0003800200 */
.L_x_5959:
[----:B------:R-:W-:Y:S01]  /*1b100*/  BAR.SYNC.DEFER_BLOCKING 0x0 ;  /* 0x0000000000007b1d */ /* 0x000fe20000010000 */
[----:B0-----:R-:W-:-:S05]  /*1b110*/  CS2R R48, SRZ ;  /* 0x0000000000307805 */ /* 0x001fca000001ff00 */
[----:B------:R-:W-:Y:S04]  /*1b120*/  BSSY.RECONVERGENT B0, `(.L_x_5961) ;  /* 0x000000a000007945 */ /* 0x000fe80003800200 */
[----:B------:R-:W-:Y:S05]  /*1b130*/  @P2 BRA `(.L_x_5962) ;  /* 0x0000000000202947 */ /* 0x000fea0003800000 */
[----:B------:R0:W5:Y:S01]  /*1b140*/  LDL R75, [R1+0x4] ;  /* 0x00000400014b7983 */ /* 0x0001620000100800 */
[----:B------:R-:W1:Y:S01]  /*1b150*/  S2UR UR5, SR_CgaCtaId ;  /* 0x00000000000579c3 */ /* 0x000e620000008800 */
[----:B------:R-:W-:Y:S01]  /*1b160*/  UMOV UR4, 0x400 ;  /* 0x0000040000047882 */ /* 0x000fe20000000000 */
[----:B------:R-:W-:-:S04]  /*1b170*/  SHF.L.U32 R48, R81, 0x3, RZ ;  /* 0x0000000351307819 */ /* 0x000fc800000006ff */
[----:B------:R-:W-:Y:S01]  /*1b180*/  LOP3.LUT R48, R48, 0xf8, RZ, 0xc0, !PT ;  /* 0x000000f830307812 */ /* 0x000fe200078ec0ff */
[----:B-1----:R-:W-:-:S04]  /*1b190*/  ULEA UR4, UR5, UR4, 0x18 ;  /* 0x0000000405047291 */ /* 0x002fc8000f8ec0ff */
[----:B------:R-:W-:-:S09]  /*1b1a0*/  @UP2 UIADD3 UR4, UPT, UPT, UR4, 0x40, URZ ;  /* 0x0000004004042890 */ /* 0x000fd2000fffe0ff */
[----:B0-----:R-:W1:Y:S03]  /*1b1b0*/  LDS.64 R48, [R48+UR4] ;  /* 0x0000000430307984 */ /* 0x001e660008000a00 */
.L_x_5962:
[----:B------:R-:W-:Y:S05]  /*1b1c0*/  BSYNC.RECONVERGENT B0 ;  /* 0x0000000000007941 */ /* 0x000fea0003800200 */
.L_x_5961:
[----:B-----5:R-:W0:Y:S01]  /*1b1d0*/  SHFL.DOWN PT, R50, R75, 0x4, 0x1f ;  /* 0x08801f004b327f89 */ /* 0x020e2200000e0000 */
[----:B------:R-:W-:Y:S01]  /*1b1e0*/  I2FP.F32.S32 R51, R75 ;  /* 0x0000004b00337245 */ /* 0x000fe20000201400 */
[----:B------:R-:W-:Y:S01]  /*1b1f0*/  BSSY.RECONVERGENT B0, `(.L_x_5963) ;  /* 0x0000064000007945 */ /* 0x000fe20003800200 */
[----:B------:R-:W-:Y:S01]  /*1b200*/  ISETP.NE.AND P2, PT, R81, RZ, PT ;  /* 0x000000ff5100720c */ /* 0x000fe20003f45270 */
[----:B-1----:R-:W1:Y:S01]  /*1b210*/  SHFL.DOWN PT, R53, R48, 0x4, 0x1f ;  /* 0x08801f0030357f89 */ /* 0x002e6200000e0000 */
[----:B------:R-:W-:-:S03]  /*1b220*/  ISETP.NE.AND P1, PT, RZ, UR17, PT ;  /* 0x00000011ff007c0c */ /* 0x000fc6000bf25270 */
[----:B------:R-:W2:Y:S01]  /*1b230*/  SHFL.DOWN PT, R54, R49, 0x4, 0x1f ;  /* 0x08801f0031367f89 */ /* 0x000ea200000e0000 */
[----:B0-----:R-:W-:Y:S01]  /*1b240*/  I2FP.F32.S32 R52, R50 ;  /* 0x0000003200347245 */ /* 0x001fe20000201400 */
[----:B------:R-:W-:Y:S02]  /*1b250*/  IMAD.IADD R55, R50, 0x1, R75 ;  /* 0x0000000132377824 */ /* 0x000fe400078e024b */
[C---:B-1----:R-:W-:Y:S02]  /*1b260*/  FADD.FTZ R78, -R53.reuse, R48 ;  /* 0x00000030354e7221 */ /* 0x042fe40000010100 */
[----:B------:R-:W-:Y:S01]  /*1b270*/  FMUL.FTZ R50, R53, R52 ;  /* 0x0000003435327220 */ /* 0x000fe20000410000 */
[----:B------:R-:W0:Y:S01]  /*1b280*/  SHFL.DOWN PT, R76, R55, 0x2, 0x1f ;  /* 0x08401f00374c7f89 */ /* 0x000e2200000e0000 */
[----:B------:R-:W-:Y:S02]  /*1b290*/  FMUL.FTZ R78, R78, R78 ;  /* 0x0000004e4e4e7220 */ /* 0x000fe40000410000 */
[----:B------:R-:W-:Y:S01]  /*1b2a0*/  FFMA.FTZ R80, R51, R48, R50 ;  /* 0x0000003033507223 */ /* 0x000fe20000010032 */
[----:B------:R-:W-:Y:S01]  /*1b2b0*/  I2FP.F32.S32 R50, R55 ;  /* 0x0000003700327245 */ /* 0x000fe20000201400 */
[----:B------:R-:W-:-:S03]  /*1b2c0*/  FMUL.FTZ R75, R78, R51 ;  /* 0x000000334e4b7220 */ /* 0x000fc60000410000 */
[----:B------:R-:W1:Y:S01]  /*1b2d0*/  MUFU.RCP R53, R50 ;  /* 0x0000003200357308 */ /* 0x000e620000001000 */
[----:B------:R-:W-:Y:S01]  /*1b2e0*/  FMUL.FTZ R75, R75, R52 ;  /* 0x000000344b4b7220 */ /* 0x000fe20000410000 */
[----:B--2---:R-:W-:Y:S01]  /*1b2f0*/  FADD.FTZ R52, R54, R49 ;  /* 0x0000003136347221 */ /* 0x004fe20000010000 */
[----:B0-----:R-:W-:Y:S01]  /*1b300*/  IADD3 R54, PT, PT, R55, R76, RZ ;  /* 0x0000004c37367210 */ /* 0x001fe20007ffe0ff */
[C---:B-1----:R-:W-:Y:S02]  /*1b310*/  FMUL.FTZ R51, R53.reuse, R80 ;  /* 0x0000005035337220 */ /* 0x042fe40000410000 */
[----:B------:R-:W-:Y:S01]  /*1b320*/  FFMA.FTZ R52, R53, R75, R52 ;  /* 0x0000004b35347223 */ /* 0x000fe20000010034 */
[----:B------:R-:W-:Y:S02]  /*1b330*/  I2FP.F32.S32 R53, R54 ;  /* 0x0000003600357245 */ /* 0x000fe40000201400 */
[----:B------:R-:W-:Y:S01]  /*1b340*/  I2FP.F32.S32 R79, R76 ;  /* 0x0000004c004f7245 */ /* 0x000fe20000201400 */
[----:B------:R-:W0:Y:S01]  /*1b350*/  SHFL.DOWN PT, R48, R51, 0x2, 0x1f ;  /* 0x08401f0033307f89 */ /* 0x000e2200000e0000 */
[----:B------:R-:W1:Y:S03]  /*1b360*/  MUFU.RCP R55, R53 ;  /* 0x0000003500377308 */ /* 0x000e660000001000 */
[----:B------:R-:W2:Y:S01]  /*1b370*/  SHFL.DOWN PT, R75, R52, 0x2, 0x1f ;  /* 0x08401f00344b7f89 */ /* 0x000ea200000e0000 */
[----:B0-----:R-:W-:Y:S01]  /*1b380*/  FMUL.FTZ R49, R48, R79 ;  /* 0x0000004f30317220 */ /* 0x001fe20000410000 */
[----:B------:R-:W-:-:S03]  /*1b390*/  FADD.FTZ R48, R51, -R48 ;  /* 0x8000003033307221 */ /* 0x000fc60000010000 */
[----:B------:R-:W-:Y:S01]  /*1b3a0*/  FFMA.FTZ R76, R50, R51, R49 ;  /* 0x00000033324c7223 */ /* 0x000fe20000010031 */
[----:B------:R-:W-:Y:S01]  /*1b3b0*/  FMUL.FTZ R51, R48, R48 ;  /* 0x0000003030337220 */ /* 0x000fe20000410000 */
[----:B------:R-:W0:Y:S02]  /*1b3c0*/  SHFL.DOWN PT, R49, R54, 0x1, 0x1f ;  /* 0x08201f0036317f89 */ /* 0x000e2400000e0000 */
[----:B-1----:R-:W-:Y:S01]  /*1b3d0*/  FMUL.FTZ R48, R55, R76 ;  /* 0x0000004c37307220 */ /* 0x002fe20000410000 */
[----:B------:R-:W-:-:S04]  /*1b3e0*/  FMUL.FTZ R50, R50, R51 ;  /* 0x0000003332327220 */ /* 0x000fc80000410000 */
[----:B------:R-:W1:Y:S01]  /*1b3f0*/  SHFL.DOWN PT, R51, R48, 0x1, 0x1f ;  /* 0x08201f0030337f89 */ /* 0x000e6200000e0000 */
[----:B------:R-:W-:Y:S01]  /*1b400*/  FMUL.FTZ R79, R50, R79 ;  /* 0x0000004f324f7220 */ /* 0x000fe20000410000 */
[----:B--2---:R-:W-:-:S04]  /*1b410*/  FADD.FTZ R50, R52, R75 ;  /* 0x0000004b34327221 */ /* 0x004fc80000010000 */
[----:B------:R-:W-:-:S05]  /*1b420*/  FFMA.FTZ R55, R55, R79, R50 ;  /* 0x0000004f37377223 */ /* 0x000fca0000010032 */
[----:B------:R-:W2:Y:S01]  /*1b430*/  SHFL.DOWN PT, R50, R55, 0x1, 0x1f ;  /* 0x08201f0037327f89 */ /* 0x000ea200000e0000 */
[----:B0-----:R-:W-:Y:S01]  /*1b440*/  IMAD.IADD R52, R54, 0x1, R49 ;  /* 0x0000000136347824 */ /* 0x001fe200078e0231 */
[----:B------:R-:W-:-:S04]  /*1b450*/  I2FP.F32.S32 R75, R49 ;  /* 0x00000031004b7245 */ /* 0x000fc80000201400 */
[----:B------:R-:W-:Y:S01]  /*1b460*/  I2FP.F32.S32 R52, R52 ;  /* 0x0000003400347245 */ /* 0x000fe20000201400 */
[----:B-1----:R-:W-:Y:S01]  /*1b470*/  FADD.FTZ R49, R48, -R51 ;  /* 0x8000003330317221 */ /* 0x002fe20000010000 */
[----:B------:R-:W-:-:S04]  /*1b480*/  FMUL.FTZ R76, R51, R75 ;  /* 0x0000004b334c7220 */ /* 0x000fc80000410000 */
[----:B------:R-:W0:Y:S01]  /*1b490*/  MUFU.RCP R52, R52 ;  /* 0x0000003400347308 */ /* 0x000e220000001000 */
[----:B------:R-:W-:-:S04]  /*1b4a0*/  FMUL.FTZ R54, R49, R49 ;  /* 0x0000003131367220 */ /* 0x000fc80000410000 */
[C---:B------:R-:W-:Y:S01]  /*1b4b0*/  FMUL.FTZ R54, R53.reuse, R54 ;  /* 0x0000003635367220 */ /* 0x040fe20000410000 */
[----:B------:R-:W-:Y:S01]  /*1b4c0*/  FFMA.FTZ R53, R53, R48, R76 ;  /* 0x0000003035357223 */ /* 0x000fe2000001004c */
[----:B--2---:R-:W-:Y:S02]  /*1b4d0*/  FADD.FTZ R49, R55, R50 ;  /* 0x0000003237317221 */ /* 0x004fe40000010000 */
[----:B------:R-:W-:Y:S01]  /*1b4e0*/  FMUL.FTZ R54, R54, R75 ;  /* 0x0000004b36367220 */ /* 0x000fe20000410000 */
[----:B------:R-:W1:Y:S01]  /*1b4f0*/  @!P2 LDC.64 R50, c[0x0][0x3c0] ;  /* 0x0000f000ff32ab82 */ /* 0x000e620000000a00 */
[C---:B0-----:R-:W-:Y:S02]  /*1b500*/  FMUL.FTZ R53, R52.reuse, R53 ;  /* 0x0000003534357220 */ /* 0x041fe40000410000 */
[----:B------:R-:W-:-:S05]  /*1b510*/  FFMA.FTZ R55, R52, R54, R49 ;  /* 0x0000003634377223 */ /* 0x000fca0000010031 */
[----:B------:R-:W0:Y:S01]  /*1b520*/  LDC R52, c[0x0][0x448] ;  /* 0x00011200ff347b82 */ /* 0x000e220000000800 */
[----:B------:R-:W2:Y:S04]  /*1b530*/  SHFL.IDX PT, R53, R53, RZ, 0x1f ;  /* 0x00001fff35357589 */ /* 0x000ea800000e0000 */
[----:B------:R-:W0:Y:S01]  /*1b540*/  SHFL.IDX PT, R55, R55, RZ, 0x1f ;  /* 0x00001fff37377589 */ /* 0x000e2200000e0000 */
[----:B--2---:R-:W-:Y:S01]  /*1b550*/  FMUL.FTZ R48, R53, R53 ;  /* 0x0000003535307220 */ /* 0x004fe20000410000 */
[----:B0-----:R-:W-:-:S04]  /*1b560*/  FFMA.FTZ R52, R55, UR18, R52 ;  /* 0x0000001237347c23 */ /* 0x001fc80008010034 */
[----:B------:R-:W-:Y:S01]  /*1b570*/  FSEL R75, R48, RZ, P1 ;  /* 0x000000ff304b7208 */ /* 0x000fe20000800000 */
[----:B------:R-:W-:Y:S01]  /*1b580*/  IMAD.U32 R55, RZ, RZ, UR14 ;  /* 0x0000000eff377e24 */ /* 0x000fe2000f8e00ff */
[----:B------:R-:W0:Y:S03]  /*1b590*/  @!P2 LDC.64 R48, c[0x0][0x3c8] ;  /* 0x0000f200ff30ab82 */ /* 0x000e260000000a00 */
[----:B------:R-:W-:Y:S01]  /*1b5a0*/  FADD.FTZ R52, R52, R75 ;  /* 0x0000004b34347221 */ /* 0x000fe20000010000 */
[----:B------:R-:W-:-:S03]  /*1b5b0*/  MOV R75, UR14 ;  /* 0x0000000e004b7c02 */ /* 0x000fc60008000f00 */
[----:B------:R-:W2:Y:S02]  /*1b5c0*/  MUFU.RSQ R54, R52 ;  /* 0x0000003400367308 */ /* 0x000ea40000001400 */
[----:B-1----:R-:W-:-:S05]  /*1b5d0*/  @!P2 IMAD.WIDE R50, R75, 0x4, R50 ;  /* 0x000000044b32a825 */ /* 0x002fca00078e0232 */
[----:B------:R1:W-:Y:S01]  /*1b5e0*/  @!P2 STG.E desc[UR6][R50.64], R53 ;  /* 0x000000353200a986 */ /* 0x0003e2000c101906 */
[----:B0-----:R-:W-:Y:S01]  /*1b5f0*/  @!P2 IMAD.WIDE R48, R55, 0x4, R48 ;  /* 0x000000043730a825 */ /* 0x001fe200078e0230 */
[----:B------:R-:W-:-:S04]  /*1b600*/  FSEL R55, R53, RZ, !P1 ;  /* 0x000000ff35377208 */ /* 0x000fc80004800000 */
[----:B--2---:R1:W-:Y:S01]  /*1b610*/  @!P2 STG.E desc[UR6][R48.64], R54 ;  /* 0x000000363000a986 */ /* 0x0043e2000c101906 */
[----:B------:R-:W-:Y:S05]  /*1b620*/  @!P4 BRA `(.L_x_5964) ;  /* 0x000000000080c947 */ /* 0x000fea0003800000 */
[--C-:B-1----:R-:W-:Y:S01]  /*1b630*/  FADD.FTZ R49, R14, -R55.reuse ;  /* 0x800000370e317221 */ /* 0x102fe20000010000 */
        /* <DEDUP_REMOVED lines=9> */
[----:B------:R-:W-:Y:S01]  /*1b6d0*/  FADD.FTZ R81, R73, -R55 ;  /* 0x8000003749517221 */ /* 0x000fe20000010000 */
[C---:B------:R-:W-:Y:S01]  /*1b6e0*/  FMUL.FTZ R51, R54.reuse, R51 ;  /* 0x0000003336337220 */ /* 0x040fe20000410000 */
[----:B------:R-:W-:-:S02]  /*1b6f0*/  FMUL.FTZ R75, R54, R75 ;  /* 0x0000004b364b7220 */ /* 0x000fc40000410000 */
[----:B------:R-:W-:Y:S01]  /*1b700*/  F2FP.BF16.F32.PACK_AB R48, R49, R48 ;  /* 0x000000303130723e */ /* 0x000fe200000010ff */
[--C-:B------:R-:W-:Y:S01]  /*1b710*/  FADD.FTZ R49, R19, -R55.reuse ;  /* 0x8000003713317221 */ /* 0x100fe20000010000 */
[C---:B------:R-:W-:Y:S01]  /*1b720*/  FMUL.FTZ R50, R54.reuse, R81 ;  /* 0x0000005136327220 */ /* 0x040fe20000410000 */
[----:B------:R-:W-:Y:S01]  /*1b730*/  FFMA.FTZ R51, R51, R116, R40 ;  /* 0x0000007433337223 */ /* 0x000fe20000010028 */
[----:B------:R-:W-:Y:S01]  /*1b740*/  FFMA.FTZ R75, R75, R122, R46 ;  /* 0x0000007a4b4b7223 */ /* 0x000fe2000001002e */
[----:B------:R-:W-:Y:S01]  /*1b750*/  FMUL.FTZ R76, R54, R49 ;  /* 0x00000031364c7220 */ /* 0x000fe20000410000 */
[----:B------:R-:W-:Y:S01]  /*1b760*/  FADD.FTZ R49, R63, -R55 ;  /* 0x800000373f317221 */ /* 0x000fe20000010000 */
[----:B------:R-:W-:Y:S02]  /*1b770*/  FFMA.FTZ R80, R50, R119, R43 ;  /* 0x0000007732507223 */ /* 0x000fe4000001002b */
[----:B------:R-:W-:Y:S01]  /*1b780*/  FFMA.FTZ R76, R76, R123, R47 ;  /* 0x0000007b4c4c7223 */ /* 0x000fe2000001002f */
[C---:B------:R-:W-:Y:S01]  /*1b790*/  FMUL.FTZ R78, R54.reuse, R49 ;  /* 0x00000031364e7220 */ /* 0x040fe20000410000 */
[----:B------:R-:W-:Y:S01]  /*1b7a0*/  FMUL.FTZ R49, R54, R79 ;  /* 0x0000004f36317220 */ /* 0x000fe20000410000 */
[C---:B0-----:R-:W-:Y:S01]  /*1b7b0*/  IMAD.WIDE.U32 R52, R0.reuse, 0x10, R52 ;  /* 0x0000001000347825 */ /* 0x041fe200078e0034 */
[----:B------:R-:W-:-:S03]  /*1b7c0*/  IADD3 R0, PT, PT, R0, 0x100, RZ ;  /* 0x0000010000007810 */ /* 0x000fc60007ffe0ff */
[----:B------:R-:W-:Y:S01]  /*1b7d0*/  FFMA.FTZ R78, R78, R117, R41 ;  /* 0x000000754e4e7223 */ /* 0x000fe20000010029 */
[----:B------:R-:W-:Y:S01]  /*1b7e0*/  FFMA.FTZ R79, R49, R118, R42 ;  /* 0x00000076314f7223 */ /* 0x000fe2000001002a */
[----:B------:R-:W-:-:S03]  /*1b7f0*/  F2FP.BF16.F32.PACK_AB R49, R76, R75 ;  /* 0x0000004b4c31723e */ /* 0x000fc600000010ff */
[----:B------:R-:W-:Y:S02]  /*1b800*/  F2FP.BF16.F32.PACK_AB R50, R78, R51 ;  /* 0x000000334e32723e */ /* 0x000fe400000010ff */
[----:B------:R-:W-:-:S05]  /*1b810*/  F2FP.BF16.F32.PACK_AB R51, R80, R79 ;  /* 0x0000004f5033723e */ /* 0x000fca00000010ff */
[----:B------:R0:W-:Y:S02]  /*1b820*/  STG.E.128 desc[UR6][R52.64], R48 ;  /* 0x0000003034007986 */ /* 0x0001e4000c101d06 */
.L_x_5964:
[----:B------:R-:W-:Y:S05]  /*1b830*/  BSYNC.RECONVERGENT B0 ;  /* 0x0000000000007941 */ /* 0x000fea0003800200 */
.L_x_5963:
[----:B------:R-:W-:Y:S01]  /*1b840*/  ISETP.NE.AND P1, PT, R125, RZ, PT ;  /* 0x000000ff7d00720c */ /* 0x000fe20003f25270 */
[----:B------:R-:W-:-:S12]  /*1b850*/  BSSY.RECONVERGENT B0, `(.L_x_5965) ;  /* 0x0000022000007945 */ /* 0x000fd80003800200 */
        /* <DEDUP_REMOVED lines=12> */
[----:B------:R-:W-:-:S03]  /*1b920*/  FMUL.FTZ R51, R54, R51 ;  /* 0x0000003336337220 */ /* 0x000fc60000410000 */
[----:B------:R-:W-:Y:S01]  /*1b930*/  F2FP.BF16.F32.PACK_AB R48, R49, R48 ;  /* 0x000000303130723e */ /* 0x000fe200000010ff */
[--C-:B------:R-:W-:Y:S01]  /*1b940*/  FADD.FTZ R49, R22, -R55.reuse ;  /* 0x8000003716317221 */ /* 0x100fe20000010000 */
[C---:B------:R-:W-:Y:S01]  /*1b950*/  FMUL.FTZ R50, R54.reuse, R81 ;  /* 0x0000005136327220 */ /* 0x040fe20000410000 */
[----:B------:R-:W-:Y:S02]  /*1b960*/  FFMA.FTZ R51, R51, R114, R86 ;  /* 0x0000007233337223 */ /* 0x000fe40000010056 */
[C---:B------:R-:W-:Y:S01]  /*1b970*/  FMUL.FTZ R76, R54.reuse, R49 ;  /* 0x00000031364c7220 */ /* 0x040fe20000410000 */
[----:B------:R-:W-:Y:S01]  /*1b980*/  FMUL.FTZ R49, R54, R75 ;  /* 0x0000004b36317220 */ /* 0x000fe20000410000 */
[----:B------:R-:W-:Y:S01]  /*1b990*/  FADD.FTZ R75, R61, -R55 ;  /* 0x800000373d4b7221 */ /* 0x000fe20000010000 */
[----:B------:R-:W-:Y:S01]  /*1b9a0*/  FFMA.FTZ R80, R50, R111, R91 ;  /* 0x0000006f32507223 */ /* 0x000fe2000001005b */
[----:B------:R-:W-:Y:S02]  /*1b9b0*/  FFMA.FTZ R76, R76, R115, R87 ;  /* 0x000000734c4c7223 */ /* 0x000fe40000010057 */
[C---:B------:R-:W-:Y:S01]  /*1b9c0*/  FMUL.FTZ R78, R54.reuse, R75 ;  /* 0x0000004b364e7220 */ /* 0x040fe20000410000 */
[----:B------:R-:W-:Y:S01]  /*1b9d0*/  FMUL.FTZ R75, R54, R79 ;  /* 0x0000004f364b7220 */ /* 0x000fe20000410000 */
[----:B------:R-:W-:Y:S01]  /*1b9e0*/  FFMA.FTZ R79, R49, R108, R88 ;  /* 0x0000006c314f7223 */ /* 0x000fe20000010058 */
[----:B------:R-:W-:Y:S01]  /*1b9f0*/  F2FP.BF16.F32.PACK_AB R49, R76, R51 ;  /* 0x000000334c31723e */ /* 0x000fe200000010ff */
[----:B------:R-:W-:Y:S01]  /*1ba00*/  FFMA.FTZ R78, R78, R109, R89 ;  /* 0x0000006d4e4e7223 */ /* 0x000fe20000010059 */
[----:B------:R-:W-:Y:S01]  /*1ba10*/  FFMA.FTZ R75, R75, R110, R90 ;  /* 0x0000006e4b4b7223 */ /* 0x000fe2000001005a */
[----:B0-----:R-:W-:-:S03]  /*1ba20*/  IMAD.WIDE.U32 R52, R0, 0x10, R52 ;  /* 0x0000001000347825 */ /* 0x001fc600078e0034 */
[----:B------:R-:W-:Y:S01]  /*1ba30*/  F2FP.BF16.F32.PACK_AB R50, R78, R79 ;  /* 0x0000004f4e32723e */ /* 0x000fe200000010ff */
[----:B------:R-:W-:Y:S01]  /*1ba40*/  VIADD R0, R0, 0x100 ;  /* 0x0000010000007836 */ /* 0x000fe20000000000 */
[----:B------:R-:W-:-:S05]  /*1ba50*/  F2FP.BF16.F32.PACK_AB R51, R80, R75 ;  /* 0x0000004b5033723e */ /* 0x000fca00000010ff */
[----:B------:R2:W-:Y:S02]  /*1ba60*/  STG.E.128 desc[UR6][R52.64], R48 ;  /* 0x0000003034007986 */ /* 0x0005e4000c101d06 */
.L_x_5966:
[----:B------:R-:W-:Y:S05]  /*1ba70*/  BSYNC.RECONVERGENT B0 ;  /* 0x0000000000007941 */ /* 0x000fea0003800200 */
.L_x_5965:
[----:B------:R-:W-:Y:S01]  /*1ba80*/  ISETP.NE.AND P1, PT, R124, RZ, PT ;  /* 0x000000ff7c00720c */ /* 0x000fe20003f25270 */
[----:B------:R-:W-:-:S12]  /*1ba90*/  BSSY.RECONVERGENT B0, `(.L_x_5967) ;  /* 0x0000022000007945 */ /* 0x000fd80003800200 */
        /* <DEDUP_REMOVED lines=11> */
[--C-:B------:R-:W-:Y:S01]  /*1bb50*/  FADD.FTZ R81, R69, -R55.reuse ;  /* 0x8000003745517221 */ /* 0x100fe20000010000 */
[C---:B------:R-:W-:Y:S01]  /*1bb60*/  FMUL.FTZ R51, R54.reuse, R51 ;  /* 0x0000003336337220 */ /* 0x040fe20000410000 */
[C---:B------:R-:W-:Y:S01]  /*1bb70*/  FMUL.FTZ R75, R54.reuse, R75 ;  /* 0x0000004b364b7220 */ /* 0x040fe20000410000 */
[----:B------:R-:W-:Y:S01]  /*1bb80*/  FMUL.FTZ R79, R54, R79 ;  /* 0x0000004f364f7220 */ /* 0x000fe20000410000 */
        /* <DEDUP_REMOVED lines=18> */
.L_x_5968:
[----:B------:R-:W-:Y:S05]  /*1bcb0*/  BSYNC.RECONVERGENT B0 ;  /* 0x0000000000007941 */ /* 0x000fea0003800200 */
.L_x_5967:
[----:B------:R-:W-:Y:S04]  /*1bcc0*/  BSSY.RECONVERGENT B0, `(.L_x_5969) ;  /* 0x0000021000007945 */ /* 0x000fe80003800200 */
[----:B------:R-:W-:Y:S05]  /*1bcd0*/  @!P0 BRA `(.L_x_5970) ;  /* 0x00000000007c8947 */ /* 0x000fea0003800000 */
[--C-:B0123--:R-:W-:Y:S01]  /*1bce0*/  FADD.FTZ R53, R68, -R55.reuse ;  /* 0x8000003744357221 */ /* 0x10ffe20000010000 */
[--C-:B------:R-:W-:Y:S01]  /*1bcf0*/  FADD.FTZ R48, R67, -R55.reuse ;  /* 0x8000003743307221 */ /* 0x100fe20000010000 */
[--C-:B------:R-:W-:Y:S01]  /*1bd00*/  FADD.FTZ R75, R58, -R55.reuse ;  /* 0x800000373a4b7221 */ /* 0x100fe20000010000 */
[--C-:B------:R-:W-:Y:S01]  /*1bd10*/  FADD.FTZ R81, R17, -R55.reuse ;  /* 0x8000003711517221 */ /* 0x100fe20000010000 */
[C---:B------:R-:W-:Y:S01]  /*1bd20*/  FMUL.FTZ R125, R54.reuse, R53 ;  /* 0x00000035367d7220 */ /* 0x040fe20000410000 */
[----:B------:R-:W-:Y:S01]  /*1bd30*/  FMUL.FTZ R50, R54, R48 ;  /* 0x0000003036327220 */ /* 0x000fe20000410000 */
[----:B------:R-:W0:Y:S01]  /*1bd40*/  LDC.64 R52, c[0x0][0x428] ;  /* 0x00010a00ff347b82 */ /* 0x000e220000000a00 */
[--C-:B------:R-:W-:Y:S01]  /*1bd50*/  FADD.FTZ R83, R18, -R55.reuse ;  /* 0x8000003712537221 */ /* 0x100fe20000010000 */
[--C-:B------:R-:W-:Y:S01]  /*1bd60*/  FADD.FTZ R79, R57, -R55.reuse ;  /* 0x80000037394f7221 */ /* 0x100fe20000010000 */
[--C-:B------:R-:W-:Y:S01]  /*1bd70*/  FADD.FTZ R49, R65, -R55.reuse ;  /* 0x8000003741317221 */ /* 0x100fe20000010000 */
[----:B------:R-:W-:Y:S01]  /*1bd80*/  FADD.FTZ R51, R66, -R55 ;  /* 0x8000003742337221 */ /* 0x000fe20000010000 */
[----:B------:R-:W-:Y:S01]  /*1bd90*/  FFMA.FTZ R76, R50, R35, R27 ;  /* 0x00000023324c7223 */ /* 0x000fe2000001001b */
[----:B------:R-:W-:Y:S01]  /*1bda0*/  FFMA.FTZ R125, R125, R34, R26 ;  /* 0x000000227d7d7223 */ /* 0x000fe2000001001a */
        /* <DEDUP_REMOVED lines=12> */
[----:B------:R-:W-:-:S03]  /*1be70*/  FFMA.FTZ R48, R48, R37, R29 ;  /* 0x0000002530307223 */ /* 0x000fc6000001001d */
[----:B------:R-:W-:Y:S02]  /*1be80*/  F2FP.BF16.F32.PACK_AB R50, R76, R75 ;  /* 0x0000004b4c32723e */ /* 0x000fe400000010ff */
[----:B------:R-:W-:Y:S01]  /*1be90*/  F2FP.BF16.F32.PACK_AB R49, R54, R49 ;  /* 0x000000313631723e */ /* 0x000fe200000010ff */
[----:B0-----:R-:W-:Y:S01]  /*1bea0*/  IMAD.WIDE.U32 R52, R0, 0x10, R52 ;  /* 0x0000001000347825 */ /* 0x001fe200078e0034 */
[----:B------:R-:W-:-:S05]  /*1beb0*/  F2FP.BF16.F32.PACK_AB R48, R48, R55 ;  /* 0x000000373030723e */ /* 0x000fca00000010ff */
[----:B------:R4:W-:Y:S02]  /*1bec0*/  STG.E.128 desc[UR6][R52.64], R48 ;  /* 0x0000003034007986 */ /* 0x0009e4000c101d06 */
.L_x_5970:
[----:B------:R-:W-:Y:S05]  /*1bed0*/  BSYNC.RECONVERGENT B0 ;  /* 0x0000000000007941 */ /* 0x000fea0003800200 */
.L_x_5969:
[----:B------:R-:W-:Y:S02]  /*1bee0*/  UIADD3 UR14, UPT, UPT, UR14, UR12, URZ ;  /* 0x0000000c0e0e7290 */ /* 0x000fe4000fffe0ff */
[----:B------:R-:W-:Y:S02]  /*1bef0*/  UPLOP3.LUT UP2, UPT, UPT, UPT, UP2, 0x40, 0x4 ;  /* 0x000000000004789c */ /* 0x000fe40003f4e820 */
[----:B------:R-:W-:-:S09]  /*1bf00*/  UISETP.GE.AND UP1, UPT, UR14, UR13, UPT ;  /* 0x0000000d0e00728c */ /* 0x000fd2000bf26270 */
[----:B------:R-:W-:Y:S05]  /*1bf10*/  BRA.U !UP1, `(.L_x_5971) ;  /* 0xfffffe4d09c07547 */ /* 0x000fea000b83ffff */
[----:B------:R-:W-:Y:S05]  /*1bf20*/  EXIT ;  /* 0x000000000000794d */ /* 0x000fea0003800000 */
.L_x_5972:
        /* <DEDUP_REMOVED lines=13> */
.L_x_27500:


//--------------------- .text._ZN10layer_norm13ln_fwd_kernelINS_13Kernel_traitsIf13__nv_bfloat16S2_S2_fjLj8192ELj1ELj1ELj8ELj16ENS_18Kernel_traits_baseILj8192EfS2_S2_S2_fjLj256EEEEELb1ELb0ELb0ELb1EEEvNS_9FwdParamsE --------------------------
	.section	.text._ZN10layer_norm13ln_fwd_kernelINS_13Kernel_traitsIf13__nv_bfloat16S2_S2_fjLj8192ELj1ELj1ELj8ELj16ENS_18Kernel_traits_baseILj8192EfS2_S2_S2_fjLj256EEEEELb1ELb0ELb0ELb1EEEvNS_9FwdParamsE,"ax",@progbits
	.align	128
        .global         _ZN10layer_norm13ln_fwd_kernelINS_13Kernel_traitsIf13__nv_bfloat16S2_S2_fjLj8192ELj1ELj1ELj8ELj16ENS_18Kernel_traits_baseILj8192EfS2_S2_S2_fjLj256EEEEELb1ELb0ELb0ELb1EEEvNS_9FwdParamsE
        .type           _ZN10layer_norm13ln_fwd_kernelINS_13Kernel_traitsIf13__nv_bfloat16S2_S2_fjLj8192ELj1ELj1ELj8ELj16ENS_18Kernel_traits_baseILj8192EfS2_S2_S2_fjLj256EEEEELb1ELb0ELb0ELb1EEEvNS_9FwdParamsE,@function
        .size           _ZN10layer_norm13ln_fwd_kernelINS_13Kernel_traitsIf13__nv_bfloat16S2_S2_fjLj8192ELj1ELj1ELj8ELj16ENS_18Kernel_traits_baseILj8192EfS2_S2_S2_fjLj256EEEEELb1ELb0ELb0ELb1EEEvNS_9FwdParamsE,(.L_x_27501 - _ZN10layer_norm13ln_fwd_kernelINS_13Kernel_traitsIf13__nv_bfloat16S2_S2_fjLj8192ELj1ELj1ELj8ELj16ENS_18Kernel_traits_baseILj8192EfS2_S2_S2_fjLj256EEEEELb1ELb0ELb0ELb1EEEvNS_9FwdParamsE)
        .other          _ZN10layer_norm13ln_fwd_kernelINS_13Kernel_traitsIf13__nv_bfloat16S2_S2_fjLj8192ELj1ELj1ELj8ELj16ENS_18Kernel_traits_baseILj8192EfS2_S2_S2_fjLj256EEEEELb1ELb0ELb0ELb1EEEvNS_9FwdParamsE,@"STO_CUDA_ENTRY STV_DEFAULT"
_ZN10layer_norm13ln_fwd_kernelINS_13Kernel_traitsIf13__nv_bfloat16S2_S2_fjLj8192ELj1ELj1ELj8ELj16ENS_18Kernel_traits_baseILj8192EfS2_S2_S2_fjLj256EEEEELb1ELb0ELb0ELb1EEEvNS_9FwdParamsE:
.text._ZN10layer_norm13ln_fwd_kernelINS_13Kernel_traitsIf13__nv_bfloat16S2_S2_fjLj8192ELj1ELj1ELj8ELj16ENS_18Kernel_traits_baseILj8192EfS2_S2_S2_fjLj256EEEEELb1ELb0ELb0ELb1EEEvNS_9FwdParamsE:
[----:B------:R-:W-:Y:S01]  /*0000*/  LDC R1, c[0x0][0x37c] ;  /* 0x0000df00ff017b82 */ /* 0x000fe20000000800 */
[----:B------:R-:W0:Y:S07]  /*0010*/  LDCU.U8 UR4, c[0x0][0x464] ;  /* 0x00008c80ff0477ac */ /* 0x000e2e0008000000 */
[----:B------:R-:W1:Y:S01]  /*0020*/  LDC R74, c[0x0][0x458] ;  /* 0x00011600ff4a7b82 */ /* 0x000e620000000800 */
[----:B------:R-:W2:Y:S01]  /*0030*/  LDCU.64 UR10, c[0x0][0x450] ;  /* 0x00008a00ff0a77ac */ /* 0x000ea20008000a00 */
[----:B------:R-:W3:Y:S06]  /*0040*/  LDCU.64 UR8, c[0x0][0x358] ;  /* 0x00006b00ff0877ac */ /* 0x000eec0008000a00 */
[----:B------:R-:W4:Y:S01]  /*0050*/  LDC R75, c[0x0][0x45c] ;  /* 0x00011700ff4b7b82 */ /* 0x000f220000000800 */
        /* <DEDUP_REMOVED lines=9> */
[----:B0-----:R-:W-:Y:S02]  /*00f0*/  UISETP.NE.U32.AND UP0, UPT, UR4, URZ, UPT ;  /* 0x000000ff0400728c */ /* 0x001fe4000bf05070 */
[----:B------:R-:W0:Y:S01]  /*0100*/  S2UR UR16, SR_CTAID.X ;  /* 0x00000000001079c3 */ /* 0x000e220000002500 */
[----:B------:R-:W0:Y:S01]  /*0110*/  S2R R7, SR_TID.X ;  /* 0x0000000000077919 */ /* 0x000e220000002100 */
[----:B------:R-:W-:-:S06]  /*0120*/  UISETP.NE.AND.EX UP0, UPT, UR5, URZ, UPT, UP0 ;  /* 0x000000ff0500728c */ /* 0x000fcc000bf05300 */
[----:B------:R-:W0:Y:S02]  /*0130*/  LDC R78, c[0x0][0x360] ;  /* 0x0000d800ff4e7b82 */ /* 0x000e240000000800 */
[----:B0-----:R-:W-:Y:S01]  /*0140*/  IMAD R78, R78, UR16, R7 ;  /* 0x000000104e4e7c24 */ /* 0x001fe2000f8e0207 */
[----:B--2---:R-:W-:Y:S02]  /*0150*/  @P0 R2UR UR10, R2 ;  /* 0x00000000020a02ca */ /* 0x004fe400000e0000 */
[----:B------:R-:W-:Y:S02]  /*0160*/  @P0 R2UR UR11, R3 ;  /* 0x00000000030b02ca */ /* 0x000fe400000e0000 */
[----:B-1----:R-:W-:-:S05]  /*0170*/  @P0 IADD3 R74, P1, PT, R4, R9, RZ ;  /* 0x00000009044a0210 */ /* 0x002fca0007f3e0ff */
[----:B------:R-:W-:-:S04]  /*0180*/  @P0 IMAD.X R75, RZ, RZ, R5, P1 ;  /* 0x000000ffff4b0224 */ /* 0x000fc800008e0605 */
[----:B------:R-:W-:Y:S02]  /*0190*/  UIADD3 UR6, UPT, UPT, UR10, -0x61c88647, URZ ;  /* 0x9e3779b90a067890 */ /* 0x000fe4000fffe0ff */
[----:B------:R-:W-:Y:S01]  /*01a0*/  UIADD3 UR7, UPT, UPT, UR11, -0x4498517b, URZ ;  /* 0xbb67ae850b077890 */ /* 0x000fe2000fffe0ff */
[--C-:B------:R-:W-:Y:S01]  /*01b0*/  SHF.R.U64 R100, R74, 0x2, R75.reuse ;  /* 0x000000024a647819 */ /* 0x100fe2000000124b */
[----:B------:R-:W-:Y:S01]  /*01c0*/  UIADD3 UR12, UPT, UPT, UR10, 0x3c6ef372, URZ ;  /* 0x3c6ef3720a0c7890 */ /* 0x000fe2000fffe0ff */
[----:B------:R-:W-:Y:S01]  /*01d0*/  SHF.R.U32.HI R79, RZ, 0x2, R75 ;  /* 0x00000002ff4f7819 */ /* 0x000fe2000001164b */
[----:B------:R-:W-:Y:S02]  /*01e0*/  UIADD3 UR13, UPT, UPT, UR11, 0x76cf5d0a, URZ ;  /* 0x76cf5d0a0b0d7890 */ /* 0x000fe4000fffe0ff */
[----:B------:R-:W-:Y:S02]  /*01f0*/  UIADD3 UR22, UPT, UPT, UR10, -0x255992d5, URZ ;  /* 0xdaa66d2b0a167890 */ /* 0x000fe4000fffe0ff */
[----:B------:R-:W-:-:S02]  /*0200*/  UIADD3 UR23, UPT, UPT, UR11, 0x32370b8f, URZ ;  /* 0x32370b8f0b177890 */ /* 0x000fc4000fffe0ff */
[----:B------:R-:W-:Y:S02]  /*0210*/  UIADD3 UR24, UPT, UPT, UR10, 0x78dde6e4, URZ ;  /* 0x78dde6e40a187890 */ /* 0x000fe4000fffe0ff */
[----:B------:R-:W-:Y:S02]  /*0220*/  UIADD3 UR14, UPT, UPT, UR11, -0x126145ec, URZ ;  /* 0xed9eba140b0e7890 */ /* 0x000fe4000fffe0ff */
[----:B------:R-:W-:Y:S02]  /*0230*/  UIADD3 UR25, UPT, UPT, UR10, 0x1715609d, URZ ;  /* 0x1715609d0a197890 */ /* 0x000fe4000fffe0ff */
[----:B------:R-:W-:Y:S02]  /*0240*/  UIADD3 UR15, UPT, UPT, UR11, -0x56f99767, URZ ;  /* 0xa90668990b0f7890 */ /* 0x000fe4000fffe0ff */
[----:B------:R-:W-:Y:S02]  /*0250*/  UIADD3 UR26, UPT, UPT, UR10, -0x4ab325aa, URZ ;  /* 0xb54cda560a1a7890 */ /* 0x000fe4000fffe0ff */
[----:B------:R-:W-:-:S02]  /*0260*/  UIADD3 UR17, UPT, UPT, UR11, 0x646e171e, URZ ;  /* 0x646e171e0b117890 */ /* 0x000fc4000fffe0ff */
[----:B------:R-:W-:Y:S02]  /*0270*/  UIADD3 UR21, UPT, UPT, UR11, 0x1fd5c5a3, URZ ;  /* 0x1fd5c5a30b157890 */ /* 0x000fe4000fffe0ff */
[----:B------:R-:W-:Y:S02]  /*0280*/  UIADD3 UR27, UPT, UPT, UR10, -0xe443238, URZ ;  /* 0xf1bbcdc80a1b7890 */ /* 0x000fe4000fffe0ff */
[----:B------:R-:W-:Y:S02]  /*0290*/  UIADD3 UR28, UPT, UPT, UR11, -0x24c28bd8, URZ ;  /* 0xdb3d74280b1c7890 */ /* 0x000fe4000fffe0ff */
[----:B------:R-:W-:Y:S02]  /*02a0*/  UIADD3 UR29, UPT, UPT, UR10, -0x700cb87f, URZ ;  /* 0x8ff347810a1d7890 */ /* 0x000fe4000fffe0ff */
[----:B------:R-:W-:Y:S01]  /*02b0*/  UIADD3 UR30, UPT, UPT, UR11, -0x695add53, URZ ;  /* 0x96a522ad0b1e7890 */ /* 0x000fe2000fffe0ff */
[----:B------:R-:W-:Y:S11]  /*02c0*/  BRA.U !UP0, `(.L_x_5973) ;  /* 0x0000000108547547 */ /* 0x000ff6000b800000 */
        /* <DEDUP_REMOVED lines=21> */
.L_x_5973:
        /* <DEDUP_REMOVED lines=26> */
.L_x_5974:
[----:B------:R-:W1:Y:S02]  /*05c0*/  LDCU UR4, c[0x0][0x384] ;  /* 0x00007080ff0477ac */ /* 0x000e640008000800 */
[----:B-1----:R-:W-:-:S06]  /*05d0*/  UISETP.GE.AND UP0, UPT, UR16, UR4, UPT ;  /* 0x000000041000728c */ /* 0x002fcc000bf06270 */
[----:B------:R-:W-:-:S13]  /*05e0*/  PLOP3.LUT P0, PT, PT, PT, UP0, 0x80, 0x8 ;  /* 0x000000000008781c */ /* 0x000fda0003f0f008 */
[----:B------:R-:W-:Y:S05]  /*05f0*/  @P0 EXIT ;  /* 0x000000000000094d */ /* 0x000fea0003800000 */
[----:B------:R-:W-:Y:S01]  /*0600*/  IMAD.HI.U32 R0, R78, -0x326172a9, RZ ;  /* 0xcd9e8d574e007827 */ /* 0x000fe200078e00ff */
[----:B------:R-:W-:-:S03]  /*0610*/  UIADD3 UR4, UPT, UPT, UR10, 0x5384540f, URZ ;  /* 0x5384540f0a047890 */ /* 0x000fc6000fffe0ff */
[----:B------:R-:W-:Y:S01]  /*0620*/  HFMA2 R86, -RZ, RZ, 0, 0 ;  /* 0x00000000ff567431 */ /* 0x000fe200000001ff */
[----:B------:R-:W1:Y:S01]  /*0630*/  LDCU.64 UR18, c[0x0][0x3e0] ;  /* 0x00007c00ff1277ac */ /* 0x000e620008000a00 */
[----:B0-----:R-:W-:Y:S01]  /*0640*/  IMAD.HI.U32 R2, R100, -0x2daee0ad, RZ ;  /* 0xd2511f5364027827 */ /* 0x001fe200078e00ff */
[----:B------:R-:W-:Y:S02]  /*0650*/  LOP3.LUT R0, R79, UR10, R0, 0x96, !PT ;  /* 0x0000000a4f007c12 */ /* 0x000fe4000f8e9600 */
[----:B------:R-:W-:Y:S01]  /*0660*/  LOP3.LUT R74, R74, 0x3, RZ, 0xc0, !PT ;  /* 0x000000034a4a7812 */ /* 0x000fe200078ec0ff */
[----:B------:R-:W-:Y:S01]  /*0670*/  IMAD R68, R78, -0x326172a9, RZ ;  /* 0xcd9e8d574e447824 */ /* 0x000fe200078e02ff */
[----:B------:R-:W-:Y:S01]  /*0680*/  LOP3.LUT R2, R2, UR11, RZ, 0x3c, !PT ;  /* 0x0000000b02027c12 */ /* 0x000fe2000f8e3cff */
[----:B------:R-:W-:Y:S01]  /*0690*/  IMAD R70, R100, -0x2daee0ad, RZ ;  /* 0xd2511f5364467824 */ /* 0x000fe200078e02ff */
[----:B------:R-:W0:Y:S01]  /*06a0*/  LDCU UR20, c[0x0][0x388] ;  /* 0x00007100ff1477ac */ /* 0x000e220008000800 */
[----:B------:R-:W-:Y:S01]  /*06b0*/  IMAD.HI.U32 R69, R0, -0x2daee0ad, RZ ;  /* 0xd2511f5300457827 */ /* 0x000fe200078e00ff */
[----:B------:R-:W2:Y:S03]  /*06c0*/  LDCU.U8 UR38, c[0x0][0x410] ;  /* 0x00008200ff2677ac */ /* 0x000ea60008000000 */
[----:B------:R-:W-:Y:S01]  /*06d0*/  IMAD.HI.U32 R3, R2, -0x326172a9, RZ ;  /* 0xcd9e8d5702037827 */ /* 0x000fe200078e00ff */
[----:B------:R-:W-:Y:S01]  /*06e0*/  LOP3.LUT R69, R70, UR7, R69, 0x96, !PT ;  /* 0x0000000746457c12 */ /* 0x000fe2000f8e9645 */
[----:B------:R-:W3:Y:S02]  /*06f0*/  LDCU UR7, c[0x0][0x408] ;  /* 0x00008100ff0777ac */ /* 0x000ee40008000800 */
[----:B------:R-:W-:Y:S01]  /*0700*/  IMAD R71, R2, -0x326172a9, RZ ;  /* 0xcd9e8d5702477824 */ /* 0x000fe200078e02ff */
[----:B------:R-:W-:Y:S01]  /*0710*/  LOP3.LUT R3, R68, UR6, R3, 0x96, !PT ;  /* 0x0000000644037c12 */ /* 0x000fe2000f8e9603 */
[----:B------:R-:W-:Y:S01]  /*0720*/  IMAD R73, R0, -0x2daee0ad, RZ ;  /* 0xd2511f5300497824 */ /* 0x000fe200078e02ff */
[----:B-1----:R-:W-:Y:S01]  /*0730*/  UISETP.NE.U32.AND UP0, UPT, UR18, URZ, UPT ;  /* 0x000000ff1200728c */ /* 0x002fe2000bf05070 */
[----:B------:R-:W-:Y:S01]  /*0740*/  IMAD.HI.U32 R0, R69, -0x326172a9, RZ ;  /* 0xcd9e8d5745007827 */ /* 0x000fe200078e00ff */
[----:B------:R-:W1:Y:S03]  /*0750*/  LDCU UR6, c[0x0][0x404] ;  /* 0x00008080ff0677ac */ /* 0x000e660008000800 */
[----:B------:R-:W-:Y:S01]  /*0760*/  IMAD.HI.U32 R2, R3, -0x2daee0ad, RZ ;  /* 0xd2511f5303027827 */ /* 0x000fe200078e00ff */
[----:B------:R-:W-:Y:S01]  /*0770*/  LOP3.LUT R0, R71, UR12, R0, 0x96, !PT ;  /* 0x0000000c47007c12 */ /* 0x000fe2000f8e9600 */
[----:B------:R-:W-:-:S02]  /*0780*/  UISETP.NE.AND.EX UP0, UPT, UR19, URZ, UPT, UP0 ;  /* 0x000000ff1300728c */ /* 0x000fc4000bf05300 */
[----:B------:R-:W-:Y:S01]  /*0790*/  IMAD R68, R69, -0x326172a9, RZ ;  /* 0xcd9e8d5745447824 */ /* 0x000fe200078e02ff */
[----:B------:R-:W-:Y:S01]  /*07a0*/  LOP3.LUT R2, R73, UR13, R2, 0x96, !PT ;  /* 0x0000000d49027c12 */ /* 0x000fe2000f8e9602 */
[----:B------:R-:W-:Y:S01]  /*07b0*/  IMAD R70, R3, -0x2daee0ad, RZ ;  /* 0xd2511f5303467824 */ /* 0x000fe200078e02ff */
[----:B------:R-:W4:Y:S01]  /*07c0*/  LDCU.64 UR12, c[0x0][0x3a0] ;  /* 0x00007400ff0c77ac */ /* 0x000f220008000a00 */
[----:B------:R-:W-:Y:S01]  /*07d0*/  IMAD.HI.U32 R69, R0, -0x2daee0ad, RZ ;  /* 0xd2511f5300457827 */ /* 0x000fe200078e00ff */
[----:B------:R-:W-:-:S03]  /*07e0*/  UPLOP3.LUT UP2, UPT, UPT, UPT, UPT, 0x40, 0x4 ;  /* 0x000000000004789c */ /* 0x000fc60003f4e870 */
[----:B------:R-:W-:Y:S01]  /*07f0*/  IMAD.HI.U32 R3, R2, -0x326172a9, RZ ;  /* 0xcd9e8d5702037827 */ /* 0x000fe200078e00ff */
[----:B------:R-:W-:-:S03]  /*0800*/  LOP3.LUT R69, R70, UR23, R69, 0x96, !PT ;  /* 0x0000001746457c12 */ /* 0x000fc6000f8e9645 */
        /* <DEDUP_REMOVED lines=12> */
[----:B------:R-:W0:Y:S02]  /*08d0*/  LDCU.64 UR14, c[0x0][0x380] ;  /* 0x00007000ff0e77ac */ /* 0x000e240008000a00 */
        /* <DEDUP_REMOVED lines=12> */
[----:B------:R-:W0:Y:S02]  /*09a0*/  LDCU UR21, c[0x0][0x400] ;  /* 0x00008000ff1577ac */ /* 0x000e240008000800 */
        /* <DEDUP_REMOVED lines=14> */
[----:B01234-:R-:W-:-:S07]  /*0a90*/  IMAD R88, R2, -0x326172a9, RZ ;  /* 0xcd9e8d5702587824 */ /* 0x01ffce00078e02ff */
.L_x_6178:
[----:B0-----:R-:W0:Y:S01]  /*0aa0*/  @UP0 LDCU.64 UR4, c[0x0][0x3e0] ;  /* 0x00007c00ff0407ac */ /* 0x001e220008000a00 */
[----:B------:R-:W1:Y:S01]  /*0ab0*/  S2R R89, SR_TID.X ;  /* 0x0000000000597919 */ /* 0x000e620000002100 */
[----:B------:R-:W2:Y:S01]  /*0ac0*/  LDC.64 R72, c[0x0][0x390] ;  /* 0x0000e400ff487b82 */ /* 0x000ea20000000a00 */
[----:B------:R-:W-:Y:S01]  /*0ad0*/  PLOP3.LUT P0, PT, PT, PT, UP0, 0x80, 0x8 ;  /* 0x000000000008781c */ /* 0x000fe20003f0f008 */
[----:B0-----:R-:W-:-:S06]  /*0ae0*/  @UP0 UIMAD.WIDE UR4, UR16, 0x2, UR4 ;  /* 0x00000002100408a5 */ /* 0x001fcc000f8e0204 */
[----:B------:R-:W-:Y:S01]  /*0af0*/  IMAD.U32 R2, RZ, RZ, UR4 ;  /* 0x00000004ff027e24 */ /* 0x000fe2000f8e00ff */
[----:B------:R-:W-:Y:S01]  /*0b00*/  UIMAD UR4, UR16, UR20, URZ ;  /* 0x00000014100472a4 */ /* 0x000fe2000f8e02ff */
[----:B------:R-:W-:-:S03]  /*0b10*/  IMAD.U32 R3, RZ, RZ, UR5 ;  /* 0x00000005ff037e24 */ /* 0x000fc6000f8e00ff */
[----:B------:R-:W-:Y:S02]  /*0b20*/  USHF.R.S32.HI UR5, URZ, 0x1f, UR4 ;  /* 0x0000001fff057899 */ /* 0x000fe40008011404 */
[----:B------:R-:W3:Y:S02]  /*0b30*/  @P0 LDG.E.U16 R2, desc[UR8][R2.64] ;  /* 0x0000000802020981 */ /* 0x000ee4000c1e1500 */
[----:B------:R-:W-:-:S06]  /*0b40*/  ULEA.HI UR5, UR5, UR4, URZ, 0x3 ;  /* 0x0000000405057291 */ /* 0x000fcc000f8f18ff */
[----:B------:R-:W-:-:S04]  /*0b50*/  MOV R0, UR5 ;  /* 0x0000000500007c02 */ /* 0x000fc80008000f00 */
[----:B-1----:R-:W-:-:S05]  /*0b60*/  LEA.HI.SX32 R87, R0, R89, 0x1d ;  /* 0x0000005900577211 */ /* 0x002fca00078feaff */
[----:B--2---:R-:W-:-:S06]  /*0b70*/  IMAD.WIDE.U32 R68, R87, 0x10, R72 ;  /* 0x0000001057447825 */ /* 0x004fcc00078e0048 */
[----:B-----5:R-:W5:Y:S01]  /*0b80*/  LDG.E.128 R68, desc[UR8][R68.64] ;  /* 0x0000000844447981 */ /* 0x020f62000c1e1d00 */
[----:B------:R-:W-:Y:S01]  /*0b90*/  PLOP3.LUT P0, PT, PT, PT, UP0, 0x80, 0x8 ;  /* 0x000000000008781c */ /* 0x000fe20003f0f008 */
[----:B------:R-:W-:Y:S01]  /*0ba0*/  UISETP.NE.U32.AND UP1, UPT, UR12, URZ, UPT ;  /* 0x000000ff0c00728c */ /* 0x000fe2000bf25070 */
[----:B------:R-:W-:Y:S01]  /*0bb0*/  IMAD.MOV.U32 R0, RZ, RZ, 0x2f800000 ;  /* 0x2f800000ff007424 */ /* 0x000fe200078e00ff */
[----:B------:R-:W-:Y:S01]  /*0bc0*/  UMOV UR17, 0x3f800000 ;  /* 0x3f80000000117882 */ /* 0x000fe20000000000 */
[----:B------:R-:W-:Y:S02]  /*0bd0*/  UIADD3 UR18, UPT, UPT, UR10, -0xe443238, URZ ;  /* 0xf1bbcdc80a127890 */ /* 0x000fe4000fffe0ff */
[----:B------:R-:W-:Y:S02]  /*0be0*/  UISETP.NE.AND.EX UP1, UPT, UR13, URZ, UPT, UP1 ;  /* 0x000000ff0d00728c */ /* 0x000fe4000bf25310 */
[----:B------:R-:W-:Y:S02]  /*0bf0*/  UIADD3 UR19, UPT, UPT, UR10, 0x3c6ef372, URZ ;  /* 0x3c6ef3720a137890 */ /* 0x000fe4000fffe0ff */
[----:B------:R-:W-:-:S02]  /*0c00*/  UIADD3 UR27, UPT, UPT, UR11, -0x24c28bd8, URZ ;  /* 0xdb3d74280b1b7890 */ /* 0x000fc4000fffe0ff */
[----:B------:R-:W-:Y:S02]  /*0c10*/  UIADD3 UR28, UPT, UPT, UR10, -0x700cb87f, URZ ;  /* 0x8ff347810a1c7890 */ /* 0x000fe4000fffe0ff */
[----:B------:R-:W-:Y:S02]  /*0c20*/  UIADD3 UR29, UPT, UPT, UR10, -0x61c88647, URZ ;  /* 0x9e3779b90a1d7890 */ /* 0x000fe4000fffe0ff */
[----:B------:R-:W-:Y:S02]  /*0c30*/  UIADD3 UR30, UPT, UPT, UR11, 0x646e171e, URZ ;  /* 0x646e171e0b1e7890 */ /* 0x000fe4000fffe0ff */
[----:B------:R-:W-:Y:S02]  /*0c40*/  UIADD3 UR31, UPT, UPT, UR11, 0x76cf5d0a, URZ ;  /* 0x76cf5d0a0b1f7890 */ /* 0x000fe4000fffe0ff */
[----:B------:R-:W-:Y:S02]  /*0c50*/  UIADD3 UR32, UPT, UPT, UR11, 0x1fd5c5a3, URZ ;  /* 0x1fd5c5a30b207890 */ /* 0x000fe4000fffe0ff */
[----:B------:R-:W-:-:S02]  /*0c60*/  UIADD3 UR33, UPT, UPT, UR11, -0x126145ec, URZ ;  /* 0xed9eba140b217890 */ /* 0x000fc4000fffe0ff */
[----:B------:R-:W-:Y:S02]  /*0c70*/  UIADD3 UR34, UPT, UPT, UR11, -0x4498517b, URZ ;  /* 0xbb67ae850b227890 */ /* 0x000fe4000fffe0ff */
[----:B------:R-:W-:Y:S02]  /*0c80*/  UIADD3 UR35, UPT, UPT, UR11, -0x695add53, URZ ;  /* 0x96a522ad0b237890 */ /* 0x000fe4000fffe0ff */
[----:B------:R-:W-:Y:S02]  /*0c90*/  UIADD3 UR36, UPT, UPT, UR11, -0x56f99767, URZ ;  /* 0xa90668990b247890 */ /* 0x000fe4000fffe0ff */
[----:B------:R-:W-:Y:S01]  /*0ca0*/  UIADD3 UR37, UPT, UPT, UR10, 0x5384540f, URZ ;  /* 0x5384540f0a257890 */ /* 0x000fe2000fffe0ff */
[----:B---3--:R-:W-:-:S13]  /*0cb0*/  @P0 R2UR UR4, R2 ;  /* 0x00000000020402ca */ /* 0x008fda00000e0000 */
[----:B------:R-:W-:Y:S01]  /*0cc0*/  @UP0 USHF.L.U32 UR17, UR4, 0x10, URZ ;  /* 0x0000001004110899 */ /* 0x000fe200080006ff */
[----:B------:R-:W-:Y:S11]  /*0cd0*/  BRA.U !UP1, `(.L_x_5975) ;  /* 0x00000029090c7547 */ /* 0x000ff6000b800000 */
        /* <DEDUP_REMOVED lines=9> */
[----:B------:R-:W-:-:S04]  /*0d70*/  VIADDMNMX.U32 R2, R74, 0xfffffffe, R3, PT ;  /* 0xfffffffe4a027846 */ /* 0x000fc80003800003 */
[----:B------:R-:W-:-:S04]  /*0d80*/  SHF.L.U32 R75, R2, 0x2, RZ ;  /* 0x00000002024b7819 */ /* 0x000fc800000006ff */
[----:B------:R-:W0:Y:S02]  /*0d90*/  LDC R2, c[0x2][R75] ;  /* 0x008000004b027b82 */ /* 0x000e240000000800 */
[----:B0-----:R-:W-:-:S04]  /*0da0*/  SHF.R.S32.HI R3, RZ, 0x1f, R2 ;  /* 0x0000001fff037819 */ /* 0x001fc80000011402 */
.L_x_27336:
[----:B------:R-:W-:Y:S05]  /*0db0*/  BRX R2 -0xdc0                                          (*"BRANCH_TARGETS .L_x_27337,.L_x_27338,.L_x_27339"*) ;  /* 0xfffffff002907949 */ /* 0x000fea000383ffff */
.L_x_27339:
[----:B------:R-:W-:Y:S01]  /*0dc0*/  VIADD R2, R74, 0x1 ;  /* 0x000000014a027836 */ /* 0x000fe20000000000 */
[----:B------:R-:W-:Y:S01]  /*0dd0*/  MOV R3, R85 ;  /* 0x0000005500037202 */ /* 0x000fe20000000f00 */
[----:B------:R-:W-:Y:S01]  /*0de0*/  IMAD.MOV.U32 R90, RZ, RZ, R92 ;  /* 0x000000ffff5a7224 */ /* 0x000fe200078e005c */
[----:B------:R-:W-:Y:S06]  /*0df0*/  BRA `(.L_x_5976) ;  /* 0x0000000000e87947 */ /* 0x000fec0003800000 */
.L_x_27337:
[----:B------:R-:W-:Y:S01]  /*0e00*/  IMAD.MOV.U32 R90, RZ, RZ, R92 ;  /* 0x000000ffff5a7224 */ /* 0x000fe200078e005c */
[----:B------:R-:W-:Y:S01]  /*0e10*/  MOV R3, R84 ;  /* 0x0000005400037202 */ /* 0x000fe20000000f00 */
[----:B------:R-:W-:Y:S01]  /*0e20*/  IMAD.MOV.U32 R2, RZ, RZ, 0x3 ;  /* 0x00000003ff027424 */ /* 0x000fe200078e00ff */
[----:B------:R-:W-:Y:S06]  /*0e30*/  BRA `(.L_x_5976) ;  /* 0x0000000000d87947 */ /* 0x000fec0003800000 */
.L_x_27338:
        /* <DEDUP_REMOVED lines=12> */
.L_x_5977:
        /* <DEDUP_REMOVED lines=36> */
[----:B------:R-:W-:-:S04]  /*1140*/  IMAD.WIDE.U32 R76, R76, -0x326172a9, RZ ;  /* 0xcd9e8d574c4c7825 */ /* 0x000fc800078e00ff */
[----:B------:R-:W-:Y:S01]  /*1150*/  IMAD.WIDE.U32 R90, R90, -0x2daee0ad, RZ ;  /* 0xd2511f535a5a7825 */ /* 0x000fe200078e00ff */
[----:B------:R-:W-:-:S03]  /*1160*/  LOP3.LUT R85, R74, UR28, R77, 0x96, !PT ;  /* 0x0000001c4a557c12 */ /* 0x000fc6000f8e964d */
[----:B------:R-:W-:Y:S01]  /*1170*/  IMAD.MOV.U32 R88, RZ, RZ, R76 ;  /* 0x000000ffff587224 */ /* 0x000fe200078e004c */
[----:B------:R-:W-:Y:S01]  /*1180*/  LOP3.LUT R84, R2, UR35, R91, 0x96, !PT ;  /* 0x0000002302547c12 */ /* 0x000fe2000f8e965b */
[----:B------:R-:W-:-:S07]  /*1190*/  IMAD.MOV.U32 R2, RZ, RZ, RZ ;  /* 0x000000ffff027224 */ /* 0x000fce00078e00ff */
.L_x_5976:
[----:B------:R-:W-:Y:S01]  /*11a0*/  I2FP.F32.U32 R3, R3 ;  /* 0x0000000300037245 */ /* 0x000fe20000201000 */
[----:B-----5:R-:W-:Y:S01]  /*11b0*/  IMAD.U32 R74, R68, 0x10000, RZ ;  /* 0x00010000444a7824 */ /* 0x020fe200078e00ff */
[----:B------:R-:W-:Y:S01]  /*11c0*/  ISETP.NE.AND P1, PT, R2, 0x1, PT ;  /* 0x000000010200780c */ /* 0x000fe20003f25270 */
[----:B------:R-:W-:Y:S01]  /*11d0*/  UMOV UR5, UR7 ;  /* 0x0000000700057c82 */ /* 0x000fe20008000000 */
[----:B------:R-:W-:Y:S01]  /*11e0*/  UMOV UR4, UR6 ;  /* 0x0000000600047c82 */ /* 0x000fe20008000000 */
[----:B------:R-:W-:Y:S01]  /*11f0*/  FFMA.FTZ R3, R3, R0, 1.1641532182693481445e-10 ;  /* 0x2f00000003037423 */ /* 0x000fe20000010000 */
[----:B------:R-:W-:Y:S01]  /*1200*/  FMUL.FTZ R74, R74, UR17 ;  /* 0x000000114a4a7c20 */ /* 0x000fe20008410000 */
[----:B------:R-:W-:Y:S02]  /*1210*/  SHF.L.U32 R91, R80, 0x10, RZ ;  /* 0x00000010505b7819 */ /* 0x000fe400000006ff */
[----:B------:R-:W-:Y:S01]  /*1220*/  PRMT R68, R68, 0x7632, R68 ;  /* 0x0000763244447816 */ /* 0x000fe20000000044 */
[----:B------:R-:W-:Y:S01]  /*1230*/  FMUL.FTZ R74, R74, UR5 ;  /* 0x000000054a4a7c20 */ /* 0x000fe20008410000 */
[----:B------:R-:W-:Y:S01]  /*1240*/  FSETP.GTU.FTZ.AND P0, PT, R3, UR4, PT ;  /* 0x0000000403007c0b */ /* 0x000fe2000bf1c000 */
[----:B------:R-:W-:Y:S01]  /*1250*/  IMAD.MOV.U32 R3, RZ, RZ, R88 ;  /* 0x000000ffff037224 */ /* 0x000fe200078e0058 */
[----:B------:R-:W-:-:S02]  /*1260*/  PRMT R80, R80, 0x7632, R80 ;  /* 0x0000763250507816 */ /* 0x000fc40000000050 */
[----:B------:R-:W-:Y:S02]  /*1270*/  FSEL R74, R74, RZ, !P0 ;  /* 0x000000ff4a4a7208 */ /* 0x000fe40004000000 */
[----:B------:R-:W-:-:S03]  /*1280*/  PLOP3.LUT P0, PT, P0, PT, PT, 0x8, 0x80 ;  /* 0x000000000080781c */ /* 0x000fc6000070e170 */
[----:B------:R-:W-:Y:S01]  /*1290*/  FADD.FTZ R91, R74, R91 ;  /* 0x0000005b4a5b7221 */ /* 0x000fe20000010000 */
[----:B------:R-:W-:Y:S01]  /*12a0*/  P2R R92, PR, RZ, 0x1 ;  /* 0x00000001ff5c7803 */ /* 0x000fe20000000000 */
[----:B------:R-:W-:Y:S01]  /*12b0*/  IMAD.MOV.U32 R74, RZ, RZ, 0x2 ;  /* 0x00000002ff4a7424 */ /* 0x000fe200078e00ff */
        /* <DEDUP_REMOVED lines=9> */
.L_x_5979:
        /* <DEDUP_REMOVED lines=12> */
.L_x_5980:
        /* <DEDUP_REMOVED lines=43> */
.L_x_5978:
[----:B------:R-:W-:Y:S01]  /*16c0*/  I2FP.F32.U32 R3, R3 ;  /* 0x0000000300037245 */ /* 0x000fe20000201000 */
[----:B------:R-:W-:Y:S01]  /*16d0*/  IMAD.U32 R93, R80, 0x10000, RZ ;  /* 0x00010000505d7824 */ /* 0x000fe200078e00ff */
[----:B------:R-:W-:Y:S02]  /*16e0*/  SHF.L.U32 R68, R68, 0x10, RZ ;  /* 0x0000001044447819 */ /* 0x000fe400000006ff */
        /* <DEDUP_REMOVED lines=19> */
.L_x_5982:
        /* <DEDUP_REMOVED lines=12> */
.L_x_5983:
        /* <DEDUP_REMOVED lines=39> */
[----:B------:R-:W-:Y:S02]  /*1b50*/  LOP3.LUT R85, R74, UR28, R85, 0x96, !PT ;  /* 0x0000001c4a557c12 */ /* 0x000fe4000f8e9655 */
[----:B------:R-:W-:Y:S01]  /*1b60*/  LOP3.LUT R84, R2, UR35, R77, 0x96, !PT ;  /* 0x0000002302547c12 */ /* 0x000fe2000f8e964d */
[----:B------:R-:W-:Y:S02]  /*1b70*/  IMAD.MOV.U32 R2, RZ, RZ, R90 ;  /* 0x000000ffff027224 */ /* 0x000fe400078e005a */
[----:B------:R-:W-:-:S07]  /*1b80*/  IMAD.MOV.U32 R90, RZ, RZ, R76 ;  /* 0x000000ffff5a7224 */ /* 0x000fce00078e004c */
.L_x_5981:
[----:B------:R-:W-:Y:S01]  /*1b90*/  I2FP.F32.U32 R3, R2 ;  /* 0x0000000200037245 */ /* 0x000fe20000201000 */
[----:B------:R-:W-:Y:S01]  /*1ba0*/  IMAD.U32 R2, R69, 0x10000, RZ ;  /* 0x0001000045027824 */ /* 0x000fe200078e00ff */
        /* <DEDUP_REMOVED lines=22> */
.L_x_5985:
        /* <DEDUP_REMOVED lines=12> */
.L_x_5986:
        /* <DEDUP_REMOVED lines=43> */
.L_x_5984:
        /* <DEDUP_REMOVED lines=22> */
.L_x_5988:
        /* <DEDUP_REMOVED lines=12> */
.L_x_5989:
        /* <DEDUP_REMOVED lines=41> */
[----:B------:R-:W-:Y:S02]  /*2530*/  IMAD.MOV.U32 R88, RZ, RZ, R74 ;  /* 0x000000ffff587224 */ /* 0x000fe400078e004a */
[----:B------:R-:W-:-:S07]  /*2540*/  IMAD.MOV.U32 R68, RZ, RZ, RZ ;  /* 0x000000ffff447224 */ /* 0x000fce00078e00ff */
.L_x_5987:
        /* <DEDUP_REMOVED lines=24> */
.L_x_5991:
        /* <DEDUP_REMOVED lines=12> */
.L_x_5992:
        /* <DEDUP_REMOVED lines=43> */
.L_x_5990:
[----:B------:R-:W-:Y:S01]  /*2a40*/  I2FP.F32.U32 R3, R2 ;  /* 0x0000000200037245 */ /* 0x000fe20000201000 */
[----:B------:R-:W-:Y:S01]  /*2a50*/  IMAD.U32 R70, R70, 0x10000, RZ ;  /* 0x0001000046467824 */ /* 0x000fe200078e00ff */
[----:B------:R-:W-:Y:S01]  /*2a60*/  ISETP.NE.AND P5, PT, R69, 0x1, PT ;  /* 0x000000014500780c */ /* 0x000fe20003fa5270 */
[----:B------:R-:W-:Y:S01]  /*2a70*/  IMAD.MOV.U32 R2, RZ, RZ, R88 ;  /* 0x000000ffff027224 */ /* 0x000fe200078e0058 */
        /* <DEDUP_REMOVED lines=18> */
.L_x_5994:
        /* <DEDUP_REMOVED lines=12> */
.L_x_5995:
        /* <DEDUP_REMOVED lines=40> */
[----:B------:R-:W-:Y:S01]  /*2ee0*/  IMAD.MOV.U32 R88, RZ, RZ, R74 ;  /* 0x000000ffff587224 */ /* 0x000fe200078e004a */
[----:B------:R-:W-:Y:S01]  /*2ef0*/  LOP3.LUT R84, R84, UR35, R69, 0x96, !PT ;  /* 0x0000002354547c12 */ /* 0x000fe2000f8e9645 */
[----:B------:R-:W-:-:S07]  /*2f00*/  IMAD.MOV.U32 R68, RZ, RZ, RZ ;  /* 0x000000ffff447224 */ /* 0x000fce00078e00ff */
.L_x_5993:
        /* <DEDUP_REMOVED lines=24> */
.L_x_5997:
        /* <DEDUP_REMOVED lines=14> */
.L_x_5998:
        /* <DEDUP_REMOVED lines=42> */
[----:B------:R-:W-:-:S07]  /*3410*/  IMAD.MOV.U32 R90, RZ, RZ, R68 ;  /* 0x000000ffff5a7224 */ /* 0x000fce00078e0044 */
.L_x_5996:
[----:B------:R-:W-:Y:S01]  /*3420*/  I2FP.F32.U32 R3, R2 ;  /* 0x0000000200037245 */ /* 0x000fe20000201000 */
[----:B------:R-:W-:Y:S01]  /*3430*/  IMAD.U32 R83, R83, 0x10000, RZ ;  /* 0x0001000053537824 */ /* 0x000fe200078e00ff */
[----:B------:R-:W-:Y:S02]  /*3440*/  SHF.L.U32 R80, R80, 0x10, RZ ;  /* 0x0000001050507819 */ /* 0x000fe400000006ff */
[----:B------:R-:W-:Y:S01]  /*3450*/  F2FP.BF16.F32.PACK_AB R82, R99, R101 ;  /* 0x000000656352723e */ /* 0x000fe200000010ff */
[----:B------:R-:W-:Y:S01]  /*3460*/  FFMA.FTZ R3, R3, R0, 1.1641532182693481445e-10 ;  /* 0x2f00000003037423 */ /* 0x000fe20000010000 */
[----:B------:R-:W-:Y:S01]  /*3470*/  F2FP.BF16.F32.PACK_AB R81, R97, R95 ;  /* 0x0000005f6151723e */ /* 0x000fe200000010ff */
[----:B------:R-:W-:-:S03]  /*3480*/  FMUL.FTZ R80, R80, UR17 ;  /* 0x0000001150507c20 */ /* 0x000fc60008410000 */
[----:B------:R-:W-:Y:S01]  /*3490*/  FSETP.GTU.FTZ.AND P6, PT, R3, UR4, PT ;  /* 0x0000000403007c0b */ /* 0x000fe2000bfdc000 */
[----:B------:R-:W-:-:S05]  /*34a0*/  FMUL.FTZ R80, R80, UR5 ;  /* 0x0000000550507c20 */ /* 0x000fca0008410000 */
[----:B------:R-:W-:Y:S02]  /*34b0*/  FSEL R80, R80, RZ, !P6 ;  /* 0x000000ff50507208 */ /* 0x000fe40007000000 */
[----:B------:R-:W-:-:S03]  /*34c0*/  PLOP3.LUT P6, PT, P6, PT, PT, 0x8, 0x80 ;  /* 0x000000000080781c */ /* 0x000fc600037ce170 */
[----:B------:R-:W-:Y:S01]  /*34d0*/  FADD.FTZ R105, R80, R83 ;  /* 0x0000005350697221 */ /* 0x000fe20000010000 */
[----:B------:R-:W-:-:S04]  /*34e0*/  F2FP.BF16.F32.PACK_AB R80, R93, R91 ;  /* 0x0000005b5d50723e */ /* 0x000fc800000010ff */
[----:B------:R-:W-:Y:S01]  /*34f0*/  F2FP.BF16.F32.PACK_AB R83, R105, R103 ;  /* 0x000000676953723e */ /* 0x000fe200000010ff */
[----:B------:R-:W-:Y:S06]  /*3500*/  BRA `(.L_x_5999) ;  /* 0x00000024009c7947 */ /* 0x000fec0003800000 */
.L_x_5975:
        /* <DEDUP_REMOVED lines=15> */
.L_x_6001:
        /* <DEDUP_REMOVED lines=12> */
.L_x_6002:
        /* <DEDUP_REMOVED lines=42> */
.L_x_6000:
[----:B------:R-:W-:Y:S01]  /*3960*/  I2FP.F32.U32 R3, R2 ;  /* 0x0000000200037245 */ /* 0x000fe20000201000 */
[----:B------:R-:W-:Y:S01]  /*3970*/  UMOV UR4, UR6 ;  /* 0x0000000600047c82 */ /* 0x000fe20008000000 */
[C---:B-----5:R-:W-:Y:S01]  /*3980*/  SHF.L.U32 R2, R68.reuse, 0x10, RZ ;  /* 0x0000001044027819 */ /* 0x060fe200000006ff */
[----:B------:R-:W-:Y:S01]  /*3990*/  UMOV UR5, UR7 ;  /* 0x0000000700057c82 */ /* 0x000fe20008000000 */
[----:B------:R-:W-:Y:S01]  /*39a0*/  ISETP.NE.AND P1, PT, R75, 0x1, PT ;  /* 0x000000014b00780c */ /* 0x000fe20003f25270 */
[----:B------:R-:W-:Y:S01]  /*39b0*/  FFMA.FTZ R3, R3, R0, 1.1641532182693481445e-10 ;  /* 0x2f00000003037423 */ /* 0x000fe20000010000 */
[----:B------:R-:W-:Y:S01]  /*39c0*/  PRMT R68, R68, 0x7632, R68 ;  /* 0x0000763244447816 */ /* 0x000fe20000000044 */
[----:B------:R-:W-:Y:S01]  /*39d0*/  FMUL.FTZ R2, R2, UR17 ;  /* 0x0000001102027c20 */ /* 0x000fe20008410000 */
[----:B------:R-:W-:Y:S02]  /*39e0*/  IMAD.MOV.U32 R74, RZ, RZ, 0x2 ;  /* 0x00000002ff4a7424 */ /* 0x000fe400078e00ff */
        /* <DEDUP_REMOVED lines=15> */
.L_x_6004:
        /* <DEDUP_REMOVED lines=12> */
.L_x_6005:
        /* <DEDUP_REMOVED lines=43> */
.L_x_6003:
[----:B------:R-:W-:Y:S01]  /*3e50*/  I2FP.F32.U32 R3, R2 ;  /* 0x0000000200037245 */ /* 0x000fe20000201000 */
[----:B------:R-:W-:Y:S01]  /*3e60*/  IMAD.MOV.U32 R2, RZ, RZ, R88 ;  /* 0x000000ffff027224 */ /* 0x000fe200078e0058 */
[----:B------:R-:W-:Y:S02]  /*3e70*/  SHF.L.U32 R68, R68, 0x10, RZ ;  /* 0x0000001044447819 */ /* 0x000fe400000006ff */
[----:B------:R-:W-:Y:S01]  /*3e80*/  ISETP.NE.AND P2, PT, R74, 0x1, PT ;  /* 0x000000014a00780c */ /* 0x000fe20003f45270 */
[----:B------:R-:W-:Y:S02]  /*3e90*/  FFMA.FTZ R3, R3, R0, 1.1641532182693481445e-10 ;  /* 0x2f00000003037423 */ /* 0x000fe40000010000 */
[----:B------:R-:W-:-:S03]  /*3ea0*/  FMUL.FTZ R68, R68, UR17 ;  /* 0x0000001144447c20 */ /* 0x000fc60008410000 */
[----:B------:R-:W-:Y:S01]  /*3eb0*/  FSETP.GTU.FTZ.AND P1, PT, R3, UR4, PT ;  /* 0x0000000403007c0b */ /* 0x000fe2000bf3c000 */
[----:B------:R-:W-:-:S03]  /*3ec0*/  FMUL.FTZ R68, R68, UR5 ;  /* 0x0000000544447c20 */ /* 0x000fc60008410000 */
        /* <DEDUP_REMOVED lines=12> */
.L_x_6007:
        /* <DEDUP_REMOVED lines=12> */
.L_x_6008:
        /* <DEDUP_REMOVED lines=43> */
.L_x_6006:
[----:B------:R-:W-:Y:S02]  /*4300*/  I2FP.F32.U32 R3, R2 ;  /* 0x0000000200037245 */ /* 0x000fe40000201000 */
[----:B------:R-:W-:Y:S02]  /*4310*/  SHF.L.U32 R2, R69, 0x10, RZ ;  /* 0x0000001045027819 */ /* 0x000fe400000006ff */
        /* <DEDUP_REMOVED lines=19> */
.L_x_6010:
        /* <DEDUP_REMOVED lines=12> */
.L_x_6011:
        /* <DEDUP_REMOVED lines=43> */
.L_x_6009:
[----:B------:R-:W-:Y:S01]  /*47c0*/  ISETP.NE.AND P4, PT, R69, 0x1, PT ;  /* 0x000000014500780c */ /* 0x000fe20003f85270 */
[----:B------:R-:W-:Y:S01]  /*47d0*/  IMAD.MOV.U32 R68, RZ, RZ, 0x2 ;  /* 0x00000002ff447424 */ /* 0x000fe200078e00ff */
[----:B------:R-:W-:Y:S01]  /*47e0*/  I2FP.F32.U32 R3, R2 ;  /* 0x0000000200037245 */ /* 0x000fe20000201000 */
[----:B------:R-:W-:Y:S01]  /*47f0*/  IMAD.MOV.U32 R2, RZ, RZ, R88 ;  /* 0x000000ffff027224 */ /* 0x000fe200078e0058 */
[----:B------:R-:W-:-:S03]  /*4800*/  SHF.L.U32 R80, R80, 0x10, RZ ;  /* 0x0000001050507819 */ /* 0x000fc600000006ff */
[----:B------:R-:W-:Y:S02]  /*4810*/  FFMA.FTZ R3, R3, R0, 1.1641532182693481445e-10 ;  /* 0x2f00000003037423 */ /* 0x000fe40000010000 */
[----:B------:R-:W-:-:S03]  /*4820*/  FMUL.FTZ R80, R80, UR17 ;  /* 0x0000001150507c20 */ /* 0x000fc60008410000 */
[----:B------:R-:W-:Y:S01]  /*4830*/  FSETP.GTU.FTZ.AND P3, PT, R3, UR4, PT ;  /* 0x0000000403007c0b */ /* 0x000fe2000bf7c000 */
[----:B------:R-:W-:-:S03]  /*4840*/  FMUL.FTZ R80, R80, UR5 ;  /* 0x0000000550507c20 */ /* 0x000fc60008410000 */
        /* <DEDUP_REMOVED lines=11> */
.L_x_6013:
        /* <DEDUP_REMOVED lines=12> */
.L_x_6014:
        /* <DEDUP_REMOVED lines=43> */
.L_x_6012:
[----:B------:R-:W-:Y:S01]  /*4c70*/  I2FP.F32.U32 R3, R2 ;  /* 0x0000000200037245 */ /* 0x000fe20000201000 */
[----:B------:R-:W-:Y:S01]  /*4c80*/  IMAD.MOV.U32 R69, RZ, RZ, 0x2 ;  /* 0x00000002ff457424 */ /* 0x000fe200078e00ff */
[----:B------:R-:W-:Y:S02]  /*4c90*/  SHF.L.U32 R2, R70, 0x10, RZ ;  /* 0x0000001046027819 */ /* 0x000fe400000006ff */
[----:B------:R-:W-:Y:S01]  /*4ca0*/  ISETP.NE.AND P5, PT, R68, 0x1, PT ;  /* 0x000000014400780c */ /* 0x000fe20003fa5270 */
[----:B------:R-:W-:Y:S01]  /*4cb0*/  FFMA.FTZ R3, R3, R0, 1.1641532182693481445e-10 ;  /* 0x2f00000003037423 */ /* 0x000fe20000010000 */
[----:B------:R-:W-:Y:S01]  /*4cc0*/  PRMT R70, R70, 0x7632, R70 ;  /* 0x0000763246467816 */ /* 0x000fe20000000046 */
[----:B------:R-:W-:-:S03]  /*4cd0*/  FMUL.FTZ R2, R2, UR17 ;  /* 0x0000001102027c20 */ /* 0x000fc60008410000 */
        /* <DEDUP_REMOVED lines=14> */
.L_x_6016:
        /* <DEDUP_REMOVED lines=12> */
.L_x_6017:
        /* <DEDUP_REMOVED lines=43> */
.L_x_6015:
[----:B------:R-:W-:Y:S01]  /*5130*/  I2FP.F32.U32 R3, R2 ;  /* 0x0000000200037245 */ /* 0x000fe20000201000 */
[----:B------:R-:W-:Y:S01]  /*5140*/  IMAD.MOV.U32 R68, RZ, RZ, 0x2 ;  /* 0x00000002ff447424 */ /* 0x000fe200078e00ff */
[----:B------:R-:W-:Y:S01]  /*5150*/  SHF.L.U32 R70, R70, 0x10, RZ ;  /* 0x0000001046467819 */ /* 0x000fe200000006ff */
[----:B------:R-:W-:Y:S01]  /*5160*/  IMAD.MOV.U32 R2, RZ, RZ, R88 ;  /* 0x000000ffff027224 */ /* 0x000fe200078e0058 */
[----:B------:R-:W-:Y:S01]  /*5170*/  ISETP.NE.AND P5, PT, R69, 0x1, PT ;  /* 0x000000014500780c */ /* 0x000fe20003fa5270 */
[----:B------:R-:W-:Y:S02]  /*5180*/  FFMA.FTZ R3, R3, R0, 1.1641532182693481445e-10 ;  /* 0x2f00000003037423 */ /* 0x000fe40000010000 */
[----:B------:R-:W-:-:S03]  /*5190*/  FMUL.FTZ R70, R70, UR17 ;  /* 0x0000001146467c20 */ /* 0x000fc60008410000 */
[----:B------:R-:W-:Y:S01]  /*51a0*/  FSETP.GTU.FTZ.AND P4, PT, R3, UR4, PT ;  /* 0x0000000403007c0b */ /* 0x000fe2000bf9c000 */
[----:B------:R-:W-:-:S05]  /*51b0*/  FMUL.FTZ R70, R70, UR5 ;  /* 0x0000000546467c20 */ /* 0x000fca0008410000 */
        /* <DEDUP_REMOVED lines=11> */
.L_x_6019:
        /* <DEDUP_REMOVED lines=12> */
.L_x_6020:
        /* <DEDUP_REMOVED lines=43> */
.L_x_6018:
        /* <DEDUP_REMOVED lines=8> */
[----:B------:R-:W-:-:S05]  /*5660*/  FMUL.FTZ R2, R2, UR5 ;  /* 0x0000000502027c20 */ /* 0x000fca0008410000 */
        /* <DEDUP_REMOVED lines=12> */
.L_x_6022:
        /* <DEDUP_REMOVED lines=14> */
.L_x_6023:
        /* <DEDUP_REMOVED lines=42> */
[----:B------:R-:W-:-:S07]  /*5ab0*/  LOP3.LUT R84, R84, UR35, R71, 0x96, !PT ;  /* 0x0000002354547c12 */ /* 0x000fce000f8e9647 */
.L_x_6021:
        /* <DEDUP_REMOVED lines=12> */
.L_x_5999:
        /* <DEDUP_REMOVED lines=41> */
.L_x_6026:
        /* <DEDUP_REMOVED lines=12> */
.L_x_6027:
        /* <DEDUP_REMOVED lines=43> */
.L_x_6025:
        /* <DEDUP_REMOVED lines=25> */
.L_x_6029:
        /* <DEDUP_REMOVED lines=12> */
.L_x_6030:
        /* <DEDUP_REMOVED lines=43> */
.L_x_6028:
[----:B------:R-:W-:Y:S01]  /*6680*/  I2FP.F32.U32 R111, R90 ;  /* 0x0000005a006f7245 */ /* 0x000fe20000201000 */
[----:B------:R-:W-:Y:S01]  /*6690*/  IMAD.U32 R68, R68, 0x10000, RZ ;  /* 0x0001000044447824 */ /* 0x000fe200078e00ff */
[----:B------:R-:W-:-:S03]  /*66a0*/  ISETP.NE.AND P1, PT, R94, 0x1, PT ;  /* 0x000000015e00780c */ /* 0x000fc60003f25270 */
[----:B------:R-:W-:Y:S01]  /*66b0*/  FFMA.FTZ R111, R111, R0, 1.1641532182693481445e-10 ;  /* 0x2f0000006f6f7423 */ /* 0x000fe20000010000 */
[----:B------:R-:W-:-:S04]  /*66c0*/  FMUL.FTZ R68, R68, UR17 ;  /* 0x0000001144447c20 */ /* 0x000fc80008410000 */
[----:B------:R-:W-:Y:S01]  /*66d0*/  FMUL.FTZ R68, R68, UR5 ;  /* 0x0000000544447c20 */ /* 0x000fe20008410000 */
[----:B------:R-:W-:Y:S02]  /*66e0*/  FSETP.GTU.FTZ.AND P0, PT, R111, UR4, PT ;  /* 0x000000046f007c0b */ /* 0x000fe4000bf1c000 */
        /* <DEDUP_REMOVED lines=15> */
.L_x_6032:
        /* <DEDUP_REMOVED lines=12> */
.L_x_6033:
        /* <DEDUP_REMOVED lines=43> */
.L_x_6031:
[----:B------:R-:W-:Y:S02]  /*6b50*/  I2FP.F32.U32 R113, R68 ;  /* 0x0000004400717245 */ /* 0x000fe40000201000 */
[----:B------:R-:W-:Y:S02]  /*6b60*/  SHF.L.U32 R68, R69, 0x10, RZ ;  /* 0x0000001045447819 */ /* 0x000fe400000006ff */
[----:B------:R-:W-:Y:S01]  /*6b70*/  ISETP.NE.AND P2, PT, R80, 0x1, PT ;  /* 0x000000015000780c */ /* 0x000fe20003f45270 */
[----:B------:R-:W-:Y:S01]  /*6b80*/  FFMA.FTZ R113, R113, R0, 1.1641532182693481445e-10 ;  /* 0x2f00000071717423 */ /* 0x000fe20000010000 */
[----:B------:R-:W-:Y:S01]  /*6b90*/  PRMT R90, R69, 0x7632, R90 ;  /* 0x00007632455a7816 */ /* 0x000fe2000000005a */
[----:B------:R-:W-:Y:S01]  /*6ba0*/  FMUL.FTZ R68, R68, UR17 ;  /* 0x0000001144447c20 */ /* 0x000fe20008410000 */
[----:B------:R-:W-:Y:S02]  /*6bb0*/  PRMT R92, R81, 0x7632, R92 ;  /* 0x00007632515c7816 */ /* 0x000fe4000000005c */
[----:B------:R-:W-:Y:S01]  /*6bc0*/  FSETP.GTU.FTZ.AND P1, PT, R113, UR4, PT ;  /* 0x0000000471007c0b */ /* 0x000fe2000bf3c000 */
[----:B------:R-:W-:Y:S01]  /*6bd0*/  FMUL.FTZ R68, R68, UR5 ;  /* 0x0000000544447c20 */ /* 0x000fe20008410000 */
[----:B------:R-:W-:Y:S01]  /*6be0*/  IMAD.U32 R113, R81, 0x10000, RZ ;  /* 0x0001000051717824 */ /* 0x000fe200078e00ff */
[----:B------:R-:W-:Y:S01]  /*6bf0*/  MOV R69, R88 ;  /* 0x0000005800457202 */ /* 0x000fe20000000f00 */
[----:B------:R-:W-:-:S02]  /*6c00*/  IMAD.MOV.U32 R81, RZ, RZ, 0x2 ;  /* 0x00000002ff517424 */ /* 0x000fc400078e00ff */
        /* <DEDUP_REMOVED lines=12> */
.L_x_6035:
        /* <DEDUP_REMOVED lines=12> */
.L_x_6036:
        /* <DEDUP_REMOVED lines=43> */
.L_x_6034:
[----:B------:R-:W-:Y:S01]  /*7040*/  I2FP.F32.U32 R69, R69 ;  /* 0x0000004500457245 */ /* 0x000fe20000201000 */
[----:B------:R-:W-:Y:S01]  /*7050*/  IMAD.U32 R90, R90, 0x10000, RZ ;  /* 0x000100005a5a7824 */ /* 0x000fe200078e00ff */
[----:B------:R-:W-:Y:S01]  /*7060*/  ISETP.NE.AND P3, PT, R81, 0x1, PT ;  /* 0x000000015100780c */ /* 0x000fe20003f65270 */
[----:B------:R-:W-:Y:S01]  /*7070*/  IMAD.U32 R115, R92, 0x10000, RZ ;  /* 0x000100005c737824 */ /* 0x000fe200078e00ff */
[----:B------:R-:W-:Y:S01]  /*7080*/  MOV R80, 0x2 ;  /* 0x0000000200507802 */ /* 0x000fe20000000f00 */
        /* <DEDUP_REMOVED lines=17> */
.L_x_6038:
        /* <DEDUP_REMOVED lines=12> */
.L_x_6039:
        /* <DEDUP_REMOVED lines=43> */
.L_x_6037:
[----:B------:R-:W-:Y:S01]  /*7510*/  I2FP.F32.U32 R69, R68 ;  /* 0x0000004400457245 */ /* 0x000fe20000201000 */
[----:B------:R-:W-:Y:S01]  /*7520*/  IMAD.U32 R68, R70, 0x10000, RZ ;  /* 0x0001000046447824 */ /* 0x000fe200078e00ff */
[----:B------:R-:W-:Y:S01]  /*7530*/  ISETP.NE.AND P4, PT, R80, 0x1, PT ;  /* 0x000000015000780c */ /* 0x000fe20003f85270 */
[----:B------:R-:W-:Y:S01]  /*7540*/  IMAD.MOV.U32 R81, RZ, RZ, 0x2 ;  /* 0x00000002ff517424 */ /* 0x000fe200078e00ff */
[----:B------:R-:W-:Y:S01]  /*7550*/  SHF.L.U32 R117, R82, 0x10, RZ ;  /* 0x0000001052757819 */ /* 0x000fe200000006ff */
[----:B------:R-:W-:Y:S01]  /*7560*/  FFMA.FTZ R69, R69, R0, 1.1641532182693481445e-10 ;  /* 0x2f00000045457423 */ /* 0x000fe20000010000 */
[----:B------:R-:W-:Y:S01]  /*7570*/  FMUL.FTZ R68, R68, UR17 ;  /* 0x0000001144447c20 */ /* 0x000fe20008410000 */
[----:B------:R-:W-:Y:S02]  /*7580*/  PRMT R70, R70, 0x7632, R70 ;  /* 0x0000763246467816 */ /* 0x000fe40000000046 */
[----:B------:R-:W-:Y:S01]  /*7590*/  PRMT R82, R82, 0x7632, R82 ;  /* 0x0000763252527816 */ /* 0x000fe20000000052 */
        /* <DEDUP_REMOVED lines=15> */
.L_x_6041:
        /* <DEDUP_REMOVED lines=12> */
.L_x_6042:
        /* <DEDUP_REMOVED lines=43> */
.L_x_6040:
[----:B------:R-:W-:Y:S02]  /*7a00*/  I2FP.F32.U32 R69, R69 ;  /* 0x0000004500457245 */ /* 0x000fe40000201000 */
[----:B------:R-:W-:Y:S02]  /*7a10*/  SHF.L.U32 R70, R70, 0x10, RZ ;  /* 0x0000001046467819 */ /* 0x000fe400000006ff */
[----:B------:R-:W-:Y:S01]  /*7a20*/  ISETP.NE.AND P5, PT, R81, 0x1, PT ;  /* 0x000000015100780c */ /* 0x000fe20003fa5270 */
[----:B------:R-:W-:Y:S01]  /*7a30*/  FFMA.FTZ R69, R69, R0, 1.1641532182693481445e-10 ;  /* 0x2f00000045457423 */ /* 0x000fe20000010000 */
[----:B------:R-:W-:Y:S01]  /*7a40*/  MOV R68, R88 ;  /* 0x0000005800447202 */ /* 0x000fe20000000f00 */
[----:B------:R-:W-:-:S03]  /*7a50*/  FMUL.FTZ R70, R70, UR17 ;  /* 0x0000001146467c20 */ /* 0x000fc60008410000 */
[----:B------:R-:W-:Y:S01]  /*7a60*/  FSETP.GTU.FTZ.AND P4, PT, R69, UR4, PT ;  /* 0x0000000445007c0b */ /* 0x000fe2000bf9c000 */
[----:B------:R-:W-:Y:S01]  /*7a70*/  FMUL.FTZ R70, R70, UR5 ;  /* 0x0000000546467c20 */ /* 0x000fe20008410000 */
[----:B------:R-:W-:-:S04]  /*7a80*/  IMAD.U32 R69, R82, 0x10000, RZ ;  /* 0x0001000052457824 */ /* 0x000fc800078e00ff */
        /* <DEDUP_REMOVED lines=13> */
.L_x_6044:
        /* <DEDUP_REMOVED lines=12> */
.L_x_6045:
        /* <DEDUP_REMOVED lines=43> */
.L_x_6043:
[----:B------:R-:W-:Y:S01]  /*7ed0*/  I2FP.F32.U32 R69, R68 ;  /* 0x0000004400457245 */ /* 0x000fe20000201000 */
[C---:B------:R-:W-:Y:S01]  /*7ee0*/  IMAD.U32 R68, R71.reuse, 0x10000, RZ ;  /* 0x0001000047447824 */ /* 0x040fe200078e00ff */
        /* <DEDUP_REMOVED lines=22> */
.L_x_6047:
        /* <DEDUP_REMOVED lines=14> */
.L_x_6048:
        /* <DEDUP_REMOVED lines=43> */
.L_x_6046:
        /* <DEDUP_REMOVED lines=8> */
[----:B------:R-:W-:Y:S01]  /*8460*/  FMUL.FTZ R90, R90, UR5 ;  /* 0x000000055a5a7c20 */ /* 0x000fe20008410000 */
[----:B------:R-:W-:-:S04]  /*8470*/  FSETP.GTU.FTZ.AND P6, PT, R69, UR4, PT ;  /* 0x0000000445007c0b */ /* 0x000fc8000bfdc000 */
[----:B------:R-:W-:Y:S02]  /*8480*/  FSEL R90, R90, RZ, !P6 ;  /* 0x000000ff5a5a7208 */ /* 0x000fe40007000000 */
[----:B------:R-:W-:-:S03]  /*8490*/  PLOP3.LUT P6, PT, P6, PT, PT, 0x8, 0x80 ;  /* 0x000000000080781c */ /* 0x000fc600037ce170 */
[----:B------:R-:W-:-:S05]  /*84a0*/  FADD.FTZ R123, R90, R123 ;  /* 0x0000007b5a7b7221 */ /* 0x000fca0000010000 */
[----:B------:R-:W-:Y:S01]  /*84b0*/  F2FP.BF16.F32.PACK_AB R83, R123, R121 ;  /* 0x000000797b53723e */ /* 0x000fe200000010ff */
[----:B------:R-:W-:Y:S06]  /*84c0*/  BRA `(.L_x_6049) ;  /* 0x0000002400987947 */ /* 0x000fec0003800000 */
.L_x_6024:
        /* <DEDUP_REMOVED lines=15> */
.L_x_6051:
        /* <DEDUP_REMOVED lines=12> */
.L_x_6052:
        /* <DEDUP_REMOVED lines=43> */
.L_x_6050:
[----:B------:R-:W-:Y:S01]  /*8930*/  I2FP.F32.U32 R75, R75 ;  /* 0x0000004b004b7245 */ /* 0x000fe20000201000 */
[----:B------:R-:W-:Y:S01]  /*8940*/  IMAD.MOV.U32 R82, RZ, RZ, 0x2 ;  /* 0x00000002ff527424 */ /* 0x000fe200078e00ff */
[C---:B-----5:R-:W-:Y:S02]  /*8950*/  SHF.L.U32 R80, R68.reuse, 0x10, RZ ;  /* 0x0000001044507819 */ /* 0x060fe400000006ff */
        /* <DEDUP_REMOVED lines=19> */
.L_x_6054:
        /* <DEDUP_REMOVED lines=12> */
.L_x_6055:
        /* <DEDUP_REMOVED lines=43> */
.L_x_6053:
[----:B------:R-:W-:Y:S01]  /*8e00*/  I2FP.F32.U32 R81, R80 ;  /* 0x0000005000517245 */ /* 0x000fe20000201000 */
[----:B------:R-:W-:Y:S01]  /*8e10*/  IMAD.MOV.U32 R80, RZ, RZ, 0x2 ;  /* 0x00000002ff507424 */ /* 0x000fe200078e00ff */
        /* <DEDUP_REMOVED lines=18> */
.L_x_6057:
        /* <DEDUP_REMOVED lines=12> */
.L_x_6058:
        /* <DEDUP_REMOVED lines=43> */
.L_x_6056:
        /* <DEDUP_REMOVED lines=8> */
[----:B------:R-:W-:Y:S02]  /*9330*/  IMAD.MOV.U32 R81, RZ, RZ, 0x2 ;  /* 0x00000002ff517424 */ /* 0x000fe400078e00ff */
        /* <DEDUP_REMOVED lines=12> */
.L_x_6060:
        /* <DEDUP_REMOVED lines=12> */
.L_x_6061:
        /* <DEDUP_REMOVED lines=43> */
.L_x_6059:
        /* <DEDUP_REMOVED lines=20> */
.L_x_6063:
        /* <DEDUP_REMOVED lines=12> */
.L_x_6064:
        /* <DEDUP_REMOVED lines=43> */
.L_x_6062:
        /* <DEDUP_REMOVED lines=21> */
.L_x_6066:
        /* <DEDUP_REMOVED lines=12> */
.L_x_6067:
        /* <DEDUP_REMOVED lines=43> */
.L_x_6065:
[----:B------:R-:W-:Y:S02]  /*a0e0*/  I2FP.F32.U32 R69, R69 ;  /* 0x0000004500457245 */ /* 0x000fe40000201000 */
[----:B------:R-:W-:Y:S02]  /*a0f0*/  SHF.L.U32 R70, R70, 0x10, RZ ;  /* 0x0000001046467819 */ /* 0x000fe400000006ff */
[----:B------:R-:W-:Y:S01]  /*a100*/  ISETP.NE.AND P5, PT, R68, 0x1, PT ;  /* 0x000000014400780c */ /* 0x000fe20003fa5270 */
[----:B------:R-:W-:Y:S02]  /*a110*/  FFMA.FTZ R69, R69, R0, 1.1641532182693481445e-10 ;  /* 0x2f00000045457423 */ /* 0x000fe40000010000 */
[----:B------:R-:W-:-:S03]  /*a120*/  FMUL.FTZ R70, R70, UR17 ;  /* 0x0000001146467c20 */ /* 0x000fc60008410000 */
[----:B------:R-:W-:Y:S01]  /*a130*/  FSETP.GTU.FTZ.AND P4, PT, R69, UR4, PT ;  /* 0x0000000445007c0b */ /* 0x000fe2000bf9c000 */
[----:B------:R-:W-:Y:S01]  /*a140*/  FMUL.FTZ R70, R70, UR5 ;  /* 0x0000000546467c20 */ /* 0x000fe20008410000 */
[----:B------:R-:W-:-:S04]  /*a150*/  IMAD.MOV.U32 R69, RZ, RZ, R88 ;  /* 0x000000ffff457224 */ /* 0x000fc800078e0058 */
        /* <DEDUP_REMOVED lines=12> */
.L_x_6069:
        /* <DEDUP_REMOVED lines=12> */
.L_x_6070:
        /* <DEDUP_REMOVED lines=43> */
.L_x_6068:
        /* <DEDUP_REMOVED lines=21> */
.L_x_6072:
        /* <DEDUP_REMOVED lines=14> */
.L_x_6073:
        /* <DEDUP_REMOVED lines=43> */
.L_x_6071:
        /* <DEDUP_REMOVED lines=12> */
.L_x_6049:
[----:B------:R-:W-:Y:S01]  /*ab30*/  SEL R71, RZ, 0x1000000, !P6 ;  /* 0x01000000ff477807 */ /* 0x000fe20007000000 */
[----:B------:R-:W-:Y:S01]  /*ab40*/  VIADD R125, R87, 0x200 ;  /* 0x00000200577d7836 */ /* 0x000fe20000000000 */
[----:B------:R-:W-:Y:S01]  /*ab50*/  SEL R90, RZ, 0x10000, !P5 ;  /* 0x00010000ff5a7807 */ /* 0x000fe20006800000 */
[C---:B------:R-:W-:Y:S01]  /*ab60*/  IMAD.WIDE.U32 R126, R107.reuse, 0x10, R76 ;  /* 0x000000106b7e7825 */ /* 0x040fe200078e004c */
[----:B------:R-:W-:Y:S02]  /*ab70*/  SEL R131, RZ, 0x100, !P4 ;  /* 0x00000100ff837807 */ /* 0x000fe40006000000 */
[----:B------:R-:W-:Y:S01]  /*ab80*/  SEL R70, RZ, 0x1000000, !P2 ;  /* 0x01000000ff467807 */ /* 0x000fe20005000000 */
[----:B------:R-:W-:Y:S01]  /*ab90*/  IMAD.WIDE.U32 R128, R107, 0x8, R2 ;  /* 0x000000086b807825 */ /* 0x000fe200078e0002 */
[----:B------:R-:W-:Y:S01]  /*aba0*/  SEL R69, RZ, 0x10000, !P1 ;  /* 0x00010000ff457807 */ /* 0x000fe20004800000 */
[----:B------:R0:W-:Y:S01]  /*abb0*/  STG.E.128 desc[UR8][R126.64], R80 ;  /* 0x000000507e007986 */ /* 0x0001e2000c101d08 */
[----:B------:R-:W-:-:S02]  /*abc0*/  SEL R68, RZ, 0x100, !P0 ;  /* 0x00000100ff447807 */ /* 0x000fc40004000000 */
[----:B------:R-:W-:Y:S02]  /*abd0*/  ISETP.NE.AND P6, PT, R75, RZ, PT ;  /* 0x000000ff4b00720c */ /* 0x000fe40003fc5270 */
        /* <DEDUP_REMOVED lines=28> */
.L_x_6076:
        /* <DEDUP_REMOVED lines=12> */
.L_x_6077:
        /* <DEDUP_REMOVED lines=43> */
.L_x_6075:
[----:B------:R-:W-:Y:S01]  /*b110*/  I2FP.F32.U32 R127, R92 ;  /* 0x0000005c007f7245 */ /* 0x000fe20000201000 */
[C---:B-----5:R-:W-:Y:S01]  /*b120*/  IMAD.U32 R74, R68.reuse, 0x10000, RZ ;  /* 0x00010000444a7824 */ /* 0x060fe200078e00ff */
[----:B------:R-:W-:Y:S01]  /*b130*/  ISETP.NE.AND P1, PT, R75, 0x1, PT ;  /* 0x000000014b00780c */ /* 0x000fe20003f25270 */
[----:B------:R-:W-:Y:S01]  /*b140*/  IMAD.MOV.U32 R94, RZ, RZ, R88 ;  /* 0x000000ffff5e7224 */ /* 0x000fe200078e0058 */
[----:B------:R-:W-:Y:S01]  /*b150*/  PRMT R68, R68, 0x7632, R68 ;  /* 0x0000763244447816 */ /* 0x000fe20000000044 */
[----:B------:R-:W-:Y:S01]  /*b160*/  FFMA.FTZ R127, R127, R0, 1.1641532182693481445e-10 ;  /* 0x2f0000007f7f7423 */ /* 0x000fe20000010000 */
[----:B------:R-:W-:-:S04]  /*b170*/  FMUL.FTZ R74, R74, UR17 ;  /* 0x000000114a4a7c20 */ /* 0x000fc80008410000 */
[----:B------:R-:W-:Y:S01]  /*b180*/  FMUL.FTZ R74, R74, UR5 ;  /* 0x000000054a4a7c20 */ /* 0x000fe20008410000 */
[----:B------:R-:W-:Y:S01]  /*b190*/  FSETP.GTU.FTZ.AND P0, PT, R127, UR4, PT ;  /* 0x000000047f007c0b */ /* 0x000fe2000bf1c000 */
[C---:B------:R-:W-:Y:S01]  /*b1a0*/  IMAD.U32 R127, R80.reuse, 0x10000, RZ ;  /* 0x00010000507f7824 */ /* 0x040fe200078e00ff */
[----:B------:R-:W-:Y:S02]  /*b1b0*/  PRMT R80, R80, 0x7632, R80 ;  /* 0x0000763250507816 */ /* 0x000fe40000000050 */
[----:B------:R-:W-:Y:S02]  /*b1c0*/  FSEL R74, R74, RZ, !P0 ;  /* 0x000000ff4a4a7208 */ /* 0x000fe40004000000 */
[----:B------:R-:W-:-:S03]  /*b1d0*/  PLOP3.LUT P0, PT, P0, PT, PT, 0x8, 0x80 ;  /* 0x000000000080781c */ /* 0x000fc6000070e170 */
[----:B------:R-:W-:Y:S01]  /*b1e0*/  FADD.FTZ R127, R74, R127 ;  /* 0x0000007f4a7f7221 */ /* 0x000fe20000010000 */
[----:B------:R-:W-:Y:S02]  /*b1f0*/  P2R R92, PR, RZ, 0x1 ;  /* 0x00000001ff5c7803 */ /* 0x000fe40000000000 */
[----:B------:R-:W-:Y:S01]  /*b200*/  MOV R74, 0x2 ;  /* 0x00000002004a7802 */ /* 0x000fe20000000f00 */
        /* <DEDUP_REMOVED lines=9> */
.L_x_6079:
        /* <DEDUP_REMOVED lines=12> */
.L_x_6080:
        /* <DEDUP_REMOVED lines=43> */
.L_x_6078:
        /* <DEDUP_REMOVED lines=22> */
.L_x_6082:
        /* <DEDUP_REMOVED lines=12> */
.L_x_6083:
        /* <DEDUP_REMOVED lines=43> */
.L_x_6081:
[----:B------:R-:W-:Y:S01]  /*bae0*/  I2FP.F32.U32 R75, R68 ;  /* 0x00000044004b7245 */ /* 0x000fe20000201000 */
[----:B------:R-:W-:Y:S01]  /*baf0*/  IMAD.MOV.U32 R74, RZ, RZ, 0x2 ;  /* 0x00000002ff4a7424 */ /* 0x000fe200078e00ff */
        /* <DEDUP_REMOVED lines=23> */
.L_x_6085:
        /* <DEDUP_REMOVED lines=12> */
.L_x_6086:
        /* <DEDUP_REMOVED lines=43> */
.L_x_6084:
[----:B------:R-:W-:Y:S01]  /*bfe0*/  I2FP.F32.U32 R75, R75 ;  /* 0x0000004b004b7245 */ /* 0x000fe20000201000 */
[----:B------:R-:W-:Y:S01]  /*bff0*/  IMAD.U32 R69, R69, 0x10000, RZ ;  /* 0x0001000045457824 */ /* 0x000fe200078e00ff */
[----:B------:R-:W-:Y:S02]  /*c000*/  ISETP.NE.AND P3, PT, R74, 0x1, PT ;  /* 0x000000014a00780c */ /* 0x000fe40003f65270 */
[----:B------:R-:W-:Y:S01]  /*c010*/  SHF.L.U32 R80, R80, 0x10, RZ ;  /* 0x0000001050507819 */ /* 0x000fe200000006ff */
[----:B------:R-:W-:Y:S01]  /*c020*/  FFMA.FTZ R75, R75, R0, 1.1641532182693481445e-10 ;  /* 0x2f0000004b4b7423 */ /* 0x000fe20000010000 */
[----:B------:R-:W-:-:S04]  /*c030*/  FMUL.FTZ R69, R69, UR17 ;  /* 0x0000001145457c20 */ /* 0x000fc80008410000 */
[----:B------:R-:W-:Y:S01]  /*c040*/  FMUL.FTZ R69, R69, UR5 ;  /* 0x0000000545457c20 */ /* 0x000fe20008410000 */
[----:B------:R-:W-:Y:S01]  /*c050*/  FSETP.GTU.FTZ.AND P2, PT, R75, UR4, PT ;  /* 0x000000044b007c0b */ /* 0x000fe2000bf5c000 */
[----:B------:R-:W-:-:S03]  /*c060*/  IMAD.MOV.U32 R75, RZ, RZ, 0x2 ;  /* 0x00000002ff4b7424 */ /* 0x000fc600078e00ff */
        /* <DEDUP_REMOVED lines=13> */
.L_x_6088:
        /* <DEDUP_REMOVED lines=12> */
.L_x_6089:
        /* <DEDUP_REMOVED lines=43> */
.L_x_6087:
[----:B------:R-:W-:Y:S01]  /*c4b0*/  I2FP.F32.U32 R69, R69 ;  /* 0x0000004500457245 */ /* 0x000fe20000201000 */
[----:B------:R-:W-:Y:S01]  /*c4c0*/  IMAD.U32 R133, R82, 0x10000, RZ ;  /* 0x0001000052857824 */ /* 0x000fe200078e00ff */
[C---:B------:R-:W-:Y:S02]  /*c4d0*/  SHF.L.U32 R74, R70.reuse, 0x10, RZ ;  /* 0x00000010464a7819 */ /* 0x040fe400000006ff */
[----:B------:R-:W-:Y:S01]  /*c4e0*/  ISETP.NE.AND P4, PT, R75, 0x1, PT ;  /* 0x000000014b00780c */ /* 0x000fe20003f85270 */
[----:B------:R-:W-:Y:S01]  /*c4f0*/  FFMA.FTZ R69, R69, R0, 1.1641532182693481445e-10 ;  /* 0x2f00000045457423 */ /* 0x000fe20000010000 */
[----:B------:R-:W-:Y:S01]  /*c500*/  PRMT R70, R70, 0x7632, R70 ;  /* 0x0000763246467816 */ /* 0x000fe20000000046 */
[----:B------:R-:W-:Y:S01]  /*c510*/  FMUL.FTZ R74, R74, UR17 ;  /* 0x000000114a4a7c20 */ /* 0x000fe20008410000 */
[----:B------:R-:W-:Y:S02]  /*c520*/  PRMT R82, R82, 0x7632, R82 ;  /* 0x0000763252527816 */ /* 0x000fe40000000052 */
[----:B------:R-:W-:Y:S01]  /*c530*/  FSETP.GTU.FTZ.AND P3, PT, R69, UR4, PT ;  /* 0x0000000445007c0b */ /* 0x000fe2000bf7c000 */
[----:B------:R-:W-:Y:S01]  /*c540*/  FMUL.FTZ R74, R74, UR5 ;  /* 0x000000054a4a7c20 */ /* 0x000fe20008410000 */
[----:B------:R-:W-:-:S04]  /*c550*/  MOV R69, R88 ;  /* 0x0000005800457202 */ /* 0x000fc80000000f00 */
        /* <DEDUP_REMOVED lines=13> */
.L_x_6091:
        /* <DEDUP_REMOVED lines=12> */
.L_x_6092:
        /* <DEDUP_REMOVED lines=43> */
.L_x_6090:
        /* <DEDUP_REMOVED lines=22> */
.L_x_6094:
        /* <DEDUP_REMOVED lines=12> */
.L_x_6095:
        /* <DEDUP_REMOVED lines=43> */
.L_x_6093:
        /* <DEDUP_REMOVED lines=9> */
[----:B------:R-:W-:Y:S02]  /*cf00*/  SHF.L.U32 R69, R83, 0x10, RZ ;  /* 0x0000001053457819 */ /* 0x000fe400000006ff */
[----:B------:R-:W-:Y:S02]  /*cf10*/  FSEL R70, R70, RZ, !P5 ;  /* 0x000000ff46467208 */ /* 0x000fe40006800000 */
[----:B------:R-:W-:-:S03]  /*cf20*/  PLOP3.LUT P5, PT, P5, PT, PT, 0x8, 0x80 ;  /* 0x000000000080781c */ /* 0x000fc60002fae170 */
[--C-:B------:R-:W-:Y:S01]  /*cf30*/  FADD.FTZ R82, R70, R69.reuse ;  /* 0x0000004546527221 */ /* 0x100fe20000010000 */
[----:B------:R-:W-:Y:S01]  /*cf40*/  PRMT R69, R83, 0x7632, R69 ;  /* 0x0000763253457816 */ /* 0x000fe20000000045 */
        /* <DEDUP_REMOVED lines=11> */
.L_x_6097:
        /* <DEDUP_REMOVED lines=14> */
.L_x_6098:
        /* <DEDUP_REMOVED lines=43> */
.L_x_6096:
[----:B------:R-:W-:Y:S01]  /*d390*/  I2FP.F32.U32 R71, R70 ;  /* 0x0000004600477245 */ /* 0x000fe20000201000 */
[----:B------:R-:W-:Y:S01]  /*d3a0*/  IMAD.U32 R80, R80, 0x10000, RZ ;  /* 0x0001000050507824 */ /* 0x000fe200078e00ff */
[----:B------:R-:W-:Y:S01]  /*d3b0*/  F2FP.BF16.F32.PACK_AB R70, R135, R133 ;  /* 0x000000858746723e */ /* 0x000fe200000010ff */
[----:B------:R-:W-:Y:S02]  /*d3c0*/  IMAD.U32 R69, R69, 0x10000, RZ ;  /* 0x0001000045457824 */ /* 0x000fe400078e00ff */
[----:B------:R-:W-:Y:S01]  /*d3d0*/  FFMA.FTZ R71, R71, R0, 1.1641532182693481445e-10 ;  /* 0x2f00000047477423 */ /* 0x000fe20000010000 */
[----:B------:R-:W-:-:S04]  /*d3e0*/  FMUL.FTZ R80, R80, UR17 ;  /* 0x0000001150507c20 */ /* 0x000fc80008410000 */
[----:B------:R-:W-:Y:S01]  /*d3f0*/  FMUL.FTZ R80, R80, UR5 ;  /* 0x0000000550507c20 */ /* 0x000fe20008410000 */
[----:B------:R-:W-:-:S04]  /*d400*/  FSETP.GTU.FTZ.AND P6, PT, R71, UR4, PT ;  /* 0x0000000447007c0b */ /* 0x000fc8000bfdc000 */
[----:B------:R-:W-:Y:S02]  /*d410*/  FSEL R80, R80, RZ, !P6 ;  /* 0x000000ff50507208 */ /* 0x000fe40007000000 */
[----:B------:R-:W-:-:S03]  /*d420*/  PLOP3.LUT P6, PT, P6, PT, PT, 0x8, 0x80 ;  /* 0x000000000080781c */ /* 0x000fc600037ce170 */
[----:B------:R-:W-:Y:S01]  /*d430*/  FADD.FTZ R137, R80, R69 ;  /* 0x0000004550897221 */ /* 0x000fe20000010000 */
[----:B------:R-:W-:Y:S02]  /*d440*/  F2FP.BF16.F32.PACK_AB R69, R131, R68 ;  /* 0x000000448345723e */ /* 0x000fe400000010ff */
[----:B------:R-:W-:Y:S02]  /*d450*/  F2FP.BF16.F32.PACK_AB R68, R129, R127 ;  /* 0x0000007f8144723e */ /* 0x000fe400000010ff */
[----:B------:R-:W-:Y:S01]  /*d460*/  F2FP.BF16.F32.PACK_AB R71, R137, R82 ;  /* 0x000000528947723e */ /* 0x000fe200000010ff */
[----:B------:R-:W-:Y:S06]  /*d470*/  BRA `(.L_x_6099) ;  /* 0x0000002400987947 */ /* 0x000fec0003800000 */
.L_x_6074:
[----:B------:R-:W-:Y:S01]  /*d480*/  ISETP.NE.AND P0, PT, R94, 0x1, PT ;  /* 0x000000015e00780c */ /* 0x000fe20003f05270 */
[----:B------:R-:W-:Y:S01]  /*d490*/  IMAD.MOV.U32 R75, RZ, RZ, R88 ;  /* 0x000000ffff4b7224 */ /* 0x000fe200078e0058 */
[----:B0-----:R-:W-:Y:S01]  /*d4a0*/  MOV R80, 0x2 ;  /* 0x0000000200507802 */ /* 0x001fe20000000f00 */
        /* <DEDUP_REMOVED lines=12> */
.L_x_6101:
        /* <DEDUP_REMOVED lines=12> */
.L_x_6102:
        /* <DEDUP_REMOVED lines=43> */
.L_x_6100:
[----:B------:R-:W-:Y:S01]  /*d8e0*/  I2FP.F32.U32 R75, R75 ;  /* 0x0000004b004b7245 */ /* 0x000fe20000201000 */
[----:B-----5:R-:W-:Y:S01]  /*d8f0*/  IMAD.U32 R74, R68, 0x10000, RZ ;  /* 0x00010000444a7824 */ /* 0x020fe200078e00ff */
[----:B------:R-:W-:Y:S01]  /*d900*/  ISETP.NE.AND P1, PT, R80, 0x1, PT ;  /* 0x000000015000780c */ /* 0x000fe20003f25270 */
[----:B------:R-:W-:Y:S01]  /*d910*/  HFMA2 R81, -RZ, RZ, 0, 1.1920928955078125e-07 ;  /* 0x00000002ff517431 */ /* 0x000fe200000001ff */
[----:B------:R-:W-:Y:S01]  /*d920*/  PRMT R68, R68, 0x7632, R68 ;  /* 0x0000763244447816 */ /* 0x000fe20000000044 */
        /* <DEDUP_REMOVED lines=17> */
.L_x_6104:
        /* <DEDUP_REMOVED lines=12> */
.L_x_6105:
        /* <DEDUP_REMOVED lines=43> */
.L_x_6103:
[----:B------:R-:W-:Y:S01]  /*ddb0*/  I2FP.F32.U32 R75, R74 ;  /* 0x0000004a004b7245 */ /* 0x000fe20000201000 */
[----:B------:R-:W-:Y:S01]  /*ddc0*/  IMAD.U32 R68, R68, 0x10000, RZ ;  /* 0x0001000044447824 */ /* 0x000fe200078e00ff */
[----:B------:R-:W-:Y:S02]  /*ddd0*/  ISETP.NE.AND P2, PT, R81, 0x1, PT ;  /* 0x000000015100780c */ /* 0x000fe40003f45270 */
[----:B------:R-:W-:Y:S01]  /*dde0*/  MOV R74, 0x2 ;  /* 0x00000002004a7802 */ /* 0x000fe20000000f00 */
        /* <DEDUP_REMOVED lines=16> */
.L_x_6107:
        /* <DEDUP_REMOVED lines=12> */
.L_x_6108:
        /* <DEDUP_REMOVED lines=43> */
.L_x_6106:
        /* <DEDUP_REMOVED lines=21> */
.L_x_6110:
        /* <DEDUP_REMOVED lines=12> */
.L_x_6111:
        /* <DEDUP_REMOVED lines=43> */
.L_x_6109:
[----:B------:R-:W-:Y:S01]  /*e720*/  ISETP.NE.AND P4, PT, R75, 0x1, PT ;  /* 0x000000014b00780c */ /* 0x000fe20003f85270 */
[----:B------:R-:W-:Y:S01]  /*e730*/  IMAD.U32 R80, R80, 0x10000, RZ ;  /* 0x0001000050507824 */ /* 0x000fe200078e00ff */
[----:B------:R-:W-:Y:S01]  /*e740*/  I2FP.F32.U32 R69, R68 ;  /* 0x0000004400457245 */ /* 0x000fe20000201000 */
[----:B------:R-:W-:Y:S01]  /*e750*/  IMAD.MOV.U32 R68, RZ, RZ, R88 ;  /* 0x000000ffff447224 */ /* 0x000fe200078e0058 */
[----:B------:R-:W-:Y:S01]  /*e760*/  MOV R74, 0x2 ;  /* 0x00000002004a7802 */ /* 0x000fe20000000f00 */
[----:B------:R-:W-:Y:S02]  /*e770*/  FMUL.FTZ R80, R80, UR17 ;  /* 0x0000001150507c20 */ /* 0x000fe40008410000 */
[----:B------:R-:W-:Y:S02]  /*e780*/  FFMA.FTZ R69, R69, R0, 1.1641532182693481445e-10 ;  /* 0x2f00000045457423 */ /* 0x000fe40000010000 */
[----:B------:R-:W-:-:S03]  /*e790*/  FMUL.FTZ R80, R80, UR5 ;  /* 0x0000000550507c20 */ /* 0x000fc60008410000 */
        /* <DEDUP_REMOVED lines=12> */
.L_x_6113:
        /* <DEDUP_REMOVED lines=12> */
.L_x_6114:
        /* <DEDUP_REMOVED lines=43> */
.L_x_6112:
[----:B------:R-:W-:Y:S01]  /*ebd0*/  ISETP.NE.AND P5, PT, R74, 0x1, PT ;  /* 0x000000014a00780c */ /* 0x000fe20003fa5270 */
[----:B------:R-:W-:Y:S01]  /*ebe0*/  HFMA2 R75, -RZ, RZ, 0, 1.1920928955078125e-07 ;  /* 0x00000002ff4b7431 */ /* 0x000fe200000001ff */
[----:B------:R-:W-:Y:S01]  /*ebf0*/  I2FP.F32.U32 R69, R68 ;  /* 0x0000004400457245 */ /* 0x000fe20000201000 */
[C---:B------:R-:W-:Y:S01]  /*ec00*/  IMAD.U32 R68, R70.reuse, 0x10000, RZ ;  /* 0x0001000046447824 */ /* 0x040fe200078e00ff */
[----:B------:R-:W-:-:S03]  /*ec10*/  PRMT R70, R70, 0x7632, R70 ;  /* 0x0000763246467816 */ /* 0x000fc60000000046 */
[----:B------:R-:W-:Y:S01]  /*ec20*/  FFMA.FTZ R69, R69, R0, 1.1641532182693481445e-10 ;  /* 0x2f00000045457423 */ /* 0x000fe20000010000 */
[----:B------:R-:W-:-:S04]  /*ec30*/  FMUL.FTZ R68, R68, UR17 ;  /* 0x0000001144447c20 */ /* 0x000fc80008410000 */
[----:B------:R-:W-:Y:S01]  /*ec40*/  FMUL.FTZ R68, R68, UR5 ;  /* 0x0000000544447c20 */ /* 0x000fe20008410000 */
        /* <DEDUP_REMOVED lines=13> */
.L_x_6116:
        /* <DEDUP_REMOVED lines=12> */
.L_x_6117:
        /* <DEDUP_REMOVED lines=43> */
.L_x_6115:
[----:B------:R-:W-:Y:S01]  /*f090*/  I2FP.F32.U32 R69, R69 ;  /* 0x0000004500457245 */ /* 0x000fe20000201000 */
[----:B------:R-:W-:Y:S01]  /*f0a0*/  IMAD.U32 R70, R70, 0x10000, RZ ;  /* 0x0001000046467824 */ /* 0x000fe200078e00ff */
[----:B------:R-:W-:Y:S01]  /*f0b0*/  ISETP.NE.AND P5, PT, R75, 0x1, PT ;  /* 0x000000014b00780c */ /* 0x000fe20003fa5270 */
[----:B------:R-:W-:Y:S02]  /*f0c0*/  IMAD.MOV.U32 R68, RZ, RZ, R88 ;  /* 0x000000ffff447224 */ /* 0x000fe400078e0058 */
[----:B------:R-:W-:Y:S01]  /*f0d0*/  FFMA.FTZ R69, R69, R0, 1.1641532182693481445e-10 ;  /* 0x2f00000045457423 */ /* 0x000fe20000010000 */
[----:B------:R-:W-:-:S04]  /*f0e0*/  FMUL.FTZ R70, R70, UR17 ;  /* 0x0000001146467c20 */ /* 0x000fc80008410000 */
[----:B------:R-:W-:Y:S01]  /*f0f0*/  FMUL.FTZ R70, R70, UR5 ;  /* 0x0000000546467c20 */ /* 0x000fe20008410000 */
[----:B------:R-:W-:-:S04]  /*f100*/  FSETP.GTU.FTZ.AND P4, PT, R69, UR4, PT ;  /* 0x0000000445007c0b */ /* 0x000fc8000bf9c000 */
[----:B------:R-:W-:Y:S02]  /*f110*/  FSEL R135, R70, RZ, !P4 ;  /* 0x000000ff46877208 */ /* 0x000fe40006000000 */
[----:B------:R-:W-:Y:S02]  /*f120*/  PLOP3.LUT P4, PT, P4, PT, PT, 0x8, 0x80 ;  /* 0x000000000080781c */ /* 0x000fe4000278e170 */
[----:B------:R-:W-:Y:S01]  /*f130*/  MOV R70, 0x2 ;  /* 0x0000000200467802 */ /* 0x000fe20000000f00 */
        /* <DEDUP_REMOVED lines=9> */
.L_x_6119:
        /* <DEDUP_REMOVED lines=12> */
.L_x_6120:
        /* <DEDUP_REMOVED lines=43> */
.L_x_6118:
[----:B------:R-:W-:Y:S01]  /*f540*/  I2FP.F32.U32 R69, R68 ;  /* 0x0000004400457245 */ /* 0x000fe20000201000 */
[C---:B------:R-:W-:Y:S01]  /*f550*/  IMAD.U32 R68, R71.reuse, 0x10000, RZ ;  /* 0x0001000047447824 */ /* 0x040fe200078e00ff */
[----:B------:R-:W-:Y:S01]  /*f560*/  ISETP.NE.AND P6, PT, R70, 0x1, PT ;  /* 0x000000014600780c */ /* 0x000fe20003fc5270 */
[----:B------:R-:W-:Y:S01]  /*f570*/  HFMA2 R96, -RZ, RZ, 0, 1.1920928955078125e-07 ;  /* 0x00000002ff607431 */ /* 0x000fe200000001ff */
[----:B------:R-:W-:Y:S01]  /*f580*/  PRMT R80, R71, 0x7632, R80 ;  /* 0x0000763247507816 */ /* 0x000fe20000000050 */
        /* <DEDUP_REMOVED lines=16> */
.L_x_6122:
        /* <DEDUP_REMOVED lines=14> */
.L_x_6123:
        /* <DEDUP_REMOVED lines=43> */
.L_x_6121:
[----:B------:R-:W-:Y:S01]  /*fa20*/  I2FP.F32.U32 R69, R68 ;  /* 0x0000004400457245 */ /* 0x000fe20000201000 */
[----:B------:R-:W-:Y:S01]  /*fa30*/  IMAD.U32 R80, R80, 0x10000, RZ ;  /* 0x0001000050507824 */ /* 0x000fe200078e00ff */
[----:B------:R-:W-:Y:S02]  /*fa40*/  F2FP.BF16.F32.PACK_AB R70, R135, R133 ;  /* 0x000000858746723e */ /* 0x000fe400000010ff */
[----:B------:R-:W-:Y:S01]  /*fa50*/  F2FP.BF16.F32.PACK_AB R68, R129, R127 ;  /* 0x0000007f8144723e */ /* 0x000fe200000010ff */
[----:B------:R-:W-:Y:S01]  /*fa60*/  FFMA.FTZ R69, R69, R0, 1.1641532182693481445e-10 ;  /* 0x2f00000045457423 */ /* 0x000fe20000010000 */
[----:B------:R-:W-:-:S04]  /*fa70*/  FMUL.FTZ R80, R80, UR17 ;  /* 0x0000001150507c20 */ /* 0x000fc80008410000 */
[----:B------:R-:W-:Y:S01]  /*fa80*/  FMUL.FTZ R80, R80, UR5 ;  /* 0x0000000550507c20 */ /* 0x000fe20008410000 */
[----:B------:R-:W-:Y:S02]  /*fa90*/  FSETP.GTU.FTZ.AND P6, PT, R69, UR4, PT ;  /* 0x0000000445007c0b */ /* 0x000fe4000bfdc000 */
[----:B------:R-:W-:Y:S02]  /*faa0*/  F2FP.BF16.F32.PACK_AB R69, R131, R81 ;  /* 0x000000518345723e */ /* 0x000fe400000010ff */
[----:B------:R-:W-:Y:S02]  /*fab0*/  FSEL R137, R80, RZ, !P6 ;  /* 0x000000ff50897208 */ /* 0x000fe40007000000 */
[----:B------:R-:W-:Y:S02]  /*fac0*/  PLOP3.LUT P6, PT, P6, PT, PT, 0x8, 0x80 ;  /* 0x000000000080781c */ /* 0x000fe400037ce170 */
[----:B------:R-:W-:-:S11]  /*fad0*/  F2FP.BF16.F32.PACK_AB R71, R137, R83 ;  /* 0x000000538947723e */ /* 0x000fd600000010ff */
.L_x_6099:
[----:B------:R-:W-:Y:S01]  /*fae0*/  SEL R94, RZ, 0x1000000, !P6 ;  /* 0x01000000ff5e7807 */ /* 0x000fe20007000000 */
[C---:B------:R-:W-:Y:S01]  /*faf0*/  IMAD.WIDE.U32 R140, R125.reuse, 0x10, R76 ;  /* 0x000000107d8c7825 */ /* 0x040fe200078e004c */
[----:B------:R-:W-:Y:S02]  /*fb00*/  SEL R82, RZ, 0x10000, !P5 ;  /* 0x00010000ff527807 */ /* 0x000fe40006800000 */
[----:B------:R-:W-:Y:S01]  /*fb10*/  SEL R145, RZ, 0x100, !P4 ;  /* 0x00000100ff917807 */ /* 0x000fe20006000000 */
[----:B------:R-:W-:Y:S01]  /*fb20*/  IMAD.WIDE.U32 R142, R125, 0x8, R2 ;  /* 0x000000087d8e7825 */ /* 0x000fe200078e0002 */
[----:B------:R-:W-:Y:S01]  /*fb30*/  SEL R80, RZ, 0x1000000, !P2 ;  /* 0x01000000ff507807 */ /* 0x000fe20005000000 */
[----:B------:R0:W-:Y:S01]  /*fb40*/  STG.E.128 desc[UR8][R140.64], R68 ;  /* 0x000000448c007986 */ /* 0x0001e2000c101d08 */
[----:B------:R-:W-:Y:S02]  /*fb50*/  SEL R75, RZ, 0x10000, !P1 ;  /* 0x00010000ff4b7807 */ /* 0x000fe40004800000 */
[----:B------:R-:W-:-:S02]  /*fb60*/  SEL R74, RZ, 0x100, !P0 ;  /* 0x00000100ff4a7807 */ /* 0x000fc40004000000 */
[----:B------:R-:W-:Y:S02]  /*fb70*/  ISETP.NE.AND P6, PT, R92, RZ, PT ;  /* 0x000000ff5c00720c */ /* 0x000fe40003fc5270 */
[----:B------:R-:W-:Y:S02]  /*fb80*/  LOP3.LUT R145, R145, R94, R82, 0xfe, !PT ;  /* 0x0000005e91917212 */ /* 0x000fe400078efe52 */
[----:B------:R-:W-:Y:S02]  /*fb90*/  SEL R144, RZ, 0x1, !P3 ;  /* 0x00000001ff907807 */ /* 0x000fe40005800000 */
[----:B------:R-:W-:Y:S02]  /*fba0*/  LOP3.LUT R74, R74, R80, R75, 0xfe, !PT ;  /* 0x000000504a4a7212 */ /* 0x000fe400078efe4b */
[----:B------:R-:W-:Y:S02]  /*fbb0*/  IADD3 R139, PT, PT, R87, 0x300, RZ ;  /* 0x00000300578b7810 */ /* 0x000fe40007ffe0ff */
[----:B------:R-:W-:-:S02]  /*fbc0*/  SEL R75, RZ, 0x1, !P6 ;  /* 0x00000001ff4b7807 */ /* 0x000fc40007000000 */
[----:B------:R-:W-:Y:S01]  /*fbd0*/  LOP3.LUT R145, R145, R144, RZ, 0xfc, !PT ;  /* 0x0000009091917212 */ /* 0x000fe200078efcff */
[----:B------:R-:W-:Y:S01]  /*fbe0*/  IMAD.WIDE.U32 R72, R139, 0x10, R72 ;  /* 0x000000108b487825 */ /* 0x000fe200078e0048 */
[----:B------:R-:W-:-:S05]  /*fbf0*/  LOP3.LUT R144, R74, R75, RZ, 0xfc, !PT ;  /* 0x0000004b4a907212 */ /* 0x000fca00078efcff */
        /* <DEDUP_REMOVED lines=21> */
.L_x_6126:
        /* <DEDUP_REMOVED lines=12> */
.L_x_6127:
        /* <DEDUP_REMOVED lines=43> */
.L_x_6125:
[----:B------:R-:W-:Y:S01]  /*100c0*/  I2FP.F32.U32 R141, R82 ;  /* 0x00000052008d7245 */ /* 0x000fe20000201000 */
[----:B------:R-:W-:Y:S01]  /*100d0*/  IMAD.MOV.U32 R94, RZ, RZ, 0x2 ;  /* 0x00000002ff5e7424 */ /* 0x000fe200078e00ff */
[----:B-----5:R-:W-:Y:S02]  /*100e0*/  SHF.L.U32 R82, R72, 0x10, RZ ;  /* 0x0000001048527819 */ /* 0x020fe400000006ff */
[----:B------:R-:W-:Y:S01]  /*100f0*/  ISETP.NE.AND P1, PT, R80, 0x1, PT ;  /* 0x000000015000780c */ /* 0x000fe20003f25270 */
[----:B------:R-:W-:Y:S01]  /*10100*/  FFMA.FTZ R141, R141, R0, 1.1641532182693481445e-10 ;  /* 0x2f0000008d8d7423 */ /* 0x000fe20000010000 */
[----:B------:R-:W-:Y:S01]  /*10110*/  MOV R90, R88 ;  /* 0x00000058005a7202 */ /* 0x000fe20000000f00 */
[----:B------:R-:W-:-:S03]  /*10120*/  FMUL.FTZ R82, R82, UR17 ;  /* 0x0000001152527c20 */ /* 0x000fc60008410000 */
[----:B------:R-:W-:Y:S01]  /*10130*/  FSETP.GTU.FTZ.AND P0, PT, R141, UR4, PT ;  /* 0x000000048d007c0b */ /* 0x000fe2000bf1c000 */
[----:B------:R-:W-:Y:S01]  /*10140*/  FMUL.FTZ R82, R82, UR5 ;  /* 0x0000000552527c20 */ /* 0x000fe20008410000 */
[----:B------:R-:W-:Y:S01]  /*10150*/  IMAD.U32 R141, R68, 0x10000, RZ ;  /* 0x00010000448d7824 */ /* 0x000fe200078e00ff */
[----:B------:R-:W-:-:S03]  /*10160*/  PRMT R68, R72, 0x7632, R68 ;  /* 0x0000763248447816 */ /* 0x000fc60000000044 */
[----:B------:R-:W-:Y:S02]  /*10170*/  FSEL R82, R82, RZ, !P0 ;  /* 0x000000ff52527208 */ /* 0x000fe40004000000 */
[----:B------:R-:W-:-:S03]  /*10180*/  PLOP3.LUT P0, PT, P0, PT, PT, 0x8, 0x80 ;  /* 0x000000000080781c */ /* 0x000fc6000070e170 */
[----:B------:R-:W-:Y:S01]  /*10190*/  FADD.FTZ R141, R82, R141 ;  /* 0x0000008d528d7221 */ /* 0x000fe20000010000 */
[----:B------:R-:W-:Y:S02]  /*101a0*/  P2R R72, PR, RZ, 0x1 ;  /* 0x00000001ff487803 */ /* 0x000fe40000000000 */
[----:B------:R-:W-:Y:S01]  /*101b0*/  PRMT R82, R68, 0x7632, R82 ;  /* 0x0000763244527816 */ /* 0x000fe20000000052 */
        /* <DEDUP_REMOVED lines=9> */
.L_x_6129:
        /* <DEDUP_REMOVED lines=12> */
.L_x_6130:
        /* <DEDUP_REMOVED lines=43> */
.L_x_6128:
        /* <DEDUP_REMOVED lines=22> */
.L_x_6132:
        /* <DEDUP_REMOVED lines=12> */
.L_x_6133:
        /* <DEDUP_REMOVED lines=43> */
.L_x_6131:
[----:B------:R-:W-:Y:S01]  /*10a90*/  I2FP.F32.U32 R145, R68 ;  /* 0x0000004400917245 */ /* 0x000fe20000201000 */
[----:B------:R-:W-:Y:S01]  /*10aa0*/  IMAD.U32 R68, R73, 0x10000, RZ ;  /* 0x0001000049447824 */ /* 0x000fe200078e00ff */
[----:B------:R-:W-:Y:S01]  /*10ab0*/  ISETP.NE.AND P2, PT, R90, 0x1, PT ;  /* 0x000000015a00780c */ /* 0x000fe20003f45270 */
[----:B------:R-:W-:Y:S02]  /*10ac0*/  IMAD.MOV.U32 R94, RZ, RZ, 0x2 ;  /* 0x00000002ff5e7424 */ /* 0x000fe400078e00ff */
[----:B------:R-:W-:Y:S01]  /*10ad0*/  FFMA.FTZ R145, R145, R0, 1.1641532182693481445e-10 ;  /* 0x2f00000091917423 */ /* 0x000fe20000010000 */
[----:B------:R-:W-:Y:S01]  /*10ae0*/  FMUL.FTZ R68, R68, UR17 ;  /* 0x0000001144447c20 */ /* 0x000fe20008410000 */
[----:B------:R-:W-:-:S03]  /*10af0*/  IMAD.MOV.U32 R82, RZ, RZ, R88 ;  /* 0x000000ffff527224 */ /* 0x000fc600078e0058 */
[----:B------:R-:W-:Y:S01]  /*10b00*/  FMUL.FTZ R68, R68, UR5 ;  /* 0x0000000544447c20 */ /* 0x000fe20008410000 */
[----:B------:R-:W-:Y:S02]  /*10b10*/  FSETP.GTU.FTZ.AND P1, PT, R145, UR4, PT ;  /* 0x0000000491007c0b */ /* 0x000fe4000bf3c000 */
[----:B------:R-:W-:Y:S02]  /*10b20*/  SHF.L.U32 R145, R69, 0x10, RZ ;  /* 0x0000001045917819 */ /* 0x000fe400000006ff */
[----:B------:R-:W-:Y:S02]  /*10b30*/  FSEL R68, R68, RZ, !P1 ;  /* 0x000000ff44447208 */ /* 0x000fe40004800000 */
[----:B------:R-:W-:Y:S02]  /*10b40*/  PRMT R69, R73, 0x7632, R69 ;  /* 0x0000763249457816 */ /* 0x000fe40000000045 */
[----:B------:R-:W-:Y:S01]  /*10b50*/  PLOP3.LUT P1, PT, P1, PT, PT, 0x8, 0x80 ;  /* 0x000000000080781c */ /* 0x000fe20000f2e170 */
[----:B------:R-:W-:Y:S01]  /*10b60*/  FADD.FTZ R68, R68, R145 ;  /* 0x0000009144447221 */ /* 0x000fe20000010000 */
[----:B------:R-:W-:-:S04]  /*10b70*/  PRMT R80, R69, 0x7632, R80 ;  /* 0x0000763245507816 */ /* 0x000fc80000000050 */
        /* <DEDUP_REMOVED lines=10> */
.L_x_6135:
        /* <DEDUP_REMOVED lines=12> */
.L_x_6136:
        /* <DEDUP_REMOVED lines=43> */
.L_x_6134:
        /* <DEDUP_REMOVED lines=22> */
.L_x_6138:
        /* <DEDUP_REMOVED lines=12> */
.L_x_6139:
        /* <DEDUP_REMOVED lines=43> */
.L_x_6137:
[----:B------:R-:W-:Y:S01]  /*11460*/  I2FP.F32.U32 R69, R69 ;  /* 0x0000004500457245 */ /* 0x000fe20000201000 */
[----:B------:R-:W-:Y:S01]  /*11470*/  IMAD.U32 R80, R74, 0x10000, RZ ;  /* 0x000100004a507824 */ /* 0x000fe200078e00ff */
[----:B------:R-:W-:Y:S02]  /*11480*/  ISETP.NE.AND P4, PT, R82, 0x1, PT ;  /* 0x000000015200780c */ /* 0x000fe40003f85270 */
        /* <DEDUP_REMOVED lines=21> */
.L_x_6141:
        /* <DEDUP_REMOVED lines=12> */
.L_x_6142:
        /* <DEDUP_REMOVED lines=43> */
.L_x_6140:
[----:B------:R-:W-:Y:S01]  /*11950*/  I2FP.F32.U32 R69, R69 ;  /* 0x0000004500457245 */ /* 0x000fe20000201000 */
[----:B------:R-:W-:Y:S01]  /*11960*/  IMAD.U32 R149, R70, 0x10000, RZ ;  /* 0x0001000046957824 */ /* 0x000fe200078e00ff */
[----:B------:R-:W-:Y:S01]  /*11970*/  SHF.L.U32 R74, R74, 0x10, RZ ;  /* 0x000000104a4a7819 */ /* 0x000fe200000006ff */
[----:B------:R-:W-:Y:S01]  /*11980*/  IMAD.MOV.U32 R82, RZ, RZ, 0x2 ;  /* 0x00000002ff527424 */ /* 0x000fe200078e00ff */
        /* <DEDUP_REMOVED lines=18> */
.L_x_6144:
        /* <DEDUP_REMOVED lines=12> */
.L_x_6145:
        /* <DEDUP_REMOVED lines=43> */
.L_x_6143:
[----:B------:R-:W-:Y:S01]  /*11e20*/  I2FP.F32.U32 R69, R69 ;  /* 0x0000004500457245 */ /* 0x000fe20000201000 */
[----:B------:R-:W-:Y:S01]  /*11e30*/  HFMA2 R74, -RZ, RZ, 0, 1.1920928955078125e-07 ;  /* 0x00000002ff4a7431 */ /* 0x000fe200000001ff */
[----:B------:R-:W-:Y:S02]  /*11e40*/  SHF.L.U32 R70, R75, 0x10, RZ ;  /* 0x000000104b467819 */ /* 0x000fe400000006ff */
[----:B------:R-:W-:Y:S01]  /*11e50*/  ISETP.NE.AND P6, PT, R82, 0x1, PT ;  /* 0x000000015200780c */ /* 0x000fe20003fc5270 */
[----:B------:R-:W-:Y:S01]  /*11e60*/  FFMA.FTZ R69, R69, R0, 1.1641532182693481445e-10 ;  /* 0x2f00000045457423 */ /* 0x000fe20000010000 */
[----:B------:R-:W-:Y:S01]  /*11e70*/  PRMT R80, R75, 0x7632, R80 ;  /* 0x000076324b507816 */ /* 0x000fe20000000050 */
[----:B------:R-:W-:-:S03]  /*11e80*/  FMUL.FTZ R70, R70, UR17 ;  /* 0x0000001146467c20 */ /* 0x000fc60008410000 */
[----:B------:R-:W-:Y:S01]  /*11e90*/  FSETP.GTU.FTZ.AND P5, PT, R69, UR4, PT ;  /* 0x0000000445007c0b */ /* 0x000fe2000bfbc000 */
[----:B------:R-:W-:Y:S01]  /*11ea0*/  FMUL.FTZ R70, R70, UR5 ;  /* 0x0000000546467c20 */ /* 0x000fe20008410000 */
[----:B------:R-:W-:-:S04]  /*11eb0*/  IMAD.U32 R69, R71, 0x10000, RZ ;  /* 0x0001000047457824 */ /* 0x000fc800078e00ff */
[----:B------:R-:W-:Y:S02]  /*11ec0*/  FSEL R70, R70, RZ, !P5 ;  /* 0x000000ff46467208 */ /* 0x000fe40006800000 */
[----:B------:R-:W-:-:S03]  /*11ed0*/  PLOP3.LUT P5, PT, P5, PT, PT, 0x8, 0x80 ;  /* 0x000000000080781c */ /* 0x000fc60002fae170 */
[--C-:B------:R-:W-:Y:S01]  /*11ee0*/  FADD.FTZ R75, R70, R69.reuse ;  /* 0x00000045464b7221 */ /* 0x100fe20000010000 */
        /* <DEDUP_REMOVED lines=11> */
.L_x_6147:
        /* <DEDUP_REMOVED lines=14> */
.L_x_6148:
        /* <DEDUP_REMOVED lines=43> */
.L_x_6146:
[----:B------:R-:W-:Y:S01]  /*12330*/  I2FP.F32.U32 R71, R70 ;  /* 0x0000004600477245 */ /* 0x000fe20000201000 */
[----:B------:R-:W-:Y:S01]  /*12340*/  IMAD.U32 R80, R80, 0x10000, RZ ;  /* 0x0001000050507824 */ /* 0x000fe200078e00ff */
[----:B------:R-:W-:Y:S02]  /*12350*/  SHF.L.U32 R69, R69, 0x10, RZ ;  /* 0x0000001045457819 */ /* 0x000fe400000006ff */
[----:B------:R-:W-:Y:S01]  /*12360*/  F2FP.BF16.F32.PACK_AB R70, R149, R147 ;  /* 0x000000939546723e */ /* 0x000fe200000010ff */
        /* <DEDUP_REMOVED lines=11> */
.L_x_6124:
        /* <DEDUP_REMOVED lines=15> */
.L_x_6151:
        /* <DEDUP_REMOVED lines=12> */
.L_x_6152:
        /* <DEDUP_REMOVED lines=41> */
[----:B------:R-:W-:Y:S01]  /*12860*/  IMAD.MOV.U32 R68, RZ, RZ, R90 ;  /* 0x000000ffff447224 */ /* 0x000fe200078e005a */
[----:B------:R-:W-:-:S07]  /*12870*/  MOV R92, R140 ;  /* 0x0000008c005c7202 */ /* 0x000fce0000000f00 */
.L_x_6150:
[----:B------:R-:W-:Y:S01]  /*12880*/  I2FP.F32.U32 R69, R68 ;  /* 0x0000004400457245 */ /* 0x000fe20000201000 */
[----:B-----5:R-:W-:Y:S01]  /*12890*/  IMAD.U32 R68, R72, 0x10000, RZ ;  /* 0x0001000048447824 */ /* 0x020fe200078e00ff */
[----:B------:R-:W-:Y:S02]  /*128a0*/  ISETP.NE.AND P1, PT, R70, 0x1, PT ;  /* 0x000000014600780c */ /* 0x000fe40003f25270 */
[----:B------:R-:W-:Y:S01]  /*128b0*/  PRMT R80, R72, 0x7632, R80 ;  /* 0x0000763248507816 */ /* 0x000fe20000000050 */
[----:B------:R-:W-:Y:S01]  /*128c0*/  FFMA.FTZ R69, R69, R0, 1.1641532182693481445e-10 ;  /* 0x2f00000045457423 */ /* 0x000fe20000010000 */
[----:B------:R-:W-:Y:S01]  /*128d0*/  FMUL.FTZ R68, R68, UR17 ;  /* 0x0000001144447c20 */ /* 0x000fe20008410000 */
[----:B------:R-:W-:-:S03]  /*128e0*/  MOV R71, 0x2 ;  /* 0x0000000200477802 */ /* 0x000fc60000000f00 */
        /* <DEDUP_REMOVED lines=15> */
.L_x_6154:
        /* <DEDUP_REMOVED lines=12> */
.L_x_6155:
        /* <DEDUP_REMOVED lines=43> */
.L_x_6153:
        /* <DEDUP_REMOVED lines=20> */
.L_x_6157:
        /* <DEDUP_REMOVED lines=12> */
.L_x_6158:
        /* <DEDUP_REMOVED lines=43> */
.L_x_6156:
        /* <DEDUP_REMOVED lines=8> */
[----:B------:R-:W-:Y:S02]  /*13280*/  FSETP.GTU.FTZ.AND P2, PT, R69, UR4, PT ;  /* 0x0000000445007c0b */ /* 0x000fe4000bf5c000 */
[----:B------:R-:W-:Y:S02]  /*13290*/  PRMT R69, R73, 0x7632, R69 ;  /* 0x0000763249457816 */ /* 0x000fe40000000045 */
        /* <DEDUP_REMOVED lines=12> */
.L_x_6160:
        /* <DEDUP_REMOVED lines=12> */
.L_x_6161:
        /* <DEDUP_REMOVED lines=43> */
.L_x_6159:
[----:B------:R-:W-:Y:S02]  /*136d0*/  I2FP.F32.U32 R71, R70 ;  /* 0x0000004600477245 */ /* 0x000fe40000201000 */
[----:B------:R-:W-:Y:S02]  /*136e0*/  SHF.L.U32 R69, R69, 0x10, RZ ;  /* 0x0000001045457819 */ /* 0x000fe400000006ff */
[----:B------:R-:W-:Y:S01]  /*136f0*/  ISETP.NE.AND P4, PT, R82, 0x1, PT ;  /* 0x000000015200780c */ /* 0x000fe20003f85270 */
[----:B------:R-:W-:Y:S02]  /*13700*/  FFMA.FTZ R71, R71, R0, 1.1641532182693481445e-10 ;  /* 0x2f00000047477423 */ /* 0x000fe40000010000 */
[----:B------:R-:W-:-:S03]  /*13710*/  FMUL.FTZ R69, R69, UR17 ;  /* 0x0000001145457c20 */ /* 0x000fc60008410000 */
[----:B------:R-:W-:Y:S01]  /*13720*/  FSETP.GTU.FTZ.AND P3, PT, R71, UR4, PT ;  /* 0x0000000447007c0b */ /* 0x000fe2000bf7c000 */
[----:B------:R-:W-:Y:S01]  /*13730*/  FMUL.FTZ R69, R69, UR5 ;  /* 0x0000000545457c20 */ /* 0x000fe20008410000 */
[----:B------:R-:W-:Y:S02]  /*13740*/  IMAD.MOV.U32 R71, RZ, RZ, 0x2 ;  /* 0x00000002ff477424 */ /* 0x000fe400078e00ff */
[----:B------:R-:W-:Y:S02]  /*13750*/  PLOP3.LUT P2, PT, P3, PT, PT, 0x8, 0x80 ;  /* 0x000000000080781c */ /* 0x000fe40001f4e170 */
[----:B------:R-:W-:Y:S02]  /*13760*/  FSEL R145, R69, RZ, !P3 ;  /* 0x000000ff45917208 */ /* 0x000fe40005800000 */
        /* <DEDUP_REMOVED lines=10> */
.L_x_6163:
        /* <DEDUP_REMOVED lines=12> */
.L_x_6164:
        /* <DEDUP_REMOVED lines=41> */
[----:B------:R-:W-:Y:S02]  /*13b60*/  LOP3.LUT R84, R84, UR35, R147, 0x96, !PT ;  /* 0x0000002354547c12 */ /* 0x000fe4000f8e9693 */
[----:B------:R-:W-:-:S07]  /*13b70*/  MOV R92, R146 ;  /* 0x00000092005c7202 */ /* 0x000fce0000000f00 */
.L_x_6162:
[----:B------:R-:W-:Y:S02]  /*13b80*/  I2FP.F32.U32 R69, R69 ;  /* 0x0000004500457245 */ /* 0x000fe40000201000 */
[C---:B------:R-:W-:Y:S02]  /*13b90*/  SHF.L.U32 R70, R74.reuse, 0x10, RZ ;  /* 0x000000104a467819 */ /* 0x040fe400000006ff */
[----:B------:R-:W-:Y:S01]  /*13ba0*/  ISETP.NE.AND P5, PT, R71, 0x1, PT ;  /* 0x000000014700780c */ /* 0x000fe20003fa5270 */
[----:B------:R-:W-:Y:S01]  /*13bb0*/  FFMA.FTZ R69, R69, R0, 1.1641532182693481445e-10 ;  /* 0x2f00000045457423 */ /* 0x000fe20000010000 */
[----:B------:R-:W-:Y:S01]  /*13bc0*/  PRMT R74, R74, 0x7632, R74 ;  /* 0x000076324a4a7816 */ /* 0x000fe2000000004a */
[----:B------:R-:W-:-:S03]  /*13bd0*/  FMUL.FTZ R70, R70, UR17 ;  /* 0x0000001146467c20 */ /* 0x000fc60008410000 */
[----:B------:R-:W-:Y:S01]  /*13be0*/  FSETP.GTU.FTZ.AND P4, PT, R69, UR4, PT ;  /* 0x0000000445007c0b */ /* 0x000fe2000bf9c000 */
[----:B------:R-:W-:Y:S01]  /*13bf0*/  FMUL.FTZ R70, R70, UR5 ;  /* 0x0000000546467c20 */ /* 0x000fe20008410000 */
[----:B------:R-:W-:Y:S02]  /*13c00*/  MOV R69, R88 ;  /* 0x0000005800457202 */ /* 0x000fe40000000f00 */
[----:B------:R-:W-:Y:S02]  /*13c10*/  PLOP3.LUT P3, PT, P4, PT, PT, 0x8, 0x80 ;  /* 0x000000000080781c */ /* 0x000fe4000276e170 */
[----:B------:R-:W-:Y:S01]  /*13c20*/  FSEL R147, R70, RZ, !P4 ;  /* 0x000000ff46937208 */ /* 0x000fe20006000000 */
[----:B------:R-:W-:Y:S01]  /*13c30*/  IMAD.MOV.U32 R70, RZ, RZ, 0x2 ;  /* 0x00000002ff467424 */ /* 0x000fe200078e00ff */
        /* <DEDUP_REMOVED lines=9> */
.L_x_6166:
        /* <DEDUP_REMOVED lines=12> */
.L_x_6167:
        /* <DEDUP_REMOVED lines=43> */
.L_x_6165:
        /* <DEDUP_REMOVED lines=20> */
.L_x_6169:
        /* <DEDUP_REMOVED lines=12> */
.L_x_6170:
        /* <DEDUP_REMOVED lines=43> */
.L_x_6168:
        /* <DEDUP_REMOVED lines=21> */
.L_x_6172:
        /* <DEDUP_REMOVED lines=14> */
.L_x_6173:
        /* <DEDUP_REMOVED lines=43> */
.L_x_6171:
[----:B------:R-:W-:Y:S02]  /*149d0*/  I2FP.F32.U32 R71, R70 ;  /* 0x0000004600477245 */ /* 0x000fe40000201000 */
[----:B------:R-:W-:Y:S02]  /*149e0*/  SHF.L.U32 R69, R69, 0x10, RZ ;  /* 0x0000001045457819 */ /* 0x000fe400000006ff */
[----:B------:R-:W-:Y:S01]  /*149f0*/  F2FP.BF16.F32.PACK_AB R70, R149, R147 ;  /* 0x000000939546723e */ /* 0x000fe200000010ff */
[----:B------:R-:W-:Y:S02]  /*14a00*/  FFMA.FTZ R71, R71, R0, 1.1641532182693481445e-10 ;  /* 0x2f00000047477423 */ /* 0x000fe40000010000 */
[----:B------:R-:W-:-:S03]  /*14a10*/  FMUL.FTZ R69, R69, UR17 ;  /* 0x0000001145457c20 */ /* 0x000fc60008410000 */
[----:B------:R-:W-:Y:S01]  /*14a20*/  FSETP.GTU.FTZ.AND P6, PT, R71, UR4, PT ;  /* 0x0000000447007c0b */ /* 0x000fe2000bfdc000 */
[----:B------:R-:W-:-:S05]  /*14a30*/  FMUL.FTZ R69, R69, UR5 ;  /* 0x0000000545457c20 */ /* 0x000fca0008410000 */
[----:B------:R-:W-:Y:S02]  /*14a40*/  FSEL R153, R69, RZ, !P6 ;  /* 0x000000ff45997208 */ /* 0x000fe40007000000 */
[----:B------:R-:W-:Y:S02]  /*14a50*/  F2FP.BF16.F32.PACK_AB R69, R145, R68 ;  /* 0x000000449145723e */ /* 0x000fe400000010ff */
[----:B------:R-:W-:Y:S02]  /*14a60*/  PLOP3.LUT P6, PT, P6, PT, PT, 0x8, 0x80 ;  /* 0x000000000080781c */ /* 0x000fe400037ce170 */
[----:B------:R-:W-:Y:S02]  /*14a70*/  F2FP.BF16.F32.PACK_AB R68, R143, R141 ;  /* 0x0000008d8f44723e */ /* 0x000fe400000010ff */
[----:B------:R-:W-:-:S09]  /*14a80*/  F2FP.BF16.F32.PACK_AB R71, R153, R75 ;  /* 0x0000004b9947723e */ /* 0x000fd200000010ff */
.L_x_6149:
        /* <DEDUP_REMOVED lines=126> */
[----:B------:R-:W0:Y:S02]  /*15270*/  SHFL.BFLY PT, R155, R72, 0x4, 0x1f ;  /* 0x0c801f00489b7f89 */ /* 0x000e2400000e0000 */
[----:B0-----:R-:W-:-:S05]  /*15280*/  FADD.FTZ R155, R72, R155 ;  /* 0x0000009b489b7221 */ /* 0x001fca0000010000 */
[----:B------:R-:W0:Y:S02]  /*15290*/  SHFL.BFLY PT, R80, R155, 0x8, 0x1f ;  /* 0x0d001f009b507f89 */ /* 0x000e2400000e0000 */
[----:B0-----:R-:W-:Y:S01]  /*152a0*/  FADD.FTZ R80, R155, R80 ;  /* 0x000000509b507221 */ /* 0x001fe20000010000 */
[----:B------:R-:W-:Y:S02]  /*152b0*/  LOP3.LUT R155, R159, R154, RZ, 0xfc, !PT ;  /* 0x0000009a9f9b7212 */ /* 0x000fe400078efcff */
[----:B------:R-:W-:Y:S02]  /*152c0*/  LOP3.LUT R154, R0, R151, RZ, 0xfc, !PT ;  /* 0x00000097009a7212 */ /* 0x000fe400078efcff */
[----:B------:R-:W0:Y:S01]  /*152d0*/  SHFL.BFLY PT, R151, R80, 0x10, 0x1f ;  /* 0x0e001f0050977f89 */ /* 0x000e2200000e0000 */
[----:B------:R-:W-:-:S03]  /*152e0*/  LOP3.LUT P0, R0, R89, 0x1f, RZ, 0xc0, !PT ;  /* 0x0000001f59007812 */ /* 0x000fc6000780c0ff */
[----:B------:R1:W-:Y:S01]  /*152f0*/  STG.E.64 desc[UR8][R2.64], R154 ;  /* 0x0000009a02007986 */ /* 0x0003e2000c101b08 */
[----:B0-----:R-:W-:-:S09]  /*15300*/  FADD.FTZ R151, R80, R151 ;  /* 0x0000009750977221 */ /* 0x001fd20000010000 */
[----:B-1----:R-:W-:Y:S05]  /*15310*/  @P0 BRA `(.L_x_6175) ;  /* 0x00000000001c0947 */ /* 0x002fea0003800000 */
[----:B------:R-:W0:Y:S01]  /*15320*/  S2UR UR5, SR_CgaCtaId ;  /* 0x00000000000579c3 */ /* 0x000e220000008800 */
[----:B------:R-:W-:Y:S01]  /*15330*/  UMOV UR4, 0x400 ;  /* 0x0000040000047882 */ /* 0x000fe20000000000 */
[----:B------:R-:W-:-:S04]  /*15340*/  SHF.R.U32.HI R2, RZ, 0x2, R89 ;  /* 0x00000002ff027819 */ /* 0x000fc80000011659 */
[----:B------:R-:W-:Y:S01]  /*15350*/  LOP3.LUT R2, R2, 0x38, RZ, 0xc0, !PT ;  /* 0x0000003802027812 */ /* 0x000fe200078ec0ff */
[----:B0-----:R-:W-:-:S04]  /*15360*/  ULEA UR4, UR5, UR4, 0x18 ;  /* 0x0000000405047291 */ /* 0x001fc8000f8ec0ff */
[----:B------:R-:W-:-:S09]  /*15370*/  @UP2 UIADD3 UR4, UPT, UPT, UR4, 0x40, URZ ;  /* 0x0000004004042890 */ /* 0x000fd2000fffe0ff */
[----:B------:R0:W-:Y:S03]  /*15380*/  STS.64 [R2+UR4], R150 ;  /* 0x0000009602007988 */ /* 0x0001e60008000a04 */
.L_x_6175:
[----:B------:R-:W-:Y:S05]  /*15390*/  BSYNC.RECONVERGENT B0 ;  /* 0x0000000000007941 */ /* 0x000fea0003800200 */
.L_x_6174:
        /* <DEDUP_REMOVED lines=14> */
.L_x_6177:
[----:B------:R-:W-:Y:S05]  /*15480*/  BSYNC.RECONVERGENT B0 ;  /* 0x0000000000007941 */ /* 0x000fea0003800200 */
.L_x_6176:
[----:B------:R-:W1:Y:S01]  /*15490*/  SHFL.DOWN PT, R69, R0, 0x4, 0x1f ;  /* 0x08801f0000457f89 */ /* 0x000e6200000e0000 */
[----:B------:R-:W-:Y:S01]  /*154a0*/  ISETP.NE.AND P0, PT, R89, RZ, PT ;  /* 0x000000ff5900720c */ /* 0x000fe20003f05270 */
[----:B------:R-:W-:Y:S01]  /*154b0*/  IMAD.U32 R89, RZ, RZ, UR16 ;  /* 0x00000010ff597e24 */ /* 0x000fe2000f8e00ff */
        /* <DEDUP_REMOVED lines=53> */
[----:B------:R-:W0:Y:S07]  /*15810*/  SHFL.IDX PT, R3, R3, RZ, 0x1f ;  /* 0x00001fff03037589 */ /* 0x000e2e00000e0000 */
[----:B-1----:R-:W1:Y:S01]  /*15820*/  LDC.64 R70, c[0x0][0x428] ;  /* 0x00010a00ff467b82 */ /* 0x002e620000000a00 */
[C---:B--2---:R-:W-:Y:S01]  /*15830*/  FMUL.FTZ R0, R151.reuse, R151 ;  /* 0x0000009797007220 */ /* 0x044fe20000410000 */
[----:B------:R-:W-:-:S04]  /*15840*/  FSEL R72, R151, RZ, !P1 ;  /* 0x000000ff97487208 */ /* 0x000fc80004800000 */
[----:B------:R-:W-:Y:S01]  /*15850*/  FSEL R77, R0, RZ, P1 ;  /* 0x000000ff004d7208 */ /* 0x000fe20000800000 */
[C---:B------:R-:W-:Y:S01]  /*15860*/  FADD.FTZ R103, -R72.reuse, R103 ;  /* 0x0000006748677221 */ /* 0x040fe20000010100 */
[C---:B------:R-:W-:Y:S01]  /*15870*/  FADD.FTZ R105, -R72.reuse, R105 ;  /* 0x0000006948697221 */ /* 0x040fe20000010100 */
[----:B0-----:R-:W-:Y:S01]  /*15880*/  FFMA.FTZ R0, R3, UR21, R2 ;  /* 0x0000001503007c23 */ /* 0x001fe20008010002 */
[----:B---3--:R-:W-:Y:S01]  /*15890*/  @!P0 IMAD.WIDE R68, R89, 0x4, R68 ;  /* 0x0000000459448825 */ /* 0x008fe200078e0244 */
[----:B------:R-:W0:Y:S03]  /*158a0*/  @!P0 LDC.64 R2, c[0x0][0x3c8] ;  /* 0x0000f200ff028b82 */ /* 0x000e260000000a00 */
[----:B------:R-:W-:Y:S01]  /*158b0*/  FADD.FTZ R80, -R72, R91 ;  /* 0x0000005b48507221 */ /* 0x000fe20000010100 */
[----:B------:R-:W-:Y:S01]  /*158c0*/  FADD.FTZ R0, R0, R77 ;  /* 0x0000004d00007221 */ /* 0x000fe20000010000 */
[----:B------:R-:W-:Y:S01]  /*158d0*/  MOV R77, UR16 ;  /* 0x00000010004d7c02 */ /* 0x000fe20008000f00 */
[C---:B------:R-:W-:Y:S01]  /*158e0*/  FADD.FTZ R93, -R72.reuse, R93 ;  /* 0x0000005d485d7221 */ /* 0x040fe20000010100 */
[C---:B------:R-:W-:Y:S01]  /*158f0*/  FADD.FTZ R82, -R72.reuse, R95 ;  /* 0x0000005f48527221 */ /* 0x040fe20000010100 */
        /* <DEDUP_REMOVED lines=18> */
[C---:B--2---:R-:W-:Y:S01]  /*15a20*/  FMUL.FTZ R103, R110.reuse, R103 ;  /* 0x000000676e677220 */ /* 0x044fe20000410000 */
[----:B------:R-:W-:Y:S01]  /*15a30*/  FMUL.FTZ R0, R110, R105 ;  /* 0x000000696e007220 */ /* 0x000fe20000410000 */
[C---:B------:R-:W-:Y:S01]  /*15a40*/  FADD.FTZ R104, -R72.reuse, R83 ;  /* 0x0000005348687221 */ /* 0x040fe20000010100 */
[----:B------:R-:W-:Y:S01]  /*15a50*/  FADD.FTZ R137, -R72, R137 ;  /* 0x0000008948897221 */ /* 0x000fe20000010100 */
[----:B------:R-:W-:Y:S01]  /*15a60*/  FFMA.FTZ R103, R103, R62, R30 ;  /* 0x0000003e67677223 */ /* 0x000fe2000001001e */
[----:B------:R-:W-:Y:S01]  /*15a70*/  FFMA.FTZ R0, R0, R63, R31 ;  /* 0x0000003f00007223 */ /* 0x000fe2000001001f */
        /* <DEDUP_REMOVED lines=8> */
[----:B0-----:R-:W-:-:S04]  /*15b00*/  @!P0 IMAD.WIDE R2, R77, 0x4, R2 ;  /* 0x000000044d028825 */ /* 0x001fc800078e0202 */
[C---:B------:R-:W-:Y:S01]  /*15b10*/  FMUL.FTZ R75, R110.reuse, R80 ;  /* 0x000000506e4b7220 */ /* 0x040fe20000410000 */
[----:B------:R0:W-:Y:S01]  /*15b20*/  @!P0 STG.E desc[UR8][R68.64], R151 ;  /* 0x0000009744008986 */ /* 0x0001e2000c101908 */
[----:B------:R-:W-:Y:S01]  /*15b30*/  FMUL.FTZ R117, R110, R117 ;  /* 0x000000756e757220 */ /* 0x000fe20000410000 */
[----:B-1----:R-:W-:-:S04]  /*15b40*/  IMAD.WIDE.U32 R72, R87, 0x10, R70 ;  /* 0x0000001057487825 */ /* 0x002fc800078e0046 */
[C---:B------:R-:W-:Y:S01]  /*15b50*/  FMUL.FTZ R96, R110.reuse, R119 ;  /* 0x000000776e607220 */ /* 0x040fe20000410000 */
[C---:B------:R-:W-:Y:S01]  /*15b60*/  FMUL.FTZ R121, R110.reuse, R121 ;  /* 0x000000796e797220 */ /* 0x040fe20000410000 */
[----:B------:R-:W-:Y:S01]  /*15b70*/  FMUL.FTZ R98, R110, R123 ;  /* 0x0000007b6e627220 */ /* 0x000fe20000410000 */
[----:B------:R-:W-:-:S04]  /*15b80*/  IMAD.WIDE.U32 R76, R107, 0x10, R70 ;  /* 0x000000106b4c7825 */ /* 0x000fc800078e0046 */
[----:B------:R-:W-:Y:S01]  /*15b90*/  FFMA.FTZ R87, R96, R53, R21 ;  /* 0x0000003560577223 */ /* 0x000fe20000010015 */
[----:B------:R-:W-:Y:S01]  /*15ba0*/  FFMA.FTZ R83, R121, R54, R22 ;  /* 0x0000003679537223 */ /* 0x000fe20000010016 */
[----:B------:R-:W-:Y:S01]  /*15bb0*/  FFMA.FTZ R98, R98, R55, R23 ;  /* 0x0000003762627223 */ /* 0x000fe20000010017 */
[----:B------:R-:W-:-:S04]  /*15bc0*/  IMAD.WIDE.U32 R90, R125, 0x10, R70 ;  /* 0x000000107d5a7825 */ /* 0x000fc800078e0046 */
[C---:B------:R-:W-:Y:S01]  /*15bd0*/  FMUL.FTZ R101, R110.reuse, R101 ;  /* 0x000000656e657220 */ /* 0x040fe20000410000 */
[----:B0-----:R-:W-:Y:S01]  /*15be0*/  FMUL.FTZ R69, R110, R82 ;  /* 0x000000526e457220 */ /* 0x001fe20000410000 */
[----:B------:R-:W-:Y:S01]  /*15bf0*/  FFMA.FTZ R68, R75, R64, R32 ;  /* 0x000000404b447223 */ /* 0x000fe20000010020 */
[----:B------:R-:W-:Y:S01]  /*15c00*/  IMAD.WIDE.U32 R94, R139, 0x10, R70 ;  /* 0x000000108b5e7825 */ /* 0x000fe200078e0046 */
[----:B------:R-:W-:-:S03]  /*15c10*/  F2FP.BF16.F32.PACK_AB R71, R0, R103 ;  /* 0x000000670047723e */ /* 0x000fc600000010ff */
[C---:B------:R-:W-:Y:S01]  /*15c20*/  FMUL.FTZ R0, R110.reuse, R93 ;  /* 0x0000005d6e007220 */ /* 0x040fe20000410000 */
[----:B------:R-:W-:Y:S01]  /*15c30*/  FMUL.FTZ R70, R110, R97 ;  /* 0x000000616e467220 */ /* 0x000fe20000410000 */
[----:B------:R-:W-:Y:S01]  /*15c40*/  FFMA.FTZ R69, R69, R66, R34 ;  /* 0x0000004245457223 */ /* 0x000fe20000010022 */
[----:B------:R-:W-:Y:S01]  /*15c50*/  FFMA.FTZ R82, R117, R52, R20 ;  /* 0x0000003475527223 */ /* 0x000fe20000010014 */
[----:B------:R-:W-:Y:S01]  /*15c60*/  FFMA.FTZ R75, R0, R65, R33 ;  /* 0x00000041004b7223 */ /* 0x000fe20000010021 */
[----:B------:R-:W-:Y:S01]  /*15c70*/  FFMA.FTZ R0, R70, R67, R35 ;  /* 0x0000004346007223 */ /* 0x000fe20000010023 */
[----:B------:R-:W-:Y:S01]  /*15c80*/  FMUL.FTZ R80, R110, R99 ;  /* 0x000000636e507220 */ /* 0x000fe20000410000 */
[----:B------:R-:W-:Y:S01]  /*15c90*/  F2FP.BF16.F32.PACK_AB R83, R98, R83 ;  /* 0x000000536253723e */ /* 0x000fe200000010ff */
[C---:B------:R-:W-:Y:S01]  /*15ca0*/  FMUL.FTZ R89, R110.reuse, R89 ;  /* 0x000000596e597220 */ /* 0x040fe20000410000 */
[----:B------:R-:W-:Y:S01]  /*15cb0*/  F2FP.BF16.F32.PACK_AB R82, R87, R82 ;  /* 0x000000525752723e */ /* 0x000fe200000010ff */
        /* <DEDUP_REMOVED lines=9> */
[----:B------:R-:W-:Y:S01]  /*15d50*/  F2FP.BF16.F32.PACK_AB R68, R75, R68 ;  /* 0x000000444b44723e */ /* 0x000fe200000010ff */
[----:B------:R-:W-:Y:S01]  /*15d60*/  FFMA.FTZ R75, R0, R57, R25 ;  /* 0x00000039004b7223 */ /* 0x000fe20000010019 */
        /* <DEDUP_REMOVED lines=39> */
[----:B------:R0:W-:Y:S01]  /*15fe0*/  @!P0 STG.E desc[UR8][R2.64], R110 ;  /* 0x0000006e02008986 */ /* 0x0001e2000c101908 */
[----:B------:R-:W-:Y:S01]  /*15ff0*/  F2FP.BF16.F32.PACK_AB R105, R104, R87 ;  /* 0x000000576869723e */ /* 0x000fe200000010ff */
[----:B------:R-:W-:Y:S01]  /*16000*/  UIADD3 UR16, UPT, UPT, UR16, UR14, URZ ;  /* 0x0000000e10107290 */ /* 0x000fe2000fffe0ff */
[----:B------:R-:W-:Y:S01]  /*16010*/  F2FP.BF16.F32.PACK_AB R107, R108, R89 ;  /* 0x000000596c6b723e */ /* 0x000fe200000010ff */
[----:B------:R0:W-:Y:S01]  /*16020*/  STG.E.128 desc[UR8][R72.64], R68 ;  /* 0x0000004448007986 */ /* 0x0001e2000c101d08 */
[----:B------:R-:W-:Y:S01]  /*16030*/  F2FP.BF16.F32.PACK_AB R106, R106, R147 ;  /* 0x000000936a6a723e */ /* 0x000fe200000010ff */
[----:B------:R-:W-:Y:S01]  /*16040*/  UISETP.GE.AND UP1, UPT, UR16, UR15, UPT ;  /* 0x0000000f1000728c */ /* 0x000fe2000bf26270 */
[----:B------:R-:W-:Y:S01]  /*16050*/  F2FP.BF16.F32.PACK_AB R104, R102, R141 ;  /* 0x0000008d6668723e */ /* 0x000fe200000010ff */
[----:B------:R0:W-:Y:S04]  /*16060*/  STG.E.128 desc[UR8][R76.64], R80 ;  /* 0x000000504c007986 */ /* 0x0001e8000c101d08 */
[----:B------:R0:W-:Y:S04]  /*16070*/  STG.E.128 desc[UR8][R90.64], R96 ;  /* 0x000000605a007986 */ /* 0x0001e8000c101d08 */
[----:B------:R0:W-:Y:S01]  /*16080*/  STG.E.128 desc[UR8][R94.64], R104 ;  /* 0x000000685e007986 */ /* 0x0001e2000c101d08 */
[----:B------:R-:W-:Y:S05]  /*16090*/  BRA.U !UP1, `(.L_x_6178) ;  /* 0xfffffea909807547 */ /* 0x000fea000b83ffff */
[----:B------:R-:W-:Y:S05]  /*160a0*/  EXIT ;  /* 0x000000000000794d */ /* 0x000fea0003800000 */
.L_x_6179:
        /* <DEDUP_REMOVED lines=13> */
.L_x_27501:


//--------------------- .text._ZN10layer_norm13ln_fwd_kernelINS_13Kernel_traitsIf13__nv_bfloat16S2_S2_fjLj8192ELj1ELj1ELj8ELj16ENS_18Kernel_traits_baseILj8192EfS2_S2_S2_fjLj256EEEEELb1ELb0ELb1ELb0EEEvNS_9FwdParamsE --------------------------
	.section	.text._ZN10layer_norm13ln_fwd_kernelINS_13Kernel_traitsIf13__nv_bfloat16S2_S2_fjLj8192ELj1ELj1ELj8ELj16ENS_18Kernel_traits_baseILj8192EfS2_S2_S2_fjLj256EEEEELb1ELb0ELb1ELb0EEEvNS_9FwdParamsE,"ax",@progbits
	.align	128
        .global         _ZN10layer_norm13ln_fwd_kernelINS_13Kernel_traitsIf13__nv_bfloat16S2_S2_fjLj8192ELj1ELj1ELj8ELj16ENS_18Kernel_traits_baseILj8192EfS2_S2_S2_fjLj256EEEEELb1ELb0ELb1ELb0EEEvNS_9FwdParamsE
        .type           _ZN10layer_norm13ln_fwd_kernelINS_13Kernel_traitsIf13__nv_bfloat16S2_S2_fjLj8192ELj1ELj1ELj8ELj16ENS_18Kernel_traits_baseILj8192EfS2_S2_S2_fjLj256EEEEELb1ELb0ELb1ELb0EEEvNS_9FwdParamsE,@function
        .size           _ZN10layer_norm13ln_fwd_kernelINS_13Kernel_traitsIf13__nv_bfloat16S2_S2_fjLj8192ELj1ELj1ELj8ELj16ENS_18Kernel_traits_baseILj8192EfS2_S2_S2_fjLj256EEEEELb1ELb0ELb1ELb0EEEvNS_9FwdParamsE,(.L_x_27502 - _ZN10layer_norm13ln_fwd_kernelINS_13Kernel_traitsIf13__nv_bfloat16S2_S2_fjLj8192ELj1ELj1ELj8ELj16ENS_18Kernel_traits_baseILj8192EfS2_S2_S2_fjLj256EEEEELb1ELb0ELb1ELb0EEEvNS_9FwdParamsE)
        .other          _ZN10layer_norm13ln_fwd_kernelINS_13Kernel_traitsIf13__nv_bfloat16S2_S2_fjLj8192ELj1ELj1ELj8ELj16ENS_18Kernel_traits_baseILj8192EfS2_S2_S2_fjLj256EEEEELb1ELb0ELb1ELb0EEEvNS_9FwdParamsE,@"STO_CUDA_ENTRY STV_DEFAULT"
_ZN10layer_norm13ln_fwd_kernelINS_13Kernel_traitsIf13__nv_bfloat16S2_S2_fjLj8192ELj1ELj1ELj8ELj16ENS_18Kernel_traits_baseILj8192EfS2_S2_S2_fjLj256EEEEELb1ELb0ELb1ELb0EEEvNS_9FwdParamsE:
.text._ZN10layer_norm13ln_fwd_kernelINS_13Kernel_traitsIf13__nv_bfloat16S2_S2_fjLj8192ELj1ELj1ELj8ELj16ENS_18Kernel_traits_baseILj8192EfS2_S2_S2_fjLj256EEEEELb1ELb0ELb1ELb0EEEvNS_9FwdParamsE:
        /* <DEDUP_REMOVED lines=38> */
[C---:B------:R-:W-:Y:S01]  /*0260*/  IADD3 R90, PT, PT, R3.reuse, 0x646e171e, RZ ;  /* 0x646e171e035a7810 */ /* 0x040fe20007ffe0ff */
[C---:B------:R-:W-:Y:S01]  /*0270*/  VIADD R86, R2.reuse, 0x78dde6e4 ;  /* 0x78dde6e402567836 */ /* 0x040fe20000000000 */
[C---:B------:R-:W-:Y:S01]  /*0280*/  IADD3 R93, PT, PT, R2.reuse, -0xe443238, RZ ;  /* 0xf1bbcdc8025d7810 */ /* 0x040fe20007ffe0ff */
[----:B------:R-:W-:Y:S01]  /*0290*/  VIADD R88, R2, 0x1715609d ;  /* 0x1715609d02587836 */ /* 0x000fe20000000000 */
[C---:B------:R-:W-:Y:S01]  /*02a0*/  IADD3 R96, PT, PT, R3.reuse, -0x695add53, RZ ;  /* 0x96a522ad03607810 */ /* 0x040fe20007ffe0ff */
[C---:B------:R-:W-:Y:S01]  /*02b0*/  VIADD R89, R3.reuse, 0xa9066899 ;  /* 0xa906689903597836 */ /* 0x040fe20000000000 */
[--C-:B------:R-:W-:Y:S01]  /*02c0*/  SHF.R.U64 R110, R82, 0x2, R83.reuse ;  /* 0x00000002526e7819 */ /* 0x100fe20000001253 */
[----:B------:R-:W-:Y:S01]  /*02d0*/  VIADD R91, R2, 0x5384540f ;  /* 0x5384540f025b7836 */ /* 0x000fe20000000000 */
[----:B------:R-:W-:Y:S01]  /*02e0*/  SHF.R.U32.HI R79, RZ, 0x2, R83 ;  /* 0x00000002ff4f7819 */ /* 0x000fe20000011653 */
[----:B------:R-:W-:-:S02]  /*02f0*/  VIADD R92, R3, 0x1fd5c5a3 ;  /* 0x1fd5c5a3035c7836 */ /* 0x000fc40000000000 */
        /* <DEDUP_REMOVED lines=44> */
.L_x_6181:
        /* <DEDUP_REMOVED lines=10> */
[----:B------:R-:W5:Y:S01]  /*0660*/  @P0 LDG.E.128 R68, desc[UR8][R6.64] ;  /* 0x0000000806440981 */ /* 0x000f62000c1e1d00 */
[----:B-1----:R-:W-:-:S03]  /*0670*/  @P1 IMAD.WIDE.U32 R28, R73, 0x20, R24 ;  /* 0x00000020491c1825 */ /* 0x002fc600078e0018 */
[----:B------:R-:W5:Y:S01]  /*0680*/  @P0 LDG.E.128 R64, desc[UR8][R6.64+0x10] ;  /* 0x0000100806400981 */ /* 0x000f62000c1e1d00 */
[----:B------:R-:W-:Y:S01]  /*0690*/  @P1 VIADD R73, R73, 0x100 ;  /* 0x0000010049491836 */ /* 0x000fe20000000000 */
[----:B------:R-:W-:Y:S02]  /*06a0*/  CS2R R24, SRZ ;  /* 0x0000000000187805 */ /* 0x000fe4000001ff00 */
[----:B------:R-:W5:Y:S01]  /*06b0*/  @P1 LDG.E.128 R52, desc[UR8][R28.64] ;  /* 0x000000081c341981 */ /* 0x000f62000c1e1d00 */
[C---:B--2---:R-:W-:Y:S01]  /*06c0*/  @P2 IMAD.WIDE.U32 R40, R73.reuse, 0x20, R26 ;  /* 0x0000002049282825 */ /* 0x044fe200078e001a */
[----:B------:R-:W-:Y:S02]  /*06d0*/  CS2R R42, SRZ ;  /* 0x00000000002a7805 */ /* 0x000fe4000001ff00 */
[----:B------:R0:W5:Y:S01]  /*06e0*/  @P1 LDG.E.128 R48, desc[UR8][R28.64+0x10] ;  /* 0x000010081c301981 */ /* 0x000162000c1e1d00 */
[----:B------:R-:W-:Y:S01]  /*06f0*/  @P2 VIADD R73, R73, 0x100 ;  /* 0x0000010049492836 */ /* 0x000fe20000000000 */
[----:B------:R-:W-:-:S02]  /*0700*/  CS2R R26, SRZ ;  /* 0x00000000001a7805 */ /* 0x000fc4000001ff00 */
[----:B------:R-:W5:Y:S01]  /*0710*/  @P2 LDG.E.128 R36, desc[UR8][R40.64] ;  /* 0x0000000828242981 */ /* 0x000f62000c1e1d00 */
[----:B---3--:R-:W-:Y:S01]  /*0720*/  @P3 IMAD.WIDE.U32 R4, R73, 0x20, R30 ;  /* 0x0000002049043825 */ /* 0x008fe200078e001e */
[----:B------:R-:W-:Y:S02]  /*0730*/  CS2R R46, SRZ ;  /* 0x00000000002e7805 */ /* 0x000fe4000001ff00 */
[----:B------:R1:W5:Y:S04]  /*0740*/  @P2 LDG.E.128 R32, desc[UR8][R40.64+0x10] ;  /* 0x0000100828202981 */ /* 0x000368000c1e1d00 */
[----:B------:R2:W5:Y:S04]  /*0750*/  @P3 LDG.E.128 R20, desc[UR8][R4.64] ;  /* 0x0000000804143981 */ /* 0x000568000c1e1d00 */
[----:B------:R2:W5:Y:S01]  /*0760*/  @P3 LDG.E.128 R16, desc[UR8][R4.64+0x10] ;  /* 0x0000100804103981 */ /* 0x000562000c1e1d00 */
[----:B------:R-:W-:-:S02]  /*0770*/  CS2R R30, SRZ ;  /* 0x00000000001e7805 */ /* 0x000fc4000001ff00 */
[----:B0-----:R-:W-:Y:S02]  /*0780*/  CS2R R28, SRZ ;  /* 0x00000000001c7805 */ /* 0x001fe4000001ff00 */
[----:B-1----:R-:W-:Y:S02]  /*0790*/  CS2R R40, SRZ ;  /* 0x0000000000287805 */ /* 0x002fe4000001ff00 */
[----:B------:R-:W-:Y:S02]  /*07a0*/  CS2R R44, SRZ ;  /* 0x00000000002c7805 */ /* 0x000fe4000001ff00 */
[----:B------:R-:W-:Y:S02]  /*07b0*/  CS2R R58, SRZ ;  /* 0x00000000003a7805 */ /* 0x000fe4000001ff00 */
[----:B------:R-:W-:Y:S02]  /*07c0*/  CS2R R56, SRZ ;  /* 0x0000000000387805 */ /* 0x000fe4000001ff00 */
[----:B------:R-:W-:-:S02]  /*07d0*/  CS2R R62, SRZ ;  /* 0x00000000003e7805 */ /* 0x000fc4000001ff00 */
[----:B------:R-:W-:Y:S02]  /*07e0*/  CS2R R60, SRZ ;  /* 0x00000000003c7805 */ /* 0x000fe4000001ff00 */
[----:B------:R-:W-:Y:S02]  /*07f0*/  @P3 CS2R R10, SRZ ;  /* 0x00000000000a3805 */ /* 0x000fe4000001ff00 */
[----:B------:R-:W-:Y:S02]  /*0800*/  @P3 CS2R R8, SRZ ;  /* 0x0000000000083805 */ /* 0x000fe4000001ff00 */
[----:B------:R-:W-:Y:S02]  /*0810*/  @P3 CS2R R14, SRZ ;  /* 0x00000000000e3805 */ /* 0x000fe4000001ff00 */
[----:B--2---:R-:W-:-:S07]  /*0820*/  @P3 CS2R R12, SRZ ;  /* 0x00000000000c3805 */ /* 0x004fce000001ff00 */
.L_x_6182:
[----:B------:R-:W-:Y:S05]  /*0830*/  BSYNC.RECONVERGENT B0 ;  /* 0x0000000000007941 */ /* 0x000fea0003800200 */
.L_x_6180:
[----:B------:R-:W1:Y:S02]  /*0840*/  LDCU UR5, c[0x0][0x384] ;  /* 0x00007080ff0577ac */ /* 0x000e640008000800 */
[----:B-1----:R-:W-:-:S13]  /*0850*/  ISETP.GE.AND P0, PT, R76, UR5, PT ;  /* 0x000000054c007c0c */ /* 0x002fda000bf06270 */
[----:B------:R-:W-:Y:S05]  /*0860*/  @P0 EXIT ;  /* 0x000000000000094d */ /* 0x000fea0003800000 */
[----:B------:R-:W1:Y:S01]  /*0870*/  LDCU UR5, c[0x0][0x360] ;  /* 0x00006c00ff0577ac */ /* 0x000e620008000800 */
[----:B0-----:R-:W-:Y:S01]  /*0880*/  IMAD.HI.U32 R5, R110, -0x2daee0ad, RZ ;  /* 0xd2511f536e057827 */ /* 0x001fe200078e00ff */
[----:B------:R-:W-:Y:S01]  /*0890*/  LOP3.LUT R82, R82, 0x3, RZ, 0xc0, !PT ;  /* 0x0000000352527812 */ /* 0x000fe200078ec0ff */
[----:B------:R-:W-:Y:S02]  /*08a0*/  ULOP3.LUT UR6, UR4, 0xff, URZ, 0xc0, !UPT ;  /* 0x000000ff04067892 */ /* 0x000fe4000f8ec0ff */
[----:B------:R-:W-:Y:S01]  /*08b0*/  IMAD R73, R110, -0x2daee0ad, RZ ;  /* 0xd2511f536e497824 */ /* 0x000fe200078e02ff */
[----:B------:R-:W-:Y:S01]  /*08c0*/  LOP3.LUT R5, R5, R3, RZ, 0x3c, !PT ;  /* 0x0000000305057212 */ /* 0x000fe200078e3cff */
[----:B------:R-:W-:Y:S01]  /*08d0*/  IMAD.MOV.U32 R83, RZ, RZ, RZ ;  /* 0x000000ffff537224 */ /* 0x000fe200078e00ff */
[----:B------:R-:W0:Y:S03]  /*08e0*/  LDCU UR7, c[0x0][0x404] ;  /* 0x00008080ff0777ac */ /* 0x000e260008000800 */
[C---:B------:R-:W-:Y:S01]  /*08f0*/  IMAD.HI.U32 R6, R5.reuse, -0x326172a9, RZ ;  /* 0xcd9e8d5705067827 */ /* 0x040fe200078e00ff */
[----:B------:R-:W2:Y:S03]  /*0900*/  LDCU.U8 UR14, c[0x0][0x410] ;  /* 0x00008200ff0e77ac */ /* 0x000ea60008000000 */
[----:B------:R-:W-:Y:S01]  /*0910*/  IMAD R5, R5, -0x326172a9, RZ ;  /* 0xcd9e8d5705057824 */ /* 0x000fe200078e02ff */
[----:B------:R-:W3:Y:S01]  /*0920*/  LDCU UR15, c[0x0][0x400] ;  /* 0x00008000ff0f77ac */ /* 0x000ee20008000800 */
[----:B-1----:R-:W-:Y:S01]  /*0930*/  IMAD R112, R76, UR5, R75 ;  /* 0x000000054c707c24 */ /* 0x002fe2000f8e024b */
[----:B------:R-:W-:-:S03]  /*0940*/  ULOP3.LUT UR5, UR4, 0xffffff00, URZ, 0xc0, !UPT ;  /* 0xffffff0004057892 */ /* 0x000fc6000f8ec0ff */
[C---:B------:R-:W-:Y:S01]  /*0950*/  IMAD.HI.U32 R4, R112.reuse, -0x326172a9, RZ ;  /* 0xcd9e8d5770047827 */ /* 0x040fe200078e00ff */
[----:B------:R-:W1:Y:S03]  /*0960*/  LDCU.64 UR12, c[0x0][0x408] ;  /* 0x00008100ff0c77ac */ /* 0x000e660008000a00 */
[----:B------:R-:W-:Y:S01]  /*0970*/  IMAD R7, R112, -0x326172a9, RZ ;  /* 0xcd9e8d5770077824 */ /* 0x000fe200078e02ff */
[----:B------:R-:W-:Y:S01]  /*0980*/  LOP3.LUT R4, R79, R4, R2, 0x96, !PT ;  /* 0x000000044f047212 */ /* 0x000fe200078e9602 */
[----:B------:R-:W4:Y:S03]  /*0990*/  LDCU.64 UR10, c[0x0][0x3a0] ;  /* 0x00007400ff0a77ac */ /* 0x000f260008000a00 */
[----:B------:R-:W-:Y:S01]  /*09a0*/  LOP3.LUT R6, R74, R7, R6, 0x96, !PT ;  /* 0x000000074a067212 */ /* 0x000fe200078e9606 */
[----:B------:R-:W-:Y:S01]  /*09b0*/  IMAD.HI.U32 R72, R4, -0x2daee0ad, RZ ;  /* 0xd2511f5304487827 */ /* 0x000fe200078e00ff */
[----:B------:R-:W-:-:S03]  /*09c0*/  UPLOP3.LUT UP1, UPT, UPT, UPT, UPT, 0x40, 0x4 ;  /* 0x000000000004789c */ /* 0x000fc60003f2e870 */
[----:B------:R-:W-:Y:S01]  /*09d0*/  IMAD R74, R4, -0x2daee0ad, RZ ;  /* 0xd2511f53044a7824 */ /* 0x000fe200078e02ff */
[----:B------:R-:W-:Y:S01]  /*09e0*/  LOP3.LUT R72, R78, R73, R72, 0x96, !PT ;  /* 0x000000494e487212 */ /* 0x000fe200078e9648 */
[----:B------:R-:W-:-:S04]  /*09f0*/  IMAD.HI.U32 R7, R6, -0x2daee0ad, RZ ;  /* 0xd2511f5306077827 */ /* 0x000fc800078e00ff */
        /* <DEDUP_REMOVED lines=22> */
[----:B------:R-:W-:Y:S01]  /*0b60*/  IMAD R74, R4, -0x2daee0ad, RZ ;  /* 0xd2511f53044a7824 */ /* 0x000fe200078e02ff */
[----:B------:R-:W-:Y:S01]  /*0b70*/  IADD3 R72, PT, PT, R2, -0x4ab325aa, RZ ;  /* 0xb54cda5602487810 */ /* 0x000fe20007ffe0ff */
[----:B------:R-:W-:-:S04]  /*0b80*/  IMAD.HI.U32 R73, R6, -0x2daee0ad, RZ ;  /* 0xd2511f5306497827 */ /* 0x000fc800078e00ff */
[----:B------:R-:W-:Y:S01]  /*0b90*/  IMAD.HI.U32 R4, R5, -0x326172a9, RZ ;  /* 0xcd9e8d5705047827 */ /* 0x000fe200078e00ff */
[----:B------:R-:W-:-:S03]  /*0ba0*/  LOP3.LUT R73, R90, R74, R73, 0x96, !PT ;  /* 0x0000004a5a497212 */ /* 0x000fc600078e9649 */
[----:B------:R-:W-:Y:S01]  /*0bb0*/  IMAD R5, R5, -0x326172a9, RZ ;  /* 0xcd9e8d5705057824 */ /* 0x000fe200078e02ff */
[----:B------:R-:W-:Y:S01]  /*0bc0*/  LOP3.LUT R4, R72, R7, R4, 0x96, !PT ;  /* 0x0000000748047212 */ /* 0x000fe200078e9604 */
[----:B------:R-:W-:Y:S02]  /*0bd0*/  IMAD R7, R6, -0x2daee0ad, RZ ;  /* 0xd2511f5306077824 */ /* 0x000fe400078e02ff */
[----:B------:R-:W-:Y:S02]  /*0be0*/  IMAD.MOV R72, RZ, RZ, -R0 ;  /* 0x000000ffff487224 */ /* 0x000fe400078e0a00 */
[----:B------:R-:W-:-:S04]  /*0bf0*/  IMAD.HI.U32 R6, R4, -0x2daee0ad, RZ ;  /* 0xd2511f5304067827 */ /* 0x000fc800078e00ff */
[----:B------:R-:W-:Y:S01]  /*0c00*/  IMAD.HI.U32 R0, R73, -0x326172a9, RZ ;  /* 0xcd9e8d5749007827 */ /* 0x000fe200078e00ff */
[----:B------:R-:W-:Y:S02]  /*0c10*/  LOP3.LUT R6, R92, R7, R6, 0x96, !PT ;  /* 0x000000075c067212 */ /* 0x000fe400078e9606 */
[----:B------:R-:W-:Y:S01]  /*0c20*/  VIADDMNMX R7, R72, UR6, RZ, !PT ;  /* 0x0000000648077c46 */ /* 0x000fe2000f8001ff */
[----:B------:R-:W-:Y:S01]  /*0c30*/  IMAD R72, R4, -0x2daee0ad, RZ ;  /* 0xd2511f5304487824 */ /* 0x000fe200078e02ff */
[----:B------:R-:W-:Y:S01]  /*0c40*/  LOP3.LUT R0, R91, R5, R0, 0x96, !PT ;  /* 0x000000055b007212 */ /* 0x000fe200078e9600 */
[----:B------:R-:W-:Y:S01]  /*0c50*/  IMAD.SHL.U32 R5, R75, 0x20, RZ ;  /* 0x000000204b057824 */ /* 0x000fe200078e00ff */
[----:B------:R-:W-:Y:S01]  /*0c60*/  VIMNMX R7, PT, PT, R7, 0x20, PT ;  /* 0x0000002007077848 */ /* 0x000fe20003fe0100 */
[----:B------:R-:W-:Y:S02]  /*0c70*/  IMAD R73, R73, -0x326172a9, RZ ;  /* 0xcd9e8d5749497824 */ /* 0x000fe400078e02ff */
[----:B------:R-:W-:Y:S01]  /*0c80*/  IMAD.HI.U32 R4, R6, -0x326172a9, RZ ;  /* 0xcd9e8d5706047827 */ /* 0x000fe200078e00ff */
[----:B------:R-:W-:-:S02]  /*0c90*/  LEA R7, R7, UR5, 0x3 ;  /* 0x0000000507077c11 */ /* 0x000fc4000f8e18ff */
[----:B------:R-:W-:Y:S01]  /*0ca0*/  LOP3.LUT R74, R5, 0x3e0, RZ, 0xc0, !PT ;  /* 0x000003e0054a7812 */ /* 0x000fe200078ec0ff */
[----:B------:R-:W-:Y:S01]  /*0cb0*/  IMAD.HI.U32 R5, R0, -0x2daee0ad, RZ ;  /* 0xd2511f5300057827 */ /* 0x000fe200078e00ff */
[----:B------:R-:W-:Y:S02]  /*0cc0*/  I2FP.F32.U32 R7, R7 ;  /* 0x0000000700077245 */ /* 0x000fe40000201000 */
[----:B------:R-:W-:Y:S02]  /*0cd0*/  IADD3 R74, PT, PT, RZ, -R74, RZ ;  /* 0x8000004aff4a7210 */ /* 0x000fe40007ffe0ff */
[----:B------:R0:W0:Y:S01]  /*0ce0*/  MUFU.RCP R78, R7 ;  /* 0x00000007004e7308 */ /* 0x0000220000001000 */
[----:B------:R-:W-:Y:S01]  /*0cf0*/  LOP3.LUT R5, R94, R72, R5, 0x96, !PT ;  /* 0x000000485e057212 */ /* 0x000fe200078e9605 */
[----:B------:R-:W-:Y:S01]  /*0d00*/  IMAD R72, R0, -0x2daee0ad, RZ ;  /* 0xd2511f5300487824 */ /* 0x000fe200078e02ff */
[----:B------:R-:W-:Y:S01]  /*0d10*/  LOP3.LUT R4, R93, R73, R4, 0x96, !PT ;  /* 0x000000495d047212 */ /* 0x000fe200078e9604 */
[----:B------:R-:W-:Y:S01]  /*0d20*/  IMAD R73, R6, -0x326172a9, RZ ;  /* 0xcd9e8d5706497824 */ /* 0x000fe200078e02ff */
        /* <DEDUP_REMOVED lines=8> */
[----:B-1234-:R-:W-:-:S07]  /*0db0*/  IMAD R100, R4, -0x2daee0ad, RZ ;  /* 0xd2511f5304647824 */ /* 0x01efce00078e02ff */
.L_x_6602:
[----:B------:R-:W1:Y:S08]  /*0dc0*/  LDC.64 R72, c[0x0][0x3f0] ;  /* 0x0000fc00ff487b82 */ /* 0x000e700000000a00 */
[----:B------:R-:W2:Y:S08]  /*0dd0*/  LDC.64 R74, c[0x0][0x3f8] ;  /* 0x0000fe00ff4a7b82 */ /* 0x000eb00000000a00 */
[----:B------:R-:W3:Y:S01]  /*0de0*/  LDC R159, c[0x0][0x388] ;  /* 0x0000e200ff9f7b82 */ /* 0x000ee20000000800 */
[----:B-1----:R-:W-:-:S05]  /*0df0*/  IMAD.WIDE R72, R76, 0x4, R72 ;  /* 0x000000044c487825 */ /* 0x002fca00078e0248 */
[----:B------:R1:W4:Y:S01]  /*0e00*/  LDG.E R102, desc[UR8][R72.64] ;  /* 0x0000000848667981 */ /* 0x000322000c1e1900 */
[----:B--2---:R-:W-:-:S05]  /*0e10*/  IMAD.WIDE R74, R76, 0x4, R74 ;  /* 0x000000044c4a7825 */ /* 0x004fca00078e024a */
[----:B-----5:R2:W5:Y:S01]  /*0e20*/  LDG.E R94, desc[UR8][R74.64] ;  /* 0x000000084a5e7981 */ /* 0x020562000c1e1900 */
[----:B------:R-:W-:Y:S01]  /*0e30*/  ISETP.GE.U32.AND P1, PT, R77, 0x100, PT ;  /* 0x000001004d00780c */ /* 0x000fe20003f26070 */
[----:B------:R-:W-:Y:S01]  /*0e40*/  BSSY.RECONVERGENT B0, `(.L_x_6183) ;  /* 0x00006de000007945 */ /* 0x000fe20003800200 */
[----:B---3--:R-:W-:Y:S01]  /*0e50*/  IMAD R98, R76, R159, RZ ;  /* 0x0000009f4c627224 */ /* 0x008fe200078e02ff */
[----:B------:R-:W3:Y:S04]  /*0e60*/  S2R R96, SR_TID.X ;  /* 0x0000000000607919 */ /* 0x000ee80000002100 */
[----:B-1----:R-:W-:-:S04]  /*0e70*/  SHF.R.S32.HI R73, RZ, 0x1f, R98 ;  /* 0x0000001fff497819 */ /* 0x002fc80000011462 */
[----:B------:R-:W-:-:S04]  /*0e80*/  LEA.HI R73, R73, R98, RZ, 0x3 ;  /* 0x0000006249497211 */ /* 0x000fc800078f18ff */
[----:B---3--:R-:W-:Y:S02]  /*0e90*/  LEA.HI.SX32 R98, R73, R96, 0x1d ;  /* 0x0000006049627211 */ /* 0x008fe400078feaff */
[----:B----4-:R-:W-:-:S13]  /*0ea0*/  ISETP.GE.AND P0, PT, R102, 0x1, PT ;  /* 0x000000016600780c */ /* 0x010fda0003f06270 */
[----:B------:R-:W-:-:S04]  /*0eb0*/  @P0 VIADD R0, R102, 0xffffffff ;  /* 0xffffffff66000836 */ /* 0x000fc80000000000 */
[----:B------:R-:W-:-:S05]  /*0ec0*/  @P0 IMAD R0, R0, R159, RZ ;  /* 0x0000009f00000224 */ /* 0x000fca00078e02ff */
[----:B------:R-:W-:-:S04]  /*0ed0*/  @P0 SHF.R.S32.HI R161, RZ, 0x1f, R0 ;  /* 0x0000001fffa10819 */ /* 0x000fc80000011400 */
[----:B------:R-:W-:Y:S01]  /*0ee0*/  @P0 LEA.HI R161, R161, R0, RZ, 0x3 ;  /* 0x00000000a1a10211 */ /* 0x000fe200078f18ff */
[----:B------:R-:W-:-:S03]  /*0ef0*/  HFMA2 R0, -RZ, RZ, 0, 0 ;  /* 0x00000000ff007431 */ /* 0x000fc600000001ff */
[----:B------:R-:W-:Y:S01]  /*0f00*/  @P0 LEA.HI.SX32 R0, R161, R96, 0x1d ;  /* 0x00000060a1000211 */ /* 0x000fe200078feaff */
[----:B--2---:R-:W-:Y:S06]  /*0f10*/  @!P1 BRA `(.L_x_6184) ;  /* 0x0000006c00409947 */ /* 0x004fec0003800000 */
[----:B------:R-:W-:-:S04]  /*0f20*/  UISETP.NE.U32.AND UP0, UPT, UR10, URZ, UPT ;  /* 0x000000ff0a00728c */ /* 0x000fc8000bf05070 */
[----:B------:R-:W-:Y:S01]  /*0f30*/  UISETP.NE.AND.EX UP0, UPT, UR11, URZ, UPT, UP0 ;  /* 0x000000ff0b00728c */ /* 0x000fe2000bf05300 */
[----:B------:R-:W-:Y:S10]  /*0f40*/  @!P0 BRA `(.L_x_6185) ;  /* 0x00000000000c8947 */ /* 0x000ff40003800000 */
[----:B------:R-:W1:Y:S02]  /*0f50*/  LDC.64 R4, c[0x0][0x390] ;  /* 0x0000e400ff047b82 */ /* 0x000e640000000a00 */
[----:B-1----:R-:W-:-:S06]  /*0f60*/  IMAD.WIDE.U32 R4, R0, 0x10, R4 ;  /* 0x0000001000047825 */ /* 0x002fcc00078e0004 */
[----:B0-----:R-:W5:Y:S02]  /*0f70*/  LDG.E.128 R4, desc[UR8][R4.64] ;  /* 0x0000000804047981 */ /* 0x001f64000c1e1d00 */
.L_x_6185:
[----:B------:R-:W-:Y:S05]  /*0f80*/  BRA.U !UP0, `(.L_x_6186) ;  /* 0x0000003508cc7547 */ /* 0x000fea000b800000 */
[----:B------:R-:W1:Y:S02]  /*0f90*/  LDC.64 R72, c[0x0][0x3a0] ;  /* 0x0000e800ff487b82 */ /* 0x000e640000000a00 */
[----:B-1----:R-:W-:-:S06]  /*0fa0*/  IMAD.WIDE.U32 R72, R98, 0x10, R72 ;  /* 0x0000001062487825 */ /* 0x002fcc00078e0048 */
        /* <DEDUP_REMOVED lines=22> */
.L_x_6190:
        /* <DEDUP_REMOVED lines=13> */
.L_x_6192:
[----:B0-----:R-:W-:Y:S05]  /*11e0*/  BSYNC.RECONVERGENT B2 ;  /* 0x0000000000027941 */ /* 0x001fea0003800200 */
.L_x_6191:
        /* <DEDUP_REMOVED lines=59> */
[----:B------:R-:W-:Y:S01]  /*15a0*/  LOP3.LUT R81, R85, R118, R121, 0x96, !PT ;  /* 0x0000007655517212 */ /* 0x000fe200078e9679 */
[----:B------:R-:W-:-:S07]  /*15b0*/  IMAD.MOV.U32 R85, RZ, RZ, R100 ;  /* 0x000000ffff557224 */ /* 0x000fce00078e0064 */
.L_x_6189:
[----:B0-----:R-:W-:Y:S05]  /*15c0*/  BSYNC.RECONVERGENT B1 ;  /* 0x0000000000017941 */ /* 0x001fea0003800200 */
.L_x_6188:
        /* <DEDUP_REMOVED lines=10> */
[----:B------:R-:W-:-:S07]  /*1670*/  FADD.FTZ R119, R82, R119 ;  /* 0x0000007752777221 */ /* 0x000fce0000010000 */
.L_x_6187:
        /* <DEDUP_REMOVED lines=22> */
.L_x_6196:
        /* <DEDUP_REMOVED lines=13> */
.L_x_6198:
[----:B0-----:R-:W-:Y:S05]  /*18b0*/  BSYNC.RECONVERGENT B2 ;  /* 0x0000000000027941 */ /* 0x001fea0003800200 */
.L_x_6197:
        /* <DEDUP_REMOVED lines=57> */
[----:B------:R-:W-:Y:S01]  /*1c50*/  IMAD.MOV.U32 R87, RZ, RZ, R106 ;  /* 0x000000ffff577224 */ /* 0x000fe200078e006a */
[----:B------:R-:W-:-:S07]  /*1c60*/  LOP3.LUT R81, R135, R136, R121, 0x96, !PT ;  /* 0x0000008887517212 */ /* 0x000fce00078e9679 */
.L_x_6195:
[----:B0-----:R-:W-:Y:S05]  /*1c70*/  BSYNC.RECONVERGENT B1 ;  /* 0x0000000000017941 */ /* 0x001fea0003800200 */
.L_x_6194:
        /* <DEDUP_REMOVED lines=13> */
.L_x_6193:
        /* <DEDUP_REMOVED lines=21> */
.L_x_6202:
        /* <DEDUP_REMOVED lines=13> */
.L_x_6204:
[----:B0-----:R-:W-:Y:S05]  /*1f70*/  BSYNC.RECONVERGENT B2 ;  /* 0x0000000000027941 */ /* 0x001fea0003800200 */
.L_x_6203:
        /* <DEDUP_REMOVED lines=57> */
[----:B------:R-:W-:Y:S01]  /*2310*/  LOP3.LUT R80, R81, R80, R139, 0x96, !PT ;  /* 0x0000005051507212 */ /* 0x000fe200078e968b */
[----:B------:R-:W-:Y:S01]  /*2320*/  IMAD.MOV.U32 R86, RZ, RZ, R138 ;  /* 0x000000ffff567224 */ /* 0x000fe200078e008a */
[----:B------:R-:W-:Y:S01]  /*2330*/  LOP3.LUT R81, R135, R134, R137, 0x96, !PT ;  /* 0x0000008687517212 */ /* 0x000fe200078e9689 */
[----:B------:R-:W-:-:S07]  /*2340*/  IMAD.MOV.U32 R108, RZ, RZ, R136 ;  /* 0x000000ffff6c7224 */ /* 0x000fce00078e0088 */
.L_x_6201:
[----:B0-----:R-:W-:Y:S05]  /*2350*/  BSYNC.RECONVERGENT B1 ;  /* 0x0000000000017941 */ /* 0x001fea0003800200 */
.L_x_6200:
[----:B------:R-:W-:Y:S01]  /*2360*/  I2FP.F32.U32 R82, R88 ;  /* 0x0000005800527245 */ /* 0x000fe20000201000 */
[----:B------:R-:W-:Y:S01]  /*2370*/  IMAD.MOV.U32 R135, RZ, RZ, 0x2f800000 ;  /* 0x2f800000ff877424 */ /* 0x000fe200078e00ff */
[----:B-----5:R-:W-:-:S03]  /*2380*/  SHF.L.U32 R88, R5, 0x10, RZ ;  /* 0x0000001005587819 */ /* 0x020fc600000006ff */
[----:B------:R-:W-:Y:S02]  /*2390*/  FFMA.FTZ R82, R82, R135, 1.1641532182693481445e-10 ;  /* 0x2f00000052527423 */ /* 0x000fe40000010087 */
[----:B------:R-:W-:-:S03]  /*23a0*/  FMUL.FTZ R88, R88, UR13 ;  /* 0x0000000d58587c20 */ /* 0x000fc60008410000 */
[----:B------:R-:W-:Y:S01]  /*23b0*/  FSETP.GTU.FTZ.AND P3, PT, R82, UR7, PT ;  /* 0x0000000752007c0b */ /* 0x000fe2000bf7c000 */
[----:B------:R-:W-:Y:S01]  /*23c0*/  FMUL.FTZ R88, R88, UR12 ;  /* 0x0000000c58587c20 */ /* 0x000fe20008410000 */
[----:B------:R-:W-:-:S04]  /*23d0*/  IMAD.U32 R82, R73, 0x10000, RZ ;  /* 0x0001000049527824 */ /* 0x000fc800078e00ff */
[----:B------:R-:W-:Y:S02]  /*23e0*/  FSEL R135, R88, RZ, !P3 ;  /* 0x000000ff58877208 */ /* 0x000fe40005800000 */
[----:B------:R-:W-:-:S03]  /*23f0*/  SEL R88, RZ, 0x1, P3 ;  /* 0x00000001ff587807 */ /* 0x000fc60001800000 */
[----:B------:R-:W-:-:S07]  /*2400*/  FADD.FTZ R135, R82, R135 ;  /* 0x0000008752877221 */ /* 0x000fce0000010000 */
.L_x_6199:
        /* <DEDUP_REMOVED lines=22> */
.L_x_6208:
        /* <DEDUP_REMOVED lines=13> */
.L_x_6210:
[----:B0-----:R-:W-:Y:S05]  /*2640*/  BSYNC.RECONVERGENT B2 ;  /* 0x0000000000027941 */ /* 0x001fea0003800200 */
.L_x_6209:
        /* <DEDUP_REMOVED lines=53> */
[----:B------:R-:W-:Y:S01]  /*29a0*/  VIADD R81, R2, 0x8ff34781 ;  /* 0x8ff3478102517836 */ /* 0x000fe20000000000 */
[----:B------:R-:W-:Y:S01]  /*29b0*/  MOV R86, R140 ;  /* 0x0000008c00567202 */ /* 0x000fe20000000f00 */
[----:B------:R-:W-:-:S03]  /*29c0*/  IMAD.WIDE.U32 R138, R89, -0x2daee0ad, RZ ;  /* 0xd2511f53598a7825 */ /* 0x000fc600078e00ff */
[----:B------:R-:W-:Y:S01]  /*29d0*/  LOP3.LUT R80, R81, R80, R141, 0x96, !PT ;  /* 0x0000005051507212 */ /* 0x000fe200078e968d */
[----:B------:R-:W-:Y:S02]  /*29e0*/  VIADD R89, R3, 0x96a522ad ;  /* 0x96a522ad03597836 */ /* 0x000fe40000000000 */
[----:B------:R-:W-:-:S03]  /*29f0*/  IMAD.MOV.U32 R114, RZ, RZ, R138 ;  /* 0x000000ffff727224 */ /* 0x000fc600078e008a */
[----:B------:R-:W-:Y:S01]  /*2a00*/  LOP3.LUT R81, R89, R136, R139, 0x96, !PT ;  /* 0x0000008859517212 */ /* 0x000fe200078e968b */
[----:B------:R-:W-:-:S07]  /*2a10*/  IMAD.MOV.U32 R89, RZ, RZ, R108 ;  /* 0x000000ffff597224 */ /* 0x000fce00078e006c */
.L_x_6207:
[----:B0-----:R-:W-:Y:S05]  /*2a20*/  BSYNC.RECONVERGENT B1 ;  /* 0x0000000000017941 */ /* 0x001fea0003800200 */
.L_x_6206:
        /* <DEDUP_REMOVED lines=13> */
.L_x_6205:
        /* <DEDUP_REMOVED lines=21> */
.L_x_6214:
        /* <DEDUP_REMOVED lines=13> */
.L_x_6216:
[----:B0-----:R-:W-:Y:S05]  /*2d20*/  BSYNC.RECONVERGENT B2 ;  /* 0x0000000000027941 */ /* 0x001fea0003800200 */
.L_x_6215:
        /* <DEDUP_REMOVED lines=59> */
[----:B------:R-:W-:Y:S02]  /*30e0*/  LOP3.LUT R81, R139, R138, R141, 0x96, !PT ;  /* 0x0000008a8b517212 */ /* 0x000fe400078e968d */
[----:B------:R-:W-:-:S07]  /*30f0*/  MOV R116, R140 ;  /* 0x0000008c00747202 */ /* 0x000fce0000000f00 */
.L_x_6213:
[----:B0-----:R-:W-:Y:S05]  /*3100*/  BSYNC.RECONVERGENT B1 ;  /* 0x0000000000017941 */ /* 0x001fea0003800200 */
.L_x_6212:
        /* <DEDUP_REMOVED lines=11> */
.L_x_6211:
        /* <DEDUP_REMOVED lines=22> */
.L_x_6220:
        /* <DEDUP_REMOVED lines=13> */
.L_x_6222:
[----:B0-----:R-:W-:Y:S05]  /*33f0*/  BSYNC.RECONVERGENT B2 ;  /* 0x0000000000027941 */ /* 0x001fea0003800200 */
.L_x_6221:
        /* <DEDUP_REMOVED lines=37> */
[C---:B------:R-:W-:Y:S02]  /*3650*/  IADD3 R91, PT, PT, R2.reuse, -0x4ab325aa, RZ ;  /* 0xb54cda56025b7810 */ /* 0x040fe40007ffe0ff */
[----:B------:R-:W-:Y:S01]  /*3660*/  LOP3.LUT R151, R151, R150, R81, 0x96, !PT ;  /* 0x0000009697977212 */ /* 0x000fe200078e9651 */
[----:B------:R-:W-:Y:S01]  /*3670*/  VIADD R81, R2, 0x5384540f ;  /* 0x5384540f02517836 */ /* 0x000fe20000000000 */
[----:B------:R-:W-:-:S03]  /*3680*/  LOP3.LUT R91, R91, R152, R141, 0x96, !PT ;  /* 0x000000985b5b7212 */ /* 0x000fc600078e968d */
        /* <DEDUP_REMOVED lines=18> */
[----:B------:R-:W-:Y:S01]  /*37b0*/  IMAD.MOV.U32 R114, RZ, RZ, R150 ;  /* 0x000000ffff727224 */ /* 0x000fe200078e0096 */
[----:B------:R-:W-:-:S07]  /*37c0*/  MOV R91, R116 ;  /* 0x00000074005b7202 */ /* 0x000fce0000000f00 */
.L_x_6219:
[----:B0-----:R-:W-:Y:S05]  /*37d0*/  BSYNC.RECONVERGENT B1 ;  /* 0x0000000000017941 */ /* 0x001fea0003800200 */
.L_x_6218:
        /* <DEDUP_REMOVED lines=13> */
.L_x_6217:
        /* <DEDUP_REMOVED lines=21> */
.L_x_6226:
        /* <DEDUP_REMOVED lines=13> */
.L_x_6228:
[----:B0-----:R-:W-:Y:S05]  /*3ad0*/  BSYNC.RECONVERGENT B2 ;  /* 0x0000000000027941 */ /* 0x001fea0003800200 */
.L_x_6227:
[----:B------:R-:W-:Y:S01]  /*3ae0*/  IMAD.WIDE.U32 R150, R112, -0x326172a9, RZ ;  /* 0xcd9e8d5770967825 */ /* 0x000fe200078e00ff */
[----:B------:R-:W-:-:S03]  /*3af0*/  LOP3.LUT R160, R83, R81, R3, 0x96, !PT ;  /* 0x0000005153a07212 */ /* 0x000fc600078e9603 */
[----:B------:R-:W-:Y:S01]  /*3b00*/  HFMA2 R116, -RZ, RZ, 0, 0 ;  /* 0x00000000ff747431 */ /* 0x000fe200000001ff */
        /* <DEDUP_REMOVED lines=53> */
[----:B------:R-:W-:Y:S01]  /*3e60*/  MOV R86, R160 ;  /* 0x000000a000567202 */ /* 0x000fe20000000f00 */
[----:B------:R-:W-:-:S03]  /*3e70*/  IMAD.WIDE.U32 R152, R153, -0x2daee0ad, RZ ;  /* 0xd2511f5399987825 */ /* 0x000fc600078e00ff */
[----:B------:R-:W-:Y:S01]  /*3e80*/  LOP3.LUT R80, R81, R80, R161, 0x96, !PT ;  /* 0x0000005051507212 */ /* 0x000fe200078e96a1 */
[----:B------:R-:W-:Y:S01]  /*3e90*/  IMAD.MOV.U32 R118, RZ, RZ, R152 ;  /* 0x000000ffff767224 */ /* 0x000fe200078e0098 */
[----:B------:R-:W-:-:S07]  /*3ea0*/  LOP3.LUT R81, R151, R150, R153, 0x96, !PT ;  /* 0x0000009697517212 */ /* 0x000fce00078e9699 */
.L_x_6225:
[----:B0-----:R-:W-:Y:S05]  /*3eb0*/  BSYNC.RECONVERGENT B1 ;  /* 0x0000000000017941 */ /* 0x001fea0003800200 */
.L_x_6224:
[----:B------:R-:W-:Y:S01]  /*3ec0*/  I2FP.F32.U32 R82, R92 ;  /* 0x0000005c00527245 */ /* 0x000fe20000201000 */
[----:B------:R-:W-:Y:S02]  /*3ed0*/  IMAD.MOV.U32 R151, RZ, RZ, 0x2f800000 ;  /* 0x2f800000ff977424 */ /* 0x000fe400078e00ff */
[----:B-----5:R-:W-:Y:S02]  /*3ee0*/  IMAD.U32 R92, R7, 0x10000, RZ ;  /* 0x00010000075c7824 */ /* 0x020fe400078e00ff */
[----:B------:R-:W-:Y:S02]  /*3ef0*/  FFMA.FTZ R82, R82, R151, 1.1641532182693481445e-10 ;  /* 0x2f00000052527423 */ /* 0x000fe40000010097 */
[----:B------:R-:W-:-:S03]  /*3f00*/  FMUL.FTZ R92, R92, UR13 ;  /* 0x0000000d5c5c7c20 */ /* 0x000fc60008410000 */
[----:B------:R-:W-:Y:S01]  /*3f10*/  FSETP.GTU.FTZ.AND P3, PT, R82, UR7, PT ;  /* 0x0000000752007c0b */ /* 0x000fe2000bf7c000 */
[----:B------:R-:W-:Y:S01]  /*3f20*/  FMUL.FTZ R92, R92, UR12 ;  /* 0x0000000c5c5c7c20 */ /* 0x000fe20008410000 */
[----:B------:R-:W-:-:S04]  /*3f30*/  SHF.L.U32 R82, R75, 0x10, RZ ;  /* 0x000000104b527819 */ /* 0x000fc800000006ff */
[----:B------:R-:W-:Y:S02]  /*3f40*/  FSEL R151, R92, RZ, !P3 ;  /* 0x000000ff5c977208 */ /* 0x000fe40005800000 */
[----:B------:R-:W-:-:S03]  /*3f50*/  SEL R92, RZ, 0x1, P3 ;  /* 0x00000001ff5c7807 */ /* 0x000fc60001800000 */
[----:B------:R-:W-:-:S07]  /*3f60*/  FADD.FTZ R151, R82, R151 ;  /* 0x0000009752977221 */ /* 0x000fce0000010000 */
.L_x_6223:
        /* <DEDUP_REMOVED lines=22> */
.L_x_6232:
        /* <DEDUP_REMOVED lines=13> */
.L_x_6234:
[----:B0-----:R-:W-:Y:S05]  /*41a0*/  BSYNC.RECONVERGENT B2 ;  /* 0x0000000000027941 */ /* 0x001fea0003800200 */
.L_x_6233:
        /* <DEDUP_REMOVED lines=61> */
.L_x_6231:
[----:B0-----:R-:W-:Y:S05]  /*4580*/  BSYNC.RECONVERGENT B1 ;  /* 0x0000000000017941 */ /* 0x001fea0003800200 */
.L_x_6230:
        /* <DEDUP_REMOVED lines=13> */
.L_x_6229:
[----:B------:R-:W-:Y:S02]  /*4660*/  F2FP.BF16.F32.PACK_AB R75, RZ, R153 ;  /* 0x00000099ff4b723e */ /* 0x000fe400000010ff */
[----:B------:R-:W-:Y:S02]  /*4670*/  PRMT R74, R106, 0x5410, R74 ;  /* 0x000054106a4a7816 */ /* 0x000fe4000000004a */
[----:B------:R-:W-:Y:S02]  /*4680*/  PRMT R73, R104, 0x5410, R73 ;  /* 0x0000541068497816 */ /* 0x000fe40000000049 */
[----:B------:R-:W-:Y:S02]  /*4690*/  PRMT R72, R100, 0x5410, R72 ;  /* 0x0000541064487816 */ /* 0x000fe40000000048 */
[----:B------:R-:W-:Y:S01]  /*46a0*/  PRMT R75, R120, 0x5410, R75 ;  /* 0x00005410784b7816 */ /* 0x000fe2000000004b */
[----:B------:R-:W-:Y:S06]  /*46b0*/  BRA `(.L_x_6235) ;  /* 0x0000003000ec7947 */ /* 0x000fec0003800000 */
.L_x_6186:
[----:B------:R-:W-:Y:S01]  /*46c0*/  MOV R119, RZ ;  /* 0x000000ff00777202 */ /* 0x000fe20000000f00 */
[----:B------:R-:W-:Y:S02]  /*46d0*/  IMAD.MOV.U32 R73, RZ, RZ, R82 ;  /* 0x000000ffff497224 */ /* 0x000fe400078e0052 */
[----:B------:R-:W-:Y:S01]  /*46e0*/  IMAD.MOV.U32 R108, RZ, RZ, R100 ;  /* 0x000000ffff6c7224 */ /* 0x000fe200078e0064 */
        /* <DEDUP_REMOVED lines=17> */
.L_x_6239:
        /* <DEDUP_REMOVED lines=13> */
.L_x_6241:
[----:B0-----:R-:W-:Y:S05]  /*48d0*/  BSYNC.RECONVERGENT B2 ;  /* 0x0000000000027941 */ /* 0x001fea0003800200 */
.L_x_6240:
        /* <DEDUP_REMOVED lines=53> */
[----:B------:R-:W-:Y:S01]  /*4c30*/  IADD3 R81, PT, PT, R3, -0x695add53, RZ ;  /* 0x96a522ad03517810 */ /* 0x000fe20007ffe0ff */
[----:B------:R-:W-:Y:S02]  /*4c40*/  IMAD.MOV.U32 R86, RZ, RZ, R120 ;  /* 0x000000ffff567224 */ /* 0x000fe400078e0078 */
[----:B------:R-:W-:Y:S01]  /*4c50*/  IMAD.WIDE.U32 R118, R118, -0x2daee0ad, RZ ;  /* 0xd2511f5376767825 */ /* 0x000fe200078e00ff */
[----:B------:R-:W-:-:S03]  /*4c60*/  LOP3.LUT R80, R73, R74, R121, 0x96, !PT ;  /* 0x0000004a49507212 */ /* 0x000fc600078e9679 */
[----:B------:R-:W-:Y:S01]  /*4c70*/  IMAD.MOV.U32 R108, RZ, RZ, R118 ;  /* 0x000000ffff6c7224 */ /* 0x000fe200078e0076 */
[----:B------:R-:W-:Y:S01]  /*4c80*/  LOP3.LUT R81, R81, R72, R119, 0x96, !PT ;  /* 0x0000004851517212 */ /* 0x000fe200078e9677 */
[----:B------:R-:W-:Y:S01]  /*4c90*/  IMAD.MOV.U32 R73, RZ, RZ, RZ ;  /* 0x000000ffff497224 */ /* 0x000fe200078e00ff */
[----:B------:R-:W-:-:S07]  /*4ca0*/  MOV R72, R100 ;  /* 0x0000006400487202 */ /* 0x000fce0000000f00 */
.L_x_6238:
[----:B0-----:R-:W-:Y:S05]  /*4cb0*/  BSYNC.RECONVERGENT B1 ;  /* 0x0000000000017941 */ /* 0x001fea0003800200 */
.L_x_6237:
        /* <DEDUP_REMOVED lines=9> */
.L_x_6236:
[----:B------:R-:W-:Y:S01]  /*4d50*/  F2FP.BF16.F32.PACK_AB R72, RZ, R119 ;  /* 0x00000077ff48723e */ /* 0x000fe200000010ff */
[----:B------:R-:W-:Y:S02]  /*4d60*/  IMAD.MOV.U32 R121, RZ, RZ, RZ ;  /* 0x000000ffff797224 */ /* 0x000fe400078e00ff */
[----:B------:R-:W-:Y:S01]  /*4d70*/  IMAD.MOV.U32 R74, RZ, RZ, R73 ;  /* 0x000000ffff4a7224 */ /* 0x000fe200078e0049 */
        /* <DEDUP_REMOVED lines=14> */
.L_x_6245:
        /* <DEDUP_REMOVED lines=13> */
.L_x_6247:
[----:B0-----:R-:W-:Y:S05]  /*4f30*/  BSYNC.RECONVERGENT B2 ;  /* 0x0000000000027941 */ /* 0x001fea0003800200 */
.L_x_6246:
        /* <DEDUP_REMOVED lines=59> */
[----:B------:R-:W-:-:S07]  /*52f0*/  HFMA2 R74, -RZ, RZ, 0, 0 ;  /* 0x00000000ff4a7431 */ /* 0x000fce00000001ff */
.L_x_6244:
[----:B0-----:R-:W-:Y:S05]  /*5300*/  BSYNC.RECONVERGENT B1 ;  /* 0x0000000000017941 */ /* 0x001fea0003800200 */
.L_x_6243:
        /* <DEDUP_REMOVED lines=10> */
.L_x_6242:
        /* <DEDUP_REMOVED lines=17> */
.L_x_6251:
        /* <DEDUP_REMOVED lines=13> */
.L_x_6253:
[----:B0-----:R-:W-:Y:S05]  /*5590*/  BSYNC.RECONVERGENT B2 ;  /* 0x0000000000027941 */ /* 0x001fea0003800200 */
.L_x_6252:
        /* <DEDUP_REMOVED lines=57> */
[----:B------:R-:W-:-:S05]  /*5930*/  VIADD R73, R3, 0x96a522ad ;  /* 0x96a522ad03497836 */ /* 0x000fca0000000000 */
[----:B------:R-:W-:Y:S01]  /*5940*/  LOP3.LUT R81, R73, R134, R137, 0x96, !PT ;  /* 0x0000008649517212 */ /* 0x000fe200078e9689 */
[----:B------:R-:W-:Y:S02]  /*5950*/  IMAD.MOV.U32 R73, RZ, RZ, R108 ;  /* 0x000000ffff497224 */ /* 0x000fe400078e006c */
[----:B------:R-:W-:-:S07]  /*5960*/  IMAD.MOV.U32 R108, RZ, RZ, R136 ;  /* 0x000000ffff6c7224 */ /* 0x000fce00078e0088 */
.L_x_6250:
[----:B0-----:R-:W-:Y:S05]  /*5970*/  BSYNC.RECONVERGENT B1 ;  /* 0x0000000000017941 */ /* 0x001fea0003800200 */
.L_x_6249:
        /* <DEDUP_REMOVED lines=9> */
.L_x_6248:
        /* <DEDUP_REMOVED lines=17> */
.L_x_6257:
        /* <DEDUP_REMOVED lines=13> */
.L_x_6259:
[----:B0-----:R-:W-:Y:S05]  /*5bf0*/  BSYNC.RECONVERGENT B2 ;  /* 0x0000000000027941 */ /* 0x001fea0003800200 */
.L_x_6258:
        /* <DEDUP_REMOVED lines=61> */
.L_x_6256:
[----:B0-----:R-:W-:Y:S05]  /*5fd0*/  BSYNC.RECONVERGENT B1 ;  /* 0x0000000000017941 */ /* 0x001fea0003800200 */
.L_x_6255:
[----:B------:R-:W-:Y:S01]  /*5fe0*/  I2FP.F32.U32 R82, R89 ;  /* 0x0000005900527245 */ /* 0x000fe20000201000 */
[----:B------:R-:W-:Y:S01]  /*5ff0*/  IMAD.MOV.U32 R137, RZ, RZ, 0x2f800000 ;  /* 0x2f800000ff897424 */ /* 0x000fe200078e00ff */
[----:B-----5:R-:W-:-:S03]  /*6000*/  PRMT R89, R5, 0x7632, R89 ;  /* 0x0000763205597816 */ /* 0x020fc60000000059 */
[----:B------:R-:W-:Y:S02]  /*6010*/  FFMA.FTZ R82, R82, R137, 1.1641532182693481445e-10 ;  /* 0x2f00000052527423 */ /* 0x000fe40000010089 */
[----:B------:R-:W-:-:S03]  /*6020*/  IMAD.U32 R89, R89, 0x10000, RZ ;  /* 0x0001000059597824 */ /* 0x000fc600078e00ff */
[----:B------:R-:W-:Y:S01]  /*6030*/  FSETP.GTU.FTZ.AND P2, PT, R82, UR7, PT ;  /* 0x0000000752007c0b */ /* 0x000fe2000bf5c000 */
[----:B------:R-:W-:-:S04]  /*6040*/  FMUL.FTZ R89, R89, UR13 ;  /* 0x0000000d59597c20 */ /* 0x000fc80008410000 */
[----:B------:R-:W-:Y:S01]  /*6050*/  FMUL.FTZ R137, R89, UR12 ;  /* 0x0000000c59897c20 */ /* 0x000fe20008410000 */
[----:B------:R-:W-:-:S04]  /*6060*/  SEL R89, RZ, 0x1, P2 ;  /* 0x00000001ff597807 */ /* 0x000fc80001000000 */
[----:B------:R-:W-:-:S07]  /*6070*/  FSEL R137, R137, RZ, !P2 ;  /* 0x000000ff89897208 */ /* 0x000fce0005000000 */
.L_x_6254:
        /* <DEDUP_REMOVED lines=17> */
.L_x_6263:
        /* <DEDUP_REMOVED lines=13> */
.L_x_6265:
[----:B0-----:R-:W-:Y:S05]  /*6260*/  BSYNC.RECONVERGENT B2 ;  /* 0x0000000000027941 */ /* 0x001fea0003800200 */
.L_x_6264:
        /* <DEDUP_REMOVED lines=61> */
.L_x_6262:
[----:B0-----:R-:W-:Y:S05]  /*6640*/  BSYNC.RECONVERGENT B1 ;  /* 0x0000000000017941 */ /* 0x001fea0003800200 */
.L_x_6261:
        /* <DEDUP_REMOVED lines=9> */
.L_x_6260:
        /* <DEDUP_REMOVED lines=17> */
.L_x_6269:
        /* <DEDUP_REMOVED lines=13> */
.L_x_6271:
[----:B0-----:R-:W-:Y:S05]  /*68c0*/  BSYNC.RECONVERGENT B2 ;  /* 0x0000000000027941 */ /* 0x001fea0003800200 */
.L_x_6270:
        /* <DEDUP_REMOVED lines=61> */
.L_x_6268:
[----:B0-----:R-:W-:Y:S05]  /*6ca0*/  BSYNC.RECONVERGENT B1 ;  /* 0x0000000000017941 */ /* 0x001fea0003800200 */
.L_x_6267:
        /* <DEDUP_REMOVED lines=10> */
.L_x_6266:
        /* <DEDUP_REMOVED lines=17> */
.L_x_6275:
        /* <DEDUP_REMOVED lines=13> */
.L_x_6277:
[----:B0-----:R-:W-:Y:S05]  /*6f30*/  BSYNC.RECONVERGENT B2 ;  /* 0x0000000000027941 */ /* 0x001fea0003800200 */
.L_x_6276:
        /* <DEDUP_REMOVED lines=61> */
.L_x_6274:
[----:B0-----:R-:W-:Y:S05]  /*7310*/  BSYNC.RECONVERGENT B1 ;  /* 0x0000000000017941 */ /* 0x001fea0003800200 */
.L_x_6273:
        /* <DEDUP_REMOVED lines=9> */
.L_x_6272:
        /* <DEDUP_REMOVED lines=17> */
.L_x_6281:
        /* <DEDUP_REMOVED lines=13> */
.L_x_6283:
[----:B0-----:R-:W-:Y:S05]  /*7590*/  BSYNC.RECONVERGENT B2 ;  /* 0x0000000000027941 */ /* 0x001fea0003800200 */
.L_x_6282:
        /* <DEDUP_REMOVED lines=61> */
.L_x_6280:
[----:B0-----:R-:W-:Y:S05]  /*7970*/  BSYNC.RECONVERGENT B1 ;  /* 0x0000000000017941 */ /* 0x001fea0003800200 */
.L_x_6279:
        /* <DEDUP_REMOVED lines=10> */
.L_x_6278:
[----:B------:R-:W-:Y:S02]  /*7a20*/  F2FP.BF16.F32.PACK_AB R106, RZ, R153 ;  /* 0x00000099ff6a723e */ /* 0x000fe400000010ff */
[----:B------:R-:W-:Y:S02]  /*7a30*/  PRMT R72, R72, 0x5410, R75 ;  /* 0x0000541048487816 */ /* 0x000fe4000000004b */
[----:B------:R-:W-:Y:S02]  /*7a40*/  PRMT R74, R74, 0x5410, R104 ;  /* 0x000054104a4a7816 */ /* 0x000fe40000000068 */
[----:B------:R-:W-:Y:S02]  /*7a50*/  PRMT R73, R73, 0x5410, R100 ;  /* 0x0000541049497816 */ /* 0x000fe40000000064 */
[----:B------:R-:W-:-:S07]  /*7a60*/  PRMT R75, R116, 0x5410, R106 ;  /* 0x00005410744b7816 */ /* 0x000fce000000006a */
.L_x_6235:
        /* <DEDUP_REMOVED lines=19> */
[----:B------:R-:W-:Y:S02]  /*7ba0*/  LOP3.LUT R73, R75, R165, R73, 0xfe, !PT ;  /* 0x000000a54b497212 */ /* 0x000fe400078efe49 */
[----:B------:R-:W-:Y:S02]  /*7bb0*/  LOP3.LUT R74, R160, R72, R74, 0xfe, !PT ;  /* 0x00000048a04a7212 */ /* 0x000fe400078efe4a */
[----:B------:R-:W-:Y:S01]  /*7bc0*/  LOP3.LUT R75, R73, R161, RZ, 0xfc, !PT ;  /* 0x000000a1494b7212 */ /* 0x000fe200078efcff */
[----:B-1----:R-:W-:Y:S01]  /*7bd0*/  IMAD.WIDE.U32 R72, R0, 0x8, R162 ;  /* 0x0000000800487825 */ /* 0x002fe200078e00a2 */
[----:B------:R-:W-:-:S05]  /*7be0*/  LOP3.LUT R74, R74, 0xff, R85, 0xf8, !PT ;  /* 0x000000ff4a4a7812 */ /* 0x000fca00078ef855 */
[----:B------:R2:W-:Y:S02]  /*7bf0*/  STG.E.64 desc[UR8][R72.64], R74 ;  /* 0x0000004a48007986 */ /* 0x0005e4000c101b08 */
.L_x_6284:
[----:B------:R-:W-:Y:S01]  /*7c00*/  VIADD R98, R98, 0x100 ;  /* 0x0000010062627836 */ /* 0x000fe20000000000 */
[----:B------:R-:W-:-:S07]  /*7c10*/  IADD3 R0, PT, PT, R0, 0x100, RZ ;  /* 0x0000010000007810 */ /* 0x000fce0007ffe0ff */
.L_x_6184:
[----:B0-----:R-:W-:Y:S05]  /*7c20*/  BSYNC.RECONVERGENT B0 ;  /* 0x0000000000007941 */ /* 0x001fea0003800200 */
.L_x_6183:
        /* <DEDUP_REMOVED lines=10> */
.L_x_6287:
[----:B------:R-:W-:Y:S05]  /*7cd0*/  BRA.U !UP0, `(.L_x_6288) ;  /* 0x0000003508d07547 */ /* 0x000fea000b800000 */
[----:B-12---:R-:W0:Y:S02]  /*7ce0*/  LDC.64 R72, c[0x0][0x3a0] ;  /* 0x0000e800ff487b82 */ /* 0x006e240000000a00 */
        /* <DEDUP_REMOVED lines=23> */
.L_x_6292:
        /* <DEDUP_REMOVED lines=13> */
.L_x_6294:
[----:B------:R-:W-:Y:S05]  /*7f30*/  BSYNC.RECONVERGENT B2 ;  /* 0x0000000000027941 */ /* 0x000fea0003800200 */
.L_x_6293:
        /* <DEDUP_REMOVED lines=61> */
.L_x_6291:
[----:B------:R-:W-:Y:S05]  /*8310*/  BSYNC.RECONVERGENT B1 ;  /* 0x0000000000017941 */ /* 0x000fea0003800200 */
.L_x_6290:
        /* <DEDUP_REMOVED lines=11> */
.L_x_6289:
        /* <DEDUP_REMOVED lines=22> */
.L_x_6298:
        /* <DEDUP_REMOVED lines=13> */
.L_x_6300:
[----:B------:R-:W-:Y:S05]  /*8600*/  BSYNC.RECONVERGENT B2 ;  /* 0x0000000000027941 */ /* 0x000fea0003800200 */
.L_x_6299:
        /* <DEDUP_REMOVED lines=51> */
[----:B------:R-:W-:-:S05]  /*8940*/  IMAD.WIDE.U32 R80, R80, -0x326172a9, RZ ;  /* 0xcd9e8d5750507825 */ /* 0x000fca00078e00ff */
        /* <DEDUP_REMOVED lines=8> */
.L_x_6297:
[----:B------:R-:W-:Y:S05]  /*89d0*/  BSYNC.RECONVERGENT B1 ;  /* 0x0000000000017941 */ /* 0x000fea0003800200 */
.L_x_6296:
        /* <DEDUP_REMOVED lines=13> */
.L_x_6295:
        /* <DEDUP_REMOVED lines=21> */
.L_x_6304:
        /* <DEDUP_REMOVED lines=13> */
.L_x_6306:
[----:B------:R-:W-:Y:S05]  /*8cd0*/  BSYNC.RECONVERGENT B2 ;  /* 0x0000000000027941 */ /* 0x000fea0003800200 */
.L_x_6305:
        /* <DEDUP_REMOVED lines=58> */
[----:B------:R-:W-:Y:S02]  /*9080*/  IMAD.MOV.U32 R86, RZ, RZ, R108 ;  /* 0x000000ffff567224 */ /* 0x000fe400078e006c */
[----:B------:R-:W-:Y:S01]  /*9090*/  IMAD.MOV.U32 R106, RZ, RZ, RZ ;  /* 0x000000ffff6a7224 */ /* 0x000fe200078e00ff */
[----:B------:R-:W-:-:S07]  /*90a0*/  LOP3.LUT R81, R103, R104, R107, 0x96, !PT ;  /* 0x0000006867517212 */ /* 0x000fce00078e966b */
.L_x_6303:
[----:B------:R-:W-:Y:S05]  /*90b0*/  BSYNC.RECONVERGENT B1 ;  /* 0x0000000000017941 */ /* 0x000fea0003800200 */
.L_x_6302:
        /* <DEDUP_REMOVED lines=11> */
.L_x_6301:
        /* <DEDUP_REMOVED lines=22> */
.L_x_6310:
        /* <DEDUP_REMOVED lines=13> */
.L_x_6312:
[----:B------:R-:W-:Y:S05]  /*93a0*/  BSYNC.RECONVERGENT B2 ;  /* 0x0000000000027941 */ /* 0x000fea0003800200 */
.L_x_6311:
[----:B------:R-:W-:Y:S01]  /*93b0*/  IMAD.WIDE.U32 R106, R112, -0x326172a9, RZ ;  /* 0xcd9e8d57706a7825 */ /* 0x000fe200078e00ff */
[----:B------:R-:W-:Y:S02]  /*93c0*/  LOP3.LUT R122, R83, R81, R3, 0x96, !PT ;  /* 0x00000051537a7212 */ /* 0x000fe400078e9603 */
[C---:B------:R-:W-:Y:S01]  /*93d0*/  IADD3 R105, PT, PT, R3.reuse, 0x76cf5d0a, RZ ;  /* 0x76cf5d0a03697810 */ /* 0x040fe20007ffe0ff */
        /* <DEDUP_REMOVED lines=58> */
.L_x_6309:
[----:B------:R-:W-:Y:S05]  /*9780*/  BSYNC.RECONVERGENT B1 ;  /* 0x0000000000017941 */ /* 0x000fea0003800200 */
.L_x_6308:
        /* <DEDUP_REMOVED lines=13> */
.L_x_6307:
        /* <DEDUP_REMOVED lines=21> */
.L_x_6316:
        /* <DEDUP_REMOVED lines=13> */
.L_x_6318:
[----:B------:R-:W-:Y:S05]  /*9a80*/  BSYNC.RECONVERGENT B2 ;  /* 0x0000000000027941 */ /* 0x000fea0003800200 */
.L_x_6317:
[----:B------:R-:W-:Y:S01]  /*9a90*/  IMAD.WIDE.U32 R106, R112, -0x326172a9, RZ ;  /* 0xcd9e8d57706a7825 */ /* 0x000fe200078e00ff */
[----:B------:R-:W-:Y:S02]  /*9aa0*/  LOP3.LUT R122, R83, R81, R3, 0x96, !PT ;  /* 0x00000051537a7212 */ /* 0x000fe400078e9603 */
[----:B------:R-:W-:Y:S01]  /*9ab0*/  IADD3 R81, PT, PT, R2, -0x61c88647, RZ ;  /* 0x9e3779b902517810 */ /* 0x000fe20007ffe0ff */
[----:B------:R-:W-:Y:S01]  /*9ac0*/  IMAD.MOV.U32 R90, RZ, RZ, R118 ;  /* 0x000000ffff5a7224 */ /* 0x000fe200078e0076 */
        /* <DEDUP_REMOVED lines=35> */
[----:B------:R-:W-:Y:S02]  /*9d00*/  IADD3 R81, PT, PT, R2, 0x5384540f, RZ ;  /* 0x5384540f02517810 */ /* 0x000fe40007ffe0ff */
        /* <DEDUP_REMOVED lines=16> */
[----:B------:R-:W-:Y:S02]  /*9e10*/  VIADD R81, R2, 0x8ff34781 ;  /* 0x8ff3478102517836 */ /* 0x000fe40000000000 */
[----:B------:R-:W-:Y:S02]  /*9e20*/  IMAD.MOV.U32 R116, RZ, RZ, R108 ;  /* 0x000000ffff747224 */ /* 0x000fe400078e006c */
[----:B------:R-:W-:Y:S01]  /*9e30*/  HFMA2 R108, -RZ, RZ, 0, 0 ;  /* 0x00000000ff6c7431 */ /* 0x000fe200000001ff */
[----:B------:R-:W-:Y:S02]  /*9e40*/  LOP3.LUT R80, R81, R80, R123, 0x96, !PT ;  /* 0x0000005051507212 */ /* 0x000fe400078e967b */
[----:B------:R-:W-:-:S07]  /*9e50*/  LOP3.LUT R81, R107, R106, R109, 0x96, !PT ;  /* 0x0000006a6b517212 */ /* 0x000fce00078e966d */
.L_x_6315:
[----:B------:R-:W-:Y:S05]  /*9e60*/  BSYNC.RECONVERGENT B1 ;  /* 0x0000000000017941 */ /* 0x000fea0003800200 */
.L_x_6314:
        /* <DEDUP_REMOVED lines=11> */
.L_x_6313:
        /* <DEDUP_REMOVED lines=22> */
.L_x_6322:
        /* <DEDUP_REMOVED lines=13> */
.L_x_6324:
[----:B------:R-:W-:Y:S05]  /*a150*/  BSYNC.RECONVERGENT B2 ;  /* 0x0000000000027941 */ /* 0x000fea0003800200 */
.L_x_6323:
        /* <DEDUP_REMOVED lines=61> */
.L_x_6321:
[----:B------:R-:W-:Y:S05]  /*a530*/  BSYNC.RECONVERGENT B1 ;  /* 0x0000000000017941 */ /* 0x000fea0003800200 */
.L_x_6320:
        /* <DEDUP_REMOVED lines=13> */
.L_x_6319:
        /* <DEDUP_REMOVED lines=21> */
.L_x_6328:
        /* <DEDUP_REMOVED lines=13> */
.L_x_6330:
[----:B------:R-:W-:Y:S05]  /*a830*/  BSYNC.RECONVERGENT B2 ;  /* 0x0000000000027941 */ /* 0x000fea0003800200 */
.L_x_6329:
        /* <DEDUP_REMOVED lines=61> */
.L_x_6327:
[----:B------:R-:W-:Y:S05]  /*ac10*/  BSYNC.RECONVERGENT B1 ;  /* 0x0000000000017941 */ /* 0x000fea0003800200 */
.L_x_6326:
        /* <DEDUP_REMOVED lines=11> */
.L_x_6325:
        /* <DEDUP_REMOVED lines=22> */
.L_x_6334:
        /* <DEDUP_REMOVED lines=13> */
.L_x_6336:
[----:B------:R-:W-:Y:S05]  /*af00*/  BSYNC.RECONVERGENT B2 ;  /* 0x0000000000027941 */ /* 0x000fea0003800200 */
.L_x_6335:
        /* <DEDUP_REMOVED lines=61> */
.L_x_6333:
[----:B------:R-:W-:Y:S05]  /*b2e0*/  BSYNC.RECONVERGENT B1 ;  /* 0x0000000000017941 */ /* 0x000fea0003800200 */
.L_x_6332:
        /* <DEDUP_REMOVED lines=13> */
.L_x_6331:
[----:B------:R-:W-:Y:S02]  /*b3c0*/  F2FP.BF16.F32.PACK_AB R75, RZ, R125 ;  /* 0x0000007dff4b723e */ /* 0x000fe400000010ff */
[----:B------:R-:W-:Y:S02]  /*b3d0*/  PRMT R74, R106, 0x5410, R74 ;  /* 0x000054106a4a7816 */ /* 0x000fe4000000004a */
[----:B------:R-:W-:Y:S02]  /*b3e0*/  PRMT R73, R104, 0x5410, R73 ;  /* 0x0000541068497816 */ /* 0x000fe40000000049 */
[----:B------:R-:W-:Y:S02]  /*b3f0*/  PRMT R72, R100, 0x5410, R72 ;  /* 0x0000541064487816 */ /* 0x000fe40000000048 */
[----:B------:R-:W-:Y:S01]  /*b400*/  PRMT R75, R118, 0x5410, R75 ;  /* 0x00005410764b7816 */ /* 0x000fe2000000004b */
[----:B------:R-:W-:Y:S06]  /*b410*/  BRA `(.L_x_6337) ;  /* 0x0000003000e87947 */ /* 0x000fec0003800000 */
.L_x_6288:
[----:B------:R-:W-:Y:S01]  /*b420*/  IMAD.MOV.U32 R95, RZ, RZ, RZ ;  /* 0x000000ffff5f7224 */ /* 0x000fe200078e00ff */
[----:B------:R-:W-:Y:S01]  /*b430*/  MOV R108, R100 ;  /* 0x00000064006c7202 */ /* 0x000fe20000000f00 */
[----:B-12---:R-:W-:Y:S01]  /*b440*/  IMAD.MOV.U32 R73, RZ, RZ, R82 ;  /* 0x000000ffff497224 */ /* 0x006fe200078e0052 */
        /* <DEDUP_REMOVED lines=17> */
.L_x_6341:
        /* <DEDUP_REMOVED lines=13> */
.L_x_6343:
[----:B------:R-:W-:Y:S05]  /*b630*/  BSYNC.RECONVERGENT B2 ;  /* 0x0000000000027941 */ /* 0x000fea0003800200 */
.L_x_6342:
        /* <DEDUP_REMOVED lines=29> */
[----:B------:R-:W-:Y:S01]  /*b810*/  IMAD.WIDE.U32 R104, R85, -0x326172a9, RZ ;  /* 0xcd9e8d5755687825 */ /* 0x000fe200078e00ff */
[----:B------:R-:W-:-:S03]  /*b820*/  IADD3 R85, PT, PT, R3, 0x646e171e, RZ ;  /* 0x646e171e03557810 */ /* 0x000fc60007ffe0ff */
[----:B------:R-:W-:Y:S01]  /*b830*/  IMAD.WIDE.U32 R80, R81, -0x2daee0ad, RZ ;  /* 0xd2511f5351507825 */ /* 0x000fe200078e00ff */
[----:B------:R-:W-:-:S04]  /*b840*/  LOP3.LUT R73, R73, R74, R105, 0x96, !PT ;  /* 0x0000004a49497212 */ /* 0x000fc800078e9669 */
        /* <DEDUP_REMOVED lines=27> */
.L_x_6340:
[----:B------:R-:W-:Y:S05]  /*ba00*/  BSYNC.RECONVERGENT B1 ;  /* 0x0000000000017941 */ /* 0x000fea0003800200 */
.L_x_6339:
        /* <DEDUP_REMOVED lines=9> */
.L_x_6338:
        /* <DEDUP_REMOVED lines=17> */
.L_x_6347:
        /* <DEDUP_REMOVED lines=13> */
.L_x_6349:
[----:B------:R-:W-:Y:S05]  /*bc80*/  BSYNC.RECONVERGENT B2 ;  /* 0x0000000000027941 */ /* 0x000fea0003800200 */
.L_x_6348:
        /* <DEDUP_REMOVED lines=60> */
.L_x_6346:
[----:B------:R-:W-:Y:S05]  /*c050*/  BSYNC.RECONVERGENT B1 ;  /* 0x0000000000017941 */ /* 0x000fea0003800200 */
.L_x_6345:
        /* <DEDUP_REMOVED lines=10> */
.L_x_6344:
        /* <DEDUP_REMOVED lines=17> */
.L_x_6353:
        /* <DEDUP_REMOVED lines=13> */
.L_x_6355:
[----:B------:R-:W-:Y:S05]  /*c2e0*/  BSYNC.RECONVERGENT B2 ;  /* 0x0000000000027941 */ /* 0x000fea0003800200 */
.L_x_6354:
        /* <DEDUP_REMOVED lines=61> */
.L_x_6352:
[----:B------:R-:W-:Y:S05]  /*c6c0*/  BSYNC.RECONVERGENT B1 ;  /* 0x0000000000017941 */ /* 0x000fea0003800200 */
.L_x_6351:
        /* <DEDUP_REMOVED lines=9> */
.L_x_6350:
        /* <DEDUP_REMOVED lines=17> */
.L_x_6359:
        /* <DEDUP_REMOVED lines=13> */
.L_x_6361:
[----:B------:R-:W-:Y:S05]  /*c940*/  BSYNC.RECONVERGENT B2 ;  /* 0x0000000000027941 */ /* 0x000fea0003800200 */
.L_x_6360:
        /* <DEDUP_REMOVED lines=61> */
.L_x_6358:
[----:B------:R-:W-:Y:S05]  /*cd20*/  BSYNC.RECONVERGENT B1 ;  /* 0x0000000000017941 */ /* 0x000fea0003800200 */
.L_x_6357:
        /* <DEDUP_REMOVED lines=10> */
.L_x_6356:
        /* <DEDUP_REMOVED lines=17> */
.L_x_6365:
        /* <DEDUP_REMOVED lines=13> */
.L_x_6367:
[----:B------:R-:W-:Y:S05]  /*cfb0*/  BSYNC.RECONVERGENT B2 ;  /* 0x0000000000027941 */ /* 0x000fea0003800200 */
.L_x_6366:
        /* <DEDUP_REMOVED lines=61> */
.L_x_6364:
[----:B------:R-:W-:Y:S05]  /*d390*/  BSYNC.RECONVERGENT B1 ;  /* 0x0000000000017941 */ /* 0x000fea0003800200 */
.L_x_6363:
        /* <DEDUP_REMOVED lines=9> */
.L_x_6362:
        /* <DEDUP_REMOVED lines=17> */
.L_x_6371:
        /* <DEDUP_REMOVED lines=13> */
.L_x_6373:
[----:B------:R-:W-:Y:S05]  /*d610*/  BSYNC.RECONVERGENT B2 ;  /* 0x0000000000027941 */ /* 0x000fea0003800200 */
.L_x_6372:
        /* <DEDUP_REMOVED lines=58> */
[----:B------:R-:W-:Y:S02]  /*d9c0*/  LOP3.LUT R81, R91, R122, R125, 0x96, !PT ;  /* 0x0000007a5b517212 */ /* 0x000fe400078e967d */
[----:B------:R-:W-:Y:S01]  /*d9d0*/  MOV R91, R108 ;  /* 0x0000006c005b7202 */ /* 0x000fe20000000f00 */
[----:B------:R-:W-:-:S07]  /*d9e0*/  IMAD.MOV.U32 R108, RZ, RZ, R124 ;  /* 0x000000ffff6c7224 */ /* 0x000fce00078e007c */
.L_x_6370:
[----:B------:R-:W-:Y:S05]  /*d9f0*/  BSYNC.RECONVERGENT B1 ;  /* 0x0000000000017941 */ /* 0x000fea0003800200 */
.L_x_6369:
[----:B------:R-:W-:Y:S01]  /*da00*/  I2FP.F32.U32 R82, R91 ;  /* 0x0000005b00527245 */ /* 0x000fe20000201000 */
[----:B------:R-:W-:Y:S01]  /*da10*/  IMAD.MOV.U32 R109, RZ, RZ, 0x2f800000 ;  /* 0x2f800000ff6d7424 */ /* 0x000fe200078e00ff */
[----:B-----5:R-:W-:-:S03]  /*da20*/  PRMT R91, R6, 0x7632, R91 ;  /* 0x00007632065b7816 */ /* 0x020fc6000000005b */
[----:B------:R-:W-:Y:S01]  /*da30*/  FFMA.FTZ R82, R82, R109, 1.1641532182693481445e-10 ;  /* 0x2f00000052527423 */ /* 0x000fe2000001006d */
[----:B------:R-:W-:-:S04]  /*da40*/  SHF.L.U32 R91, R91, 0x10, RZ ;  /* 0x000000105b5b7819 */ /* 0x000fc800000006ff */
[----:B------:R-:W-:Y:S01]  /*da50*/  FSETP.GTU.FTZ.AND P2, PT, R82, UR7, PT ;  /* 0x0000000752007c0b */ /* 0x000fe2000bf5c000 */
[----:B------:R-:W-:-:S04]  /*da60*/  FMUL.FTZ R91, R91, UR13 ;  /* 0x0000000d5b5b7c20 */ /* 0x000fc80008410000 */
[----:B------:R-:W-:Y:S01]  /*da70*/  FMUL.FTZ R109, R91, UR12 ;  /* 0x0000000c5b6d7c20 */ /* 0x000fe20008410000 */
[----:B------:R-:W-:-:S04]  /*da80*/  SEL R91, RZ, 0x1, P2 ;  /* 0x00000001ff5b7807 */ /* 0x000fc80001000000 */
[----:B------:R-:W-:-:S07]  /*da90*/  FSEL R109, R109, RZ, !P2 ;  /* 0x000000ff6d6d7208 */ /* 0x000fce0005000000 */
.L_x_6368:
        /* <DEDUP_REMOVED lines=17> */
.L_x_6377:
        /* <DEDUP_REMOVED lines=13> */
.L_x_6379:
[----:B------:R-:W-:Y:S05]  /*dc80*/  BSYNC.RECONVERGENT B2 ;  /* 0x0000000000027941 */ /* 0x000fea0003800200 */
.L_x_6378:
        /* <DEDUP_REMOVED lines=58> */
[----:B------:R-:W-:Y:S02]  /*e030*/  MOV R86, R160 ;  /* 0x000000a000567202 */ /* 0x000fe40000000f00 */
[----:B------:R-:W-:Y:S02]  /*e040*/  LOP3.LUT R81, R123, R122, R125, 0x96, !PT ;  /* 0x0000007a7b517212 */ /* 0x000fe400078e967d */
[----:B------:R-:W-:-:S07]  /*e050*/  MOV R108, R124 ;  /* 0x0000007c006c7202 */ /* 0x000fce0000000f00 */
.L_x_6376:
[----:B------:R-:W-:Y:S05]  /*e060*/  BSYNC.RECONVERGENT B1 ;  /* 0x0000000000017941 */ /* 0x000fea0003800200 */
.L_x_6375:
        /* <DEDUP_REMOVED lines=9> */
.L_x_6374:
        /* <DEDUP_REMOVED lines=17> */
.L_x_6383:
        /* <DEDUP_REMOVED lines=13> */
.L_x_6385:
[----:B------:R-:W-:Y:S05]  /*e2e0*/  BSYNC.RECONVERGENT B2 ;  /* 0x0000000000027941 */ /* 0x000fea0003800200 */
.L_x_6384:
        /* <DEDUP_REMOVED lines=61> */
.L_x_6382:
[----:B------:R-:W-:Y:S05]  /*e6c0*/  BSYNC.RECONVERGENT B1 ;  /* 0x0000000000017941 */ /* 0x000fea0003800200 */
.L_x_6381:
[----:B-----5:R-:W-:Y:S01]  /*e6d0*/  PRMT R106, R7, 0x7632, R106 ;  /* 0x00007632076a7816 */ /* 0x020fe2000000006a */
[----:B------:R-:W-:Y:S01]  /*e6e0*/  IMAD.MOV.U32 R116, RZ, RZ, 0x2f800000 ;  /* 0x2f800000ff747424 */ /* 0x000fe200078e00ff */
[----:B------:R-:W-:Y:S02]  /*e6f0*/  I2FP.F32.U32 R93, R93 ;  /* 0x0000005d005d7245 */ /* 0x000fe40000201000 */
[----:B------:R-:W-:-:S03]  /*e700*/  SHF.L.U32 R106, R106, 0x10, RZ ;  /* 0x000000106a6a7819 */ /* 0x000fc600000006ff */
[----:B------:R-:W-:Y:S02]  /*e710*/  FFMA.FTZ R93, R93, R116, 1.1641532182693481445e-10 ;  /* 0x2f0000005d5d7423 */ /* 0x000fe40000010074 */
[----:B------:R-:W-:-:S03]  /*e720*/  FMUL.FTZ R106, R106, UR13 ;  /* 0x0000000d6a6a7c20 */ /* 0x000fc60008410000 */
[----:B------:R-:W-:Y:S01]  /*e730*/  FSETP.GTU.FTZ.AND P2, PT, R93, UR7, PT ;  /* 0x000000075d007c0b */ /* 0x000fe2000bf5c000 */
[----:B------:R-:W-:-:S03]  /*e740*/  FMUL.FTZ R106, R106, UR12 ;  /* 0x0000000c6a6a7c20 */ /* 0x000fc60008410000 */
[----:B------:R-:W-:Y:S02]  /*e750*/  SEL R93, RZ, 0x1, P2 ;  /* 0x00000001ff5d7807 */ /* 0x000fe40001000000 */
[----:B------:R-:W-:-:S07]  /*e760*/  FSEL R125, R106, RZ, !P2 ;  /* 0x000000ff6a7d7208 */ /* 0x000fce0005000000 */
.L_x_6380:
[----:B------:R-:W-:Y:S02]  /*e770*/  F2FP.BF16.F32.PACK_AB R106, RZ, R125 ;  /* 0x0000007dff6a723e */ /* 0x000fe400000010ff */
[----:B------:R-:W-:Y:S02]  /*e780*/  PRMT R72, R72, 0x5410, R75 ;  /* 0x0000541048487816 */ /* 0x000fe4000000004b */
[----:B------:R-:W-:Y:S02]  /*e790*/  PRMT R74, R74, 0x5410, R104 ;  /* 0x000054104a4a7816 */ /* 0x000fe40000000068 */
[----:B------:R-:W-:Y:S02]  /*e7a0*/  PRMT R73, R73, 0x5410, R100 ;  /* 0x0000541049497816 */ /* 0x000fe40000000064 */
[----:B------:R-:W-:-:S07]  /*e7b0*/  PRMT R75, R118, 0x5410, R106 ;  /* 0x00005410764b7816 */ /* 0x000fce000000006a */
.L_x_6337:
        /* <DEDUP_REMOVED lines=25> */
.L_x_6386:
[----:B------:R-:W-:Y:S01]  /*e950*/  VIADD R98, R98, 0x100 ;  /* 0x0000010062627836 */ /* 0x000fe20000000000 */
[----:B------:R-:W-:-:S07]  /*e960*/  IADD3 R0, PT, PT, R0, 0x100, RZ ;  /* 0x0000010000007810 */ /* 0x000fce0007ffe0ff */
.L_x_6286:
[----:B------:R-:W-:Y:S05]  /*e970*/  BSYNC.RECONVERGENT B0 ;  /* 0x0000000000007941 */ /* 0x000fea0003800200 */
.L_x_6285:
        /* <DEDUP_REMOVED lines=9> */
.L_x_6389:
[----:B------:R-:W-:Y:S05]  /*ea10*/  BRA.U !UP0, `(.L_x_6390) ;  /* 0x0000003508d07547 */ /* 0x000fea000b800000 */
[----:B012---:R-:W0:Y:S02]  /*ea20*/  LDC.64 R72, c[0x0][0x3a0] ;  /* 0x0000e800ff487b82 */ /* 0x007e240000000a00 */
        /* <DEDUP_REMOVED lines=23> */
.L_x_6394:
        /* <DEDUP_REMOVED lines=13> */
.L_x_6396:
[----:B------:R-:W-:Y:S05]  /*ec70*/  BSYNC.RECONVERGENT B2 ;  /* 0x0000000000027941 */ /* 0x000fea0003800200 */
.L_x_6395:
        /* <DEDUP_REMOVED lines=58> */
[----:B------:R-:W-:-:S03]  /*f020*/  IMAD.MOV.U32 R106, RZ, RZ, R126 ;  /* 0x000000ffff6a7224 */ /* 0x000fc600078e007e */
[----:B------:R-:W-:Y:S02]  /*f030*/  LOP3.LUT R81, R85, R116, R127, 0x96, !PT ;  /* 0x0000007455517212 */ /* 0x000fe400078e967f */
[----:B------:R-:W-:-:S07]  /*f040*/  MOV R85, R100 ;  /* 0x0000006400557202 */ /* 0x000fce0000000f00 */
.L_x_6393:
[----:B------:R-:W-:Y:S05]  /*f050*/  BSYNC.RECONVERGENT B1 ;  /* 0x0000000000017941 */ /* 0x000fea0003800200 */
.L_x_6392:
[----:B------:R-:W-:Y:S01]  /*f060*/  I2FP.F32.U32 R82, R85 ;  /* 0x0000005500527245 */ /* 0x000fe20000201000 */
[----:B------:R-:W-:Y:S02]  /*f070*/  HFMA2 R85, -RZ, RZ, 0.1171875, 0 ;  /* 0x2f800000ff557431 */ /* 0x000fe400000001ff */
[----:B-----5:R-:W-:-:S03]  /*f080*/  IMAD.U32 R99, R4, 0x10000, RZ ;  /* 0x0001000004637824 */ /* 0x020fc600078e00ff */
[----:B------:R-:W-:Y:S01]  /*f090*/  FFMA.FTZ R82, R82, R85, 1.1641532182693481445e-10 ;  /* 0x2f00000052527423 */ /* 0x000fe20000010055 */
[----:B------:R-:W-:-:S04]  /*f0a0*/  FMUL.FTZ R99, R99, UR13 ;  /* 0x0000000d63637c20 */ /* 0x000fc80008410000 */
[----:B------:R-:W-:Y:S01]  /*f0b0*/  FMUL.FTZ R99, R99, UR12 ;  /* 0x0000000c63637c20 */ /* 0x000fe20008410000 */
[----:B------:R-:W-:Y:S02]  /*f0c0*/  FSETP.GTU.FTZ.AND P4, PT, R82, UR7, PT ;  /* 0x0000000752007c0b */ /* 0x000fe4000bf9c000 */
[----:B------:R-:W-:Y:S02]  /*f0d0*/  SHF.L.U32 R82, R72, 0x10, RZ ;  /* 0x0000001048527819 */ /* 0x000fe400000006ff */
[----:B------:R-:W-:Y:S02]  /*f0e0*/  FSEL R99, R99, RZ, !P4 ;  /* 0x000000ff63637208 */ /* 0x000fe40006000000 */
[----:B------:R-:W-:-:S03]  /*f0f0*/  SEL R85, RZ, 0x1, P4 ;  /* 0x00000001ff557807 */ /* 0x000fc60002000000 */
[----:B------:R-:W-:-:S07]  /*f100*/  FADD.FTZ R99, R82, R99 ;  /* 0x0000006352637221 */ /* 0x000fce0000010000 */
.L_x_6391:
        /* <DEDUP_REMOVED lines=22> */
.L_x_6400:
        /* <DEDUP_REMOVED lines=13> */
.L_x_6402:
[----:B------:R-:W-:Y:S05]  /*f340*/  BSYNC.RECONVERGENT B2 ;  /* 0x0000000000027941 */ /* 0x000fea0003800200 */
.L_x_6401:
[----:B------:R-:W-:Y:S01]  /*f350*/  IMAD.WIDE.U32 R86, R112, -0x326172a9, RZ ;  /* 0xcd9e8d5770567825 */ /* 0x000fe200078e00ff */
[----:B------:R-:W-:-:S03]  /*f360*/  LOP3.LUT R126, R83, R81, R3, 0x96, !PT ;  /* 0x00000051537e7212 */ /* 0x000fc600078e9603 */
[----:B------:R-:W-:Y:S01]  /*f370*/  HFMA2 R82, -RZ, RZ, 0, 0 ;  /* 0x00000000ff527431 */ /* 0x000fe200000001ff */
[C---:B------:R-:W-:Y:S01]  /*f380*/  IADD3 R81, PT, PT, R2.reuse, -0x61c88647, RZ ;  /* 0x9e3779b902517810 */ /* 0x040fe20007ffe0ff */
        /* <DEDUP_REMOVED lines=46> */
[----:B------:R-:W-:Y:S02]  /*f670*/  VIADD R101, R3, 0x96a522ad ;  /* 0x96a522ad03657836 */ /* 0x000fe40000000000 */
[----:B------:R-:W-:-:S05]  /*f680*/  IMAD.WIDE.U32 R80, R80, -0x326172a9, RZ ;  /* 0xcd9e8d5750507825 */ /* 0x000fca00078e00ff */
        /* <DEDUP_REMOVED lines=8> */
.L_x_6399:
[----:B------:R-:W-:Y:S05]  /*f710*/  BSYNC.RECONVERGENT B1 ;  /* 0x0000000000017941 */ /* 0x000fea0003800200 */
.L_x_6398:
        /* <DEDUP_REMOVED lines=13> */
.L_x_6397:
        /* <DEDUP_REMOVED lines=21> */
.L_x_6406:
        /* <DEDUP_REMOVED lines=13> */
.L_x_6408:
[----:B------:R-:W-:Y:S05]  /*fa10*/  BSYNC.RECONVERGENT B2 ;  /* 0x0000000000027941 */ /* 0x000fea0003800200 */
.L_x_6407:
        /* <DEDUP_REMOVED lines=61> */
.L_x_6405:
[----:B------:R-:W-:Y:S05]  /*fdf0*/  BSYNC.RECONVERGENT B1 ;  /* 0x0000000000017941 */ /* 0x000fea0003800200 */
.L_x_6404:
        /* <DEDUP_REMOVED lines=11> */
.L_x_6403:
        /* <DEDUP_REMOVED lines=22> */
.L_x_6412:
        /* <DEDUP_REMOVED lines=13> */
.L_x_6414:
[----:B------:R-:W-:Y:S05]  /*100e0*/  BSYNC.RECONVERGENT B2 ;  /* 0x0000000000027941 */ /* 0x000fea0003800200 */
.L_x_6413:
        /* <DEDUP_REMOVED lines=61> */
.L_x_6411:
[----:B------:R-:W-:Y:S05]  /*104c0*/  BSYNC.RECONVERGENT B1 ;  /* 0x0000000000017941 */ /* 0x000fea0003800200 */
.L_x_6410:
        /* <DEDUP_REMOVED lines=13> */
.L_x_6409:
        /* <DEDUP_REMOVED lines=21> */
.L_x_6418:
        /* <DEDUP_REMOVED lines=13> */
.L_x_6420:
[----:B------:R-:W-:Y:S05]  /*107c0*/  BSYNC.RECONVERGENT B2 ;  /* 0x0000000000027941 */ /* 0x000fea0003800200 */
.L_x_6419:
        /* <DEDUP_REMOVED lines=59> */
[----:B------:R-:W-:Y:S01]  /*10b80*/  HFMA2 R116, -RZ, RZ, 0, 0 ;  /* 0x00000000ff747431 */ /* 0x000fe200000001ff */
[----:B------:R-:W-:-:S07]  /*10b90*/  MOV R118, R126 ;  /* 0x0000007e00767202 */ /* 0x000fce0000000f00 */
.L_x_6417:
[----:B------:R-:W-:Y:S05]  /*10ba0*/  BSYNC.RECONVERGENT B1 ;  /* 0x0000000000017941 */ /* 0x000fea0003800200 */
.L_x_6416:
        /* <DEDUP_REMOVED lines=11> */
.L_x_6415:
        /* <DEDUP_REMOVED lines=22> */
.L_x_6424:
        /* <DEDUP_REMOVED lines=13> */
.L_x_6426:
[----:B------:R-:W-:Y:S05]  /*10e90*/  BSYNC.RECONVERGENT B2 ;  /* 0x0000000000027941 */ /* 0x000fea0003800200 */
.L_x_6425:
        /* <DEDUP_REMOVED lines=61> */
.L_x_6423:
[----:B------:R-:W-:Y:S05]  /*11270*/  BSYNC.RECONVERGENT B1 ;  /* 0x0000000000017941 */ /* 0x000fea0003800200 */
.L_x_6422:
        /* <DEDUP_REMOVED lines=13> */
.L_x_6421:
        /* <DEDUP_REMOVED lines=21> */
.L_x_6430:
        /* <DEDUP_REMOVED lines=13> */
.L_x_6432:
[----:B------:R-:W-:Y:S05]  /*11570*/  BSYNC.RECONVERGENT B2 ;  /* 0x0000000000027941 */ /* 0x000fea0003800200 */
.L_x_6431:
        /* <DEDUP_REMOVED lines=52> */
[----:B------:R-:W-:Y:S01]  /*118c0*/  IMAD.MOV.U32 R92, RZ, RZ, R108 ;  /* 0x000000ffff5c7224 */ /* 0x000fe200078e006c */
[----:B------:R-:W-:Y:S01]  /*118d0*/  LOP3.LUT R129, R129, R160, R81, 0x96, !PT ;  /* 0x000000a081817212 */ /* 0x000fe200078e9651 */
[----:B------:R-:W-:-:S04]  /*118e0*/  IMAD.WIDE.U32 R160, R161, -0x326172a9, RZ ;  /* 0xcd9e8d57a1a07825 */ /* 0x000fc800078e00ff */
[----:B------:R-:W-:Y:S02]  /*118f0*/  VIADD R81, R2, 0x8ff34781 ;  /* 0x8ff3478102517836 */ /* 0x000fe40000000000 */
[----:B------:R-:W-:-:S03]  /*11900*/  IMAD.WIDE.U32 R128, R129, -0x2daee0ad, RZ ;  /* 0xd2511f5381807825 */ /* 0x000fc600078e00ff */
[----:B------:R-:W-:Y:S01]  /*11910*/  LOP3.LUT R80, R81, R80, R161, 0x96, !PT ;  /* 0x0000005051507212 */ /* 0x000fe200078e96a1 */
[----:B------:R-:W-:Y:S01]  /*11920*/  IMAD.MOV.U32 R86, RZ, RZ, R160 ;  /* 0x000000ffff567224 */ /* 0x000fe200078e00a0 */
[----:B------:R-:W-:Y:S02]  /*11930*/  LOP3.LUT R81, R127, R126, R129, 0x96, !PT ;  /* 0x0000007e7f517212 */ /* 0x000fe400078e9681 */
[----:B------:R-:W-:-:S07]  /*11940*/  MOV R118, R128 ;  /* 0x0000008000767202 */ /* 0x000fce0000000f00 */
.L_x_6429:
[----:B------:R-:W-:Y:S05]  /*11950*/  BSYNC.RECONVERGENT B1 ;  /* 0x0000000000017941 */ /* 0x000fea0003800200 */
.L_x_6428:
        /* <DEDUP_REMOVED lines=11> */
.L_x_6427:
        /* <DEDUP_REMOVED lines=22> */
.L_x_6436:
        /* <DEDUP_REMOVED lines=13> */
.L_x_6438:
[----:B------:R-:W-:Y:S05]  /*11c40*/  BSYNC.RECONVERGENT B2 ;  /* 0x0000000000027941 */ /* 0x000fea0003800200 */
.L_x_6437:
        /* <DEDUP_REMOVED lines=61> */
.L_x_6435:
[----:B------:R-:W-:Y:S05]  /*12020*/  BSYNC.RECONVERGENT B1 ;  /* 0x0000000000017941 */ /* 0x000fea0003800200 */
.L_x_6434:
        /* <DEDUP_REMOVED lines=13> */
.L_x_6433:
[----:B------:R-:W-:Y:S02]  /*12100*/  F2FP.BF16.F32.PACK_AB R75, RZ, R129 ;  /* 0x00000081ff4b723e */ /* 0x000fe400000010ff */
[----:B------:R-:W-:Y:S02]  /*12110*/  PRMT R74, R106, 0x5410, R74 ;  /* 0x000054106a4a7816 */ /* 0x000fe4000000004a */
[----:B------:R-:W-:Y:S02]  /*12120*/  PRMT R73, R104, 0x5410, R73 ;  /* 0x0000541068497816 */ /* 0x000fe40000000049 */
[----:B------:R-:W-:Y:S02]  /*12130*/  PRMT R72, R100, 0x5410, R72 ;  /* 0x0000541064487816 */ /* 0x000fe40000000048 */
[----:B------:R-:W-:Y:S01]  /*12140*/  PRMT R75, R120, 0x5410, R75 ;  /* 0x00005410784b7816 */ /* 0x000fe2000000004b */
[----:B------:R-:W-:Y:S06]  /*12150*/  BRA `(.L_x_6439) ;  /* 0x0000003000ec7947 */ /* 0x000fec0003800000 */
.L_x_6390:
        /* <DEDUP_REMOVED lines=20> */
.L_x_6443:
        /* <DEDUP_REMOVED lines=13> */
.L_x_6445:
[----:B------:R-:W-:Y:S05]  /*12370*/  BSYNC.RECONVERGENT B2 ;  /* 0x0000000000027941 */ /* 0x000fea0003800200 */
.L_x_6444:
        /* <DEDUP_REMOVED lines=61> */
.L_x_6442:
[----:B------:R-:W-:Y:S05]  /*12750*/  BSYNC.RECONVERGENT B1 ;  /* 0x0000000000017941 */ /* 0x000fea0003800200 */
.L_x_6441:
        /* <DEDUP_REMOVED lines=9> */
.L_x_6440:
        /* <DEDUP_REMOVED lines=17> */
.L_x_6449:
        /* <DEDUP_REMOVED lines=13> */
.L_x_6451:
[----:B------:R-:W-:Y:S05]  /*129d0*/  BSYNC.RECONVERGENT B2 ;  /* 0x0000000000027941 */ /* 0x000fea0003800200 */
.L_x_6450:
        /* <DEDUP_REMOVED lines=51> */
[----:B------:R-:W-:-:S03]  /*12d10*/  IMAD.WIDE.U32 R86, R87, -0x326172a9, RZ ;  /* 0xcd9e8d5757567825 */ /* 0x000fc600078e00ff */
[----:B------:R-:W-:Y:S01]  /*12d20*/  LOP3.LUT R100, R73, R100, R81, 0x96, !PT ;  /* 0x0000006449647212 */ /* 0x000fe200078e9651 */
[----:B------:R-:W-:Y:S01]  /*12d30*/  VIADD R81, R3, 0x96a522ad ;  /* 0x96a522ad03517836 */ /* 0x000fe20000000000 */
[----:B------:R-:W-:-:S03]  /*12d40*/  IADD3 R73, PT, PT, R2, -0x700cb87f, RZ ;  /* 0x8ff3478102497810 */ /* 0x000fc60007ffe0ff */
[----:B------:R-:W-:Y:S01]  /*12d50*/  IMAD.WIDE.U32 R100, R100, -0x2daee0ad, RZ ;  /* 0xd2511f5364647825 */ /* 0x000fe200078e00ff */
[----:B------:R-:W-:-:S03]  /*12d60*/  LOP3.LUT R80, R73, R80, R87, 0x96, !PT ;  /* 0x0000005049507212 */ /* 0x000fc600078e9657 */
[----:B------:R-:W-:Y:S01]  /*12d70*/  IMAD.MOV.U32 R108, RZ, RZ, R100 ;  /* 0x000000ffff6c7224 */ /* 0x000fe200078e0064 */
[----:B------:R-:W-:Y:S01]  /*12d80*/  LOP3.LUT R81, R81, R74, R101, 0x96, !PT ;  /* 0x0000004a51517212 */ /* 0x000fe200078e9665 */
[----:B------:R-:W-:-:S07]  /*12d90*/  HFMA2 R74, -RZ, RZ, 0, 0 ;  /* 0x00000000ff4a7431 */ /* 0x000fce00000001ff */
.L_x_6448:
[----:B------:R-:W-:Y:S05]  /*12da0*/  BSYNC.RECONVERGENT B1 ;  /* 0x0000000000017941 */ /* 0x000fea0003800200 */
.L_x_6447:
[----:B------:R-:W-:Y:S01]  /*12db0*/  I2FP.F32.U32 R73, R75 ;  /* 0x0000004b00497245 */ /* 0x000fe20000201000 */
[----:B------:R-:W-:Y:S01]  /*12dc0*/  IMAD.MOV.U32 R82, RZ, RZ, 0x2f800000 ;  /* 0x2f800000ff527424 */ /* 0x000fe200078e00ff */
[----:B-----5:R-:W-:-:S03]  /*12dd0*/  PRMT R75, R4, 0x7632, R75 ;  /* 0x00007632044b7816 */ /* 0x020fc6000000004b */
[----:B------:R-:W-:Y:S01]  /*12de0*/  FFMA.FTZ R73, R73, R82, 1.1641532182693481445e-10 ;  /* 0x2f00000049497423 */ /* 0x000fe20000010052 */
[----:B------:R-:W-:-:S04]  /*12df0*/  SHF.L.U32 R75, R75, 0x10, RZ ;  /* 0x000000104b4b7819 */ /* 0x000fc800000006ff */
[----:B------:R-:W-:Y:S01]  /*12e00*/  FSETP.GTU.FTZ.AND P3, PT, R73, UR7, PT ;  /* 0x0000000749007c0b */ /* 0x000fe2000bf7c000 */
[----:B------:R-:W-:-:S03]  /*12e10*/  FMUL.FTZ R75, R75, UR13 ;  /* 0x0000000d4b4b7c20 */ /* 0x000fc60008410000 */
[----:B------:R-:W-:Y:S01]  /*12e20*/  SEL R87, RZ, 0x1, P3 ;  /* 0x00000001ff577807 */ /* 0x000fe20001800000 */
[----:B------:R-:W-:-:S05]  /*12e30*/  FMUL.FTZ R75, R75, UR12 ;  /* 0x0000000c4b4b7c20 */ /* 0x000fca0008410000 */
[----:B------:R-:W-:-:S07]  /*12e40*/  FSEL R101, R75, RZ, !P3 ;  /* 0x000000ff4b657208 */ /* 0x000fce0005800000 */
.L_x_6446:
        /* <DEDUP_REMOVED lines=17> */
.L_x_6455:
        /* <DEDUP_REMOVED lines=13> */
.L_x_6457:
[----:B------:R-:W-:Y:S05]  /*13030*/  BSYNC.RECONVERGENT B2 ;  /* 0x0000000000027941 */ /* 0x000fea0003800200 */
.L_x_6456:
        /* <DEDUP_REMOVED lines=57> */
[----:B------:R-:W-:-:S05]  /*133d0*/  VIADD R73, R3, 0x96a522ad ;  /* 0x96a522ad03497836 */ /* 0x000fca0000000000 */
[----:B------:R-:W-:Y:S01]  /*133e0*/  LOP3.LUT R81, R73, R116, R127, 0x96, !PT ;  /* 0x0000007449517212 */ /* 0x000fe200078e967f */
[----:B------:R-:W-:Y:S01]  /*133f0*/  IMAD.MOV.U32 R73, RZ, RZ, R108 ;  /* 0x000000ffff497224 */ /* 0x000fe200078e006c */
[----:B------:R-:W-:-:S07]  /*13400*/  MOV R108, R126 ;  /* 0x0000007e006c7202 */ /* 0x000fce0000000f00 */
.L_x_6454:
[----:B------:R-:W-:Y:S05]  /*13410*/  BSYNC.RECONVERGENT B1 ;  /* 0x0000000000017941 */ /* 0x000fea0003800200 */
.L_x_6453:
        /* <DEDUP_REMOVED lines=9> */
.L_x_6452:
        /* <DEDUP_REMOVED lines=17> */
.L_x_6461:
        /* <DEDUP_REMOVED lines=13> */
.L_x_6463:
[----:B------:R-:W-:Y:S05]  /*13690*/  BSYNC.RECONVERGENT B2 ;  /* 0x0000000000027941 */ /* 0x000fea0003800200 */
.L_x_6462:
        /* <DEDUP_REMOVED lines=61> */
.L_x_6460:
[----:B------:R-:W-:Y:S05]  /*13a70*/  BSYNC.RECONVERGENT B1 ;  /* 0x0000000000017941 */ /* 0x000fea0003800200 */
.L_x_6459:
        /* <DEDUP_REMOVED lines=10> */
.L_x_6458:
        /* <DEDUP_REMOVED lines=17> */
.L_x_6467:
        /* <DEDUP_REMOVED lines=13> */
.L_x_6469:
[----:B------:R-:W-:Y:S05]  /*13d00*/  BSYNC.RECONVERGENT B2 ;  /* 0x0000000000027941 */ /* 0x000fea0003800200 */
.L_x_6468:
        /* <DEDUP_REMOVED lines=10> */
[----:B------:R-:W-:Y:S01]  /*13db0*/  IMAD.WIDE.U32 R80, R81, -0x2daee0ad, RZ ;  /* 0xd2511f5351507825 */ /* 0x000fe200078e00ff */
[----:B------:R-:W-:-:S03]  /*13dc0*/  IADD3 R127, PT, PT, R3, 0x76cf5d0a, RZ ;  /* 0x76cf5d0a037f7810 */ /* 0x000fc60007ffe0ff */
        /* <DEDUP_REMOVED lines=49> */
.L_x_6466:
[----:B------:R-:W-:Y:S05]  /*140e0*/  BSYNC.RECONVERGENT B1 ;  /* 0x0000000000017941 */ /* 0x000fea0003800200 */
.L_x_6465:
        /* <DEDUP_REMOVED lines=9> */
.L_x_6464:
        /* <DEDUP_REMOVED lines=17> */
.L_x_6473:
        /* <DEDUP_REMOVED lines=13> */
.L_x_6475:
[----:B------:R-:W-:Y:S05]  /*14360*/  BSYNC.RECONVERGENT B2 ;  /* 0x0000000000027941 */ /* 0x000fea0003800200 */
.L_x_6474:
        /* <DEDUP_REMOVED lines=61> */
.L_x_6472:
[----:B------:R-:W-:Y:S05]  /*14740*/  BSYNC.RECONVERGENT B1 ;  /* 0x0000000000017941 */ /* 0x000fea0003800200 */
.L_x_6471:
        /* <DEDUP_REMOVED lines=10> */
.L_x_6470:
        /* <DEDUP_REMOVED lines=17> */
.L_x_6479:
        /* <DEDUP_REMOVED lines=13> */
.L_x_6481:
[----:B------:R-:W-:Y:S05]  /*149d0*/  BSYNC.RECONVERGENT B2 ;  /* 0x0000000000027941 */ /* 0x000fea0003800200 */
.L_x_6480:
        /* <DEDUP_REMOVED lines=61> */
.L_x_6478:
[----:B------:R-:W-:Y:S05]  /*14db0*/  BSYNC.RECONVERGENT B1 ;  /* 0x0000000000017941 */ /* 0x000fea0003800200 */
.L_x_6477:
        /* <DEDUP_REMOVED lines=9> */
.L_x_6476:
        /* <DEDUP_REMOVED lines=17> */
.L_x_6485:
        /* <DEDUP_REMOVED lines=13> */
.L_x_6487:
[----:B------:R-:W-:Y:S05]  /*15030*/  BSYNC.RECONVERGENT B2 ;  /* 0x0000000000027941 */ /* 0x000fea0003800200 */
.L_x_6486:
        /* <DEDUP_REMOVED lines=61> */
.L_x_6484:
[----:B------:R-:W-:Y:S05]  /*15410*/  BSYNC.RECONVERGENT B1 ;  /* 0x0000000000017941 */ /* 0x000fea0003800200 */
.L_x_6483:
        /* <DEDUP_REMOVED lines=10> */
.L_x_6482:
[----:B------:R-:W-:Y:S02]  /*154c0*/  F2FP.BF16.F32.PACK_AB R106, RZ, R129 ;  /* 0x00000081ff6a723e */ /* 0x000fe400000010ff */
[----:B------:R-:W-:Y:S02]  /*154d0*/  PRMT R72, R72, 0x5410, R75 ;  /* 0x0000541048487816 */ /* 0x000fe4000000004b */
[----:B------:R-:W-:Y:S02]  /*154e0*/  PRMT R74, R74, 0x5410, R104 ;  /* 0x000054104a4a7816 */ /* 0x000fe40000000068 */
[----:B------:R-:W-:Y:S02]  /*154f0*/  PRMT R73, R73, 0x5410, R100 ;  /* 0x0000541049497816 */ /* 0x000fe40000000064 */
[----:B------:R-:W-:-:S07]  /*15500*/  PRMT R75, R118, 0x5410, R106 ;  /* 0x00005410764b7816 */ /* 0x000fce000000006a */
.L_x_6439:
        /* <DEDUP_REMOVED lines=25> */
.L_x_6488:
[----:B------:R-:W-:Y:S01]  /*156a0*/  VIADD R98, R98, 0x100 ;  /* 0x0000010062627836 */ /* 0x000fe20000000000 */
[----:B------:R-:W-:-:S07]  /*156b0*/  IADD3 R0, PT, PT, R0, 0x100, RZ ;  /* 0x0000010000007810 */ /* 0x000fce0007ffe0ff */
.L_x_6388:
[----:B------:R-:W-:Y:S05]  /*156c0*/  BSYNC.RECONVERGENT B0 ;  /* 0x0000000000007941 */ /* 0x000fea0003800200 */
.L_x_6387:
        /* <DEDUP_REMOVED lines=9> */
.L_x_6491:
        /* <DEDUP_REMOVED lines=25> */
.L_x_6496:
        /* <DEDUP_REMOVED lines=13> */
.L_x_6498:
[----:B------:R-:W-:Y:S05]  /*159c0*/  BSYNC.RECONVERGENT B2 ;  /* 0x0000000000027941 */ /* 0x000fea0003800200 */
.L_x_6497:
        /* <DEDUP_REMOVED lines=61> */
.L_x_6495:
[----:B------:R-:W-:Y:S05]  /*15da0*/  BSYNC.RECONVERGENT B1 ;  /* 0x0000000000017941 */ /* 0x000fea0003800200 */
.L_x_6494:
        /* <DEDUP_REMOVED lines=11> */
.L_x_6493:
        /* <DEDUP_REMOVED lines=22> */
.L_x_6502:
        /* <DEDUP_REMOVED lines=13> */
.L_x_6504:
[----:B------:R-:W-:Y:S05]  /*16090*/  BSYNC.RECONVERGENT B2 ;  /* 0x0000000000027941 */ /* 0x000fea0003800200 */
.L_x_6503:
        /* <DEDUP_REMOVED lines=48> */
[C---:B------:R-:W-:Y:S01]  /*163a0*/  IADD3 R133, PT, PT, R3.reuse, -0x24c28bd8, RZ ;  /* 0xdb3d742803857810 */ /* 0x040fe20007ffe0ff */
[----:B------:R-:W-:Y:S02]  /*163b0*/  VIADD R143, R3, 0x96a522ad ;  /* 0x96a522ad038f7836 */ /* 0x000fe40000000000 */
[----:B------:R-:W-:Y:S01]  /*163c0*/  IMAD.WIDE.U32 R80, R80, -0x326172a9, RZ ;  /* 0xcd9e8d5750507825 */ /* 0x000fe200078e00ff */
[----:B------:R-:W-:-:S04]  /*163d0*/  LOP3.LUT R133, R133, R132, R145, 0x96, !PT ;  /* 0x0000008485857212 */ /* 0x000fc800078e9691 */
[----:B------:R-:W-:Y:S01]  /*163e0*/  LOP3.LUT R132, R87, R142, R81, 0x96, !PT ;  /* 0x0000008e57847212 */ /* 0x000fe200078e9651 */
[----:B------:R-:W-:Y:S01]  /*163f0*/  IMAD.WIDE.U32 R86, R133, -0x326172a9, RZ ;  /* 0xcd9e8d5785567825 */ /* 0x000fe200078e00ff */
[----:B------:R-:W-:-:S03]  /*16400*/  IADD3 R81, PT, PT, R2, -0x700cb87f, RZ ;  /* 0x8ff3478102517810 */ /* 0x000fc60007ffe0ff */
[----:B------:R-:W-:Y:S01]  /*16410*/  IMAD.WIDE.U32 R132, R132, -0x2daee0ad, RZ ;  /* 0xd2511f5384847825 */ /* 0x000fe200078e00ff */
[----:B------:R-:W-:Y:S02]  /*16420*/  LOP3.LUT R80, R81, R80, R87, 0x96, !PT ;  /* 0x0000005051507212 */ /* 0x000fe400078e9657 */
[----:B------:R-:W-:Y:S02]  /*16430*/  MOV R87, R106 ;  /* 0x0000006a00577202 */ /* 0x000fe40000000f00 */
[----:B------:R-:W-:-:S07]  /*16440*/  LOP3.LUT R81, R143, R144, R133, 0x96, !PT ;  /* 0x000000908f517212 */ /* 0x000fce00078e9685 */
.L_x_6501:
[----:B------:R-:W-:Y:S05]  /*16450*/  BSYNC.RECONVERGENT B1 ;  /* 0x0000000000017941 */ /* 0x000fea0003800200 */
.L_x_6500:
[----:B-----5:R-:W-:Y:S01]  /*16460*/  PRMT R72, R4, 0x7632, R72 ;  /* 0x0000763204487816 */ /* 0x020fe20000000048 */
[----:B------:R-:W-:Y:S01]  /*16470*/  HFMA2 R104, -RZ, RZ, 0.1171875, 0 ;  /* 0x2f800000ff687431 */ /* 0x000fe200000001ff */
        /* <DEDUP_REMOVED lines=11> */
.L_x_6499:
[----:B------:R-:W-:Y:S01]  /*16530*/  F2FP.BF16.F32.PACK_AB R72, RZ, R133 ;  /* 0x00000085ff48723e */ /* 0x000fe200000010ff */
[----:B------:R-:W-:Y:S01]  /*16540*/  @!P4 IMAD.U32 R143, R73, 0x10000, RZ ;  /* 0x00010000498fc824 */ /* 0x000fe200078e00ff */
[----:B------:R-:W-:Y:S01]  /*16550*/  @!P4 MOV R100, R82 ;  /* 0x000000520064c202 */ /* 0x000fe20000000f00 */
[----:B------:R-:W-:Y:S01]  /*16560*/  @!P4 IMAD.MOV.U32 R106, RZ, RZ, R132 ;  /* 0x000000ffff6ac224 */ /* 0x000fe200078e0084 */
        /* <DEDUP_REMOVED lines=17> */
.L_x_6508:
        /* <DEDUP_REMOVED lines=13> */
.L_x_6510:
[----:B------:R-:W-:Y:S05]  /*16750*/  BSYNC.RECONVERGENT B2 ;  /* 0x0000000000027941 */ /* 0x000fea0003800200 */
.L_x_6509:
[----:B------:R-:W-:Y:S01]  /*16760*/  IMAD.WIDE.U32 R142, R112, -0x326172a9, RZ ;  /* 0xcd9e8d57708e7825 */ /* 0x000fe200078e00ff */
[----:B------:R-:W-:Y:S02]  /*16770*/  LOP3.LUT R146, R83, R81, R3, 0x96, !PT ;  /* 0x0000005153927212 */ /* 0x000fe400078e9603 */
[----:B------:R-:W-:Y:S01]  /*16780*/  IADD3 R81, PT, PT, R2, -0x61c88647, RZ ;  /* 0x9e3779b902517810 */ /* 0x000fe20007ffe0ff */
[----:B------:R-:W-:Y:S01]  /*16790*/  IMAD.MOV.U32 R100, RZ, RZ, RZ ;  /* 0x000000ffff647224 */ /* 0x000fe200078e00ff */
        /* <DEDUP_REMOVED lines=57> */
.L_x_6507:
[----:B------:R-:W-:Y:S05]  /*16b30*/  BSYNC.RECONVERGENT B1 ;  /* 0x0000000000017941 */ /* 0x000fea0003800200 */
.L_x_6506:
        /* <DEDUP_REMOVED lines=11> */
.L_x_6505:
        /* <DEDUP_REMOVED lines=22> */
.L_x_6514:
        /* <DEDUP_REMOVED lines=13> */
.L_x_6516:
[----:B------:R-:W-:Y:S05]  /*16e20*/  BSYNC.RECONVERGENT B2 ;  /* 0x0000000000027941 */ /* 0x000fea0003800200 */
.L_x_6515:
        /* <DEDUP_REMOVED lines=61> */
.L_x_6513:
[----:B------:R-:W-:Y:S05]  /*17200*/  BSYNC.RECONVERGENT B1 ;  /* 0x0000000000017941 */ /* 0x000fea0003800200 */
.L_x_6512:
        /* <DEDUP_REMOVED lines=13> */
.L_x_6511:
        /* <DEDUP_REMOVED lines=21> */
.L_x_6520:
        /* <DEDUP_REMOVED lines=13> */
.L_x_6522:
[----:B------:R-:W-:Y:S05]  /*17500*/  BSYNC.RECONVERGENT B2 ;  /* 0x0000000000027941 */ /* 0x000fea0003800200 */
.L_x_6521:
        /* <DEDUP_REMOVED lines=61> */
.L_x_6519:
[----:B------:R-:W-:Y:S05]  /*178e0*/  BSYNC.RECONVERGENT B1 ;  /* 0x0000000000017941 */ /* 0x000fea0003800200 */
.L_x_6518:
        /* <DEDUP_REMOVED lines=11> */
.L_x_6517:
        /* <DEDUP_REMOVED lines=22> */
.L_x_6526:
        /* <DEDUP_REMOVED lines=13> */
.L_x_6528:
[----:B------:R-:W-:Y:S05]  /*17bd0*/  BSYNC.RECONVERGENT B2 ;  /* 0x0000000000027941 */ /* 0x000fea0003800200 */
.L_x_6527:
        /* <DEDUP_REMOVED lines=61> */
.L_x_6525:
[----:B------:R-:W-:Y:S05]  /*17fb0*/  BSYNC.RECONVERGENT B1 ;  /* 0x0000000000017941 */ /* 0x000fea0003800200 */
.L_x_6524:
        /* <DEDUP_REMOVED lines=13> */
.L_x_6523:
        /* <DEDUP_REMOVED lines=21> */
.L_x_6532:
        /* <DEDUP_REMOVED lines=13> */
.L_x_6534:
[----:B------:R-:W-:Y:S05]  /*182b0*/  BSYNC.RECONVERGENT B2 ;  /* 0x0000000000027941 */ /* 0x000fea0003800200 */
.L_x_6533:
        /* <DEDUP_REMOVED lines=61> */
.L_x_6531:
[----:B------:R-:W-:Y:S05]  /*18690*/  BSYNC.RECONVERGENT B1 ;  /* 0x0000000000017941 */ /* 0x000fea0003800200 */
.L_x_6530:
        /* <DEDUP_REMOVED lines=11> */
.L_x_6529:
        /* <DEDUP_REMOVED lines=22> */
.L_x_6538:
        /* <DEDUP_REMOVED lines=13> */
.L_x_6540:
[----:B------:R-:W-:Y:S05]  /*18980*/  BSYNC.RECONVERGENT B2 ;  /* 0x0000000000027941 */ /* 0x000fea0003800200 */
.L_x_6539:
        /* <DEDUP_REMOVED lines=61> */
.L_x_6537:
[----:B------:R-:W-:Y:S05]  /*18d60*/  BSYNC.RECONVERGENT B1 ;  /* 0x0000000000017941 */ /* 0x000fea0003800200 */
.L_x_6536:
        /* <DEDUP_REMOVED lines=13> */
.L_x_6535:
[----:B------:R-:W-:Y:S02]  /*18e40*/  F2FP.BF16.F32.PACK_AB R75, RZ, R157 ;  /* 0x0000009dff4b723e */ /* 0x000fe400000010ff */
[----:B------:R-:W-:Y:S02]  /*18e50*/  PRMT R74, R106, 0x5410, R74 ;  /* 0x000054106a4a7816 */ /* 0x000fe4000000004a */
[----:B------:R-:W-:Y:S02]  /*18e60*/  PRMT R73, R104, 0x5410, R73 ;  /* 0x0000541068497816 */ /* 0x000fe40000000049 */
[----:B------:R-:W-:Y:S02]  /*18e70*/  PRMT R72, R102, 0x5410, R72 ;  /* 0x0000541066487816 */ /* 0x000fe40000000048 */
[----:B------:R-:W-:Y:S01]  /*18e80*/  PRMT R75, R120, 0x5410, R75 ;  /* 0x00005410784b7816 */ /* 0x000fe2000000004b */
[----:B------:R-:W-:Y:S06]  /*18e90*/  BRA `(.L_x_6541) ;  /* 0x0000003000f07947 */ /* 0x000fec0003800000 */
.L_x_6492:
        /* <DEDUP_REMOVED lines=20> */
.L_x_6545:
        /* <DEDUP_REMOVED lines=13> */
.L_x_6547:
[----:B------:R-:W-:Y:S05]  /*190b0*/  BSYNC.RECONVERGENT B2 ;  /* 0x0000000000027941 */ /* 0x000fea0003800200 */
.L_x_6546:
        /* <DEDUP_REMOVED lines=55> */
[----:B------:R-:W-:Y:S01]  /*19430*/  IMAD.MOV.U32 R73, RZ, RZ, RZ ;  /* 0x000000ffff497224 */ /* 0x000fe200078e00ff */
[----:B------:R-:W-:Y:S01]  /*19440*/  MOV R86, R132 ;  /* 0x0000008400567202 */ /* 0x000fe20000000f00 */
[----:B------:R-:W-:-:S04]  /*19450*/  IMAD.WIDE.U32 R130, R130, -0x2daee0ad, RZ ;  /* 0xd2511f5382827825 */ /* 0x000fc800078e00ff */
[----:B------:R-:W-:Y:S01]  /*19460*/  IMAD.MOV.U32 R74, RZ, RZ, R130 ;  /* 0x000000ffff4a7224 */ /* 0x000fe200078e0082 */
[----:B------:R-:W-:Y:S02]  /*19470*/  LOP3.LUT R81, R81, R72, R131, 0x96, !PT ;  /* 0x0000004851517212 */ /* 0x000fe400078e9683 */
[----:B------:R-:W-:-:S07]  /*19480*/  MOV R72, R100 ;  /* 0x0000006400487202 */ /* 0x000fce0000000f00 */
.L_x_6544:
[----:B------:R-:W-:Y:S05]  /*19490*/  BSYNC.RECONVERGENT B1 ;  /* 0x0000000000017941 */ /* 0x000fea0003800200 */
.L_x_6543:
        /* <DEDUP_REMOVED lines=9> */
.L_x_6542:
        /* <DEDUP_REMOVED lines=17> */
.L_x_6551:
        /* <DEDUP_REMOVED lines=13> */
.L_x_6553:
[----:B------:R-:W-:Y:S05]  /*19710*/  BSYNC.RECONVERGENT B2 ;  /* 0x0000000000027941 */ /* 0x000fea0003800200 */
.L_x_6552:
        /* <DEDUP_REMOVED lines=41> */
[C---:B------:R-:W-:Y:S02]  /*199b0*/  VIADD R75, R2.reuse, 0x5384540f ;  /* 0x5384540f024b7836 */ /* 0x040fe40000000000 */
[----:B------:R-:W-:Y:S01]  /*199c0*/  IMAD.WIDE.U32 R132, R73, -0x2daee0ad, RZ ;  /* 0xd2511f5349847825 */ /* 0x000fe200078e00ff */
[----:B------:R-:W-:Y:S02]  /*199d0*/  IADD3 R73, PT, PT, R3, 0x1fd5c5a3, RZ ;  /* 0x1fd5c5a303497810 */ /* 0x000fe40007ffe0ff */
[----:B------:R-:W-:Y:S02]  /*199e0*/  LOP3.LUT R75, R75, R86, R143, 0x96, !PT ;  /* 0x000000564b4b7212 */ /* 0x000fe400078e968f */
[----:B------:R-:W-:Y:S02]  /*199f0*/  LOP3.LUT R80, R73, R80, R133, 0x96, !PT ;  /* 0x0000005049507212 */ /* 0x000fe400078e9685 */
[----:B------:R-:W-:Y:S01]  /*19a00*/  IADD3 R73, PT, PT, R2, -0xe443238, RZ ;  /* 0xf1bbcdc802497810 */ /* 0x000fe20007ffe0ff */
[----:B------:R-:W-:-:S04]  /*19a10*/  IMAD.WIDE.U32 R144, R75, -0x2daee0ad, RZ ;  /* 0xd2511f534b907825 */ /* 0x000fc800078e00ff */
[----:B------:R-:W-:Y:S02]  /*19a20*/  VIADD R75, R3, 0xdb3d7428 ;  /* 0xdb3d7428034b7836 */ /* 0x000fe40000000000 */
[----:B------:R-:W-:-:S03]  /*19a30*/  IMAD.WIDE.U32 R80, R80, -0x326172a9, RZ ;  /* 0xcd9e8d5750507825 */ /* 0x000fc600078e00ff */
[----:B------:R-:W-:Y:S02]  /*19a40*/  LOP3.LUT R75, R75, R132, R145, 0x96, !PT ;  /* 0x000000844b4b7212 */ /* 0x000fe400078e9691 */
[----:B------:R-:W-:Y:S02]  /*19a50*/  LOP3.LUT R73, R73, R142, R81, 0x96, !PT ;  /* 0x0000008e49497212 */ /* 0x000fe400078e9651 */
[----:B------:R-:W-:Y:S01]  /*19a60*/  IADD3 R81, PT, PT, R3, -0x695add53, RZ ;  /* 0x96a522ad03517810 */ /* 0x000fe20007ffe0ff */
[----:B------:R-:W-:-:S04]  /*19a70*/  IMAD.WIDE.U32 R86, R75, -0x326172a9, RZ ;  /* 0xcd9e8d574b567825 */ /* 0x000fc800078e00ff */
[----:B------:R-:W-:Y:S02]  /*19a80*/  VIADD R75, R2, 0x8ff34781 ;  /* 0x8ff34781024b7836 */ /* 0x000fe40000000000 */
[----:B------:R-:W-:-:S03]  /*19a90*/  IMAD.WIDE.U32 R132, R73, -0x2daee0ad, RZ ;  /* 0xd2511f5349847825 */ /* 0x000fc600078e00ff */
[----:B------:R-:W-:Y:S01]  /*19aa0*/  LOP3.LUT R80, R75, R80, R87, 0x96, !PT ;  /* 0x000000504b507212 */ /* 0x000fe200078e9657 */
[----:B------:R-:W-:Y:S01]  /*19ab0*/  IMAD.MOV.U32 R75, RZ, RZ, R74 ;  /* 0x000000ffff4b7224 */ /* 0x000fe200078e004a */
[----:B------:R-:W-:Y:S02]  /*19ac0*/  LOP3.LUT R81, R81, R144, R133, 0x96, !PT ;  /* 0x0000009051517212 */ /* 0x000fe400078e9685 */
[----:B------:R-:W-:-:S07]  /*19ad0*/  MOV R74, R132 ;  /* 0x00000084004a7202 */ /* 0x000fce0000000f00 */
.L_x_6550:
[----:B------:R-:W-:Y:S05]  /*19ae0*/  BSYNC.RECONVERGENT B1 ;  /* 0x0000000000017941 */ /* 0x000fea0003800200 */
.L_x_6549:
        /* <DEDUP_REMOVED lines=10> */
.L_x_6548:
        /* <DEDUP_REMOVED lines=17> */
.L_x_6557:
        /* <DEDUP_REMOVED lines=13> */
.L_x_6559:
[----:B------:R-:W-:Y:S05]  /*19d70*/  BSYNC.RECONVERGENT B2 ;  /* 0x0000000000027941 */ /* 0x000fea0003800200 */
.L_x_6558:
        /* <DEDUP_REMOVED lines=61> */
.L_x_6556:
[----:B------:R-:W-:Y:S05]  /*1a150*/  BSYNC.RECONVERGENT B1 ;  /* 0x0000000000017941 */ /* 0x000fea0003800200 */
.L_x_6555:
        /* <DEDUP_REMOVED lines=9> */
.L_x_6554:
        /* <DEDUP_REMOVED lines=17> */
.L_x_6563:
        /* <DEDUP_REMOVED lines=13> */
.L_x_6565:
[----:B------:R-:W-:Y:S05]  /*1a3d0*/  BSYNC.RECONVERGENT B2 ;  /* 0x0000000000027941 */ /* 0x000fea0003800200 */
.L_x_6564:
        /* <DEDUP_REMOVED lines=61> */
.L_x_6562:
[----:B------:R-:W-:Y:S05]  /*1a7b0*/  BSYNC.RECONVERGENT B1 ;  /* 0x0000000000017941 */ /* 0x000fea0003800200 */
.L_x_6561:
        /* <DEDUP_REMOVED lines=10> */
.L_x_6560:
        /* <DEDUP_REMOVED lines=17> */
.L_x_6569:
        /* <DEDUP_REMOVED lines=13> */
.L_x_6571:
[----:B------:R-:W-:Y:S05]  /*1aa40*/  BSYNC.RECONVERGENT B2 ;  /* 0x0000000000027941 */ /* 0x000fea0003800200 */
.L_x_6570:
[----:B------:R-:W-:Y:S01]  /*1aa50*/  IMAD.WIDE.U32 R146, R112, -0x326172a9, RZ ;  /* 0xcd9e8d5770927825 */ /* 0x000fe200078e00ff */
[----:B------:R-:W-:-:S03]  /*1aa60*/  LOP3.LUT R154, R83, R81, R3, 0x96, !PT ;  /* 0x00000051539a7212 */ /* 0x000fc600078e9603 */
[----:B------:R-:W-:Y:S01]  /*1aa70*/  HFMA2 R100, -RZ, RZ, 0, 0 ;  /* 0x00000000ff647431 */ /* 0x000fe200000001ff */
        /* <DEDUP_REMOVED lines=58> */
.L_x_6568:
[----:B------:R-:W-:Y:S05]  /*1ae20*/  BSYNC.RECONVERGENT B1 ;  /* 0x0000000000017941 */ /* 0x000fea0003800200 */
.L_x_6567:
        /* <DEDUP_REMOVED lines=9> */
.L_x_6566:
        /* <DEDUP_REMOVED lines=17> */
.L_x_6575:
        /* <DEDUP_REMOVED lines=13> */
.L_x_6577:
[----:B------:R-:W-:Y:S05]  /*1b0a0*/  BSYNC.RECONVERGENT B2 ;  /* 0x0000000000027941 */ /* 0x000fea0003800200 */
.L_x_6576:
        /* <DEDUP_REMOVED lines=61> */
.L_x_6574:
[----:B------:R-:W-:Y:S05]  /*1b480*/  BSYNC.RECONVERGENT B1 ;  /* 0x0000000000017941 */ /* 0x000fea0003800200 */
.L_x_6573:
        /* <DEDUP_REMOVED lines=10> */
.L_x_6572:
        /* <DEDUP_REMOVED lines=17> */
.L_x_6581:
        /* <DEDUP_REMOVED lines=13> */
.L_x_6583:
[----:B------:R-:W-:Y:S05]  /*1b710*/  BSYNC.RECONVERGENT B2 ;  /* 0x0000000000027941 */ /* 0x000fea0003800200 */
.L_x_6582:
        /* <DEDUP_REMOVED lines=61> */
.L_x_6580:
[----:B------:R-:W-:Y:S05]  /*1baf0*/  BSYNC.RECONVERGENT B1 ;  /* 0x0000000000017941 */ /* 0x000fea0003800200 */
.L_x_6579:
        /* <DEDUP_REMOVED lines=9> */
.L_x_6578:
        /* <DEDUP_REMOVED lines=17> */
.L_x_6587:
        /* <DEDUP_REMOVED lines=13> */
.L_x_6589:
[----:B------:R-:W-:Y:S05]  /*1bd70*/  BSYNC.RECONVERGENT B2 ;  /* 0x0000000000027941 */ /* 0x000fea0003800200 */
.L_x_6588:
        /* <DEDUP_REMOVED lines=61> */
.L_x_6586:
[----:B------:R-:W-:Y:S05]  /*1c150*/  BSYNC.RECONVERGENT B1 ;  /* 0x0000000000017941 */ /* 0x000fea0003800200 */
.L_x_6585:
        /* <DEDUP_REMOVED lines=10> */
.L_x_6584:
[----:B------:R-:W-:Y:S02]  /*1c200*/  F2FP.BF16.F32.PACK_AB R116, RZ, R157 ;  /* 0x0000009dff74723e */ /* 0x000fe400000010ff */
[----:B------:R-:W-:Y:S02]  /*1c210*/  MOV R100, R74 ;  /* 0x0000004a00647202 */ /* 0x000fe40000000f00 */
[----:B------:R-:W-:Y:S02]  /*1c220*/  PRMT R72, R72, 0x5410, R75 ;  /* 0x0000541048487816 */ /* 0x000fe4000000004b */
[----:B------:R-:W-:Y:S02]  /*1c230*/  PRMT R74, R104, 0x5410, R106 ;  /* 0x00005410684a7816 */ /* 0x000fe4000000006a */
[----:B------:R-:W-:Y:S02]  /*1c240*/  PRMT R73, R73, 0x5410, R102 ;  /* 0x0000541049497816 */ /* 0x000fe40000000066 */
[----:B------:R-:W-:-:S07]  /*1c250*/  PRMT R75, R108, 0x5410, R116 ;  /* 0x000054106c4b7816 */ /* 0x000fce0000000074 */
.L_x_6541:
        /* <DEDUP_REMOVED lines=24> */
.L_x_6490:
[----:B------:R-:W-:Y:S05]  /*1c3e0*/  BSYNC.RECONVERGENT B0 ;  /* 0x0000000000007941 */ /* 0x000fea0003800200 */
.L_x_6489:
        /* <DEDUP_REMOVED lines=14> */
[----:B01234-:R-:W-:-:S04]  /*1c4d0*/  FADD.FTZ R72, R95, R0 ;  /* 0x000000005f487221 */ /* 0x01ffc80000010000 */
        /* <DEDUP_REMOVED lines=120> */
.L_x_6591:
[----:B------:R-:W-:Y:S05]  /*1cc60*/  BSYNC.RECONVERGENT B0 ;  /* 0x0000000000007941 */ /* 0x000fea0003800200 */
.L_x_6590:
        /* <DEDUP_REMOVED lines=12> */
.L_x_6593:
[----:B------:R-:W-:Y:S05]  /*1cd30*/  BSYNC.RECONVERGENT B0 ;  /* 0x0000000000007941 */ /* 0x000fea0003800200 */
.L_x_6592:
        /* <DEDUP_REMOVED lines=75> */
[----:B------:R-:W0:Y:S01]  /*1d1f0*/  LDC.64 R158, c[0x0][0x428] ;  /* 0x00010a00ff9e7b82 */ /* 0x000e220000000a00 */
        /* <DEDUP_REMOVED lines=27> */
[----:B------:R-:W-:Y:S01]  /*1d3b0*/  F2FP.BF16.F32.PACK_AB R73, R94, R163 ;  /* 0x000000a35e49723e */ /* 0x000fe200000010ff */
[----:B------:R-:W-:Y:S01]  /*1d3c0*/  VIADD R161, R161, 0x100 ;  /* 0x00000100a1a17836 */ /* 0x000fe20000000000 */
[----:B------:R-:W-:-:S05]  /*1d3d0*/  F2FP.BF16.F32.PACK_AB R75, R98, R171 ;  /* 0x000000ab624b723e */ /* 0x000fca00000010ff */
[----:B------:R0:W-:Y:S02]  /*1d3e0*/  STG.E.128 desc[UR8][R158.64], R72 ;  /* 0x000000489e007986 */ /* 0x0001e4000c101d08 */
.L_x_6596:
[----:B------:R-:W-:Y:S05]  /*1d3f0*/  BSYNC.RECONVERGENT B0 ;  /* 0x0000000000007941 */ /* 0x000fea0003800200 */
.L_x_6595:
[----:B------:R-:W-:Y:S01]  /*1d400*/  ISETP.NE.AND P0, PT, R114, RZ, PT ;  /* 0x000000ff7200720c */ /* 0x000fe20003f05270 */
[----:B------:R-:W-:-:S12]  /*1d410*/  BSSY.RECONVERGENT B0, `(.L_x_6597) ;  /* 0x0000022000007945 */ /* 0x000fd80003800200 */
        /* <DEDUP_REMOVED lines=33> */
.L_x_6598:
[----:B------:R-:W-:Y:S05]  /*1d630*/  BSYNC.RECONVERGENT B0 ;  /* 0x0000000000007941 */ /* 0x000fea0003800200 */
.L_x_6597:
        /* <DEDUP_REMOVED lines=34> */
.L_x_6600:
[----:B------:R-:W-:Y:S05]  /*1d860*/  BSYNC.RECONVERGENT B0 ;  /* 0x0000000000007941 */ /* 0x000fea0003800200 */
.L_x_6599:
        /* <DEDUP_REMOVED lines=33> */
.L_x_6601:
[----:B------:R-:W-:Y:S05]  /*1da80*/  BSYNC.RECONVERGENT B0 ;  /* 0x0000000000007941 */ /* 0x000fea0003800200 */
.L_x_6594:
[----:B0123--:R-:W0:Y:S01]  /*1da90*/  LDC.64 R72, c[0x0][0x380] ;  /* 0x0000e000ff487b82 */ /* 0x00fe220000000a00 */
[----:B------:R-:W-:Y:S01]  /*1daa0*/  UPLOP3.LUT UP1, UPT, UPT, UPT, UP1, 0x40, 0x4 ;  /* 0x000000000004789c */ /* 0x000fe20003f2e810 */
[----:B0-----:R-:W-:-:S04]  /*1dab0*/  IADD3 R76, PT, PT, R76, R72, RZ ;  /* 0x000000484c4c7210 */ /* 0x001fc80007ffe0ff */
[----:B------:R-:W-:-:S13]  /*1dac0*/  ISETP.GE.AND P0, PT, R76, R73, PT ;  /* 0x000000494c00720c */ /* 0x000fda0003f06270 */
[----:B------:R-:W-:Y:S05]  /*1dad0*/  @!P0 BRA `(.L_x_6602) ;  /* 0xfffffe3000b88947 */ /* 0x000fea000383ffff */
[----:B------:R-:W-:Y:S05]  /*1dae0*/  EXIT ;  /* 0x000000000000794d */ /* 0x000fea0003800000 */
.L_x_6603:
        /* <DEDUP_REMOVED lines=9> */
.L_x_27502:


//--------------------- .text._ZN10layer_norm13ln_fwd_kernelINS_13Kernel_traitsIf13__nv_bfloat16S2_S2_fjLj8192ELj1ELj1ELj8ELj16ENS_18Kernel_traits_baseILj8192EfS2_S2_S2_fjLj256EEEEELb1ELb0ELb1ELb1EEEvNS_9FwdParamsE --------------------------
	.section	.text._ZN10layer_norm13ln_fwd_kernelINS_13Kernel_traitsIf13__nv_bfloat16S2_S2_fjLj8192ELj1ELj1ELj8ELj16ENS_18Kernel_traits_baseILj8192EfS2_S2_S2_fjLj256EEEEELb1ELb0ELb1ELb1EEEvNS_9FwdParamsE,"ax",@progbits
	.align	128
        .global         _ZN10layer_norm13ln_fwd_kernelINS_13Kernel_traitsIf13__nv_bfloat16S2_S2_fjLj8192ELj1ELj1ELj8ELj16ENS_18Kernel_traits_baseILj8192EfS2_S2_S2_fjLj256EEEEELb1ELb0ELb1ELb1EEEvNS_9FwdParamsE
        .type           _ZN10layer_norm13ln_fwd_kernelINS_13Kernel_traitsIf13__nv_bfloat16S2_S2_fjLj8192ELj1ELj1ELj8ELj16ENS_18Kernel_traits_baseILj8192EfS2_S2_S2_fjLj256EEEEELb1ELb0ELb1ELb1EEEvNS_9FwdParamsE,@function
        .size           _ZN10layer_norm13ln_fwd_kernelINS_13Kernel_traitsIf13__nv_bfloat16S2_S2_fjLj8192ELj1ELj1ELj8ELj16ENS_18Kernel_traits_baseILj8192EfS2_S2_S2_fjLj256EEEEELb1ELb0ELb1ELb1EEEvNS_9FwdParamsE,(.L_x_27503 - _ZN10layer_norm13ln_fwd_kernelINS_13Kernel_traitsIf13__nv_bfloat16S2_S2_fjLj8192ELj1ELj1ELj8ELj16ENS_18Kernel_traits_baseILj8192EfS2_S2_S2_fjLj256EEEEELb1ELb0ELb1ELb1EEEvNS_9FwdParamsE)
        .other          _ZN10layer_norm13ln_fwd_kernelINS_13Kernel_traitsIf13__nv_bfloat16S2_S2_fjLj8192ELj1ELj1ELj8ELj16ENS_18Kernel_traits_baseILj8192EfS2_S2_S2_fjLj256EEEEELb1ELb0ELb1ELb1EEEvNS_9FwdParamsE,@"STO_CUDA_ENTRY STV_DEFAULT"
_ZN10layer_norm13ln_fwd_kernelINS_13Kernel_traitsIf13__nv_bfloat16S2_S2_fjLj8192ELj1ELj1ELj8ELj16ENS_18Kernel_traits_baseILj8192EfS2_S2_S2_fjLj256EEEEELb1ELb0ELb1ELb1EEEvNS_9FwdParamsE:
.text._ZN10layer_norm13ln_fwd_kernelINS_13Kernel_traitsIf13__nv_bfloat16S2_S2_fjLj8192ELj1ELj1ELj8ELj16ENS_18Kernel_traits_baseILj8192EfS2_S2_S2_fjLj256EEEEELb1ELb0ELb1ELb1EEEvNS_9FwdParamsE:
[----:B------:R-:W-:Y:S01]  /*0000*/  LDC R1, c[0x0][0x37c] ;  /* 0x0000df00ff017b82 */ /* 0x000fe20000000800 */
[----:B------:R-:W0:Y:S07]  /*0010*/  LDCU.U8 UR4, c[0x0][0x464] ;  /* 0x00008c80ff0477ac */ /* 0x000e2e0008000000 */
[----:B------:R-:W1:Y:S01]  /*0020*/  LDC R126, c[0x0][0x458] ;  /* 0x00011600ff7e7b82 */ /* 0x000e620000000800 */
[----:B------:R-:W2:Y:S01]  /*0030*/  LDCU.64 UR6, c[0x0][0x358] ;  /* 0x00006b00ff0677ac */ /* 0x000ea20008000a00 */
[----:B------:R-:W3:Y:S06]  /*0040*/  LDCU.64 UR8, c[0x0][0x450] ;  /* 0x00008a00ff0877ac */ /* 0x000eec0008000a00 */
[----:B------:R-:W4:Y:S01]  /*0050*/  LDC R127, c[0x0][0x45c] ;  /* 0x00011700ff7f7b82 */ /* 0x000f220000000800 */
[----:B0-----:R-:W-:-:S13]  /*0060*/  ISETP.NE.AND P0, PT, RZ, UR4, PT ;  /* 0x00000004ff007c0c */ /* 0x001fda000bf05270 */
[----:B-1----:R-:W-:Y:S01]  /*0070*/  @P0 IMAD.MOV.U32 R4, RZ, RZ, R126 ;  /* 0x000000ffff040224 */ /* 0x002fe200078e007e */
[----:B---3--:R-:W-:Y:S01]  /*0080*/  MOV R2, UR8 ;  /* 0x0000000800027c02 */ /* 0x008fe20008000f00 */
[----:B----4-:R-:W-:Y:S01]  /*0090*/  @P0 IMAD.MOV.U32 R5, RZ, RZ, R127 ;  /* 0x000000ffff050224 */ /* 0x010fe200078e007f */
[----:B------:R-:W0:Y:S01]  /*00a0*/  S2R R117, SR_TID.X ;  /* 0x0000000000757919 */ /* 0x000e220000002100 */
[----:B------:R-:W-:Y:S01]  /*00b0*/  IMAD.U32 R3, RZ, RZ, UR9 ;  /* 0x00000009ff037e24 */ /* 0x000fe2000f8e00ff */
[----:B------:R-:W1:Y:S01]  /*00c0*/  LDCU.64 UR8, c[0x0][0x438] ;  /* 0x00008700ff0877ac */ /* 0x000e620008000a00 */
[----:B------:R-:W3:Y:S02]  /*00d0*/  @P0 LDC R7, c[0x0][0x460] ;  /* 0x00011800ff070b82 */ /* 0x000ee40000000800 */
[----:B--2---:R-:W3:Y:S04]  /*00e0*/  @P0 LDG.E.64 R4, desc[UR6][R4.64] ;  /* 0x0000000604040981 */ /* 0x004ee8000c1e1b00 */
[----:B------:R-:W2:Y:S01]  /*00f0*/  @P0 LDG.E.64 R2, desc[UR6][R2.64] ;  /* 0x0000000602020981 */ /* 0x000ea2000c1e1b00 */
[----:B------:R-:W0:Y:S01]  /*0100*/  LDCU UR5, c[0x0][0x360] ;  /* 0x00006c00ff0577ac */ /* 0x000e220008000800 */
[----:B------:R-:W4:Y:S01]  /*0110*/  S2UR UR4, SR_CTAID.X ;  /* 0x00000000000479c3 */ /* 0x000f220000002500 */
[----:B-1----:R-:W-:-:S04]  /*0120*/  UISETP.NE.U32.AND UP0, UPT, UR8, URZ, UPT ;  /* 0x000000ff0800728c */ /* 0x002fc8000bf05070 */
[----:B------:R-:W-:Y:S01]  /*0130*/  UISETP.NE.AND.EX UP0, UPT, UR9, URZ, UPT, UP0 ;  /* 0x000000ff0900728c */ /* 0x000fe2000bf05300 */
[----:B----4-:R-:W-:-:S04]  /*0140*/  IMAD.U32 R90, RZ, RZ, UR4 ;  /* 0x00000004ff5a7e24 */ /* 0x010fc8000f8e00ff */
[----:B0-----:R-:W-:Y:S01]  /*0150*/  IMAD R130, R90, UR5, R117 ;  /* 0x000000055a827c24 */ /* 0x001fe2000f8e0275 */
[----:B---3--:R-:W-:-:S04]  /*0160*/  @P0 IADD3 R126, P1, PT, R4, R7, RZ ;  /* 0x00000007047e0210 */ /* 0x008fc80007f3e0ff */
[----:B------:R-:W-:Y:S01]  /*0170*/  @P0 IADD3.X R127, PT, PT, RZ, R5, RZ, P1, !PT ;  /* 0x00000005ff7f0210 */ /* 0x000fe20000ffe4ff */
[C---:B--2---:R-:W-:Y:S01]  /*0180*/  VIADD R72, R2.reuse, 0x9e3779b9 ;  /* 0x9e3779b902487836 */ /* 0x044fe20000000000 */
[C---:B------:R-:W-:Y:S01]  /*0190*/  IADD3 R75, PT, PT, R2.reuse, 0x3c6ef372, RZ ;  /* 0x3c6ef372024b7810 */ /* 0x040fe20007ffe0ff */
[C---:B------:R-:W-:Y:S01]  /*01a0*/  VIADD R74, R3.reuse, 0xbb67ae85 ;  /* 0xbb67ae85034a7836 */ /* 0x040fe20000000000 */
[C---:B------:R-:W-:Y:S01]  /*01b0*/  IADD3 R78, PT, PT, R3.reuse, 0x32370b8f, RZ ;  /* 0x32370b8f034e7810 */ /* 0x040fe20007ffe0ff */
[C---:B------:R-:W-:Y:S01]  /*01c0*/  VIADD R76, R3.reuse, 0x76cf5d0a ;  /* 0x76cf5d0a034c7836 */ /* 0x040fe20000000000 */
[C---:B------:R-:W-:Y:S01]  /*01d0*/  IADD3 R81, PT, PT, R2.reuse, 0x1715609d, RZ ;  /* 0x1715609d02517810 */ /* 0x040fe20007ffe0ff */
[C---:B------:R-:W-:Y:S01]  /*01e0*/  VIADD R77, R2.reuse, 0xdaa66d2b ;  /* 0xdaa66d2b024d7836 */ /* 0x040fe20000000000 */
[C---:B------:R-:W-:Y:S01]  /*01f0*/  IADD3 R84, PT, PT, R3.reuse, 0x646e171e, RZ ;  /* 0x646e171e03547810 */ /* 0x040fe20007ffe0ff */
[C---:B------:R-:W-:Y:S01]  /*0200*/  VIADD R79, R2.reuse, 0x78dde6e4 ;  /* 0x78dde6e4024f7836 */ /* 0x040fe20000000000 */
[----:B------:R-:W-:Y:S01]  /*0210*/  IADD3 R87, PT, PT, R2, -0xe443238, RZ ;  /* 0xf1bbcdc802577810 */ /* 0x000fe20007ffe0ff */
        /* <DEDUP_REMOVED lines=32> */
.L_x_6604:
        /* <DEDUP_REMOVED lines=26> */
.L_x_6605:
[----:B------:R-:W1:Y:S02]  /*05c0*/  LDCU UR4, c[0x0][0x384] ;  /* 0x00007080ff0477ac */ /* 0x000e640008000800 */
[----:B-1----:R-:W-:-:S13]  /*05d0*/  ISETP.GE.AND P0, PT, R90, UR4, PT ;  /* 0x000000045a007c0c */ /* 0x002fda000bf06270 */
[----:B------:R-:W-:Y:S05]  /*05e0*/  @P0 EXIT ;  /* 0x000000000000094d */ /* 0x000fea0003800000 */
[----:B------:R-:W-:Y:S01]  /*05f0*/  IMAD.HI.U32 R0, R130, -0x326172a9, RZ ;  /* 0xcd9e8d5782007827 */ /* 0x000fe200078e00ff */
[----:B------:R-:W-:Y:S01]  /*0600*/  LOP3.LUT R126, R126, 0x3, RZ, 0xc0, !PT ;  /* 0x000000037e7e7812 */ /* 0x000fe200078ec0ff */
[----:B------:R-:W1:Y:S02]  /*0610*/  LDCU UR10, c[0x0][0x404] ;  /* 0x00008080ff0a77ac */ /* 0x000e640008000800 */
[C---:B0-----:R-:W-:Y:S01]  /*0620*/  IMAD.HI.U32 R5, R128.reuse, -0x2daee0ad, RZ ;  /* 0xd2511f5380057827 */ /* 0x041fe200078e00ff */
[----:B------:R-:W-:Y:S01]  /*0630*/  LOP3.LUT R0, R91, R0, R2, 0x96, !PT ;  /* 0x000000005b007212 */ /* 0x000fe200078e9602 */
[----:B------:R-:W0:Y:S02]  /*0640*/  LDCU.U8 UR11, c[0x0][0x410] ;  /* 0x00008200ff0b77ac */ /* 0x000e240008000000 */
[----:B------:R-:W-:Y:S01]  /*0650*/  IMAD R73, R128, -0x2daee0ad, RZ ;  /* 0xd2511f5380497824 */ /* 0x000fe200078e02ff */
[----:B------:R-:W-:Y:S01]  /*0660*/  LOP3.LUT R5, R5, R3, RZ, 0x3c, !PT ;  /* 0x0000000305057212 */ /* 0x000fe200078e3cff */
[----:B------:R-:W-:Y:S01]  /*0670*/  IMAD R7, R130, -0x326172a9, RZ ;  /* 0xcd9e8d5782077824 */ /* 0x000fe200078e02ff */
[----:B------:R-:W2:Y:S01]  /*0680*/  LDCU UR14, c[0x0][0x400] ;  /* 0x00008000ff0e77ac */ /* 0x000ea20008000800 */
[----:B------:R-:W-:Y:S01]  /*0690*/  IMAD.HI.U32 R6, R0, -0x2daee0ad, RZ ;  /* 0xd2511f5300067827 */ /* 0x000fe200078e00ff */
[----:B------:R-:W3:Y:S03]  /*06a0*/  LDCU.64 UR12, c[0x0][0x408] ;  /* 0x00008100ff0c77ac */ /* 0x000ee60008000a00 */
[C---:B------:R-:W-:Y:S01]  /*06b0*/  IMAD.HI.U32 R4, R5.reuse, -0x326172a9, RZ ;  /* 0xcd9e8d5705047827 */ /* 0x040fe200078e00ff */
[----:B------:R-:W-:Y:S01]  /*06c0*/  LOP3.LUT R6, R74, R73, R6, 0x96, !PT ;  /* 0x000000494a067212 */ /* 0x000fe200078e9606 */
[----:B------:R-:W4:Y:S02]  /*06d0*/  LDCU.64 UR8, c[0x0][0x3a0] ;  /* 0x00007400ff0877ac */ /* 0x000f240008000a00 */
[----:B------:R-:W-:Y:S01]  /*06e0*/  IMAD R5, R5, -0x326172a9, RZ ;  /* 0xcd9e8d5705057824 */ /* 0x000fe200078e02ff */
[----:B------:R-:W-:Y:S01]  /*06f0*/  LOP3.LUT R4, R72, R7, R4, 0x96, !PT ;  /* 0x0000000748047212 */ /* 0x000fe200078e9604 */
[----:B------:R-:W-:Y:S01]  /*0700*/  IMAD R72, R0, -0x2daee0ad, RZ ;  /* 0xd2511f5300487824 */ /* 0x000fe200078e02ff */
[----:B------:R-:W-:Y:S01]  /*0710*/  UPLOP3.LUT UP1, UPT, UPT, UPT, UPT, 0x40, 0x4 ;  /* 0x000000000004789c */ /* 0x000fe20003f2e870 */
        /* <DEDUP_REMOVED lines=47> */
[----:B------:R-:W-:Y:S02]  /*0a10*/  IMAD R86, R5, -0x326172a9, RZ ;  /* 0xcd9e8d5705567824 */ /* 0x000fe400078e02ff */
[----:B01234-:R-:W-:-:S07]  /*0a20*/  IMAD R118, R0, -0x2daee0ad, RZ ;  /* 0xd2511f5300767824 */ /* 0x01ffce00078e02ff */
.L_x_6881:
[----:B------:R-:W0:Y:S08]  /*0a30*/  LDC.64 R72, c[0x0][0x3f0] ;  /* 0x0000fc00ff487b82 */ /* 0x000e300000000a00 */
[----:B------:R-:W1:Y:S08]  /*0a40*/  LDC R93, c[0x0][0x388] ;  /* 0x0000e200ff5d7b82 */ /* 0x000e700000000800 */
[----:B------:R-:W2:Y:S01]  /*0a50*/  LDC.64 R74, c[0x0][0x3f8] ;  /* 0x0000fe00ff4a7b82 */ /* 0x000ea20000000a00 */
[----:B0-----:R-:W-:-:S05]  /*0a60*/  IMAD.WIDE R72, R90, 0x4, R72 ;  /* 0x000000045a487825 */ /* 0x001fca00078e0248 */
[----:B------:R2:W3:Y:S01]  /*0a70*/  LDG.E R115, desc[UR6][R72.64] ;  /* 0x0000000648737981 */ /* 0x0004e2000c1e1900 */
[----:B------:R-:W-:Y:S02]  /*0a80*/  HFMA2 R116, -RZ, RZ, 0, 0 ;  /* 0x00000000ff747431 */ /* 0x000fe400000001ff */
[----:B--2---:R-:W-:-:S05]  /*0a90*/  IMAD.WIDE R72, R90, 0x4, R74 ;  /* 0x000000045a487825 */ /* 0x004fca00078e024a */
[----:B-----5:R0:W5:Y:S01]  /*0aa0*/  LDG.E R92, desc[UR6][R72.64] ;  /* 0x00000006485c7981 */ /* 0x020162000c1e1900 */
[----:B---3--:R-:W-:-:S13]  /*0ab0*/  ISETP.GE.AND P0, PT, R115, 0x1, PT ;  /* 0x000000017300780c */ /* 0x008fda0003f06270 */
[----:B------:R-:W2:Y:S01]  /*0ac0*/  @P0 LDC.64 R76, c[0x0][0x390] ;  /* 0x0000e400ff4c0b82 */ /* 0x000ea20000000a00 */
[----:B------:R-:W-:-:S04]  /*0ad0*/  @P0 VIADD R0, R115, 0xffffffff ;  /* 0xffffffff73000836 */ /* 0x000fc80000000000 */
[----:B-1----:R-:W-:-:S05]  /*0ae0*/  @P0 IMAD R0, R0, R93, RZ ;  /* 0x0000005d00000224 */ /* 0x002fca00078e02ff */
[----:B------:R-:W-:-:S04]  /*0af0*/  @P0 SHF.R.S32.HI R95, RZ, 0x1f, R0 ;  /* 0x0000001fff5f0819 */ /* 0x000fc80000011400 */
[----:B------:R-:W-:-:S04]  /*0b00*/  @P0 LEA.HI R0, R95, R0, RZ, 0x3 ;  /* 0x000000005f000211 */ /* 0x000fc800078f18ff */
[----:B------:R-:W-:-:S05]  /*0b10*/  @P0 LEA.HI.SX32 R116, R0, R117, 0x1d ;  /* 0x0000007500740211 */ /* 0x000fca00078feaff */
[----:B--2---:R-:W-:-:S05]  /*0b20*/  @P0 IMAD.WIDE.U32 R74, R116, 0x10, R76 ;  /* 0x00000010744a0825 */ /* 0x004fca00078e004c */
[----:B------:R0:W5:Y:S01]  /*0b30*/  @P0 LDG.E.128 R4, desc[UR6][R74.64] ;  /* 0x000000064a040981 */ /* 0x000162000c1e1d00 */
[----:B------:R-:W-:Y:S01]  /*0b40*/  UISETP.NE.U32.AND UP0, UPT, UR8, URZ, UPT ;  /* 0x000000ff0800728c */ /* 0x000fe2000bf05070 */
[----:B------:R-:W-:-:S03]  /*0b50*/  IMAD R0, R90, R93, RZ ;  /* 0x0000005d5a007224 */ /* 0x000fc600078e02ff */
[----:B------:R-:W-:Y:S02]  /*0b60*/  UISETP.NE.AND.EX UP0, UPT, UR9, URZ, UPT, UP0 ;  /* 0x000000ff0900728c */ /* 0x000fe4000bf05300 */
[----:B------:R-:W-:-:S04]  /*0b70*/  SHF.R.S32.HI R77, RZ, 0x1f, R0 ;  /* 0x0000001fff4d7819 */ /* 0x000fc80000011400 */
[----:B------:R-:W-:Y:S01]  /*0b80*/  LEA.HI R0, R77, R0, RZ, 0x3 ;  /* 0x000000004d007211 */ /* 0x000fe200078f18ff */
[C---:B------:R-:W-:Y:S01]  /*0b90*/  VIADD R94, R2.reuse, 0x5384540f ;  /* 0x5384540f025e7836 */ /* 0x040fe20000000000 */
[----:B------:R-:W-:Y:S01]  /*0ba0*/  IADD3 R96, PT, PT, R2, -0x4ab325aa, RZ ;  /* 0xb54cda5602607810 */ /* 0x000fe20007ffe0ff */
[C---:B------:R-:W-:Y:S01]  /*0bb0*/  VIADD R98, R3.reuse, 0xdb3d7428 ;  /* 0xdb3d742803627836 */ /* 0x040fe20000000000 */
[----:B------:R-:W-:Y:S01]  /*0bc0*/  LEA.HI.SX32 R117, R0, R117, 0x1d ;  /* 0x0000007500757211 */ /* 0x000fe200078feaff */
[C---:B------:R-:W-:Y:S01]  /*0bd0*/  VIADD R0, R3.reuse, 0x646e171e ;  /* 0x646e171e03007836 */ /* 0x040fe20000000000 */
[C---:B------:R-:W-:Y:S01]  /*0be0*/  IADD3 R102, PT, PT, R2.reuse, -0x700cb87f, RZ ;  /* 0x8ff3478102667810 */ /* 0x040fe20007ffe0ff */
[C---:B------:R-:W-:Y:S01]  /*0bf0*/  VIADD R100, R3.reuse, 0x96a522ad ;  /* 0x96a522ad03647836 */ /* 0x040fe20000000000 */
[C---:B------:R-:W-:Y:S01]  /*0c00*/  IADD3 R108, PT, PT, R3.reuse, 0x1fd5c5a3, RZ ;  /* 0x1fd5c5a3036c7810 */ /* 0x040fe20007ffe0ff */
[----:B------:R-:W-:Y:S01]  /*0c10*/  VIADD R104, R3, 0xed9eba14 ;  /* 0xed9eba1403687836 */ /* 0x000fe20000000000 */
[C---:B------:R-:W-:Y:S01]  /*0c20*/  IADD3 R112, PT, PT, R2.reuse, 0x1715609d, RZ ;  /* 0x1715609d02707810 */ /* 0x040fe20007ffe0ff */
[----:B------:R-:W-:-:S02]  /*0c30*/  VIADD R106, R2, 0xf1bbcdc8 ;  /* 0xf1bbcdc8026a7836 */ /* 0x000fc40000000000 */
[C---:B------:R-:W-:Y:S02]  /*0c40*/  VIADD R110, R3.reuse, 0xa9066899 ;  /* 0xa9066899036e7836 */ /* 0x040fe40000000000 */
[C---:B------:R-:W-:Y:S02]  /*0c50*/  VIADD R111, R3.reuse, 0xbb67ae85 ;  /* 0xbb67ae85036f7836 */ /* 0x040fe40000000000 */
[----:B------:R-:W-:Y:S02]  /*0c60*/  VIADD R113, R2, 0xdaa66d2b ;  /* 0xdaa66d2b02717836 */ /* 0x000fe40000000000 */
[----:B------:R-:W-:Y:S01]  /*0c70*/  VIADD R114, R3, 0x32370b8f ;  /* 0x32370b8f03727836 */ /* 0x000fe20000000000 */
[----:B0-----:R-:W-:Y:S06]  /*0c80*/  BRA.U !UP0, `(.L_x_6606) ;  /* 0x0000002d08947547 */ /* 0x001fec000b800000 */
[----:B------:R-:W0:Y:S02]  /*0c90*/  LDC.64 R72, c[0x0][0x3a0] ;  /* 0x0000e800ff487b82 */ /* 0x000e240000000a00 */
        /* <DEDUP_REMOVED lines=22> */
.L_x_6609:
        /* <DEDUP_REMOVED lines=12> */
.L_x_6610:
[----:B------:R-:W-:Y:S01]  /*0ec0*/  IMAD.WIDE.U32 R88, R130, -0x326172a9, RZ ;  /* 0xcd9e8d5782587825 */ /* 0x000fe200078e00ff */
[----:B------:R-:W-:Y:S02]  /*0ed0*/  LOP3.LUT R122, R87, R77, R3, 0x96, !PT ;  /* 0x0000004d577a7212 */ /* 0x000fe400078e9603 */
[C---:B------:R-:W-:Y:S01]  /*0ee0*/  IADD3 R85, PT, PT, R2.reuse, 0x3c6ef372, RZ ;  /* 0x3c6ef37202557810 */ /* 0x040fe20007ffe0ff */
        /* <DEDUP_REMOVED lines=9> */
[----:B------:R-:W-:-:S04]  /*0f80*/  LOP3.LUT R123, R123, R120, R77, 0x96, !PT ;  /* 0x000000787b7b7212 */ /* 0x000fc800078e964d */
        /* <DEDUP_REMOVED lines=25> */
[----:B------:R-:W-:Y:S01]  /*1120*/  IMAD.MOV.U32 R77, RZ, RZ, RZ ;  /* 0x000000ffff4d7224 */ /* 0x000fe200078e00ff */
        /* <DEDUP_REMOVED lines=8> */
.L_x_6608:
        /* <DEDUP_REMOVED lines=11> */
.L_x_6607:
        /* <DEDUP_REMOVED lines=21> */
.L_x_6613:
        /* <DEDUP_REMOVED lines=12> */
.L_x_6614:
        /* <DEDUP_REMOVED lines=44> */
[----:B------:R-:W-:Y:S01]  /*1730*/  IMAD.MOV.U32 R86, RZ, RZ, R122 ;  /* 0x000000ffff567224 */ /* 0x000fe200078e007a */
[----:B------:R-:W-:Y:S02]  /*1740*/  LOP3.LUT R89, R100, R118, R121, 0x96, !PT ;  /* 0x0000007664597212 */ /* 0x000fe400078e9679 */
[----:B------:R-:W-:-:S07]  /*1750*/  MOV R103, R120 ;  /* 0x0000007800677202 */ /* 0x000fce0000000f00 */
.L_x_6612:
[----:B-----5:R-:W-:Y:S01]  /*1760*/  PRMT R72, R4, 0x7632, R72 ;  /* 0x0000763204487816 */ /* 0x020fe20000000048 */
[----:B------:R-:W-:Y:S01]  /*1770*/  HFMA2 R118, -RZ, RZ, 0.1171875, 0 ;  /* 0x2f800000ff767431 */ /* 0x000fe200000001ff */
[----:B------:R-:W-:Y:S02]  /*1780*/  I2FP.F32.U32 R77, R84 ;  /* 0x00000054004d7245 */ /* 0x000fe40000201000 */
[C---:B------:R-:W-:Y:S01]  /*1790*/  PRMT R97, R72.reuse, 0x7632, R97 ;  /* 0x0000763248617816 */ /* 0x040fe20000000061 */
        /* <DEDUP_REMOVED lines=9> */
.L_x_6611:
        /* <DEDUP_REMOVED lines=20> */
.L_x_6617:
        /* <DEDUP_REMOVED lines=12> */
.L_x_6618:
        /* <DEDUP_REMOVED lines=47> */
.L_x_6616:
        /* <DEDUP_REMOVED lines=11> */
.L_x_6615:
        /* <DEDUP_REMOVED lines=21> */
.L_x_6621:
        /* <DEDUP_REMOVED lines=12> */
.L_x_6622:
        /* <DEDUP_REMOVED lines=47> */
.L_x_6620:
        /* <DEDUP_REMOVED lines=13> */
.L_x_6619:
        /* <DEDUP_REMOVED lines=20> */
.L_x_6625:
        /* <DEDUP_REMOVED lines=12> */
.L_x_6626:
        /* <DEDUP_REMOVED lines=47> */
.L_x_6624:
        /* <DEDUP_REMOVED lines=11> */
.L_x_6623:
        /* <DEDUP_REMOVED lines=21> */
.L_x_6629:
        /* <DEDUP_REMOVED lines=12> */
.L_x_6630:
        /* <DEDUP_REMOVED lines=47> */
.L_x_6628:
        /* <DEDUP_REMOVED lines=13> */
.L_x_6627:
        /* <DEDUP_REMOVED lines=20> */
.L_x_6633:
        /* <DEDUP_REMOVED lines=12> */
.L_x_6634:
        /* <DEDUP_REMOVED lines=45> */
[----:B------:R-:W-:Y:S02]  /*33e0*/  LOP3.LUT R89, R100, R120, R123, 0x96, !PT ;  /* 0x0000007864597212 */ /* 0x000fe400078e967b */
[----:B------:R-:W-:-:S07]  /*33f0*/  MOV R127, R122 ;  /* 0x0000007a007f7202 */ /* 0x000fce0000000f00 */
.L_x_6632:
        /* <DEDUP_REMOVED lines=11> */
.L_x_6631:
        /* <DEDUP_REMOVED lines=21> */
.L_x_6637:
        /* <DEDUP_REMOVED lines=12> */
.L_x_6638:
        /* <DEDUP_REMOVED lines=14> */
[----:B------:R-:W-:Y:S01]  /*37a0*/  IMAD.MOV.U32 R126, RZ, RZ, RZ ;  /* 0x000000ffff7e7224 */ /* 0x000fe200078e00ff */
[----:B------:R-:W-:-:S03]  /*37b0*/  LOP3.LUT R109, R109, R124, R121, 0x96, !PT ;  /* 0x0000007c6d6d7212 */ /* 0x000fc600078e9679 */
        /* <DEDUP_REMOVED lines=31> */
.L_x_6636:
        /* <DEDUP_REMOVED lines=13> */
.L_x_6635:
[----:B------:R-:W-:Y:S02]  /*3a80*/  F2FP.BF16.F32.PACK_AB R75, RZ, R109 ;  /* 0x0000006dff4b723e */ /* 0x000fe400000010ff */
[----:B------:R-:W-:Y:S02]  /*3a90*/  PRMT R74, R118, 0x5410, R74 ;  /* 0x00005410764a7816 */ /* 0x000fe4000000004a */
[----:B------:R-:W-:Y:S02]  /*3aa0*/  PRMT R73, R77, 0x5410, R73 ;  /* 0x000054104d497816 */ /* 0x000fe40000000049 */
[----:B------:R-:W-:Y:S02]  /*3ab0*/  PRMT R72, R76, 0x5410, R72 ;  /* 0x000054104c487816 */ /* 0x000fe40000000048 */
[----:B------:R-:W-:Y:S01]  /*3ac0*/  PRMT R75, R119, 0x5410, R75 ;  /* 0x00005410774b7816 */ /* 0x000fe2000000004b */
[----:B------:R-:W-:Y:S06]  /*3ad0*/  BRA `(.L_x_6639) ;  /* 0x0000002800747947 */ /* 0x000fec0003800000 */
.L_x_6606:
[----:B------:R-:W-:Y:S01]  /*3ae0*/  IADD3 R72, PT, PT, R3, 0x76cf5d0a, RZ ;  /* 0x76cf5d0a03487810 */ /* 0x000fe20007ffe0ff */
[----:B------:R-:W-:Y:S01]  /*3af0*/  VIADD R73, R2, 0x9e3779b9 ;  /* 0x9e3779b902497836 */ /* 0x000fe20000000000 */
[----:B------:R-:W-:Y:S01]  /*3b00*/  MOV R74, R126 ;  /* 0x0000007e004a7202 */ /* 0x000fe20000000f00 */
[----:B------:R-:W-:Y:S02]  /*3b10*/  IMAD.MOV.U32 R95, RZ, RZ, RZ ;  /* 0x000000ffff5f7224 */ /* 0x000fe400078e00ff */
        /* <DEDUP_REMOVED lines=17> */
.L_x_6642:
        /* <DEDUP_REMOVED lines=12> */
.L_x_6643:
[----:B------:R-:W-:Y:S01]  /*3cf0*/  IMAD.WIDE.U32 R76, R130, -0x326172a9, RZ ;  /* 0xcd9e8d57824c7825 */ /* 0x000fe200078e00ff */
[----:B------:R-:W-:-:S04]  /*3d00*/  LOP3.LUT R120, R87, R75, R3, 0x96, !PT ;  /* 0x0000004b57787212 */ /* 0x000fc800078e9603 */
        /* <DEDUP_REMOVED lines=33> */
[----:B------:R-:W-:Y:S02]  /*3f20*/  LOP3.LUT R76, R98, R76, R75, 0x96, !PT ;  /* 0x0000004c624c7212 */ /* 0x000fe400078e964b */
[----:B------:R-:W-:Y:S02]  /*3f30*/  MOV R75, R118 ;  /* 0x00000076004b7202 */ /* 0x000fe40000000f00 */
[----:B------:R-:W-:Y:S01]  /*3f40*/  LOP3.LUT R120, R106, R120, R89, 0x96, !PT ;  /* 0x000000786a787212 */ /* 0x000fe200078e9659 */
[----:B------:R-:W-:-:S04]  /*3f50*/  IMAD.WIDE.U32 R76, R76, -0x326172a9, RZ ;  /* 0xcd9e8d574c4c7825 */ /* 0x000fc800078e00ff */
[----:B------:R-:W-:Y:S01]  /*3f60*/  IMAD.WIDE.U32 R120, R120, -0x2daee0ad, RZ ;  /* 0xd2511f5378787825 */ /* 0x000fe200078e00ff */
[----:B------:R-:W-:-:S03]  /*3f70*/  LOP3.LUT R88, R102, R88, R77, 0x96, !PT ;  /* 0x0000005866587212 */ /* 0x000fc600078e964d */
[----:B------:R-:W-:Y:S01]  /*3f80*/  IMAD.MOV.U32 R86, RZ, RZ, R76 ;  /* 0x000000ffff567224 */ /* 0x000fe200078e004c */
[----:B------:R-:W-:Y:S01]  /*3f90*/  LOP3.LUT R89, R100, R74, R121, 0x96, !PT ;  /* 0x0000004a64597212 */ /* 0x000fe200078e9679 */
[----:B------:R-:W-:-:S07]  /*3fa0*/  IMAD.MOV.U32 R74, RZ, RZ, RZ ;  /* 0x000000ffff4a7224 */ /* 0x000fce00078e00ff */
.L_x_6641:
        /* <DEDUP_REMOVED lines=9> */
.L_x_6640:
[----:B------:R-:W-:Y:S01]  /*4040*/  F2FP.BF16.F32.PACK_AB R75, RZ, R95 ;  /* 0x0000005fff4b723e */ /* 0x000fe200000010ff */
[----:B------:R-:W-:Y:S02]  /*4050*/  IMAD.MOV.U32 R97, RZ, RZ, RZ ;  /* 0x000000ffff617224 */ /* 0x000fe400078e00ff */
[----:B------:R-:W-:Y:S01]  /*4060*/  IMAD.MOV.U32 R77, RZ, RZ, R74 ;  /* 0x000000ffff4d7224 */ /* 0x000fe200078e004a */
        /* <DEDUP_REMOVED lines=13> */
.L_x_6646:
        /* <DEDUP_REMOVED lines=12> */
.L_x_6647:
        /* <DEDUP_REMOVED lines=36> */
[----:B------:R-:W-:Y:S01]  /*4440*/  HFMA2 R77, -RZ, RZ, 0, 0 ;  /* 0x00000000ff4d7431 */ /* 0x000fe200000001ff */
[----:B------:R-:W-:Y:S01]  /*4450*/  LOP3.LUT R118, R106, R122, R89, 0x96, !PT ;  /* 0x0000007a6a767212 */ /* 0x000fe200078e9659 */
[----:B------:R-:W-:-:S04]  /*4460*/  IMAD.WIDE.U32 R122, R123, -0x326172a9, RZ ;  /* 0xcd9e8d577b7a7825 */ /* 0x000fc800078e00ff */
[----:B------:R-:W-:Y:S01]  /*4470*/  IMAD.WIDE.U32 R118, R118, -0x2daee0ad, RZ ;  /* 0xd2511f5376767825 */ /* 0x000fe200078e00ff */
[----:B------:R-:W-:Y:S02]  /*4480*/  LOP3.LUT R88, R102, R88, R123, 0x96, !PT ;  /* 0x0000005866587212 */ /* 0x000fe400078e967b */
[----:B------:R-:W-:Y:S02]  /*4490*/  MOV R86, R122 ;  /* 0x0000007a00567202 */ /* 0x000fe40000000f00 */
[----:B------:R-:W-:Y:S01]  /*44a0*/  LOP3.LUT R89, R100, R76, R119, 0x96, !PT ;  /* 0x0000004c64597212 */ /* 0x000fe200078e9677 */
[----:B------:R-:W-:Y:S02]  /*44b0*/  IMAD.MOV.U32 R76, RZ, RZ, R120 ;  /* 0x000000ffff4c7224 */ /* 0x000fe400078e0078 */
[----:B------:R-:W-:-:S07]  /*44c0*/  IMAD.MOV.U32 R120, RZ, RZ, R118 ;  /* 0x000000ffff787224 */ /* 0x000fce00078e0076 */
.L_x_6645:
        /* <DEDUP_REMOVED lines=10> */
.L_x_6644:
        /* <DEDUP_REMOVED lines=16> */
.L_x_6650:
        /* <DEDUP_REMOVED lines=12> */
.L_x_6651:
[----:B------:R-:W-:Y:S01]  /*4730*/  IMAD.WIDE.U32 R118, R130, -0x326172a9, RZ ;  /* 0xcd9e8d5782767825 */ /* 0x000fe200078e00ff */
[----:B------:R-:W-:Y:S02]  /*4740*/  LOP3.LUT R124, R87, R89, R3, 0x96, !PT ;  /* 0x00000059577c7212 */ /* 0x000fe400078e9603 */
[----:B------:R-:W-:Y:S01]  /*4750*/  IADD3 R77, PT, PT, R2, 0x3c6ef372, RZ ;  /* 0x3c6ef372024d7810 */ /* 0x000fe20007ffe0ff */
[----:B------:R-:W-:Y:S01]  /*4760*/  IMAD.MOV.U32 R74, RZ, RZ, RZ ;  /* 0x000000ffff4a7224 */ /* 0x000fe200078e00ff */
[----:B------:R-:W-:Y:S01]  /*4770*/  LOP3.LUT R122, R91, R119, R2, 0x96, !PT ;  /* 0x000000775b7a7212 */ /* 0x000fe200078e9602 */
[----:B------:R-:W-:Y:S01]  /*4780*/  IMAD.WIDE.U32 R124, R124, -0x326172a9, RZ ;  /* 0xcd9e8d577c7c7825 */ /* 0x000fe200078e00ff */
[----:B------:R-:W-:-:S03]  /*4790*/  MOV R83, R120 ;  /* 0x0000007800537202 */ /* 0x000fc60000000f00 */
        /* <DEDUP_REMOVED lines=37> */
[----:B------:R-:W-:-:S07]  /*49f0*/  IMAD.MOV.U32 R120, RZ, RZ, R122 ;  /* 0x000000ffff787224 */ /* 0x000fce00078e007a */
.L_x_6649:
        /* <DEDUP_REMOVED lines=9> */
.L_x_6648:
        /* <DEDUP_REMOVED lines=16> */
.L_x_6654:
        /* <DEDUP_REMOVED lines=12> */
.L_x_6655:
        /* <DEDUP_REMOVED lines=45> */
.L_x_6653:
        /* <DEDUP_REMOVED lines=10> */
.L_x_6652:
        /* <DEDUP_REMOVED lines=16> */
.L_x_6658:
        /* <DEDUP_REMOVED lines=12> */
.L_x_6659:
        /* <DEDUP_REMOVED lines=42> */
[----:B------:R-:W-:Y:S01]  /*5420*/  MOV R86, R126 ;  /* 0x0000007e00567202 */ /* 0x000fe20000000f00 */
[----:B------:R-:W-:Y:S01]  /*5430*/  IMAD.MOV.U32 R120, RZ, RZ, R122 ;  /* 0x000000ffff787224 */ /* 0x000fe200078e007a */
[----:B------:R-:W-:-:S07]  /*5440*/  LOP3.LUT R89, R100, R124, R123, 0x96, !PT ;  /* 0x0000007c64597212 */ /* 0x000fce00078e967b */
.L_x_6657:
        /* <DEDUP_REMOVED lines=9> */
.L_x_6656:
        /* <DEDUP_REMOVED lines=16> */
.L_x_6662:
        /* <DEDUP_REMOVED lines=12> */
.L_x_6663:
        /* <DEDUP_REMOVED lines=45> */
.L_x_6661:
        /* <DEDUP_REMOVED lines=10> */
.L_x_6660:
        /* <DEDUP_REMOVED lines=16> */
.L_x_6666:
        /* <DEDUP_REMOVED lines=12> */
.L_x_6667:
        /* <DEDUP_REMOVED lines=45> */
.L_x_6665:
        /* <DEDUP_REMOVED lines=9> */
.L_x_6664:
        /* <DEDUP_REMOVED lines=16> */
.L_x_6670:
        /* <DEDUP_REMOVED lines=12> */
.L_x_6671:
        /* <DEDUP_REMOVED lines=22> */
[----:B------:R-:W-:Y:S02]  /*6250*/  LOP3.LUT R124, R73, R124, R123, 0x96, !PT ;  /* 0x0000007c497c7212 */ /* 0x000fe400078e967b */
[----:B------:R-:W-:-:S03]  /*6260*/  LOP3.LUT R122, R112, R122, R127, 0x96, !PT ;  /* 0x0000007a707a7212 */ /* 0x000fc600078e967f */
        /* <DEDUP_REMOVED lines=15> */
[----:B------:R-:W-:-:S03]  /*6360*/  MOV R86, R126 ;  /* 0x0000007e00567202 */ /* 0x000fc60000000f00 */
[----:B------:R-:W-:-:S04]  /*6370*/  IMAD.WIDE.U32 R124, R124, -0x2daee0ad, RZ ;  /* 0xd2511f537c7c7825 */ /* 0x000fc800078e00ff */
[----:B------:R-:W-:Y:S01]  /*6380*/  HFMA2 R126, -RZ, RZ, 0, 0 ;  /* 0x00000000ff7e7431 */ /* 0x000fe200000001ff */
[----:B------:R-:W-:Y:S01]  /*6390*/  LOP3.LUT R88, R102, R122, R127, 0x96, !PT ;  /* 0x0000007a66587212 */ /* 0x000fe200078e967f */
[----:B------:R-:W-:Y:S01]  /*63a0*/  IMAD.MOV.U32 R120, RZ, RZ, R124 ;  /* 0x000000ffff787224 */ /* 0x000fe200078e007c */
[----:B------:R-:W-:-:S07]  /*63b0*/  LOP3.LUT R89, R100, R72, R125, 0x96, !PT ;  /* 0x0000004864597212 */ /* 0x000fce00078e967d */
.L_x_6669:
        /* <DEDUP_REMOVED lines=10> */
.L_x_6668:
[----:B------:R-:W-:Y:S02]  /*6460*/  F2FP.BF16.F32.PACK_AB R121, RZ, R109 ;  /* 0x0000006dff79723e */ /* 0x000fe400000010ff */
[----:B------:R-:W-:Y:S02]  /*6470*/  PRMT R72, R75, 0x5410, R76 ;  /* 0x000054104b487816 */ /* 0x000fe4000000004c */
[----:B------:R-:W-:Y:S02]  /*6480*/  PRMT R74, R74, 0x5410, R119 ;  /* 0x000054104a4a7816 */ /* 0x000fe40000000077 */
[----:B------:R-:W-:Y:S02]  /*6490*/  PRMT R73, R77, 0x5410, R118 ;  /* 0x000054104d497816 */ /* 0x000fe40000000076 */
[----:B------:R-:W-:-:S07]  /*64a0*/  PRMT R75, R129, 0x5410, R121 ;  /* 0x00005410814b7816 */ /* 0x000fce0000000079 */
.L_x_6639:
        /* <DEDUP_REMOVED lines=24> */
[----:B0-----:R-:W-:Y:S01]  /*6630*/  IMAD.WIDE.U32 R72, R116, 0x8, R124 ;  /* 0x0000000874487825 */ /* 0x001fe200078e007c */
[----:B------:R-:W-:-:S05]  /*6640*/  LOP3.LUT R74, R74, 0xff, R85, 0xf8, !PT ;  /* 0x000000ff4a4a7812 */ /* 0x000fca00078ef855 */
[----:B------:R1:W-:Y:S02]  /*6650*/  STG.E.64 desc[UR6][R72.64], R74 ;  /* 0x0000004a48007986 */ /* 0x0003e4000c101b06 */
.L_x_6672:
[----:B-----5:R2:W5:Y:S01]  /*6660*/  @P0 LDG.E.128 R4, desc[UR6][R122.64] ;  /* 0x000000067a040981 */ /* 0x020562000c1e1d00 */
[----:B------:R-:W-:Y:S05]  /*6670*/  BRA.U !UP0, `(.L_x_6673) ;  /* 0x0000002d08987547 */ /* 0x000fea000b800000 */
[----:B01----:R-:W0:Y:S01]  /*6680*/  LDC.64 R72, c[0x0][0x3a0] ;  /* 0x0000e800ff487b82 */ /* 0x003e220000000a00 */
[----:B------:R-:W-:-:S04]  /*6690*/  VIADD R75, R117, 0x100 ;  /* 0x00000100754b7836 */ /* 0x000fc80000000000 */
[----:B0-----:R-:W-:-:S06]  /*66a0*/  IMAD.WIDE.U32 R72, R75, 0x10, R72 ;  /* 0x000000104b487825 */ /* 0x001fcc00078e0048 */
[----:B------:R-:W3:Y:S01]  /*66b0*/  LDG.E.128 R72, desc[UR6][R72.64] ;  /* 0x0000000648487981 */ /* 0x000ee2000c1e1d00 */
[----:B------:R-:W-:-:S13]  /*66c0*/  ISETP.GT.AND P1, PT, R115, RZ, PT ;  /* 0x000000ff7300720c */ /* 0x000fda0003f24270 */
[----:B--2---:R-:W-:Y:S01]  /*66d0*/  @!P1 MOV R122, R126 ;  /* 0x0000007e007a9202 */ /* 0x004fe20000000f00 */
[----:B------:R-:W-:Y:S02]  /*66e0*/  @!P1 IMAD.MOV.U32 R127, RZ, RZ, R120 ;  /* 0x000000ffff7f9224 */ /* 0x000fe400078e0078 */
[----:B---3--:R-:W-:Y:S01]  /*66f0*/  @!P1 IMAD.U32 R119, R72, 0x10000, RZ ;  /* 0x0001000048779824 */ /* 0x008fe200078e00ff */
        /* <DEDUP_REMOVED lines=16> */
.L_x_6676:
        /* <DEDUP_REMOVED lines=12> */
.L_x_6677:
        /* <DEDUP_REMOVED lines=45> */
[----:B------:R-:W-:Y:S01]  /*6b90*/  IMAD.MOV.U32 R122, RZ, RZ, RZ ;  /* 0x000000ffff7a7224 */ /* 0x000fe200078e00ff */
[----:B------:R-:W-:-:S07]  /*6ba0*/  MOV R127, R118 ;  /* 0x00000076007f7202 */ /* 0x000fce0000000f00 */
.L_x_6675:
[----:B------:R-:W-:Y:S01]  /*6bb0*/  I2FP.F32.U32 R85, R85 ;  /* 0x0000005500557245 */ /* 0x000fe20000201000 */
[----:B-----5:R-:W-:Y:S01]  /*6bc0*/  IMAD.U32 R119, R4, 0x10000, RZ ;  /* 0x0001000004777824 */ /* 0x020fe200078e00ff */
[----:B------:R-:W-:-:S03]  /*6bd0*/  MOV R118, 0x2f800000 ;  /* 0x2f80000000767802 */ /* 0x000fc60000000f00 */
[----:B------:R-:W-:Y:S02]  /*6be0*/  FMUL.FTZ R119, R119, UR13 ;  /* 0x0000000d77777c20 */ /* 0x000fe40008410000 */
[----:B------:R-:W-:Y:S01]  /*6bf0*/  FFMA.FTZ R85, R85, R118, 1.1641532182693481445e-10 ;  /* 0x2f00000055557423 */ /* 0x000fe20000010076 */
[----:B------:R-:W-:Y:S02]  /*6c00*/  IMAD.U32 R118, R72, 0x10000, RZ ;  /* 0x0001000048767824 */ /* 0x000fe400078e00ff */
[----:B------:R-:W-:Y:S02]  /*6c10*/  FMUL.FTZ R119, R119, UR12 ;  /* 0x0000000c77777c20 */ /* 0x000fe40008410000 */
[----:B------:R-:W-:-:S04]  /*6c20*/  FSETP.GTU.FTZ.AND P2, PT, R85, UR10, PT ;  /* 0x0000000a55007c0b */ /* 0x000fc8000bf5c000 */
[----:B------:R-:W-:Y:S02]  /*6c30*/  FSEL R119, R119, RZ, !P2 ;  /* 0x000000ff77777208 */ /* 0x000fe40005000000 */
[----:B------:R-:W-:-:S03]  /*6c40*/  SEL R85, RZ, 0x1, P2 ;  /* 0x00000001ff557807 */ /* 0x000fc60001000000 */
[----:B------:R-:W-:-:S07]  /*6c50*/  FADD.FTZ R119, R118, R119 ;  /* 0x0000007776777221 */ /* 0x000fce0000010000 */
.L_x_6674:
        /* <DEDUP_REMOVED lines=21> */
.L_x_6680:
        /* <DEDUP_REMOVED lines=12> */
.L_x_6681:
        /* <DEDUP_REMOVED lines=47> */
.L_x_6679:
[----:B-----5:R-:W-:Y:S02]  /*7160*/  PRMT R72, R4, 0x7632, R72 ;  /* 0x0000763204487816 */ /* 0x020fe40000000048 */
[----:B------:R-:W-:Y:S02]  /*7170*/  I2FP.F32.U32 R84, R84 ;  /* 0x0000005400547245 */ /* 0x000fe40000201000 */
[----:B------:R-:W-:Y:S01]  /*7180*/  MOV R123, 0x2f800000 ;  /* 0x2f800000007b7802 */ /* 0x000fe20000000f00 */
[C---:B------:R-:W-:Y:S01]  /*7190*/  IMAD.U32 R121, R72.reuse, 0x10000, RZ ;  /* 0x0001000048797824 */ /* 0x040fe200078e00ff */
[----:B------:R-:W-:-:S03]  /*71a0*/  PRMT R72, R72, 0x7632, R72 ;  /* 0x0000763248487816 */ /* 0x000fc60000000048 */
        /* <DEDUP_REMOVED lines=8> */
.L_x_6678:
        /* <DEDUP_REMOVED lines=20> */
.L_x_6684:
        /* <DEDUP_REMOVED lines=12> */
.L_x_6685:
        /* <DEDUP_REMOVED lines=47> */
.L_x_6683:
        /* <DEDUP_REMOVED lines=11> */
.L_x_6682:
        /* <DEDUP_REMOVED lines=21> */
.L_x_6688:
        /* <DEDUP_REMOVED lines=12> */
.L_x_6689:
        /* <DEDUP_REMOVED lines=47> */
.L_x_6687:
        /* <DEDUP_REMOVED lines=13> */
.L_x_6686:
        /* <DEDUP_REMOVED lines=20> */
.L_x_6692:
        /* <DEDUP_REMOVED lines=12> */
.L_x_6693:
        /* <DEDUP_REMOVED lines=47> */
.L_x_6691:
        /* <DEDUP_REMOVED lines=11> */
.L_x_6690:
        /* <DEDUP_REMOVED lines=21> */
.L_x_6696:
        /* <DEDUP_REMOVED lines=12> */
.L_x_6697:
        /* <DEDUP_REMOVED lines=47> */
.L_x_6695:
        /* <DEDUP_REMOVED lines=13> */
.L_x_6694:
        /* <DEDUP_REMOVED lines=20> */
.L_x_6700:
        /* <DEDUP_REMOVED lines=12> */
.L_x_6701:
        /* <DEDUP_REMOVED lines=47> */
.L_x_6699:
        /* <DEDUP_REMOVED lines=11> */
.L_x_6698:
        /* <DEDUP_REMOVED lines=21> */
.L_x_6704:
        /* <DEDUP_REMOVED lines=12> */
.L_x_6705:
        /* <DEDUP_REMOVED lines=47> */
.L_x_6703:
        /* <DEDUP_REMOVED lines=13> */
.L_x_6702:
[----:B------:R-:W-:Y:S02]  /*9480*/  F2FP.BF16.F32.PACK_AB R75, RZ, R133 ;  /* 0x00000085ff4b723e */ /* 0x000fe400000010ff */
[----:B------:R-:W-:Y:S02]  /*9490*/  PRMT R74, R122, 0x5410, R74 ;  /* 0x000054107a4a7816 */ /* 0x000fe4000000004a */
[----:B------:R-:W-:Y:S02]  /*94a0*/  PRMT R73, R120, 0x5410, R73 ;  /* 0x0000541078497816 */ /* 0x000fe40000000049 */
[----:B------:R-:W-:Y:S02]  /*94b0*/  PRMT R72, R118, 0x5410, R72 ;  /* 0x0000541076487816 */ /* 0x000fe40000000048 */
[----:B------:R-:W-:Y:S01]  /*94c0*/  PRMT R75, R138, 0x5410, R75 ;  /* 0x000054108a4b7816 */ /* 0x000fe2000000004b */
[----:B------:R-:W-:Y:S06]  /*94d0*/  BRA `(.L_x_6706) ;  /* 0x0000002800ac7947 */ /* 0x000fec0003800000 */
.L_x_6673:
[----:B0-----:R-:W-:Y:S02]  /*94e0*/  HFMA2 R119, -RZ, RZ, 0, 0 ;  /* 0x00000000ff777431 */ /* 0x001fe400000001ff */
[----:B-1----:R-:W-:Y:S02]  /*94f0*/  IMAD.MOV.U32 R73, RZ, RZ, R126 ;  /* 0x000000ffff497224 */ /* 0x002fe400078e007e */
        /* <DEDUP_REMOVED lines=17> */
.L_x_6709:
        /* <DEDUP_REMOVED lines=12> */
.L_x_6710:
[----:B------:R-:W-:Y:S01]  /*96d0*/  IMAD.WIDE.U32 R74, R130, -0x326172a9, RZ ;  /* 0xcd9e8d57824a7825 */ /* 0x000fe200078e00ff */
[----:B------:R-:W-:Y:S02]  /*96e0*/  LOP3.LUT R118, R87, R73, R3, 0x96, !PT ;  /* 0x0000004957767212 */ /* 0x000fe400078e9603 */
[C---:B------:R-:W-:Y:S01]  /*96f0*/  IADD3 R85, PT, PT, R2.reuse, 0x3c6ef372, RZ ;  /* 0x3c6ef37202557810 */ /* 0x040fe20007ffe0ff */
        /* <DEDUP_REMOVED lines=14> */
[----:B------:R-:W-:-:S04]  /*97e0*/  LOP3.LUT R74, R113, R74, R119, 0x96, !PT ;  /* 0x0000004a714a7212 */ /* 0x000fc800078e9677 */
[----:B--2---:R-:W-:Y:S01]  /*97f0*/  LOP3.LUT R122, R114, R72, R89, 0x96, !PT ;  /* 0x00000048727a7212 */ /* 0x004fe200078e9659 */
        /* <DEDUP_REMOVED lines=27> */
.L_x_6708:
        /* <DEDUP_REMOVED lines=9> */
.L_x_6707:
        /* <DEDUP_REMOVED lines=16> */
.L_x_6713:
        /* <DEDUP_REMOVED lines=12> */
.L_x_6714:
[----:B------:R-:W-:Y:S01]  /*9c00*/  IMAD.WIDE.U32 R88, R130, -0x326172a9, RZ ;  /* 0xcd9e8d5782587825 */ /* 0x000fe200078e00ff */
[----:B--2---:R-:W-:-:S03]  /*9c10*/  LOP3.LUT R122, R87, R75, R3, 0x96, !PT ;  /* 0x0000004b577a7212 */ /* 0x004fc600078e9603 */
        /* <DEDUP_REMOVED lines=43> */
[----:B------:R-:W-:Y:S02]  /*9ed0*/  IMAD.MOV.U32 R124, RZ, RZ, R120 ;  /* 0x000000ffff7c7224 */ /* 0x000fe400078e0078 */
[----:B------:R-:W-:-:S07]  /*9ee0*/  IMAD.MOV.U32 R74, RZ, RZ, RZ ;  /* 0x000000ffff4a7224 */ /* 0x000fce00078e00ff */
.L_x_6712:
[----:B------:R-:W-:Y:S02]  /*9ef0*/  I2FP.F32.U32 R73, R75 ;  /* 0x0000004b00497245 */ /* 0x000fe40000201000 */
[----:B-----5:R-:W-:Y:S02]  /*9f00*/  PRMT R75, R4, 0x7632, R75 ;  /* 0x00007632044b7816 */ /* 0x020fe4000000004b */
[----:B------:R-:W-:-:S03]  /*9f10*/  MOV R84, 0x2f800000 ;  /* 0x2f80000000547802 */ /* 0x000fc60000000f00 */
[----:B------:R-:W-:Y:S02]  /*9f20*/  IMAD.U32 R75, R75, 0x10000, RZ ;  /* 0x000100004b4b7824 */ /* 0x000fe400078e00ff */
[----:B------:R-:W-:Y:S02]  /*9f30*/  FFMA.FTZ R73, R73, R84, 1.1641532182693481445e-10 ;  /* 0x2f00000049497423 */ /* 0x000fe40000010054 */
[----:B------:R-:W-:-:S03]  /*9f40*/  FMUL.FTZ R75, R75, UR13 ;  /* 0x0000000d4b4b7c20 */ /* 0x000fc60008410000 */
[----:B------:R-:W-:Y:S01]  /*9f50*/  FSETP.GTU.FTZ.AND P1, PT, R73, UR10, PT ;  /* 0x0000000a49007c0b */ /* 0x000fe2000bf3c000 */
[----:B------:R-:W-:-:S03]  /*9f60*/  FMUL.FTZ R75, R75, UR12 ;  /* 0x0000000c4b4b7c20 */ /* 0x000fc60008410000 */
[----:B------:R-:W-:Y:S02]  /*9f70*/  SEL R84, RZ, 0x1, P1 ;  /* 0x00000001ff547807 */ /* 0x000fe40000800000 */
[----:B------:R-:W-:-:S07]  /*9f80*/  FSEL R121, R75, RZ, !P1 ;  /* 0x000000ff4b797208 */ /* 0x000fce0004800000 */
.L_x_6711:
[----:B------:R-:W-:Y:S01]  /*9f90*/  F2FP.BF16.F32.PACK_AB R75, RZ, R121 ;  /* 0x00000079ff4b723e */ /* 0x000fe200000010ff */
[----:B--2---:R-:W-:Y:S01]  /*9fa0*/  IMAD.MOV.U32 R123, RZ, RZ, RZ ;  /* 0x000000ffff7b7224 */ /* 0x004fe200078e00ff */
        /* <DEDUP_REMOVED lines=14> */
.L_x_6717:
        /* <DEDUP_REMOVED lines=12> */
.L_x_6718:
        /* <DEDUP_REMOVED lines=47> */
.L_x_6716:
        /* <DEDUP_REMOVED lines=9> */
.L_x_6715:
        /* <DEDUP_REMOVED lines=16> */
.L_x_6721:
        /* <DEDUP_REMOVED lines=12> */
.L_x_6722:
        /* <DEDUP_REMOVED lines=17> */
[----:B------:R-:W-:Y:S02]  /*a7a0*/  LOP3.LUT R89, R113, R126, R135, 0x96, !PT ;  /* 0x0000007e71597212 */ /* 0x000fe400078e9687 */
[----:B------:R-:W-:Y:S01]  /*a7b0*/  IADD3 R125, PT, PT, R2, 0x78dde6e4, RZ ;  /* 0x78dde6e4027d7810 */ /* 0x000fe20007ffe0ff */
        /* <DEDUP_REMOVED lines=28> */
.L_x_6720:
        /* <DEDUP_REMOVED lines=10> */
.L_x_6719:
        /* <DEDUP_REMOVED lines=16> */
.L_x_6725:
        /* <DEDUP_REMOVED lines=12> */
.L_x_6726:
        /* <DEDUP_REMOVED lines=47> */
.L_x_6724:
[----:B------:R-:W-:Y:S01]  /*aed0*/  I2FP.F32.U32 R74, R81 ;  /* 0x00000051004a7245 */ /* 0x000fe20000201000 */
[----:B-----5:R-:W-:Y:S01]  /*aee0*/  IMAD.U32 R122, R6, 0x10000, RZ ;  /* 0x00010000067a7824 */ /* 0x020fe200078e00ff */
[----:B------:R-:W-:-:S03]  /*aef0*/  MOV R81, 0x2f800000 ;  /* 0x2f80000000517802 */ /* 0x000fc60000000f00 */
[----:B------:R-:W-:Y:S02]  /*af00*/  FMUL.FTZ R122, R122, UR13 ;  /* 0x0000000d7a7a7c20 */ /* 0x000fe40008410000 */
[----:B------:R-:W-:Y:S02]  /*af10*/  FFMA.FTZ R74, R74, R81, 1.1641532182693481445e-10 ;  /* 0x2f0000004a4a7423 */ /* 0x000fe40000010051 */
[----:B------:R-:W-:-:S03]  /*af20*/  FMUL.FTZ R122, R122, UR12 ;  /* 0x0000000c7a7a7c20 */ /* 0x000fc60008410000 */
[----:B------:R-:W-:-:S04]  /*af30*/  FSETP.GTU.FTZ.AND P1, PT, R74, UR10, PT ;  /* 0x0000000a4a007c0b */ /* 0x000fc8000bf3c000 */
[----:B------:R-:W-:Y:S02]  /*af40*/  SEL R81, RZ, 0x1, P1 ;  /* 0x00000001ff517807 */ /* 0x000fe40000800000 */
[----:B------:R-:W-:-:S07]  /*af50*/  FSEL R127, R122, RZ, !P1 ;  /* 0x000000ff7a7f7208 */ /* 0x000fce0004800000 */
.L_x_6723:
        /* <DEDUP_REMOVED lines=16> */
.L_x_6729:
        /* <DEDUP_REMOVED lines=12> */
.L_x_6730:
        /* <DEDUP_REMOVED lines=47> */
.L_x_6728:
        /* <DEDUP_REMOVED lines=10> */
.L_x_6727:
        /* <DEDUP_REMOVED lines=16> */
.L_x_6733:
        /* <DEDUP_REMOVED lines=12> */
.L_x_6734:
        /* <DEDUP_REMOVED lines=47> */
.L_x_6732:
        /* <DEDUP_REMOVED lines=9> */
.L_x_6731:
        /* <DEDUP_REMOVED lines=16> */
.L_x_6737:
        /* <DEDUP_REMOVED lines=12> */
.L_x_6738:
        /* <DEDUP_REMOVED lines=47> */
.L_x_6736:
[----:B-----5:R-:W-:Y:S02]  /*bea0*/  PRMT R122, R7, 0x7632, R122 ;  /* 0x00007632077a7816 */ /* 0x020fe4000000007a */
[----:B------:R-:W-:Y:S02]  /*beb0*/  I2FP.F32.U32 R78, R78 ;  /* 0x0000004e004e7245 */ /* 0x000fe40000201000 */
[----:B------:R-:W-:Y:S01]  /*bec0*/  MOV R133, 0x2f800000 ;  /* 0x2f80000000857802 */ /* 0x000fe20000000f00 */
[----:B------:R-:W-:-:S04]  /*bed0*/  IMAD.U32 R122, R122, 0x10000, RZ ;  /* 0x000100007a7a7824 */ /* 0x000fc800078e00ff */
[----:B------:R-:W-:Y:S01]  /*bee0*/  FFMA.FTZ R78, R78, R133, 1.1641532182693481445e-10 ;  /* 0x2f0000004e4e7423 */ /* 0x000fe20000010085 */
[----:B------:R-:W-:-:S04]  /*bef0*/  FMUL.FTZ R122, R122, UR13 ;  /* 0x0000000d7a7a7c20 */ /* 0x000fc80008410000 */
[----:B------:R-:W-:Y:S01]  /*bf00*/  FMUL.FTZ R122, R122, UR12 ;  /* 0x0000000c7a7a7c20 */ /* 0x000fe20008410000 */
[----:B------:R-:W-:-:S04]  /*bf10*/  FSETP.GTU.FTZ.AND P1, PT, R78, UR10, PT ;  /* 0x0000000a4e007c0b */ /* 0x000fc8000bf3c000 */
[----:B------:R-:W-:Y:S02]  /*bf20*/  SEL R78, RZ, 0x1, P1 ;  /* 0x00000001ff4e7807 */ /* 0x000fe40000800000 */
[----:B------:R-:W-:-:S07]  /*bf30*/  FSEL R133, R122, RZ, !P1 ;  /* 0x000000ff7a857208 */ /* 0x000fce0004800000 */
.L_x_6735:
[----:B------:R-:W-:Y:S02]  /*bf40*/  F2FP.BF16.F32.PACK_AB R122, RZ, R133 ;  /* 0x00000085ff7a723e */ /* 0x000fe400000010ff */
[----:B------:R-:W-:Y:S02]  /*bf50*/  PRMT R72, R72, 0x5410, R75 ;  /* 0x0000541048487816 */ /* 0x000fe4000000004b */
[----:B------:R-:W-:Y:S02]  /*bf60*/  PRMT R74, R74, 0x5410, R120 ;  /* 0x000054104a4a7816 */ /* 0x000fe40000000078 */
[----:B------:R-:W-:Y:S02]  /*bf70*/  PRMT R73, R73, 0x5410, R118 ;  /* 0x0000541049497816 */ /* 0x000fe40000000076 */
[----:B------:R-:W-:-:S07]  /*bf80*/  PRMT R75, R138, 0x5410, R122 ;  /* 0x000054108a4b7816 */ /* 0x000fce000000007a */
.L_x_6706:
        /* <DEDUP_REMOVED lines=19> */
[----:B------:R-:W-:Y:S01]  /*c0c0*/  VIADD R73, R116, 0x100 ;  /* 0x0000010074497836 */ /* 0x000fe20000000000 */
[----:B------:R-:W-:Y:S02]  /*c0d0*/  LOP3.LUT R72, R134, R72, R74, 0xfe, !PT ;  /* 0x0000004886487212 */ /* 0x000fe400078efe4a */
[----:B------:R-:W-:Y:S02]  /*c0e0*/  LOP3.LUT R135, R139, R135, RZ, 0xfc, !PT ;  /* 0x000000878b877212 */ /* 0x000fe400078efcff */
[----:B------:R-:W-:Y:S01]  /*c0f0*/  LOP3.LUT R134, R72, 0xff, R85, 0xf8, !PT ;  /* 0x000000ff48867812 */ /* 0x000fe200078ef855 */
[----:B0-----:R-:W-:-:S05]  /*c100*/  IMAD.WIDE.U32 R72, R73, 0x8, R136 ;  /* 0x0000000849487825 */ /* 0x001fca00078e0088 */
[----:B------:R1:W-:Y:S02]  /*c110*/  STG.E.64 desc[UR6][R72.64], R134 ;  /* 0x0000008648007986 */ /* 0x0003e4000c101b06 */
.L_x_6739:
[----:B------:R-:W-:Y:S05]  /*c120*/  @!P0 BRA `(.L_x_6740) ;  /* 0x0000000000108947 */ /* 0x000fea0003800000 */
[----:B-----5:R-:W2:Y:S01]  /*c130*/  LDC.64 R4, c[0x0][0x390] ;  /* 0x0000e400ff047b82 */ /* 0x020ea20000000a00 */
[----:B------:R-:W-:-:S04]  /*c140*/  VIADD R7, R116, 0x200 ;  /* 0x0000020074077836 */ /* 0x000fc80000000000 */
[----:B--2---:R-:W-:-:S06]  /*c150*/  IMAD.WIDE.U32 R4, R7, 0x10, R4 ;  /* 0x0000001007047825 */ /* 0x004fcc00078e0004 */
[----:B------:R-:W5:Y:S02]  /*c160*/  LDG.E.128 R4, desc[UR6][R4.64] ;  /* 0x0000000604047981 */ /* 0x000f64000c1e1d00 */
.L_x_6740:
[----:B------:R-:W-:Y:S05]  /*c170*/  BRA.U !UP0, `(.L_x_6741) ;  /* 0x0000002d08987547 */ /* 0x000fea000b800000 */
[----:B01----:R-:W0:Y:S01]  /*c180*/  LDC.64 R72, c[0x0][0x3a0] ;  /* 0x0000e800ff487b82 */ /* 0x003e220000000a00 */
[----:B------:R-:W-:-:S05]  /*c190*/  IADD3 R75, PT, PT, R117, 0x200, RZ ;  /* 0x00000200754b7810 */ /* 0x000fca0007ffe0ff */
        /* <DEDUP_REMOVED lines=22> */
.L_x_6744:
        /* <DEDUP_REMOVED lines=12> */
.L_x_6745:
[----:B------:R-:W-:Y:S01]  /*c3c0*/  IMAD.WIDE.U32 R134, R130, -0x326172a9, RZ ;  /* 0xcd9e8d5782867825 */ /* 0x000fe200078e00ff */
[----:B------:R-:W-:-:S03]  /*c3d0*/  LOP3.LUT R138, R87, R89, R3, 0x96, !PT ;  /* 0x00000059578a7212 */ /* 0x000fc600078e9603 */
[----:B------:R-:W-:Y:S02]  /*c3e0*/  HFMA2 R120, -RZ, RZ, 0, 0 ;  /* 0x00000000ff787431 */ /* 0x000fe400000001ff */
        /* <DEDUP_REMOVED lines=44> */
.L_x_6743:
        /* <DEDUP_REMOVED lines=11> */
.L_x_6742:
        /* <DEDUP_REMOVED lines=21> */
.L_x_6748:
        /* <DEDUP_REMOVED lines=12> */
.L_x_6749:
[----:B------:R-:W-:Y:S01]  /*c970*/  IMAD.WIDE.U32 R136, R130, -0x326172a9, RZ ;  /* 0xcd9e8d5782887825 */ /* 0x000fe200078e00ff */
[----:B------:R-:W-:-:S03]  /*c980*/  LOP3.LUT R140, R87, R89, R3, 0x96, !PT ;  /* 0x00000059578c7212 */ /* 0x000fc600078e9603 */
[----:B------:R-:W-:Y:S02]  /*c990*/  HFMA2 R124, -RZ, RZ, 0, 0 ;  /* 0x00000000ff7c7431 */ /* 0x000fe400000001ff */
        /* <DEDUP_REMOVED lines=44> */
.L_x_6747:
        /* <DEDUP_REMOVED lines=13> */
.L_x_6746:
        /* <DEDUP_REMOVED lines=20> */
.L_x_6752:
        /* <DEDUP_REMOVED lines=12> */
.L_x_6753:
        /* <DEDUP_REMOVED lines=47> */
.L_x_6751:
        /* <DEDUP_REMOVED lines=11> */
.L_x_6750:
        /* <DEDUP_REMOVED lines=21> */
.L_x_6756:
        /* <DEDUP_REMOVED lines=12> */
.L_x_6757:
        /* <DEDUP_REMOVED lines=47> */
.L_x_6755:
        /* <DEDUP_REMOVED lines=13> */
.L_x_6754:
        /* <DEDUP_REMOVED lines=20> */
.L_x_6760:
        /* <DEDUP_REMOVED lines=12> */
.L_x_6761:
        /* <DEDUP_REMOVED lines=47> */
.L_x_6759:
        /* <DEDUP_REMOVED lines=11> */
.L_x_6758:
        /* <DEDUP_REMOVED lines=21> */
.L_x_6764:
        /* <DEDUP_REMOVED lines=12> */
.L_x_6765:
        /* <DEDUP_REMOVED lines=47> */
.L_x_6763:
        /* <DEDUP_REMOVED lines=13> */
.L_x_6762:
        /* <DEDUP_REMOVED lines=20> */
.L_x_6768:
        /* <DEDUP_REMOVED lines=12> */
.L_x_6769:
        /* <DEDUP_REMOVED lines=47> */
.L_x_6767:
        /* <DEDUP_REMOVED lines=11> */
.L_x_6766:
        /* <DEDUP_REMOVED lines=21> */
.L_x_6772:
        /* <DEDUP_REMOVED lines=12> */
.L_x_6773:
        /* <DEDUP_REMOVED lines=47> */
.L_x_6771:
        /* <DEDUP_REMOVED lines=13> */
.L_x_6770:
[----:B------:R-:W-:Y:S02]  /*ef80*/  F2FP.BF16.F32.PACK_AB R75, RZ, R149 ;  /* 0x00000095ff4b723e */ /* 0x000fe400000010ff */
[----:B------:R-:W-:Y:S02]  /*ef90*/  PRMT R74, R122, 0x5410, R74 ;  /* 0x000054107a4a7816 */ /* 0x000fe4000000004a */
[----:B------:R-:W-:Y:S02]  /*efa0*/  PRMT R73, R120, 0x5410, R73 ;  /* 0x0000541078497816 */ /* 0x000fe40000000049 */
[----:B------:R-:W-:Y:S02]  /*efb0*/  PRMT R72, R118, 0x5410, R72 ;  /* 0x0000541076487816 */ /* 0x000fe40000000048 */
[----:B------:R-:W-:Y:S01]  /*efc0*/  PRMT R75, R136, 0x5410, R75 ;  /* 0x00005410884b7816 */ /* 0x000fe2000000004b */
[----:B------:R-:W-:Y:S06]  /*efd0*/  BRA `(.L_x_6774) ;  /* 0x0000002800b07947 */ /* 0x000fec0003800000 */
.L_x_6741:
[----:B01----:R-:W-:Y:S01]  /*efe0*/  IMAD.MOV.U32 R135, RZ, RZ, RZ ;  /* 0x000000ffff877224 */ /* 0x003fe200078e00ff */
[----:B------:R-:W-:Y:S01]  /*eff0*/  MOV R126, R124 ;  /* 0x0000007c007e7202 */ /* 0x000fe20000000f00 */
        /* <DEDUP_REMOVED lines=17> */
.L_x_6777:
        /* <DEDUP_REMOVED lines=12> */
.L_x_6778:
        /* <DEDUP_REMOVED lines=43> */
[----:B------:R-:W-:Y:S01]  /*f480*/  MOV R86, R136 ;  /* 0x0000008800567202 */ /* 0x000fe20000000f00 */
[----:B------:R-:W-:Y:S01]  /*f490*/  IMAD.MOV.U32 R126, RZ, RZ, R134 ;  /* 0x000000ffff7e7224 */ /* 0x000fe200078e0086 */
[----:B------:R-:W-:Y:S01]  /*f4a0*/  LOP3.LUT R89, R100, R72, R135, 0x96, !PT ;  /* 0x0000004864597212 */ /* 0x000fe200078e9687 */
[----:B------:R-:W-:-:S07]  /*f4b0*/  IMAD.MOV.U32 R72, RZ, RZ, R124 ;  /* 0x000000ffff487224 */ /* 0x000fce00078e007c */
.L_x_6776:
        /* <DEDUP_REMOVED lines=9> */
.L_x_6775:
        /* <DEDUP_REMOVED lines=16> */
.L_x_6781:
        /* <DEDUP_REMOVED lines=12> */
.L_x_6782:
[----:B------:R-:W-:Y:S01]  /*f710*/  IMAD.WIDE.U32 R88, R130, -0x326172a9, RZ ;  /* 0xcd9e8d5782587825 */ /* 0x000fe200078e00ff */
[----:B------:R-:W-:Y:S02]  /*f720*/  LOP3.LUT R138, R87, R75, R3, 0x96, !PT ;  /* 0x0000004b578a7212 */ /* 0x000fe400078e9603 */
[----:B------:R-:W-:Y:S02]  /*f730*/  IADD3 R73, PT, PT, R2, -0x61c88647, RZ ;  /* 0x9e3779b902497810 */ /* 0x000fe40007ffe0ff */
        /* <DEDUP_REMOVED lines=40> */
[----:B------:R-:W-:Y:S02]  /*f9c0*/  MOV R86, R138 ;  /* 0x0000008a00567202 */ /* 0x000fe40000000f00 */
[----:B------:R-:W-:Y:S01]  /*f9d0*/  LOP3.LUT R89, R100, R74, R137, 0x96, !PT ;  /* 0x0000004a64597212 */ /* 0x000fe200078e9689 */
[----:B------:R-:W-:Y:S01]  /*f9e0*/  IMAD.MOV.U32 R74, RZ, RZ, RZ ;  /* 0x000000ffff4a7224 */ /* 0x000fe200078e00ff */
[----:B------:R-:W-:-:S07]  /*f9f0*/  MOV R126, R136 ;  /* 0x00000088007e7202 */ /* 0x000fce0000000f00 */
.L_x_6780:
        /* <DEDUP_REMOVED lines=10> */
.L_x_6779:
        /* <DEDUP_REMOVED lines=16> */
.L_x_6785:
        /* <DEDUP_REMOVED lines=12> */
.L_x_6786:
        /* <DEDUP_REMOVED lines=47> */
.L_x_6784:
        /* <DEDUP_REMOVED lines=9> */
.L_x_6783:
        /* <DEDUP_REMOVED lines=16> */
.L_x_6789:
        /* <DEDUP_REMOVED lines=12> */
.L_x_6790:
        /* <DEDUP_REMOVED lines=45> */
[----:B------:R-:W-:Y:S02]  /*10470*/  LOP3.LUT R89, R100, R140, R143, 0x96, !PT ;  /* 0x0000008c64597212 */ /* 0x000fe400078e968f */
[----:B------:R-:W-:-:S07]  /*10480*/  MOV R126, R142 ;  /* 0x0000008e007e7202 */ /* 0x000fce0000000f00 */
.L_x_6788:
        /* <DEDUP_REMOVED lines=10> */
.L_x_6787:
        /* <DEDUP_REMOVED lines=16> */
.L_x_6793:
        /* <DEDUP_REMOVED lines=12> */
.L_x_6794:
        /* <DEDUP_REMOVED lines=47> */
.L_x_6792:
        /* <DEDUP_REMOVED lines=9> */
.L_x_6791:
        /* <DEDUP_REMOVED lines=16> */
.L_x_6797:
        /* <DEDUP_REMOVED lines=12> */
.L_x_6798:
        /* <DEDUP_REMOVED lines=47> */
.L_x_6796:
        /* <DEDUP_REMOVED lines=10> */
.L_x_6795:
        /* <DEDUP_REMOVED lines=16> */
.L_x_6801:
        /* <DEDUP_REMOVED lines=12> */
.L_x_6802:
        /* <DEDUP_REMOVED lines=47> */
.L_x_6800:
        /* <DEDUP_REMOVED lines=9> */
.L_x_6799:
        /* <DEDUP_REMOVED lines=16> */
.L_x_6805:
        /* <DEDUP_REMOVED lines=12> */
.L_x_6806:
        /* <DEDUP_REMOVED lines=47> */
.L_x_6804:
        /* <DEDUP_REMOVED lines=10> */
.L_x_6803:
[----:B------:R-:W-:Y:S02]  /*11a50*/  F2FP.BF16.F32.PACK_AB R122, RZ, R149 ;  /* 0x00000095ff7a723e */ /* 0x000fe400000010ff */
[----:B------:R-:W-:Y:S02]  /*11a60*/  PRMT R72, R72, 0x5410, R75 ;  /* 0x0000541048487816 */ /* 0x000fe4000000004b */
[----:B------:R-:W-:Y:S02]  /*11a70*/  PRMT R74, R74, 0x5410, R120 ;  /* 0x000054104a4a7816 */ /* 0x000fe40000000078 */
[----:B------:R-:W-:Y:S02]  /*11a80*/  PRMT R73, R73, 0x5410, R118 ;  /* 0x0000541049497816 */ /* 0x000fe40000000076 */
[----:B------:R-:W-:-:S07]  /*11a90*/  PRMT R75, R134, 0x5410, R122 ;  /* 0x00005410864b7816 */ /* 0x000fce000000007a */
.L_x_6774:
[----:B------:R-:W-:Y:S01]  /*11aa0*/  IADD3 R151, PT, PT, R117, 0x200, RZ ;  /* 0x0000020075977810 */ /* 0x000fe20007ffe0ff */
        /* <DEDUP_REMOVED lines=25> */
.L_x_6807:
[----:B------:R-:W-:Y:S05]  /*11c40*/  @!P0 BRA `(.L_x_6808) ;  /* 0x00000000000c8947 */ /* 0x000fea0003800000 */
[----:B-----5:R-:W2:Y:S02]  /*11c50*/  LDC.64 R4, c[0x0][0x390] ;  /* 0x0000e400ff047b82 */ /* 0x020ea40000000a00 */
[----:B--2---:R-:W-:-:S06]  /*11c60*/  IMAD.WIDE.U32 R4, R120, 0x10, R4 ;  /* 0x0000001078047825 */ /* 0x004fcc00078e0004 */
[----:B------:R-:W5:Y:S02]  /*11c70*/  LDG.E.128 R4, desc[UR6][R4.64] ;  /* 0x0000000604047981 */ /* 0x000f64000c1e1d00 */
.L_x_6808:
[----:B------:R-:W-:Y:S01]  /*11c80*/  IADD3 R117, PT, PT, R117, 0x300, RZ ;  /* 0x0000030075757810 */ /* 0x000fe20007ffe0ff */
[----:B------:R-:W-:Y:S06]  /*11c90*/  BRA.U !UP0, `(.L_x_6809) ;  /* 0x0000002d08947547 */ /* 0x000fec000b800000 */
[----:B01----:R-:W0:Y:S02]  /*11ca0*/  LDC.64 R72, c[0x0][0x3a0] ;  /* 0x0000e800ff487b82 */ /* 0x003e240000000a00 */
        /* <DEDUP_REMOVED lines=22> */
.L_x_6812:
        /* <DEDUP_REMOVED lines=12> */
.L_x_6813:
        /* <DEDUP_REMOVED lines=47> */
.L_x_6811:
        /* <DEDUP_REMOVED lines=11> */
.L_x_6810:
        /* <DEDUP_REMOVED lines=21> */
.L_x_6816:
        /* <DEDUP_REMOVED lines=12> */
.L_x_6817:
        /* <DEDUP_REMOVED lines=47> */
.L_x_6815:
[----:B-----5:R-:W-:Y:S02]  /*12770*/  PRMT R72, R4, 0x7632, R72 ;  /* 0x0000763204487816 */ /* 0x020fe40000000048 */
[----:B------:R-:W-:Y:S02]  /*12780*/  I2FP.F32.U32 R84, R84 ;  /* 0x0000005400547245 */ /* 0x000fe40000201000 */
[----:B------:R-:W-:Y:S01]  /*12790*/  MOV R151, 0x2f800000 ;  /* 0x2f80000000977802 */ /* 0x000fe20000000f00 */
[C---:B------:R-:W-:Y:S01]  /*127a0*/  IMAD.U32 R118, R72.reuse, 0x10000, RZ ;  /* 0x0001000048767824 */ /* 0x040fe200078e00ff */
        /* <DEDUP_REMOVED lines=9> */
.L_x_6814:
        /* <DEDUP_REMOVED lines=20> */
.L_x_6820:
        /* <DEDUP_REMOVED lines=12> */
.L_x_6821:
[----:B------:R-:W-:Y:S01]  /*12a40*/  IMAD.WIDE.U32 R152, R130, -0x326172a9, RZ ;  /* 0xcd9e8d5782987825 */ /* 0x000fe200078e00ff */
[----:B------:R-:W-:Y:S02]  /*12a50*/  LOP3.LUT R156, R87, R89, R3, 0x96, !PT ;  /* 0x00000059579c7212 */ /* 0x000fe400078e9603 */
[----:B------:R-:W-:Y:S01]  /*12a60*/  IADD3 R83, PT, PT, R2, -0x61c88647, RZ ;  /* 0x9e3779b902537810 */ /* 0x000fe20007ffe0ff */
[----:B------:R-:W-:Y:S01]  /*12a70*/  IMAD.MOV.U32 R118, RZ, RZ, RZ ;  /* 0x000000ffff767224 */ /* 0x000fe200078e00ff */
        /* <DEDUP_REMOVED lines=43> */
.L_x_6819:
        /* <DEDUP_REMOVED lines=11> */
.L_x_6818:
        /* <DEDUP_REMOVED lines=21> */
.L_x_6824:
        /* <DEDUP_REMOVED lines=12> */
.L_x_6825:
        /* <DEDUP_REMOVED lines=47> */
.L_x_6823:
        /* <DEDUP_REMOVED lines=13> */
.L_x_6822:
        /* <DEDUP_REMOVED lines=20> */
.L_x_6828:
        /* <DEDUP_REMOVED lines=12> */
.L_x_6829:
        /* <DEDUP_REMOVED lines=47> */
.L_x_6827:
        /* <DEDUP_REMOVED lines=11> */
.L_x_6826:
        /* <DEDUP_REMOVED lines=21> */
.L_x_6832:
        /* <DEDUP_REMOVED lines=12> */
.L_x_6833:
        /* <DEDUP_REMOVED lines=47> */
.L_x_6831:
        /* <DEDUP_REMOVED lines=13> */
.L_x_6830:
        /* <DEDUP_REMOVED lines=20> */
.L_x_6836:
        /* <DEDUP_REMOVED lines=12> */
.L_x_6837:
        /* <DEDUP_REMOVED lines=47> */
.L_x_6835:
        /* <DEDUP_REMOVED lines=11> */
.L_x_6834:
        /* <DEDUP_REMOVED lines=21> */
.L_x_6840:
        /* <DEDUP_REMOVED lines=12> */
.L_x_6841:
        /* <DEDUP_REMOVED lines=47> */
.L_x_6839:
        /* <DEDUP_REMOVED lines=8> */
[----:B------:R-:W-:Y:S01]  /*14a40*/  FSETP.GTU.FTZ.AND P1, PT, R0, UR10, PT ;  /* 0x0000000a00007c0b */ /* 0x000fe2000bf3c000 */
[----:B------:R-:W-:-:S03]  /*14a50*/  FMUL.FTZ R0, R78, UR12 ;  /* 0x0000000c4e007c20 */ /* 0x000fc60008410000 */
[----:B------:R-:W-:Y:S02]  /*14a60*/  SEL R78, RZ, 0x1, P1 ;  /* 0x00000001ff4e7807 */ /* 0x000fe40000800000 */
[----:B------:R-:W-:-:S05]  /*14a70*/  FSEL R0, R0, RZ, !P1 ;  /* 0x000000ff00007208 */ /* 0x000fca0004800000 */
[----:B------:R-:W-:-:S07]  /*14a80*/  FADD.FTZ R163, R75, R0 ;  /* 0x000000004ba37221 */ /* 0x000fce0000010000 */
.L_x_6838:
[----:B------:R-:W-:Y:S02]  /*14a90*/  F2FP.BF16.F32.PACK_AB R75, RZ, R163 ;  /* 0x000000a3ff4b723e */ /* 0x000fe400000010ff */
[----:B------:R-:W-:Y:S02]  /*14aa0*/  PRMT R74, R124, 0x5410, R74 ;  /* 0x000054107c4a7816 */ /* 0x000fe4000000004a */
[----:B------:R-:W-:Y:S02]  /*14ab0*/  PRMT R73, R122, 0x5410, R73 ;  /* 0x000054107a497816 */ /* 0x000fe40000000049 */
[----:B------:R-:W-:Y:S02]  /*14ac0*/  PRMT R72, R116, 0x5410, R72 ;  /* 0x0000541074487816 */ /* 0x000fe40000000048 */
[----:B------:R-:W-:Y:S01]  /*14ad0*/  PRMT R75, R134, 0x5410, R75 ;  /* 0x00005410864b7816 */ /* 0x000fe2000000004b */
[----:B------:R-:W-:Y:S06]  /*14ae0*/  BRA `(.L_x_6842) ;  /* 0x0000002800b07947 */ /* 0x000fec0003800000 */
.L_x_6809:
        /* <DEDUP_REMOVED lines=19> */
.L_x_6845:
        /* <DEDUP_REMOVED lines=12> */
.L_x_6846:
[----:B------:R-:W-:Y:S01]  /*14ce0*/  IMAD.WIDE.U32 R74, R130, -0x326172a9, RZ ;  /* 0xcd9e8d57824a7825 */ /* 0x000fe200078e00ff */
[----:B------:R-:W-:Y:S02]  /*14cf0*/  LOP3.LUT R150, R87, R73, R3, 0x96, !PT ;  /* 0x0000004957967212 */ /* 0x000fe400078e9603 */
[----:B------:R-:W-:Y:S02]  /*14d00*/  IADD3 R73, PT, PT, R2, -0x61c88647, RZ ;  /* 0x9e3779b902497810 */ /* 0x000fe40007ffe0ff */
        /* <DEDUP_REMOVED lines=40> */
[----:B------:R-:W-:Y:S01]  /*14f90*/  MOV R86, R152 ;  /* 0x0000009800567202 */ /* 0x000fe20000000f00 */
[----:B------:R-:W-:Y:S01]  /*14fa0*/  IMAD.MOV.U32 R118, RZ, RZ, R150 ;  /* 0x000000ffff767224 */ /* 0x000fe200078e0096 */
[----:B------:R-:W-:Y:S02]  /*14fb0*/  LOP3.LUT R89, R100, R72, R151, 0x96, !PT ;  /* 0x0000004864597212 */ /* 0x000fe400078e9697 */
[----:B------:R-:W-:-:S07]  /*14fc0*/  MOV R72, R126 ;  /* 0x0000007e00487202 */ /* 0x000fce0000000f00 */
.L_x_6844:
        /* <DEDUP_REMOVED lines=9> */
.L_x_6843:
[----:B------:R-:W-:Y:S01]  /*15060*/  HFMA2 R151, -RZ, RZ, 0, 0 ;  /* 0x00000000ff977431 */ /* 0x000fe200000001ff */
[----:B------:R-:W-:Y:S01]  /*15070*/  F2FP.BF16.F32.PACK_AB R72, RZ, R115 ;  /* 0x00000073ff48723e */ /* 0x000fe200000010ff */
        /* <DEDUP_REMOVED lines=14> */
.L_x_6849:
        /* <DEDUP_REMOVED lines=12> */
.L_x_6850:
        /* <DEDUP_REMOVED lines=47> */
.L_x_6848:
        /* <DEDUP_REMOVED lines=10> */
.L_x_6847:
        /* <DEDUP_REMOVED lines=16> */
.L_x_6853:
        /* <DEDUP_REMOVED lines=12> */
.L_x_6854:
        /* <DEDUP_REMOVED lines=47> */
.L_x_6852:
        /* <DEDUP_REMOVED lines=9> */
.L_x_6851:
        /* <DEDUP_REMOVED lines=16> */
.L_x_6857:
        /* <DEDUP_REMOVED lines=12> */
.L_x_6858:
[----:B------:R-:W-:Y:S01]  /*15cb0*/  IMAD.WIDE.U32 R154, R130, -0x326172a9, RZ ;  /* 0xcd9e8d57829a7825 */ /* 0x000fe200078e00ff */
[----:B------:R-:W-:-:S03]  /*15cc0*/  LOP3.LUT R158, R87, R89, R3, 0x96, !PT ;  /* 0x00000059579e7212 */ /* 0x000fc600078e9603 */
[----:B------:R-:W-:Y:S01]  /*15cd0*/  HFMA2 R74, -RZ, RZ, 0, 0 ;  /* 0x00000000ff4a7431 */ /* 0x000fe200000001ff */
[----:B------:R-:W-:Y:S01]  /*15ce0*/  MOV R82, R118 ;  /* 0x0000007600527202 */ /* 0x000fe20000000f00 */
        /* <DEDUP_REMOVED lines=43> */
.L_x_6856:
        /* <DEDUP_REMOVED lines=10> */
.L_x_6855:
        /* <DEDUP_REMOVED lines=16> */
.L_x_6861:
        /* <DEDUP_REMOVED lines=12> */
.L_x_6862:
        /* <DEDUP_REMOVED lines=47> */
.L_x_6860:
        /* <DEDUP_REMOVED lines=9> */
.L_x_6859:
        /* <DEDUP_REMOVED lines=16> */
.L_x_6865:
        /* <DEDUP_REMOVED lines=12> */
.L_x_6866:
        /* <DEDUP_REMOVED lines=47> */
.L_x_6864:
        /* <DEDUP_REMOVED lines=10> */
.L_x_6863:
        /* <DEDUP_REMOVED lines=16> */
.L_x_6869:
        /* <DEDUP_REMOVED lines=12> */
.L_x_6870:
        /* <DEDUP_REMOVED lines=47> */
.L_x_6868:
        /* <DEDUP_REMOVED lines=9> */
.L_x_6867:
        /* <DEDUP_REMOVED lines=16> */
.L_x_6873:
        /* <DEDUP_REMOVED lines=12> */
.L_x_6874:
        /* <DEDUP_REMOVED lines=47> */
.L_x_6872:
        /* <DEDUP_REMOVED lines=10> */
.L_x_6871:
[----:B------:R-:W-:Y:S02]  /*17560*/  F2FP.BF16.F32.PACK_AB R0, RZ, R163 ;  /* 0x000000a3ff00723e */ /* 0x000fe400000010ff */
[----:B------:R-:W-:Y:S02]  /*17570*/  PRMT R72, R72, 0x5410, R75 ;  /* 0x0000541048487816 */ /* 0x000fe4000000004b */
[----:B------:R-:W-:Y:S02]  /*17580*/  PRMT R74, R74, 0x5410, R122 ;  /* 0x000054104a4a7816 */ /* 0x000fe4000000007a */
[----:B------:R-:W-:Y:S02]  /*17590*/  PRMT R73, R73, 0x5410, R116 ;  /* 0x0000541049497816 */ /* 0x000fe40000000074 */
[----:B------:R-:W-:-:S07]  /*175a0*/  PRMT R75, R124, 0x5410, R0 ;  /* 0x000054107c4b7816 */ /* 0x000fce0000000000 */
.L_x_6842:
        /* <DEDUP_REMOVED lines=55> */
.L_x_6875:
[----:B0-----:R-:W0:Y:S01]  /*17920*/  SHFL.BFLY PT, R73, R0, 0x1, 0x1f ;  /* 0x0c201f0000497f89 */ /* 0x001e2200000e0000 */
[----:B------:R-:W-:Y:S01]  /*17930*/  BSSY.RECONVERGENT B0, `(.L_x_6876) ;  /* 0x0000062000007945 */ /* 0x000fe20003800200 */
[----:B------:R-:W1:Y:S01]  /*17940*/  S2R R117, SR_TID.X ;  /* 0x0000000000757919 */ /* 0x000e620000002100 */
[----:B0-----:R-:W-:-:S05]  /*17950*/  FADD.FTZ R73, R0, R73 ;  /* 0x0000004900497221 */ /* 0x001fca0000010000 */
[----:B------:R-:W0:Y:S01]  /*17960*/  SHFL.BFLY PT, R72, R73, 0x2, 0x1f ;  /* 0x0c401f0049487f89 */ /* 0x000e2200000e0000 */
[C---:B-1----:R-:W-:Y:S02]  /*17970*/  LOP3.LUT P0, RZ, R117.reuse, 0x1f, RZ, 0xc0, !PT ;  /* 0x0000001f75ff7812 */ /* 0x042fe4000780c0ff */
[----:B------:R-:W-:-:S04]  /*17980*/  LOP3.LUT R94, R117, 0x1f, RZ, 0xc0, !PT ;  /* 0x0000001f755e7812 */ /* 0x000fc800078ec0ff */
[----:B------:R-:W-:Y:S02]  /*17990*/  ISETP.GT.U32.AND P1, PT, R94, 0x7, PT ;  /* 0x000000075e00780c */ /* 0x000fe40003f24070 */
[----:B------:R-:W-:Y:S01]  /*179a0*/  MOV R94, RZ ;  /* 0x000000ff005e7202 */ /* 0x000fe20000000f00 */
        /* <DEDUP_REMOVED lines=90> */
.L_x_6877:
[----:B------:R-:W-:Y:S05]  /*17f50*/  BSYNC.RECONVERGENT B0 ;  /* 0x0000000000007941 */ /* 0x000fea0003800200 */
.L_x_6876:
        /* <DEDUP_REMOVED lines=11> */
[----:B------:R0:W1:Y:S03]  /*18010*/  LDS.64 R72, [R0+UR4] ;  /* 0x0000000400487984 */ /* 0x0000660008000a00 */
.L_x_6879:
[----:B------:R-:W-:Y:S05]  /*18020*/  BSYNC.RECONVERGENT B0 ;  /* 0x0000000000007941 */ /* 0x000fea0003800200 */
.L_x_6878:
[----:B------:R-:W2:Y:S01]  /*18030*/  SHFL.DOWN PT, R75, R94, 0x4, 0x1f ;  /* 0x08801f005e4b7f89 */ /* 0x000ea200000e0000 */
[----:B------:R-:W-:Y:S02]  /*18040*/  ISETP.NE.AND P0, PT, R117, RZ, PT ;  /* 0x000000ff7500720c */ /* 0x000fe40003f05270 */
[----:B------:R-:W-:Y:S01]  /*18050*/  ISETP.NE.AND P1, PT, RZ, UR11, PT ;  /* 0x0000000bff007c0c */ /* 0x000fe2000bf25270 */
[----:B-1----:R-:W1:Y:S04]  /*18060*/  SHFL.DOWN PT, R77, R72, 0x4, 0x1f ;  /* 0x08801f00484d7f89 */ /* 0x002e6800000e0000 */
[----:B0-----:R-:W0:Y:S01]  /*18070*/  SHFL.DOWN PT, R0, R73, 0x4, 0x1f ;  /* 0x08801f0049007f89 */ /* 0x001e2200000e0000 */
[----:B--2---:R-:W-:Y:S01]  /*18080*/  IMAD.IADD R74, R75, 0x1, R94 ;  /* 0x000000014b4a7824 */ /* 0x004fe200078e025e */
[----:B------:R-:W-:-:S02]  /*18090*/  I2FP.F32.S32 R98, R75 ;  /* 0x0000004b00627245 */ /* 0x000fc40000201400 */
[----:B------:R-:W-:Y:S02]  /*180a0*/  I2FP.F32.U32 R75, R94 ;  /* 0x0000005e004b7245 */ /* 0x000fe40000201000 */
        /* <DEDUP_REMOVED lines=59> */
[----:B------:R-:W-:Y:S02]  /*18460*/  IADD3 R92, PT, PT, R92, -0x1, RZ ;  /* 0xffffffff5c5c7810 */ /* 0x000fe40007ffe0ff */
        /* <DEDUP_REMOVED lines=11> */
[----:B------:R-:W0:Y:S01]  /*18520*/  LDC.64 R72, c[0x0][0x428] ;  /* 0x00010a00ff487b82 */ /* 0x000e220000000a00 */
[----:B------:R-:W-:Y:S01]  /*18530*/  FADD.FTZ R107, -R0, R107 ;  /* 0x0000006b006b7221 */ /* 0x000fe20000010100 */
        /* <DEDUP_REMOVED lines=29> */
[----:B------:R-:W-:Y:S01]  /*18710*/  FMUL.FTZ R76, R132, R109 ;  /* 0x0000006d844c7220 */ /* 0x000fe20000410000 */
[C---:B------:R-:W-:Y:S01]  /*18720*/  IADD3 R103, PT, PT, R77.reuse, 0x200, RZ ;  /* 0x000002004d677810 */ /* 0x040fe20007ffe0ff */
[----:B------:R-:W-:-:S02]  /*18730*/  VIADD R101, R77, 0x100 ;  /* 0x000001004d657836 */ /* 0x000fc40000000000 */
[C---:B------:R-:W-:Y:S01]  /*18740*/  FMUL.FTZ R95, R132.reuse, R95 ;  /* 0x0000005f845f7220 */ /* 0x040fe20000410000 */
[C---:B------:R-:W-:Y:S02]  /*18750*/  VIADD R105, R77.reuse, 0x300 ;  /* 0x000003004d697836 */ /* 0x040fe40000000000 */
[C---:B------:R-:W-:Y:S01]  /*18760*/  FMUL.FTZ R107, R132.reuse, R107 ;  /* 0x0000006b846b7220 */ /* 0x040fe20000410000 */
[C---:B------:R-:W-:Y:S01]  /*18770*/  FMUL.FTZ R127, R132.reuse, R127 ;  /* 0x0000007f847f7220 */ /* 0x040fe20000410000 */
[----:B------:R-:W-:Y:S01]  /*18780*/  FMUL.FTZ R106, R132, R129 ;  /* 0x00000081846a7220 */ /* 0x000fe20000410000 */
        /* <DEDUP_REMOVED lines=79> */
.L_x_6880:
[----:B0-----:R-:W0:Y:S01]  /*18c80*/  LDC.64 R72, c[0x0][0x380] ;  /* 0x0000e000ff487b82 */ /* 0x001e220000000a00 */
[----:B------:R-:W-:Y:S01]  /*18c90*/  UPLOP3.LUT UP1, UPT, UPT, UPT, UP1, 0x40, 0x4 ;  /* 0x000000000004789c */ /* 0x000fe20003f2e810 */
[----:B0-----:R-:W-:-:S04]  /*18ca0*/  IADD3 R90, PT, PT, R90, R72, RZ ;  /* 0x000000485a5a7210 */ /* 0x001fc80007ffe0ff */
[----:B------:R-:W-:-:S13]  /*18cb0*/  ISETP.GE.AND P0, PT, R90, R73, PT ;  /* 0x000000495a00720c */ /* 0x000fda0003f06270 */
[----:B------:R-:W-:Y:S05]  /*18cc0*/  @!P0 BRA `(.L_x_6881) ;  /* 0xfffffe7c00588947 */ /* 0x000fea000383ffff */
[----:B------:R-:W-:Y:S05]  /*18cd0*/  EXIT ;  /* 0x000000000000794d */ /* 0x000fea0003800000 */
.L_x_6882:
        /* <DEDUP_REMOVED lines=10> */
.L_x_27503:


//--------------------- .text._ZN10layer_norm13ln_fwd_kernelINS_13Kernel_traitsIf13__nv_bfloat16S2_S2_fjLj8192ELj1ELj1ELj8ELj16ENS_18Kernel_traits_baseILj8192EfS2_S2_S2_fjLj256EEEEELb1ELb1ELb0ELb0EEEvNS_9FwdParamsE --------------------------
	.section	.text._ZN10layer_norm13ln_fwd_kernelINS_13Kernel_traitsIf13__nv_bfloat16S2_S2_fjLj8192ELj1ELj1ELj8ELj16ENS_18Kernel_traits_baseILj8192EfS2_S2_S2_fjLj256EEEEELb1ELb1ELb0ELb0EEEvNS_9FwdParamsE,"ax",@progbits
	.align	128
        .global         _ZN10layer_norm13ln_fwd_kernelINS_13Kernel_traitsIf13__nv_bfloat16S2_S2_fjLj8192ELj1ELj1ELj8ELj16ENS_18Kernel_traits_baseILj8192EfS2_S2_S2_fjLj256EEEEELb1ELb1ELb0ELb0EEEvNS_9FwdParamsE
        .type           _ZN10layer_norm13ln_fwd_kernelINS_13Kernel_traitsIf13__nv_bfloat16S2_S2_fjLj8192ELj1ELj1ELj8ELj16ENS_18Kernel_traits_baseILj8192EfS2_S2_S2_fjLj256EEEEELb1ELb1ELb0ELb0EEEvNS_9FwdParamsE,@function
        .size           _ZN10layer_norm13ln_fwd_kernelINS_13Kernel_traitsIf13__nv_bfloat16S2_S2_fjLj8192ELj1ELj1ELj8ELj16ENS_18Kernel_traits_baseILj8192EfS2_S2_S2_fjLj256EEEEELb1ELb1ELb0ELb0EEEvNS_9FwdParamsE,(.L_x_27504 - _ZN10layer_norm13ln_fwd_kernelINS_13Kernel_traitsIf13__nv_bfloat16S2_S2_fjLj8192ELj1ELj1ELj8ELj16ENS_18Kernel_traits_baseILj8192EfS2_S2_S2_fjLj256EEEEELb1ELb1ELb0ELb0EEEvNS_9FwdParamsE)
        .other          _ZN10layer_norm13ln_fwd_kernelINS_13Kernel_traitsIf13__nv_bfloat16S2_S2_fjLj8192ELj1ELj1ELj8ELj16ENS_18Kernel_traits_baseILj8192EfS2_S2_S2_fjLj256EEEEELb1ELb1ELb0ELb0EEEvNS_9FwdParamsE,@"STO_CUDA_ENTRY STV_DEFAULT"
_ZN10layer_norm13ln_fwd_kernelINS_13Kernel_traitsIf13__nv_bfloat16S2_S2_fjLj8192ELj1ELj1ELj8ELj16ENS_18Kernel_traits_baseILj8192EfS2_S2_S2_fjLj256EEEEELb1ELb1ELb0ELb0EEEvNS_9FwdParamsE:
.text._ZN10layer_norm13ln_fwd_kernelINS_13Kernel_traitsIf13__nv_bfloat16S2_S2_fjLj8192ELj1ELj1ELj8ELj16ENS_18Kernel_traits_baseILj8192EfS2_S2_S2_fjLj256EEEEELb1ELb1ELb0ELb0EEEvNS_9FwdParamsE:
        /* <DEDUP_REMOVED lines=56> */
[----:B------:R3:W5:Y:S03]  /*0380*/  @P1 LDG.E.128 R72, desc[UR6][R10.64+0x10] ;  /* 0x000010060a481981 */ /* 0x000766000c1e1d00 */
[----:B------:R-:W-:Y:S01]  /*0390*/  @P1 VIADD R107, R107, 0x100 ;  /* 0x000001006b6b1836 */ /* 0x000fe20000000000 */
[----:B------:R3:W5:Y:S03]  /*03a0*/  @P1 LD.E.128 R68, desc[UR6][R12.64] ;  /* 0x000000060c441980 */ /* 0x000766000c101d00 */
[C---:B--2---:R-:W-:Y:S01]  /*03b0*/  @P2 IMAD.WIDE.U32 R16, R107.reuse, 0x20, R16 ;  /* 0x000000206b102825 */ /* 0x044fe200078e0010 */
[----:B------:R3:W5:Y:S03]  /*03c0*/  @P1 LD.E.128 R64, desc[UR6][R12.64+0x10] ;  /* 0x000010060c401980 */ /* 0x000766000c101d00 */
[C---:B0-----:R-:W-:Y:S01]  /*03d0*/  @P2 IMAD.WIDE.U32 R18, R107.reuse, 0x20, R18 ;  /* 0x000000206b122825 */ /* 0x041fe200078e0012 */
[----:B------:R3:W5:Y:S03]  /*03e0*/  @P1 LDG.E.128 R60, desc[UR6][R14.64] ;  /* 0x000000060e3c1981 */ /* 0x000766000c1e1d00 */
[C---:B------:R-:W-:Y:S01]  /*03f0*/  @P2 IMAD.WIDE.U32 R20, R107.reuse, 0x20, R20 ;  /* 0x000000206b142825 */ /* 0x040fe200078e0014 */
[----:B------:R3:W5:Y:S04]  /*0400*/  @P1 LDG.E.128 R56, desc[UR6][R14.64+0x10] ;  /* 0x000010060e381981 */ /* 0x000768000c1e1d00 */
[----:B------:R3:W5:Y:S04]  /*0410*/  @P2 LDG.E.128 R52, desc[UR6][R16.64] ;  /* 0x0000000610342981 */ /* 0x000768000c1e1d00 */
[----:B------:R3:W5:Y:S04]  /*0420*/  @P2 LDG.E.128 R48, desc[UR6][R16.64+0x10] ;  /* 0x0000100610302981 */ /* 0x000768000c1e1d00 */
[----:B------:R3:W5:Y:S04]  /*0430*/  @P2 LD.E.128 R44, desc[UR6][R18.64] ;  /* 0x00000006122c2980 */ /* 0x000768000c101d00 */
[----:B------:R3:W5:Y:S04]  /*0440*/  @P2 LD.E.128 R40, desc[UR6][R18.64+0x10] ;  /* 0x0000100612282980 */ /* 0x000768000c101d00 */
[----:B------:R3:W5:Y:S04]  /*0450*/  @P2 LDG.E.128 R36, desc[UR6][R20.64] ;  /* 0x0000000614242981 */ /* 0x000768000c1e1d00 */
[----:B------:R3:W5:Y:S01]  /*0460*/  @P2 LDG.E.128 R32, desc[UR6][R20.64+0x10] ;  /* 0x0000100614202981 */ /* 0x000762000c1e1d00 */
[----:B------:R-:W-:Y:S01]  /*0470*/  ISETP.GE.U32.AND P0, PT, R118, 0x400, PT ;  /* 0x000004007600780c */ /* 0x000fe20003f06070 */
[----:B------:R-:W-:-:S12]  /*0480*/  @P2 VIADD R107, R107, 0x100 ;  /* 0x000001006b6b2836 */ /* 0x000fd80000000000 */
        /* <DEDUP_REMOVED lines=14> */
.L_x_6884:
        /* <DEDUP_REMOVED lines=8> */
[----:B0-----:R-:W-:-:S07]  /*05f0*/  @P0 IMAD.WIDE.U32 R40, R107, 0x20, R4 ;  /* 0x000000206b280825 */ /* 0x001fce00078e0004 */
[----:B------:R-:W0:Y:S01]  /*0600*/  @P2 LDC.64 R64, c[0x0][0x3d0] ;  /* 0x0000f400ff402b82 */ /* 0x000e220000000a00 */
[C---:B-1----:R-:W-:Y:S01]  /*0610*/  @P0 IMAD.WIDE.U32 R42, R107.reuse, 0x20, R6 ;  /* 0x000000206b2a0825 */ /* 0x042fe200078e0006 */
[----:B------:R-:W-:Y:S01]  /*0620*/  @P0 LOP3.LUT R107, R107, 0x100, RZ, 0xfc, !PT ;  /* 0x000001006b6b0812 */ /* 0x000fe200078efcff */
[----:B------:R-:W5:Y:S05]  /*0630*/  @P0 LDG.E.128 R100, desc[UR6][R40.64] ;  /* 0x0000000628640981 */ /* 0x000f6a000c1e1d00 */
[----:B------:R-:W1:Y:S01]  /*0640*/  @P2 LDC.64 R66, c[0x0][0x3e8] ;  /* 0x0000fa00ff422b82 */ /* 0x000e620000000a00 */
[----:B--2---:R-:W-:Y:S01]  /*0650*/  @P1 IMAD.WIDE.U32 R44, R107, 0x20, R44 ;  /* 0x000000206b2c1825 */ /* 0x004fe200078e002c */
[----:B------:R2:W5:Y:S01]  /*0660*/  @P0 LDG.E.128 R96, desc[UR6][R40.64+0x10] ;  /* 0x0000100628600981 */ /* 0x000562000c1e1d00 */
[----:B------:R-:W-:-:S02]  /*0670*/  CS2R R90, SRZ ;  /* 0x00000000005a7805 */ /* 0x000fc4000001ff00 */
[----:B------:R-:W-:Y:S02]  /*0680*/  CS2R R88, SRZ ;  /* 0x0000000000587805 */ /* 0x000fe4000001ff00 */
[----:B------:R-:W-:Y:S01]  /*0690*/  CS2R R94, SRZ ;  /* 0x00000000005e7805 */ /* 0x000fe2000001ff00 */
[----:B------:R-:W5:Y:S01]  /*06a0*/  @P0 LDG.E.128 R84, desc[UR6][R42.64] ;  /* 0x000000062a540981 */ /* 0x000f62000c1e1d00 */
[----:B------:R-:W4:Y:S01]  /*06b0*/  @P3 LDC.64 R68, c[0x0][0x3d0] ;  /* 0x0000f400ff443b82 */ /* 0x000f220000000a00 */
[C---:B---3--:R-:W-:Y:S01]  /*06c0*/  @P1 IMAD.WIDE.U32 R46, R107.reuse, 0x20, R46 ;  /* 0x000000206b2e1825 */ /* 0x048fe200078e002e */
[----:B------:R-:W-:Y:S01]  /*06d0*/  @P1 IADD3 R107, PT, PT, R107, 0x100, RZ ;  /* 0x000001006b6b1810 */ /* 0x000fe20007ffe0ff */
[----:B------:R3:W5:Y:S05]  /*06e0*/  @P0 LDG.E.128 R80, desc[UR6][R42.64+0x10] ;  /* 0x000010062a500981 */ /* 0x00076a000c1e1d00 */
[----:B------:R-:W4:Y:S01]  /*06f0*/  @P3 LDC.64 R70, c[0x0][0x3e8] ;  /* 0x0000fa00ff463b82 */ /* 0x000f220000000a00 */
[----:B0-----:R-:W-:Y:S01]  /*0700*/  @P2 IMAD.WIDE.U32 R64, R107, 0x20, R64 ;  /* 0x000000206b402825 */ /* 0x001fe200078e0040 */
[----:B------:R-:W5:Y:S01]  /*0710*/  @P1 LDG.E.128 R76, desc[UR6][R44.64] ;  /* 0x000000062c4c1981 */ /* 0x000f62000c1e1d00 */
[----:B--2---:R-:W-:-:S02]  /*0720*/  CS2R R40, SRZ ;  /* 0x0000000000287805 */ /* 0x004fc4000001ff00 */
[----:B------:R-:W-:Y:S02]  /*0730*/  CS2R R92, SRZ ;  /* 0x00000000005c7805 */ /* 0x000fe4000001ff00 */
[----:B------:R-:W-:Y:S01]  /*0740*/  @P3 CS2R R18, SRZ ;  /* 0x0000000000123805 */ /* 0x000fe2000001ff00 */
[----:B------:R0:W5:Y:S01]  /*0750*/  @P1 LDG.E.128 R72, desc[UR6][R44.64+0x10] ;  /* 0x000010062c481981 */ /* 0x000162000c1e1d00 */
[C---:B-1----:R-:W-:Y:S01]  /*0760*/  @P2 IMAD.WIDE.U32 R66, R107.reuse, 0x20, R66 ;  /* 0x000000206b422825 */ /* 0x042fe200078e0042 */
[----:B---3--:R-:W-:Y:S02]  /*0770*/  CS2R R42, SRZ ;  /* 0x00000000002a7805 */ /* 0x008fe4000001ff00 */
[----:B------:R-:W5:Y:S01]  /*0780*/  @P1 LDG.E.128 R60, desc[UR6][R46.64] ;  /* 0x000000062e3c1981 */ /* 0x000f62000c1e1d00 */
[----:B------:R-:W-:Y:S01]  /*0790*/  @P2 VIADD R107, R107, 0x100 ;  /* 0x000001006b6b2836 */ /* 0x000fe20000000000 */
[----:B------:R-:W-:Y:S02]  /*07a0*/  @P3 CS2R R16, SRZ ;  /* 0x0000000000103805 */ /* 0x000fe4000001ff00 */
[----:B------:R1:W5:Y:S01]  /*07b0*/  @P1 LDG.E.128 R56, desc[UR6][R46.64+0x10] ;  /* 0x000010062e381981 */ /* 0x000362000c1e1d00 */
[----:B----4-:R-:W-:Y:S01]  /*07c0*/  @P3 IMAD.WIDE.U32 R4, R107, 0x20, R68 ;  /* 0x000000206b043825 */ /* 0x010fe200078e0044 */
[----:B0-----:R-:W-:-:S02]  /*07d0*/  CS2R R44, SRZ ;  /* 0x00000000002c7805 */ /* 0x001fc4000001ff00 */
[----:B------:R-:W5:Y:S04]  /*07e0*/  @P2 LDG.E.128 R52, desc[UR6][R64.64] ;  /* 0x0000000640342981 */ /* 0x000f68000c1e1d00 */
[----:B------:R-:W5:Y:S01]  /*07f0*/  @P3 LDG.E.128 R28, desc[UR6][R4.64] ;  /* 0x00000006041c3981 */ /* 0x000f62000c1e1d00 */
[----:B------:R-:W-:-:S03]  /*0800*/  @P3 IMAD.WIDE.U32 R6, R107, 0x20, R70 ;  /* 0x000000206b063825 */ /* 0x000fc600078e0046 */
        /* <DEDUP_REMOVED lines=8> */
[----:B------:R-:W-:Y:S01]  /*0890*/  @P3 CS2R R20, SRZ ;  /* 0x0000000000143805 */ /* 0x000fe2000001ff00 */
[----:B------:R-:W5:Y:S04]  /*08a0*/  @P2 LDG.E.128 R36, desc[UR6][R66.64] ;  /* 0x0000000642242981 */ /* 0x000f68000c1e1d00 */
[----:B------:R1:W5:Y:S01]  /*08b0*/  @P2 LDG.E.128 R32, desc[UR6][R66.64+0x10] ;  /* 0x0000100642202981 */ /* 0x000362000c1e1d00 */
[----:B0-----:R-:W-:-:S02]  /*08c0*/  CS2R R64, SRZ ;  /* 0x0000000000407805 */ /* 0x001fc4000001ff00 */
[----:B-1----:R-:W-:-:S07]  /*08d0*/  CS2R R66, SRZ ;  /* 0x0000000000427805 */ /* 0x002fce000001ff00 */
.L_x_6885:
[----:B------:R-:W-:Y:S05]  /*08e0*/  BSYNC.RECONVERGENT B0 ;  /* 0x0000000000007941 */ /* 0x000fea0003800200 */
.L_x_6883:
[----:B------:R-:W1:Y:S08]  /*08f0*/  S2UR UR4, SR_CTAID.X ;  /* 0x00000000000479c3 */ /* 0x000e700000002500 */
[----:B0-----:R-:W1:Y:S02]  /*0900*/  LDC R4, c[0x0][0x384] ;  /* 0x0000e100ff047b82 */ /* 0x001e640000000800 */
[----:B-1----:R-:W-:-:S13]  /*0910*/  ISETP.LE.AND P0, PT, R4, UR4, PT ;  /* 0x0000000404007c0c */ /* 0x002fda000bf03270 */
[----:B------:R-:W-:Y:S05]  /*0920*/  @P0 EXIT ;  /* 0x000000000000094d */ /* 0x000fea0003800000 */
[----:B------:R-:W0:Y:S01]  /*0930*/  LDCU UR5, c[0x0][0x360] ;  /* 0x00006c00ff0577ac */ /* 0x000e220008000800 */
[----:B------:R-:W-:Y:S01]  /*0940*/  IMAD.U32 R116, RZ, RZ, UR4 ;  /* 0x00000004ff747e24 */ /* 0x000fe2000f8e00ff */
[----:B-----5:R-:W-:Y:S01]  /*0950*/  IADD3 R104, PT, PT, R2, -0x61c88647, RZ ;  /* 0x9e3779b902687810 */ /* 0x020fe20007ffe0ff */
[C---:B------:R-:W-:Y:S01]  /*0960*/  IMAD.HI.U32 R5, R136.reuse, -0x2daee0ad, RZ ;  /* 0xd2511f5388057827 */ /* 0x040fe200078e00ff */
[----:B------:R-:W1:Y:S01]  /*0970*/  LDC.64 R120, c[0x0][0x3e0] ;  /* 0x0000f800ff787b82 */ /* 0x000e620000000a00 */
[----:B------:R-:W-:Y:S01]  /*0980*/  SHF.R.S32.HI R109, RZ, 0x3, R106 ;  /* 0x00000003ff6d7819 */ /* 0x000fe2000001146a */
[----:B------:R-:W2:Y:S01]  /*0990*/  LDCU UR12, c[0x0][0x388] ;  /* 0x00007100ff0c77ac */ /* 0x000ea20008000800 */
[----:B------:R-:W-:Y:S01]  /*09a0*/  IMAD R108, R136, -0x2daee0ad, RZ ;  /* 0xd2511f53886c7824 */ /* 0x000fe200078e02ff */
[----:B------:R-:W-:Y:S01]  /*09b0*/  LOP3.LUT R5, R5, R3, RZ, 0x3c, !PT ;  /* 0x0000000305057212 */ /* 0x000fe200078e3cff */
[----:B------:R-:W-:Y:S01]  /*09c0*/  VIADD R107, R3, 0xbb67ae85 ;  /* 0xbb67ae85036b7836 */ /* 0x000fe20000000000 */
[----:B------:R-:W-:Y:S01]  /*09d0*/  LOP3.LUT R132, R132, 0xffffffdf, RZ, 0xc0, !PT ;  /* 0xffffffdf84847812 */ /* 0x000fe200078ec0ff */
[----:B------:R-:W3:Y:S02]  /*09e0*/  LDCU.U8 UR10, c[0x0][0x410] ;  /* 0x00008200ff0a77ac */ /* 0x000ee40008000000 */
[C---:B------:R-:W-:Y:S01]  /*09f0*/  IMAD.HI.U32 R6, R5.reuse, -0x326172a9, RZ ;  /* 0xcd9e8d5705067827 */ /* 0x040fe200078e00ff */
[----:B------:R-:W4:Y:S03]  /*0a00*/  LDCU UR11, c[0x0][0x400] ;  /* 0x00008000ff0b77ac */ /* 0x000f260008000800 */
[----:B------:R-:W-:-:S02]  /*0a10*/  IMAD R5, R5, -0x326172a9, RZ ;  /* 0xcd9e8d5705057824 */ /* 0x000fc400078e02ff */
[----:B0-----:R-:W-:Y:S01]  /*0a20*/  IMAD R134, R116, UR5, R111 ;  /* 0x0000000574867c24 */ /* 0x001fe2000f8e026f */
[----:B------:R-:W0:Y:S03]  /*0a30*/  LDCU.64 UR8, c[0x0][0x3a0] ;  /* 0x00007400ff0877ac */ /* 0x000e260008000a00 */
[----:B------:R-:W-:Y:S01]  /*0a40*/  IMAD.HI.U32 R4, R134, -0x326172a9, RZ ;  /* 0xcd9e8d5786047827 */ /* 0x000fe200078e00ff */
[----:B------:R-:W-:-:S03]  /*0a50*/  UPLOP3.LUT UP1, UPT, UPT, UPT, UPT, 0x40, 0x4 ;  /* 0x000000000004789c */ /* 0x000fc60003f2e870 */
[----:B------:R-:W-:Y:S01]  /*0a60*/  IMAD R7, R134, -0x326172a9, RZ ;  /* 0xcd9e8d5786077824 */ /* 0x000fe200078e02ff */
[----:B------:R-:W-:Y:S02]  /*0a70*/  LOP3.LUT R4, R117, R4, R2, 0x96, !PT ;  /* 0x0000000475047212 */ /* 0x000fe400078e9602 */
[----:B-1----:R-:W-:Y:S02]  /*0a80*/  ISETP.NE.U32.AND P0, PT, R120, RZ, PT ;  /* 0x000000ff7800720c */ /* 0x002fe40003f05070 */
[----:B------:R-:W-:Y:S01]  /*0a90*/  LOP3.LUT R6, R104, R7, R6, 0x96, !PT ;  /* 0x0000000768067212 */ /* 0x000fe200078e9606 */
[----:B------:R-:W-:Y:S01]  /*0aa0*/  IMAD.HI.U32 R105, R4, -0x2daee0ad, RZ ;  /* 0xd2511f5304697827 */ /* 0x000fe200078e00ff */
[----:B------:R-:W-:Y:S02]  /*0ab0*/  IADD3 R7, PT, PT, R2, 0x3c6ef372, RZ ;  /* 0x3c6ef37202077810 */ /* 0x000fe40007ffe0ff */
[----:B------:R-:W-:Y:S01]  /*0ac0*/  ISETP.NE.AND.EX P0, PT, R121, RZ, PT, P0 ;  /* 0x000000ff7900720c */ /* 0x000fe20003f05300 */
[----:B------:R-:W-:Y:S01]  /*0ad0*/  IMAD.HI.U32 R104, R6, -0x2daee0ad, RZ ;  /* 0xd2511f5306687827 */ /* 0x000fe200078e00ff */
[----:B------:R-:W-:-:S03]  /*0ae0*/  LOP3.LUT R105, R107, R108, R105, 0x96, !PT ;  /* 0x0000006c6b697212 */ /* 0x000fc600078e9669 */
[----:B------:R-:W-:Y:S02]  /*0af0*/  IMAD R107, R4, -0x2daee0ad, RZ ;  /* 0xd2511f53046b7824 */ /* 0x000fe400078e02ff */
[----:B------:R-:W-:-:S04]  /*0b00*/  IMAD.HI.U32 R4, R105, -0x326172a9, RZ ;  /* 0xcd9e8d5769047827 */ /* 0x000fc800078e00ff */
[----:B------:R-:W-:Y:S01]  /*0b10*/  VIADD R108, R3, 0x76cf5d0a ;  /* 0x76cf5d0a036c7836 */ /* 0x000fe20000000000 */
[----:B------:R-:W-:Y:S01]  /*0b20*/  LOP3.LUT R4, R7, R5, R4, 0x96, !PT ;  /* 0x0000000507047212 */ /* 0x000fe200078e9604 */
[----:B------:R-:W-:Y:S01]  /*0b30*/  VIADD R7, R2, 0xdaa66d2b ;  /* 0xdaa66d2b02077836 */ /* 0x000fe20000000000 */
[----:B------:R-:W-:Y:S02]  /*0b40*/  @P0 LOP3.LUT R132, R132, 0x20, RZ, 0xfc, !PT ;  /* 0x0000002084840812 */ /* 0x000fe400078efcff */
[----:B------:R-:W-:Y:S01]  /*0b50*/  LOP3.LUT R104, R108, R107, R104, 0x96, !PT ;  /* 0x0000006b6c687212 */ /* 0x000fe200078e9668 */
[----:B------:R-:W-:Y:S02]  /*0b60*/  IMAD R108, R105, -0x326172a9, RZ ;  /* 0xcd9e8d57696c7824 */ /* 0x000fe400078e02ff */
[----:B------:R-:W-:Y:S02]  /*0b70*/  IMAD R105, R6, -0x2daee0ad, RZ ;  /* 0xd2511f5306697824 */ /* 0x000fe400078e02ff */
[----:B------:R-:W-:-:S04]  /*0b80*/  IMAD.HI.U32 R6, R4, -0x2daee0ad, RZ ;  /* 0xd2511f5304067827 */ /* 0x000fc800078e00ff */
[----:B------:R-:W-:Y:S02]  /*0b90*/  VIADD R107, R3, 0x32370b8f ;  /* 0x32370b8f036b7836 */ /* 0x000fe40000000000 */
[----:B------:R-:W-:-:S03]  /*0ba0*/  IMAD.HI.U32 R5, R104, -0x326172a9, RZ ;  /* 0xcd9e8d5768057827 */ /* 0x000fc600078e00ff */
[----:B------:R-:W-:Y:S02]  /*0bb0*/  LOP3.LUT R6, R107, R105, R6, 0x96, !PT ;  /* 0x000000696b067212 */ /* 0x000fe400078e9606 */
[----:B------:R-:W-:Y:S01]  /*0bc0*/  LOP3.LUT R5, R7, R108, R5, 0x96, !PT ;  /* 0x0000006c07057212 */ /* 0x000fe200078e9605 */
[----:B------:R-:W-:Y:S01]  /*0bd0*/  IMAD R108, R4, -0x2daee0ad, RZ ;  /* 0xd2511f53046c7824 */ /* 0x000fe200078e02ff */
[----:B------:R-:W-:Y:S01]  /*0be0*/  IADD3 R107, PT, PT, R3, -0x126145ec, RZ ;  /* 0xed9eba14036b7810 */ /* 0x000fe20007ffe0ff */
[----:B------:R-:W-:Y:S02]  /*0bf0*/  IMAD R7, R104, -0x326172a9, RZ ;  /* 0xcd9e8d5768077824 */ /* 0x000fe400078e02ff */
[----:B------:R-:W-:-:S04]  /*0c00*/  IMAD.HI.U32 R4, R6, -0x326172a9, RZ ;  /* 0xcd9e8d5706047827 */ /* 0x000fc800078e00ff */
[----:B------:R-:W-:Y:S02]  /*0c10*/  VIADD R104, R2, 0x78dde6e4 ;  /* 0x78dde6e402687836 */ /* 0x000fe40000000000 */
[----:B------:R-:W-:-:S03]  /*0c20*/  IMAD.HI.U32 R105, R5, -0x2daee0ad, RZ ;  /* 0xd2511f5305697827 */ /* 0x000fc600078e00ff */
[----:B------:R-:W-:Y:S01]  /*0c30*/  LOP3.LUT R4, R104, R7, R4, 0x96, !PT ;  /* 0x0000000768047212 */ /* 0x000fe200078e9604 */
[----:B------:R-:W-:Y:S01]  /*0c40*/  IMAD R7, R6, -0x326172a9, RZ ;  /* 0xcd9e8d5706077824 */ /* 0x000fe200078e02ff */
[----:B------:R-:W-:Y:S01]  /*0c50*/  LOP3.LUT R105, R107, R108, R105, 0x96, !PT ;  /* 0x0000006c6b697212 */ /* 0x000fe200078e9669 */
[----:B------:R-:W-:Y:S01]  /*0c60*/  IMAD R108, R5, -0x2daee0ad, RZ ;  /* 0xd2511f53056c7824 */ /* 0x000fe200078e02ff */
[----:B------:R-:W-:Y:S01]  /*0c70*/  IADD3 R107, PT, PT, R3, -0x56f99767, RZ ;  /* 0xa9066899036b7810 */ /* 0x000fe20007ffe0ff */
[----:B------:R-:W-:-:S04]  /*0c80*/  IMAD.HI.U32 R5, R4, -0x2daee0ad, RZ ;  /* 0xd2511f5304057827 */ /* 0x000fc800078e00ff */
[----:B------:R-:W-:Y:S01]  /*0c90*/  VIADD R104, R2, 0x1715609d ;  /* 0x1715609d02687836 */ /* 0x000fe20000000000 */
[----:B------:R-:W-:Y:S01]  /*0ca0*/  LOP3.LUT R5, R107, R108, R5, 0x96, !PT ;  /* 0x0000006c6b057212 */ /* 0x000fe200078e9605 */
[----:B------:R-:W-:-:S04]  /*0cb0*/  IMAD.HI.U32 R6, R105, -0x326172a9, RZ ;  /* 0xcd9e8d5769067827 */ /* 0x000fc800078e00ff */
[----:B------:R-:W-:Y:S01]  /*0cc0*/  IMAD R107, R4, -0x2daee0ad, RZ ;  /* 0xd2511f53046b7824 */ /* 0x000fe200078e02ff */
[----:B------:R-:W-:Y:S01]  /*0cd0*/  LOP3.LUT R6, R104, R7, R6, 0x96, !PT ;  /* 0x0000000768067212 */ /* 0x000fe200078e9606 */
[----:B------:R-:W-:Y:S02]  /*0ce0*/  IMAD R105, R105, -0x326172a9, RZ ;  /* 0xcd9e8d5769697824 */ /* 0x000fe400078e02ff */
[----:B------:R-:W-:-:S04]  /*0cf0*/  IMAD.HI.U32 R4, R5, -0x326172a9, RZ ;  /* 0xcd9e8d5705047827 */ /* 0x000fc800078e00ff */
[----:B------:R-:W-:Y:S02]  /*0d00*/  VIADD R7, R2, 0xb54cda56 ;  /* 0xb54cda5602077836 */ /* 0x000fe40000000000 */
[----:B------:R-:W-:Y:S02]  /*0d10*/  VIADD R108, R3, 0x646e171e ;  /* 0x646e171e036c7836 */ /* 0x000fe40000000000 */
[C---:B------:R-:W-:Y:S01]  /*0d20*/  IMAD.HI.U32 R104, R6.reuse, -0x2daee0ad, RZ ;  /* 0xd2511f5306687827 */ /* 0x040fe200078e00ff */
[----:B------:R-:W-:Y:S02]  /*0d30*/  LOP3.LUT R4, R7, R105, R4, 0x96, !PT ;  /* 0x0000006907047212 */ /* 0x000fe400078e9604 */
[----:B------:R-:W-:Y:S01]  /*0d40*/  SHF.L.U32 R105, R111, 0x5, RZ ;  /* 0x000000056f697819 */ /* 0x000fe200000006ff */
[----:B------:R-:W-:Y:S01]  /*0d50*/  IMAD R106, R6, -0x2daee0ad, RZ ;  /* 0xd2511f53066a7824 */ /* 0x000fe200078e02ff */
[----:B------:R-:W-:Y:S01]  /*0d60*/  LOP3.LUT R104, R108, R107, R104, 0x96, !PT ;  /* 0x0000006b6c687212 */ /* 0x000fe200078e9668 */
[----:B------:R-:W-:Y:S01]  /*0d70*/  IMAD R6, R5, -0x326172a9, RZ ;  /* 0xcd9e8d5705067824 */ /* 0x000fe200078e02ff */
[----:B------:R-:W-:Y:S01]  /*0d80*/  LOP3.LUT R113, R105, 0x3e0, RZ, 0xc0, !PT ;  /* 0x000003e069717812 */ /* 0x000fe200078ec0ff */
[----:B------:R-:W-:Y:S01]  /*0d90*/  VIADD R7, R2, 0x5384540f ;  /* 0x5384540f02077836 */ /* 0x000fe20000000000 */
[----:B------:R-:W-:Y:S01]  /*0da0*/  LOP3.LUT R111, R111, 0xe0, RZ, 0xc0, !PT ;  /* 0x000000e06f6f7812 */ /* 0x000fe200078ec0ff */
[----:B------:R-:W-:Y:S01]  /*0db0*/  IMAD.HI.U32 R5, R104, -0x326172a9, RZ ;  /* 0xcd9e8d5768057827 */ /* 0x000fe200078e00ff */
[----:B------:R-:W-:-:S02]  /*0dc0*/  LOP3.LUT R108, R109, 0xff, RZ, 0xc0, !PT ;  /* 0x000000ff6d6c7812 */ /* 0x000fc400078ec0ff */
[----:B------:R-:W-:Y:S01]  /*0dd0*/  LOP3.LUT R109, R109, 0xffffff00, RZ, 0xc0, !PT ;  /* 0xffffff006d6d7812 */ /* 0x000fe200078ec0ff */
[----:B------:R-:W-:Y:S01]  /*0de0*/  IMAD.HI.U32 R105, R4, -0x2daee0ad, RZ ;  /* 0xd2511f5304697827 */ /* 0x000fe200078e00ff */
[----:B------:R-:W-:Y:S02]  /*0df0*/  LOP3.LUT R5, R7, R6, R5, 0x96, !PT ;  /* 0x0000000607057212 */ /* 0x000fe400078e9605 */
[C---:B------:R-:W-:Y:S01]  /*0e00*/  VIADDMNMX R111, R108.reuse, -R111, RZ, !PT ;  /* 0x8000006f6c6f7246 */ /* 0x040fe200078001ff */
[----:B------:R-:W-:Y:S01]  /*0e10*/  VIADD R107, R3, 0x1fd5c5a3 ;  /* 0x1fd5c5a3036b7836 */ /* 0x000fe20000000000 */
[----:B------:R-:W-:Y:S01]  /*0e20*/  VIADDMNMX R113, R108, -R113, RZ, !PT ;  /* 0x800000716c717246 */ /* 0x000fe200078001ff */
[----:B------:R-:W-:Y:S01]  /*0e30*/  IMAD R7, R104, -0x326172a9, RZ ;  /* 0xcd9e8d5768077824 */ /* 0x000fe200078e02ff */
[----:B------:R-:W-:Y:S01]  /*0e40*/  VIMNMX R110, PT, PT, R111, 0x20, PT ;  /* 0x000000206f6e7848 */ /* 0x000fe20003fe0100 */
[----:B------:R-:W-:Y:S01]  /*0e50*/  VIADD R6, R2, 0xf1bbcdc8 ;  /* 0xf1bbcdc802067836 */ /* 0x000fe20000000000 */
[----:B------:R-:W-:Y:S01]  /*0e60*/  LOP3.LUT R105, R107, R106, R105, 0x96, !PT ;  /* 0x0000006a6b697212 */ /* 0x000fe200078e9669 */
[----:B------:R-:W-:Y:S01]  /*0e70*/  IMAD R107, R4, -0x2daee0ad, RZ ;  /* 0xd2511f53046b7824 */ /* 0x000fe200078e02ff */
[----:B------:R-:W-:Y:S01]  /*0e80*/  IADD3 R108, PT, PT, R3, -0x24c28bd8, RZ ;  /* 0xdb3d7428036c7810 */ /* 0x000fe20007ffe0ff */
[----:B------:R-:W-:Y:S01]  /*0e90*/  IMAD.HI.U32 R106, R5, -0x2daee0ad, RZ ;  /* 0xd2511f53056a7827 */ /* 0x000fe200078e00ff */
[----:B------:R-:W-:-:S02]  /*0ea0*/  VIMNMX R114, PT, PT, R113, 0x20, PT ;  /* 0x0000002071727848 */ /* 0x000fc40003fe0100 */
[----:B------:R-:W-:Y:S01]  /*0eb0*/  LOP3.LUT R111, R0, 0x3, RZ, 0xc0, !PT ;  /* 0x00000003006f7812 */ /* 0x000fe200078ec0ff */
[----:B------:R-:W-:Y:S01]  /*0ec0*/  IMAD.HI.U32 R4, R105, -0x326172a9, RZ ;  /* 0xcd9e8d5769047827 */ /* 0x000fe200078e00ff */
[----:B------:R-:W-:-:S03]  /*0ed0*/  LOP3.LUT R106, R108, R107, R106, 0x96, !PT ;  /* 0x0000006b6c6a7212 */ /* 0x000fc600078e966a */
[----:B------:R-:W-:Y:S01]  /*0ee0*/  IMAD R110, R110, 0x8, R109 ;  /* 0x000000086e6e7824 */ /* 0x000fe200078e026d */
[----:B------:R-:W-:Y:S01]  /*0ef0*/  LOP3.LUT R4, R6, R7, R4, 0x96, !PT ;  /* 0x0000000706047212 */ /* 0x000fe200078e9604 */
[----:B------:R-:W-:Y:S01]  /*0f00*/  IMAD R104, R105, -0x326172a9, RZ ;  /* 0xcd9e8d5769687824 */ /* 0x000fe200078e02ff */
[----:B------:R-:W-:Y:S01]  /*0f10*/  IADD3 R7, PT, PT, R2, -0x700cb87f, RZ ;  /* 0x8ff3478102077810 */ /* 0x000fe20007ffe0ff */
[----:B------:R-:W-:Y:S01]  /*0f20*/  IMAD.HI.U32 R113, R106, -0x326172a9, RZ ;  /* 0xcd9e8d576a717827 */ /* 0x000fe200078e00ff */
[----:B------:R-:W-:-:S03]  /*0f30*/  I2FP.F32.U32 R110, R110 ;  /* 0x0000006e006e7245 */ /* 0x000fc60000201000 */
[----:B------:R-:W-:Y:S01]  /*0f40*/  IMAD R5, R5, -0x2daee0ad, RZ ;  /* 0xd2511f5305057824 */ /* 0x000fe200078e02ff */
[----:B------:R1:W0:Y:S01]  /*0f50*/  MUFU.RCP R115, R110 ;  /* 0x0000006e00737308 */ /* 0x0002220000001000 */
[----:B------:R-:W-:Y:S01]  /*0f60*/  IMAD.HI.U32 R112, R4, -0x2daee0ad, RZ ;  /* 0xd2511f5304707827 */ /* 0x000fe200078e00ff */
[----:B------:R-:W-:-:S03]  /*0f70*/  LOP3.LUT R113, R7, R104, R113, 0x96, !PT ;  /* 0x0000006807717212 */ /* 0x000fc600078e9671 */
[----:B------:R-:W-:Y:S02]  /*0f80*/  VIADD R6, R3, 0x96a522ad ;  /* 0x96a522ad03067836 */ /* 0x000fe40000000000 */
[----:B------:R-:W-:Y:S02]  /*0f90*/  IMAD R114, R114, 0x8, R109 ;  /* 0x0000000872727824 */ /* 0x000fe400078e026d */
[----:B------:R-:W-:Y:S02]  /*0fa0*/  HFMA2 R109, -RZ, RZ, 0, 0 ;  /* 0x00000000ff6d7431 */ /* 0x000fe400000001ff */
[----:B-1----:R-:W-:Y:S01]  /*0fb0*/  IMAD R110, R106, -0x326172a9, RZ ;  /* 0xcd9e8d576a6e7824 */ /* 0x002fe200078e02ff */
[----:B------:R-:W-:Y:S01]  /*0fc0*/  LOP3.LUT R112, R6, R5, R112, 0x96, !PT ;  /* 0x0000000506707212 */ /* 0x000fe200078e9670 */
[----:B--234-:R-:W-:-:S07]  /*0fd0*/  IMAD R122, R4, -0x2daee0ad, RZ ;  /* 0xd2511f53047a7824 */ /* 0x01cfce00078e02ff */
.L_x_7233:
[----:B------:R-:W-:-:S13]  /*0fe0*/  LOP3.LUT P1, RZ, R132, 0x20, RZ, 0xc0, !PT ;  /* 0x0000002084ff7812 */ /* 0x000fda000782c0ff */
[----:B------:R-:W1:Y:S02]  /*0ff0*/  @P1 LDC.64 R104, c[0x0][0x3e0] ;  /* 0x0000f800ff681b82 */ /* 0x000e640000000a00 */
[----:B-1----:R-:W-:-:S06]  /*1000*/  @P1 IMAD.WIDE R104, R116, 0x2, R104 ;  /* 0x0000000274681825 */ /* 0x002fcc00078e0268 */
[----:B------:R-:W2:Y:S01]  /*1010*/  @P1 LDG.E.U16 R104, desc[UR6][R104.64] ;  /* 0x0000000668681981 */ /* 0x000ea2000c1e1500 */
[----:B------:R-:W-:Y:S01]  /*1020*/  IMAD R0, R116, UR12, RZ ;  /* 0x0000000c74007c24 */ /* 0x000fe2000f8e02ff */
[----:B------:R-:W-:Y:S01]  /*1030*/  ISETP.GE.U32.AND P0, PT, R118, 0x100, PT ;  /* 0x000001007600780c */ /* 0x000fe20003f06070 */
[----:B------:R-:W-:Y:S01]  /*1040*/  BSSY.RECONVERGENT B0, `(.L_x_6886) ;  /* 0x0000676000007945 */ /* 0x000fe20003800200 */
[----:B------:R-:W1:Y:S01]  /*1050*/  S2R R120, SR_TID.X ;  /* 0x0000000000787919 */ /* 0x000e620000002100 */
[----:B------:R-:W-:Y:S02]  /*1060*/  LOP3.LUT R132, R132, 0xfffffff7, RZ, 0xc0, !PT ;  /* 0xfffffff784847812 */ /* 0x000fe400078ec0ff */
[----:B------:R-:W-:-:S04]  /*1070*/  SHF.R.S32.HI R107, RZ, 0x1f, R0 ;  /* 0x0000001fff6b7819 */ /* 0x000fc80000011400 */
[----:B------:R-:W-:Y:S01]  /*1080*/  LEA.HI R107, R107, R0, RZ, 0x3 ;  /* 0x000000006b6b7211 */ /* 0x000fe200078f18ff */
[----:B------:R-:W-:-:S03]  /*1090*/  IMAD.MOV.U32 R0, RZ, RZ, 0x3f800000 ;  /* 0x3f800000ff007424 */ /* 0x000fc600078e00ff */
[----:B------:R-:W-:Y:S02]  /*10a0*/  @P0 LOP3.LUT R132, R132, 0x8, RZ, 0xfc, !PT ;  /* 0x0000000884840812 */ /* 0x000fe400078efcff */
[----:B-1----:R-:W-:-:S04]  /*10b0*/  LEA.HI.SX32 R108, R107, R120, 0x1d ;  /* 0x000000786b6c7211 */ /* 0x002fc800078feaff */
[----:B------:R-:W-:Y:S01]  /*10c0*/  MOV R124, R108 ;  /* 0x0000006c007c7202 */ /* 0x000fe20000000f00 */
[----:B--2---:R-:W-:Y:S01]  /*10d0*/  @P1 IMAD.U32 R0, R104, 0x10000, RZ ;  /* 0x0001000068001824 */ /* 0x004fe200078e00ff */
[----:B------:R-:W-:Y:S06]  /*10e0*/  @!P0 BRA `(.L_x_6887) ;  /* 0x0000006400ac8947 */ /* 0x000fec0003800000 */
        /* <DEDUP_REMOVED lines=20> */
.L_x_27340:
[----:B------:R-:W-:Y:S05]  /*1230*/  BRX R138 -0x1240                                       (*"BRANCH_TARGETS .L_x_27341,.L_x_27342,.L_x_27343"*) ;  /* 0xffffffec8a707949 */ /* 0x000fea000383ffff */
.L_x_27343:
[----:B------:R-:W-:Y:S01]  /*1240*/  IADD3 R130, PT, PT, R111, 0x1, RZ ;  /* 0x000000016f827810 */ /* 0x000fe20007ffe0ff */
[----:B------:R-:W-:Y:S02]  /*1250*/  IMAD.MOV.U32 R124, RZ, RZ, R122 ;  /* 0x000000ffff7c7224 */ /* 0x000fe400078e007a */
[----:B------:R-:W-:Y:S01]  /*1260*/  IMAD.MOV.U32 R128, RZ, RZ, R113 ;  /* 0x000000ffff807224 */ /* 0x000fe200078e0071 */
[----:B------:R-:W-:Y:S06]  /*1270*/  BRA `(.L_x_6890) ;  /* 0x00000004003c7947 */ /* 0x000fec0003800000 */
.L_x_27341:
[----:B------:R-:W-:Y:S01]  /*1280*/  MOV R124, R122 ;  /* 0x0000007a007c7202 */ /* 0x000fe20000000f00 */
[----:B------:R-:W-:Y:S02]  /*1290*/  IMAD.MOV.U32 R130, RZ, RZ, 0x3 ;  /* 0x00000003ff827424 */ /* 0x000fe400078e00ff */
[----:B------:R-:W-:Y:S01]  /*12a0*/  IMAD.MOV.U32 R128, RZ, RZ, R112 ;  /* 0x000000ffff807224 */ /* 0x000fe200078e0070 */
[----:B------:R-:W-:Y:S06]  /*12b0*/  BRA `(.L_x_6890) ;  /* 0x00000004002c7947 */ /* 0x000fec0003800000 */
.L_x_27342:
        /* <DEDUP_REMOVED lines=13> */
.L_x_6892:
[----:B------:R-:W-:Y:S05]  /*1390*/  BSYNC.RECONVERGENT B2 ;  /* 0x0000000000027941 */ /* 0x000fea0003800200 */
.L_x_6891:
[----:B------:R-:W-:Y:S01]  /*13a0*/  LOP3.LUT R138, R109, R111, R3, 0x96, !PT ;  /* 0x0000006f6d8a7212 */ /* 0x000fe200078e9603 */
[----:B------:R-:W-:Y:S01]  /*13b0*/  IMAD.WIDE.U32 R112, R134, -0x326172a9, RZ ;  /* 0xcd9e8d5786707825 */ /* 0x000fe200078e00ff */
[----:B------:R-:W-:-:S03]  /*13c0*/  MOV R128, R122 ;  /* 0x0000007a00807202 */ /* 0x000fc60000000f00 */
        /* <DEDUP_REMOVED lines=45> */
[----:B------:R-:W-:Y:S01]  /*16a0*/  VIADD R113, R2, 0xf1bbcdc8 ;  /* 0xf1bbcdc802717836 */ /* 0x000fe20000000000 */
[----:B------:R-:W-:-:S04]  /*16b0*/  IADD3 R111, PT, PT, R3, -0x24c28bd8, RZ ;  /* 0xdb3d7428036f7810 */ /* 0x000fc80007ffe0ff */
[----:B------:R-:W-:Y:S01]  /*16c0*/  LOP3.LUT R112, R111, R112, R141, 0x96, !PT ;  /* 0x000000706f707212 */ /* 0x000fe200078e968d */
[----:B------:R-:W-:-:S05]  /*16d0*/  IMAD.WIDE.U32 R110, R110, -0x326172a9, RZ ;  /* 0xcd9e8d576e6e7825 */ /* 0x000fca00078e00ff */
[----:B------:R-:W-:Y:S01]  /*16e0*/  LOP3.LUT R138, R113, R138, R111, 0x96, !PT ;  /* 0x0000008a718a7212 */ /* 0x000fe200078e966f */
[----:B------:R-:W-:-:S04]  /*16f0*/  IMAD.WIDE.U32 R112, R112, -0x326172a9, RZ ;  /* 0xcd9e8d5770707825 */ /* 0x000fc800078e00ff */
[----:B------:R-:W-:Y:S02]  /*1700*/  VIADD R111, R2, 0x8ff34781 ;  /* 0x8ff34781026f7836 */ /* 0x000fe40000000000 */
[----:B------:R-:W-:-:S03]  /*1710*/  IMAD.WIDE.U32 R138, R138, -0x2daee0ad, RZ ;  /* 0xd2511f538a8a7825 */ /* 0x000fc600078e00ff */
[----:B------:R-:W-:Y:S01]  /*1720*/  LOP3.LUT R113, R111, R110, R113, 0x96, !PT ;  /* 0x0000006e6f717212 */ /* 0x000fe200078e9671 */
[----:B------:R-:W-:Y:S01]  /*1730*/  IMAD.MOV.U32 R110, RZ, RZ, R112 ;  /* 0x000000ffff6e7224 */ /* 0x000fe200078e0070 */
[----:B------:R-:W-:Y:S01]  /*1740*/  IADD3 R111, PT, PT, R3, -0x695add53, RZ ;  /* 0x96a522ad036f7810 */ /* 0x000fe20007ffe0ff */
[----:B------:R-:W-:-:S03]  /*1750*/  IMAD.MOV.U32 R124, RZ, RZ, R138 ;  /* 0x000000ffff7c7224 */ /* 0x000fc600078e008a */
[----:B------:R-:W-:-:S07]  /*1760*/  LOP3.LUT R112, R111, R140, R139, 0x96, !PT ;  /* 0x0000008c6f707212 */ /* 0x000fce00078e968b */
.L_x_6890:
[----:B------:R-:W-:Y:S05]  /*1770*/  BSYNC.RECONVERGENT B1 ;  /* 0x0000000000017941 */ /* 0x000fea0003800200 */
.L_x_6889:
        /* <DEDUP_REMOVED lines=12> */
[----:B0-----:R-:W-:Y:S01]  /*1840*/  FMUL.FTZ R139, R139, R126 ;  /* 0x0000007e8b8b7220 */ /* 0x001fe20000410000 */
[----:B-1----:R-:W-:Y:S02]  /*1850*/  FSETP.GTU.FTZ.AND P0, PT, R111, R122, PT ;  /* 0x0000007a6f00720b */ /* 0x002fe40003f1c000 */
[----:B------:R-:W-:Y:S02]  /*1860*/  MOV R111, R110 ;  /* 0x0000006e006f7202 */ /* 0x000fe40000000f00 */
[----:B------:R-:W-:Y:S02]  /*1870*/  FSEL R139, R139, RZ, !P0 ;  /* 0x000000ff8b8b7208 */ /* 0x000fe40004000000 */
        /* <DEDUP_REMOVED lines=13> */
.L_x_6895:
        /* <DEDUP_REMOVED lines=13> */
.L_x_6897:
[----:B------:R-:W-:Y:S05]  /*1a20*/  BSYNC.RECONVERGENT B2 ;  /* 0x0000000000027941 */ /* 0x000fea0003800200 */
.L_x_6896:
[----:B------:R-:W-:Y:S01]  /*1a30*/  LOP3.LUT R138, R109, R111, R3, 0x96, !PT ;  /* 0x0000006f6d8a7212 */ /* 0x000fe200078e9603 */
[----:B------:R-:W-:Y:S01]  /*1a40*/  IMAD.WIDE.U32 R112, R134, -0x326172a9, RZ ;  /* 0xcd9e8d5786707825 */ /* 0x000fe200078e00ff */
[----:B------:R-:W-:-:S03]  /*1a50*/  IADD3 R111, PT, PT, R2, -0x61c88647, RZ ;  /* 0x9e3779b9026f7810 */ /* 0x000fc60007ffe0ff */
[----:B------:R-:W-:Y:S01]  /*1a60*/  IMAD.WIDE.U32 R138, R138, -0x326172a9, RZ ;  /* 0xcd9e8d578a8a7825 */ /* 0x000fe200078e00ff */
[----:B------:R-:W-:-:S04]  /*1a70*/  LOP3.LUT R113, R117, R113, R2, 0x96, !PT ;  /* 0x0000007175717212 */ /* 0x000fc800078e9602 */
        /* <DEDUP_REMOVED lines=50> */
[----:B------:R-:W-:-:S05]  /*1da0*/  VIADD R111, R3, 0x96a522ad ;  /* 0x96a522ad036f7836 */ /* 0x000fca0000000000 */
[----:B------:R-:W-:Y:S01]  /*1db0*/  LOP3.LUT R112, R111, R110, R139, 0x96, !PT ;  /* 0x0000006e6f707212 */ /* 0x000fe200078e968b */
[----:B------:R-:W-:Y:S01]  /*1dc0*/  IMAD.MOV.U32 R111, RZ, RZ, R124 ;  /* 0x000000ffff6f7224 */ /* 0x000fe200078e007c */
[----:B------:R-:W-:Y:S01]  /*1dd0*/  MOV R110, R140 ;  /* 0x0000008c006e7202 */ /* 0x000fe20000000f00 */
[----:B------:R-:W-:Y:S02]  /*1de0*/  IMAD.MOV.U32 R124, RZ, RZ, R138 ;  /* 0x000000ffff7c7224 */ /* 0x000fe400078e008a */
[----:B------:R-:W-:-:S07]  /*1df0*/  HFMA2 R138, -RZ, RZ, 0, 0 ;  /* 0x00000000ff8a7431 */ /* 0x000fce00000001ff */
.L_x_6894:
[----:B------:R-:W-:Y:S05]  /*1e00*/  BSYNC.RECONVERGENT B1 ;  /* 0x0000000000017941 */ /* 0x000fea0003800200 */
.L_x_6893:
[----:B------:R-:W-:Y:S01]  /*1e10*/  I2FP.F32.U32 R111, R111 ;  /* 0x0000006f006f7245 */ /* 0x000fe20000201000 */
[----:B------:R-:W-:Y:S01]  /*1e20*/  IMAD.U32 R139, R104, 0x10000, RZ ;  /* 0x00010000688b7824 */ /* 0x000fe200078e00ff */
[----:B------:R-:W-:Y:S01]  /*1e30*/  ISETP.NE.AND P1, PT, R138, 0x1, PT ;  /* 0x000000018a00780c */ /* 0x000fe20003f25270 */
[----:B------:R-:W-:Y:S01]  /*1e40*/  BSSY.RECONVERGENT B1, `(.L_x_6898) ;  /* 0x0000060000017945 */ /* 0x000fe20003800200 */
[----:B------:R-:W-:Y:S01]  /*1e50*/  PRMT R104, R4, 0x7632, R104 ;  /* 0x0000763204687816 */ /* 0x000fe20000000068 */
[----:B------:R-:W-:Y:S01]  /*1e60*/  FFMA.FTZ R111, R111, R128, 1.1641532182693481445e-10 ;  /* 0x2f0000006f6f7423 */ /* 0x000fe20000010080 */
[----:B------:R-:W-:Y:S01]  /*1e70*/  FMUL.FTZ R139, R139, R0 ;  /* 0x000000008b8b7220 */ /* 0x000fe20000410000 */
[----:B------:R-:W-:Y:S02]  /*1e80*/  HFMA2 R140, -RZ, RZ, 0, 1.1920928955078125e-07 ;  /* 0x00000002ff8c7431 */ /* 0x000fe400000001ff */
[----:B------:R-:W-:Y:S02]  /*1e90*/  IMAD.U32 R141, R104, 0x10000, RZ ;  /* 0x00010000688d7824 */ /* 0x000fe400078e00ff */
        /* <DEDUP_REMOVED lines=15> */
.L_x_6900:
        /* <DEDUP_REMOVED lines=13> */
.L_x_6902:
[----:B------:R-:W-:Y:S05]  /*2060*/  BSYNC.RECONVERGENT B2 ;  /* 0x0000000000027941 */ /* 0x000fea0003800200 */
.L_x_6901:
[----:B------:R-:W-:Y:S01]  /*2070*/  LOP3.LUT R138, R109, R111, R3, 0x96, !PT ;  /* 0x0000006f6d8a7212 */ /* 0x000fe200078e9603 */
[----:B------:R-:W-:-:S04]  /*2080*/  IMAD.WIDE.U32 R112, R134, -0x326172a9, RZ ;  /* 0xcd9e8d5786707825 */ /* 0x000fc800078e00ff */
        /* <DEDUP_REMOVED lines=57> */
[----:B------:R-:W-:Y:S01]  /*2420*/  IMAD.MOV.U32 R110, RZ, RZ, R160 ;  /* 0x000000ffff6e7224 */ /* 0x000fe200078e00a0 */
[----:B------:R-:W-:-:S07]  /*2430*/  MOV R124, R138 ;  /* 0x0000008a007c7202 */ /* 0x000fce0000000f00 */
.L_x_6899:
[----:B------:R-:W-:Y:S05]  /*2440*/  BSYNC.RECONVERGENT B1 ;  /* 0x0000000000017941 */ /* 0x000fea0003800200 */
.L_x_6898:
        /* <DEDUP_REMOVED lines=24> */
.L_x_6905:
        /* <DEDUP_REMOVED lines=13> */
.L_x_6907:
[----:B------:R-:W-:Y:S05]  /*26a0*/  BSYNC.RECONVERGENT B2 ;  /* 0x0000000000027941 */ /* 0x000fea0003800200 */
.L_x_6906:
        /* <DEDUP_REMOVED lines=54> */
[----:B------:R-:W-:Y:S02]  /*2a10*/  IMAD.MOV.U32 R110, RZ, RZ, R160 ;  /* 0x000000ffff6e7224 */ /* 0x000fe400078e00a0 */
[----:B------:R-:W-:-:S04]  /*2a20*/  IMAD.WIDE.U32 R138, R105, -0x2daee0ad, RZ ;  /* 0xd2511f53698a7825 */ /* 0x000fc800078e00ff */
[----:B------:R-:W-:-:S05]  /*2a30*/  VIADD R105, R3, 0x96a522ad ;  /* 0x96a522ad03697836 */ /* 0x000fca0000000000 */
[----:B------:R-:W-:Y:S02]  /*2a40*/  LOP3.LUT R112, R105, R104, R139, 0x96, !PT ;  /* 0x0000006869707212 */ /* 0x000fe400078e968b */
[----:B------:R-:W-:Y:S01]  /*2a50*/  MOV R104, R124 ;  /* 0x0000007c00687202 */ /* 0x000fe20000000f00 */
[----:B------:R-:W-:Y:S02]  /*2a60*/  IMAD.MOV.U32 R124, RZ, RZ, R138 ;  /* 0x000000ffff7c7224 */ /* 0x000fe400078e008a */
[----:B------:R-:W-:-:S07]  /*2a70*/  IMAD.MOV.U32 R138, RZ, RZ, RZ ;  /* 0x000000ffff8a7224 */ /* 0x000fce00078e00ff */
.L_x_6904:
[----:B------:R-:W-:Y:S05]  /*2a80*/  BSYNC.RECONVERGENT B1 ;  /* 0x0000000000017941 */ /* 0x000fea0003800200 */
.L_x_6903:
        /* <DEDUP_REMOVED lines=11> */
[----:B------:R-:W-:-:S03]  /*2b40*/  MOV R105, R110 ;  /* 0x0000006e00697202 */ /* 0x000fc60000000f00 */
        /* <DEDUP_REMOVED lines=12> */
.L_x_6910:
        /* <DEDUP_REMOVED lines=13> */
.L_x_6912:
[----:B------:R-:W-:Y:S05]  /*2ce0*/  BSYNC.RECONVERGENT B2 ;  /* 0x0000000000027941 */ /* 0x000fea0003800200 */
.L_x_6911:
[----:B------:R-:W-:Y:S01]  /*2cf0*/  LOP3.LUT R112, R109, R105, R3, 0x96, !PT ;  /* 0x000000696d707212 */ /* 0x000fe200078e9603 */
[----:B------:R-:W-:Y:S01]  /*2d00*/  IMAD.WIDE.U32 R110, R134, -0x326172a9, RZ ;  /* 0xcd9e8d57866e7825 */ /* 0x000fe200078e00ff */
[----:B------:R-:W-:-:S03]  /*2d10*/  IADD3 R105, PT, PT, R2, -0x61c88647, RZ ;  /* 0x9e3779b902697810 */ /* 0x000fc60007ffe0ff */
[----:B------:R-:W-:Y:S01]  /*2d20*/  IMAD.WIDE.U32 R112, R112, -0x326172a9, RZ ;  /* 0xcd9e8d5770707825 */ /* 0x000fe200078e00ff */
[----:B------:R-:W-:-:S03]  /*2d30*/  LOP3.LUT R111, R117, R111, R2, 0x96, !PT ;  /* 0x0000006f756f7212 */ /* 0x000fc600078e9602 */
[----:B------:R-:W-:Y:S01]  /*2d40*/  IMAD.MOV.U32 R130, RZ, RZ, RZ ;  /* 0x000000ffff827224 */ /* 0x000fe200078e00ff */
        /* <DEDUP_REMOVED lines=15> */
[----:B------:R-:W-:-:S05]  /*2e40*/  LOP3.LUT R105, R105, R104, R111, 0x96, !PT ;  /* 0x0000006869697212 */ /* 0x000fca00078e966f */
[----:B------:R-:W-:Y:S01]  /*2e50*/  IMAD.WIDE.U32 R138, R105, -0x326172a9, RZ ;  /* 0xcd9e8d57698a7825 */ /* 0x000fe200078e00ff */
[----:B------:R-:W-:-:S04]  /*2e60*/  IADD3 R105, PT, PT, R2, 0x78dde6e4, RZ ;  /* 0x78dde6e402697810 */ /* 0x000fc80007ffe0ff */
[----:B------:R-:W-:Y:S01]  /*2e70*/  LOP3.LUT R111, R105, R112, R139, 0x96, !PT ;  /* 0x00000070696f7212 */ /* 0x000fe200078e968b */
[----:B------:R-:W-:-:S04]  /*2e80*/  IMAD.WIDE.U32 R104, R113, -0x2daee0ad, RZ ;  /* 0xd2511f5371687825 */ /* 0x000fc800078e00ff */
[----:B------:R-:W-:-:S05]  /*2e90*/  VIADD R113, R3, 0xed9eba14 ;  /* 0xed9eba1403717836 */ /* 0x000fca0000000000 */
[----:B------:R-:W-:Y:S01]  /*2ea0*/  LOP3.LUT R113, R113, R110, R105, 0x96, !PT ;  /* 0x0000006e71717212 */ /* 0x000fe200078e9669 */
[----:B------:R-:W-:Y:S02]  /*2eb0*/  VIADD R105, R2, 0x1715609d ;  /* 0x1715609d02697836 */ /* 0x000fe40000000000 */
[----:B------:R-:W-:-:S04]  /*2ec0*/  IMAD.WIDE.U32 R110, R111, -0x2daee0ad, RZ ;  /* 0xd2511f536f6e7825 */ /* 0x000fc800078e00ff */
[----:B------:R-:W-:-:S05]  /*2ed0*/  IMAD.WIDE.U32 R112, R113, -0x326172a9, RZ ;  /* 0xcd9e8d5771707825 */ /* 0x000fca00078e00ff */
[----:B------:R-:W-:Y:S02]  /*2ee0*/  LOP3.LUT R105, R105, R138, R113, 0x96, !PT ;  /* 0x0000008a69697212 */ /* 0x000fe400078e9671 */
[----:B------:R-:W-:-:S04]  /*2ef0*/  IADD3 R113, PT, PT, R3, -0x56f99767, RZ ;  /* 0xa906689903717810 */ /* 0x000fc80007ffe0ff */
[----:B------:R-:W-:Y:S01]  /*2f00*/  LOP3.LUT R113, R113, R104, R111, 0x96, !PT ;  /* 0x0000006871717212 */ /* 0x000fe200078e966f */
[----:B------:R-:W-:-:S04]  /*2f10*/  IMAD.WIDE.U32 R104, R105, -0x2daee0ad, RZ ;  /* 0xd2511f5369687825 */ /* 0x000fc800078e00ff */
[----:B------:R-:W-:-:S04]  /*2f20*/  IMAD.WIDE.U32 R138, R113, -0x326172a9, RZ ;  /* 0xcd9e8d57718a7825 */ /* 0x000fc800078e00ff */
[----:B------:R-:W-:Y:S02]  /*2f30*/  VIADD R113, R3, 0x646e171e ;  /* 0x646e171e03717836 */ /* 0x000fe40000000000 */
[----:B------:R-:W-:-:S03]  /*2f40*/  VIADD R111, R2, 0xb54cda56 ;  /* 0xb54cda56026f7836 */ /* 0x000fc60000000000 */
[----:B------:R-:W-:Y:S02]  /*2f50*/  LOP3.LUT R113, R113, R110, R105, 0x96, !PT ;  /* 0x0000006e71717212 */ /* 0x000fe400078e9669 */
[----:B------:R-:W-:Y:S02]  /*2f60*/  LOP3.LUT R111, R111, R112, R139, 0x96, !PT ;  /* 0x000000706f6f7212 */ /* 0x000fe400078e968b */
[----:B------:R-:W-:Y:S01]  /*2f70*/  IADD3 R105, PT, PT, R2, 0x5384540f, RZ ;  /* 0x5384540f02697810 */ /* 0x000fe20007ffe0ff */
[----:B------:R-:W-:-:S04]  /*2f80*/  IMAD.WIDE.U32 R112, R113, -0x326172a9, RZ ;  /* 0xcd9e8d5771707825 */ /* 0x000fc800078e00ff */
[----:B------:R-:W-:Y:S01]  /*2f90*/  IMAD.WIDE.U32 R110, R111, -0x2daee0ad, RZ ;  /* 0xd2511f536f6e7825 */ /* 0x000fe200078e00ff */
[----:B------:R-:W-:-:S03]  /*2fa0*/  LOP3.LUT R113, R105, R138, R113, 0x96, !PT ;  /* 0x0000008a69717212 */ /* 0x000fc600078e9671 */
        /* <DEDUP_REMOVED lines=14> */
[----:B------:R-:W-:Y:S01]  /*3090*/  MOV R105, R124 ;  /* 0x0000007c00697202 */ /* 0x000fe20000000f00 */
[----:B------:R-:W-:-:S07]  /*30a0*/  IMAD.MOV.U32 R124, RZ, RZ, R104 ;  /* 0x000000ffff7c7224 */ /* 0x000fce00078e0068 */
.L_x_6909:
[----:B------:R-:W-:Y:S05]  /*30b0*/  BSYNC.RECONVERGENT B1 ;  /* 0x0000000000017941 */ /* 0x000fea0003800200 */
.L_x_6908:
        /* <DEDUP_REMOVED lines=24> */
.L_x_6915:
        /* <DEDUP_REMOVED lines=13> */
.L_x_6917:
[----:B------:R-:W-:Y:S05]  /*3310*/  BSYNC.RECONVERGENT B2 ;  /* 0x0000000000027941 */ /* 0x000fea0003800200 */
.L_x_6916:
        /* <DEDUP_REMOVED lines=43> */
[----:B------:R-:W-:Y:S02]  /*35d0*/  VIADD R105, R3, 0x1fd5c5a3 ;  /* 0x1fd5c5a303697836 */ /* 0x000fe40000000000 */
[----:B------:R-:W-:-:S03]  /*35e0*/  IMAD.MOV.U32 R138, RZ, RZ, RZ ;  /* 0x000000ffff8a7224 */ /* 0x000fc600078e00ff */
        /* <DEDUP_REMOVED lines=15> */
.L_x_6914:
[----:B------:R-:W-:Y:S05]  /*36e0*/  BSYNC.RECONVERGENT B1 ;  /* 0x0000000000017941 */ /* 0x000fea0003800200 */
.L_x_6913:
        /* <DEDUP_REMOVED lines=24> */
.L_x_6920:
        /* <DEDUP_REMOVED lines=13> */
.L_x_6922:
[----:B------:R-:W-:Y:S05]  /*3940*/  BSYNC.RECONVERGENT B2 ;  /* 0x0000000000027941 */ /* 0x000fea0003800200 */
.L_x_6921:
        /* <DEDUP_REMOVED lines=20> */
[----:B------:R-:W-:-:S03]  /*3a90*/  VIADD R113, R3, 0xed9eba14 ;  /* 0xed9eba1403717836 */ /* 0x000fc60000000000 */
[----:B------:R-:W-:-:S05]  /*3aa0*/  LOP3.LUT R105, R105, R104, R111, 0x96, !PT ;  /* 0x0000006869697212 */ /* 0x000fca00078e966f */
[----:B------:R-:W-:Y:S01]  /*3ab0*/  IMAD.WIDE.U32 R160, R105, -0x326172a9, RZ ;  /* 0xcd9e8d5769a07825 */ /* 0x000fe200078e00ff */
[----:B------:R-:W-:-:S04]  /*3ac0*/  IADD3 R105, PT, PT, R2, 0x78dde6e4, RZ ;  /* 0x78dde6e402697810 */ /* 0x000fc80007ffe0ff */
[----:B------:R-:W-:Y:S01]  /*3ad0*/  LOP3.LUT R111, R105, R112, R161, 0x96, !PT ;  /* 0x00000070696f7212 */ /* 0x000fe200078e96a1 */
[----:B------:R-:W-:-:S04]  /*3ae0*/  IMAD.WIDE.U32 R104, R106, -0x2daee0ad, RZ ;  /* 0xd2511f536a687825 */ /* 0x000fc800078e00ff */
[----:B------:R-:W-:Y:S01]  /*3af0*/  IMAD.MOV.U32 R106, RZ, RZ, RZ ;  /* 0x000000ffff6a7224 */ /* 0x000fe200078e00ff */
        /* <DEDUP_REMOVED lines=33> */
.L_x_6919:
[----:B------:R-:W-:Y:S05]  /*3d10*/  BSYNC.RECONVERGENT B1 ;  /* 0x0000000000017941 */ /* 0x000fea0003800200 */
.L_x_6918:
[----:B------:R-:W-:Y:S01]  /*3d20*/  I2FP.F32.U32 R105, R105 ;  /* 0x0000006900697245 */ /* 0x000fe20000201000 */
[----:B------:R-:W-:Y:S01]  /*3d30*/  IMAD.U32 R104, R7, 0x10000, RZ ;  /* 0x0001000007687824 */ /* 0x000fe200078e00ff */
[----:B------:R-:W-:Y:S01]  /*3d40*/  SHF.L.U32 R111, R107, 0x10, RZ ;  /* 0x000000106b6f7819 */ /* 0x000fe200000006ff */
[----:B------:R-:W-:Y:S01]  /*3d50*/  BSSY.RECONVERGENT B1, `(.L_x_6923) ;  /* 0x0000061000017945 */ /* 0x000fe20003800200 */
[----:B------:R-:W-:Y:S01]  /*3d60*/  ISETP.NE.AND P6, PT, R106, 0x1, PT ;  /* 0x000000016a00780c */ /* 0x000fe20003fc5270 */
[----:B------:R-:W-:Y:S01]  /*3d70*/  FFMA.FTZ R105, R105, R128, 1.1641532182693481445e-10 ;  /* 0x2f00000069697423 */ /* 0x000fe20000010080 */
[----:B------:R-:W-:Y:S01]  /*3d80*/  PRMT R130, R107, 0x7632, R130 ;  /* 0x000076326b827816 */ /* 0x000fe20000000082 */
[----:B------:R-:W-:-:S03]  /*3d90*/  FMUL.FTZ R111, R111, R0 ;  /* 0x000000006f6f7220 */ /* 0x000fc60000410000 */
        /* <DEDUP_REMOVED lines=16> */
.L_x_6925:
        /* <DEDUP_REMOVED lines=15> */
.L_x_6927:
[----:B------:R-:W-:Y:S05]  /*3f90*/  BSYNC.RECONVERGENT B2 ;  /* 0x0000000000027941 */ /* 0x000fea0003800200 */
.L_x_6926:
        /* <DEDUP_REMOVED lines=44> */
[----:B------:R-:W-:-:S03]  /*4260*/  IMAD.WIDE.U32 R112, R112, -0x2daee0ad, RZ ;  /* 0xd2511f5370707825 */ /* 0x000fc600078e00ff */
[----:B------:R-:W-:Y:S01]  /*4270*/  LOP3.LUT R105, R105, R104, R107, 0x96, !PT ;  /* 0x0000006869697212 */ /* 0x000fe200078e966b */
[----:B------:R-:W-:-:S04]  /*4280*/  VIADD R107, R2, 0xf1bbcdc8 ;  /* 0xf1bbcdc8026b7836 */ /* 0x000fc80000000000 */
[----:B------:R-:W-:-:S05]  /*4290*/  IMAD.WIDE.U32 R104, R105, -0x326172a9, RZ ;  /* 0xcd9e8d5769687825 */ /* 0x000fca00078e00ff */
[----:B------:R-:W-:Y:S02]  /*42a0*/  LOP3.LUT R105, R107, R110, R105, 0x96, !PT ;  /* 0x0000006e6b697212 */ /* 0x000fe400078e9669 */
[----:B------:R-:W-:-:S04]  /*42b0*/  IADD3 R107, PT, PT, R3, -0x24c28bd8, RZ ;  /* 0xdb3d7428036b7810 */ /* 0x000fc80007ffe0ff */
[----:B------:R-:W-:Y:S01]  /*42c0*/  LOP3.LUT R107, R107, R106, R113, 0x96, !PT ;  /* 0x0000006a6b6b7212 */ /* 0x000fe200078e9671 */
[----:B------:R-:W-:-:S04]  /*42d0*/  VIADD R113, R2, 0x8ff34781 ;  /* 0x8ff3478102717836 */ /* 0x000fc80000000000 */
[----:B------:R-:W-:-:S04]  /*42e0*/  IMAD.WIDE.U32 R110, R107, -0x326172a9, RZ ;  /* 0xcd9e8d576b6e7825 */ /* 0x000fc800078e00ff */
[----:B------:R-:W-:Y:S01]  /*42f0*/  VIADD R107, R3, 0x96a522ad ;  /* 0x96a522ad036b7836 */ /* 0x000fe20000000000 */
[----:B------:R-:W-:Y:S01]  /*4300*/  LOP3.LUT R113, R113, R104, R111, 0x96, !PT ;  /* 0x0000006871717212 */ /* 0x000fe200078e966f */
[----:B------:R-:W-:-:S04]  /*4310*/  IMAD.WIDE.U32 R104, R105, -0x2daee0ad, RZ ;  /* 0xd2511f5369687825 */ /* 0x000fc800078e00ff */
[----:B------:R-:W-:Y:S01]  /*4320*/  IMAD.MOV.U32 R111, RZ, RZ, RZ ;  /* 0x000000ffff6f7224 */ /* 0x000fe200078e00ff */
[----:B------:R-:W-:Y:S02]  /*4330*/  LOP3.LUT R112, R107, R112, R105, 0x96, !PT ;  /* 0x000000706b707212 */ /* 0x000fe400078e9669 */
[----:B------:R-:W-:Y:S01]  /*4340*/  MOV R105, R124 ;  /* 0x0000007c00697202 */ /* 0x000fe20000000f00 */
[----:B------:R-:W-:-:S07]  /*4350*/  IMAD.MOV.U32 R124, RZ, RZ, R104 ;  /* 0x000000ffff7c7224 */ /* 0x000fce00078e0068 */
.L_x_6924:
[----:B------:R-:W-:Y:S05]  /*4360*/  BSYNC.RECONVERGENT B1 ;  /* 0x0000000000017941 */ /* 0x000fea0003800200 */
.L_x_6923:
[----:B------:R-:W-:Y:S02]  /*4370*/  I2FP.F32.U32 R105, R105 ;  /* 0x0000006900697245 */ /* 0x000fe40000201000 */
[----:B------:R-:W-:Y:S02]  /*4380*/  SHF.L.U32 R107, R130, 0x10, RZ ;  /* 0x00000010826b7819 */ /* 0x000fe400000006ff */
[----:B------:R-:W-:Y:S01]  /*4390*/  PRMT R104, R7, 0x7632, R104 ;  /* 0x0000763207687816 */ /* 0x000fe20000000068 */
[----:B------:R-:W-:Y:S01]  /*43a0*/  FFMA.FTZ R105, R105, R128, 1.1641532182693481445e-10 ;  /* 0x2f00000069697423 */ /* 0x000fe20000010080 */
[----:B------:R-:W-:Y:S01]  /*43b0*/  F2FP.BF16.F32.PACK_AB R106, R139, R173 ;  /* 0x000000ad8b6a723e */ /* 0x000fe200000010ff */
[----:B------:R-:W-:Y:S02]  /*43c0*/  FMUL.FTZ R107, R107, R0 ;  /* 0x000000006b6b7220 */ /* 0x000fe40000410000 */
[----:B------:R-:W-:Y:S01]  /*43d0*/  IMAD.U32 R181, R104, 0x10000, RZ ;  /* 0x0001000068b57824 */ /* 0x000fe200078e00ff */
[----:B------:R-:W-:Y:S01]  /*43e0*/  FSETP.GTU.FTZ.AND P6, PT, R105, R122, PT ;  /* 0x0000007a6900720b */ /* 0x000fe20003fdc000 */
[----:B------:R-:W-:Y:S01]  /*43f0*/  FMUL.FTZ R107, R107, R126 ;  /* 0x0000007e6b6b7220 */ /* 0x000fe20000410000 */
[----:B------:R-:W-:-:S04]  /*4400*/  F2FP.BF16.F32.PACK_AB R105, R163, R165 ;  /* 0x000000a5a369723e */ /* 0x000fc800000010ff */
[----:B------:R-:W-:Y:S02]  /*4410*/  FSEL R104, R107, RZ, !P6 ;  /* 0x000000ff6b687208 */ /* 0x000fe40007000000 */
[----:B------:R-:W-:-:S03]  /*4420*/  PLOP3.LUT P6, PT, P6, PT, PT, 0x8, 0x80 ;  /* 0x000000000080781c */ /* 0x000fc600037ce170 */
[----:B------:R-:W-:Y:S01]  /*4430*/  FFMA.FTZ R181, R104, R83, R181 ;  /* 0x0000005368b57223 */ /* 0x000fe200000100b5 */
[----:B------:R-:W-:-:S04]  /*4440*/  F2FP.BF16.F32.PACK_AB R104, R141, R143 ;  /* 0x0000008f8d68723e */ /* 0x000fc800000010ff */
[----:B------:R-:W-:Y:S01]  /*4450*/  F2FP.BF16.F32.PACK_AB R107, R181, R161 ;  /* 0x000000a1b56b723e */ /* 0x000fe200000010ff */
[----:B------:R-:W-:Y:S06]  /*4460*/  BRA `(.L_x_6928) ;  /* 0x0000003000787947 */ /* 0x000fec0003800000 */
.L_x_6888:
        /* <DEDUP_REMOVED lines=16> */
.L_x_6931:
        /* <DEDUP_REMOVED lines=13> */
.L_x_6933:
[----:B------:R-:W-:Y:S05]  /*4640*/  BSYNC.RECONVERGENT B2 ;  /* 0x0000000000027941 */ /* 0x000fea0003800200 */
.L_x_6932:
[----:B------:R-:W-:Y:S01]  /*4650*/  LOP3.LUT R138, R109, R111, R3, 0x96, !PT ;  /* 0x0000006f6d8a7212 */ /* 0x000fe200078e9603 */
[----:B------:R-:W-:Y:S01]  /*4660*/  IMAD.WIDE.U32 R112, R134, -0x326172a9, RZ ;  /* 0xcd9e8d5786707825 */ /* 0x000fe200078e00ff */
[----:B------:R-:W-:-:S03]  /*4670*/  IADD3 R111, PT, PT, R2, -0x61c88647, RZ ;  /* 0x9e3779b9026f7810 */ /* 0x000fc60007ffe0ff */
[----:B------:R-:W-:Y:S02]  /*4680*/  HFMA2 R130, -RZ, RZ, 0, 0 ;  /* 0x00000000ff827431 */ /* 0x000fe400000001ff */
[----:B------:R-:W-:Y:S01]  /*4690*/  IMAD.WIDE.U32 R138, R138, -0x326172a9, RZ ;  /* 0xcd9e8d578a8a7825 */ /* 0x000fe200078e00ff */
[----:B------:R-:W-:-:S03]  /*46a0*/  LOP3.LUT R113, R117, R113, R2, 0x96, !PT ;  /* 0x0000007175717212 */ /* 0x000fc600078e9602 */
[----:B------:R-:W-:Y:S01]  /*46b0*/  IMAD.MOV.U32 R128, RZ, RZ, R122 ;  /* 0x000000ffff807224 */ /* 0x000fe200078e007a */
        /* <DEDUP_REMOVED lines=44> */
[----:B------:R-:W-:-:S04]  /*4980*/  IADD3 R113, PT, PT, R2, -0xe443238, RZ ;  /* 0xf1bbcdc802717810 */ /* 0x000fc80007ffe0ff */
        /* <DEDUP_REMOVED lines=9> */
.L_x_6930:
[----:B------:R-:W-:Y:S05]  /*4a20*/  BSYNC.RECONVERGENT B1 ;  /* 0x0000000000017941 */ /* 0x000fea0003800200 */
.L_x_6929:
[----:B------:R-:W0:Y:S01]  /*4a30*/  LDC R126, c[0x0][0x408] ;  /* 0x00010200ff7e7b82 */ /* 0x000e220000000800 */
[----:B------:R-:W-:Y:S01]  /*4a40*/  I2FP.F32.U32 R111, R128 ;  /* 0x00000080006f7245 */ /* 0x000fe20000201000 */
[----:B------:R-:W-:Y:S01]  /*4a50*/  IMAD.MOV.U32 R128, RZ, RZ, 0x2f800000 ;  /* 0x2f800000ff807424 */ /* 0x000fe200078e00ff */
[----:B------:R-:W-:Y:S01]  /*4a60*/  ISETP.NE.AND P1, PT, R130, 0x1, PT ;  /* 0x000000018200780c */ /* 0x000fe20003f25270 */
[----:B-----5:R-:W-:Y:S01]  /*4a70*/  IMAD.U32 R139, R104, 0x10000, RZ ;  /* 0x00010000688b7824 */ /* 0x020fe200078e00ff */
[----:B------:R-:W-:Y:S01]  /*4a80*/  LOP3.LUT R132, R132, 0xfffffffd, RZ, 0xc0, !PT ;  /* 0xfffffffd84847812 */ /* 0x000fe200078ec0ff */
[----:B------:R-:W-:Y:S01]  /*4a90*/  FFMA.FTZ R111, R111, R128, 1.1641532182693481445e-10 ;  /* 0x2f0000006f6f7423 */ /* 0x000fe20000010080 */
[----:B------:R-:W-:Y:S01]  /*4aa0*/  BSSY.RECONVERGENT B1, `(.L_x_6934) ;  /* 0x0000060000017945 */ /* 0x000fe20003800200 */
[----:B------:R-:W1:Y:S01]  /*4ab0*/  LDC R122, c[0x0][0x404] ;  /* 0x00010100ff7a7b82 */ /* 0x000e620000000800 */
[----:B------:R-:W-:Y:S01]  /*4ac0*/  FMUL.FTZ R139, R139, R0 ;  /* 0x000000008b8b7220 */ /* 0x000fe20000410000 */
[----:B------:R-:W-:Y:S01]  /*4ad0*/  HFMA2 R138, -RZ, RZ, 0, 1.1920928955078125e-07 ;  /* 0x00000002ff8a7431 */ /* 0x000fe200000001ff */
[----:B------:R-:W-:-:S02]  /*4ae0*/  PRMT R104, R104, 0x7632, R104 ;  /* 0x0000763268687816 */ /* 0x000fc40000000068 */
[----:B0-----:R-:W-:Y:S01]  /*4af0*/  FMUL.FTZ R139, R139, R126 ;  /* 0x0000007e8b8b7220 */ /* 0x001fe20000410000 */
[----:B-1----:R-:W-:Y:S01]  /*4b00*/  FSETP.GTU.FTZ.AND P0, PT, R111, R122, PT ;  /* 0x0000007a6f00720b */ /* 0x002fe20003f1c000 */
[----:B------:R-:W-:-:S03]  /*4b10*/  IMAD.MOV.U32 R111, RZ, RZ, R110 ;  /* 0x000000ffff6f7224 */ /* 0x000fc600078e006e */
[----:B------:R-:W-:Y:S02]  /*4b20*/  FSEL R143, R139, RZ, !P0 ;  /* 0x000000ff8b8f7208 */ /* 0x000fe40004000000 */
[----:B------:R-:W-:-:S03]  /*4b30*/  PLOP3.LUT P0, PT, P0, PT, PT, 0x8, 0x80 ;  /* 0x000000000080781c */ /* 0x000fc6000070e170 */
[----:B------:R-:W-:-:S10]  /*4b40*/  FMUL.FTZ R143, R143, R84 ;  /* 0x000000548f8f7220 */ /* 0x000fd40000410000 */
        /* <DEDUP_REMOVED lines=10> */
.L_x_6936:
        /* <DEDUP_REMOVED lines=13> */
.L_x_6938:
[----:B------:R-:W-:Y:S05]  /*4cc0*/  BSYNC.RECONVERGENT B2 ;  /* 0x0000000000027941 */ /* 0x000fea0003800200 */
.L_x_6937:
        /* <DEDUP_REMOVED lines=58> */
[----:B------:R-:W-:Y:S01]  /*5070*/  MOV R124, R138 ;  /* 0x0000008a007c7202 */ /* 0x000fe20000000f00 */
[----:B------:R-:W-:Y:S02]  /*5080*/  IMAD.MOV.U32 R110, RZ, RZ, R140 ;  /* 0x000000ffff6e7224 */ /* 0x000fe400078e008c */
[----:B------:R-:W-:-:S07]  /*5090*/  IMAD.MOV.U32 R138, RZ, RZ, RZ ;  /* 0x000000ffff8a7224 */ /* 0x000fce00078e00ff */
.L_x_6935:
[----:B------:R-:W-:Y:S05]  /*50a0*/  BSYNC.RECONVERGENT B1 ;  /* 0x0000000000017941 */ /* 0x000fea0003800200 */
.L_x_6934:
[----:B------:R-:W-:Y:S01]  /*50b0*/  I2FP.F32.U32 R111, R111 ;  /* 0x0000006f006f7245 */ /* 0x000fe20000201000 */
[----:B------:R-:W-:Y:S01]  /*50c0*/  IMAD.U32 R139, R104, 0x10000, RZ ;  /* 0x00010000688b7824 */ /* 0x000fe200078e00ff */
[----:B------:R-:W-:Y:S01]  /*50d0*/  ISETP.NE.AND P1, PT, R138, 0x1, PT ;  /* 0x000000018a00780c */ /* 0x000fe20003f25270 */
[----:B------:R-:W-:Y:S01]  /*50e0*/  BSSY.RECONVERGENT B1, `(.L_x_6939) ;  /* 0x000005e000017945 */ /* 0x000fe20003800200 */
[----:B------:R-:W-:Y:S02]  /*50f0*/  HFMA2 R140, -RZ, RZ, 0, 1.1920928955078125e-07 ;  /* 0x00000002ff8c7431 */ /* 0x000fe400000001ff */
[----:B------:R-:W-:Y:S01]  /*5100*/  FFMA.FTZ R111, R111, R128, 1.1641532182693481445e-10 ;  /* 0x2f0000006f6f7423 */ /* 0x000fe20000010080 */
[----:B------:R-:W-:-:S04]  /*5110*/  FMUL.FTZ R139, R139, R0 ;  /* 0x000000008b8b7220 */ /* 0x000fc80000410000 */
        /* <DEDUP_REMOVED lines=15> */
.L_x_6941:
        /* <DEDUP_REMOVED lines=13> */
.L_x_6943:
[----:B------:R-:W-:Y:S05]  /*52e0*/  BSYNC.RECONVERGENT B2 ;  /* 0x0000000000027941 */ /* 0x000fea0003800200 */
.L_x_6942:
        /* <DEDUP_REMOVED lines=61> */
.L_x_6940:
[----:B------:R-:W-:Y:S05]  /*56c0*/  BSYNC.RECONVERGENT B1 ;  /* 0x0000000000017941 */ /* 0x000fea0003800200 */
.L_x_6939:
[----:B------:R-:W-:Y:S01]  /*56d0*/  I2FP.F32.U32 R111, R104 ;  /* 0x00000068006f7245 */ /* 0x000fe20000201000 */
[----:B------:R-:W-:Y:S01]  /*56e0*/  IMAD.U32 R139, R105, 0x10000, RZ ;  /* 0x00010000698b7824 */ /* 0x000fe200078e00ff */
[----:B------:R-:W-:Y:S01]  /*56f0*/  ISETP.NE.AND P2, PT, R140, 0x1, PT ;  /* 0x000000018c00780c */ /* 0x000fe20003f45270 */
[----:B------:R-:W-:Y:S01]  /*5700*/  BSSY.RECONVERGENT B1, `(.L_x_6944) ;  /* 0x000005f000017945 */ /* 0x000fe20003800200 */
[----:B------:R-:W-:Y:S02]  /*5710*/  HFMA2 R138, -RZ, RZ, 0, 1.1920928955078125e-07 ;  /* 0x00000002ff8a7431 */ /* 0x000fe400000001ff */
[----:B------:R-:W-:Y:S01]  /*5720*/  FFMA.FTZ R111, R111, R128, 1.1641532182693481445e-10 ;  /* 0x2f0000006f6f7423 */ /* 0x000fe20000010080 */
[----:B------:R-:W-:Y:S01]  /*5730*/  FMUL.FTZ R139, R139, R0 ;  /* 0x000000008b8b7220 */ /* 0x000fe20000410000 */
[----:B------:R-:W-:Y:S01]  /*5740*/  PRMT R130, R105, 0x7632, R130 ;  /* 0x0000763269827816 */ /* 0x000fe20000000082 */
        /* <DEDUP_REMOVED lines=15> */
.L_x_6946:
        /* <DEDUP_REMOVED lines=13> */
.L_x_6948:
[----:B------:R-:W-:Y:S05]  /*5910*/  BSYNC.RECONVERGENT B2 ;  /* 0x0000000000027941 */ /* 0x000fea0003800200 */
.L_x_6947:
        /* <DEDUP_REMOVED lines=52> */
[----:B------:R-:W-:-:S04]  /*5c60*/  VIADD R113, R2, 0x8ff34781 ;  /* 0x8ff3478102717836 */ /* 0x000fc80000000000 */
[----:B------:R-:W-:Y:S01]  /*5c70*/  IMAD.WIDE.U32 R138, R105, -0x2daee0ad, RZ ;  /* 0xd2511f53698a7825 */ /* 0x000fe200078e00ff */
[----:B------:R-:W-:Y:S02]  /*5c80*/  IADD3 R105, PT, PT, R3, -0x695add53, RZ ;  /* 0x96a522ad03697810 */ /* 0x000fe40007ffe0ff */
[----:B------:R-:W-:Y:S01]  /*5c90*/  LOP3.LUT R113, R113, R110, R161, 0x96, !PT ;  /* 0x0000006e71717212 */ /* 0x000fe200078e96a1 */
[----:B------:R-:W-:Y:S01]  /*5ca0*/  IMAD.MOV.U32 R110, RZ, RZ, R160 ;  /* 0x000000ffff6e7224 */ /* 0x000fe200078e00a0 */
[----:B------:R-:W-:Y:S01]  /*5cb0*/  LOP3.LUT R112, R105, R104, R139, 0x96, !PT ;  /* 0x0000006869707212 */ /* 0x000fe200078e968b */
[----:B------:R-:W-:Y:S01]  /*5cc0*/  IMAD.MOV.U32 R104, RZ, RZ, R124 ;  /* 0x000000ffff687224 */ /* 0x000fe200078e007c */
[----:B------:R-:W-:Y:S01]  /*5cd0*/  MOV R124, R138 ;  /* 0x0000008a007c7202 */ /* 0x000fe20000000f00 */
[----:B------:R-:W-:-:S07]  /*5ce0*/  IMAD.MOV.U32 R138, RZ, RZ, RZ ;  /* 0x000000ffff8a7224 */ /* 0x000fce00078e00ff */
.L_x_6945:
[----:B------:R-:W-:Y:S05]  /*5cf0*/  BSYNC.RECONVERGENT B1 ;  /* 0x0000000000017941 */ /* 0x000fea0003800200 */
.L_x_6944:
[----:B------:R-:W-:Y:S01]  /*5d00*/  I2FP.F32.U32 R105, R104 ;  /* 0x0000006800697245 */ /* 0x000fe20000201000 */
[----:B------:R-:W-:Y:S01]  /*5d10*/  IMAD.U32 R111, R130, 0x10000, RZ ;  /* 0x00010000826f7824 */ /* 0x000fe200078e00ff */
[----:B------:R-:W-:Y:S01]  /*5d20*/  ISETP.NE.AND P3, PT, R138, 0x1, PT ;  /* 0x000000018a00780c */ /* 0x000fe20003f65270 */
[----:B------:R-:W-:Y:S02]  /*5d30*/  BSSY.RECONVERGENT B1, `(.L_x_6949) ;  /* 0x000005d000017945 */ /* 0x000fe40003800200 */
[----:B------:R-:W-:Y:S01]  /*5d40*/  FFMA.FTZ R105, R105, R128, 1.1641532182693481445e-10 ;  /* 0x2f00000069697423 */ /* 0x000fe20000010080 */
[----:B------:R-:W-:-:S04]  /*5d50*/  FMUL.FTZ R111, R111, R0 ;  /* 0x000000006f6f7220 */ /* 0x000fc80000410000 */
[----:B------:R-:W-:Y:S01]  /*5d60*/  FMUL.FTZ R111, R111, R126 ;  /* 0x0000007e6f6f7220 */ /* 0x000fe20000410000 */
[----:B------:R-:W-:Y:S01]  /*5d70*/  FSETP.GTU.FTZ.AND P2, PT, R105, R122, PT ;  /* 0x0000007a6900720b */ /* 0x000fe20003f5c000 */
[----:B------:R-:W-:-:S03]  /*5d80*/  IMAD.MOV.U32 R105, RZ, RZ, R110 ;  /* 0x000000ffff697224 */ /* 0x000fc600078e006e */
        /* <DEDUP_REMOVED lines=13> */
.L_x_6951:
        /* <DEDUP_REMOVED lines=13> */
.L_x_6953:
[----:B------:R-:W-:Y:S05]  /*5f30*/  BSYNC.RECONVERGENT B2 ;  /* 0x0000000000027941 */ /* 0x000fea0003800200 */
.L_x_6952:
        /* <DEDUP_REMOVED lines=20> */
[----:B------:R-:W-:-:S05]  /*6080*/  LOP3.LUT R105, R105, R104, R111, 0x96, !PT ;  /* 0x0000006869697212 */ /* 0x000fca00078e966f */
        /* <DEDUP_REMOVED lines=8> */
[----:B------:R-:W-:-:S05]  /*6110*/  IMAD.WIDE.U32 R112, R113, -0x326172a9, RZ ;  /* 0xcd9e8d5771707825 */ /* 0x000fca00078e00ff */
[----:B------:R-:W-:Y:S01]  /*6120*/  LOP3.LUT R105, R105, R138, R113, 0x96, !PT ;  /* 0x0000008a69697212 */ /* 0x000fe200078e9671 */
        /* <DEDUP_REMOVED lines=26> */
[----:B------:R-:W-:Y:S02]  /*62d0*/  IMAD.MOV.U32 R105, RZ, RZ, R124 ;  /* 0x000000ffff697224 */ /* 0x000fe400078e007c */
[----:B------:R-:W-:Y:S02]  /*62e0*/  IMAD.MOV.U32 R124, RZ, RZ, R104 ;  /* 0x000000ffff7c7224 */ /* 0x000fe400078e0068 */
[----:B------:R-:W-:-:S07]  /*62f0*/  HFMA2 R104, -RZ, RZ, 0, 0 ;  /* 0x00000000ff687431 */ /* 0x000fce00000001ff */
.L_x_6950:
[----:B------:R-:W-:Y:S05]  /*6300*/  BSYNC.RECONVERGENT B1 ;  /* 0x0000000000017941 */ /* 0x000fea0003800200 */
.L_x_6949:
[----:B------:R-:W-:Y:S01]  /*6310*/  I2FP.F32.U32 R105, R105 ;  /* 0x0000006900697245 */ /* 0x000fe20000201000 */
[----:B------:R-:W-:Y:S01]  /*6320*/  IMAD.U32 R111, R106, 0x10000, RZ ;  /* 0x000100006a6f7824 */ /* 0x000fe200078e00ff */
[----:B------:R-:W-:Y:S01]  /*6330*/  ISETP.NE.AND P4, PT, R104, 0x1, PT ;  /* 0x000000016800780c */ /* 0x000fe20003f85270 */
[----:B------:R-:W-:Y:S01]  /*6340*/  BSSY.RECONVERGENT B1, `(.L_x_6954) ;  /* 0x000005e000017945 */ /* 0x000fe20003800200 */
[----:B------:R-:W-:Y:S01]  /*6350*/  PRMT R106, R106, 0x7632, R106 ;  /* 0x000076326a6a7816 */ /* 0x000fe2000000006a */
        /* <DEDUP_REMOVED lines=18> */
.L_x_6956:
        /* <DEDUP_REMOVED lines=13> */
.L_x_6958:
[----:B------:R-:W-:Y:S05]  /*6550*/  BSYNC.RECONVERGENT B2 ;  /* 0x0000000000027941 */ /* 0x000fea0003800200 */
.L_x_6957:
        /* <DEDUP_REMOVED lines=60> */
.L_x_6955:
[----:B------:R-:W-:Y:S05]  /*6920*/  BSYNC.RECONVERGENT B1 ;  /* 0x0000000000017941 */ /* 0x000fea0003800200 */
.L_x_6954:
[----:B------:R-:W-:Y:S01]  /*6930*/  I2FP.F32.U32 R105, R105 ;  /* 0x0000006900697245 */ /* 0x000fe20000201000 */
[----:B------:R-:W-:Y:S01]  /*6940*/  BSSY.RECONVERGENT B1, `(.L_x_6959) ;  /* 0x000005f000017945 */ /* 0x000fe20003800200 */
[----:B------:R-:W-:Y:S02]  /*6950*/  SHF.L.U32 R111, R106, 0x10, RZ ;  /* 0x000000106a6f7819 */ /* 0x000fe400000006ff */
[----:B------:R-:W-:Y:S01]  /*6960*/  ISETP.NE.AND P5, PT, R130, 0x1, PT ;  /* 0x000000018200780c */ /* 0x000fe20003fa5270 */
[----:B------:R-:W-:Y:S02]  /*6970*/  FFMA.FTZ R105, R105, R128, 1.1641532182693481445e-10 ;  /* 0x2f00000069697423 */ /* 0x000fe40000010080 */
[----:B------:R-:W-:-:S03]  /*6980*/  FMUL.FTZ R111, R111, R0 ;  /* 0x000000006f6f7220 */ /* 0x000fc60000410000 */
[----:B------:R-:W-:Y:S01]  /*6990*/  FSETP.GTU.FTZ.AND P4, PT, R105, R122, PT ;  /* 0x0000007a6900720b */ /* 0x000fe20003f9c000 */
[----:B------:R-:W-:Y:S01]  /*69a0*/  FMUL.FTZ R111, R111, R126 ;  /* 0x0000007e6f6f7220 */ /* 0x000fe20000410000 */
[----:B------:R-:W-:-:S04]  /*69b0*/  IMAD.MOV.U32 R105, RZ, RZ, R110 ;  /* 0x000000ffff697224 */ /* 0x000fc800078e006e */
[----:B------:R-:W-:Y:S02]  /*69c0*/  FSEL R104, R111, RZ, !P4 ;  /* 0x000000ff6f687208 */ /* 0x000fe40006000000 */
[----:B------:R-:W-:-:S03]  /*69d0*/  PLOP3.LUT P4, PT, P4, PT, PT, 0x8, 0x80 ;  /* 0x000000000080781c */ /* 0x000fc6000278e170 */
[----:B------:R-:W-:Y:S01]  /*69e0*/  FMUL.FTZ R139, R104, R81 ;  /* 0x00000051688b7220 */ /* 0x000fe20000410000 */
        /* <DEDUP_REMOVED lines=10> */
.L_x_6961:
        /* <DEDUP_REMOVED lines=13> */
.L_x_6963:
[----:B------:R-:W-:Y:S05]  /*6b60*/  BSYNC.RECONVERGENT B2 ;  /* 0x0000000000027941 */ /* 0x000fea0003800200 */
.L_x_6962:
        /* <DEDUP_REMOVED lines=21> */
[----:B------:R-:W-:-:S05]  /*6cc0*/  LOP3.LUT R105, R105, R104, R111, 0x96, !PT ;  /* 0x0000006869697212 */ /* 0x000fca00078e966f */
[----:B------:R-:W-:-:S04]  /*6cd0*/  IMAD.WIDE.U32 R160, R105, -0x326172a9, RZ ;  /* 0xcd9e8d5769a07825 */ /* 0x000fc800078e00ff */
[----:B------:R-:W-:-:S05]  /*6ce0*/  VIADD R105, R2, 0x78dde6e4 ;  /* 0x78dde6e402697836 */ /* 0x000fca0000000000 */
[----:B------:R-:W-:Y:S01]  /*6cf0*/  LOP3.LUT R111, R105, R112, R161, 0x96, !PT ;  /* 0x00000070696f7212 */ /* 0x000fe200078e96a1 */
[----:B------:R-:W-:-:S05]  /*6d00*/  IMAD.WIDE.U32 R104, R106, -0x2daee0ad, RZ ;  /* 0xd2511f536a687825 */ /* 0x000fca00078e00ff */
[----:B------:R-:W-:Y:S01]  /*6d10*/  LOP3.LUT R113, R113, R110, R105, 0x96, !PT ;  /* 0x0000006e71717212 */ /* 0x000fe200078e9669 */
[----:B------:R-:W-:Y:S02]  /*6d20*/  VIADD R105, R2, 0x1715609d ;  /* 0x1715609d02697836 */ /* 0x000fe40000000000 */
[----:B------:R-:W-:-:S04]  /*6d30*/  IMAD.WIDE.U32 R110, R111, -0x2daee0ad, RZ ;  /* 0xd2511f536f6e7825 */ /* 0x000fc800078e00ff */
[----:B------:R-:W-:-:S05]  /*6d40*/  IMAD.WIDE.U32 R112, R113, -0x326172a9, RZ ;  /* 0xcd9e8d5771707825 */ /* 0x000fca00078e00ff */
[----:B------:R-:W-:Y:S01]  /*6d50*/  LOP3.LUT R105, R105, R160, R113, 0x96, !PT ;  /* 0x000000a069697212 */ /* 0x000fe200078e9671 */
[----:B------:R-:W-:-:S05]  /*6d60*/  VIADD R113, R3, 0xa9066899 ;  /* 0xa906689903717836 */ /* 0x000fca0000000000 */
[----:B------:R-:W-:Y:S01]  /*6d70*/  LOP3.LUT R113, R113, R104, R111, 0x96, !PT ;  /* 0x0000006871717212 */ /* 0x000fe200078e966f */
[----:B------:R-:W-:Y:S01]  /*6d80*/  IMAD.WIDE.U32 R104, R105, -0x2daee0ad, RZ ;  /* 0xd2511f5369687825 */ /* 0x000fe200078e00ff */
[----:B------:R-:W-:-:S03]  /*6d90*/  IADD3 R111, PT, PT, R2, -0x4ab325aa, RZ ;  /* 0xb54cda56026f7810 */ /* 0x000fc60007ffe0ff */
[----:B------:R-:W-:-:S04]  /*6da0*/  IMAD.WIDE.U32 R160, R113, -0x326172a9, RZ ;  /* 0xcd9e8d5771a07825 */ /* 0x000fc800078e00ff */
[----:B------:R-:W-:Y:S01]  /*6db0*/  VIADD R113, R3, 0x646e171e ;  /* 0x646e171e03717836 */ /* 0x000fe20000000000 */
[----:B------:R-:W-:-:S04]  /*6dc0*/  LOP3.LUT R111, R111, R112, R161, 0x96, !PT ;  /* 0x000000706f6f7212 */ /* 0x000fc800078e96a1 */
[----:B------:R-:W-:Y:S01]  /*6dd0*/  LOP3.LUT R113, R113, R110, R105, 0x96, !PT ;  /* 0x0000006e71717212 */ /* 0x000fe200078e9669 */
[----:B------:R-:W-:Y:S02]  /*6de0*/  VIADD R105, R2, 0x5384540f ;  /* 0x5384540f02697836 */ /* 0x000fe40000000000 */
[----:B------:R-:W-:-:S04]  /*6df0*/  IMAD.WIDE.U32 R110, R111, -0x2daee0ad, RZ ;  /* 0xd2511f536f6e7825 */ /* 0x000fc800078e00ff */
[----:B------:R-:W-:-:S05]  /*6e00*/  IMAD.WIDE.U32 R112, R113, -0x326172a9, RZ ;  /* 0xcd9e8d5771707825 */ /* 0x000fca00078e00ff */
[----:B------:R-:W-:Y:S02]  /*6e10*/  LOP3.LUT R113, R105, R160, R113, 0x96, !PT ;  /* 0x000000a069717212 */ /* 0x000fe400078e9671 */
        /* <DEDUP_REMOVED lines=14> */
[----:B------:R-:W-:Y:S01]  /*6f00*/  IMAD.MOV.U32 R105, RZ, RZ, R124 ;  /* 0x000000ffff697224 */ /* 0x000fe200078e007c */
[----:B------:R-:W-:Y:S01]  /*6f10*/  MOV R124, R104 ;  /* 0x00000068007c7202 */ /* 0x000fe20000000f00 */
[----:B------:R-:W-:-:S07]  /*6f20*/  IMAD.MOV.U32 R104, RZ, RZ, RZ ;  /* 0x000000ffff687224 */ /* 0x000fce00078e00ff */
.L_x_6960:
[----:B------:R-:W-:Y:S05]  /*6f30*/  BSYNC.RECONVERGENT B1 ;  /* 0x0000000000017941 */ /* 0x000fea0003800200 */
.L_x_6959:
[----:B------:R-:W-:Y:S01]  /*6f40*/  I2FP.F32.U32 R105, R105 ;  /* 0x0000006900697245 */ /* 0x000fe20000201000 */
[C---:B------:R-:W-:Y:S01]  /*6f50*/  IMAD.U32 R111, R107.reuse, 0x10000, RZ ;  /* 0x000100006b6f7824 */ /* 0x040fe200078e00ff */
[----:B------:R-:W-:Y:S01]  /*6f60*/  ISETP.NE.AND P6, PT, R104, 0x1, PT ;  /* 0x000000016800780c */ /* 0x000fe20003fc5270 */
[----:B------:R-:W-:Y:S01]  /*6f70*/  BSSY.RECONVERGENT B1, `(.L_x_6964) ;  /* 0x0000060000017945 */ /* 0x000fe20003800200 */
[----:B------:R-:W-:Y:S01]  /*6f80*/  PRMT R130, R107, 0x7632, R130 ;  /* 0x000076326b827816 */ /* 0x000fe20000000082 */
[----:B------:R-:W-:Y:S01]  /*6f90*/  FFMA.FTZ R105, R105, R128, 1.1641532182693481445e-10 ;  /* 0x2f00000069697423 */ /* 0x000fe20000010080 */
[----:B------:R-:W-:-:S04]  /*6fa0*/  FMUL.FTZ R111, R111, R0 ;  /* 0x000000006f6f7220 */ /* 0x000fc80000410000 */
[----:B------:R-:W-:Y:S01]  /*6fb0*/  FMUL.FTZ R111, R111, R126 ;  /* 0x0000007e6f6f7220 */ /* 0x000fe20000410000 */
[----:B------:R-:W-:-:S04]  /*6fc0*/  FSETP.GTU.FTZ.AND P5, PT, R105, R122, PT ;  /* 0x0000007a6900720b */ /* 0x000fc80003fbc000 */
[----:B------:R-:W-:Y:S01]  /*6fd0*/  FSEL R105, R111, RZ, !P5 ;  /* 0x000000ff6f697208 */ /* 0x000fe20006800000 */
[----:B------:R-:W-:Y:S01]  /*6fe0*/  HFMA2 R111, -RZ, RZ, 0, 1.1920928955078125e-07 ;  /* 0x00000002ff6f7431 */ /* 0x000fe200000001ff */
        /* <DEDUP_REMOVED lines=12> */
.L_x_6966:
        /* <DEDUP_REMOVED lines=15> */
.L_x_6968:
[----:B------:R-:W-:Y:S05]  /*71a0*/  BSYNC.RECONVERGENT B2 ;  /* 0x0000000000027941 */ /* 0x000fea0003800200 */
.L_x_6967:
        /* <DEDUP_REMOVED lines=47> */
[----:B------:R-:W-:-:S05]  /*74a0*/  IMAD.WIDE.U32 R104, R105, -0x326172a9, RZ ;  /* 0xcd9e8d5769687825 */ /* 0x000fca00078e00ff */
[----:B------:R-:W-:Y:S01]  /*74b0*/  LOP3.LUT R105, R107, R110, R105, 0x96, !PT ;  /* 0x0000006e6b697212 */ /* 0x000fe200078e9669 */
[----:B------:R-:W-:-:S05]  /*74c0*/  VIADD R107, R3, 0xdb3d7428 ;  /* 0xdb3d7428036b7836 */ /* 0x000fca0000000000 */
[----:B------:R-:W-:Y:S01]  /*74d0*/  LOP3.LUT R107, R107, R106, R113, 0x96, !PT ;  /* 0x0000006a6b6b7212 */ /* 0x000fe200078e9671 */
[----:B------:R-:W-:-:S04]  /*74e0*/  VIADD R113, R2, 0x8ff34781 ;  /* 0x8ff3478102717836 */ /* 0x000fc80000000000 */
[----:B------:R-:W-:Y:S01]  /*74f0*/  IMAD.WIDE.U32 R110, R107, -0x326172a9, RZ ;  /* 0xcd9e8d576b6e7825 */ /* 0x000fe200078e00ff */
[----:B------:R-:W-:-:S04]  /*7500*/  IADD3 R107, PT, PT, R3, -0x695add53, RZ ;  /* 0x96a522ad036b7810 */ /* 0x000fc80007ffe0ff */
[----:B------:R-:W-:Y:S01]  /*7510*/  LOP3.LUT R113, R113, R104, R111, 0x96, !PT ;  /* 0x0000006871717212 */ /* 0x000fe200078e966f */
[----:B------:R-:W-:-:S04]  /*7520*/  IMAD.WIDE.U32 R104, R105, -0x2daee0ad, RZ ;  /* 0xd2511f5369687825 */ /* 0x000fc800078e00ff */
[----:B------:R-:W-:Y:S01]  /*7530*/  HFMA2 R111, -RZ, RZ, 0, 0 ;  /* 0x00000000ff6f7431 */ /* 0x000fe200000001ff */
[----:B------:R-:W-:Y:S01]  /*7540*/  LOP3.LUT R112, R107, R112, R105, 0x96, !PT ;  /* 0x000000706b707212 */ /* 0x000fe200078e9669 */
[----:B------:R-:W-:Y:S02]  /*7550*/  IMAD.MOV.U32 R105, RZ, RZ, R124 ;  /* 0x000000ffff697224 */ /* 0x000fe400078e007c */
[----:B------:R-:W-:-:S07]  /*7560*/  IMAD.MOV.U32 R124, RZ, RZ, R104 ;  /* 0x000000ffff7c7224 */ /* 0x000fce00078e0068 */
.L_x_6965:
[----:B------:R-:W-:Y:S05]  /*7570*/  BSYNC.RECONVERGENT B1 ;  /* 0x0000000000017941 */ /* 0x000fea0003800200 */
.L_x_6964:
[----:B------:R-:W-:Y:S01]  /*7580*/  I2FP.F32.U32 R105, R105 ;  /* 0x0000006900697245 */ /* 0x000fe20000201000 */
[----:B------:R-:W-:Y:S01]  /*7590*/  IMAD.U32 R107, R130, 0x10000, RZ ;  /* 0x00010000826b7824 */ /* 0x000fe200078e00ff */
[----:B------:R-:W-:-:S03]  /*75a0*/  F2FP.BF16.F32.PACK_AB R106, R139, R173 ;  /* 0x000000ad8b6a723e */ /* 0x000fc600000010ff */
[----:B------:R-:W-:Y:S01]  /*75b0*/  FFMA.FTZ R105, R105, R128, 1.1641532182693481445e-10 ;  /* 0x2f00000069697423 */ /* 0x000fe20000010080 */
[----:B------:R-:W-:-:S04]  /*75c0*/  FMUL.FTZ R107, R107, R0 ;  /* 0x000000006b6b7220 */ /* 0x000fc80000410000 */
[----:B------:R-:W-:Y:S01]  /*75d0*/  FMUL.FTZ R107, R107, R126 ;  /* 0x0000007e6b6b7220 */ /* 0x000fe20000410000 */
[----:B------:R-:W-:Y:S02]  /*75e0*/  FSETP.GTU.FTZ.AND P6, PT, R105, R122, PT ;  /* 0x0000007a6900720b */ /* 0x000fe40003fdc000 */
[----:B------:R-:W-:Y:S02]  /*75f0*/  F2FP.BF16.F32.PACK_AB R105, R163, R165 ;  /* 0x000000a5a369723e */ /* 0x000fe400000010ff */
[----:B------:R-:W-:Y:S02]  /*7600*/  FSEL R104, R107, RZ, !P6 ;  /* 0x000000ff6b687208 */ /* 0x000fe40007000000 */
[----:B------:R-:W-:-:S03]  /*7610*/  PLOP3.LUT P6, PT, P6, PT, PT, 0x8, 0x80 ;  /* 0x000000000080781c */ /* 0x000fc600037ce170 */
[----:B------:R-:W-:Y:S01]  /*7620*/  FMUL.FTZ R181, R104, R83 ;  /* 0x0000005368b57220 */ /* 0x000fe20000410000 */
[----:B------:R-:W-:-:S04]  /*7630*/  F2FP.BF16.F32.PACK_AB R104, R141, R143 ;  /* 0x0000008f8d68723e */ /* 0x000fc800000010ff */
[----:B------:R-:W-:-:S07]  /*7640*/  F2FP.BF16.F32.PACK_AB R107, R181, R161 ;  /* 0x000000a1b56b723e */ /* 0x000fce00000010ff */
.L_x_6928:
        /* <DEDUP_REMOVED lines=15> */
[----:B------:R-:W-:Y:S01]  /*7740*/  LOP3.LUT R184, R122, R189, RZ, 0xfc, !PT ;  /* 0x000000bd7ab87212 */ /* 0x000fe200078efcff */
[----:B------:R-:W-:Y:S01]  /*7750*/  IMAD.MOV.U32 R122, RZ, RZ, R124 ;  /* 0x000000ffff7a7224 */ /* 0x000fe200078e007c */
[----:B------:R1:W-:Y:S01]  /*7760*/  STG.E.128 desc[UR6][R182.64], R104 ;  /* 0x00000068b6007986 */ /* 0x0003e2000c101d06 */
[C---:B------:R-:W-:Y:S01]  /*7770*/  IADD3 R124, PT, PT, R108.reuse, 0x100, RZ ;  /* 0x000001006c7c7810 */ /* 0x040fe20007ffe0ff */
[----:B-1----:R-:W-:-:S05]  /*7780*/  IMAD.WIDE.U32 R104, R108, 0x8, R186 ;  /* 0x000000086c687825 */ /* 0x002fca00078e00ba */
[----:B------:R1:W-:Y:S02]  /*7790*/  STG.E.64 desc[UR6][R104.64], R184 ;  /* 0x000000b868007986 */ /* 0x0003e4000c101b06 */
.L_x_6887:
[----:B0-----:R-:W-:Y:S05]  /*77a0*/  BSYNC.RECONVERGENT B0 ;  /* 0x0000000000007941 */ /* 0x001fea0003800200 */
.L_x_6886:
[----:B------:R-:W-:Y:S01]  /*77b0*/  ISETP.GE.U32.AND P0, PT, R118, 0x200, PT ;  /* 0x000002007600780c */ /* 0x000fe20003f06070 */
[----:B------:R-:W-:Y:S01]  /*77c0*/  BSSY.RECONVERGENT B0, `(.L_x_6969) ;  /* 0x0000669000007945 */ /* 0x000fe20003800200 */
[----:B------:R-:W-:-:S11]  /*77d0*/  LOP3.LUT R132, R132, 0xffffffbf, RZ, 0xc0, !PT ;  /* 0xffffffbf84847812 */ /* 0x000fd600078ec0ff */
[----:B------:R-:W-:Y:S01]  /*77e0*/  @P0 LOP3.LUT R132, R132, 0x40, RZ, 0xfc, !PT ;  /* 0x0000004084840812 */ /* 0x000fe200078efcff */
[----:B------:R-:W-:Y:S06]  /*77f0*/  @!P0 BRA `(.L_x_6970) ;  /* 0x0000006400948947 */ /* 0x000fec0003800000 */
[----:B------:R-:W-:Y:S01]  /*7800*/  ISETP.NE.U32.AND P0, PT, RZ, UR8, PT ;  /* 0x00000008ff007c0c */ /* 0x000fe2000bf05070 */
[----:B-1----:R-:W0:Y:S03]  /*7810*/  LDC.64 R104, c[0x0][0x390] ;  /* 0x0000e400ff687b82 */ /* 0x002e260000000a00 */
        /* <DEDUP_REMOVED lines=23> */
.L_x_6974:
        /* <DEDUP_REMOVED lines=13> */
.L_x_6976:
[----:B------:R-:W-:Y:S05]  /*7a60*/  BSYNC.RECONVERGENT B2 ;  /* 0x0000000000027941 */ /* 0x000fea0003800200 */
.L_x_6975:
[----:B0-----:R-:W-:Y:S01]  /*7a70*/  LOP3.LUT R154, R109, R111, R3, 0x96, !PT ;  /* 0x0000006f6d9a7212 */ /* 0x001fe200078e9603 */
[----:B------:R-:W-:Y:S01]  /*7a80*/  IMAD.WIDE.U32 R112, R134, -0x326172a9, RZ ;  /* 0xcd9e8d5786707825 */ /* 0x000fe200078e00ff */
[----:B------:R-:W-:-:S03]  /*7a90*/  IADD3 R133, PT, PT, R3, -0x4498517b, RZ ;  /* 0xbb67ae8503857810 */ /* 0x000fc60007ffe0ff */
[----:B------:R-:W-:Y:S01]  /*7aa0*/  VIADD R111, R2, 0x9e3779b9 ;  /* 0x9e3779b9026f7836 */ /* 0x000fe20000000000 */
[----:B------:R-:W-:Y:S01]  /*7ab0*/  LOP3.LUT R113, R117, R113, R2, 0x96, !PT ;  /* 0x0000007175717212 */ /* 0x000fe200078e9602 */
[----:B------:R-:W-:-:S04]  /*7ac0*/  IMAD.WIDE.U32 R154, R154, -0x326172a9, RZ ;  /* 0xcd9e8d579a9a7825 */ /* 0x000fc800078e00ff */
[----:B------:R-:W-:Y:S01]  /*7ad0*/  IMAD.MOV.U32 R130, RZ, RZ, R122 ;  /* 0x000000ffff827224 */ /* 0x000fe200078e007a */
[----:B------:R-:W-:Y:S01]  /*7ae0*/  LOP3.LUT R111, R111, R112, R155, 0x96, !PT ;  /* 0x000000706f6f7212 */ /* 0x000fe200078e969b */
[----:B------:R-:W-:-:S04]  /*7af0*/  IMAD.WIDE.U32 R112, R113, -0x2daee0ad, RZ ;  /* 0xd2511f5371707825 */ /* 0x000fc800078e00ff */
        /* <DEDUP_REMOVED lines=12> */
[----:B------:R-:W-:-:S04]  /*7bc0*/  IMAD.WIDE.U32 R112, R111, -0x2daee0ad, RZ ;  /* 0xd2511f536f707825 */ /* 0x000fc800078e00ff */
[----:B------:R-:W-:-:S05]  /*7bd0*/  VIADD R111, R3, 0x32370b8f ;  /* 0x32370b8f036f7836 */ /* 0x000fca0000000000 */
[----:B------:R-:W-:Y:S01]  /*7be0*/  LOP3.LUT R113, R111, R110, R113, 0x96, !PT ;  /* 0x0000006e6f717212 */ /* 0x000fe200078e9671 */
[----:B------:R-:W-:-:S05]  /*7bf0*/  IMAD.WIDE.U32 R110, R126, -0x2daee0ad, RZ ;  /* 0xd2511f537e6e7825 */ /* 0x000fca00078e00ff */
        /* <DEDUP_REMOVED lines=8> */
[----:B------:R-:W-:-:S04]  /*7c80*/  IMAD.WIDE.U32 R112, R111, -0x2daee0ad, RZ ;  /* 0xd2511f536f707825 */ /* 0x000fc800078e00ff */
        /* <DEDUP_REMOVED lines=8> */
[----:B------:R-:W-:Y:S02]  /*7d10*/  VIADD R113, R2, 0x5384540f ;  /* 0x5384540f02717836 */ /* 0x000fe40000000000 */
[----:B------:R-:W-:-:S03]  /*7d20*/  VIADD R133, R3, 0xdb3d7428 ;  /* 0xdb3d742803857836 */ /* 0x000fc60000000000 */
[----:B------:R-:W-:Y:S01]  /*7d30*/  LOP3.LUT R126, R113, R112, R155, 0x96, !PT ;  /* 0x00000070717e7212 */ /* 0x000fe200078e969b */
[----:B------:R-:W-:Y:S01]  /*7d40*/  IMAD.WIDE.U32 R112, R111, -0x2daee0ad, RZ ;  /* 0xd2511f536f707825 */ /* 0x000fe200078e00ff */
[----:B------:R-:W-:-:S04]  /*7d50*/  IADD3 R111, PT, PT, R3, 0x1fd5c5a3, RZ ;  /* 0x1fd5c5a3036f7810 */ /* 0x000fc80007ffe0ff */
        /* <DEDUP_REMOVED lines=14> */
.L_x_6973:
[----:B------:R-:W-:Y:S05]  /*7e40*/  BSYNC.RECONVERGENT B1 ;  /* 0x0000000000017941 */ /* 0x000fea0003800200 */
.L_x_6972:
[----:B------:R-:W1:Y:S01]  /*7e50*/  LDC R128, c[0x0][0x408] ;  /* 0x00010200ff807b82 */ /* 0x000e620000000800 */
[----:B------:R-:W-:Y:S01]  /*7e60*/  I2FP.F32.U32 R111, R130 ;  /* 0x00000082006f7245 */ /* 0x000fe20000201000 */
[----:B------:R-:W-:Y:S02]  /*7e70*/  HFMA2 R130, -RZ, RZ, 0.1171875, 0 ;  /* 0x2f800000ff827431 */ /* 0x000fe400000001ff */
[----:B-----5:R-:W-:Y:S01]  /*7e80*/  IMAD.U32 R133, R104, 0x10000, RZ ;  /* 0x0001000068857824 */ /* 0x020fe200078e00ff */
[----:B------:R-:W-:Y:S01]  /*7e90*/  ISETP.NE.AND P1, PT, R135, 0x1, PT ;  /* 0x000000018700780c */ /* 0x000fe20003f25270 */
[----:B------:R-:W-:Y:S01]  /*7ea0*/  IMAD.U32 R138, R4, 0x10000, RZ ;  /* 0x00010000048a7824 */ /* 0x000fe200078e00ff */
[----:B------:R-:W-:Y:S01]  /*7eb0*/  LOP3.LUT R132, R132, 0xfffffffd, RZ, 0xc0, !PT ;  /* 0xfffffffd84847812 */ /* 0x000fe200078ec0ff */
[----:B------:R-:W-:Y:S01]  /*7ec0*/  FFMA.FTZ R111, R111, R130, 1.1641532182693481445e-10 ;  /* 0x2f0000006f6f7423 */ /* 0x000fe20000010082 */
[----:B------:R-:W2:Y:S01]  /*7ed0*/  LDC R122, c[0x0][0x404] ;  /* 0x00010100ff7a7b82 */ /* 0x000ea20000000800 */
[----:B------:R-:W-:Y:S01]  /*7ee0*/  FMUL.FTZ R133, R133, R0 ;  /* 0x0000000085857220 */ /* 0x000fe20000410000 */
[----:B------:R-:W-:Y:S01]  /*7ef0*/  BSSY.RECONVERGENT B1, `(.L_x_6977) ;  /* 0x000005e000017945 */ /* 0x000fe20003800200 */
[----:B------:R-:W-:-:S02]  /*7f00*/  PRMT R104, R104, 0x7632, R104 ;  /* 0x0000763268687816 */ /* 0x000fc40000000068 */
[----:B-1----:R-:W-:Y:S01]  /*7f10*/  FMUL.FTZ R133, R133, R128 ;  /* 0x0000008085857220 */ /* 0x002fe20000410000 */
[----:B--2---:R-:W-:Y:S01]  /*7f20*/  FSETP.GTU.FTZ.AND P0, PT, R111, R122, PT ;  /* 0x0000007a6f00720b */ /* 0x004fe20003f1c000 */
[----:B------:R-:W-:-:S03]  /*7f30*/  IMAD.MOV.U32 R111, RZ, RZ, R110 ;  /* 0x000000ffff6f7224 */ /* 0x000fc600078e006e */
[----:B------:R-:W-:Y:S02]  /*7f40*/  FSEL R133, R133, RZ, !P0 ;  /* 0x000000ff85857208 */ /* 0x000fe40004000000 */
[----:B------:R-:W-:-:S03]  /*7f50*/  PLOP3.LUT P0, PT, P0, PT, PT, 0x8, 0x80 ;  /* 0x000000000080781c */ /* 0x000fc6000070e170 */
[----:B------:R-:W-:Y:S01]  /*7f60*/  FFMA.FTZ R137, R133, R60, R138 ;  /* 0x0000003c85897223 */ /* 0x000fe2000001008a */
[----:B------:R-:W-:-:S09]  /*7f70*/  HFMA2 R138, -RZ, RZ, 0, 1.1920928955078125e-07 ;  /* 0x00000002ff8a7431 */ /* 0x000fd200000001ff */
        /* <DEDUP_REMOVED lines=10> */
.L_x_6979:
        /* <DEDUP_REMOVED lines=13> */
.L_x_6981:
[----:B------:R-:W-:Y:S05]  /*80f0*/  BSYNC.RECONVERGENT B2 ;  /* 0x0000000000027941 */ /* 0x000fea0003800200 */
.L_x_6980:
[----:B0-----:R-:W-:Y:S01]  /*8100*/  LOP3.LUT R154, R109, R111, R3, 0x96, !PT ;  /* 0x0000006f6d9a7212 */ /* 0x001fe200078e9603 */
[----:B------:R-:W-:-:S04]  /*8110*/  IMAD.WIDE.U32 R112, R134, -0x326172a9, RZ ;  /* 0xcd9e8d5786707825 */ /* 0x000fc800078e00ff */
[----:B------:R-:W-:Y:S01]  /*8120*/  VIADD R111, R2, 0x9e3779b9 ;  /* 0x9e3779b9026f7836 */ /* 0x000fe20000000000 */
        /* <DEDUP_REMOVED lines=57> */
[----:B------:R-:W-:-:S07]  /*84c0*/  IMAD.MOV.U32 R110, RZ, RZ, R156 ;  /* 0x000000ffff6e7224 */ /* 0x000fce00078e009c */
.L_x_6978:
[----:B------:R-:W-:Y:S05]  /*84d0*/  BSYNC.RECONVERGENT B1 ;  /* 0x0000000000017941 */ /* 0x000fea0003800200 */
.L_x_6977:
        /* <DEDUP_REMOVED lines=8> */
[----:B------:R-:W-:Y:S02]  /*8560*/  SHF.L.U32 R135, R104, 0x10, RZ ;  /* 0x0000001068877819 */ /* 0x000fe400000006ff */
        /* <DEDUP_REMOVED lines=15> */
.L_x_6984:
        /* <DEDUP_REMOVED lines=13> */
.L_x_6986:
[----:B------:R-:W-:Y:S05]  /*8730*/  BSYNC.RECONVERGENT B2 ;  /* 0x0000000000027941 */ /* 0x000fea0003800200 */
.L_x_6985:
[----:B0-----:R-:W-:Y:S01]  /*8740*/  LOP3.LUT R154, R109, R111, R3, 0x96, !PT ;  /* 0x0000006f6d9a7212 */ /* 0x001fe200078e9603 */
[----:B------:R-:W-:Y:S01]  /*8750*/  IMAD.WIDE.U32 R112, R134, -0x326172a9, RZ ;  /* 0xcd9e8d5786707825 */ /* 0x000fe200078e00ff */
[----:B------:R-:W-:-:S03]  /*8760*/  IADD3 R133, PT, PT, R3, -0x4498517b, RZ ;  /* 0xbb67ae8503857810 */ /* 0x000fc60007ffe0ff */
[----:B------:R-:W-:Y:S01]  /*8770*/  VIADD R111, R2, 0x9e3779b9 ;  /* 0x9e3779b9026f7836 */ /* 0x000fe20000000000 */
[----:B------:R-:W-:Y:S01]  /*8780*/  LOP3.LUT R113, R117, R113, R2, 0x96, !PT ;  /* 0x0000007175717212 */ /* 0x000fe200078e9602 */
[----:B------:R-:W-:-:S04]  /*8790*/  IMAD.WIDE.U32 R154, R154, -0x326172a9, RZ ;  /* 0xcd9e8d579a9a7825 */ /* 0x000fc800078e00ff */
[----:B------:R-:W-:Y:S01]  /*87a0*/  IMAD.MOV.U32 R140, RZ, RZ, RZ ;  /* 0x000000ffff8c7224 */ /* 0x000fe200078e00ff */
        /* <DEDUP_REMOVED lines=40> */
[----:B------:R-:W-:Y:S01]  /*8a30*/  IMAD.WIDE.U32 R110, R104, -0x2daee0ad, RZ ;  /* 0xd2511f53686e7825 */ /* 0x000fe200078e00ff */
[----:B------:R-:W-:-:S04]  /*8a40*/  MOV R104, R126 ;  /* 0x0000007e00687202 */ /* 0x000fc80000000f00 */
        /* <DEDUP_REMOVED lines=11> */
[----:B------:R-:W-:-:S07]  /*8b00*/  IMAD.MOV.U32 R110, RZ, RZ, R156 ;  /* 0x000000ffff6e7224 */ /* 0x000fce00078e009c */
.L_x_6983:
[----:B------:R-:W-:Y:S05]  /*8b10*/  BSYNC.RECONVERGENT B1 ;  /* 0x0000000000017941 */ /* 0x000fea0003800200 */
.L_x_6982:
[----:B------:R-:W-:Y:S01]  /*8b20*/  I2FP.F32.U32 R111, R104 ;  /* 0x00000068006f7245 */ /* 0x000fe20000201000 */
[----:B------:R-:W-:Y:S01]  /*8b30*/  IMAD.U32 R104, R5, 0x10000, RZ ;  /* 0x0001000005687824 */ /* 0x000fe200078e00ff */
[----:B------:R-:W-:Y:S01]  /*8b40*/  SHF.L.U32 R133, R105, 0x10, RZ ;  /* 0x0000001069857819 */ /* 0x000fe200000006ff */
[----:B------:R-:W-:Y:S01]  /*8b50*/  BSSY.RECONVERGENT B1, `(.L_x_6987) ;  /* 0x000005f000017945 */ /* 0x000fe20003800200 */
[----:B------:R-:W-:Y:S01]  /*8b60*/  ISETP.NE.AND P2, PT, R140, 0x1, PT ;  /* 0x000000018c00780c */ /* 0x000fe20003f45270 */
[----:B------:R-:W-:Y:S02]  /*8b70*/  FFMA.FTZ R111, R111, R130, 1.1641532182693481445e-10 ;  /* 0x2f0000006f6f7423 */ /* 0x000fe40000010082 */
[----:B------:R-:W-:-:S03]  /*8b80*/  FMUL.FTZ R133, R133, R0 ;  /* 0x0000000085857220 */ /* 0x000fc60000410000 */
[----:B------:R-:W-:Y:S01]  /*8b90*/  FSETP.GTU.FTZ.AND P1, PT, R111, R122, PT ;  /* 0x0000007a6f00720b */ /* 0x000fe20003f3c000 */
[----:B------:R-:W-:Y:S01]  /*8ba0*/  FMUL.FTZ R133, R133, R128 ;  /* 0x0000008085857220 */ /* 0x000fe20000410000 */
[----:B------:R-:W-:-:S04]  /*8bb0*/  IMAD.MOV.U32 R111, RZ, RZ, 0x2 ;  /* 0x00000002ff6f7424 */ /* 0x000fc800078e00ff */
[----:B------:R-:W-:Y:S02]  /*8bc0*/  FSEL R133, R133, RZ, !P1 ;  /* 0x000000ff85857208 */ /* 0x000fe40004800000 */
[----:B------:R-:W-:-:S03]  /*8bd0*/  PLOP3.LUT P1, PT, P1, PT, PT, 0x8, 0x80 ;  /* 0x000000000080781c */ /* 0x000fc60000f2e170 */
[----:B------:R-:W-:Y:S01]  /*8be0*/  FFMA.FTZ R159, R133, R62, R104 ;  /* 0x0000003e859f7223 */ /* 0x000fe20000010068 */
        /* <DEDUP_REMOVED lines=11> */
.L_x_6989:
        /* <DEDUP_REMOVED lines=13> */
.L_x_6991:
[----:B------:R-:W-:Y:S05]  /*8d70*/  BSYNC.RECONVERGENT B2 ;  /* 0x0000000000027941 */ /* 0x000fea0003800200 */
.L_x_6990:
        /* <DEDUP_REMOVED lines=21> */
[----:B0-----:R-:W-:Y:S01]  /*8ed0*/  IMAD.WIDE.U32 R154, R105, -0x326172a9, RZ ;  /* 0xcd9e8d57699a7825 */ /* 0x001fe200078e00ff */
        /* <DEDUP_REMOVED lines=34> */
[----:B------:R-:W-:Y:S01]  /*9100*/  LOP3.LUT R112, R111, R112, R105, 0x96, !PT ;  /* 0x000000706f707212 */ /* 0x000fe200078e9669 */
[----:B------:R-:W-:Y:S01]  /*9110*/  IMAD.MOV.U32 R111, RZ, RZ, RZ ;  /* 0x000000ffff6f7224 */ /* 0x000fe200078e00ff */
[----:B------:R-:W-:Y:S01]  /*9120*/  MOV R105, R126 ;  /* 0x0000007e00697202 */ /* 0x000fe20000000f00 */
[----:B------:R-:W-:-:S07]  /*9130*/  IMAD.MOV.U32 R126, RZ, RZ, R104 ;  /* 0x000000ffff7e7224 */ /* 0x000fce00078e0068 */
.L_x_6988:
[----:B------:R-:W-:Y:S05]  /*9140*/  BSYNC.RECONVERGENT B1 ;  /* 0x0000000000017941 */ /* 0x000fea0003800200 */
.L_x_6987:
[----:B------:R-:W-:Y:S01]  /*9150*/  I2FP.F32.U32 R105, R105 ;  /* 0x0000006900697245 */ /* 0x000fe20000201000 */
[----:B------:R-:W-:Y:S01]  /*9160*/  BSSY.RECONVERGENT B1, `(.L_x_6992) ;  /* 0x0000061000017945 */ /* 0x000fe20003800200 */
[----:B------:R-:W-:Y:S02]  /*9170*/  SHF.L.U32 R133, R133, 0x10, RZ ;  /* 0x0000001085857819 */ /* 0x000fe400000006ff */
        /* <DEDUP_REMOVED lines=8> */
[----:B------:R-:W-:Y:S01]  /*9200*/  FSEL R104, R133, RZ, !P2 ;  /* 0x000000ff85687208 */ /* 0x000fe20005000000 */
[----:B------:R-:W-:Y:S01]  /*9210*/  IMAD.MOV.U32 R133, RZ, RZ, 0x2 ;  /* 0x00000002ff857424 */ /* 0x000fe200078e00ff */
        /* <DEDUP_REMOVED lines=11> */
.L_x_6994:
        /* <DEDUP_REMOVED lines=13> */
.L_x_6996:
[----:B------:R-:W-:Y:S05]  /*93a0*/  BSYNC.RECONVERGENT B2 ;  /* 0x0000000000027941 */ /* 0x000fea0003800200 */
.L_x_6995:
        /* <DEDUP_REMOVED lines=60> */
.L_x_6993:
[----:B------:R-:W-:Y:S05]  /*9770*/  BSYNC.RECONVERGENT B1 ;  /* 0x0000000000017941 */ /* 0x000fea0003800200 */
.L_x_6992:
[----:B------:R-:W-:Y:S01]  /*9780*/  I2FP.F32.U32 R105, R105 ;  /* 0x0000006900697245 */ /* 0x000fe20000201000 */
[----:B------:R-:W-:Y:S01]  /*9790*/  IMAD.U32 R104, R6, 0x10000, RZ ;  /* 0x0001000006687824 */ /* 0x000fe200078e00ff */
[C---:B------:R-:W-:Y:S01]  /*97a0*/  SHF.L.U32 R111, R106.reuse, 0x10, RZ ;  /* 0x000000106a6f7819 */ /* 0x040fe200000006ff */
        /* <DEDUP_REMOVED lines=21> */
.L_x_6999:
        /* <DEDUP_REMOVED lines=13> */
.L_x_7001:
[----:B------:R-:W-:Y:S05]  /*99d0*/  BSYNC.RECONVERGENT B2 ;  /* 0x0000000000027941 */ /* 0x000fea0003800200 */
.L_x_7000:
        /* <DEDUP_REMOVED lines=60> */
.L_x_6998:
[----:B------:R-:W-:Y:S05]  /*9da0*/  BSYNC.RECONVERGENT B1 ;  /* 0x0000000000017941 */ /* 0x000fea0003800200 */
.L_x_6997:
        /* <DEDUP_REMOVED lines=24> */
.L_x_7004:
        /* <DEDUP_REMOVED lines=13> */
.L_x_7006:
[----:B------:R-:W-:Y:S05]  /*a000*/  BSYNC.RECONVERGENT B2 ;  /* 0x0000000000027941 */ /* 0x000fea0003800200 */
.L_x_7005:
        /* <DEDUP_REMOVED lines=22> */
[----:B0-----:R-:W-:Y:S01]  /*a170*/  IMAD.WIDE.U32 R154, R105, -0x326172a9, RZ ;  /* 0xcd9e8d57699a7825 */ /* 0x001fe200078e00ff */
        /* <DEDUP_REMOVED lines=37> */
.L_x_7003:
[----:B------:R-:W-:Y:S05]  /*a3d0*/  BSYNC.RECONVERGENT B1 ;  /* 0x0000000000017941 */ /* 0x000fea0003800200 */
.L_x_7002:
[----:B------:R-:W-:Y:S01]  /*a3e0*/  I2FP.F32.U32 R105, R105 ;  /* 0x0000006900697245 */ /* 0x000fe20000201000 */
[----:B------:R-:W-:Y:S01]  /*a3f0*/  IMAD.U32 R104, R7, 0x10000, RZ ;  /* 0x0001000007687824 */ /* 0x000fe200078e00ff */
[----:B------:R-:W-:Y:S01]  /*a400*/  ISETP.NE.AND P6, PT, R106, 0x1, PT ;  /* 0x000000016a00780c */ /* 0x000fe20003fc5270 */
[----:B------:R-:W-:Y:S01]  /*a410*/  BSSY.RECONVERGENT B1, `(.L_x_7007) ;  /* 0x0000061000017945 */ /* 0x000fe20003800200 */
[----:B------:R-:W-:Y:S01]  /*a420*/  PRMT R138, R107, 0x7632, R138 ;  /* 0x000076326b8a7816 */ /* 0x000fe2000000008a */
[----:B------:R-:W-:Y:S01]  /*a430*/  FFMA.FTZ R105, R105, R130, 1.1641532182693481445e-10 ;  /* 0x2f00000069697423 */ /* 0x000fe20000010082 */
[----:B------:R-:W-:-:S04]  /*a440*/  IMAD.MOV.U32 R111, RZ, RZ, 0x2 ;  /* 0x00000002ff6f7424 */ /* 0x000fc800078e00ff */
[----:B------:R-:W-:Y:S02]  /*a450*/  FSETP.GTU.FTZ.AND P5, PT, R105, R122, PT ;  /* 0x0000007a6900720b */ /* 0x000fe40003fbc000 */
[----:B------:R-:W-:-:S05]  /*a460*/  SHF.L.U32 R105, R107, 0x10, RZ ;  /* 0x000000106b697819 */ /* 0x000fca00000006ff */
[----:B------:R-:W-:-:S04]  /*a470*/  FMUL.FTZ R105, R105, R0 ;  /* 0x0000000069697220 */ /* 0x000fc80000410000 */
[----:B------:R-:W-:-:S05]  /*a480*/  FMUL.FTZ R105, R105, R128 ;  /* 0x0000008069697220 */ /* 0x000fca0000410000 */
[----:B------:R-:W-:Y:S02]  /*a490*/  FSEL R105, R105, RZ, !P5 ;  /* 0x000000ff69697208 */ /* 0x000fe40006800000 */
[----:B------:R-:W-:-:S03]  /*a4a0*/  PLOP3.LUT P5, PT, P5, PT, PT, 0x8, 0x80 ;  /* 0x000000000080781c */ /* 0x000fc60002fae170 */
[----:B0-----:R-:W-:Y:S01]  /*a4b0*/  FFMA.FTZ R155, R105, R58, R104 ;  /* 0x0000003a699b7223 */ /* 0x001fe20000010068 */
        /* <DEDUP_REMOVED lines=10> */
.L_x_7009:
        /* <DEDUP_REMOVED lines=15> */
.L_x_7011:
[----:B------:R-:W-:Y:S05]  /*a650*/  BSYNC.RECONVERGENT B2 ;  /* 0x0000000000027941 */ /* 0x000fea0003800200 */
.L_x_7010:
        /* <DEDUP_REMOVED lines=8> */
[----:B------:R-:W-:-:S05]  /*a6e0*/  IMAD.WIDE.U32 R106, R107, -0x2daee0ad, RZ ;  /* 0xd2511f536b6a7825 */ /* 0x000fca00078e00ff */
[----:B------:R-:W-:Y:S01]  /*a6f0*/  LOP3.LUT R107, R111, R104, R107, 0x96, !PT ;  /* 0x000000686f6b7212 */ /* 0x000fe200078e966b */
[----:B------:R-:W-:Y:S02]  /*a700*/  VIADD R111, R3, 0x76cf5d0a ;  /* 0x76cf5d0a036f7836 */ /* 0x000fe40000000000 */
        /* <DEDUP_REMOVED lines=10> */
[----:B------:R-:W-:-:S05]  /*a7b0*/  LOP3.LUT R113, R113, R104, R107, 0x96, !PT ;  /* 0x0000006871717212 */ /* 0x000fca00078e966b */
[----:B------:R-:W-:-:S05]  /*a7c0*/  IMAD.WIDE.U32 R112, R113, -0x326172a9, RZ ;  /* 0xcd9e8d5771707825 */ /* 0x000fca00078e00ff */
        /* <DEDUP_REMOVED lines=37> */
.L_x_7008:
[----:B------:R-:W-:Y:S05]  /*aa20*/  BSYNC.RECONVERGENT B1 ;  /* 0x0000000000017941 */ /* 0x000fea0003800200 */
.L_x_7007:
        /* <DEDUP_REMOVED lines=16> */
.L_x_6971:
        /* <DEDUP_REMOVED lines=16> */
.L_x_7015:
        /* <DEDUP_REMOVED lines=13> */
.L_x_7017:
[----:B------:R-:W-:Y:S05]  /*ad00*/  BSYNC.RECONVERGENT B2 ;  /* 0x0000000000027941 */ /* 0x000fea0003800200 */
.L_x_7016:
[----:B0-----:R-:W-:Y:S01]  /*ad10*/  LOP3.LUT R154, R109, R111, R3, 0x96, !PT ;  /* 0x0000006f6d9a7212 */ /* 0x001fe200078e9603 */
        /* <DEDUP_REMOVED lines=8> */
[----:B------:R-:W-:Y:S01]  /*ada0*/  IMAD.MOV.U32 R130, RZ, RZ, R122 ;  /* 0x000000ffff827224 */ /* 0x000fe200078e007a */
        /* <DEDUP_REMOVED lines=24> */
[----:B------:R-:W-:-:S04]  /*af30*/  IADD3 R111, PT, PT, R3, -0x56f99767, RZ ;  /* 0xa9066899036f7810 */ /* 0x000fc80007ffe0ff */
[----:B------:R-:W-:Y:S01]  /*af40*/  LOP3.LUT R113, R111, R110, R113, 0x96, !PT ;  /* 0x0000006e6f717212 */ /* 0x000fe200078e9671 */
[----:B------:R-:W-:-:S05]  /*af50*/  IMAD.WIDE.U32 R110, R126, -0x2daee0ad, RZ ;  /* 0xd2511f537e6e7825 */ /* 0x000fca00078e00ff */
        /* <DEDUP_REMOVED lines=20> */
[----:B------:R-:W-:Y:S02]  /*b0a0*/  VIADD R111, R3, 0x96a522ad ;  /* 0x96a522ad036f7836 */ /* 0x000fe40000000000 */
[----:B------:R-:W-:-:S03]  /*b0b0*/  IMAD.MOV.U32 R126, RZ, RZ, R154 ;  /* 0x000000ffff7e7224 */ /* 0x000fc600078e009a */
[----:B------:R-:W-:Y:S02]  /*b0c0*/  LOP3.LUT R112, R111, R110, R155, 0x96, !PT ;  /* 0x0000006e6f707212 */ /* 0x000fe400078e969b */
[----:B------:R-:W-:-:S07]  /*b0d0*/  MOV R110, R156 ;  /* 0x0000009c006e7202 */ /* 0x000fce0000000f00 */
.L_x_7014:
[----:B------:R-:W-:Y:S05]  /*b0e0*/  BSYNC.RECONVERGENT B1 ;  /* 0x0000000000017941 */ /* 0x000fea0003800200 */
.L_x_7013:
[----:B------:R-:W1:Y:S01]  /*b0f0*/  LDC R128, c[0x0][0x408] ;  /* 0x00010200ff807b82 */ /* 0x000e620000000800 */
[----:B------:R-:W-:Y:S01]  /*b100*/  I2FP.F32.U32 R111, R130 ;  /* 0x00000082006f7245 */ /* 0x000fe20000201000 */
[----:B------:R-:W-:Y:S01]  /*b110*/  IMAD.MOV.U32 R130, RZ, RZ, 0x2f800000 ;  /* 0x2f800000ff827424 */ /* 0x000fe200078e00ff */
[----:B------:R-:W-:Y:S01]  /*b120*/  ISETP.NE.AND P1, PT, R135, 0x1, PT ;  /* 0x000000018700780c */ /* 0x000fe20003f25270 */
[----:B-----5:R-:W-:Y:S01]  /*b130*/  IMAD.U32 R133, R104, 0x10000, RZ ;  /* 0x0001000068857824 */ /* 0x020fe200078e00ff */
[----:B------:R-:W-:Y:S01]  /*b140*/  LOP3.LUT R132, R132, 0xfffffffd, RZ, 0xc0, !PT ;  /* 0xfffffffd84847812 */ /* 0x000fe200078ec0ff */
[----:B------:R-:W-:Y:S01]  /*b150*/  FFMA.FTZ R111, R111, R130, 1.1641532182693481445e-10 ;  /* 0x2f0000006f6f7423 */ /* 0x000fe20000010082 */
[----:B------:R-:W-:Y:S01]  /*b160*/  BSSY.RECONVERGENT B1, `(.L_x_7018) ;  /* 0x0000060000017945 */ /* 0x000fe20003800200 */
[----:B------:R-:W2:Y:S01]  /*b170*/  LDC R122, c[0x0][0x404] ;  /* 0x00010100ff7a7b82 */ /* 0x000ea20000000800 */
[----:B------:R-:W-:Y:S01]  /*b180*/  FMUL.FTZ R133, R133, R0 ;  /* 0x0000000085857220 */ /* 0x000fe20000410000 */
[----:B------:R-:W-:Y:S01]  /*b190*/  HFMA2 R138, -RZ, RZ, 0, 1.1920928955078125e-07 ;  /* 0x00000002ff8a7431 */ /* 0x000fe200000001ff */
[----:B------:R-:W-:-:S02]  /*b1a0*/  PRMT R104, R104, 0x7632, R104 ;  /* 0x0000763268687816 */ /* 0x000fc40000000068 */
[----:B-1----:R-:W-:Y:S01]  /*b1b0*/  FMUL.FTZ R133, R133, R128 ;  /* 0x0000008085857220 */ /* 0x002fe20000410000 */
[----:B--2---:R-:W-:Y:S01]  /*b1c0*/  FSETP.GTU.FTZ.AND P0, PT, R111, R122, PT ;  /* 0x0000007a6f00720b */ /* 0x004fe20003f1c000 */
        /* <DEDUP_REMOVED lines=14> */
.L_x_7020:
        /* <DEDUP_REMOVED lines=13> */
.L_x_7022:
[----:B------:R-:W-:Y:S05]  /*b380*/  BSYNC.RECONVERGENT B2 ;  /* 0x0000000000027941 */ /* 0x000fea0003800200 */
.L_x_7021:
        /* <DEDUP_REMOVED lines=61> */
.L_x_7019:
[----:B------:R-:W-:Y:S05]  /*b760*/  BSYNC.RECONVERGENT B1 ;  /* 0x0000000000017941 */ /* 0x000fea0003800200 */
.L_x_7018:
        /* <DEDUP_REMOVED lines=22> */
.L_x_7025:
        /* <DEDUP_REMOVED lines=13> */
.L_x_7027:
[----:B------:R-:W-:Y:S05]  /*b9a0*/  BSYNC.RECONVERGENT B2 ;  /* 0x0000000000027941 */ /* 0x000fea0003800200 */
.L_x_7026:
        /* <DEDUP_REMOVED lines=61> */
.L_x_7024:
[----:B------:R-:W-:Y:S05]  /*bd80*/  BSYNC.RECONVERGENT B1 ;  /* 0x0000000000017941 */ /* 0x000fea0003800200 */
.L_x_7023:
        /* <DEDUP_REMOVED lines=8> */
[----:B------:R-:W-:-:S03]  /*be10*/  HFMA2 R111, -RZ, RZ, 0, 1.1920928955078125e-07 ;  /* 0x00000002ff6f7431 */ /* 0x000fc600000001ff */
[----:B------:R-:W-:Y:S02]  /*be20*/  FSEL R159, R133, RZ, !P1 ;  /* 0x000000ff859f7208 */ /* 0x000fe40004800000 */
[----:B------:R-:W-:Y:S01]  /*be30*/  PRMT R133, R105, 0x7632, R133 ;  /* 0x0000763269857816 */ /* 0x000fe20000000085 */
[----:B------:R-:W-:Y:S01]  /*be40*/  IMAD.MOV.U32 R105, RZ, RZ, R110 ;  /* 0x000000ffff697224 */ /* 0x000fe200078e006e */
[----:B------:R-:W-:Y:S01]  /*be50*/  PLOP3.LUT P1, PT, P1, PT, PT, 0x8, 0x80 ;  /* 0x000000000080781c */ /* 0x000fe20000f2e170 */
[----:B------:R-:W-:Y:S01]  /*be60*/  FMUL.FTZ R159, R159, R62 ;  /* 0x0000003e9f9f7220 */ /* 0x000fe20000410000 */
[----:B------:R-:W-:Y:S11]  /*be70*/  @!P2 BRA `(.L_x_7029) ;  /* 0x000000040048a947 */ /* 0x000ff60003800000 */
        /* <DEDUP_REMOVED lines=8> */
.L_x_7030:
        /* <DEDUP_REMOVED lines=13> */
.L_x_7032:
[----:B------:R-:W-:Y:S05]  /*bfd0*/  BSYNC.RECONVERGENT B2 ;  /* 0x0000000000027941 */ /* 0x000fea0003800200 */
.L_x_7031:
        /* <DEDUP_REMOVED lines=21> */
[----:B0-----:R-:W-:-:S04]  /*c130*/  IMAD.WIDE.U32 R154, R105, -0x326172a9, RZ ;  /* 0xcd9e8d57699a7825 */ /* 0x001fc800078e00ff */
        /* <DEDUP_REMOVED lines=35> */
[----:B------:R-:W-:Y:S02]  /*c370*/  HFMA2 R111, -RZ, RZ, 0, 0 ;  /* 0x00000000ff6f7431 */ /* 0x000fe400000001ff */
[----:B------:R-:W-:Y:S02]  /*c380*/  IMAD.MOV.U32 R105, RZ, RZ, R126 ;  /* 0x000000ffff697224 */ /* 0x000fe400078e007e */
[----:B------:R-:W-:-:S07]  /*c390*/  IMAD.MOV.U32 R126, RZ, RZ, R104 ;  /* 0x000000ffff7e7224 */ /* 0x000fce00078e0068 */
.L_x_7029:
[----:B------:R-:W-:Y:S05]  /*c3a0*/  BSYNC.RECONVERGENT B1 ;  /* 0x0000000000017941 */ /* 0x000fea0003800200 */
.L_x_7028:
[----:B------:R-:W-:Y:S01]  /*c3b0*/  I2FP.F32.U32 R105, R105 ;  /* 0x0000006900697245 */ /* 0x000fe20000201000 */
[----:B------:R-:W-:Y:S01]  /*c3c0*/  IMAD.U32 R133, R133, 0x10000, RZ ;  /* 0x0001000085857824 */ /* 0x000fe200078e00ff */
[----:B------:R-:W-:Y:S01]  /*c3d0*/  ISETP.NE.AND P3, PT, R111, 0x1, PT ;  /* 0x000000016f00780c */ /* 0x000fe20003f65270 */
[----:B------:R-:W-:Y:S02]  /*c3e0*/  BSSY.RECONVERGENT B1, `(.L_x_7033) ;  /* 0x000005d000017945 */ /* 0x000fe40003800200 */
[----:B------:R-:W-:Y:S01]  /*c3f0*/  FFMA.FTZ R105, R105, R130, 1.1641532182693481445e-10 ;  /* 0x2f00000069697423 */ /* 0x000fe20000010082 */
[----:B------:R-:W-:-:S04]  /*c400*/  FMUL.FTZ R133, R133, R0 ;  /* 0x0000000085857220 */ /* 0x000fc80000410000 */
[----:B------:R-:W-:Y:S01]  /*c410*/  FMUL.FTZ R133, R133, R128 ;  /* 0x0000008085857220 */ /* 0x000fe20000410000 */
[----:B------:R-:W-:Y:S02]  /*c420*/  FSETP.GTU.FTZ.AND P2, PT, R105, R122, PT ;  /* 0x0000007a6900720b */ /* 0x000fe40003f5c000 */
[----:B------:R-:W-:Y:S02]  /*c430*/  MOV R105, R110 ;  /* 0x0000006e00697202 */ /* 0x000fe40000000f00 */
        /* <DEDUP_REMOVED lines=13> */
.L_x_7035:
        /* <DEDUP_REMOVED lines=13> */
.L_x_7037:
[----:B------:R-:W-:Y:S05]  /*c5e0*/  BSYNC.RECONVERGENT B2 ;  /* 0x0000000000027941 */ /* 0x000fea0003800200 */
.L_x_7036:
        /* <DEDUP_REMOVED lines=58> */
[----:B------:R-:W-:Y:S01]  /*c990*/  MOV R126, R104 ;  /* 0x00000068007e7202 */ /* 0x000fe20000000f00 */
[----:B------:R-:W-:-:S07]  /*c9a0*/  IMAD.MOV.U32 R104, RZ, RZ, RZ ;  /* 0x000000ffff687224 */ /* 0x000fce00078e00ff */
.L_x_7034:
[----:B------:R-:W-:Y:S05]  /*c9b0*/  BSYNC.RECONVERGENT B1 ;  /* 0x0000000000017941 */ /* 0x000fea0003800200 */
.L_x_7033:
        /* <DEDUP_REMOVED lines=23> */
.L_x_7040:
        /* <DEDUP_REMOVED lines=13> */
.L_x_7042:
[----:B------:R-:W-:Y:S05]  /*cc00*/  BSYNC.RECONVERGENT B2 ;  /* 0x0000000000027941 */ /* 0x000fea0003800200 */
.L_x_7041:
        /* <DEDUP_REMOVED lines=40> */
[----:B------:R-:W-:Y:S01]  /*ce90*/  IMAD.WIDE.U32 R110, R111, -0x2daee0ad, RZ ;  /* 0xd2511f536f6e7825 */ /* 0x000fe200078e00ff */
[----:B------:R-:W-:-:S03]  /*cea0*/  IADD3 R105, PT, PT, R2, 0x5384540f, RZ ;  /* 0x5384540f02697810 */ /* 0x000fc60007ffe0ff */
[----:B------:R-:W-:-:S05]  /*ceb0*/  IMAD.WIDE.U32 R112, R113, -0x326172a9, RZ ;  /* 0xcd9e8d5771707825 */ /* 0x000fca00078e00ff */
[----:B------:R-:W-:Y:S01]  /*cec0*/  LOP3.LUT R113, R105, R154, R113, 0x96, !PT ;  /* 0x0000009a69717212 */ /* 0x000fe200078e9671 */
        /* <DEDUP_REMOVED lines=16> */
.L_x_7039:
[----:B------:R-:W-:Y:S05]  /*cfd0*/  BSYNC.RECONVERGENT B1 ;  /* 0x0000000000017941 */ /* 0x000fea0003800200 */
.L_x_7038:
        /* <DEDUP_REMOVED lines=22> */
.L_x_7045:
        /* <DEDUP_REMOVED lines=13> */
.L_x_7047:
[----:B------:R-:W-:Y:S05]  /*d210*/  BSYNC.RECONVERGENT B2 ;  /* 0x0000000000027941 */ /* 0x000fea0003800200 */
.L_x_7046:
        /* <DEDUP_REMOVED lines=19> */
[C---:B------:R-:W-:Y:S02]  /*d350*/  IADD3 R105, PT, PT, R3.reuse, 0x32370b8f, RZ ;  /* 0x32370b8f03697810 */ /* 0x040fe40007ffe0ff */
[----:B------:R-:W-:Y:S02]  /*d360*/  IADD3 R113, PT, PT, R3, -0x126145ec, RZ ;  /* 0xed9eba1403717810 */ /* 0x000fe40007ffe0ff */
[----:B------:R-:W-:-:S05]  /*d370*/  LOP3.LUT R105, R105, R104, R111, 0x96, !PT ;  /* 0x0000006869697212 */ /* 0x000fca00078e966f */
[----:B0-----:R-:W-:-:S04]  /*d380*/  IMAD.WIDE.U32 R154, R105, -0x326172a9, RZ ;  /* 0xcd9e8d57699a7825 */ /* 0x001fc800078e00ff */
[----:B------:R-:W-:-:S05]  /*d390*/  VIADD R105, R2, 0x78dde6e4 ;  /* 0x78dde6e402697836 */ /* 0x000fca0000000000 */
[----:B------:R-:W-:Y:S01]  /*d3a0*/  LOP3.LUT R111, R105, R112, R155, 0x96, !PT ;  /* 0x00000070696f7212 */ /* 0x000fe200078e969b */
[----:B------:R-:W-:-:S05]  /*d3b0*/  IMAD.WIDE.U32 R104, R106, -0x2daee0ad, RZ ;  /* 0xd2511f536a687825 */ /* 0x000fca00078e00ff */
        /* <DEDUP_REMOVED lines=16> */
[----:B------:R-:W-:Y:S02]  /*d4c0*/  LOP3.LUT R113, R105, R154, R113, 0x96, !PT ;  /* 0x0000009a69717212 */ /* 0x000fe400078e9671 */
        /* <DEDUP_REMOVED lines=17> */
.L_x_7044:
[----:B------:R-:W-:Y:S05]  /*d5e0*/  BSYNC.RECONVERGENT B1 ;  /* 0x0000000000017941 */ /* 0x000fea0003800200 */
.L_x_7043:
[----:B------:R-:W-:Y:S01]  /*d5f0*/  I2FP.F32.U32 R105, R105 ;  /* 0x0000006900697245 */ /* 0x000fe20000201000 */
[----:B------:R-:W-:Y:S01]  /*d600*/  BSSY.RECONVERGENT B1, `(.L_x_7048) ;  /* 0x0000062000017945 */ /* 0x000fe20003800200 */
[----:B------:R-:W-:Y:S01]  /*d610*/  ISETP.NE.AND P6, PT, R104, 0x1, PT ;  /* 0x000000016800780c */ /* 0x000fe20003fc5270 */
[----:B------:R-:W-:Y:S01]  /*d620*/  IMAD.MOV.U32 R111, RZ, RZ, 0x2 ;  /* 0x00000002ff6f7424 */ /* 0x000fe200078e00ff */
[----:B------:R-:W-:Y:S01]  /*d630*/  PRMT R138, R107, 0x7632, R138 ;  /* 0x000076326b8a7816 */ /* 0x000fe2000000008a */
[----:B------:R-:W-:-:S05]  /*d640*/  FFMA.FTZ R105, R105, R130, 1.1641532182693481445e-10 ;  /* 0x2f00000069697423 */ /* 0x000fca0000010082 */
[----:B------:R-:W-:Y:S02]  /*d650*/  FSETP.GTU.FTZ.AND P5, PT, R105, R122, PT ;  /* 0x0000007a6900720b */ /* 0x000fe40003fbc000 */
[----:B------:R-:W-:-:S05]  /*d660*/  SHF.L.U32 R105, R107, 0x10, RZ ;  /* 0x000000106b697819 */ /* 0x000fca00000006ff */
[----:B------:R-:W-:-:S04]  /*d670*/  FMUL.FTZ R105, R105, R0 ;  /* 0x0000000069697220 */ /* 0x000fc80000410000 */
[----:B------:R-:W-:-:S05]  /*d680*/  FMUL.FTZ R105, R105, R128 ;  /* 0x0000008069697220 */ /* 0x000fca0000410000 */
[----:B------:R-:W-:Y:S02]  /*d690*/  FSEL R105, R105, RZ, !P5 ;  /* 0x000000ff69697208 */ /* 0x000fe40006800000 */
[----:B------:R-:W-:-:S03]  /*d6a0*/  PLOP3.LUT P5, PT, P5, PT, PT, 0x8, 0x80 ;  /* 0x000000000080781c */ /* 0x000fc60002fae170 */
[----:B0-----:R-:W-:Y:S01]  /*d6b0*/  FMUL.FTZ R155, R105, R58 ;  /* 0x0000003a699b7220 */ /* 0x001fe20000410000 */
        /* <DEDUP_REMOVED lines=10> */
.L_x_7050:
        /* <DEDUP_REMOVED lines=15> */
.L_x_7052:
[----:B------:R-:W-:Y:S05]  /*d850*/  BSYNC.RECONVERGENT B2 ;  /* 0x0000000000027941 */ /* 0x000fea0003800200 */
.L_x_7051:
        /* <DEDUP_REMOVED lines=43> */
[----:B------:R-:W-:-:S04]  /*db10*/  VIADD R105, R3, 0x1fd5c5a3 ;  /* 0x1fd5c5a303697836 */ /* 0x000fc80000000000 */
[----:B------:R-:W-:Y:S01]  /*db20*/  IMAD.WIDE.U32 R112, R112, -0x2daee0ad, RZ ;  /* 0xd2511f5370707825 */ /* 0x000fe200078e00ff */
[----:B------:R-:W-:Y:S02]  /*db30*/  LOP3.LUT R105, R105, R104, R107, 0x96, !PT ;  /* 0x0000006869697212 */ /* 0x000fe400078e966b */
[----:B------:R-:W-:-:S03]  /*db40*/  IADD3 R107, PT, PT, R2, -0xe443238, RZ ;  /* 0xf1bbcdc8026b7810 */ /* 0x000fc60007ffe0ff */
[----:B------:R-:W-:-:S05]  /*db50*/  IMAD.WIDE.U32 R104, R105, -0x326172a9, RZ ;  /* 0xcd9e8d5769687825 */ /* 0x000fca00078e00ff */
[----:B------:R-:W-:Y:S01]  /*db60*/  LOP3.LUT R105, R107, R110, R105, 0x96, !PT ;  /* 0x0000006e6b697212 */ /* 0x000fe200078e9669 */
[----:B------:R-:W-:-:S05]  /*db70*/  VIADD R107, R3, 0xdb3d7428 ;  /* 0xdb3d7428036b7836 */ /* 0x000fca0000000000 */
[----:B------:R-:W-:Y:S02]  /*db80*/  LOP3.LUT R107, R107, R106, R113, 0x96, !PT ;  /* 0x0000006a6b6b7212 */ /* 0x000fe400078e9671 */
[----:B------:R-:W-:-:S03]  /*db90*/  IADD3 R113, PT, PT, R2, -0x700cb87f, RZ ;  /* 0x8ff3478102717810 */ /* 0x000fc60007ffe0ff */
[----:B------:R-:W-:-:S04]  /*dba0*/  IMAD.WIDE.U32 R110, R107, -0x326172a9, RZ ;  /* 0xcd9e8d576b6e7825 */ /* 0x000fc800078e00ff */
[----:B------:R-:W-:Y:S01]  /*dbb0*/  VIADD R107, R3, 0x96a522ad ;  /* 0x96a522ad036b7836 */ /* 0x000fe20000000000 */
[----:B------:R-:W-:Y:S01]  /*dbc0*/  LOP3.LUT R113, R113, R104, R111, 0x96, !PT ;  /* 0x0000006871717212 */ /* 0x000fe200078e966f */
[----:B------:R-:W-:-:S04]  /*dbd0*/  IMAD.WIDE.U32 R104, R105, -0x2daee0ad, RZ ;  /* 0xd2511f5369687825 */ /* 0x000fc800078e00ff */
[----:B------:R-:W-:Y:S01]  /*dbe0*/  HFMA2 R111, -RZ, RZ, 0, 0 ;  /* 0x00000000ff6f7431 */ /* 0x000fe200000001ff */
[----:B------:R-:W-:Y:S02]  /*dbf0*/  LOP3.LUT R112, R107, R112, R105, 0x96, !PT ;  /* 0x000000706b707212 */ /* 0x000fe400078e9669 */
[----:B------:R-:W-:Y:S01]  /*dc00*/  MOV R105, R126 ;  /* 0x0000007e00697202 */ /* 0x000fe20000000f00 */
[----:B------:R-:W-:-:S07]  /*dc10*/  IMAD.MOV.U32 R126, RZ, RZ, R104 ;  /* 0x000000ffff7e7224 */ /* 0x000fce00078e0068 */
.L_x_7049:
[----:B------:R-:W-:Y:S05]  /*dc20*/  BSYNC.RECONVERGENT B1 ;  /* 0x0000000000017941 */ /* 0x000fea0003800200 */
.L_x_7048:
        /* <DEDUP_REMOVED lines=13> */
.L_x_7012:
        /* <DEDUP_REMOVED lines=21> */
.L_x_6970:
[----:B------:R-:W-:Y:S05]  /*de50*/  BSYNC.RECONVERGENT B0 ;  /* 0x0000000000007941 */ /* 0x000fea0003800200 */
.L_x_6969:
[----:B------:R-:W-:Y:S01]  /*de60*/  ISETP.GE.U32.AND P0, PT, R118, 0x300, PT ;  /* 0x000003007600780c */ /* 0x000fe20003f06070 */
[----:B------:R-:W-:Y:S01]  /*de70*/  BSSY.RECONVERGENT B0, `(.L_x_7053) ;  /* 0x0000667000007945 */ /* 0x000fe20003800200 */
[----:B------:R-:W-:-:S11]  /*de80*/  LOP3.LUT R132, R132, 0xffffffef, RZ, 0xc0, !PT ;  /* 0xffffffef84847812 */ /* 0x000fd600078ec0ff */
[----:B------:R-:W-:Y:S01]  /*de90*/  @P0 LOP3.LUT R132, R132, 0x10, RZ, 0xfc, !PT ;  /* 0x0000001084840812 */ /* 0x000fe200078efcff */
[----:B------:R-:W-:Y:S06]  /*dea0*/  @!P0 BRA `(.L_x_7054) ;  /* 0x00000064008c8947 */ /* 0x000fec0003800000 */
        /* <DEDUP_REMOVED lines=25> */
.L_x_7058:
        /* <DEDUP_REMOVED lines=13> */
.L_x_7060:
[----:B------:R-:W-:Y:S05]  /*e110*/  BSYNC.RECONVERGENT B2 ;  /* 0x0000000000027941 */ /* 0x000fea0003800200 */
.L_x_7059:
        /* <DEDUP_REMOVED lines=56> */
[----:B------:R-:W-:Y:S01]  /*e4a0*/  HFMA2 R129, -RZ, RZ, 0, 0 ;  /* 0x00000000ff817431 */ /* 0x000fe200000001ff */
[----:B------:R-:W-:Y:S01]  /*e4b0*/  LOP3.LUT R112, R111, R110, R127, 0x96, !PT ;  /* 0x0000006e6f707212 */ /* 0x000fe200078e967f */
[----:B------:R-:W-:Y:S01]  /*e4c0*/  IMAD.MOV.U32 R127, RZ, RZ, R122 ;  /* 0x000000ffff7f7224 */ /* 0x000fe200078e007a */
[----:B------:R-:W-:-:S07]  /*e4d0*/  MOV R110, R128 ;  /* 0x00000080006e7202 */ /* 0x000fce0000000f00 */
.L_x_7057:
[----:B------:R-:W-:Y:S05]  /*e4e0*/  BSYNC.RECONVERGENT B1 ;  /* 0x0000000000017941 */ /* 0x000fea0003800200 */
.L_x_7056:
        /* <DEDUP_REMOVED lines=13> */
[----:B-1----:R-:W-:Y:S01]  /*e5c0*/  FSETP.GTU.FTZ.AND P0, PT, R111, R122, PT ;  /* 0x0000007a6f00720b */ /* 0x002fe20003f1c000 */
        /* <DEDUP_REMOVED lines=15> */
.L_x_7063:
        /* <DEDUP_REMOVED lines=13> */
.L_x_7065:
[----:B------:R-:W-:Y:S05]  /*e790*/  BSYNC.RECONVERGENT B2 ;  /* 0x0000000000027941 */ /* 0x000fea0003800200 */
.L_x_7064:
        /* <DEDUP_REMOVED lines=52> */
[----:B------:R-:W-:Y:S02]  /*eae0*/  LOP3.LUT R148, R111, R148, R113, 0x96, !PT ;  /* 0x000000946f947212 */ /* 0x000fe400078e9671 */
[----:B------:R-:W-:Y:S01]  /*eaf0*/  IADD3 R111, PT, PT, R3, -0x695add53, RZ ;  /* 0x96a522ad036f7810 */ /* 0x000fe20007ffe0ff */
[----:B------:R-:W-:Y:S02]  /*eb00*/  VIADD R113, R2, 0x8ff34781 ;  /* 0x8ff3478102717836 */ /* 0x000fe40000000000 */
[----:B------:R-:W-:-:S03]  /*eb10*/  IMAD.WIDE.U32 R148, R148, -0x2daee0ad, RZ ;  /* 0xd2511f5394947825 */ /* 0x000fc600078e00ff */
[----:B------:R-:W-:Y:S02]  /*eb20*/  LOP3.LUT R113, R113, R112, R151, 0x96, !PT ;  /* 0x0000007071717212 */ /* 0x000fe400078e9697 */
[----:B------:R-:W-:Y:S01]  /*eb30*/  LOP3.LUT R112, R111, R110, R149, 0x96, !PT ;  /* 0x0000006e6f707212 */ /* 0x000fe200078e9695 */
[----:B------:R-:W-:Y:S01]  /*eb40*/  IMAD.MOV.U32 R110, RZ, RZ, R150 ;  /* 0x000000ffff6e7224 */ /* 0x000fe200078e0096 */
[----:B------:R-:W-:Y:S01]  /*eb50*/  MOV R111, R126 ;  /* 0x0000007e006f7202 */ /* 0x000fe20000000f00 */
[----:B------:R-:W-:-:S07]  /*eb60*/  IMAD.MOV.U32 R126, RZ, RZ, R148 ;  /* 0x000000ffff7e7224 */ /* 0x000fce00078e0094 */
.L_x_7062:
[----:B------:R-:W-:Y:S05]  /*eb70*/  BSYNC.RECONVERGENT B1 ;  /* 0x0000000000017941 */ /* 0x000fea0003800200 */
.L_x_7061:
        /* <DEDUP_REMOVED lines=24> */
.L_x_7068:
        /* <DEDUP_REMOVED lines=13> */
.L_x_7070:
[----:B------:R-:W-:Y:S05]  /*edd0*/  BSYNC.RECONVERGENT B2 ;  /* 0x0000000000027941 */ /* 0x000fea0003800200 */
.L_x_7069:
        /* <DEDUP_REMOVED lines=17> */
[----:B------:R-:W-:Y:S02]  /*eef0*/  IADD3 R113, PT, PT, R2, -0x255992d5, RZ ;  /* 0xdaa66d2b02717810 */ /* 0x000fe40007ffe0ff */
[----:B------:R-:W-:Y:S02]  /*ef00*/  IADD3 R127, PT, PT, R3, -0x126145ec, RZ ;  /* 0xed9eba14037f7810 */ /* 0x000fe40007ffe0ff */
        /* <DEDUP_REMOVED lines=10> */
[----:B------:R-:W-:Y:S02]  /*efb0*/  IADD3 R113, PT, PT, R2, 0x1715609d, RZ ;  /* 0x1715609d02717810 */ /* 0x000fe40007ffe0ff */
[----:B------:R-:W-:Y:S02]  /*efc0*/  IADD3 R127, PT, PT, R3, 0x646e171e, RZ ;  /* 0x646e171e037f7810 */ /* 0x000fe40007ffe0ff */
        /* <DEDUP_REMOVED lines=11> */
[----:B------:R-:W-:Y:S02]  /*f080*/  IADD3 R127, PT, PT, R3, -0x24c28bd8, RZ ;  /* 0xdb3d7428037f7810 */ /* 0x000fe40007ffe0ff */
        /* <DEDUP_REMOVED lines=15> */
[----:B------:R-:W-:Y:S02]  /*f180*/  LOP3.LUT R112, R111, R110, R149, 0x96, !PT ;  /* 0x0000006e6f707212 */ /* 0x000fe400078e9695 */
[----:B------:R-:W-:Y:S02]  /*f190*/  MOV R110, R150 ;  /* 0x00000096006e7202 */ /* 0x000fe40000000f00 */
[----:B------:R-:W-:-:S07]  /*f1a0*/  MOV R126, R148 ;  /* 0x00000094007e7202 */ /* 0x000fce0000000f00 */
.L_x_7067:
[----:B------:R-:W-:Y:S05]  /*f1b0*/  BSYNC.RECONVERGENT B1 ;  /* 0x0000000000017941 */ /* 0x000fea0003800200 */
.L_x_7066:
        /* <DEDUP_REMOVED lines=9> */
[----:B------:R-:W-:-:S04]  /*f250*/  HFMA2 R111, -RZ, RZ, 0, 1.1920928955078125e-07 ;  /* 0x00000002ff6f7431 */ /* 0x000fc800000001ff */
[----:B------:R-:W-:Y:S02]  /*f260*/  FSEL R127, R127, RZ, !P1 ;  /* 0x000000ff7f7f7208 */ /* 0x000fe40004800000 */
[----:B------:R-:W-:-:S03]  /*f270*/  PLOP3.LUT P1, PT, P1, PT, PT, 0x8, 0x80 ;  /* 0x000000000080781c */ /* 0x000fc60000f2e170 */
[----:B------:R-:W-:Y:S01]  /*f280*/  FFMA.FTZ R153, R127, R38, R104 ;  /* 0x000000267f997223 */ /* 0x000fe20000010068 */
[----:B------:R-:W-:Y:S01]  /*f290*/  PRMT R127, R105, 0x7632, R127 ;  /* 0x00007632697f7816 */ /* 0x000fe2000000007f */
[----:B------:R-:W-:Y:S01]  /*f2a0*/  IMAD.MOV.U32 R105, RZ, RZ, R110 ;  /* 0x000000ffff697224 */ /* 0x000fe200078e006e */
[----:B------:R-:W-:Y:S07]  /*f2b0*/  @!P2 BRA `(.L_x_7072) ;  /* 0x000000040048a947 */ /* 0x000fee0003800000 */
        /* <DEDUP_REMOVED lines=8> */
.L_x_7073:
        /* <DEDUP_REMOVED lines=13> */
.L_x_7075:
[----:B------:R-:W-:Y:S05]  /*f410*/  BSYNC.RECONVERGENT B2 ;  /* 0x0000000000027941 */ /* 0x000fea0003800200 */
.L_x_7074:
        /* <DEDUP_REMOVED lines=24> */
[----:B------:R-:W-:Y:S01]  /*f5a0*/  IMAD.WIDE.U32 R104, R113, -0x2daee0ad, RZ ;  /* 0xd2511f5371687825 */ /* 0x000fe200078e00ff */
[----:B------:R-:W-:-:S04]  /*f5b0*/  IADD3 R113, PT, PT, R3, -0x126145ec, RZ ;  /* 0xed9eba1403717810 */ /* 0x000fc80007ffe0ff */
        /* <DEDUP_REMOVED lines=34> */
.L_x_7072:
[----:B------:R-:W-:Y:S05]  /*f7e0*/  BSYNC.RECONVERGENT B1 ;  /* 0x0000000000017941 */ /* 0x000fea0003800200 */
.L_x_7071:
        /* <DEDUP_REMOVED lines=9> */
[----:B------:R-:W-:Y:S02]  /*f880*/  IMAD.U32 R151, R104, 0x10000, RZ ;  /* 0x0001000068977824 */ /* 0x000fe400078e00ff */
[----:B------:R-:W-:Y:S02]  /*f890*/  IMAD.MOV.U32 R105, RZ, RZ, R110 ;  /* 0x000000ffff697224 */ /* 0x000fe400078e006e */
        /* <DEDUP_REMOVED lines=13> */
.L_x_7078:
        /* <DEDUP_REMOVED lines=13> */
.L_x_7080:
[----:B------:R-:W-:Y:S05]  /*fa40*/  BSYNC.RECONVERGENT B2 ;  /* 0x0000000000027941 */ /* 0x000fea0003800200 */
.L_x_7079:
        /* <DEDUP_REMOVED lines=60> */
.L_x_7077:
[----:B------:R-:W-:Y:S05]  /*fe10*/  BSYNC.RECONVERGENT B1 ;  /* 0x0000000000017941 */ /* 0x000fea0003800200 */
.L_x_7076:
[----:B------:R-:W-:Y:S01]  /*fe20*/  I2FP.F32.U32 R105, R105 ;  /* 0x0000006900697245 */ /* 0x000fe20000201000 */
[----:B------:R-:W-:Y:S01]  /*fe30*/  IMAD.U32 R104, R6, 0x10000, RZ ;  /* 0x0001000006687824 */ /* 0x000fe200078e00ff */
[C---:B------:R-:W-:Y:S01]  /*fe40*/  SHF.L.U32 R111, R106.reuse, 0x10, RZ ;  /* 0x000000106a6f7819 */ /* 0x040fe200000006ff */
        /* <DEDUP_REMOVED lines=21> */
.L_x_7083:
        /* <DEDUP_REMOVED lines=13> */
.L_x_7085:
[----:B------:R-:W-:Y:S05]  /*10070*/  BSYNC.RECONVERGENT B2 ;  /* 0x0000000000027941 */ /* 0x000fea0003800200 */
.L_x_7084:
        /* <DEDUP_REMOVED lines=60> */
.L_x_7082:
[----:B------:R-:W-:Y:S05]  /*10440*/  BSYNC.RECONVERGENT B1 ;  /* 0x0000000000017941 */ /* 0x000fea0003800200 */
.L_x_7081:
        /* <DEDUP_REMOVED lines=24> */
.L_x_7088:
        /* <DEDUP_REMOVED lines=13> */
.L_x_7090:
[----:B------:R-:W-:Y:S05]  /*106a0*/  BSYNC.RECONVERGENT B2 ;  /* 0x0000000000027941 */ /* 0x000fea0003800200 */
.L_x_7089:
        /* <DEDUP_REMOVED lines=22> */
[----:B------:R-:W-:-:S04]  /*10810*/  IMAD.WIDE.U32 R148, R105, -0x326172a9, RZ ;  /* 0xcd9e8d5769947825 */ /* 0x000fc800078e00ff */
[----:B------:R-:W-:-:S05]  /*10820*/  VIADD R105, R2, 0x78dde6e4 ;  /* 0x78dde6e402697836 */ /* 0x000fca0000000000 */
        /* <DEDUP_REMOVED lines=36> */
.L_x_7087:
[----:B------:R-:W-:Y:S05]  /*10a70*/  BSYNC.RECONVERGENT B1 ;  /* 0x0000000000017941 */ /* 0x000fea0003800200 */
.L_x_7086:
[----:B------:R-:W-:Y:S01]  /*10a80*/  I2FP.F32.U32 R105, R105 ;  /* 0x0000006900697245 */ /* 0x000fe20000201000 */
[----:B------:R-:W-:Y:S01]  /*10a90*/  IMAD.U32 R104, R7, 0x10000, RZ ;  /* 0x0001000007687824 */ /* 0x000fe200078e00ff */
[----:B------:R-:W-:Y:S01]  /*10aa0*/  ISETP.NE.AND P6, PT, R106, 0x1, PT ;  /* 0x000000016a00780c */ /* 0x000fe20003fc5270 */
[----:B------:R-:W-:Y:S01]  /*10ab0*/  BSSY.RECONVERGENT B1, `(.L_x_7091) ;  /* 0x0000061000017945 */ /* 0x000fe20003800200 */
[----:B------:R-:W-:Y:S02]  /*10ac0*/  HFMA2 R111, -RZ, RZ, 0, 1.1920928955078125e-07 ;  /* 0x00000002ff6f7431 */ /* 0x000fe400000001ff */
[----:B------:R-:W-:Y:S01]  /*10ad0*/  FFMA.FTZ R105, R105, R130, 1.1641532182693481445e-10 ;  /* 0x2f00000069697423 */ /* 0x000fe20000010082 */
[----:B------:R-:W-:-:S04]  /*10ae0*/  PRMT R138, R107, 0x7632, R138 ;  /* 0x000076326b8a7816 */ /* 0x000fc8000000008a */
[----:B------:R-:W-:Y:S02]  /*10af0*/  FSETP.GTU.FTZ.AND P5, PT, R105, R122, PT ;  /* 0x0000007a6900720b */ /* 0x000fe40003fbc000 */
[----:B------:R-:W-:-:S05]  /*10b00*/  SHF.L.U32 R105, R107, 0x10, RZ ;  /* 0x000000106b697819 */ /* 0x000fca00000006ff */
        /* <DEDUP_REMOVED lines=15> */
.L_x_7093:
        /* <DEDUP_REMOVED lines=15> */
.L_x_7095:
[----:B------:R-:W-:Y:S05]  /*10cf0*/  BSYNC.RECONVERGENT B2 ;  /* 0x0000000000027941 */ /* 0x000fea0003800200 */
.L_x_7094:
        /* <DEDUP_REMOVED lines=20> */
[----:B------:R-:W-:Y:S01]  /*10e40*/  VIADD R105, R2, 0x78dde6e4 ;  /* 0x78dde6e402697836 */ /* 0x000fe20000000000 */
[----:B------:R-:W-:-:S05]  /*10e50*/  LOP3.LUT R113, R113, R104, R107, 0x96, !PT ;  /* 0x0000006871717212 */ /* 0x000fca00078e966b */
[----:B------:R-:W-:-:S05]  /*10e60*/  IMAD.WIDE.U32 R112, R113, -0x326172a9, RZ ;  /* 0xcd9e8d5771707825 */ /* 0x000fca00078e00ff */
        /* <DEDUP_REMOVED lines=20> */
[----:B------:R-:W-:-:S03]  /*10fb0*/  IADD3 R105, PT, PT, R3, 0x1fd5c5a3, RZ ;  /* 0x1fd5c5a303697810 */ /* 0x000fc60007ffe0ff */
[----:B------:R-:W-:Y:S01]  /*10fc0*/  IMAD.WIDE.U32 R112, R112, -0x2daee0ad, RZ ;  /* 0xd2511f5370707825 */ /* 0x000fe200078e00ff */
[----:B------:R-:W-:-:S03]  /*10fd0*/  LOP3.LUT R105, R105, R104, R107, 0x96, !PT ;  /* 0x0000006869697212 */ /* 0x000fc600078e966b */
[----:B------:R-:W-:Y:S02]  /*10fe0*/  VIADD R107, R2, 0xf1bbcdc8 ;  /* 0xf1bbcdc8026b7836 */ /* 0x000fe40000000000 */
[----:B------:R-:W-:-:S05]  /*10ff0*/  IMAD.WIDE.U32 R104, R105, -0x326172a9, RZ ;  /* 0xcd9e8d5769687825 */ /* 0x000fca00078e00ff */
[----:B------:R-:W-:Y:S02]  /*11000*/  LOP3.LUT R105, R107, R110, R105, 0x96, !PT ;  /* 0x0000006e6b697212 */ /* 0x000fe400078e9669 */
[----:B------:R-:W-:-:S04]  /*11010*/  IADD3 R107, PT, PT, R3, -0x24c28bd8, RZ ;  /* 0xdb3d7428036b7810 */ /* 0x000fc80007ffe0ff */
[----:B------:R-:W-:Y:S01]  /*11020*/  LOP3.LUT R107, R107, R106, R113, 0x96, !PT ;  /* 0x0000006a6b6b7212 */ /* 0x000fe200078e9671 */
[----:B------:R-:W-:-:S04]  /*11030*/  VIADD R113, R2, 0x8ff34781 ;  /* 0x8ff3478102717836 */ /* 0x000fc80000000000 */
[----:B------:R-:W-:Y:S01]  /*11040*/  IMAD.WIDE.U32 R110, R107, -0x326172a9, RZ ;  /* 0xcd9e8d576b6e7825 */ /* 0x000fe200078e00ff */
[----:B------:R-:W-:-:S04]  /*11050*/  IADD3 R107, PT, PT, R3, -0x695add53, RZ ;  /* 0x96a522ad036b7810 */ /* 0x000fc80007ffe0ff */
[----:B------:R-:W-:Y:S01]  /*11060*/  LOP3.LUT R113, R113, R104, R111, 0x96, !PT ;  /* 0x0000006871717212 */ /* 0x000fe200078e966f */
[----:B------:R-:W-:-:S04]  /*11070*/  IMAD.WIDE.U32 R104, R105, -0x2daee0ad, RZ ;  /* 0xd2511f5369687825 */ /* 0x000fc800078e00ff */
[----:B------:R-:W-:Y:S01]  /*11080*/  IMAD.MOV.U32 R111, RZ, RZ, RZ ;  /* 0x000000ffff6f7224 */ /* 0x000fe200078e00ff */
[----:B------:R-:W-:Y:S01]  /*11090*/  LOP3.LUT R112, R107, R112, R105, 0x96, !PT ;  /* 0x000000706b707212 */ /* 0x000fe200078e9669 */
[----:B------:R-:W-:Y:S01]  /*110a0*/  IMAD.MOV.U32 R105, RZ, RZ, R126 ;  /* 0x000000ffff697224 */ /* 0x000fe200078e007e */
[----:B------:R-:W-:-:S07]  /*110b0*/  MOV R126, R104 ;  /* 0x00000068007e7202 */ /* 0x000fce0000000f00 */
.L_x_7092:
[----:B------:R-:W-:Y:S05]  /*110c0*/  BSYNC.RECONVERGENT B1 ;  /* 0x0000000000017941 */ /* 0x000fea0003800200 */
.L_x_7091:
        /* <DEDUP_REMOVED lines=16> */
.L_x_7055:
        /* <DEDUP_REMOVED lines=16> */
.L_x_7099:
        /* <DEDUP_REMOVED lines=13> */
.L_x_7101:
[----:B------:R-:W-:Y:S05]  /*113a0*/  BSYNC.RECONVERGENT B2 ;  /* 0x0000000000027941 */ /* 0x000fea0003800200 */
.L_x_7100:
        /* <DEDUP_REMOVED lines=60> */
.L_x_7098:
[----:B------:R-:W-:Y:S05]  /*11770*/  BSYNC.RECONVERGENT B1 ;  /* 0x0000000000017941 */ /* 0x000fea0003800200 */
.L_x_7097:
[----:B------:R-:W0:Y:S01]  /*11780*/  LDC R128, c[0x0][0x408] ;  /* 0x00010200ff807b82 */ /* 0x000e220000000800 */
[----:B------:R-:W-:Y:S01]  /*11790*/  I2FP.F32.U32 R111, R127 ;  /* 0x0000007f006f7245 */ /* 0x000fe20000201000 */
[----:B------:R-:W-:Y:S01]  /*117a0*/  IMAD.MOV.U32 R130, RZ, RZ, 0x2f800000 ;  /* 0x2f800000ff827424 */ /* 0x000fe200078e00ff */
[----:B-----5:R-:W-:Y:S01]  /*117b0*/  SHF.L.U32 R127, R104, 0x10, RZ ;  /* 0x00000010687f7819 */ /* 0x020fe200000006ff */
[----:B------:R-:W-:Y:S01]  /*117c0*/  BSSY.RECONVERGENT B1, `(.L_x_7102) ;  /* 0x0000063000017945 */ /* 0x000fe20003800200 */
[----:B------:R-:W-:Y:S01]  /*117d0*/  ISETP.NE.AND P1, PT, R129, 0x1, PT ;  /* 0x000000018100780c */ /* 0x000fe20003f25270 */
[----:B------:R-:W-:Y:S01]  /*117e0*/  FFMA.FTZ R111, R111, R130, 1.1641532182693481445e-10 ;  /* 0x2f0000006f6f7423 */ /* 0x000fe20000010082 */
[----:B------:R-:W-:Y:S01]  /*117f0*/  LOP3.LUT R132, R132, 0xfffffffd, RZ, 0xc0, !PT ;  /* 0xfffffffd84847812 */ /* 0x000fe200078ec0ff */
[----:B------:R-:W1:Y:S01]  /*11800*/  LDC R122, c[0x0][0x404] ;  /* 0x00010100ff7a7b82 */ /* 0x000e620000000800 */
[----:B------:R-:W-:Y:S01]  /*11810*/  FMUL.FTZ R127, R127, R0 ;  /* 0x000000007f7f7220 */ /* 0x000fe20000410000 */
[----:B------:R-:W-:Y:S01]  /*11820*/  PRMT R104, R104, 0x7632, R104 ;  /* 0x0000763268687816 */ /* 0x000fe20000000068 */
[----:B------:R-:W-:-:S02]  /*11830*/  IMAD.MOV.U32 R138, RZ, RZ, 0x2 ;  /* 0x00000002ff8a7424 */ /* 0x000fc400078e00ff */
[----:B0-----:R-:W-:Y:S01]  /*11840*/  FMUL.FTZ R127, R127, R128 ;  /* 0x000000807f7f7220 */ /* 0x001fe20000410000 */
[----:B-1----:R-:W-:Y:S02]  /*11850*/  FSETP.GTU.FTZ.AND P0, PT, R111, R122, PT ;  /* 0x0000007a6f00720b */ /* 0x002fe40003f1c000 */
[----:B------:R-:W-:Y:S02]  /*11860*/  MOV R111, R110 ;  /* 0x0000006e006f7202 */ /* 0x000fe40000000f00 */
        /* <DEDUP_REMOVED lines=13> */
.L_x_7104:
        /* <DEDUP_REMOVED lines=13> */
.L_x_7106:
[----:B------:R-:W-:Y:S05]  /*11a10*/  BSYNC.RECONVERGENT B2 ;  /* 0x0000000000027941 */ /* 0x000fea0003800200 */
.L_x_7105:
        /* <DEDUP_REMOVED lines=59> */
[----:B------:R-:W-:Y:S02]  /*11dd0*/  MOV R110, R150 ;  /* 0x00000096006e7202 */ /* 0x000fe40000000f00 */
[----:B------:R-:W-:-:S07]  /*11de0*/  MOV R126, R148 ;  /* 0x00000094007e7202 */ /* 0x000fce0000000f00 */
.L_x_7103:
[----:B------:R-:W-:Y:S05]  /*11df0*/  BSYNC.RECONVERGENT B1 ;  /* 0x0000000000017941 */ /* 0x000fea0003800200 */
.L_x_7102:
[----:B------:R-:W-:Y:S01]  /*11e00*/  I2FP.F32.U32 R111, R111 ;  /* 0x0000006f006f7245 */ /* 0x000fe20000201000 */
[----:B------:R-:W-:Y:S01]  /*11e10*/  BSSY.RECONVERGENT B1, `(.L_x_7107) ;  /* 0x0000060000017945 */ /* 0x000fe20003800200 */
[----:B------:R-:W-:Y:S01]  /*11e20*/  SHF.L.U32 R127, R104, 0x10, RZ ;  /* 0x00000010687f7819 */ /* 0x000fe200000006ff */
[----:B------:R-:W-:Y:S01]  /*11e30*/  IMAD.MOV.U32 R140, RZ, RZ, 0x2 ;  /* 0x00000002ff8c7424 */ /* 0x000fe200078e00ff */
[----:B------:R-:W-:Y:S01]  /*11e40*/  ISETP.NE.AND P1, PT, R138, 0x1, PT ;  /* 0x000000018a00780c */ /* 0x000fe20003f25270 */
[----:B------:R-:W-:Y:S02]  /*11e50*/  FFMA.FTZ R111, R111, R130, 1.1641532182693481445e-10 ;  /* 0x2f0000006f6f7423 */ /* 0x000fe40000010082 */
[----:B------:R-:W-:-:S03]  /*11e60*/  FMUL.FTZ R127, R127, R0 ;  /* 0x000000007f7f7220 */ /* 0x000fc60000410000 */
[----:B------:R-:W-:Y:S01]  /*11e70*/  FSETP.GTU.FTZ.AND P0, PT, R111, R122, PT ;  /* 0x0000007a6f00720b */ /* 0x000fe20003f1c000 */
        /* <DEDUP_REMOVED lines=14> */
.L_x_7109:
        /* <DEDUP_REMOVED lines=13> */
.L_x_7111:
[----:B------:R-:W-:Y:S05]  /*12030*/  BSYNC.RECONVERGENT B2 ;  /* 0x0000000000027941 */ /* 0x000fea0003800200 */
.L_x_7110:
        /* <DEDUP_REMOVED lines=61> */
.L_x_7108:
[----:B------:R-:W-:Y:S05]  /*12410*/  BSYNC.RECONVERGENT B1 ;  /* 0x0000000000017941 */ /* 0x000fea0003800200 */
.L_x_7107:
        /* <DEDUP_REMOVED lines=8> */
[----:B------:R-:W-:-:S04]  /*124a0*/  IMAD.MOV.U32 R111, RZ, RZ, 0x2 ;  /* 0x00000002ff6f7424 */ /* 0x000fc800078e00ff */
[----:B------:R-:W-:Y:S02]  /*124b0*/  FSEL R153, R127, RZ, !P1 ;  /* 0x000000ff7f997208 */ /* 0x000fe40004800000 */
[----:B------:R-:W-:Y:S02]  /*124c0*/  PRMT R127, R105, 0x7632, R127 ;  /* 0x00007632697f7816 */ /* 0x000fe4000000007f */
[----:B------:R-:W-:Y:S01]  /*124d0*/  PLOP3.LUT P1, PT, P1, PT, PT, 0x8, 0x80 ;  /* 0x000000000080781c */ /* 0x000fe20000f2e170 */
[----:B------:R-:W-:Y:S01]  /*124e0*/  FMUL.FTZ R153, R153, R38 ;  /* 0x0000002699997220 */ /* 0x000fe20000410000 */
        /* <DEDUP_REMOVED lines=10> */
.L_x_7114:
        /* <DEDUP_REMOVED lines=13> */
.L_x_7116:
[----:B------:R-:W-:Y:S05]  /*12660*/  BSYNC.RECONVERGENT B2 ;  /* 0x0000000000027941 */ /* 0x000fea0003800200 */
.L_x_7115:
        /* <DEDUP_REMOVED lines=57> */
[----:B------:R-:W-:Y:S01]  /*12a00*/  HFMA2 R111, -RZ, RZ, 0, 0 ;  /* 0x00000000ff6f7431 */ /* 0x000fe200000001ff */
[----:B------:R-:W-:Y:S01]  /*12a10*/  MOV R105, R126 ;  /* 0x0000007e00697202 */ /* 0x000fe20000000f00 */
[----:B------:R-:W-:-:S07]  /*12a20*/  IMAD.MOV.U32 R126, RZ, RZ, R104 ;  /* 0x000000ffff7e7224 */ /* 0x000fce00078e0068 */
.L_x_7113:
[----:B------:R-:W-:Y:S05]  /*12a30*/  BSYNC.RECONVERGENT B1 ;  /* 0x0000000000017941 */ /* 0x000fea0003800200 */
.L_x_7112:
        /* <DEDUP_REMOVED lines=22> */
.L_x_7119:
        /* <DEDUP_REMOVED lines=13> */
.L_x_7121:
[----:B------:R-:W-:Y:S05]  /*12c70*/  BSYNC.RECONVERGENT B2 ;  /* 0x0000000000027941 */ /* 0x000fea0003800200 */
.L_x_7120:
        /* <DEDUP_REMOVED lines=60> */
.L_x_7118:
[----:B------:R-:W-:Y:S05]  /*13040*/  BSYNC.RECONVERGENT B1 ;  /* 0x0000000000017941 */ /* 0x000fea0003800200 */
.L_x_7117:
        /* <DEDUP_REMOVED lines=23> */
.L_x_7124:
        /* <DEDUP_REMOVED lines=13> */
.L_x_7126:
[----:B------:R-:W-:Y:S05]  /*13290*/  BSYNC.RECONVERGENT B2 ;  /* 0x0000000000027941 */ /* 0x000fea0003800200 */
.L_x_7125:
        /* <DEDUP_REMOVED lines=60> */
.L_x_7123:
[----:B------:R-:W-:Y:S05]  /*13660*/  BSYNC.RECONVERGENT B1 ;  /* 0x0000000000017941 */ /* 0x000fea0003800200 */
.L_x_7122:
        /* <DEDUP_REMOVED lines=22> */
.L_x_7129:
        /* <DEDUP_REMOVED lines=13> */
.L_x_7131:
[----:B------:R-:W-:Y:S05]  /*138a0*/  BSYNC.RECONVERGENT B2 ;  /* 0x0000000000027941 */ /* 0x000fea0003800200 */
.L_x_7130:
        /* <DEDUP_REMOVED lines=60> */
.L_x_7128:
[----:B------:R-:W-:Y:S05]  /*13c70*/  BSYNC.RECONVERGENT B1 ;  /* 0x0000000000017941 */ /* 0x000fea0003800200 */
.L_x_7127:
        /* <DEDUP_REMOVED lines=23> */
.L_x_7134:
        /* <DEDUP_REMOVED lines=15> */
.L_x_7136:
[----:B------:R-:W-:Y:S05]  /*13ee0*/  BSYNC.RECONVERGENT B2 ;  /* 0x0000000000027941 */ /* 0x000fea0003800200 */
.L_x_7135:
        /* <DEDUP_REMOVED lines=60> */
.L_x_7133:
[----:B------:R-:W-:Y:S05]  /*142b0*/  BSYNC.RECONVERGENT B1 ;  /* 0x0000000000017941 */ /* 0x000fea0003800200 */
.L_x_7132:
        /* <DEDUP_REMOVED lines=13> */
.L_x_7096:
        /* <DEDUP_REMOVED lines=8> */
[----:B------:R-:W-:Y:S01]  /*14410*/  LOP3.LUT P6, RZ, R132, 0x2, RZ, 0xc0, !PT ;  /* 0x0000000284ff7812 */ /* 0x000fe200078cc0ff */
[----:B0-----:R-:W-:Y:S01]  /*14420*/  IMAD.WIDE.U32 R184, R124, 0x10, R182 ;  /* 0x000000107cb87825 */ /* 0x001fe200078e00b6 */
[----:B------:R-:W-:Y:S02]  /*14430*/  SEL R183, RZ, 0x10000, !P1 ;  /* 0x00010000ffb77807 */ /* 0x000fe40004800000 */
[----:B------:R-:W-:Y:S02]  /*14440*/  SEL R182, RZ, 0x1, !P3 ;  /* 0x00000001ffb67807 */ /* 0x000fe40005800000 */
[----:B------:R-:W-:Y:S01]  /*14450*/  LOP3.LUT R122, R122, R128, R183, 0xfe, !PT ;  /* 0x000000807a7a7212 */ /* 0x000fe200078efeb7 */
[----:B------:R2:W-:Y:S01]  /*14460*/  STG.E.128 desc[UR6][R184.64], R104 ;  /* 0x00000068b8007986 */ /* 0x0005e2000c101d06 */
[----:B------:R-:W-:Y:S01]  /*14470*/  LOP3.LUT R183, R189, R182, RZ, 0xfc, !PT ;  /* 0x000000b6bdb77212 */ /* 0x000fe200078efcff */
[----:B-1----:R-:W-:Y:S01]  /*14480*/  IMAD.WIDE.U32 R186, R124, 0x8, R186 ;  /* 0x000000087cba7825 */ /* 0x002fe200078e00ba */
[----:B------:R-:W-:-:S03]  /*14490*/  SEL R189, RZ, 0x1, !P6 ;  /* 0x00000001ffbd7807 */ /* 0x000fc60007000000 */
[----:B------:R-:W-:Y:S01]  /*144a0*/  VIADD R124, R124, 0x100 ;  /* 0x000001007c7c7836 */ /* 0x000fe20000000000 */
[----:B------:R-:W-:Y:S02]  /*144b0*/  LOP3.LUT R182, R122, R189, RZ, 0xfc, !PT ;  /* 0x000000bd7ab67212 */ /* 0x000fe400078efcff */
[----:B------:R-:W-:-:S03]  /*144c0*/  MOV R122, R126 ;  /* 0x0000007e007a7202 */ /* 0x000fc60000000f00 */
[----:B------:R2:W-:Y:S04]  /*144d0*/  STG.E.64 desc[UR6][R186.64], R182 ;  /* 0x000000b6ba007986 */ /* 0x0005e8000c101b06 */
.L_x_7054:
[----:B------:R-:W-:Y:S05]  /*144e0*/  BSYNC.RECONVERGENT B0 ;  /* 0x0000000000007941 */ /* 0x000fea0003800200 */
.L_x_7053:
        /* <DEDUP_REMOVED lines=28> */
.L_x_7142:
        /* <DEDUP_REMOVED lines=13> */
.L_x_7144:
[----:B------:R-:W-:Y:S05]  /*14780*/  BSYNC.RECONVERGENT B2 ;  /* 0x0000000000027941 */ /* 0x000fea0003800200 */
.L_x_7143:
[----:B0-----:R-:W-:Y:S01]  /*14790*/  LOP3.LUT R144, R109, R111, R3, 0x96, !PT ;  /* 0x0000006f6d907212 */ /* 0x001fe200078e9603 */
        /* <DEDUP_REMOVED lines=51> */
[----:B------:R-:W-:Y:S02]  /*14ad0*/  MOV R119, R122 ;  /* 0x0000007a00777202 */ /* 0x000fe40000000f00 */
[----:B------:R-:W-:Y:S01]  /*14ae0*/  LOP3.LUT R144, R111, R144, R113, 0x96, !PT ;  /* 0x000000906f907212 */ /* 0x000fe200078e9671 */
[----:B------:R-:W-:Y:S01]  /*14af0*/  VIADD R111, R3, 0x96a522ad ;  /* 0x96a522ad036f7836 */ /* 0x000fe20000000000 */
[----:B------:R-:W-:-:S03]  /*14b00*/  IADD3 R113, PT, PT, R2, -0x700cb87f, RZ ;  /* 0x8ff3478102717810 */ /* 0x000fc60007ffe0ff */
[----:B------:R-:W-:Y:S01]  /*14b10*/  IMAD.WIDE.U32 R144, R144, -0x2daee0ad, RZ ;  /* 0xd2511f5390907825 */ /* 0x000fe200078e00ff */
[----:B------:R-:W-:-:S03]  /*14b20*/  LOP3.LUT R113, R113, R112, R147, 0x96, !PT ;  /* 0x0000007071717212 */ /* 0x000fc600078e9693 */
[----:B------:R-:W-:Y:S01]  /*14b30*/  IMAD.MOV.U32 R126, RZ, RZ, R144 ;  /* 0x000000ffff7e7224 */ /* 0x000fe200078e0090 */
[----:B------:R-:W-:Y:S02]  /*14b40*/  LOP3.LUT R112, R111, R110, R145, 0x96, !PT ;  /* 0x0000006e6f707212 */ /* 0x000fe400078e9691 */
[----:B------:R-:W-:-:S07]  /*14b50*/  MOV R110, R146 ;  /* 0x00000092006e7202 */ /* 0x000fce0000000f00 */
.L_x_7141:
[----:B------:R-:W-:Y:S05]  /*14b60*/  BSYNC.RECONVERGENT B1 ;  /* 0x0000000000017941 */ /* 0x000fea0003800200 */
.L_x_7140:
[----:B------:R-:W1:Y:S01]  /*14b70*/  LDC R128, c[0x0][0x408] ;  /* 0x00010200ff807b82 */ /* 0x000e620000000800 */
[----:B------:R-:W-:Y:S01]  /*14b80*/  I2FP.F32.U32 R111, R119 ;  /* 0x00000077006f7245 */ /* 0x000fe20000201000 */
[----:B------:R-:W-:Y:S02]  /*14b90*/  HFMA2 R130, -RZ, RZ, 0.1171875, 0 ;  /* 0x2f800000ff827431 */ /* 0x000fe400000001ff */
[----:B-----5:R-:W-:Y:S01]  /*14ba0*/  IMAD.U32 R119, R104, 0x10000, RZ ;  /* 0x0001000068777824 */ /* 0x020fe200078e00ff */
[----:B------:R-:W-:Y:S01]  /*14bb0*/  ISETP.NE.AND P1, PT, R123, 0x1, PT ;  /* 0x000000017b00780c */ /* 0x000fe20003f25270 */
[----:B------:R-:W-:Y:S01]  /*14bc0*/  BSSY.RECONVERGENT B1, `(.L_x_7145) ;  /* 0x0000063000017945 */ /* 0x000fe20003800200 */
[----:B------:R-:W-:Y:S01]  /*14bd0*/  SHF.L.U32 R138, R4, 0x10, RZ ;  /* 0x00000010048a7819 */ /* 0x000fe200000006ff */
[----:B------:R-:W-:Y:S01]  /*14be0*/  FFMA.FTZ R111, R111, R130, 1.1641532182693481445e-10 ;  /* 0x2f0000006f6f7423 */ /* 0x000fe20000010082 */
[----:B------:R-:W2:Y:S01]  /*14bf0*/  LDC R122, c[0x0][0x404] ;  /* 0x00010100ff7a7b82 */ /* 0x000ea20000000800 */
[----:B------:R-:W-:Y:S01]  /*14c00*/  FMUL.FTZ R119, R119, R0 ;  /* 0x0000000077777220 */ /* 0x000fe20000410000 */
[----:B------:R-:W-:Y:S01]  /*14c10*/  LOP3.LUT R132, R132, 0xfffffffb, RZ, 0xc0, !PT ;  /* 0xfffffffb84847812 */ /* 0x000fe200078ec0ff */
[----:B------:R-:W-:Y:S01]  /*14c20*/  IMAD.MOV.U32 R125, RZ, RZ, 0x2 ;  /* 0x00000002ff7d7424 */ /* 0x000fe200078e00ff */
[----:B------:R-:W-:Y:S01]  /*14c30*/  PRMT R104, R104, 0x7632, R104 ;  /* 0x0000763268687816 */ /* 0x000fe20000000068 */
[----:B-1----:R-:W-:Y:S01]  /*14c40*/  FMUL.FTZ R119, R119, R128 ;  /* 0x0000008077777220 */ /* 0x002fe20000410000 */
[----:B--2---:R-:W-:-:S02]  /*14c50*/  FSETP.GTU.FTZ.AND P2, PT, R111, R122, PT ;  /* 0x0000007a6f00720b */ /* 0x004fc40003f5c000 */
[----:B------:R-:W-:Y:S02]  /*14c60*/  MOV R111, R110 ;  /* 0x0000006e006f7202 */ /* 0x000fe40000000f00 */
[----:B------:R-:W-:Y:S02]  /*14c70*/  FSEL R119, R119, RZ, !P2 ;  /* 0x000000ff77777208 */ /* 0x000fe40005000000 */
[----:B------:R-:W-:-:S03]  /*14c80*/  PLOP3.LUT P2, PT, P2, PT, PT, 0x8, 0x80 ;  /* 0x000000000080781c */ /* 0x000fc6000174e170 */
[----:B------:R-:W-:-:S10]  /*14c90*/  FFMA.FTZ R121, R119, R12, R138 ;  /* 0x0000000c77797223 */ /* 0x000fd4000001008a */
        /* <DEDUP_REMOVED lines=10> */
.L_x_7147:
        /* <DEDUP_REMOVED lines=13> */
.L_x_7149:
[----:B------:R-:W-:Y:S05]  /*14e10*/  BSYNC.RECONVERGENT B2 ;  /* 0x0000000000027941 */ /* 0x000fea0003800200 */
.L_x_7148:
        /* <DEDUP_REMOVED lines=61> */
.L_x_7146:
[----:B------:R-:W-:Y:S05]  /*151f0*/  BSYNC.RECONVERGENT B1 ;  /* 0x0000000000017941 */ /* 0x000fea0003800200 */
.L_x_7145:
[----:B------:R-:W-:Y:S01]  /*15200*/  I2FP.F32.U32 R111, R111 ;  /* 0x0000006f006f7245 */ /* 0x000fe20000201000 */
[----:B------:R-:W-:Y:S01]  /*15210*/  BSSY.RECONVERGENT B1, `(.L_x_7150) ;  /* 0x0000064000017945 */ /* 0x000fe20003800200 */
[----:B------:R-:W-:Y:S01]  /*15220*/  SHF.L.U32 R119, R104, 0x10, RZ ;  /* 0x0000001068777819 */ /* 0x000fe200000006ff */
[----:B------:R-:W-:Y:S01]  /*15230*/  HFMA2 R138, -RZ, RZ, 0, 1.1920928955078125e-07 ;  /* 0x00000002ff8a7431 */ /* 0x000fe200000001ff */
[----:B------:R-:W-:Y:S01]  /*15240*/  PRMT R104, R4, 0x7632, R104 ;  /* 0x0000763204687816 */ /* 0x000fe20000000068 */
[----:B------:R-:W-:Y:S01]  /*15250*/  FFMA.FTZ R111, R111, R130, 1.1641532182693481445e-10 ;  /* 0x2f0000006f6f7423 */ /* 0x000fe20000010082 */
[----:B------:R-:W-:Y:S01]  /*15260*/  LOP3.LUT R132, R132, 0xfffffffd, RZ, 0xc0, !PT ;  /* 0xfffffffd84847812 */ /* 0x000fe200078ec0ff */
[----:B------:R-:W-:-:S03]  /*15270*/  FMUL.FTZ R119, R119, R0 ;  /* 0x0000000077777220 */ /* 0x000fc60000410000 */
[----:B------:R-:W-:Y:S01]  /*15280*/  FSETP.GTU.FTZ.AND P1, PT, R111, R122, PT ;  /* 0x0000007a6f00720b */ /* 0x000fe20003f3c000 */
[----:B------:R-:W-:Y:S01]  /*15290*/  FMUL.FTZ R119, R119, R128 ;  /* 0x0000008077777220 */ /* 0x000fe20000410000 */
[----:B------:R-:W-:-:S04]  /*152a0*/  IMAD.U32 R111, R104, 0x10000, RZ ;  /* 0x00010000686f7824 */ /* 0x000fc800078e00ff */
        /* <DEDUP_REMOVED lines=15> */
.L_x_7152:
        /* <DEDUP_REMOVED lines=13> */
.L_x_7154:
[----:B------:R-:W-:Y:S05]  /*15470*/  BSYNC.RECONVERGENT B2 ;  /* 0x0000000000027941 */ /* 0x000fea0003800200 */
.L_x_7153:
[----:B0-----:R-:W-:Y:S01]  /*15480*/  LOP3.LUT R144, R109, R111, R3, 0x96, !PT ;  /* 0x0000006f6d907212 */ /* 0x001fe200078e9603 */
        /* <DEDUP_REMOVED lines=60> */
.L_x_7151:
[----:B------:R-:W-:Y:S05]  /*15850*/  BSYNC.RECONVERGENT B1 ;  /* 0x0000000000017941 */ /* 0x000fea0003800200 */
.L_x_7150:
        /* <DEDUP_REMOVED lines=9> */
[----:B------:R-:W-:Y:S01]  /*158f0*/  MOV R105, R110 ;  /* 0x0000006e00697202 */ /* 0x000fe20000000f00 */
[----:B------:R-:W-:Y:S01]  /*15900*/  FMUL.FTZ R123, R123, R128 ;  /* 0x000000807b7b7220 */ /* 0x000fe20000410000 */
[----:B------:R-:W-:-:S04]  /*15910*/  FSETP.GTU.FTZ.AND P1, PT, R111, R122, PT ;  /* 0x0000007a6f00720b */ /* 0x000fc80003f3c000 */
        /* <DEDUP_REMOVED lines=12> */
.L_x_7157:
        /* <DEDUP_REMOVED lines=13> */
.L_x_7159:
[----:B------:R-:W-:Y:S05]  /*15ab0*/  BSYNC.RECONVERGENT B2 ;  /* 0x0000000000027941 */ /* 0x000fea0003800200 */
.L_x_7158:
        /* <DEDUP_REMOVED lines=60> */
.L_x_7156:
[----:B------:R-:W-:Y:S05]  /*15e80*/  BSYNC.RECONVERGENT B1 ;  /* 0x0000000000017941 */ /* 0x000fea0003800200 */
.L_x_7155:
        /* <DEDUP_REMOVED lines=24> */
.L_x_7162:
        /* <DEDUP_REMOVED lines=13> */
.L_x_7164:
[----:B------:R-:W-:Y:S05]  /*160e0*/  BSYNC.RECONVERGENT B2 ;  /* 0x0000000000027941 */ /* 0x000fea0003800200 */
.L_x_7163:
        /* <DEDUP_REMOVED lines=60> */
.L_x_7161:
[----:B------:R-:W-:Y:S05]  /*164b0*/  BSYNC.RECONVERGENT B1 ;  /* 0x0000000000017941 */ /* 0x000fea0003800200 */
.L_x_7160:
        /* <DEDUP_REMOVED lines=10> */
[----:B------:R-:W-:-:S02]  /*16560*/  FSETP.GTU.FTZ.AND P3, PT, R105, R122, PT ;  /* 0x0000007a6900720b */ /* 0x000fc40003f7c000 */
[----:B------:R-:W-:Y:S02]  /*16570*/  MOV R105, R110 ;  /* 0x0000006e00697202 */ /* 0x000fe40000000f00 */
[----:B------:R-:W-:Y:S02]  /*16580*/  FSEL R111, R111, RZ, !P3 ;  /* 0x000000ff6f6f7208 */ /* 0x000fe40005800000 */
[----:B------:R-:W-:-:S03]  /*16590*/  PLOP3.LUT P3, PT, P3, PT, PT, 0x8, 0x80 ;  /* 0x000000000080781c */ /* 0x000fc60001f6e170 */
[----:B0-----:R-:W-:Y:S01]  /*165a0*/  FFMA.FTZ R145, R111, R8, R104 ;  /* 0x000000086f917223 */ /* 0x001fe20000010068 */
        /* <DEDUP_REMOVED lines=9> */
.L_x_7167:
        /* <DEDUP_REMOVED lines=13> */
.L_x_7169:
[----:B------:R-:W-:Y:S05]  /*16710*/  BSYNC.RECONVERGENT B2 ;  /* 0x0000000000027941 */ /* 0x000fea0003800200 */
.L_x_7168:
        /* <DEDUP_REMOVED lines=60> */
.L_x_7166:
[----:B------:R-:W-:Y:S05]  /*16ae0*/  BSYNC.RECONVERGENT B1 ;  /* 0x0000000000017941 */ /* 0x000fea0003800200 */
.L_x_7165:
        /* <DEDUP_REMOVED lines=24> */
.L_x_7172:
        /* <DEDUP_REMOVED lines=13> */
.L_x_7174:
[----:B------:R-:W-:Y:S05]  /*16d40*/  BSYNC.RECONVERGENT B2 ;  /* 0x0000000000027941 */ /* 0x000fea0003800200 */
.L_x_7173:
        /* <DEDUP_REMOVED lines=26> */
[----:B------:R-:W-:Y:S01]  /*16ef0*/  HFMA2 R106, -RZ, RZ, 0, 0 ;  /* 0x00000000ff6a7431 */ /* 0x000fe200000001ff */
        /* <DEDUP_REMOVED lines=33> */
.L_x_7171:
[----:B------:R-:W-:Y:S05]  /*17110*/  BSYNC.RECONVERGENT B1 ;  /* 0x0000000000017941 */ /* 0x000fea0003800200 */
.L_x_7170:
        /* <DEDUP_REMOVED lines=24> */
.L_x_7177:
        /* <DEDUP_REMOVED lines=15> */
.L_x_7179:
[----:B------:R-:W-:Y:S05]  /*17390*/  BSYNC.RECONVERGENT B2 ;  /* 0x0000000000027941 */ /* 0x000fea0003800200 */
.L_x_7178:
        /* <DEDUP_REMOVED lines=60> */
.L_x_7176:
[----:B------:R-:W-:Y:S05]  /*17760*/  BSYNC.RECONVERGENT B1 ;  /* 0x0000000000017941 */ /* 0x000fea0003800200 */
.L_x_7175:
[----:B------:R-:W-:Y:S01]  /*17770*/  I2FP.F32.U32 R105, R105 ;  /* 0x0000006900697245 */ /* 0x000fe20000201000 */
[----:B------:R-:W-:Y:S01]  /*17780*/  IMAD.U32 R107, R138, 0x10000, RZ ;  /* 0x000100008a6b7824 */ /* 0x000fe200078e00ff */
[----:B------:R-:W-:Y:S02]  /*17790*/  F2FP.BF16.F32.PACK_AB R106, R147, R145 ;  /* 0x00000091936a723e */ /* 0x000fe400000010ff */
[----:B------:R-:W-:Y:S01]  /*177a0*/  F2FP.BF16.F32.PACK_AB R104, R119, R121 ;  /* 0x000000797768723e */ /* 0x000fe200000010ff */
[----:B------:R-:W-:Y:S01]  /*177b0*/  FFMA.FTZ R105, R105, R130, 1.1641532182693481445e-10 ;  /* 0x2f00000069697423 */ /* 0x000fe20000010082 */
[----:B------:R-:W-:Y:S01]  /*177c0*/  FMUL.FTZ R107, R107, R0 ;  /* 0x000000006b6b7220 */ /* 0x000fe20000410000 */
[----:B------:R-:W-:-:S03]  /*177d0*/  PRMT R0, R7, 0x7632, R0 ;  /* 0x0000763207007816 */ /* 0x000fc60000000000 */
[----:B------:R-:W-:Y:S01]  /*177e0*/  FMUL.FTZ R107, R107, R128 ;  /* 0x000000806b6b7220 */ /* 0x000fe20000410000 */
[----:B------:R-:W-:Y:S02]  /*177f0*/  FSETP.GTU.FTZ.AND P6, PT, R105, R122, PT ;  /* 0x0000007a6900720b */ /* 0x000fe40003fdc000 */
[----:B------:R-:W-:Y:S02]  /*17800*/  SHF.L.U32 R175, R0, 0x10, RZ ;  /* 0x0000001000af7819 */ /* 0x000fe400000006ff */
[----:B------:R-:W-:Y:S02]  /*17810*/  FSEL R0, R107, RZ, !P6 ;  /* 0x000000ff6b007208 */ /* 0x000fe40007000000 */
[----:B------:R-:W-:Y:S02]  /*17820*/  PLOP3.LUT P6, PT, P6, PT, PT, 0x8, 0x80 ;  /* 0x000000000080781c */ /* 0x000fe400037ce170 */
[----:B------:R-:W-:Y:S01]  /*17830*/  F2FP.BF16.F32.PACK_AB R105, R125, R123 ;  /* 0x0000007b7d69723e */ /* 0x000fe200000010ff */
[----:B------:R-:W-:-:S05]  /*17840*/  FFMA.FTZ R175, R0, R11, R175 ;  /* 0x0000000b00af7223 */ /* 0x000fca00000100af */
[----:B------:R-:W-:Y:S01]  /*17850*/  F2FP.BF16.F32.PACK_AB R107, R175, R167 ;  /* 0x000000a7af6b723e */ /* 0x000fe200000010ff */
[----:B------:R-:W-:Y:S06]  /*17860*/  BRA `(.L_x_7180) ;  /* 0x00000030007c7947 */ /* 0x000fec0003800000 */
.L_x_7139:
        /* <DEDUP_REMOVED lines=16> */
.L_x_7183:
        /* <DEDUP_REMOVED lines=13> */
.L_x_7185:
[----:B------:R-:W-:Y:S05]  /*17a40*/  BSYNC.RECONVERGENT B2 ;  /* 0x0000000000027941 */ /* 0x000fea0003800200 */
.L_x_7184:
        /* <DEDUP_REMOVED lines=59> */
[----:B------:R-:W-:Y:S01]  /*17e00*/  IMAD.MOV.U32 R110, RZ, RZ, R146 ;  /* 0x000000ffff6e7224 */ /* 0x000fe200078e0092 */
[----:B------:R-:W-:-:S07]  /*17e10*/  MOV R126, R144 ;  /* 0x00000090007e7202 */ /* 0x000fce0000000f00 */
.L_x_7182:
[----:B------:R-:W-:Y:S05]  /*17e20*/  BSYNC.RECONVERGENT B1 ;  /* 0x0000000000017941 */ /* 0x000fea0003800200 */
.L_x_7181:
[----:B------:R-:W1:Y:S01]  /*17e30*/  LDC R128, c[0x0][0x408] ;  /* 0x00010200ff807b82 */ /* 0x000e620000000800 */
[----:B------:R-:W-:Y:S01]  /*17e40*/  I2FP.F32.U32 R111, R119 ;  /* 0x00000077006f7245 */ /* 0x000fe20000201000 */
[----:B------:R-:W-:Y:S01]  /*17e50*/  IMAD.MOV.U32 R130, RZ, RZ, 0x2f800000 ;  /* 0x2f800000ff827424 */ /* 0x000fe200078e00ff */
[----:B-----5:R-:W-:Y:S01]  /*17e60*/  SHF.L.U32 R119, R104, 0x10, RZ ;  /* 0x0000001068777819 */ /* 0x020fe200000006ff */
[----:B------:R-:W-:Y:S01]  /*17e70*/  BSSY.RECONVERGENT B1, `(.L_x_7186) ;  /* 0x0000063000017945 */ /* 0x000fe20003800200 */
[----:B------:R-:W-:Y:S01]  /*17e80*/  ISETP.NE.AND P1, PT, R123, 0x1, PT ;  /* 0x000000017b00780c */ /* 0x000fe20003f25270 */
[----:B------:R-:W-:Y:S01]  /*17e90*/  FFMA.FTZ R111, R111, R130, 1.1641532182693481445e-10 ;  /* 0x2f0000006f6f7423 */ /* 0x000fe20000010082 */
[----:B------:R-:W-:Y:S01]  /*17ea0*/  LOP3.LUT R132, R132, 0xfffffffb, RZ, 0xc0, !PT ;  /* 0xfffffffb84847812 */ /* 0x000fe200078ec0ff */
[----:B------:R-:W2:Y:S01]  /*17eb0*/  LDC R122, c[0x0][0x404] ;  /* 0x00010100ff7a7b82 */ /* 0x000ea20000000800 */
[----:B------:R-:W-:Y:S01]  /*17ec0*/  FMUL.FTZ R119, R119, R0 ;  /* 0x0000000077777220 */ /* 0x000fe20000410000 */
[----:B------:R-:W-:Y:S01]  /*17ed0*/  PRMT R104, R104, 0x7632, R104 ;  /* 0x0000763268687816 */ /* 0x000fe20000000068 */
[----:B------:R-:W-:-:S02]  /*17ee0*/  IMAD.MOV.U32 R125, RZ, RZ, 0x2 ;  /* 0x00000002ff7d7424 */ /* 0x000fc400078e00ff */
[----:B-1----:R-:W-:Y:S01]  /*17ef0*/  FMUL.FTZ R119, R119, R128 ;  /* 0x0000008077777220 */ /* 0x002fe20000410000 */
[----:B--2---:R-:W-:Y:S02]  /*17f00*/  FSETP.GTU.FTZ.AND P2, PT, R111, R122, PT ;  /* 0x0000007a6f00720b */ /* 0x004fe40003f5c000 */
        /* <DEDUP_REMOVED lines=14> */
.L_x_7188:
        /* <DEDUP_REMOVED lines=13> */
.L_x_7190:
[----:B------:R-:W-:Y:S05]  /*180c0*/  BSYNC.RECONVERGENT B2 ;  /* 0x0000000000027941 */ /* 0x000fea0003800200 */
.L_x_7189:
        /* <DEDUP_REMOVED lines=61> */
.L_x_7187:
[----:B------:R-:W-:Y:S05]  /*184a0*/  BSYNC.RECONVERGENT B1 ;  /* 0x0000000000017941 */ /* 0x000fea0003800200 */
.L_x_7186:
[----:B------:R-:W-:Y:S01]  /*184b0*/  I2FP.F32.U32 R111, R111 ;  /* 0x0000006f006f7245 */ /* 0x000fe20000201000 */
[----:B------:R-:W-:Y:S01]  /*184c0*/  BSSY.RECONVERGENT B1, `(.L_x_7191) ;  /* 0x0000062000017945 */ /* 0x000fe20003800200 */
[----:B------:R-:W-:Y:S01]  /*184d0*/  SHF.L.U32 R119, R104, 0x10, RZ ;  /* 0x0000001068777819 */ /* 0x000fe200000006ff */
[----:B------:R-:W-:Y:S01]  /*184e0*/  IMAD.MOV.U32 R138, RZ, RZ, 0x2 ;  /* 0x00000002ff8a7424 */ /* 0x000fe200078e00ff */
[----:B------:R-:W-:Y:S01]  /*184f0*/  LOP3.LUT R132, R132, 0xfffffffd, RZ, 0xc0, !PT ;  /* 0xfffffffd84847812 */ /* 0x000fe200078ec0ff */
[----:B------:R-:W-:Y:S02]  /*18500*/  FFMA.FTZ R111, R111, R130, 1.1641532182693481445e-10 ;  /* 0x2f0000006f6f7423 */ /* 0x000fe40000010082 */
[----:B------:R-:W-:-:S03]  /*18510*/  FMUL.FTZ R119, R119, R0 ;  /* 0x0000000077777220 */ /* 0x000fc60000410000 */
[----:B------:R-:W-:Y:S01]  /*18520*/  FSETP.GTU.FTZ.AND P1, PT, R111, R122, PT ;  /* 0x0000007a6f00720b */ /* 0x000fe20003f3c000 */
[----:B------:R-:W-:-:S05]  /*18530*/  FMUL.FTZ R119, R119, R128 ;  /* 0x0000008077777220 */ /* 0x000fca0000410000 */
[----:B------:R-:W-:Y:S02]  /*18540*/  FSEL R104, R119, RZ, !P1 ;  /* 0x000000ff77687208 */ /* 0x000fe40004800000 */
[----:B------:R-:W-:-:S03]  /*18550*/  PLOP3.LUT P1, PT, P1, PT, PT, 0x8, 0x80 ;  /* 0x000000000080781c */ /* 0x000fc60000f2e170 */
[----:B------:R-:W-:Y:S01]  /*18560*/  FMUL.FTZ R119, R104, R13 ;  /* 0x0000000d68777220 */ /* 0x000fe20000410000 */
[----:B------:R-:W-:-:S09]  /*18570*/  MOV R104, R110 ;  /* 0x0000006e00687202 */ /* 0x000fd20000000f00 */
[----:B------:R-:W-:Y:S02]  /*18580*/  @P1 LOP3.LUT R132, R132, 0x2, RZ, 0xfc, !PT ;  /* 0x0000000284841812 */ /* 0x000fe400078efcff */
[----:B------:R-:W-:-:S13]  /*18590*/  ISETP.NE.AND P1, PT, R125, 0x1, PT ;  /* 0x000000017d00780c */ /* 0x000fda0003f25270 */
        /* <DEDUP_REMOVED lines=9> */
.L_x_7193:
        /* <DEDUP_REMOVED lines=13> */
.L_x_7195:
[----:B------:R-:W-:Y:S05]  /*18700*/  BSYNC.RECONVERGENT B2 ;  /* 0x0000000000027941 */ /* 0x000fea0003800200 */
.L_x_7194:
        /* <DEDUP_REMOVED lines=61> */
.L_x_7192:
[----:B------:R-:W-:Y:S05]  /*18ae0*/  BSYNC.RECONVERGENT B1 ;  /* 0x0000000000017941 */ /* 0x000fea0003800200 */
.L_x_7191:
[----:B------:R-:W-:Y:S01]  /*18af0*/  I2FP.F32.U32 R111, R104 ;  /* 0x00000068006f7245 */ /* 0x000fe20000201000 */
[----:B------:R-:W-:Y:S01]  /*18b00*/  BSSY.RECONVERGENT B1, `(.L_x_7196) ;  /* 0x0000060000017945 */ /* 0x000fe20003800200 */
[----:B------:R-:W-:Y:S02]  /*18b10*/  SHF.L.U32 R123, R105, 0x10, RZ ;  /* 0x00000010697b7819 */ /* 0x000fe400000006ff */
[----:B------:R-:W-:Y:S01]  /*18b20*/  ISETP.NE.AND P2, PT, R138, 0x1, PT ;  /* 0x000000018a00780c */ /* 0x000fe20003f45270 */
[----:B------:R-:W-:Y:S01]  /*18b30*/  FFMA.FTZ R111, R111, R130, 1.1641532182693481445e-10 ;  /* 0x2f0000006f6f7423 */ /* 0x000fe20000010082 */
[----:B------:R-:W-:Y:S01]  /*18b40*/  PRMT R125, R105, 0x7632, R125 ;  /* 0x00007632697d7816 */ /* 0x000fe2000000007d */
[----:B------:R-:W-:Y:S01]  /*18b50*/  FMUL.FTZ R123, R123, R0 ;  /* 0x000000007b7b7220 */ /* 0x000fe20000410000 */
[----:B------:R-:W-:Y:S02]  /*18b60*/  MOV R105, R110 ;  /* 0x0000006e00697202 */ /* 0x000fe40000000f00 */
[----:B------:R-:W-:Y:S01]  /*18b70*/  FSETP.GTU.FTZ.AND P1, PT, R111, R122, PT ;  /* 0x0000007a6f00720b */ /* 0x000fe20003f3c000 */
[----:B------:R-:W-:Y:S01]  /*18b80*/  FMUL.FTZ R123, R123, R128 ;  /* 0x000000807b7b7220 */ /* 0x000fe20000410000 */
[----:B------:R-:W-:-:S04]  /*18b90*/  IMAD.MOV.U32 R111, RZ, RZ, 0x2 ;  /* 0x00000002ff6f7424 */ /* 0x000fc800078e00ff */
        /* <DEDUP_REMOVED lines=12> */
.L_x_7198:
        /* <DEDUP_REMOVED lines=13> */
.L_x_7200:
[----:B------:R-:W-:Y:S05]  /*18d30*/  BSYNC.RECONVERGENT B2 ;  /* 0x0000000000027941 */ /* 0x000fea0003800200 */
.L_x_7199:
        /* <DEDUP_REMOVED lines=60> */
.L_x_7197:
[----:B------:R-:W-:Y:S05]  /*19100*/  BSYNC.RECONVERGENT B1 ;  /* 0x0000000000017941 */ /* 0x000fea0003800200 */
.L_x_7196:
        /* <DEDUP_REMOVED lines=22> */
.L_x_7203:
        /* <DEDUP_REMOVED lines=13> */
.L_x_7205:
[----:B------:R-:W-:Y:S05]  /*19340*/  BSYNC.RECONVERGENT B2 ;  /* 0x0000000000027941 */ /* 0x000fea0003800200 */
.L_x_7204:
        /* <DEDUP_REMOVED lines=60> */
.L_x_7202:
[----:B------:R-:W-:Y:S05]  /*19710*/  BSYNC.RECONVERGENT B1 ;  /* 0x0000000000017941 */ /* 0x000fea0003800200 */
.L_x_7201:
        /* <DEDUP_REMOVED lines=11> */
[----:B0-----:R-:W-:Y:S02]  /*197d0*/  FSEL R145, R111, RZ, !P3 ;  /* 0x000000ff6f917208 */ /* 0x001fe40005800000 */
        /* <DEDUP_REMOVED lines=11> */
.L_x_7208:
        /* <DEDUP_REMOVED lines=13> */
.L_x_7210:
[----:B------:R-:W-:Y:S05]  /*19960*/  BSYNC.RECONVERGENT B2 ;  /* 0x0000000000027941 */ /* 0x000fea0003800200 */
.L_x_7209:
        /* <DEDUP_REMOVED lines=60> */
.L_x_7207:
[----:B------:R-:W-:Y:S05]  /*19d30*/  BSYNC.RECONVERGENT B1 ;  /* 0x0000000000017941 */ /* 0x000fea0003800200 */
.L_x_7206:
        /* <DEDUP_REMOVED lines=22> */
.L_x_7213:
        /* <DEDUP_REMOVED lines=13> */
.L_x_7215:
[----:B------:R-:W-:Y:S05]  /*19f70*/  BSYNC.RECONVERGENT B2 ;  /* 0x0000000000027941 */ /* 0x000fea0003800200 */
.L_x_7214:
        /* <DEDUP_REMOVED lines=60> */
.L_x_7212:
[----:B------:R-:W-:Y:S05]  /*1a340*/  BSYNC.RECONVERGENT B1 ;  /* 0x0000000000017941 */ /* 0x000fea0003800200 */
.L_x_7211:
        /* <DEDUP_REMOVED lines=23> */
.L_x_7218:
        /* <DEDUP_REMOVED lines=15> */
.L_x_7220:
[----:B------:R-:W-:Y:S05]  /*1a5b0*/  BSYNC.RECONVERGENT B2 ;  /* 0x0000000000027941 */ /* 0x000fea0003800200 */
.L_x_7219:
        /* <DEDUP_REMOVED lines=60> */
.L_x_7217:
[----:B------:R-:W-:Y:S05]  /*1a980*/  BSYNC.RECONVERGENT B1 ;  /* 0x0000000000017941 */ /* 0x000fea0003800200 */
.L_x_7216:
[----:B------:R-:W-:Y:S01]  /*1a990*/  I2FP.F32.U32 R105, R105 ;  /* 0x0000006900697245 */ /* 0x000fe20000201000 */
[----:B------:R-:W-:Y:S01]  /*1a9a0*/  IMAD.U32 R107, R138, 0x10000, RZ ;  /* 0x000100008a6b7824 */ /* 0x000fe200078e00ff */
[----:B------:R-:W-:Y:S02]  /*1a9b0*/  F2FP.BF16.F32.PACK_AB R106, R147, R145 ;  /* 0x00000091936a723e */ /* 0x000fe400000010ff */
[----:B------:R-:W-:Y:S01]  /*1a9c0*/  F2FP.BF16.F32.PACK_AB R104, R119, R121 ;  /* 0x000000797768723e */ /* 0x000fe200000010ff */
[----:B------:R-:W-:Y:S01]  /*1a9d0*/  FFMA.FTZ R105, R105, R130, 1.1641532182693481445e-10 ;  /* 0x2f00000069697423 */ /* 0x000fe20000010082 */
[----:B------:R-:W-:-:S04]  /*1a9e0*/  FMUL.FTZ R107, R107, R0 ;  /* 0x000000006b6b7220 */ /* 0x000fc80000410000 */
[----:B------:R-:W-:Y:S01]  /*1a9f0*/  FMUL.FTZ R107, R107, R128 ;  /* 0x000000806b6b7220 */ /* 0x000fe20000410000 */
[----:B------:R-:W-:Y:S02]  /*1aa00*/  FSETP.GTU.FTZ.AND P6, PT, R105, R122, PT ;  /* 0x0000007a6900720b */ /* 0x000fe40003fdc000 */
[----:B------:R-:W-:Y:S02]  /*1aa10*/  F2FP.BF16.F32.PACK_AB R105, R125, R123 ;  /* 0x0000007b7d69723e */ /* 0x000fe400000010ff */
[----:B------:R-:W-:Y:S02]  /*1aa20*/  FSEL R0, R107, RZ, !P6 ;  /* 0x000000ff6b007208 */ /* 0x000fe40007000000 */
[----:B------:R-:W-:-:S03]  /*1aa30*/  PLOP3.LUT P6, PT, P6, PT, PT, 0x8, 0x80 ;  /* 0x000000000080781c */ /* 0x000fc600037ce170 */
[----:B------:R-:W-:-:S05]  /*1aa40*/  FMUL.FTZ R175, R0, R11 ;  /* 0x0000000b00af7220 */ /* 0x000fca0000410000 */
[----:B------:R-:W-:-:S07]  /*1aa50*/  F2FP.BF16.F32.PACK_AB R107, R175, R167 ;  /* 0x000000a7af6b723e */ /* 0x000fce00000010ff */
.L_x_7180:
        /* <DEDUP_REMOVED lines=21> */
.L_x_7138:
[----:B------:R-:W-:Y:S05]  /*1abb0*/  BSYNC.RECONVERGENT B0 ;  /* 0x0000000000007941 */ /* 0x000fea0003800200 */
.L_x_7137:
[----:B------:R-:W-:Y:S01]  /*1abc0*/  FADD.FTZ R0, RZ, R143 ;  /* 0x0000008fff007221 */ /* 0x000fe20000010000 */
        /* <DEDUP_REMOVED lines=134> */
.L_x_7222:
[----:B------:R-:W-:Y:S05]  /*1b430*/  BSYNC.RECONVERGENT B0 ;  /* 0x0000000000007941 */ /* 0x000fea0003800200 */
.L_x_7221:
[----:B------:R-:W-:Y:S01]  /*1b440*/  BAR.SYNC.DEFER_BLOCKING 0x0 ;  /* 0x0000000000007b1d */ /* 0x000fe20000010000 */
[----:B0-----:R-:W-:Y:S01]  /*1b450*/  IMAD.MOV.U32 R0, RZ, RZ, RZ ;  /* 0x000000ffff007224 */ /* 0x001fe200078e00ff */
[----:B------:R-:W-:-:S04]  /*1b460*/  CS2R R104, SRZ ;  /* 0x0000000000687805 */ /* 0x000fc8000001ff00 */
[----:B------:R-:W-:Y:S04]  /*1b470*/  BSSY.RECONVERGENT B0, `(.L_x_7223) ;  /* 0x000000a000007945 */ /* 0x000fe80003800200 */
[----:B------:R-:W-:Y:S05]  /*1b480*/  @P2 BRA `(.L_x_7224) ;  /* 0x0000000000202947 */ /* 0x000fea0003800000 */
[----:B------:R-:W0:Y:S01]  /*1b490*/  S2UR UR5, SR_CgaCtaId ;  /* 0x00000000000579c3 */ /* 0x000e220000008800 */
[----:B------:R-:W-:Y:S01]  /*1b4a0*/  UMOV UR4, 0x400 ;  /* 0x0000040000047882 */ /* 0x000fe20000000000 */
[----:B------:R-:W-:-:S04]  /*1b4b0*/  SHF.L.U32 R0, R120, 0x3, RZ ;  /* 0x0000000378007819 */ /* 0x000fc800000006ff */
[----:B------:R-:W-:Y:S01]  /*1b4c0*/  LOP3.LUT R104, R0, 0xf8, RZ, 0xc0, !PT ;  /* 0x000000f800687812 */ /* 0x000fe200078ec0ff */
[----:B------:R-:W-:Y:S01]  /*1b4d0*/  IMAD.MOV.U32 R0, RZ, RZ, R114 ;  /* 0x000000ffff007224 */ /* 0x000fe200078e0072 */
[----:B0-----:R-:W-:-:S04]  /*1b4e0*/  ULEA UR4, UR5, UR4, 0x18 ;  /* 0x0000000405047291 */ /* 0x001fc8000f8ec0ff */
[----:B------:R-:W-:-:S09]  /*1b4f0*/  @UP1 UIADD3 UR4, UPT, UPT, UR4, 0x40, URZ ;  /* 0x0000004004041890 */ /* 0x000fd2000fffe0ff */
[----:B------:R-:W0:Y:S03]  /*1b500*/  LDS.64 R104, [R104+UR4] ;  /* 0x0000000468687984 */ /* 0x000e260008000a00 */
.L_x_7224:
[----:B------:R-:W-:Y:S05]  /*1b510*/  BSYNC.RECONVERGENT B0 ;  /* 0x0000000000007941 */ /* 0x000fea0003800200 */
.L_x_7223:
        /* <DEDUP_REMOVED lines=50> */
[----:B------:R-:W-:Y:S01]  /*1b840*/  FMUL.FTZ R187, R187, R185 ;  /* 0x000000b9bbbb7220 */ /* 0x000fe20000410000 */
[----:B0-----:R-:W-:-:S03]  /*1b850*/  FMUL.FTZ R126, R107, R126 ;  /* 0x0000007e6b7e7220 */ /* 0x001fc60000410000 */
[----:B------:R-:W-:Y:S02]  /*1b860*/  FFMA.FTZ R187, R107, R187, R104 ;  /* 0x000000bb6bbb7223 */ /* 0x000fe40000010068 */
[----:B------:R-:W0:Y:S01]  /*1b870*/  @!P1 LDC.64 R104, c[0x0][0x3c0] ;  /* 0x0000f000ff689b82 */ /* 0x000e220000000a00 */
[----:B------:R-:W2:Y:S04]  /*1b880*/  SHFL.IDX PT, R185, R126, RZ, 0x1f ;  /* 0x00001fff7eb97589 */ /* 0x000ea800000e0000 */
[----:B------:R-:W1:Y:S01]  /*1b890*/  SHFL.IDX PT, R187, R187, RZ, 0x1f ;  /* 0x00001fffbbbb7589 */ /* 0x000e6200000e0000 */
[----:B0-----:R-:W-:-:S04]  /*1b8a0*/  @!P1 IMAD.WIDE R104, R116, 0x4, R104 ;  /* 0x0000000474689825 */ /* 0x001fc800078e0268 */
[C---:B--2---:R-:W-:Y:S01]  /*1b8b0*/  FMUL.FTZ R106, R185.reuse, R185 ;  /* 0x000000b9b96a7220 */ /* 0x044fe20000410000 */
[----:B------:R-:W-:Y:S01]  /*1b8c0*/  FSEL R120, R185, RZ, !P2 ;  /* 0x000000ffb9787208 */ /* 0x000fe20005000000 */
[----:B------:R0:W-:Y:S01]  /*1b8d0*/  @!P1 STG.E desc[UR6][R104.64], R185 ;  /* 0x000000b968009986 */ /* 0x0001e2000c101906 */
[----:B-1----:R-:W-:Y:S02]  /*1b8e0*/  FFMA.FTZ R0, R187, UR11, R0 ;  /* 0x0000000bbb007c23 */ /* 0x002fe40008010000 */
        /* <DEDUP_REMOVED lines=19> */
[--C-:B------:R-:W-:Y:S01]  /*1ba20*/  FADD.FTZ R189, R181, -R120.reuse ;  /* 0x80000078b5bd7221 */ /* 0x100fe20000010000 */
[C---:B------:R-:W-:Y:S01]  /*1ba30*/  FMUL.FTZ R185, R0.reuse, R185 ;  /* 0x000000b900b97220 */ /* 0x040fe20000410000 */
[----:B------:R-:W-:Y:S01]  /*1ba40*/  F2FP.BF16.F32.PACK_AB R104, R105, R104 ;  /* 0x000000686968723e */ /* 0x000fe200000010ff */
[----:B------:R-:W-:Y:S01]  /*1ba50*/  FADD.FTZ R105, R165, -R120 ;  /* 0x80000078a5697221 */ /* 0x000fe20000010000 */
        /* <DEDUP_REMOVED lines=12> */
[----:B------:R-:W-:Y:S01]  /*1bb20*/  F2FP.BF16.F32.PACK_AB R106, R124, R185 ;  /* 0x000000b97c6a723e */ /* 0x000fe200000010ff */
[----:B------:R-:W-:Y:S01]  /*1bb30*/  VIADD R108, R108, 0x100 ;  /* 0x000001006c6c7836 */ /* 0x000fe20000000000 */
[----:B------:R-:W-:-:S05]  /*1bb40*/  F2FP.BF16.F32.PACK_AB R107, R126, R107 ;  /* 0x0000006b7e6b723e */ /* 0x000fca00000010ff */
[----:B------:R1:W-:Y:S02]  /*1bb50*/  STG.E.128 desc[UR6][R182.64], R104 ;  /* 0x00000068b6007986 */ /* 0x0003e4000c101d06 */
.L_x_7226:
[----:B------:R-:W-:Y:S05]  /*1bb60*/  BSYNC.RECONVERGENT B0 ;  /* 0x0000000000007941 */ /* 0x000fea0003800200 */
.L_x_7225:
[----:B------:R-:W-:Y:S01]  /*1bb70*/  LOP3.LUT P1, RZ, R132, 0x40, RZ, 0xc0, !PT ;  /* 0x0000004084ff7812 */ /* 0x000fe2000782c0ff */
        /* <DEDUP_REMOVED lines=28> */
[C---:B0-----:R-:W-:Y:S01]  /*1bd40*/  IMAD.WIDE.U32 R182, R108.reuse, 0x10, R182 ;  /* 0x000000106cb67825 */ /* 0x041fe200078e00b6 */
[----:B------:R-:W-:-:S02]  /*1bd50*/  IADD3 R108, PT, PT, R108, 0x100, RZ ;  /* 0x000001006c6c7810 */ /* 0x000fc40007ffe0ff */
[----:B------:R-:W-:Y:S02]  /*1bd60*/  F2FP.BF16.F32.PACK_AB R105, R106, R105 ;  /* 0x000000696a69723e */ /* 0x000fe400000010ff */
[----:B------:R-:W-:Y:S02]  /*1bd70*/  F2FP.BF16.F32.PACK_AB R106, R124, R185 ;  /* 0x000000b97c6a723e */ /* 0x000fe400000010ff */
[----:B------:R-:W-:-:S05]  /*1bd80*/  F2FP.BF16.F32.PACK_AB R107, R126, R107 ;  /* 0x0000006b7e6b723e */ /* 0x000fca00000010ff */
[----:B------:R2:W-:Y:S02]  /*1bd90*/  STG.E.128 desc[UR6][R182.64], R104 ;  /* 0x00000068b6007986 */ /* 0x0005e4000c101d06 */
.L_x_7228:
[----:B------:R-:W-:Y:S05]  /*1bda0*/  BSYNC.RECONVERGENT B0 ;  /* 0x0000000000007941 */ /* 0x000fea0003800200 */
.L_x_7227:
[----:B------:R-:W-:Y:S01]  /*1bdb0*/  LOP3.LUT P1, RZ, R132, 0x10, RZ, 0xc0, !PT ;  /* 0x0000001084ff7812 */ /* 0x000fe2000782c0ff */
        /* <DEDUP_REMOVED lines=34> */
.L_x_7230:
[----:B------:R-:W-:Y:S05]  /*1bfe0*/  BSYNC.RECONVERGENT B0 ;  /* 0x0000000000007941 */ /* 0x000fea0003800200 */
.L_x_7229:
[----:B------:R-:W-:Y:S04]  /*1bff0*/  BSSY.RECONVERGENT B0, `(.L_x_7231) ;  /* 0x0000021000007945 */ /* 0x000fe80003800200 */
[----:B------:R-:W-:Y:S05]  /*1c000*/  @!P0 BRA `(.L_x_7232) ;  /* 0x00000000007c8947 */ /* 0x000fea0003800000 */
[--C-:B-123--:R-:W-:Y:S01]  /*1c010*/  FADD.FTZ R183, R167, -R120.reuse ;  /* 0x80000078a7b77221 */ /* 0x10efe20000010000 */
[--C-:B------:R-:W-:Y:S01]  /*1c020*/  FADD.FTZ R195, R175, -R120.reuse ;  /* 0x80000078afc37221 */ /* 0x100fe20000010000 */
[--C-:B0-----:R-:W-:Y:S01]  /*1c030*/  FADD.FTZ R107, R119, -R120.reuse ;  /* 0x80000078776b7221 */ /* 0x101fe20000010000 */
[--C-:B------:R-:W-:Y:S01]  /*1c040*/  FADD.FTZ R105, R121, -R120.reuse ;  /* 0x8000007879697221 */ /* 0x100fe20000010000 */
[C---:B------:R-:W-:Y:S01]  /*1c050*/  FMUL.FTZ R193, R0.reuse, R183 ;  /* 0x000000b700c17220 */ /* 0x040fe20000410000 */
[C---:B------:R-:W-:Y:S01]  /*1c060*/  FMUL.FTZ R104, R0.reuse, R195 ;  /* 0x000000c300687220 */ /* 0x040fe20000410000 */
[----:B------:R-:W0:Y:S01]  /*1c070*/  LDC.64 R182, c[0x0][0x428] ;  /* 0x00010a00ffb67b82 */ /* 0x000e220000000a00 */
        /* <DEDUP_REMOVED lines=24> */
.L_x_7232:
[----:B------:R-:W-:Y:S05]  /*1c200*/  BSYNC.RECONVERGENT B0 ;  /* 0x0000000000007941 */ /* 0x000fea0003800200 */
.L_x_7231:
[----:B01234-:R-:W0:Y:S01]  /*1c210*/  LDC.64 R104, c[0x0][0x380] ;  /* 0x0000e000ff687b82 */ /* 0x01fe220000000a00 */
[----:B------:R-:W-:Y:S01]  /*1c220*/  UPLOP3.LUT UP1, UPT, UPT, UPT, UP1, 0x40, 0x4 ;  /* 0x000000000004789c */ /* 0x000fe20003f2e810 */
[----:B0-----:R-:W-:-:S04]  /*1c230*/  IADD3 R116, PT, PT, R116, R104, RZ ;  /* 0x0000006874747210 */ /* 0x001fc80007ffe0ff */
[----:B------:R-:W-:-:S13]  /*1c240*/  ISETP.GE.AND P0, PT, R116, R105, PT ;  /* 0x000000697400720c */ /* 0x000fda0003f06270 */
[----:B------:R-:W-:Y:S05]  /*1c250*/  @!P0 BRA `(.L_x_7233) ;  /* 0xfffffe4c00608947 */ /* 0x000fea000383ffff */
[----:B------:R-:W-:Y:S05]  /*1c260*/  EXIT ;  /* 0x000000000000794d */ /* 0x000fea0003800000 */
.L_x_7234:
        /* <DEDUP_REMOVED lines=9> */
.L_x_27504:


//--------------------- .text._ZN10layer_norm13ln_fwd_kernelINS_13Kernel_traitsIf13__nv_bfloat16S2_S2_fjLj8192ELj1ELj1ELj8ELj16ENS_18Kernel_traits_baseILj8192EfS2_S2_S2_fjLj256EEEEELb1ELb1ELb0ELb1EEEvNS_9FwdParamsE --------------------------
	.section	.text._ZN10layer_norm13ln_fwd_kernelINS_13Kernel_traitsIf13__nv_bfloat16S2_S2_fjLj8192ELj1ELj1ELj8ELj16ENS_18Kernel_traits_baseILj8192EfS2_S2_S2_fjLj256EEEEELb1ELb1ELb0ELb1EEEvNS_9FwdParamsE,"ax",@progbits
	.align	128
        .global         _ZN10layer_norm13ln_fwd_kernelINS_13Kernel_traitsIf13__nv_bfloat16S2_S2_fjLj8192ELj1ELj1ELj8ELj16ENS_18Kernel_traits_baseILj8192EfS2_S2_S2_fjLj256EEEEELb1ELb1ELb0ELb1EEEvNS_9FwdParamsE
        .type           _ZN10layer_norm13ln_fwd_kernelINS_13Kernel_traitsIf13__nv_bfloat16S2_S2_fjLj8192ELj1ELj1ELj8ELj16ENS_18Kernel_traits_baseILj8192EfS2_S2_S2_fjLj256EEEEELb1ELb1ELb0ELb1EEEvNS_9FwdParamsE,@function
        .size           _ZN10layer_norm13ln_fwd_kernelINS_13Kernel_traitsIf13__nv_bfloat16S2_S2_fjLj8192ELj1ELj1ELj8ELj16ENS_18Kernel_traits_baseILj8192EfS2_S2_S2_fjLj256EEEEELb1ELb1ELb0ELb1EEEvNS_9FwdParamsE,(.L_x_27505 - _ZN10layer_norm13ln_fwd_kernelINS_13Kernel_traitsIf13__nv_bfloat16S2_S2_fjLj8192ELj1ELj1ELj8ELj16ENS_18Kernel_traits_baseILj8192EfS2_S2_S2_fjLj256EEEEELb1ELb1ELb0ELb1EEEvNS_9FwdParamsE)
        .other          _ZN10layer_norm13ln_fwd_kernelINS_13Kernel_traitsIf13__nv_bfloat16S2_S2_fjLj8192ELj1ELj1ELj8ELj16ENS_18Kernel_traits_baseILj8192EfS2_S2_S2_fjLj256EEEEELb1ELb1ELb0ELb1EEEvNS_9FwdParamsE,@"STO_CUDA_ENTRY STV_DEFAULT"
_ZN10layer_norm13ln_fwd_kernelINS_13Kernel_traitsIf13__nv_bfloat16S2_S2_fjLj8192ELj1ELj1ELj8ELj16ENS_18Kernel_traits_baseILj8192EfS2_S2_S2_fjLj256EEEEELb1ELb1ELb0ELb1EEEvNS_9FwdParamsE:
.text._ZN10layer_norm13ln_fwd_kernelINS_13Kernel_traitsIf13__nv_bfloat16S2_S2_fjLj8192ELj1ELj1ELj8ELj16ENS_18Kernel_traits_baseILj8192EfS2_S2_S2_fjLj256EEEEELb1ELb1ELb0ELb1EEEvNS_9FwdParamsE:
[----:B------:R-:W-:Y:S01]  /*0000*/  LDC R1, c[0x0][0x37c] ;  /* 0x0000df00ff017b82 */ /* 0x000fe20000000800 */
[----:B------:R-:W0:Y:S07]  /*0010*/  LDCU.U8 UR4, c[0x0][0x464] ;  /* 0x00008c80ff0477ac */ /* 0x000e2e0008000000 */
[----:B------:R-:W1:Y:S01]  /*0020*/  LDC R108, c[0x0][0x458] ;  /* 0x00011600ff6c7b82 */ /* 0x000e620000000800 */
[----:B------:R-:W2:Y:S07]  /*0030*/  LDCU.64 UR8, c[0x0][0x358] ;  /* 0x00006b00ff0877ac */ /* 0x000eae0008000a00 */
[----:B------:R-:W3:Y:S01]  /*0040*/  LDC R109, c[0x0][0x45c] ;  /* 0x00011700ff6d7b82 */ /* 0x000ee20000000800 */
        /* <DEDUP_REMOVED lines=10> */
[----:B------:R-:W2:Y:S01]  /*00f0*/  S2R R107, SR_TID.X ;  /* 0x00000000006b7919 */ /* 0x000ea20000002100 */
[----:B0-----:R-:W-:-:S04]  /*0100*/  UISETP.NE.U32.AND UP0, UPT, UR4, URZ, UPT ;  /* 0x000000ff0400728c */ /* 0x001fc8000bf05070 */
[----:B------:R-:W-:Y:S01]  /*0110*/  UISETP.NE.AND.EX UP0, UPT, UR5, URZ, UPT, UP0 ;  /* 0x000000ff0500728c */ /* 0x000fe2000bf05300 */
[----:B-1----:R-:W-:-:S05]  /*0120*/  @P0 IADD3 R108, P1, PT, R4, R7, RZ ;  /* 0x00000007046c0210 */ /* 0x002fca0007f3e0ff */
[----:B------:R-:W-:-:S05]  /*0130*/  @P0 IMAD.X R109, RZ, RZ, R5, P1 ;  /* 0x000000ffff6d0224 */ /* 0x000fca00008e0605 */
[--C-:B------:R-:W-:Y:S02]  /*0140*/  SHF.R.U64 R118, R108, 0x2, R109.reuse ;  /* 0x000000026c767819 */ /* 0x100fe4000000126d */
[----:B------:R-:W-:Y:S01]  /*0150*/  SHF.R.U32.HI R119, RZ, 0x2, R109 ;  /* 0x00000002ff777819 */ /* 0x000fe2000001166d */
[----:B--2---:R-:W-:Y:S06]  /*0160*/  BRA.U !UP0, `(.L_x_7235) ;  /* 0x00000001087c7547 */ /* 0x004fec000b800000 */
[----:B------:R-:W0:Y:S08]  /*0170*/  LDC.64 R4, c[0x0][0x3d0] ;  /* 0x0000f400ff047b82 */ /* 0x000e300000000a00 */
[----:B------:R-:W1:Y:S08]  /*0180*/  LDC.64 R6, c[0x0][0x438] ;  /* 0x00010e00ff067b82 */ /* 0x000e700000000a00 */
[----:B------:R-:W2:Y:S01]  /*0190*/  LDC.64 R104, c[0x0][0x3e8] ;  /* 0x0000fa00ff687b82 */ /* 0x000ea20000000a00 */
[----:B0-----:R-:W-:-:S05]  /*01a0*/  IMAD.WIDE.U32 R4, R107, 0x20, R4 ;  /* 0x000000206b047825 */ /* 0x001fca00078e0004 */
[----:B------:R0:W5:Y:S01]  /*01b0*/  LDG.E.128 R100, desc[UR8][R4.64] ;  /* 0x0000000804647981 */ /* 0x000162000c1e1d00 */
[----:B-1----:R-:W-:-:S03]  /*01c0*/  IMAD.WIDE.U32 R6, R107, 0x20, R6 ;  /* 0x000000206b067825 */ /* 0x002fc600078e0006 */
[----:B------:R0:W5:Y:S04]  /*01d0*/  LDG.E.128 R96, desc[UR8][R4.64+0x10] ;  /* 0x0000100804607981 */ /* 0x000168000c1e1d00 */
[----:B------:R0:W5:Y:S01]  /*01e0*/  LDG.E.128 R92, desc[UR8][R4.64+0x2000] ;  /* 0x00200008045c7981 */ /* 0x000162000c1e1d00 */
[----:B--2---:R-:W-:-:S03]  /*01f0*/  IMAD.WIDE.U32 R104, R107, 0x20, R104 ;  /* 0x000000206b687825 */ /* 0x004fc600078e0068 */
        /* <DEDUP_REMOVED lines=22> */
.L_x_7235:
        /* <DEDUP_REMOVED lines=36> */
.L_x_7236:
[----:B------:R-:W1:Y:S08]  /*05a0*/  S2UR UR4, SR_CTAID.X ;  /* 0x00000000000479c3 */ /* 0x000e700000002500 */
[----:B------:R-:W1:Y:S02]  /*05b0*/  LDC R0, c[0x0][0x384] ;  /* 0x0000e100ff007b82 */ /* 0x000e640000000800 */
[----:B-1----:R-:W-:-:S13]  /*05c0*/  ISETP.LE.AND P0, PT, R0, UR4, PT ;  /* 0x0000000400007c0c */ /* 0x002fda000bf03270 */
[----:B------:R-:W-:Y:S05]  /*05d0*/  @P0 EXIT ;  /* 0x000000000000094d */ /* 0x000fea0003800000 */
[----:B------:R-:W1:Y:S01]  /*05e0*/  LDCU UR5, c[0x0][0x360] ;  /* 0x00006c00ff0577ac */ /* 0x000e620008000800 */
[----:B------:R-:W-:Y:S01]  /*05f0*/  MOV R125, UR4 ;  /* 0x00000004007d7c02 */ /* 0x000fe20008000f00 */
[----:B0-----:R-:W-:Y:S01]  /*0600*/  IMAD.HI.U32 R5, R118, -0x2daee0ad, RZ ;  /* 0xd2511f5376057827 */ /* 0x001fe200078e00ff */
[----:B------:R-:W0:Y:S01]  /*0610*/  LDC.64 R110, c[0x0][0x3e0] ;  /* 0x0000f800ff6e7b82 */ /* 0x000e220000000a00 */
[----:B------:R-:W-:Y:S01]  /*0620*/  LOP3.LUT R108, R108, 0x3, RZ, 0xc0, !PT ;  /* 0x000000036c6c7812 */ /* 0x000fe200078ec0ff */
[----:B------:R-:W2:Y:S01]  /*0630*/  LDCU UR6, c[0x0][0x404] ;  /* 0x00008080ff0677ac */ /* 0x000ea20008000800 */
[----:B-----5:R-:W-:Y:S01]  /*0640*/  VIADD R6, R2, 0x9e3779b9 ;  /* 0x9e3779b902067836 */ /* 0x020fe20000000000 */
[----:B------:R-:W-:Y:S01]  /*0650*/  LOP3.LUT R5, R5, R3, RZ, 0x3c, !PT ;  /* 0x0000000305057212 */ /* 0x000fe200078e3cff */
[----:B------:R-:W-:Y:S01]  /*0660*/  IMAD R105, R118, -0x2daee0ad, RZ ;  /* 0xd2511f5376697824 */ /* 0x000fe200078e02ff */
[----:B------:R-:W3:Y:S01]  /*0670*/  LDCU UR7, c[0x0][0x408] ;  /* 0x00008100ff0777ac */ /* 0x000ee20008000800 */
[----:B------:R-:W-:-:S02]  /*0680*/  VIADD R106, R3, 0xbb67ae85 ;  /* 0xbb67ae85036a7836 */ /* 0x000fc40000000000 */
[C---:B------:R-:W-:Y:S01]  /*0690*/  IMAD.HI.U32 R4, R5.reuse, -0x326172a9, RZ ;  /* 0xcd9e8d5705047827 */ /* 0x040fe200078e00ff */
[----:B------:R-:W4:Y:S03]  /*06a0*/  LDCU UR12, c[0x0][0x388] ;  /* 0x00007100ff0c77ac */ /* 0x000f260008000800 */
[----:B------:R-:W-:Y:S01]  /*06b0*/  IMAD R5, R5, -0x326172a9, RZ ;  /* 0xcd9e8d5705057824 */ /* 0x000fe200078e02ff */
[----:B------:R-:W0:Y:S01]  /*06c0*/  LDCU.U8 UR14, c[0x0][0x410] ;  /* 0x00008200ff0e77ac */ /* 0x000e220008000000 */
[----:B-1----:R-:W-:Y:S02]  /*06d0*/  IMAD R120, R125, UR5, R107 ;  /* 0x000000057d787c24 */ /* 0x002fe4000f8e026b */
[----:B------:R-:W-:Y:S01]  /*06e0*/  VIADD R107, R3, 0x646e171e ;  /* 0x646e171e036b7836 */ /* 0x000fe20000000000 */
[----:B------:R-:W1:Y:S01]  /*06f0*/  LDCU UR13, c[0x0][0x400] ;  /* 0x00008000ff0d77ac */ /* 0x000e620008000800 */
[C---:B------:R-:W-:Y:S01]  /*0700*/  IMAD.HI.U32 R0, R120.reuse, -0x326172a9, RZ ;  /* 0xcd9e8d5778007827 */ /* 0x040fe200078e00ff */
[----:B------:R-:W0:Y:S03]  /*0710*/  LDCU.64 UR10, c[0x0][0x3a0] ;  /* 0x00007400ff0a77ac */ /* 0x000e260008000a00 */
[----:B------:R-:W-:Y:S01]  /*0720*/  IMAD R7, R120, -0x326172a9, RZ ;  /* 0xcd9e8d5778077824 */ /* 0x000fe200078e02ff */
[----:B------:R-:W-:Y:S01]  /*0730*/  LOP3.LUT R0, R119, R0, R2, 0x96, !PT ;  /* 0x0000000077007212 */ /* 0x000fe200078e9602 */
[----:B------:R-:W-:Y:S01]  /*0740*/  IMAD.MOV.U32 R123, RZ, RZ, RZ ;  /* 0x000000ffff7b7224 */ /* 0x000fe200078e00ff */
[----:B0-----:R-:W-:Y:S01]  /*0750*/  ISETP.NE.U32.AND P0, PT, R110, RZ, PT ;  /* 0x000000ff6e00720c */ /* 0x001fe20003f05070 */
[----:B------:R-:W-:Y:S01]  /*0760*/  UPLOP3.LUT UP0, UPT, UPT, UPT, UPT, 0x40, 0x4 ;  /* 0x000000000004789c */ /* 0x000fe20003f0e870 */
[----:B------:R-:W-:Y:S01]  /*0770*/  LOP3.LUT R4, R6, R7, R4, 0x96, !PT ;  /* 0x0000000706047212 */ /* 0x000fe200078e9604 */
[----:B------:R-:W-:Y:S01]  /*0780*/  IMAD.HI.U32 R104, R0, -0x2daee0ad, RZ ;  /* 0xd2511f5300687827 */ /* 0x000fe200078e00ff */
[----:B------:R-:W-:-:S03]  /*0790*/  ISETP.NE.AND.EX P0, PT, R111, RZ, PT, P0 ;  /* 0x000000ff6f00720c */ /* 0x000fc60003f05300 */
[----:B------:R-:W-:Y:S01]  /*07a0*/  IMAD.HI.U32 R7, R4, -0x2daee0ad, RZ ;  /* 0xd2511f5304077827 */ /* 0x000fe200078e00ff */
[----:B------:R-:W-:Y:S02]  /*07b0*/  LOP3.LUT R104, R106, R105, R104, 0x96, !PT ;  /* 0x000000696a687212 */ /* 0x000fe400078e9668 */
[----:B------:R-:W-:Y:S01]  /*07c0*/  IADD3 R105, PT, PT, R3, 0x76cf5d0a, RZ ;  /* 0x76cf5d0a03697810 */ /* 0x000fe20007ffe0ff */
[----:B------:R-:W-:Y:S01]  /*07d0*/  IMAD R106, R0, -0x2daee0ad, RZ ;  /* 0xd2511f53006a7824 */ /* 0x000fe200078e02ff */
[----:B------:R-:W-:Y:S01]  /*07e0*/  P2R R134, PR, RZ, 0x1 ;  /* 0x00000001ff867803 */ /* 0x000fe20000000000 */
[----:B------:R-:W-:-:S03]  /*07f0*/  IMAD.HI.U32 R0, R104, -0x326172a9, RZ ;  /* 0xcd9e8d5768007827 */ /* 0x000fc600078e00ff */
[----:B------:R-:W-:Y:S01]  /*0800*/  LOP3.LUT R7, R105, R106, R7, 0x96, !PT ;  /* 0x0000006a69077212 */ /* 0x000fe200078e9607 */
[----:B------:R-:W-:Y:S01]  /*0810*/  VIADD R6, R2, 0x3c6ef372 ;  /* 0x3c6ef37202067836 */ /* 0x000fe20000000000 */
[----:B------:R-:W-:Y:S01]  /*0820*/  IADD3 R106, PT, PT, R3, 0x32370b8f, RZ ;  /* 0x32370b8f036a7810 */ /* 0x000fe20007ffe0ff */
[----:B------:R-:W-:Y:S02]  /*0830*/  IMAD R105, R4, -0x2daee0ad, RZ ;  /* 0xd2511f5304697824 */ /* 0x000fe400078e02ff */
[----:B------:R-:W-:Y:S01]  /*0840*/  IMAD R104, R104, -0x326172a9, RZ ;  /* 0xcd9e8d5768687824 */ /* 0x000fe200078e02ff */
[----:B------:R-:W-:Y:S01]  /*0850*/  LOP3.LUT R0, R6, R5, R0, 0x96, !PT ;  /* 0x0000000506007212 */ /* 0x000fe200078e9600 */
[----:B------:R-:W-:Y:S02]  /*0860*/  VIADD R6, R2, 0xdaa66d2b ;  /* 0xdaa66d2b02067836 */ /* 0x000fe40000000000 */
[----:B------:R-:W-:-:S04]  /*0870*/  IMAD.HI.U32 R5, R7, -0x326172a9, RZ ;  /* 0xcd9e8d5707057827 */ /* 0x000fc800078e00ff */
[----:B------:R-:W-:Y:S01]  /*0880*/  IMAD.HI.U32 R4, R0, -0x2daee0ad, RZ ;  /* 0xd2511f5300047827 */ /* 0x000fe200078e00ff */
[----:B------:R-:W-:-:S03]  /*0890*/  LOP3.LUT R5, R6, R104, R5, 0x96, !PT ;  /* 0x0000006806057212 */ /* 0x000fc600078e9605 */
[----:B------:R-:W-:Y:S01]  /*08a0*/  IMAD R7, R7, -0x326172a9, RZ ;  /* 0xcd9e8d5707077824 */ /* 0x000fe200078e02ff */
[----:B------:R-:W-:Y:S01]  /*08b0*/  LOP3.LUT R4, R106, R105, R4, 0x96, !PT ;  /* 0x000000696a047212 */ /* 0x000fe200078e9604 */
[----:B------:R-:W-:Y:S02]  /*08c0*/  IMAD R105, R0, -0x2daee0ad, RZ ;  /* 0xd2511f5300697824 */ /* 0x000fe400078e02ff */
[----:B------:R-:W-:Y:S02]  /*08d0*/  VIADD R106, R3, 0xed9eba14 ;  /* 0xed9eba14036a7836 */ /* 0x000fe40000000000 */
[----:B------:R-:W-:-:S04]  /*08e0*/  IMAD.HI.U32 R104, R5, -0x2daee0ad, RZ ;  /* 0xd2511f5305687827 */ /* 0x000fc800078e00ff */
[----:B------:R-:W-:Y:S01]  /*08f0*/  IMAD.HI.U32 R0, R4, -0x326172a9, RZ ;  /* 0xcd9e8d5704007827 */ /* 0x000fe200078e00ff */
[----:B------:R-:W-:-:S03]  /*0900*/  LOP3.LUT R104, R106, R105, R104, 0x96, !PT ;  /* 0x000000696a687212 */ /* 0x000fc600078e9668 */
[----:B------:R-:W-:Y:S02]  /*0910*/  VIADD R6, R2, 0x78dde6e4 ;  /* 0x78dde6e402067836 */ /* 0x000fe40000000000 */
[----:B------:R-:W-:Y:S02]  /*0920*/  IMAD R106, R5, -0x2daee0ad, RZ ;  /* 0xd2511f53056a7824 */ /* 0x000fe400078e02ff */
[----:B------:R-:W-:Y:S01]  /*0930*/  VIADD R105, R3, 0xa9066899 ;  /* 0xa906689903697836 */ /* 0x000fe20000000000 */
[----:B------:R-:W-:Y:S01]  /*0940*/  LOP3.LUT R0, R6, R7, R0, 0x96, !PT ;  /* 0x0000000706007212 */ /* 0x000fe200078e9600 */
[----:B------:R-:W-:Y:S01]  /*0950*/  IMAD R7, R4, -0x326172a9, RZ ;  /* 0xcd9e8d5704077824 */ /* 0x000fe200078e02ff */
[----:B------:R-:W-:Y:S01]  /*0960*/  IADD3 R6, PT, PT, R2, 0x1715609d, RZ ;  /* 0x1715609d02067810 */ /* 0x000fe20007ffe0ff */
[----:B------:R-:W-:-:S04]  /*0970*/  IMAD.HI.U32 R4, R104, -0x326172a9, RZ ;  /* 0xcd9e8d5768047827 */ /* 0x000fc800078e00ff */
[----:B------:R-:W-:Y:S01]  /*0980*/  IMAD.HI.U32 R5, R0, -0x2daee0ad, RZ ;  /* 0xd2511f5300057827 */ /* 0x000fe200078e00ff */
[----:B------:R-:W-:Y:S02]  /*0990*/  LOP3.LUT R4, R6, R7, R4, 0x96, !PT ;  /* 0x0000000706047212 */ /* 0x000fe400078e9604 */
[----:B------:R-:W-:Y:S01]  /*09a0*/  IADD3 R6, PT, PT, R2, -0x4ab325aa, RZ ;  /* 0xb54cda5602067810 */ /* 0x000fe20007ffe0ff */
        /* <DEDUP_REMOVED lines=8> */
[----:B------:R-:W-:Y:S02]  /*0a30*/  VIADD R6, R2, 0x5384540f ;  /* 0x5384540f02067836 */ /* 0x000fe40000000000 */
[----:B------:R-:W-:Y:S02]  /*0a40*/  IMAD R5, R5, -0x326172a9, RZ ;  /* 0xcd9e8d5705057824 */ /* 0x000fe400078e02ff */
[----:B------:R-:W-:-:S04]  /*0a50*/  IMAD.HI.U32 R4, R105, -0x326172a9, RZ ;  /* 0xcd9e8d5769047827 */ /* 0x000fc800078e00ff */
[----:B------:R-:W-:Y:S01]  /*0a60*/  IMAD.HI.U32 R7, R0, -0x2daee0ad, RZ ;  /* 0xd2511f5300077827 */ /* 0x000fe200078e00ff */
[----:B------:R-:W-:-:S03]  /*0a70*/  LOP3.LUT R4, R6, R5, R4, 0x96, !PT ;  /* 0x0000000506047212 */ /* 0x000fc600078e9604 */
[C---:B------:R-:W-:Y:S02]  /*0a80*/  VIADD R106, R3.reuse, 0x1fd5c5a3 ;  /* 0x1fd5c5a3036a7836 */ /* 0x040fe40000000000 */
[----:B------:R-:W-:Y:S02]  /*0a90*/  IMAD R107, R0, -0x2daee0ad, RZ ;  /* 0xd2511f53006b7824 */ /* 0x000fe400078e02ff */
[----:B------:R-:W-:Y:S01]  /*0aa0*/  IMAD.HI.U32 R6, R4, -0x2daee0ad, RZ ;  /* 0xd2511f5304067827 */ /* 0x000fe200078e00ff */
[----:B------:R-:W-:Y:S02]  /*0ab0*/  LOP3.LUT R7, R106, R104, R7, 0x96, !PT ;  /* 0x000000686a077212 */ /* 0x000fe400078e9607 */
[----:B------:R-:W-:Y:S01]  /*0ac0*/  IADD3 R104, PT, PT, R3, -0x24c28bd8, RZ ;  /* 0xdb3d742803687810 */ /* 0x000fe20007ffe0ff */
[----:B------:R-:W-:Y:S02]  /*0ad0*/  IMAD R105, R105, -0x326172a9, RZ ;  /* 0xcd9e8d5769697824 */ /* 0x000fe400078e02ff */
[----:B------:R-:W-:Y:S01]  /*0ae0*/  IMAD.HI.U32 R0, R7, -0x326172a9, RZ ;  /* 0xcd9e8d5707007827 */ /* 0x000fe200078e00ff */
[----:B------:R-:W-:-:S03]  /*0af0*/  LOP3.LUT R6, R104, R107, R6, 0x96, !PT ;  /* 0x0000006b68067212 */ /* 0x000fc600078e9606 */
[----:B------:R-:W-:Y:S02]  /*0b00*/  VIADD R5, R2, 0xf1bbcdc8 ;  /* 0xf1bbcdc802057836 */ /* 0x000fe40000000000 */
[----:B------:R-:W-:Y:S02]  /*0b10*/  IMAD R104, R7, -0x326172a9, RZ ;  /* 0xcd9e8d5707687824 */ /* 0x000fe400078e02ff */
[----:B------:R-:W-:Y:S01]  /*0b20*/  IMAD.HI.U32 R121, R6, -0x326172a9, RZ ;  /* 0xcd9e8d5706797827 */ /* 0x000fe200078e00ff */
[----:B------:R-:W-:-:S03]  /*0b30*/  LOP3.LUT R0, R5, R105, R0, 0x96, !PT ;  /* 0x0000006905007212 */ /* 0x000fc600078e9600 */
[----:B------:R-:W-:Y:S02]  /*0b40*/  VIADD R105, R2, 0x8ff34781 ;  /* 0x8ff3478102697836 */ /* 0x000fe40000000000 */
[----:B------:R-:W-:Y:S01]  /*0b50*/  IMAD R5, R4, -0x2daee0ad, RZ ;  /* 0xd2511f5304057824 */ /* 0x000fe200078e02ff */
[----:B------:R-:W-:Y:S01]  /*0b60*/  IADD3 R4, PT, PT, R3, -0x695add53, RZ ;  /* 0x96a522ad03047810 */ /* 0x000fe20007ffe0ff */
[----:B------:R-:W-:Y:S01]  /*0b70*/  IMAD.HI.U32 R122, R0, -0x2daee0ad, RZ ;  /* 0xd2511f53007a7827 */ /* 0x000fe200078e00ff */
[----:B------:R-:W-:-:S03]  /*0b80*/  LOP3.LUT R121, R105, R104, R121, 0x96, !PT ;  /* 0x0000006869797212 */ /* 0x000fc600078e9679 */
[----:B------:R-:W-:Y:S01]  /*0b90*/  IMAD R124, R6, -0x326172a9, RZ ;  /* 0xcd9e8d57067c7824 */ /* 0x000fe200078e02ff */
[----:B------:R-:W-:Y:S01]  /*0ba0*/  LOP3.LUT R122, R4, R5, R122, 0x96, !PT ;  /* 0x00000005047a7212 */ /* 0x000fe200078e967a */
[----:B-1234-:R-:W-:-:S07]  /*0bb0*/  IMAD R130, R0, -0x2daee0ad, RZ ;  /* 0xd2511f5300827824 */ /* 0x01efce00078e02ff */
.L_x_7440:
        /* <DEDUP_REMOVED lines=13> */
[----:B------:R-:W-:Y:S02]  /*0c90*/  IMAD.MOV.U32 R0, RZ, RZ, 0x3f800000 ;  /* 0x3f800000ff007424 */ /* 0x000fe400078e00ff */
[----:B------:R-:W-:Y:S01]  /*0ca0*/  IMAD.MOV.U32 R128, RZ, RZ, 0x2f800000 ;  /* 0x2f800000ff807424 */ /* 0x000fe200078e00ff */
[----:B------:R-:W-:-:S02]  /*0cb0*/  ISETP.NE.AND.EX P0, PT, RZ, UR11, PT, P0 ;  /* 0x0000000bff007c0c */ /* 0x000fc4000bf05300 */
[----:B--2---:R-:W-:-:S11]  /*0cc0*/  @P1 SHF.L.U32 R0, R110, 0x10, RZ ;  /* 0x000000106e001819 */ /* 0x004fd600000006ff */
        /* <DEDUP_REMOVED lines=14> */
.L_x_27344:
[----:B------:R-:W-:Y:S05]  /*0db0*/  BRX R110 -0xdc0                                        (*"BRANCH_TARGETS .L_x_27345,.L_x_27346,.L_x_27347"*) ;  /* 0xfffffff06e907949 */ /* 0x000fea000383ffff */
.L_x_27347:
[----:B------:R-:W-:Y:S01]  /*0dc0*/  VIADD R109, R108, 0x1 ;  /* 0x000000016c6d7836 */ /* 0x000fe20000000000 */
[----:B------:R-:W-:Y:S01]  /*0dd0*/  MOV R110, R121 ;  /* 0x00000079006e7202 */ /* 0x000fe20000000f00 */
[----:B------:R-:W-:Y:S01]  /*0de0*/  IMAD.MOV.U32 R132, RZ, RZ, R130 ;  /* 0x000000ffff847224 */ /* 0x000fe200078e0082 */
[----:B------:R-:W-:Y:S06]  /*0df0*/  BRA `(.L_x_7238) ;  /* 0x0000000400307947 */ /* 0x000fec0003800000 */
.L_x_27345:
[----:B------:R-:W-:Y:S01]  /*0e00*/  IMAD.MOV.U32 R132, RZ, RZ, R130 ;  /* 0x000000ffff847224 */ /* 0x000fe200078e0082 */
[----:B------:R-:W-:Y:S01]  /*0e10*/  MOV R110, R122 ;  /* 0x0000007a006e7202 */ /* 0x000fe20000000f00 */
[----:B------:R-:W-:Y:S01]  /*0e20*/  IMAD.MOV.U32 R109, RZ, RZ, 0x3 ;  /* 0x00000003ff6d7424 */ /* 0x000fe200078e00ff */
[----:B------:R-:W-:Y:S06]  /*0e30*/  BRA `(.L_x_7238) ;  /* 0x0000000400207947 */ /* 0x000fec0003800000 */
.L_x_27346:
        /* <DEDUP_REMOVED lines=12> */
.L_x_7239:
[----:B------:R-:W-:Y:S01]  /*0f00*/  IMAD.WIDE.U32 R110, R120, -0x326172a9, RZ ;  /* 0xcd9e8d57786e7825 */ /* 0x000fe200078e00ff */
[----:B------:R-:W-:Y:S02]  /*0f10*/  LOP3.LUT R116, R123, R109, R3, 0x96, !PT ;  /* 0x0000006d7b747212 */ /* 0x000fe400078e9603 */
[C---:B------:R-:W-:Y:S01]  /*0f20*/  IADD3 R121, PT, PT, R2.reuse, -0x700cb87f, RZ ;  /* 0x8ff3478102797810 */ /* 0x040fe20007ffe0ff */
        /* <DEDUP_REMOVED lines=57> */
.L_x_7238:
        /* <DEDUP_REMOVED lines=8> */
[----:B------:R-:W-:Y:S01]  /*1340*/  IMAD.MOV.U32 R110, RZ, RZ, 0x2 ;  /* 0x00000002ff6e7424 */ /* 0x000fe200078e00ff */
[----:B------:R-:W-:Y:S01]  /*1350*/  PRMT R104, R104, 0x7632, R104 ;  /* 0x0000763268687816 */ /* 0x000fe20000000068 */
        /* <DEDUP_REMOVED lines=16> */
.L_x_7241:
        /* <DEDUP_REMOVED lines=12> */
.L_x_7242:
        /* <DEDUP_REMOVED lines=61> */
.L_x_7240:
[----:B------:R-:W-:Y:S01]  /*18f0*/  I2FP.F32.U32 R109, R108 ;  /* 0x0000006c006d7245 */ /* 0x000fe20000201000 */
[----:B------:R-:W-:Y:S01]  /*1900*/  IMAD.MOV.U32 R108, RZ, RZ, 0x2 ;  /* 0x00000002ff6c7424 */ /* 0x000fe200078e00ff */
[----:B------:R-:W-:Y:S02]  /*1910*/  SHF.L.U32 R111, R104, 0x10, RZ ;  /* 0x00000010686f7819 */ /* 0x000fe400000006ff */
        /* <DEDUP_REMOVED lines=21> */
.L_x_7244:
        /* <DEDUP_REMOVED lines=12> */
.L_x_7245:
[----:B------:R-:W-:Y:S01]  /*1b30*/  IMAD.WIDE.U32 R110, R120, -0x326172a9, RZ ;  /* 0xcd9e8d57786e7825 */ /* 0x000fe200078e00ff */
[----:B------:R-:W-:Y:S02]  /*1b40*/  LOP3.LUT R116, R123, R109, R3, 0x96, !PT ;  /* 0x0000006d7b747212 */ /* 0x000fe400078e9603 */
[C---:B------:R-:W-:Y:S01]  /*1b50*/  IADD3 R109, PT, PT, R2.reuse, -0x61c88647, RZ ;  /* 0x9e3779b9026d7810 */ /* 0x040fe20007ffe0ff */
        /* <DEDUP_REMOVED lines=57> */
[----:B------:R-:W-:-:S07]  /*1ef0*/  HFMA2 R108, -RZ, RZ, 0, 0 ;  /* 0x00000000ff6c7431 */ /* 0x000fce00000001ff */
.L_x_7243:
        /* <DEDUP_REMOVED lines=23> */
.L_x_7247:
        /* <DEDUP_REMOVED lines=12> */
.L_x_7248:
        /* <DEDUP_REMOVED lines=8> */
[----:B------:R-:W-:Y:S01]  /*21b0*/  IADD3 R115, PT, PT, R3, 0x76cf5d0a, RZ ;  /* 0x76cf5d0a03737810 */ /* 0x000fe20007ffe0ff */
[C---:B------:R-:W-:Y:S01]  /*21c0*/  VIADD R121, R2.reuse, 0x8ff34781 ;  /* 0x8ff3478102797836 */ /* 0x040fe20000000000 */
        /* <DEDUP_REMOVED lines=51> */
.L_x_7246:
[----:B------:R-:W-:Y:S01]  /*2500*/  I2FP.F32.U32 R105, R104 ;  /* 0x0000006800697245 */ /* 0x000fe20000201000 */
[----:B------:R-:W-:Y:S01]  /*2510*/  IMAD.U32 R109, R116, 0x10000, RZ ;  /* 0x00010000746d7824 */ /* 0x000fe200078e00ff */
[----:B------:R-:W-:Y:S01]  /*2520*/  ISETP.NE.AND P3, PT, R110, 0x1, PT ;  /* 0x000000016e00780c */ /* 0x000fe20003f65270 */
[----:B------:R-:W-:Y:S01]  /*2530*/  IMAD.MOV.U32 R108, RZ, RZ, 0x2 ;  /* 0x00000002ff6c7424 */ /* 0x000fe200078e00ff */
[----:B------:R-:W-:Y:S01]  /*2540*/  PRMT R104, R5, 0x7632, R104 ;  /* 0x0000763205687816 */ /* 0x000fe20000000068 */
[----:B------:R-:W-:Y:S01]  /*2550*/  FFMA.FTZ R105, R105, R128, 1.1641532182693481445e-10 ;  /* 0x2f00000069697423 */ /* 0x000fe20000010080 */
[----:B------:R-:W-:Y:S02]  /*2560*/  FMUL.FTZ R109, R109, R0 ;  /* 0x000000006d6d7220 */ /* 0x000fe40000410000 */
[----:B------:R-:W-:Y:S02]  /*2570*/  SHF.L.U32 R135, R104, 0x10, RZ ;  /* 0x0000001068877819 */ /* 0x000fe400000006ff */
        /* <DEDUP_REMOVED lines=15> */
.L_x_7250:
        /* <DEDUP_REMOVED lines=12> */
.L_x_7251:
        /* <DEDUP_REMOVED lines=61> */
.L_x_7249:
        /* <DEDUP_REMOVED lines=23> */
.L_x_7253:
        /* <DEDUP_REMOVED lines=12> */
.L_x_7254:
        /* <DEDUP_REMOVED lines=61> */
.L_x_7252:
[----:B------:R-:W-:Y:S01]  /*3100*/  I2FP.F32.U32 R105, R104 ;  /* 0x0000006800697245 */ /* 0x000fe20000201000 */
[----:B------:R-:W-:Y:S01]  /*3110*/  IMAD.U32 R109, R106, 0x10000, RZ ;  /* 0x000100006a6d7824 */ /* 0x000fe200078e00ff */
[----:B------:R-:W-:Y:S02]  /*3120*/  ISETP.NE.AND P5, PT, R110, 0x1, PT ;  /* 0x000000016e00780c */ /* 0x000fe40003fa5270 */
[----:B------:R-:W-:Y:S01]  /*3130*/  PRMT R104, R6, 0x7632, R104 ;  /* 0x0000763206687816 */ /* 0x000fe20000000068 */
[----:B------:R-:W-:Y:S01]  /*3140*/  FFMA.FTZ R105, R105, R128, 1.1641532182693481445e-10 ;  /* 0x2f00000069697423 */ /* 0x000fe20000010080 */
[----:B------:R-:W-:Y:S01]  /*3150*/  FMUL.FTZ R109, R109, R0 ;  /* 0x000000006d6d7220 */ /* 0x000fe20000410000 */
[----:B------:R-:W-:Y:S02]  /*3160*/  MOV R106, 0x2 ;  /* 0x00000002006a7802 */ /* 0x000fe40000000f00 */
[----:B------:R-:W-:Y:S02]  /*3170*/  IMAD.U32 R139, R104, 0x10000, RZ ;  /* 0x00010000688b7824 */ /* 0x000fe400078e00ff */
        /* <DEDUP_REMOVED lines=15> */
.L_x_7256:
        /* <DEDUP_REMOVED lines=12> */
.L_x_7257:
        /* <DEDUP_REMOVED lines=28> */
[----:B------:R-:W-:Y:S01]  /*34f0*/  IMAD.MOV.U32 R106, RZ, RZ, RZ ;  /* 0x000000ffff6a7224 */ /* 0x000fe200078e00ff */
        /* <DEDUP_REMOVED lines=32> */
.L_x_7255:
        /* <DEDUP_REMOVED lines=23> */
.L_x_7259:
        /* <DEDUP_REMOVED lines=14> */
.L_x_7260:
        /* <DEDUP_REMOVED lines=58> */
[----:B------:R-:W-:Y:S02]  /*3cf0*/  LOP3.LUT R122, R105, R104, R109, 0x96, !PT ;  /* 0x00000068697a7212 */ /* 0x000fe400078e966d */
[----:B------:R-:W-:Y:S01]  /*3d00*/  MOV R104, R132 ;  /* 0x0000008400687202 */ /* 0x000fe20000000f00 */
[----:B------:R-:W-:-:S07]  /*3d10*/  IMAD.MOV.U32 R132, RZ, RZ, R108 ;  /* 0x000000ffff847224 */ /* 0x000fce00078e006c */
.L_x_7258:
[----:B------:R-:W-:Y:S02]  /*3d20*/  I2FP.F32.U32 R105, R104 ;  /* 0x0000006800697245 */ /* 0x000fe40000201000 */
[----:B------:R-:W-:Y:S02]  /*3d30*/  SHF.L.U32 R107, R114, 0x10, RZ ;  /* 0x00000010726b7819 */ /* 0x000fe400000006ff */
[----:B------:R-:W-:Y:S01]  /*3d40*/  PRMT R104, R7, 0x7632, R104 ;  /* 0x0000763207687816 */ /* 0x000fe20000000068 */
[----:B------:R-:W-:Y:S01]  /*3d50*/  FFMA.FTZ R105, R105, R128, 1.1641532182693481445e-10 ;  /* 0x2f00000069697423 */ /* 0x000fe20000010080 */
[----:B------:R-:W-:Y:S01]  /*3d60*/  F2FP.BF16.F32.PACK_AB R110, R139, R137 ;  /* 0x000000898b6e723e */ /* 0x000fe200000010ff */
[----:B------:R-:W-:Y:S01]  /*3d70*/  FMUL.FTZ R107, R107, R0 ;  /* 0x000000006b6b7220 */ /* 0x000fe20000410000 */
[----:B------:R-:W-:Y:S01]  /*3d80*/  F2FP.BF16.F32.PACK_AB R109, R135, R133 ;  /* 0x00000085876d723e */ /* 0x000fe200000010ff */
[----:B------:R-:W-:Y:S01]  /*3d90*/  IMAD.U32 R143, R104, 0x10000, RZ ;  /* 0x00010000688f7824 */ /* 0x000fe200078e00ff */
[----:B------:R-:W-:Y:S01]  /*3da0*/  FSETP.GTU.FTZ.AND P6, PT, R105, UR4, PT ;  /* 0x0000000469007c0b */ /* 0x000fe2000bfdc000 */
[----:B------:R-:W-:Y:S01]  /*3db0*/  FMUL.FTZ R107, R107, UR5 ;  /* 0x000000056b6b7c20 */ /* 0x000fe20008410000 */
[----:B------:R-:W-:-:S04]  /*3dc0*/  F2FP.BF16.F32.PACK_AB R108, R131, R129 ;  /* 0x00000081836c723e */ /* 0x000fc800000010ff */
[----:B------:R-:W-:Y:S02]  /*3dd0*/  FSEL R104, R107, RZ, !P6 ;  /* 0x000000ff6b687208 */ /* 0x000fe40007000000 */
[----:B------:R-:W-:-:S03]  /*3de0*/  PLOP3.LUT P6, PT, P6, PT, PT, 0x8, 0x80 ;  /* 0x000000000080781c */ /* 0x000fc600037ce170 */
[----:B------:R-:W-:-:S05]  /*3df0*/  FFMA.FTZ R143, R104, R35, R143 ;  /* 0x00000023688f7223 */ /* 0x000fca000001008f */
[----:B------:R-:W-:Y:S01]  /*3e00*/  F2FP.BF16.F32.PACK_AB R111, R143, R141 ;  /* 0x0000008d8f6f723e */ /* 0x000fe200000010ff */
[----:B------:R-:W-:Y:S06]  /*3e10*/  BRA `(.L_x_7261) ;  /* 0x0000003000007947 */ /* 0x000fec0003800000 */
.L_x_7237:
        /* <DEDUP_REMOVED lines=15> */
.L_x_7263:
        /* <DEDUP_REMOVED lines=12> */
.L_x_7264:
        /* <DEDUP_REMOVED lines=57> */
[----:B------:R-:W-:Y:S01]  /*4360*/  IMAD.MOV.U32 R110, RZ, RZ, RZ ;  /* 0x000000ffff6e7224 */ /* 0x000fe200078e00ff */
[----:B------:R-:W-:Y:S01]  /*4370*/  LOP3.LUT R122, R109, R108, R133, 0x96, !PT ;  /* 0x0000006c6d7a7212 */ /* 0x000fe200078e9685 */
[----:B------:R-:W-:-:S07]  /*4380*/  IMAD.MOV.U32 R109, RZ, RZ, R130 ;  /* 0x000000ffff6d7224 */ /* 0x000fce00078e0082 */
.L_x_7262:
[----:B------:R-:W-:Y:S01]  /*4390*/  I2FP.F32.U32 R109, R109 ;  /* 0x0000006d006d7245 */ /* 0x000fe20000201000 */
[----:B------:R-:W-:Y:S01]  /*43a0*/  UMOV UR5, UR7 ;  /* 0x0000000700057c82 */ /* 0x000fe20008000000 */
[----:B-----5:R-:W-:Y:S01]  /*43b0*/  SHF.L.U32 R111, R104, 0x10, RZ ;  /* 0x00000010686f7819 */ /* 0x020fe200000006ff */
[----:B------:R-:W-:Y:S01]  /*43c0*/  UMOV UR4, UR6 ;  /* 0x0000000600047c82 */ /* 0x000fe20008000000 */
[----:B------:R-:W-:Y:S01]  /*43d0*/  ISETP.NE.AND P2, PT, R110, 0x1, PT ;  /* 0x000000016e00780c */ /* 0x000fe20003f45270 */
[----:B------:R-:W-:Y:S01]  /*43e0*/  FFMA.FTZ R109, R109, R128, 1.1641532182693481445e-10 ;  /* 0x2f0000006d6d7423 */ /* 0x000fe20000010080 */
[----:B------:R-:W-:Y:S01]  /*43f0*/  PRMT R104, R104, 0x7632, R104 ;  /* 0x0000763268687816 */ /* 0x000fe20000000068 */
[----:B------:R-:W-:Y:S01]  /*4400*/  FMUL.FTZ R111, R111, R0 ;  /* 0x000000006f6f7220 */ /* 0x000fe20000410000 */
[----:B------:R-:W-:Y:S02]  /*4410*/  IMAD.MOV.U32 R114, RZ, RZ, 0x2 ;  /* 0x00000002ff727424 */ /* 0x000fe400078e00ff */
        /* <DEDUP_REMOVED lines=16> */
.L_x_7266:
        /* <DEDUP_REMOVED lines=12> */
.L_x_7267:
        /* <DEDUP_REMOVED lines=59> */
[----:B------:R-:W-:Y:S02]  /*4990*/  IMAD.MOV.U32 R132, RZ, RZ, R114 ;  /* 0x000000ffff847224 */ /* 0x000fe400078e0072 */
[----:B------:R-:W-:-:S07]  /*49a0*/  IMAD.MOV.U32 R114, RZ, RZ, RZ ;  /* 0x000000ffff727224 */ /* 0x000fce00078e00ff */
.L_x_7265:
[----:B------:R-:W-:Y:S01]  /*49b0*/  I2FP.F32.U32 R109, R108 ;  /* 0x0000006c006d7245 */ /* 0x000fe20000201000 */
[----:B------:R-:W-:Y:S01]  /*49c0*/  IMAD.MOV.U32 R108, RZ, RZ, 0x2 ;  /* 0x00000002ff6c7424 */ /* 0x000fe200078e00ff */
[----:B------:R-:W-:Y:S02]  /*49d0*/  SHF.L.U32 R111, R104, 0x10, RZ ;  /* 0x00000010686f7819 */ /* 0x000fe400000006ff */
        /* <DEDUP_REMOVED lines=19> */
.L_x_7269:
        /* <DEDUP_REMOVED lines=12> */
.L_x_7270:
[----:B------:R-:W-:Y:S01]  /*4bd0*/  IMAD.WIDE.U32 R110, R120, -0x326172a9, RZ ;  /* 0xcd9e8d57786e7825 */ /* 0x000fe200078e00ff */
[----:B------:R-:W-:Y:S02]  /*4be0*/  LOP3.LUT R116, R123, R109, R3, 0x96, !PT ;  /* 0x0000006d7b747212 */ /* 0x000fe400078e9603 */
[C---:B------:R-:W-:Y:S01]  /*4bf0*/  IADD3 R121, PT, PT, R2.reuse, -0x700cb87f, RZ ;  /* 0x8ff3478102797810 */ /* 0x040fe20007ffe0ff */
[----:B------:R-:W-:Y:S01]  /*4c00*/  VIADD R109, R2, 0x9e3779b9 ;  /* 0x9e3779b9026d7836 */ /* 0x000fe20000000000 */
[----:B------:R-:W-:Y:S01]  /*4c10*/  LOP3.LUT R114, R119, R111, R2, 0x96, !PT ;  /* 0x0000006f77727212 */ /* 0x000fe200078e9602 */
[----:B------:R-:W-:Y:S01]  /*4c20*/  IMAD.WIDE.U32 R116, R116, -0x326172a9, RZ ;  /* 0xcd9e8d5774747825 */ /* 0x000fe200078e00ff */
[----:B------:R-:W-:Y:S02]  /*4c30*/  IADD3 R111, PT, PT, R3, -0x4498517b, RZ ;  /* 0xbb67ae85036f7810 */ /* 0x000fe40007ffe0ff */
[----:B------:R-:W-:Y:S01]  /*4c40*/  MOV R104, R132 ;  /* 0x0000008400687202 */ /* 0x000fe20000000f00 */
        /* <DEDUP_REMOVED lines=53> */
.L_x_7268:
[----:B------:R-:W-:Y:S01]  /*4fa0*/  I2FP.F32.U32 R109, R104 ;  /* 0x00000068006d7245 */ /* 0x000fe20000201000 */
[----:B------:R-:W-:Y:S01]  /*4fb0*/  IMAD.MOV.U32 R110, RZ, RZ, 0x2 ;  /* 0x00000002ff6e7424 */ /* 0x000fe200078e00ff */
[----:B------:R-:W-:Y:S01]  /*4fc0*/  SHF.L.U32 R111, R105, 0x10, RZ ;  /* 0x00000010696f7819 */ /* 0x000fe200000006ff */
[----:B------:R-:W-:Y:S01]  /*4fd0*/  IMAD.MOV.U32 R104, RZ, RZ, R124 ;  /* 0x000000ffff687224 */ /* 0x000fe200078e007c */
        /* <DEDUP_REMOVED lines=18> */
.L_x_7272:
        /* <DEDUP_REMOVED lines=12> */
.L_x_7273:
        /* <DEDUP_REMOVED lines=61> */
.L_x_7271:
        /* <DEDUP_REMOVED lines=21> */
.L_x_7275:
        /* <DEDUP_REMOVED lines=12> */
.L_x_7276:
        /* <DEDUP_REMOVED lines=61> */
.L_x_7274:
        /* <DEDUP_REMOVED lines=22> */
.L_x_7278:
        /* <DEDUP_REMOVED lines=12> */
.L_x_7279:
        /* <DEDUP_REMOVED lines=61> */
.L_x_7277:
[----:B------:R-:W-:Y:S02]  /*6160*/  I2FP.F32.U32 R105, R104 ;  /* 0x0000006800697245 */ /* 0x000fe40000201000 */
[----:B------:R-:W-:Y:S01]  /*6170*/  SHF.L.U32 R109, R106, 0x10, RZ ;  /* 0x000000106a6d7819 */ /* 0x000fe200000006ff */
[----:B------:R-:W-:Y:S01]  /*6180*/  IMAD.MOV.U32 R106, RZ, RZ, 0x2 ;  /* 0x00000002ff6a7424 */ /* 0x000fe200078e00ff */
        /* <DEDUP_REMOVED lines=18> */
.L_x_7281:
        /* <DEDUP_REMOVED lines=12> */
.L_x_7282:
        /* <DEDUP_REMOVED lines=61> */
.L_x_7280:
        /* <DEDUP_REMOVED lines=22> */
.L_x_7284:
        /* <DEDUP_REMOVED lines=14> */
.L_x_7285:
        /* <DEDUP_REMOVED lines=61> */
.L_x_7283:
[----:B------:R-:W-:Y:S02]  /*6d50*/  I2FP.F32.U32 R105, R104 ;  /* 0x0000006800697245 */ /* 0x000fe40000201000 */
[----:B------:R-:W-:Y:S02]  /*6d60*/  SHF.L.U32 R107, R114, 0x10, RZ ;  /* 0x00000010726b7819 */ /* 0x000fe400000006ff */
[----:B------:R-:W-:Y:S01]  /*6d70*/  F2FP.BF16.F32.PACK_AB R110, R139, R137 ;  /* 0x000000898b6e723e */ /* 0x000fe200000010ff */
[----:B------:R-:W-:Y:S01]  /*6d80*/  FFMA.FTZ R105, R105, R128, 1.1641532182693481445e-10 ;  /* 0x2f00000069697423 */ /* 0x000fe20000010080 */
[----:B------:R-:W-:Y:S01]  /*6d90*/  F2FP.BF16.F32.PACK_AB R109, R135, R133 ;  /* 0x00000085876d723e */ /* 0x000fe200000010ff */
[----:B------:R-:W-:Y:S01]  /*6da0*/  FMUL.FTZ R107, R107, R0 ;  /* 0x000000006b6b7220 */ /* 0x000fe20000410000 */
[----:B------:R-:W-:Y:S02]  /*6db0*/  F2FP.BF16.F32.PACK_AB R108, R131, R129 ;  /* 0x00000081836c723e */ /* 0x000fe400000010ff */
[----:B------:R-:W-:Y:S01]  /*6dc0*/  FSETP.GTU.FTZ.AND P6, PT, R105, UR4, PT ;  /* 0x0000000469007c0b */ /* 0x000fe2000bfdc000 */
[----:B------:R-:W-:-:S05]  /*6dd0*/  FMUL.FTZ R107, R107, UR5 ;  /* 0x000000056b6b7c20 */ /* 0x000fca0008410000 */
[----:B------:R-:W-:Y:S02]  /*6de0*/  FSEL R104, R107, RZ, !P6 ;  /* 0x000000ff6b687208 */ /* 0x000fe40007000000 */
[----:B------:R-:W-:-:S03]  /*6df0*/  PLOP3.LUT P6, PT, P6, PT, PT, 0x8, 0x80 ;  /* 0x000000000080781c */ /* 0x000fc600037ce170 */
[----:B------:R-:W-:-:S05]  /*6e00*/  FMUL.FTZ R143, R104, R35 ;  /* 0x00000023688f7220 */ /* 0x000fca0000410000 */
[----:B------:R-:W-:-:S07]  /*6e10*/  F2FP.BF16.F32.PACK_AB R111, R143, R141 ;  /* 0x0000008d8f6f723e */ /* 0x000fce00000010ff */
.L_x_7261:
[----:B------:R-:W0:Y:S01]  /*6e20*/  LDC.64 R116, c[0x0][0x3a8] ;  /* 0x0000ea00ff747b82 */ /* 0x000e220000000a00 */
[----:B------:R-:W-:Y:S01]  /*6e30*/  SEL R107, RZ, 0x1000000, !P6 ;  /* 0x01000000ff6b7807 */ /* 0x000fe20007000000 */
[----:B------:R-:W-:Y:S01]  /*6e40*/  VIADD R145, R127, 0x100 ;  /* 0x000001007f917836 */ /* 0x000fe20000000000 */
        /* <DEDUP_REMOVED lines=10> */
[----:B------:R-:W-:Y:S02]  /*6ef0*/  SEL R152, RZ, 0x1, !P3 ;  /* 0x00000001ff987807 */ /* 0x000fe40005800000 */
[----:B------:R-:W-:Y:S02]  /*6f00*/  LOP3.LUT R104, R104, R106, R105, 0xfe, !PT ;  /* 0x0000006a68687212 */ /* 0x000fe400078efe69 */
[----:B------:R-:W-:Y:S01]  /*6f10*/  SEL R105, RZ, 0x1, !P6 ;  /* 0x00000001ff697807 */ /* 0x000fe20007000000 */
[----:B0-----:R-:W-:Y:S01]  /*6f20*/  IMAD.WIDE.U32 R146, R127, 0x10, R116 ;  /* 0x000000107f927825 */ /* 0x001fe200078e0074 */
[----:B------:R-:W-:-:S02]  /*6f30*/  LOP3.LUT R153, R153, R152, RZ, 0xfc, !PT ;  /* 0x0000009899997212 */ /* 0x000fc400078efcff */
[----:B------:R-:W-:Y:S01]  /*6f40*/  LOP3.LUT R152, R104, R105, RZ, 0xfc, !PT ;  /* 0x0000006968987212 */ /* 0x000fe200078efcff */
[----:B------:R-:W-:Y:S01]  /*6f50*/  IMAD.WIDE.U32 R104, R145, 0x10, R112 ;  /* 0x0000001091687825 */ /* 0x000fe200078e0070 */
[----:B------:R0:W-:Y:S03]  /*6f60*/  STG.E.128 desc[UR8][R146.64], R108 ;  /* 0x0000006c92007986 */ /* 0x0001e6000c101d08 */
[----:B-1----:R-:W-:-:S05]  /*6f70*/  IMAD.WIDE.U32 R148, R127, 0x8, R114 ;  /* 0x000000087f947825 */ /* 0x002fca00078e0072 */
[----:B------:R0:W-:Y:S01]  /*6f80*/  STG.E.64 desc[UR8][R148.64], R152 ;  /* 0x0000009894007986 */ /* 0x0001e2000c101b08 */
[----:B--2---:R-:W-:-:S03]  /*6f90*/  @P0 IMAD.WIDE.U32 R150, R145, 0x10, R150 ;  /* 0x0000001091960825 */ /* 0x004fc600078e0096 */
[----:B------:R-:W5:Y:S04]  /*6fa0*/  LDG.E.128 R104, desc[UR8][R104.64] ;  /* 0x0000000868687981 */ /* 0x000f68000c1e1d00 */
[----:B------:R0:W5:Y:S01]  /*6fb0*/  @P0 LDG.E.128 R4, desc[UR8][R150.64] ;  /* 0x0000000896040981 */ /* 0x000162000c1e1d00 */
        /* <DEDUP_REMOVED lines=16> */
.L_x_7288:
        /* <DEDUP_REMOVED lines=12> */
.L_x_7289:
        /* <DEDUP_REMOVED lines=61> */
.L_x_7287:
[----:B------:R-:W-:Y:S01]  /*7550*/  I2FP.F32.U32 R109, R108 ;  /* 0x0000006c006d7245 */ /* 0x000fe20000201000 */
[----:B-----5:R-:W-:Y:S01]  /*7560*/  IMAD.U32 R111, R104, 0x10000, RZ ;  /* 0x00010000686f7824 */ /* 0x020fe200078e00ff */
        /* <DEDUP_REMOVED lines=22> */
.L_x_7291:
        /* <DEDUP_REMOVED lines=12> */
.L_x_7292:
        /* <DEDUP_REMOVED lines=61> */
.L_x_7290:
        /* <DEDUP_REMOVED lines=24> */
.L_x_7294:
        /* <DEDUP_REMOVED lines=12> */
.L_x_7295:
        /* <DEDUP_REMOVED lines=59> */
[----:B------:R-:W-:Y:S02]  /*8150*/  IMAD.MOV.U32 R130, RZ, RZ, R150 ;  /* 0x000000ffff827224 */ /* 0x000fe400078e0096 */
[----:B------:R-:W-:-:S07]  /*8160*/  IMAD.MOV.U32 R108, RZ, RZ, RZ ;  /* 0x000000ffff6c7224 */ /* 0x000fce00078e00ff */
.L_x_7293:
        /* <DEDUP_REMOVED lines=23> */
.L_x_7297:
        /* <DEDUP_REMOVED lines=12> */
.L_x_7298:
[----:B------:R-:W-:Y:S01]  /*83a0*/  IMAD.WIDE.U32 R108, R120, -0x326172a9, RZ ;  /* 0xcd9e8d57786c7825 */ /* 0x000fe200078e00ff */
[----:B------:R-:W-:Y:S02]  /*83b0*/  LOP3.LUT R152, R123, R105, R3, 0x96, !PT ;  /* 0x000000697b987212 */ /* 0x000fe400078e9603 */
[----:B------:R-:W-:Y:S01]  /*83c0*/  IADD3 R105, PT, PT, R2, -0x61c88647, RZ ;  /* 0x9e3779b902697810 */ /* 0x000fe20007ffe0ff */
        /* <DEDUP_REMOVED lines=15> */
[----:B------:R-:W-:-:S03]  /*84c0*/  IADD3 R121, PT, PT, R3, -0x126145ec, RZ ;  /* 0xed9eba1403797810 */ /* 0x000fc60007ffe0ff */
        /* <DEDUP_REMOVED lines=42> */
.L_x_7296:
        /* <DEDUP_REMOVED lines=23> */
.L_x_7300:
        /* <DEDUP_REMOVED lines=12> */
.L_x_7301:
        /* <DEDUP_REMOVED lines=59> */
[----:B------:R-:W-:Y:S01]  /*8d50*/  LOP3.LUT R121, R121, R108, R155, 0x96, !PT ;  /* 0x0000006c79797212 */ /* 0x000fe200078e969b */
[----:B------:R-:W-:-:S07]  /*8d60*/  IMAD.MOV.U32 R108, RZ, RZ, RZ ;  /* 0x000000ffff6c7224 */ /* 0x000fce00078e00ff */
.L_x_7299:
        /* <DEDUP_REMOVED lines=23> */
.L_x_7303:
        /* <DEDUP_REMOVED lines=12> */
.L_x_7304:
        /* <DEDUP_REMOVED lines=60> */
[----:B------:R-:W-:-:S07]  /*9360*/  IMAD.MOV.U32 R110, RZ, RZ, RZ ;  /* 0x000000ffff6e7224 */ /* 0x000fce00078e00ff */
.L_x_7302:
[----:B------:R-:W-:Y:S02]  /*9370*/  I2FP.F32.U32 R105, R104 ;  /* 0x0000006800697245 */ /* 0x000fe40000201000 */
        /* <DEDUP_REMOVED lines=22> */
.L_x_7306:
        /* <DEDUP_REMOVED lines=12> */
.L_x_7307:
[----:B------:R-:W-:Y:S01]  /*95a0*/  IMAD.WIDE.U32 R108, R120, -0x326172a9, RZ ;  /* 0xcd9e8d57786c7825 */ /* 0x000fe200078e00ff */
[----:B------:R-:W-:-:S03]  /*95b0*/  LOP3.LUT R154, R123, R105, R3, 0x96, !PT ;  /* 0x000000697b9a7212 */ /* 0x000fc600078e9603 */
[----:B------:R-:W-:Y:S01]  /*95c0*/  HFMA2 R106, -RZ, RZ, 0, 0 ;  /* 0x00000000ff6a7431 */ /* 0x000fe200000001ff */
        /* <DEDUP_REMOVED lines=56> */
[----:B------:R-:W-:Y:S01]  /*9950*/  IMAD.MOV.U32 R130, RZ, RZ, R110 ;  /* 0x000000ffff827224 */ /* 0x000fe200078e006e */
[----:B------:R-:W-:-:S07]  /*9960*/  LOP3.LUT R121, R121, R108, R155, 0x96, !PT ;  /* 0x0000006c79797212 */ /* 0x000fce00078e969b */
.L_x_7305:
        /* <DEDUP_REMOVED lines=23> */
.L_x_7309:
        /* <DEDUP_REMOVED lines=14> */
.L_x_7310:
        /* <DEDUP_REMOVED lines=61> */
.L_x_7308:
[----:B------:R-:W-:Y:S01]  /*9f90*/  I2FP.F32.U32 R105, R104 ;  /* 0x0000006800697245 */ /* 0x000fe20000201000 */
[----:B------:R-:W-:Y:S01]  /*9fa0*/  IMAD.U32 R107, R138, 0x10000, RZ ;  /* 0x000100008a6b7824 */ /* 0x000fe200078e00ff */
[----:B------:R-:W-:Y:S02]  /*9fb0*/  PRMT R104, R7, 0x7632, R104 ;  /* 0x0000763207687816 */ /* 0x000fe40000000068 */
[----:B------:R-:W-:Y:S01]  /*9fc0*/  F2FP.BF16.F32.PACK_AB R106, R161, R159 ;  /* 0x0000009fa16a723e */ /* 0x000fe200000010ff */
        /* <DEDUP_REMOVED lines=9> */
[----:B------:R-:W-:-:S04]  /*a060*/  F2FP.BF16.F32.PACK_AB R104, R149, R147 ;  /* 0x000000939568723e */ /* 0x000fc800000010ff */
[----:B------:R-:W-:Y:S01]  /*a070*/  F2FP.BF16.F32.PACK_AB R107, R157, R155 ;  /* 0x0000009b9d6b723e */ /* 0x000fe200000010ff */
[----:B------:R-:W-:Y:S06]  /*a080*/  BRA `(.L_x_7311) ;  /* 0x0000002c00fc7947 */ /* 0x000fec0003800000 */
.L_x_7286:
        /* <DEDUP_REMOVED lines=15> */
.L_x_7313:
        /* <DEDUP_REMOVED lines=12> */
.L_x_7314:
        /* <DEDUP_REMOVED lines=61> */
.L_x_7312:
[----:B------:R-:W-:Y:S01]  /*a610*/  I2FP.F32.U32 R109, R108 ;  /* 0x0000006c006d7245 */ /* 0x000fe20000201000 */
[----:B------:R-:W-:Y:S01]  /*a620*/  IMAD.MOV.U32 R138, RZ, RZ, 0x2 ;  /* 0x00000002ff8a7424 */ /* 0x000fe200078e00ff */
[----:B-----5:R-:W-:Y:S01]  /*a630*/  SHF.L.U32 R111, R104, 0x10, RZ ;  /* 0x00000010686f7819 */ /* 0x020fe200000006ff */
        /* <DEDUP_REMOVED lines=20> */
.L_x_7316:
        /* <DEDUP_REMOVED lines=12> */
.L_x_7317:
        /* <DEDUP_REMOVED lines=59> */
[----:B------:R-:W-:Y:S01]  /*abf0*/  MOV R108, R130 ;  /* 0x00000082006c7202 */ /* 0x000fe20000000f00 */
[----:B------:R-:W-:-:S07]  /*ac00*/  IMAD.MOV.U32 R130, RZ, RZ, R148 ;  /* 0x000000ffff827224 */ /* 0x000fce00078e0094 */
.L_x_7315:
[----:B------:R-:W-:Y:S01]  /*ac10*/  I2FP.F32.U32 R109, R108 ;  /* 0x0000006c006d7245 */ /* 0x000fe20000201000 */
[----:B------:R-:W-:Y:S01]  /*ac20*/  IMAD.U32 R111, R104, 0x10000, RZ ;  /* 0x00010000686f7824 */ /* 0x000fe200078e00ff */
[----:B------:R-:W-:Y:S02]  /*ac30*/  ISETP.NE.AND P2, PT, R138, 0x1, PT ;  /* 0x000000018a00780c */ /* 0x000fe40003f45270 */
        /* <DEDUP_REMOVED lines=19> */
.L_x_7319:
        /* <DEDUP_REMOVED lines=12> */
.L_x_7320:
[----:B------:R-:W-:Y:S01]  /*ae30*/  IMAD.WIDE.U32 R110, R120, -0x326172a9, RZ ;  /* 0xcd9e8d57786e7825 */ /* 0x000fe200078e00ff */
[----:B------:R-:W-:Y:S02]  /*ae40*/  LOP3.LUT R152, R123, R109, R3, 0x96, !PT ;  /* 0x0000006d7b987212 */ /* 0x000fe400078e9603 */
[C---:B------:R-:W-:Y:S01]  /*ae50*/  IADD3 R121, PT, PT, R2.reuse, 0x3c6ef372, RZ ;  /* 0x3c6ef37202797810 */ /* 0x040fe20007ffe0ff */
[----:B------:R-:W-:Y:S01]  /*ae60*/  VIADD R109, R2, 0x9e3779b9 ;  /* 0x9e3779b9026d7836 */ /* 0x000fe20000000000 */
[----:B------:R-:W-:Y:S01]  /*ae70*/  LOP3.LUT R150, R119, R111, R2, 0x96, !PT ;  /* 0x0000006f77967212 */ /* 0x000fe200078e9602 */
[----:B------:R-:W-:Y:S01]  /*ae80*/  IMAD.WIDE.U32 R152, R152, -0x326172a9, RZ ;  /* 0xcd9e8d5798987825 */ /* 0x000fe200078e00ff */
[----:B------:R-:W-:Y:S02]  /*ae90*/  IADD3 R111, PT, PT, R3, -0x4498517b, RZ ;  /* 0xbb67ae85036f7810 */ /* 0x000fe40007ffe0ff */
[----:B------:R-:W-:Y:S01]  /*aea0*/  MOV R104, R130 ;  /* 0x0000008200687202 */ /* 0x000fe20000000f00 */
        /* <DEDUP_REMOVED lines=51> */
[----:B------:R-:W-:Y:S02]  /*b1e0*/  HFMA2 R108, -RZ, RZ, 0, 0 ;  /* 0x00000000ff6c7431 */ /* 0x000fe400000001ff */
[----:B------:R-:W-:-:S07]  /*b1f0*/  IMAD.MOV.U32 R130, RZ, RZ, R150 ;  /* 0x000000ffff827224 */ /* 0x000fce00078e0096 */
.L_x_7318:
[----:B------:R-:W-:Y:S01]  /*b200*/  I2FP.F32.U32 R109, R104 ;  /* 0x00000068006d7245 */ /* 0x000fe20000201000 */
[C---:B------:R-:W-:Y:S01]  /*b210*/  IMAD.U32 R111, R105.reuse, 0x10000, RZ ;  /* 0x00010000696f7824 */ /* 0x040fe200078e00ff */
[----:B------:R-:W-:Y:S01]  /*b220*/  ISETP.NE.AND P2, PT, R108, 0x1, PT ;  /* 0x000000016c00780c */ /* 0x000fe20003f45270 */
[----:B------:R-:W-:Y:S01]  /*b230*/  IMAD.MOV.U32 R104, RZ, RZ, R124 ;  /* 0x000000ffff687224 */ /* 0x000fe200078e007c */
        /* <DEDUP_REMOVED lines=18> */
.L_x_7322:
        /* <DEDUP_REMOVED lines=12> */
.L_x_7323:
        /* <DEDUP_REMOVED lines=56> */
[----:B------:R-:W-:Y:S01]  /*b7a0*/  IMAD.MOV.U32 R124, RZ, RZ, R152 ;  /* 0x000000ffff7c7224 */ /* 0x000fe200078e0098 */
[----:B------:R-:W-:Y:S01]  /*b7b0*/  MOV R104, R130 ;  /* 0x0000008200687202 */ /* 0x000fe20000000f00 */
[----:B------:R-:W-:Y:S02]  /*b7c0*/  IMAD.MOV.U32 R130, RZ, RZ, R110 ;  /* 0x000000ffff827224 */ /* 0x000fe400078e006e */
[----:B------:R-:W-:Y:S01]  /*b7d0*/  HFMA2 R110, -RZ, RZ, 0, 0 ;  /* 0x00000000ff6e7431 */ /* 0x000fe200000001ff */
[----:B------:R-:W-:-:S07]  /*b7e0*/  LOP3.LUT R121, R121, R108, R153, 0x96, !PT ;  /* 0x0000006c79797212 */ /* 0x000fce00078e9699 */
.L_x_7321:
        /* <DEDUP_REMOVED lines=21> */
.L_x_7325:
        /* <DEDUP_REMOVED lines=12> */
.L_x_7326:
        /* <DEDUP_REMOVED lines=58> */
[----:B------:R-:W-:Y:S01]  /*bda0*/  IMAD.MOV.U32 R124, RZ, RZ, R154 ;  /* 0x000000ffff7c7224 */ /* 0x000fe200078e009a */
[----:B------:R-:W-:Y:S01]  /*bdb0*/  MOV R104, R130 ;  /* 0x0000008200687202 */ /* 0x000fe20000000f00 */
[----:B------:R-:W-:-:S07]  /*bdc0*/  IMAD.MOV.U32 R130, RZ, RZ, R110 ;  /* 0x000000ffff827224 */ /* 0x000fce00078e006e */
.L_x_7324:
[----:B------:R-:W-:Y:S01]  /*bdd0*/  I2FP.F32.U32 R105, R104 ;  /* 0x0000006800697245 */ /* 0x000fe20000201000 */
[----:B------:R-:W-:Y:S01]  /*bde0*/  IMAD.U32 R109, R106, 0x10000, RZ ;  /* 0x000100006a6d7824 */ /* 0x000fe200078e00ff */
        /* <DEDUP_REMOVED lines=20> */
.L_x_7328:
        /* <DEDUP_REMOVED lines=12> */
.L_x_7329:
        /* <DEDUP_REMOVED lines=61> */
.L_x_7327:
        /* <DEDUP_REMOVED lines=21> */
.L_x_7331:
        /* <DEDUP_REMOVED lines=12> */
.L_x_7332:
        /* <DEDUP_REMOVED lines=61> */
.L_x_7330:
        /* <DEDUP_REMOVED lines=22> */
.L_x_7334:
        /* <DEDUP_REMOVED lines=14> */
.L_x_7335:
        /* <DEDUP_REMOVED lines=61> */
.L_x_7333:
[----:B------:R-:W-:Y:S01]  /*cfb0*/  I2FP.F32.U32 R105, R104 ;  /* 0x0000006800697245 */ /* 0x000fe20000201000 */
[----:B------:R-:W-:Y:S01]  /*cfc0*/  IMAD.U32 R107, R138, 0x10000, RZ ;  /* 0x000100008a6b7824 */ /* 0x000fe200078e00ff */
[----:B------:R-:W-:-:S03]  /*cfd0*/  F2FP.BF16.F32.PACK_AB R106, R161, R159 ;  /* 0x0000009fa16a723e */ /* 0x000fc600000010ff */
        /* <DEDUP_REMOVED lines=10> */
.L_x_7311:
        /* <DEDUP_REMOVED lines=40> */
.L_x_7338:
        /* <DEDUP_REMOVED lines=12> */
.L_x_7339:
[----:B------:R-:W-:Y:S01]  /*d3c0*/  IMAD.WIDE.U32 R106, R120, -0x326172a9, RZ ;  /* 0xcd9e8d57786a7825 */ /* 0x000fe200078e00ff */
[----:B------:R-:W-:Y:S02]  /*d3d0*/  LOP3.LUT R166, R123, R105, R3, 0x96, !PT ;  /* 0x000000697ba67212 */ /* 0x000fe400078e9603 */
[C---:B------:R-:W-:Y:S01]  /*d3e0*/  IADD3 R121, PT, PT, R2.reuse, 0x3c6ef372, RZ ;  /* 0x3c6ef37202797810 */ /* 0x040fe20007ffe0ff */
[----:B------:R-:W-:Y:S01]  /*d3f0*/  VIADD R105, R2, 0x9e3779b9 ;  /* 0x9e3779b902697836 */ /* 0x000fe20000000000 */
[----:B------:R-:W-:Y:S01]  /*d400*/  LOP3.LUT R164, R119, R107, R2, 0x96, !PT ;  /* 0x0000006b77a47212 */ /* 0x000fe200078e9602 */
        /* <DEDUP_REMOVED lines=53> */
[----:B------:R-:W-:Y:S01]  /*d760*/  LOP3.LUT R122, R107, R104, R165, 0x96, !PT ;  /* 0x000000686b7a7212 */ /* 0x000fe200078e96a5 */
[----:B------:R-:W-:Y:S01]  /*d770*/  IMAD.MOV.U32 R104, RZ, RZ, R130 ;  /* 0x000000ffff687224 */ /* 0x000fe200078e0082 */
[----:B------:R-:W-:-:S07]  /*d780*/  MOV R132, R164 ;  /* 0x000000a400847202 */ /* 0x000fce0000000f00 */
.L_x_7337:
        /* <DEDUP_REMOVED lines=24> */
.L_x_7341:
        /* <DEDUP_REMOVED lines=12> */
.L_x_7342:
        /* <DEDUP_REMOVED lines=61> */
.L_x_7340:
[----:B------:R-:W-:Y:S01]  /*dda0*/  I2FP.F32.U32 R105, R104 ;  /* 0x0000006800697245 */ /* 0x000fe20000201000 */
[----:B------:R-:W-:Y:S01]  /*ddb0*/  HFMA2 R106, -RZ, RZ, 0, 1.1920928955078125e-07 ;  /* 0x00000002ff6a7431 */ /* 0x000fe200000001ff */
        /* <DEDUP_REMOVED lines=22> */
.L_x_7344:
        /* <DEDUP_REMOVED lines=12> */
.L_x_7345:
        /* <DEDUP_REMOVED lines=61> */
.L_x_7343:
[----:B------:R-:W-:Y:S01]  /*e3b0*/  I2FP.F32.U32 R105, R104 ;  /* 0x0000006800697245 */ /* 0x000fe20000201000 */
[----:B------:R-:W-:Y:S01]  /*e3c0*/  IMAD.U32 R107, R109, 0x10000, RZ ;  /* 0x000100006d6b7824 */ /* 0x000fe200078e00ff */
[----:B------:R-:W-:Y:S02]  /*e3d0*/  ISETP.NE.AND P2, PT, R106, 0x1, PT ;  /* 0x000000016a00780c */ /* 0x000fe40003f45270 */
        /* <DEDUP_REMOVED lines=20> */
.L_x_7347:
        /* <DEDUP_REMOVED lines=12> */
.L_x_7348:
        /* <DEDUP_REMOVED lines=59> */
[----:B------:R-:W-:Y:S01]  /*e990*/  MOV R132, R170 ;  /* 0x000000aa00847202 */ /* 0x000fe20000000f00 */
[----:B------:R-:W-:-:S07]  /*e9a0*/  IMAD.MOV.U32 R107, RZ, RZ, RZ ;  /* 0x000000ffff6b7224 */ /* 0x000fce00078e00ff */
.L_x_7346:
        /* <DEDUP_REMOVED lines=23> */
.L_x_7350:
        /* <DEDUP_REMOVED lines=12> */
.L_x_7351:
        /* <DEDUP_REMOVED lines=61> */
.L_x_7349:
        /* <DEDUP_REMOVED lines=23> */
.L_x_7353:
        /* <DEDUP_REMOVED lines=12> */
.L_x_7354:
[----:B------:R-:W-:Y:S01]  /*f1e0*/  IMAD.WIDE.U32 R106, R120, -0x326172a9, RZ ;  /* 0xcd9e8d57786a7825 */ /* 0x000fe200078e00ff */
[----:B------:R-:W-:Y:S02]  /*f1f0*/  LOP3.LUT R176, R123, R105, R3, 0x96, !PT ;  /* 0x000000697bb07212 */ /* 0x000fe400078e9603 */
[C---:B------:R-:W-:Y:S01]  /*f200*/  IADD3 R105, PT, PT, R2.reuse, -0x61c88647, RZ ;  /* 0x9e3779b902697810 */ /* 0x040fe20007ffe0ff */
[----:B------:R-:W-:Y:S01]  /*f210*/  VIADD R109, R2, 0x3c6ef372 ;  /* 0x3c6ef372026d7836 */ /* 0x000fe20000000000 */
[----:B------:R-:W-:Y:S01]  /*f220*/  LOP3.LUT R174, R119, R107, R2, 0x96, !PT ;  /* 0x0000006b77ae7212 */ /* 0x000fe200078e9602 */
[C---:B------:R-:W-:Y:S01]  /*f230*/  VIADD R107, R3.reuse, 0xbb67ae85 ;  /* 0xbb67ae85036b7836 */ /* 0x040fe20000000000 */
[----:B------:R-:W-:Y:S01]  /*f240*/  IADD3 R121, PT, PT, R3, 0x76cf5d0a, RZ ;  /* 0x76cf5d0a03797810 */ /* 0x000fe20007ffe0ff */
[----:B------:R-:W-:-:S04]  /*f250*/  IMAD.WIDE.U32 R176, R176, -0x326172a9, RZ ;  /* 0xcd9e8d57b0b07825 */ /* 0x000fc800078e00ff */
[----:B------:R-:W-:Y:S01]  /*f260*/  IMAD.WIDE.U32 R174, R174, -0x2daee0ad, RZ ;  /* 0xd2511f53aeae7825 */ /* 0x000fe200078e00ff */
[----:B------:R-:W-:-:S04]  /*f270*/  LOP3.LUT R105, R105, R106, R177, 0x96, !PT ;  /* 0x0000006a69697212 */ /* 0x000fc800078e96b1 */
[----:B------:R-:W-:Y:S01]  /*f280*/  LOP3.LUT R107, R107, R104, R175, 0x96, !PT ;  /* 0x000000686b6b7212 */ /* 0x000fe200078e96af */
[----:B------:R-:W-:-:S04]  /*f290*/  IMAD.WIDE.U32 R104, R105, -0x2daee0ad, RZ ;  /* 0xd2511f5369687825 */ /* 0x000fc800078e00ff */
[----:B------:R-:W-:Y:S01]  /*f2a0*/  IMAD.WIDE.U32 R106, R107, -0x326172a9, RZ ;  /* 0xcd9e8d576b6a7825 */ /* 0x000fe200078e00ff */
[----:B------:R-:W-:Y:S02]  /*f2b0*/  LOP3.LUT R121, R121, R174, R105, 0x96, !PT ;  /* 0x000000ae79797212 */ /* 0x000fe400078e9669 */
[----:B------:R-:W-:Y:S02]  /*f2c0*/  IADD3 R105, PT, PT, R2, -0x255992d5, RZ ;  /* 0xdaa66d2b02697810 */ /* 0x000fe40007ffe0ff */
[----:B------:R-:W-:Y:S01]  /*f2d0*/  LOP3.LUT R109, R109, R176, R107, 0x96, !PT ;  /* 0x000000b06d6d7212 */ /* 0x000fe200078e966b */
[----:B------:R-:W-:Y:S02]  /*f2e0*/  VIADD R107, R3, 0x32370b8f ;  /* 0x32370b8f036b7836 */ /* 0x000fe40000000000 */
        /* <DEDUP_REMOVED lines=9> */
[----:B------:R-:W-:Y:S02]  /*f380*/  IADD3 R105, PT, PT, R2, 0x1715609d, RZ ;  /* 0x1715609d02697810 */ /* 0x000fe40007ffe0ff */
        /* <DEDUP_REMOVED lines=34> */
.L_x_7352:
        /* <DEDUP_REMOVED lines=23> */
.L_x_7356:
        /* <DEDUP_REMOVED lines=12> */
.L_x_7357:
        /* <DEDUP_REMOVED lines=61> */
.L_x_7355:
        /* <DEDUP_REMOVED lines=23> */
.L_x_7359:
        /* <DEDUP_REMOVED lines=14> */
.L_x_7360:
[----:B------:R-:W-:Y:S01]  /*fe00*/  IMAD.WIDE.U32 R106, R120, -0x326172a9, RZ ;  /* 0xcd9e8d57786a7825 */ /* 0x000fe200078e00ff */
[----:B------:R-:W-:Y:S02]  /*fe10*/  LOP3.LUT R178, R123, R105, R3, 0x96, !PT ;  /* 0x000000697bb27212 */ /* 0x000fe400078e9603 */
[----:B------:R-:W-:Y:S01]  /*fe20*/  IADD3 R105, PT, PT, R2, -0x61c88647, RZ ;  /* 0x9e3779b902697810 */ /* 0x000fe20007ffe0ff */
[----:B------:R-:W-:Y:S01]  /*fe30*/  IMAD.MOV.U32 R138, RZ, RZ, RZ ;  /* 0x000000ffff8a7224 */ /* 0x000fe200078e00ff */
[----:B------:R-:W-:Y:S01]  /*fe40*/  LOP3.LUT R110, R119, R107, R2, 0x96, !PT ;  /* 0x0000006b776e7212 */ /* 0x000fe200078e9602 */
[C---:B------:R-:W-:Y:S01]  /*fe50*/  VIADD R107, R3.reuse, 0xbb67ae85 ;  /* 0xbb67ae85036b7836 */ /* 0x040fe20000000000 */
[----:B------:R-:W-:Y:S01]  /*fe60*/  IADD3 R121, PT, PT, R3, 0x76cf5d0a, RZ ;  /* 0x76cf5d0a03797810 */ /* 0x000fe20007ffe0ff */
[----:B------:R-:W-:-:S04]  /*fe70*/  IMAD.WIDE.U32 R178, R178, -0x326172a9, RZ ;  /* 0xcd9e8d57b2b27825 */ /* 0x000fc800078e00ff */
[----:B------:R-:W-:Y:S01]  /*fe80*/  IMAD.WIDE.U32 R110, R110, -0x2daee0ad, RZ ;  /* 0xd2511f536e6e7825 */ /* 0x000fe200078e00ff */
[----:B------:R-:W-:-:S04]  /*fe90*/  LOP3.LUT R105, R105, R106, R179, 0x96, !PT ;  /* 0x0000006a69697212 */ /* 0x000fc800078e96b3 */
        /* <DEDUP_REMOVED lines=47> */
[----:B------:R-:W-:Y:S02]  /*10190*/  MOV R124, R178 ;  /* 0x000000b2007c7202 */ /* 0x000fe40000000f00 */
[----:B------:R-:W-:Y:S01]  /*101a0*/  LOP3.LUT R122, R105, R104, R111, 0x96, !PT ;  /* 0x00000068697a7212 */ /* 0x000fe200078e966f */
[----:B------:R-:W-:Y:S01]  /*101b0*/  IMAD.MOV.U32 R104, RZ, RZ, R132 ;  /* 0x000000ffff687224 */ /* 0x000fe200078e0084 */
[----:B------:R-:W-:-:S07]  /*101c0*/  MOV R132, R110 ;  /* 0x0000006e00847202 */ /* 0x000fce0000000f00 */
.L_x_7358:
[----:B------:R-:W-:Y:S02]  /*101d0*/  I2FP.F32.U32 R105, R104 ;  /* 0x0000006800697245 */ /* 0x000fe40000201000 */
[----:B------:R-:W-:Y:S02]  /*101e0*/  SHF.L.U32 R109, R109, 0x10, RZ ;  /* 0x000000106d6d7819 */ /* 0x000fe400000006ff */
[----:B------:R-:W-:Y:S01]  /*101f0*/  PRMT R104, R7, 0x7632, R104 ;  /* 0x0000763207687816 */ /* 0x000fe20000000068 */
[----:B------:R-:W-:Y:S01]  /*10200*/  FFMA.FTZ R105, R105, R128, 1.1641532182693481445e-10 ;  /* 0x2f00000069697423 */ /* 0x000fe20000010080 */
[----:B------:R-:W-:Y:S01]  /*10210*/  F2FP.BF16.F32.PACK_AB R106, R175, R173 ;  /* 0x000000adaf6a723e */ /* 0x000fe200000010ff */
        /* <DEDUP_REMOVED lines=8> */
[----:B------:R-:W-:-:S04]  /*102a0*/  F2FP.BF16.F32.PACK_AB R104, R167, R165 ;  /* 0x000000a5a768723e */ /* 0x000fc800000010ff */
[----:B------:R-:W-:Y:S01]  /*102b0*/  F2FP.BF16.F32.PACK_AB R107, R179, R177 ;  /* 0x000000b1b36b723e */ /* 0x000fe200000010ff */
[----:B------:R-:W-:Y:S06]  /*102c0*/  BRA `(.L_x_7361) ;  /* 0x0000002c00fc7947 */ /* 0x000fec0003800000 */
.L_x_7336:
[----:B------:R-:W-:Y:S01]  /*102d0*/  ISETP.NE.AND P1, PT, R140, 0x1, PT ;  /* 0x000000018c00780c */ /* 0x000fe20003f25270 */
[----:B-1----:R-:W-:Y:S02]  /*102e0*/  HFMA2 R106, -RZ, RZ, 0, 1.1920928955078125e-07 ;  /* 0x00000002ff6a7431 */ /* 0x002fe400000001ff */
        /* <DEDUP_REMOVED lines=13> */
.L_x_7363:
        /* <DEDUP_REMOVED lines=12> */
.L_x_7364:
        /* <DEDUP_REMOVED lines=59> */
[----:B------:R-:W-:Y:S02]  /*10830*/  LOP3.LUT R122, R107, R104, R165, 0x96, !PT ;  /* 0x000000686b7a7212 */ /* 0x000fe400078e96a5 */
[----:B------:R-:W-:-:S07]  /*10840*/  MOV R104, R130 ;  /* 0x0000008200687202 */ /* 0x000fce0000000f00 */
.L_x_7362:
[----:B------:R-:W-:Y:S01]  /*10850*/  I2FP.F32.U32 R105, R104 ;  /* 0x0000006800697245 */ /* 0x000fe20000201000 */
[----:B------:R-:W-:Y:S01]  /*10860*/  IMAD.MOV.U32 R136, RZ, RZ, 0x2 ;  /* 0x00000002ff887424 */ /* 0x000fe200078e00ff */
[----:B-----5:R-:W-:Y:S02]  /*10870*/  SHF.L.U32 R107, R108, 0x10, RZ ;  /* 0x000000106c6b7819 */ /* 0x020fe400000006ff */
[----:B------:R-:W-:Y:S01]  /*10880*/  ISETP.NE.AND P2, PT, R106, 0x1, PT ;  /* 0x000000016a00780c */ /* 0x000fe20003f45270 */
[----:B------:R-:W-:Y:S01]  /*10890*/  FFMA.FTZ R105, R105, R128, 1.1641532182693481445e-10 ;  /* 0x2f00000069697423 */ /* 0x000fe20000010080 */
[----:B------:R-:W-:Y:S01]  /*108a0*/  PRMT R130, R108, 0x7632, R130 ;  /* 0x000076326c827816 */ /* 0x000fe20000000082 */
[----:B------:R-:W-:Y:S01]  /*108b0*/  FMUL.FTZ R107, R107, R0 ;  /* 0x000000006b6b7220 */ /* 0x000fe20000410000 */
[----:B------:R-:W-:Y:S02]  /*108c0*/  MOV R104, R124 ;  /* 0x0000007c00687202 */ /* 0x000fe40000000f00 */
        /* <DEDUP_REMOVED lines=15> */
.L_x_7366:
        /* <DEDUP_REMOVED lines=12> */
.L_x_7367:
        /* <DEDUP_REMOVED lines=61> */
.L_x_7365:
        /* <DEDUP_REMOVED lines=22> */
.L_x_7369:
        /* <DEDUP_REMOVED lines=12> */
.L_x_7370:
        /* <DEDUP_REMOVED lines=59> */
[----:B------:R-:W-:Y:S01]  /*11420*/  IMAD.MOV.U32 R104, RZ, RZ, R132 ;  /* 0x000000ffff687224 */ /* 0x000fe200078e0084 */
[----:B------:R-:W-:-:S07]  /*11430*/  MOV R132, R168 ;  /* 0x000000a800847202 */ /* 0x000fce0000000f00 */
.L_x_7368:
[----:B------:R-:W-:Y:S02]  /*11440*/  I2FP.F32.U32 R105, R104 ;  /* 0x0000006800697245 */ /* 0x000fe40000201000 */
[----:B------:R-:W-:Y:S02]  /*11450*/  SHF.L.U32 R107, R109, 0x10, RZ ;  /* 0x000000106d6b7819 */ /* 0x000fe400000006ff */
[----:B------:R-:W-:Y:S01]  /*11460*/  ISETP.NE.AND P2, PT, R106, 0x1, PT ;  /* 0x000000016a00780c */ /* 0x000fe20003f45270 */
[----:B------:R-:W-:Y:S01]  /*11470*/  FFMA.FTZ R105, R105, R128, 1.1641532182693481445e-10 ;  /* 0x2f00000069697423 */ /* 0x000fe20000010080 */
[----:B------:R-:W-:Y:S01]  /*11480*/  PRMT R109, R109, 0x7632, R109 ;  /* 0x000076326d6d7816 */ /* 0x000fe2000000006d */
[----:B------:R-:W-:Y:S01]  /*11490*/  FMUL.FTZ R107, R107, R0 ;  /* 0x000000006b6b7220 */ /* 0x000fe20000410000 */
[----:B------:R-:W-:Y:S02]  /*114a0*/  MOV R104, R124 ;  /* 0x0000007c00687202 */ /* 0x000fe40000000f00 */
[----:B------:R-:W-:Y:S01]  /*114b0*/  FSETP.GTU.FTZ.AND P1, PT, R105, UR4, PT ;  /* 0x0000000469007c0b */ /* 0x000fe2000bf3c000 */
[----:B------:R-:W-:-:S05]  /*114c0*/  FMUL.FTZ R107, R107, UR5 ;  /* 0x000000056b6b7c20 */ /* 0x000fca0008410000 */
        /* <DEDUP_REMOVED lines=13> */
.L_x_7372:
        /* <DEDUP_REMOVED lines=12> */
.L_x_7373:
        /* <DEDUP_REMOVED lines=61> */
.L_x_7371:
        /* <DEDUP_REMOVED lines=21> */
.L_x_7375:
        /* <DEDUP_REMOVED lines=12> */
.L_x_7376:
        /* <DEDUP_REMOVED lines=61> */
.L_x_7374:
[----:B------:R-:W-:Y:S01]  /*12010*/  I2FP.F32.U32 R105, R104 ;  /* 0x0000006800697245 */ /* 0x000fe20000201000 */
[----:B------:R-:W-:Y:S01]  /*12020*/  IMAD.MOV.U32 R109, RZ, RZ, 0x2 ;  /* 0x00000002ff6d7424 */ /* 0x000fe200078e00ff */
        /* <DEDUP_REMOVED lines=20> */
.L_x_7378:
        /* <DEDUP_REMOVED lines=12> */
.L_x_7379:
        /* <DEDUP_REMOVED lines=61> */
.L_x_7377:
        /* <DEDUP_REMOVED lines=21> */
.L_x_7381:
        /* <DEDUP_REMOVED lines=12> */
.L_x_7382:
        /* <DEDUP_REMOVED lines=61> */
.L_x_7380:
        /* <DEDUP_REMOVED lines=22> */
.L_x_7384:
        /* <DEDUP_REMOVED lines=14> */
.L_x_7385:
        /* <DEDUP_REMOVED lines=61> */
.L_x_7383:
[----:B------:R-:W-:Y:S02]  /*131f0*/  I2FP.F32.U32 R105, R104 ;  /* 0x0000006800697245 */ /* 0x000fe40000201000 */
        /* <DEDUP_REMOVED lines=12> */
.L_x_7361:
        /* <DEDUP_REMOVED lines=40> */
.L_x_7388:
        /* <DEDUP_REMOVED lines=12> */
.L_x_7389:
        /* <DEDUP_REMOVED lines=61> */
.L_x_7387:
[----:B------:R-:W-:Y:S01]  /*139d0*/  I2FP.F32.U32 R105, R104 ;  /* 0x0000006800697245 */ /* 0x000fe20000201000 */
[----:B-----5:R-:W-:Y:S01]  /*139e0*/  IMAD.U32 R104, R4, 0x10000, RZ ;  /* 0x0001000004687824 */ /* 0x020fe200078e00ff */
[----:B------:R-:W-:Y:S02]  /*139f0*/  SHF.L.U32 R107, R108, 0x10, RZ ;  /* 0x000000106c6b7819 */ /* 0x000fe400000006ff */
[----:B------:R-:W-:Y:S01]  /*13a00*/  ISETP.NE.AND P1, PT, R106, 0x1, PT ;  /* 0x000000016a00780c */ /* 0x000fe20003f25270 */
[----:B------:R-:W-:Y:S01]  /*13a10*/  FFMA.FTZ R105, R105, R128, 1.1641532182693481445e-10 ;  /* 0x2f00000069697423 */ /* 0x000fe20000010080 */
[----:B------:R-:W-:Y:S01]  /*13a20*/  PRMT R108, R108, 0x7632, R108 ;  /* 0x000076326c6c7816 */ /* 0x000fe2000000006c */
[----:B------:R-:W-:Y:S01]  /*13a30*/  FMUL.FTZ R107, R107, R0 ;  /* 0x000000006b6b7220 */ /* 0x000fe20000410000 */
[----:B------:R-:W-:Y:S02]  /*13a40*/  MOV R132, 0x2 ;  /* 0x0000000200847802 */ /* 0x000fe40000000f00 */
[----:B------:R-:W-:Y:S01]  /*13a50*/  FSETP.GTU.FTZ.AND P0, PT, R105, UR4, PT ;  /* 0x0000000469007c0b */ /* 0x000fe2000bf1c000 */
[----:B------:R-:W-:-:S05]  /*13a60*/  FMUL.FTZ R107, R107, UR5 ;  /* 0x000000056b6b7c20 */ /* 0x000fca0008410000 */
        /* <DEDUP_REMOVED lines=14> */
.L_x_7391:
        /* <DEDUP_REMOVED lines=12> */
.L_x_7392:
        /* <DEDUP_REMOVED lines=61> */
.L_x_7390:
        /* <DEDUP_REMOVED lines=23> */
.L_x_7394:
        /* <DEDUP_REMOVED lines=12> */
.L_x_7395:
        /* <DEDUP_REMOVED lines=61> */
.L_x_7393:
[----:B------:R-:W-:Y:S01]  /*145e0*/  I2FP.F32.U32 R105, R104 ;  /* 0x0000006800697245 */ /* 0x000fe20000201000 */
[----:B------:R-:W-:Y:S01]  /*145f0*/  IMAD.U32 R104, R5, 0x10000, RZ ;  /* 0x0001000005687824 */ /* 0x000fe200078e00ff */
[----:B------:R-:W-:Y:S01]  /*14600*/  SHF.L.U32 R107, R109, 0x10, RZ ;  /* 0x000000106d6b7819 */ /* 0x000fe200000006ff */
[----:B------:R-:W-:Y:S01]  /*14610*/  HFMA2 R132, -RZ, RZ, 0, 1.1920928955078125e-07 ;  /* 0x00000002ff847431 */ /* 0x000fe200000001ff */
[----:B------:R-:W-:Y:S01]  /*14620*/  ISETP.NE.AND P2, PT, R108, 0x1, PT ;  /* 0x000000016c00780c */ /* 0x000fe20003f45270 */
[----:B------:R-:W-:Y:S01]  /*14630*/  FFMA.FTZ R105, R105, R128, 1.1641532182693481445e-10 ;  /* 0x2f00000069697423 */ /* 0x000fe20000010080 */
[----:B------:R-:W-:Y:S02]  /*14640*/  IMAD.MOV.U32 R106, RZ, RZ, R124 ;  /* 0x000000ffff6a7224 */ /* 0x000fe400078e007c */
[----:B------:R-:W-:Y:S02]  /*14650*/  FMUL.FTZ R107, R107, R0 ;  /* 0x000000006b6b7220 */ /* 0x000fe40000410000 */
[----:B------:R-:W-:-:S02]  /*14660*/  FSETP.GTU.FTZ.AND P1, PT, R105, UR4, PT ;  /* 0x0000000469007c0b */ /* 0x000fc4000bf3c000 */
[----:B------:R-:W-:Y:S01]  /*14670*/  FMUL.FTZ R107, R107, UR5 ;  /* 0x000000056b6b7c20 */ /* 0x000fe20008410000 */
[----:B------:R-:W-:-:S04]  /*14680*/  PRMT R105, R109, 0x7632, R105 ;  /* 0x000076326d697816 */ /* 0x000fc80000000069 */
[----:B------:R-:W-:Y:S02]  /*14690*/  FSEL R107, R107, RZ, !P1 ;  /* 0x000000ff6b6b7208 */ /* 0x000fe40004800000 */
[----:B------:R-:W-:-:S03]  /*146a0*/  PLOP3.LUT P1, PT, P1, PT, PT, 0x8, 0x80 ;  /* 0x000000000080781c */ /* 0x000fc60000f2e170 */
[----:B------:R-:W-:-:S05]  /*146b0*/  FFMA.FTZ R104, R107, R14, R104 ;  /* 0x0000000e6b687223 */ /* 0x000fca0000010068 */
        /* <DEDUP_REMOVED lines=10> */
.L_x_7397:
        /* <DEDUP_REMOVED lines=12> */
.L_x_7398:
        /* <DEDUP_REMOVED lines=61> */
.L_x_7396:
[----:B------:R-:W-:Y:S02]  /*14bf0*/  I2FP.F32.U32 R107, R106 ;  /* 0x0000006a006b7245 */ /* 0x000fe40000201000 */
[----:B------:R-:W-:Y:S02]  /*14c00*/  SHF.L.U32 R105, R105, 0x10, RZ ;  /* 0x0000001069697819 */ /* 0x000fe400000006ff */
[----:B------:R-:W-:Y:S01]  /*14c10*/  ISETP.NE.AND P3, PT, R132, 0x1, PT ;  /* 0x000000018400780c */ /* 0x000fe20003f65270 */
[----:B------:R-:W-:Y:S01]  /*14c20*/  FFMA.FTZ R107, R107, R128, 1.1641532182693481445e-10 ;  /* 0x2f0000006b6b7423 */ /* 0x000fe20000010080 */
[----:B------:R-:W-:Y:S01]  /*14c30*/  PRMT R106, R5, 0x7632, R106 ;  /* 0x00007632056a7816 */ /* 0x000fe2000000006a */
[----:B------:R-:W-:Y:S01]  /*14c40*/  FMUL.FTZ R105, R105, R0 ;  /* 0x0000000069697220 */ /* 0x000fe20000410000 */
[----:B------:R-:W-:Y:S02]  /*14c50*/  MOV R108, 0x2 ;  /* 0x00000002006c7802 */ /* 0x000fe40000000f00 */
[----:B------:R-:W-:Y:S01]  /*14c60*/  FSETP.GTU.FTZ.AND P2, PT, R107, UR4, PT ;  /* 0x000000046b007c0b */ /* 0x000fe2000bf5c000 */
[----:B------:R-:W-:Y:S01]  /*14c70*/  FMUL.FTZ R105, R105, UR5 ;  /* 0x0000000569697c20 */ /* 0x000fe20008410000 */
[----:B------:R-:W-:-:S04]  /*14c80*/  IMAD.U32 R185, R106, 0x10000, RZ ;  /* 0x000100006ab97824 */ /* 0x000fc800078e00ff */
        /* <DEDUP_REMOVED lines=13> */
.L_x_7400:
        /* <DEDUP_REMOVED lines=12> */
.L_x_7401:
        /* <DEDUP_REMOVED lines=61> */
.L_x_7399:
        /* <DEDUP_REMOVED lines=23> */
.L_x_7403:
        /* <DEDUP_REMOVED lines=12> */
.L_x_7404:
        /* <DEDUP_REMOVED lines=61> */
.L_x_7402:
        /* <DEDUP_REMOVED lines=23> */
.L_x_7406:
        /* <DEDUP_REMOVED lines=12> */
.L_x_7407:
        /* <DEDUP_REMOVED lines=61> */
.L_x_7405:
[----:B------:R-:W-:Y:S01]  /*15df0*/  I2FP.F32.U32 R105, R105 ;  /* 0x0000006900697245 */ /* 0x000fe20000201000 */
[----:B------:R-:W-:Y:S01]  /*15e00*/  IMAD.U32 R107, R111, 0x10000, RZ ;  /* 0x000100006f6b7824 */ /* 0x000fe200078e00ff */
[----:B------:R-:W-:Y:S01]  /*15e10*/  ISETP.NE.AND P6, PT, R136, 0x1, PT ;  /* 0x000000018800780c */ /* 0x000fe20003fc5270 */
[----:B------:R-:W-:Y:S01]  /*15e20*/  IMAD.MOV.U32 R108, RZ, RZ, 0x2 ;  /* 0x00000002ff6c7424 */ /* 0x000fe200078e00ff */
[----:B------:R-:W-:Y:S01]  /*15e30*/  SHF.L.U32 R110, R7, 0x10, RZ ;  /* 0x00000010076e7819 */ /* 0x000fe200000006ff */
[----:B------:R-:W-:Y:S01]  /*15e40*/  FFMA.FTZ R105, R105, R128, 1.1641532182693481445e-10 ;  /* 0x2f00000069697423 */ /* 0x000fe20000010080 */
[----:B------:R-:W-:Y:S01]  /*15e50*/  FMUL.FTZ R107, R107, R0 ;  /* 0x000000006b6b7220 */ /* 0x000fe20000410000 */
[----:B------:R-:W-:-:S03]  /*15e60*/  MOV R106, R124 ;  /* 0x0000007c006a7202 */ /* 0x000fc60000000f00 */
[----:B------:R-:W-:Y:S01]  /*15e70*/  FMUL.FTZ R107, R107, UR5 ;  /* 0x000000056b6b7c20 */ /* 0x000fe20008410000 */
[----:B------:R-:W-:Y:S02]  /*15e80*/  FSETP.GTU.FTZ.AND P5, PT, R105, UR4, PT ;  /* 0x0000000469007c0b */ /* 0x000fe4000bfbc000 */
[----:B------:R-:W-:Y:S02]  /*15e90*/  PRMT R105, R111, 0x7632, R105 ;  /* 0x000076326f697816 */ /* 0x000fe40000000069 */
        /* <DEDUP_REMOVED lines=13> */
.L_x_7409:
        /* <DEDUP_REMOVED lines=14> */
.L_x_7410:
        /* <DEDUP_REMOVED lines=61> */
.L_x_7408:
[----:B------:R-:W-:Y:S01]  /*16420*/  I2FP.F32.U32 R107, R106 ;  /* 0x0000006a006b7245 */ /* 0x000fe20000201000 */
[----:B------:R-:W-:Y:S01]  /*16430*/  IMAD.U32 R105, R105, 0x10000, RZ ;  /* 0x0001000069697824 */ /* 0x000fe200078e00ff */
[----:B------:R-:W-:-:S03]  /*16440*/  PRMT R106, R7, 0x7632, R106 ;  /* 0x00007632076a7816 */ /* 0x000fc6000000006a */
[----:B------:R-:W-:Y:S01]  /*16450*/  FFMA.FTZ R107, R107, R128, 1.1641532182693481445e-10 ;  /* 0x2f0000006b6b7423 */ /* 0x000fe20000010080 */
[----:B------:R-:W-:Y:S01]  /*16460*/  FMUL.FTZ R105, R105, R0 ;  /* 0x0000000069697220 */ /* 0x000fe20000410000 */
[----:B------:R-:W-:Y:S02]  /*16470*/  SHF.L.U32 R193, R106, 0x10, RZ ;  /* 0x000000106ac17819 */ /* 0x000fe400000006ff */
[----:B------:R-:W-:Y:S01]  /*16480*/  F2FP.BF16.F32.PACK_AB R106, R189, R187 ;  /* 0x000000bbbd6a723e */ /* 0x000fe200000010ff */
[----:B------:R-:W-:Y:S01]  /*16490*/  FMUL.FTZ R105, R105, UR5 ;  /* 0x0000000569697c20 */ /* 0x000fe20008410000 */
[----:B------:R-:W-:-:S04]  /*164a0*/  FSETP.GTU.FTZ.AND P6, PT, R107, UR4, PT ;  /* 0x000000046b007c0b */ /* 0x000fc8000bfdc000 */
[----:B------:R-:W-:Y:S02]  /*164b0*/  FSEL R0, R105, RZ, !P6 ;  /* 0x000000ff69007208 */ /* 0x000fe40007000000 */
[----:B------:R-:W-:Y:S02]  /*164c0*/  F2FP.BF16.F32.PACK_AB R105, R185, R104 ;  /* 0x00000068b969723e */ /* 0x000fe400000010ff */
[----:B------:R-:W-:Y:S01]  /*164d0*/  PLOP3.LUT P6, PT, P6, PT, PT, 0x8, 0x80 ;  /* 0x000000000080781c */ /* 0x000fe200037ce170 */
[----:B------:R-:W-:Y:S01]  /*164e0*/  FFMA.FTZ R193, R0, R11, R193 ;  /* 0x0000000b00c17223 */ /* 0x000fe200000100c1 */
[----:B------:R-:W-:-:S04]  /*164f0*/  F2FP.BF16.F32.PACK_AB R104, R183, R113 ;  /* 0x00000071b768723e */ /* 0x000fc800000010ff */
[----:B------:R-:W-:Y:S01]  /*16500*/  F2FP.BF16.F32.PACK_AB R107, R193, R110 ;  /* 0x0000006ec16b723e */ /* 0x000fe200000010ff */
[----:B------:R-:W-:Y:S06]  /*16510*/  BRA `(.L_x_7411) ;  /* 0x0000003000007947 */ /* 0x000fec0003800000 */
.L_x_7386:
        /* <DEDUP_REMOVED lines=15> */
.L_x_7413:
        /* <DEDUP_REMOVED lines=12> */
.L_x_7414:
        /* <DEDUP_REMOVED lines=61> */
.L_x_7412:
[----:B------:R-:W-:Y:S01]  /*16aa0*/  I2FP.F32.U32 R105, R104 ;  /* 0x0000006800697245 */ /* 0x000fe20000201000 */
[----:B-----5:R-:W-:Y:S01]  /*16ab0*/  IMAD.U32 R107, R108, 0x10000, RZ ;  /* 0x000100006c6b7824 */ /* 0x020fe200078e00ff */
        /* <DEDUP_REMOVED lines=21> */
.L_x_7416:
        /* <DEDUP_REMOVED lines=12> */
.L_x_7417:
        /* <DEDUP_REMOVED lines=61> */
.L_x_7415:
        /* <DEDUP_REMOVED lines=21> */
.L_x_7419:
        /* <DEDUP_REMOVED lines=12> */
.L_x_7420:
        /* <DEDUP_REMOVED lines=61> */
.L_x_7418:
[----:B------:R-:W-:Y:S01]  /*17680*/  I2FP.F32.U32 R105, R104 ;  /* 0x0000006800697245 */ /* 0x000fe20000201000 */
[----:B------:R-:W-:Y:S01]  /*17690*/  IMAD.U32 R107, R109, 0x10000, RZ ;  /* 0x000100006d6b7824 */ /* 0x000fe200078e00ff */
[----:B------:R-:W-:Y:S01]  /*176a0*/  ISETP.NE.AND P2, PT, R108, 0x1, PT ;  /* 0x000000016c00780c */ /* 0x000fe20003f45270 */
[----:B------:R-:W-:Y:S01]  /*176b0*/  IMAD.MOV.U32 R106, RZ, RZ, R124 ;  /* 0x000000ffff6a7224 */ /* 0x000fe200078e007c */
        /* <DEDUP_REMOVED lines=19> */
.L_x_7422:
        /* <DEDUP_REMOVED lines=12> */
.L_x_7423:
        /* <DEDUP_REMOVED lines=61> */
.L_x_7421:
[----:B------:R-:W-:Y:S02]  /*17c80*/  I2FP.F32.U32 R107, R106 ;  /* 0x0000006a006b7245 */ /* 0x000fe40000201000 */
[----:B------:R-:W-:Y:S02]  /*17c90*/  SHF.L.U32 R105, R105, 0x10, RZ ;  /* 0x0000001069697819 */ /* 0x000fe400000006ff */
[----:B------:R-:W-:Y:S01]  /*17ca0*/  ISETP.NE.AND P3, PT, R132, 0x1, PT ;  /* 0x000000018400780c */ /* 0x000fe20003f65270 */
[----:B------:R-:W-:Y:S02]  /*17cb0*/  FFMA.FTZ R107, R107, R128, 1.1641532182693481445e-10 ;  /* 0x2f0000006b6b7423 */ /* 0x000fe40000010080 */
[----:B------:R-:W-:-:S03]  /*17cc0*/  FMUL.FTZ R105, R105, R0 ;  /* 0x0000000069697220 */ /* 0x000fc60000410000 */
[----:B------:R-:W-:Y:S01]  /*17cd0*/  FSETP.GTU.FTZ.AND P2, PT, R107, UR4, PT ;  /* 0x000000046b007c0b */ /* 0x000fe2000bf5c000 */
[----:B------:R-:W-:-:S05]  /*17ce0*/  FMUL.FTZ R105, R105, UR5 ;  /* 0x0000000569697c20 */ /* 0x000fca0008410000 */
        /* <DEDUP_REMOVED lines=14> */
.L_x_7425:
        /* <DEDUP_REMOVED lines=12> */
.L_x_7426:
        /* <DEDUP_REMOVED lines=61> */
.L_x_7424:
        /* <DEDUP_REMOVED lines=22> */
.L_x_7428:
        /* <DEDUP_REMOVED lines=12> */
.L_x_7429:
        /* <DEDUP_REMOVED lines=61> */
.L_x_7427:
[----:B------:R-:W-:Y:S01]  /*18850*/  I2FP.F32.U32 R105, R105 ;  /* 0x0000006900697245 */ /* 0x000fe20000201000 */
[----:B------:R-:W-:Y:S01]  /*18860*/  IMAD.MOV.U32 R132, RZ, RZ, 0x2 ;  /* 0x00000002ff847424 */ /* 0x000fe200078e00ff */
[----:B------:R-:W-:Y:S02]  /*18870*/  SHF.L.U32 R107, R110, 0x10, RZ ;  /* 0x000000106e6b7819 */ /* 0x000fe400000006ff */
        /* <DEDUP_REMOVED lines=18> */
.L_x_7431:
        /* <DEDUP_REMOVED lines=12> */
.L_x_7432:
        /* <DEDUP_REMOVED lines=61> */
.L_x_7430:
[----:B------:R-:W-:Y:S01]  /*18e30*/  I2FP.F32.U32 R105, R105 ;  /* 0x0000006900697245 */ /* 0x000fe20000201000 */
[----:B------:R-:W-:Y:S01]  /*18e40*/  IMAD.MOV.U32 R108, RZ, RZ, 0x2 ;  /* 0x00000002ff6c7424 */ /* 0x000fe200078e00ff */
[----:B------:R-:W-:Y:S02]  /*18e50*/  SHF.L.U32 R107, R111, 0x10, RZ ;  /* 0x000000106f6b7819 */ /* 0x000fe400000006ff */
[----:B------:R-:W-:Y:S01]  /*18e60*/  ISETP.NE.AND P6, PT, R132, 0x1, PT ;  /* 0x000000018400780c */ /* 0x000fe20003fc5270 */
[----:B------:R-:W-:Y:S01]  /*18e70*/  FFMA.FTZ R105, R105, R128, 1.1641532182693481445e-10 ;  /* 0x2f00000069697423 */ /* 0x000fe20000010080 */
[----:B------:R-:W-:Y:S01]  /*18e80*/  MOV R106, R124 ;  /* 0x0000007c006a7202 */ /* 0x000fe20000000f00 */
[----:B------:R-:W-:-:S03]  /*18e90*/  FMUL.FTZ R107, R107, R0 ;  /* 0x000000006b6b7220 */ /* 0x000fc60000410000 */
[----:B------:R-:W-:Y:S01]  /*18ea0*/  FSETP.GTU.FTZ.AND P5, PT, R105, UR4, PT ;  /* 0x0000000469007c0b */ /* 0x000fe2000bfbc000 */
[----:B------:R-:W-:-:S05]  /*18eb0*/  FMUL.FTZ R107, R107, UR5 ;  /* 0x000000056b6b7c20 */ /* 0x000fca0008410000 */
[----:B------:R-:W-:Y:S02]  /*18ec0*/  FSEL R105, R107, RZ, !P5 ;  /* 0x000000ff6b697208 */ /* 0x000fe40006800000 */
[----:B------:R-:W-:-:S03]  /*18ed0*/  PLOP3.LUT P5, PT, P5, PT, PT, 0x8, 0x80 ;  /* 0x000000000080781c */ /* 0x000fc60002fae170 */
[----:B------:R-:W-:Y:S01]  /*18ee0*/  FMUL.FTZ R110, R105, R10 ;  /* 0x0000000a696e7220 */ /* 0x000fe20000410000 */
        /* <DEDUP_REMOVED lines=11> */
.L_x_7434:
        /* <DEDUP_REMOVED lines=14> */
.L_x_7435:
        /* <DEDUP_REMOVED lines=61> */
.L_x_7433:
[----:B------:R-:W-:Y:S01]  /*19450*/  I2FP.F32.U32 R107, R106 ;  /* 0x0000006a006b7245 */ /* 0x000fe20000201000 */
[----:B------:R-:W-:Y:S01]  /*19460*/  IMAD.U32 R105, R105, 0x10000, RZ ;  /* 0x0001000069697824 */ /* 0x000fe200078e00ff */
[----:B------:R-:W-:-:S03]  /*19470*/  F2FP.BF16.F32.PACK_AB R106, R189, R187 ;  /* 0x000000bbbd6a723e */ /* 0x000fc600000010ff */
[----:B------:R-:W-:Y:S01]  /*19480*/  FFMA.FTZ R107, R107, R128, 1.1641532182693481445e-10 ;  /* 0x2f0000006b6b7423 */ /* 0x000fe20000010080 */
[----:B------:R-:W-:-:S04]  /*19490*/  FMUL.FTZ R105, R105, R0 ;  /* 0x0000000069697220 */ /* 0x000fc80000410000 */
[----:B------:R-:W-:Y:S01]  /*194a0*/  FMUL.FTZ R105, R105, UR5 ;  /* 0x0000000569697c20 */ /* 0x000fe20008410000 */
[----:B------:R-:W-:-:S04]  /*194b0*/  FSETP.GTU.FTZ.AND P6, PT, R107, UR4, PT ;  /* 0x000000046b007c0b */ /* 0x000fc8000bfdc000 */
[----:B------:R-:W-:Y:S02]  /*194c0*/  FSEL R0, R105, RZ, !P6 ;  /* 0x000000ff69007208 */ /* 0x000fe40007000000 */
[----:B------:R-:W-:Y:S02]  /*194d0*/  F2FP.BF16.F32.PACK_AB R105, R185, R104 ;  /* 0x00000068b969723e */ /* 0x000fe400000010ff */
[----:B------:R-:W-:Y:S01]  /*194e0*/  PLOP3.LUT P6, PT, P6, PT, PT, 0x8, 0x80 ;  /* 0x000000000080781c */ /* 0x000fe200037ce170 */
[----:B------:R-:W-:Y:S01]  /*194f0*/  FMUL.FTZ R193, R0, R11 ;  /* 0x0000000b00c17220 */ /* 0x000fe20000410000 */
[----:B------:R-:W-:-:S04]  /*19500*/  F2FP.BF16.F32.PACK_AB R104, R183, R113 ;  /* 0x00000071b768723e */ /* 0x000fc800000010ff */
[----:B------:R-:W-:-:S07]  /*19510*/  F2FP.BF16.F32.PACK_AB R107, R193, R110 ;  /* 0x0000006ec16b723e */ /* 0x000fce00000010ff */
.L_x_7411:
        /* <DEDUP_REMOVED lines=18> */
[----:B------:R-:W-:Y:S01]  /*19640*/  LOP3.LUT P0, RZ, R126, 0x1f, RZ, 0xc0, !PT ;  /* 0x0000001f7eff7812 */ /* 0x000fe2000780c0ff */
        /* <DEDUP_REMOVED lines=43> */
[----:B------:R-:W-:-:S03]  /*19900*/  SEL R199, RZ, 0x10000, !P1 ;  /* 0x00010000ffc77807 */ /* 0x000fc60004800000 */
        /* <DEDUP_REMOVED lines=62> */
[----:B------:R-:W0:Y:S02]  /*19cf0*/  SHFL.BFLY PT, R112, R195, 0x2, 0x1f ;  /* 0x0c401f00c3707f89 */ /* 0x000e2400000e0000 */
[----:B0-----:R-:W-:Y:S01]  /*19d00*/  FADD.FTZ R112, R195, R112 ;  /* 0x00000070c3707221 */ /* 0x001fe20000010000 */
[----:B------:R-:W-:Y:S02]  /*19d10*/  LOP3.LUT R195, R201, R194, RZ, 0xfc, !PT ;  /* 0x000000c2c9c37212 */ /* 0x000fe400078efcff */
[----:B------:R-:W-:Y:S02]  /*19d20*/  LOP3.LUT R194, R0, R191, RZ, 0xfc, !PT ;  /* 0x000000bf00c27212 */ /* 0x000fe400078efcff */
[----:B------:R-:W0:Y:S04]  /*19d30*/  SHFL.BFLY PT, R197, R112, 0x4, 0x1f ;  /* 0x0c801f0070c57f89 */ /* 0x000e2800000e0000 */
[----:B------:R-:W-:Y:S01]  /*19d40*/  STG.E.64 desc[UR8][R114.64], R194 ;  /* 0x000000c272007986 */ /* 0x000fe2000c101b08 */
        /* <DEDUP_REMOVED lines=13> */
.L_x_7437:
[----:B------:R-:W-:Y:S05]  /*19e20*/  BSYNC.RECONVERGENT B0 ;  /* 0x0000000000007941 */ /* 0x000fea0003800200 */
.L_x_7436:
        /* <DEDUP_REMOVED lines=9> */
[----:B------:R-:W-:-:S05]  /*19ec0*/  IMAD.SHL.U32 R0, R126, 0x8, RZ ;  /* 0x000000087e007824 */ /* 0x000fca00078e00ff */
[----:B------:R-:W-:Y:S01]  /*19ed0*/  LOP3.LUT R104, R0, 0xf8, RZ, 0xc0, !PT ;  /* 0x000000f800687812 */ /* 0x000fe200078ec0ff */
[----:B------:R-:W-:Y:S01]  /*19ee0*/  HFMA2 R0, -RZ, RZ, 0, 6.103515625e-05 ;  /* 0x00000400ff007431 */ /* 0x000fe200000001ff */
[----:B0-----:R-:W-:-:S04]  /*19ef0*/  ULEA UR4, UR5, UR4, 0x18 ;  /* 0x0000000405047291 */ /* 0x001fc8000f8ec0ff */
[----:B------:R-:W-:-:S09]  /*19f00*/  @UP0 UIADD3 UR4, UPT, UPT, UR4, 0x40, URZ ;  /* 0x0000004004040890 */ /* 0x000fd2000fffe0ff */
[----:B------:R-:W0:Y:S03]  /*19f10*/  LDS.64 R104, [R104+UR4] ;  /* 0x0000000468687984 */ /* 0x000e260008000a00 */
.L_x_7439:
[----:B------:R-:W-:Y:S05]  /*19f20*/  BSYNC.RECONVERGENT B0 ;  /* 0x0000000000007941 */ /* 0x000fea0003800200 */
.L_x_7438:
[----:B------:R-:W1:Y:S01]  /*19f30*/  SHFL.DOWN PT, R107, R0, 0x4, 0x1f ;  /* 0x08801f00006b7f89 */ /* 0x000e6200000e0000 */
[----:B------:R-:W-:Y:S01]  /*19f40*/  ISETP.NE.AND P0, PT, R126, RZ, PT ;  /* 0x000000ff7e00720c */ /* 0x000fe20003f05270 */
[----:B------:R-:W-:Y:S01]  /*19f50*/  UPLOP3.LUT UP0, UPT, UPT, UPT, UP0, 0x40, 0x4 ;  /* 0x000000000004789c */ /* 0x000fe20003f0e800 */
        /* <DEDUP_REMOVED lines=62> */
[----:B------:R-:W-:Y:S01]  /*1a340*/  FADD.FTZ R133, -R112, R133 ;  /* 0x0000008570857221 */ /* 0x000fe20000010100 */
[----:B------:R-:W0:Y:S01]  /*1a350*/  LDC.64 R104, c[0x0][0x428] ;  /* 0x00010a00ff687b82 */ /* 0x000e220000000a00 */
[----:B--2---:R-:W-:-:S04]  /*1a360*/  @!P0 IMAD.WIDE R106, R125, 0x4, R106 ;  /* 0x000000047d6a8825 */ /* 0x004fc800078e026a */
[C---:B------:R-:W-:Y:S01]  /*1a370*/  FADD.FTZ R191, -R112.reuse, R113 ;  /* 0x0000007170bf7221 */ /* 0x040fe20000010100 */
[C---:B------:R-:W-:Y:S01]  /*1a380*/  FADD.FTZ R135, -R112.reuse, R135 ;  /* 0x0000008770877221 */ /* 0x040fe20000010100 */
[----:B------:R-:W1:Y:S01]  /*1a390*/  MUFU.RSQ R0, R0 ;  /* 0x0000000000007308 */ /* 0x000e620000001400 */
[C---:B------:R-:W-:Y:S01]  /*1a3a0*/  FADD.FTZ R159, -R112.reuse, R159 ;  /* 0x0000009f709f7221 */ /* 0x040fe20000010100 */
[C---:B------:R-:W-:Y:S01]  /*1a3b0*/  FADD.FTZ R161, -R112.reuse, R161 ;  /* 0x000000a170a17221 */ /* 0x040fe20000010100 */
[C---:B------:R-:W-:Y:S01]  /*1a3c0*/  FADD.FTZ R197, -R112.reuse, R111 ;  /* 0x0000006f70c57221 */ /* 0x040fe20000010100 */
[----:B------:R2:W-:Y:S01]  /*1a3d0*/  @!P0 STG.E desc[UR8][R106.64], R199 ;  /* 0x000000c76a008986 */ /* 0x0005e2000c101908 */
        /* <DEDUP_REMOVED lines=19> */
[----:B------:R-:W-:Y:S01]  /*1a510*/  FMUL.FTZ R133, R0, R133 ;  /* 0x0000008500857220 */ /* 0x000fe20000410000 */
[----:B------:R-:W-:Y:S01]  /*1a520*/  FFMA.FTZ R113, R151, R94, R62 ;  /* 0x0000005e97717223 */ /* 0x000fe2000001003e */
[----:B------:R-:W-:Y:S01]  /*1a530*/  FFMA.FTZ R132, R132, R95, R63 ;  /* 0x0000005f84847223 */ /* 0x000fe2000001003f */
[----:B0-----:R-:W-:Y:S01]  /*1a540*/  IMAD.WIDE.U32 R110, R127, 0x10, R104 ;  /* 0x000000107f6e7825 */ /* 0x001fe200078e0068 */
[----:B--2---:R-:W-:-:S03]  /*1a550*/  F2FP.BF16.F32.PACK_AB R107, R114, R141 ;  /* 0x0000008d726b723e */ /* 0x004fc600000010ff */
[C---:B------:R-:W-:Y:S01]  /*1a560*/  FMUL.FTZ R114, R0.reuse, R135 ;  /* 0x0000008700727220 */ /* 0x040fe20000410000 */
[----:B------:R-:W-:Y:S01]  /*1a570*/  FMUL.FTZ R159, R0, R159 ;  /* 0x0000009f009f7220 */ /* 0x000fe20000410000 */
[----:B------:R-:W-:-:S04]  /*1a580*/  IMAD.WIDE.U32 R116, R145, 0x10, R104 ;  /* 0x0000001091747825 */ /* 0x000fc800078e0068 */
[----:B------:R-:W-:Y:S01]  /*1a590*/  FMUL.FTZ R136, R0, R161 ;  /* 0x000000a100887220 */ /* 0x000fe20000410000 */
[----:B------:R-:W-:Y:S01]  /*1a5a0*/  F2FP.BF16.F32.PACK_AB R113, R132, R113 ;  /* 0x000000718471723e */ /* 0x000fe200000010ff */
[----:B------:R-:W-:Y:S01]  /*1a5b0*/  FADD.FTZ R175, -R112, R175 ;  /* 0x000000af70af7221 */ /* 0x000fe20000010100 */
[----:B------:R-:W-:-:S04]  /*1a5c0*/  IMAD.WIDE.U32 R126, R163, 0x10, R104 ;  /* 0x00000010a37e7825 */ /* 0x000fc800078e0068 */
[C---:B------:R-:W-:Y:S01]  /*1a5d0*/  FADD.FTZ R177, -R112.reuse, R177 ;  /* 0x000000b170b17221 */ /* 0x040fe20000010100 */
[C---:B------:R-:W-:Y:S01]  /*1a5e0*/  FADD.FTZ R179, -R112.reuse, R179 ;  /* 0x000000b370b37221 */ /* 0x040fe20000010100 */
[----:B------:R-:W-:Y:S01]  /*1a5f0*/  FADD.FTZ R183, -R112, R183 ;  /* 0x000000b770b77221 */ /* 0x000fe20000010100 */
[----:B------:R-:W-:-:S04]  /*1a600*/  IMAD.WIDE.U32 R128, R181, 0x10, R104 ;  /* 0x00000010b5807825 */ /* 0x000fc800078e0068 */
[----:B------:R-:W-:Y:S01]  /*1a610*/  FFMA.FTZ R105, R133, R102, R70 ;  /* 0x0000006685697223 */ /* 0x000fe20000010046 */
[C---:B------:R-:W-:Y:S01]  /*1a620*/  FADD.FTZ R195, -R112.reuse, R109 ;  /* 0x0000006d70c37221 */ /* 0x040fe20000010100 */
[C---:B------:R-:W-:Y:S01]  /*1a630*/  FADD.FTZ R185, -R112.reuse, R185 ;  /* 0x000000b970b97221 */ /* 0x040fe20000010100 */
[C---:B------:R-:W-:Y:S01]  /*1a640*/  FADD.FTZ R187, -R112.reuse, R187 ;  /* 0x000000bb70bb7221 */ /* 0x040fe20000010100 */
[C---:B------:R-:W-:Y:S01]  /*1a650*/  FADD.FTZ R189, -R112.reuse, R189 ;  /* 0x000000bd70bd7221 */ /* 0x040fe20000010100 */
[----:B------:R-:W-:Y:S01]  /*1a660*/  FADD.FTZ R193, -R112, R193 ;  /* 0x000000c170c17221 */ /* 0x000fe20000010100 */
[----:B------:R-:W0:Y:S01]  /*1a670*/  @!P0 LDC.64 R132, c[0x0][0x3c8] ;  /* 0x0000f200ff848b82 */ /* 0x000e220000000a00 */
[C---:B------:R-:W-:Y:S01]  /*1a680*/  FMUL.FTZ R137, R0.reuse, R137 ;  /* 0x0000008900897220 */ /* 0x040fe20000410000 */
[C---:B------:R-:W-:Y:S01]  /*1a690*/  FMUL.FTZ R112, R0.reuse, R139 ;  /* 0x0000008b00707220 */ /* 0x040fe20000410000 */
[----:B------:R-:W-:Y:S01]  /*1a6a0*/  FMUL.FTZ R115, R0, R115 ;  /* 0x0000007300737220 */ /* 0x000fe20000410000 */
[----:B------:R-:W-:Y:S01]  /*1a6b0*/  FFMA.FTZ R114, R114, R103, R71 ;  /* 0x0000006772727223 */ /* 0x000fe20000010047 */
        /* <DEDUP_REMOVED lines=19> */
[----:B------:R-:W1:Y:S01]  /*1a7f0*/  LDC.64 R148, c[0x0][0x380] ;  /* 0x0000e000ff947b82 */ /* 0x000e620000000a00 */
[----:B------:R-:W-:Y:S01]  /*1a800*/  FMUL.FTZ R112, R0, R131 ;  /* 0x0000008300707220 */ /* 0x000fe20000410000 */
[----:B------:R-:W-:Y:S01]  /*1a810*/  F2FP.BF16.F32.PACK_AB R115, R138, R115 ;  /* 0x000000738a73723e */ /* 0x000fe200000010ff */
[----:B------:R-:W-:Y:S01]  /*1a820*/  FFMA.FTZ R139, R177, R82, R50 ;  /* 0x00000052b18b7223 */ /* 0x000fe20000010032 */
[----:B------:R-:W-:Y:S01]  /*1a830*/  FFMA.FTZ R144, R144, R83, R51 ;  /* 0x0000005390907223 */ /* 0x000fe20000010033 */
[----:B------:R-:W-:Y:S01]  /*1a840*/  FMUL.FTZ R138, R0, R167 ;  /* 0x000000a7008a7220 */ /* 0x000fe20000410000 */
[----:B------:R-:W-:Y:S01]  /*1a850*/  FFMA.FTZ R137, R169, R86, R54 ;  /* 0x00000056a9897223 */ /* 0x000fe20000010036 */
[----:B------:R-:W-:Y:S01]  /*1a860*/  FFMA.FTZ R173, R173, R80, R48 ;  /* 0x00000050adad7223 */ /* 0x000fe20000010030 */
[----:B------:R-:W-:Y:S01]  /*1a870*/  FFMA.FTZ R142, R142, R81, R49 ;  /* 0x000000518e8e7223 */ /* 0x000fe20000010031 */
[----:B------:R-:W-:Y:S01]  /*1a880*/  FFMA.FTZ R140, R140, R87, R55 ;  /* 0x000000578c8c7223 */ /* 0x000fe20000010037 */
[----:B------:R-:W-:Y:S01]  /*1a890*/  FFMA.FTZ R109, R112, R101, R69 ;  /* 0x00000065706d7223 */ /* 0x000fe20000010045 */
[----:B------:R-:W-:Y:S01]  /*1a8a0*/  FMUL.FTZ R147, R0, R147 ;  /* 0x0000009300937220 */ /* 0x000fe20000410000 */
[----:B------:R-:W-:Y:S01]  /*1a8b0*/  FFMA.FTZ R131, R138, R85, R53 ;  /* 0x000000558a837223 */ /* 0x000fe20000010035 */
[----:B------:R-:W-:Y:S01]  /*1a8c0*/  F2FP.BF16.F32.PACK_AB R139, R144, R139 ;  /* 0x0000008b908b723e */ /* 0x000fe200000010ff */
[C---:B------:R-:W-:Y:S01]  /*1a8d0*/  FMUL.FTZ R197, R0.reuse, R197 ;  /* 0x000000c500c57220 */ /* 0x040fe20000410000 */
[C---:B------:R-:W-:Y:S01]  /*1a8e0*/  FMUL.FTZ R146, R0.reuse, R193 ;  /* 0x000000c100927220 */ /* 0x040fe20000410000 */
        /* <DEDUP_REMOVED lines=30> */
[----:B-1----:R-:W-:Y:S01]  /*1aad0*/  IADD3 R125, PT, PT, R125, R148, RZ ;  /* 0x000000947d7d7210 */ /* 0x002fe20007ffe0ff */
[----:B------:R0:W-:Y:S03]  /*1aae0*/  STG.E.128 desc[UR8][R116.64], R112 ;  /* 0x0000007074007986 */ /* 0x0001e6000c101d08 */
[----:B------:R-:W-:Y:S01]  /*1aaf0*/  ISETP.GE.AND P0, PT, R125, R149, PT ;  /* 0x000000957d00720c */ /* 0x000fe20003f06270 */
[----:B------:R0:W-:Y:S04]  /*1ab00*/  STG.E.128 desc[UR8][R126.64], R136 ;  /* 0x000000887e007986 */ /* 0x0001e8000c101d08 */
[----:B------:R0:W-:Y:S08]  /*1ab10*/  STG.E.128 desc[UR8][R128.64], R144 ;  /* 0x0000009080007986 */ /* 0x0001f0000c101d08 */
[----:B------:R-:W-:Y:S05]  /*1ab20*/  @!P0 BRA `(.L_x_7440) ;  /* 0xfffffe6000248947 */ /* 0x000fea000383ffff */
[----:B------:R-:W-:Y:S05]  /*1ab30*/  EXIT ;  /* 0x000000000000794d */ /* 0x000fea0003800000 */
.L_x_7441:
        /* <DEDUP_REMOVED lines=12> */
.L_x_27505:


//--------------------- .text._ZN10layer_norm13ln_fwd_kernelINS_13Kernel_traitsIf13__nv_bfloat16S2_S2_fjLj8192ELj1ELj1ELj8ELj16ENS_18Kernel_traits_baseILj8192EfS2_S2_S2_fjLj256EEEEELb1ELb1ELb1ELb0EEEvNS_9FwdParamsE --------------------------
	.section	.text._ZN10layer_norm13ln_fwd_kernelINS_13Kernel_traitsIf13__nv_bfloat16S2_S2_fjLj8192ELj1ELj1ELj8ELj16ENS_18Kernel_traits_baseILj8192EfS2_S2_S2_fjLj256EEEEELb1ELb1ELb1ELb0EEEvNS_9FwdParamsE,"ax",@progbits
	.align	128
        .global         _ZN10layer_norm13ln_fwd_kernelINS_13Kernel_traitsIf13__nv_bfloat16S2_S2_fjLj8192ELj1ELj1ELj8ELj16ENS_18Kernel_traits_baseILj8192EfS2_S2_S2_fjLj256EEEEELb1ELb1ELb1ELb0EEEvNS_9FwdParamsE
        .type           _ZN10layer_norm13ln_fwd_kernelINS_13Kernel_traitsIf13__nv_bfloat16S2_S2_fjLj8192ELj1ELj1ELj8ELj16ENS_18Kernel_traits_baseILj8192EfS2_S2_S2_fjLj256EEEEELb1ELb1ELb1ELb0EEEvNS_9FwdParamsE,@function
        .size           _ZN10layer_norm13ln_fwd_kernelINS_13Kernel_traitsIf13__nv_bfloat16S2_S2_fjLj8192ELj1ELj1ELj8ELj16ENS_18Kernel_traits_baseILj8192EfS2_S2_S2_fjLj256EEEEELb1ELb1ELb1ELb0EEEvNS_9FwdParamsE,(.L_x_27506 - _ZN10layer_norm13ln_fwd_kernelINS_13Kernel_traitsIf13__nv_bfloat16S2_S2_fjLj8192ELj1ELj1ELj8ELj16ENS_18Kernel_traits_baseILj8192EfS2_S2_S2_fjLj256EEEEELb1ELb1ELb1ELb0EEEvNS_9FwdParamsE)
        .other          _ZN10layer_norm13ln_fwd_kernelINS_13Kernel_traitsIf13__nv_bfloat16S2_S2_fjLj8192ELj1ELj1ELj8ELj16ENS_18Kernel_traits_baseILj8192EfS2_S2_S2_fjLj256EEEEELb1ELb1ELb1ELb0EEEvNS_9FwdParamsE,@"STO_CUDA_ENTRY STV_DEFAULT"
_ZN10layer_norm13ln_fwd_kernelINS_13Kernel_traitsIf13__nv_bfloat16S2_S2_fjLj8192ELj1ELj1ELj8ELj16ENS_18Kernel_traits_baseILj8192EfS2_S2_S2_fjLj256EEEEELb1ELb1ELb1ELb0EEEvNS_9FwdParamsE:
.text._ZN10layer_norm13ln_fwd_kernelINS_13Kernel_traitsIf13__nv_bfloat16S2_S2_fjLj8192ELj1ELj1ELj8ELj16ENS_18Kernel_traits_baseILj8192EfS2_S2_S2_fjLj256EEEEELb1ELb1ELb1ELb0EEEvNS_9FwdParamsE:
        /* <DEDUP_REMOVED lines=87> */
.L_x_7443:
        /* <DEDUP_REMOVED lines=34> */
[----:B---3--:R-:W-:Y:S02]  /*0790*/  CS2R R44, SRZ ;  /* 0x00000000002c7805 */ /* 0x008fe4000001ff00 */
[----:B------:R-:W5:Y:S01]  /*07a0*/  @P2 LDG.E.128 R56, desc[UR6][R50.64] ;  /* 0x0000000632382981 */ /* 0x000f62000c1e1d00 */
[----:B------:R-:W-:Y:S01]  /*07b0*/  @P2 VIADD R109, R109, 0x100 ;  /* 0x000001006d6d2836 */ /* 0x000fe20000000000 */
[----:B------:R-:W-:Y:S02]  /*07c0*/  @P3 CS2R R22, SRZ ;  /* 0x0000000000163805 */ /* 0x000fe4000001ff00 */
[----:B------:R1:W5:Y:S01]  /*07d0*/  @P2 LDG.E.128 R52, desc[UR6][R50.64+0x10] ;  /* 0x0000100632342981 */ /* 0x000362000c1e1d00 */
[----:B--2---:R-:W-:Y:S01]  /*07e0*/  @P3 IMAD.WIDE.U32 R4, R109, 0x20, R70 ;  /* 0x000000206d043825 */ /* 0x004fe200078e0046 */
[----:B0-----:R-:W-:-:S02]  /*07f0*/  CS2R R48, SRZ ;  /* 0x0000000000307805 */ /* 0x001fc4000001ff00 */
        /* <DEDUP_REMOVED lines=12> */
[----:B------:R-:W-:Y:S02]  /*08c0*/  @P3 CS2R R24, SRZ ;  /* 0x0000000000183805 */ /* 0x000fe4000001ff00 */
[----:B0-----:R-:W-:-:S07]  /*08d0*/  CS2R R68, SRZ ;  /* 0x0000000000447805 */ /* 0x001fce000001ff00 */
.L_x_7444:
[----:B------:R-:W-:Y:S05]  /*08e0*/  BSYNC.RECONVERGENT B0 ;  /* 0x0000000000007941 */ /* 0x000fea0003800200 */
.L_x_7442:
[----:B------:R-:W1:Y:S08]  /*08f0*/  S2UR UR4, SR_CTAID.X ;  /* 0x00000000000479c3 */ /* 0x000e700000002500 */
[----:B0-----:R-:W1:Y:S02]  /*0900*/  LDC R4, c[0x0][0x384] ;  /* 0x0000e100ff047b82 */ /* 0x001e640000000800 */
[----:B-1----:R-:W-:-:S13]  /*0910*/  ISETP.LE.AND P0, PT, R4, UR4, PT ;  /* 0x0000000404007c0c */ /* 0x002fda000bf03270 */
        /* <DEDUP_REMOVED lines=11> */
[----:B------:R-:W-:Y:S01]  /*09d0*/  SHF.L.U32 R0, R111, 0x5, RZ ;  /* 0x000000056f007819 */ /* 0x000fe200000006ff */
[----:B------:R-:W1:Y:S01]  /*09e0*/  LDCU UR10, c[0x0][0x404] ;  /* 0x00008080ff0a77ac */ /* 0x000e620008000800 */
[----:B------:R-:W-:Y:S01]  /*09f0*/  LOP3.LUT R138, R138, 0x3, RZ, 0xc0, !PT ;  /* 0x000000038a8a7812 */ /* 0x000fe200078ec0ff */
[C---:B------:R-:W-:Y:S01]  /*0a00*/  IMAD.HI.U32 R6, R5.reuse, -0x326172a9, RZ ;  /* 0xcd9e8d5705067827 */ /* 0x040fe200078e00ff */
[----:B------:R-:W-:Y:S01]  /*0a10*/  LOP3.LUT R112, R0, 0x3e0, RZ, 0xc0, !PT ;  /* 0x000003e000707812 */ /* 0x000fe200078ec0ff */
[----:B------:R-:W2:Y:S02]  /*0a20*/  LDCU.U8 UR11, c[0x0][0x410] ;  /* 0x00008200ff0b77ac */ /* 0x000ea40008000000 */
[----:B------:R-:W-:-:S02]  /*0a30*/  IMAD R5, R5, -0x326172a9, RZ ;  /* 0xcd9e8d5705057824 */ /* 0x000fc400078e02ff */
[----:B0-----:R-:W-:Y:S01]  /*0a40*/  IMAD R154, R116, UR5, R111 ;  /* 0x00000005749a7c24 */ /* 0x001fe2000f8e026f */
[----:B------:R-:W0:Y:S03]  /*0a50*/  LDCU UR14, c[0x0][0x400] ;  /* 0x00008000ff0e77ac */ /* 0x000e260008000800 */
[C---:B------:R-:W-:Y:S01]  /*0a60*/  IMAD.HI.U32 R4, R154.reuse, -0x326172a9, RZ ;  /* 0xcd9e8d579a047827 */ /* 0x040fe200078e00ff */
[----:B------:R-:W3:Y:S03]  /*0a70*/  LDCU.64 UR12, c[0x0][0x408] ;  /* 0x00008100ff0c77ac */ /* 0x000ee60008000a00 */
[----:B------:R-:W-:Y:S01]  /*0a80*/  IMAD R7, R154, -0x326172a9, RZ ;  /* 0xcd9e8d579a077824 */ /* 0x000fe200078e02ff */
[----:B------:R-:W-:Y:S01]  /*0a90*/  LOP3.LUT R4, R117, R4, R2, 0x96, !PT ;  /* 0x0000000475047212 */ /* 0x000fe200078e9602 */
[----:B------:R-:W4:Y:S03]  /*0aa0*/  LDCU.64 UR8, c[0x0][0x3a0] ;  /* 0x00007400ff0877ac */ /* 0x000f260008000a00 */
[----:B------:R-:W-:Y:S01]  /*0ab0*/  LOP3.LUT R6, R8, R7, R6, 0x96, !PT ;  /* 0x0000000708067212 */ /* 0x000fe200078e9606 */
[----:B------:R-:W-:Y:S01]  /*0ac0*/  IMAD.HI.U32 R9, R4, -0x2daee0ad, RZ ;  /* 0xd2511f5304097827 */ /* 0x000fe200078e00ff */
[----:B------:R-:W-:Y:S01]  /*0ad0*/  IADD3 R7, PT, PT, R2, 0x3c6ef372, RZ ;  /* 0x3c6ef37202077810 */ /* 0x000fe20007ffe0ff */
[----:B------:R-:W-:-:S02]  /*0ae0*/  UPLOP3.LUT UP1, UPT, UPT, UPT, UPT, 0x40, 0x4 ;  /* 0x000000000004789c */ /* 0x000fc40003f2e870 */
[----:B------:R-:W-:Y:S01]  /*0af0*/  IMAD.HI.U32 R8, R6, -0x2daee0ad, RZ ;  /* 0xd2511f5306087827 */ /* 0x000fe200078e00ff */
[----:B------:R-:W-:-:S03]  /*0b00*/  LOP3.LUT R9, R11, R10, R9, 0x96, !PT ;  /* 0x0000000a0b097212 */ /* 0x000fc600078e9609 */
[----:B------:R-:W-:Y:S02]  /*0b10*/  VIADD R10, R3, 0x76cf5d0a ;  /* 0x76cf5d0a030a7836 */ /* 0x000fe40000000000 */
[----:B------:R-:W-:Y:S02]  /*0b20*/  IMAD R11, R4, -0x2daee0ad, RZ ;  /* 0xd2511f53040b7824 */ /* 0x000fe400078e02ff */
[----:B------:R-:W-:-:S03]  /*0b30*/  IMAD.HI.U32 R4, R9, -0x326172a9, RZ ;  /* 0xcd9e8d5709047827 */ /* 0x000fc600078e00ff */
[----:B------:R-:W-:Y:S01]  /*0b40*/  LOP3.LUT R8, R10, R11, R8, 0x96, !PT ;  /* 0x0000000b0a087212 */ /* 0x000fe200078e9608 */
[----:B------:R-:W-:Y:S01]  /*0b50*/  IMAD R10, R9, -0x326172a9, RZ ;  /* 0xcd9e8d57090a7824 */ /* 0x000fe200078e02ff */
[----:B------:R-:W-:Y:S01]  /*0b60*/  LOP3.LUT R4, R7, R5, R4, 0x96, !PT ;  /* 0x0000000507047212 */ /* 0x000fe200078e9604 */
[----:B------:R-:W-:Y:S02]  /*0b70*/  VIADD R7, R2, 0xdaa66d2b ;  /* 0xdaa66d2b02077836 */ /* 0x000fe40000000000 */
[----:B------:R-:W-:-:S04]  /*0b80*/  IMAD.HI.U32 R5, R8, -0x326172a9, RZ ;  /* 0xcd9e8d5708057827 */ /* 0x000fc800078e00ff */
[----:B------:R-:W-:Y:S01]  /*0b90*/  IMAD R9, R6, -0x2daee0ad, RZ ;  /* 0xd2511f5306097824 */ /* 0x000fe200078e02ff */
[----:B------:R-:W-:Y:S01]  /*0ba0*/  LOP3.LUT R5, R7, R10, R5, 0x96, !PT ;  /* 0x0000000a07057212 */ /* 0x000fe200078e9605 */
[----:B------:R-:W-:-:S04]  /*0bb0*/  IMAD.HI.U32 R6, R4, -0x2daee0ad, RZ ;  /* 0xd2511f5304067827 */ /* 0x000fc800078e00ff */
[----:B------:R-:W-:Y:S02]  /*0bc0*/  VIADD R11, R3, 0x32370b8f ;  /* 0x32370b8f030b7836 */ /* 0x000fe40000000000 */
[----:B------:R-:W-:Y:S02]  /*0bd0*/  IMAD R10, R4, -0x2daee0ad, RZ ;  /* 0xd2511f53040a7824 */ /* 0x000fe400078e02ff */
[----:B------:R-:W-:Y:S01]  /*0be0*/  IMAD R7, R8, -0x326172a9, RZ ;  /* 0xcd9e8d5708077824 */ /* 0x000fe200078e02ff */
[----:B------:R-:W-:Y:S01]  /*0bf0*/  LOP3.LUT R6, R11, R9, R6, 0x96, !PT ;  /* 0x000000090b067212 */ /* 0x000fe200078e9606 */
[----:B------:R-:W-:Y:S01]  /*0c00*/  IMAD.HI.U32 R9, R5, -0x2daee0ad, RZ ;  /* 0xd2511f5305097827 */ /* 0x000fe200078e00ff */
[----:B------:R-:W-:-:S03]  /*0c10*/  IADD3 R11, PT, PT, R3, -0x126145ec, RZ ;  /* 0xed9eba14030b7810 */ /* 0x000fc60007ffe0ff */
[----:B------:R-:W-:Y:S01]  /*0c20*/  IMAD.HI.U32 R4, R6, -0x326172a9, RZ ;  /* 0xcd9e8d5706047827 */ /* 0x000fe200078e00ff */
[----:B------:R-:W-:Y:S02]  /*0c30*/  LOP3.LUT R9, R11, R10, R9, 0x96, !PT ;  /* 0x0000000a0b097212 */ /* 0x000fe400078e9609 */
[----:B------:R-:W-:Y:S01]  /*0c40*/  IADD3 R11, PT, PT, R3, -0x56f99767, RZ ;  /* 0xa9066899030b7810 */ /* 0x000fe20007ffe0ff */
[----:B------:R-:W-:Y:S02]  /*0c50*/  VIADD R8, R2, 0x78dde6e4 ;  /* 0x78dde6e402087836 */ /* 0x000fe40000000000 */
[----:B------:R-:W-:-:S03]  /*0c60*/  IMAD R10, R5, -0x2daee0ad, RZ ;  /* 0xd2511f53050a7824 */ /* 0x000fc600078e02ff */
[----:B------:R-:W-:Y:S01]  /*0c70*/  LOP3.LUT R4, R8, R7, R4, 0x96, !PT ;  /* 0x0000000708047212 */ /* 0x000fe200078e9604 */
[----:B------:R-:W-:Y:S02]  /*0c80*/  IMAD R7, R6, -0x326172a9, RZ ;  /* 0xcd9e8d5706077824 */ /* 0x000fe400078e02ff */
[----:B------:R-:W-:Y:S02]  /*0c90*/  VIADD R8, R2, 0x1715609d ;  /* 0x1715609d02087836 */ /* 0x000fe40000000000 */
        /* <DEDUP_REMOVED lines=8> */
[C---:B------:R-:W-:Y:S01]  /*0d20*/  IMAD.HI.U32 R4, R5.reuse, -0x326172a9, RZ ;  /* 0xcd9e8d5705047827 */ /* 0x040fe200078e00ff */
[----:B------:R-:W-:Y:S02]  /*0d30*/  LOP3.LUT R8, R10, R11, R8, 0x96, !PT ;  /* 0x0000000b0a087212 */ /* 0x000fe400078e9608 */
[----:B------:R-:W-:Y:S01]  /*0d40*/  LOP3.LUT R11, R108, 0xff, RZ, 0xc0, !PT ;  /* 0x000000ff6c0b7812 */ /* 0x000fe200078ec0ff */
[----:B------:R-:W-:Y:S01]  /*0d50*/  VIADD R7, R2, 0xb54cda56 ;  /* 0xb54cda5602077836 */ /* 0x000fe20000000000 */
[----:B------:R-:W-:Y:S01]  /*0d60*/  LOP3.LUT R108, R108, 0xffffff00, RZ, 0xc0, !PT ;  /* 0xffffff006c6c7812 */ /* 0x000fe200078ec0ff */
[----:B------:R-:W-:Y:S01]  /*0d70*/  IMAD R5, R5, -0x326172a9, RZ ;  /* 0xcd9e8d5705057824 */ /* 0x000fe200078e02ff */
[----:B------:R-:W-:Y:S01]  /*0d80*/  VIADDMNMX R110, R11, -R110, RZ, !PT ;  /* 0x8000006e0b6e7246 */ /* 0x000fe200078001ff */
[----:B------:R-:W-:Y:S01]  /*0d90*/  IMAD.HI.U32 R0, R8, -0x326172a9, RZ ;  /* 0xcd9e8d5708007827 */ /* 0x000fe200078e00ff */
[----:B------:R-:W-:Y:S02]  /*0da0*/  LOP3.LUT R4, R7, R9, R4, 0x96, !PT ;  /* 0x0000000907047212 */ /* 0x000fe400078e9604 */
[----:B------:R-:W-:Y:S01]  /*0db0*/  VIMNMX R109, PT, PT, R110, 0x20, PT ;  /* 0x000000206e6d7848 */ /* 0x000fe20003fe0100 */
[----:B------:R-:W-:Y:S01]  /*0dc0*/  IMAD R9, R6, -0x2daee0ad, RZ ;  /* 0xd2511f5306097824 */ /* 0x000fe200078e02ff */
[----:B------:R-:W-:Y:S01]  /*0dd0*/  VIADDMNMX R112, R11, -R112, RZ, !PT ;  /* 0x800000700b707246 */ /* 0x000fe200078001ff */
[----:B------:R-:W-:Y:S01]  /*0de0*/  VIADD R7, R2, 0x5384540f ;  /* 0x5384540f02077836 */ /* 0x000fe20000000000 */
[----:B------:R-:W-:Y:S01]  /*0df0*/  IADD3 R11, PT, PT, R3, -0x24c28bd8, RZ ;  /* 0xdb3d7428030b7810 */ /* 0x000fe20007ffe0ff */
[----:B------:R-:W-:-:S03]  /*0e00*/  IMAD.HI.U32 R6, R4, -0x2daee0ad, RZ ;  /* 0xd2511f5304067827 */ /* 0x000fc600078e00ff */
[----:B------:R-:W-:Y:S01]  /*0e10*/  LOP3.LUT R0, R7, R5, R0, 0x96, !PT ;  /* 0x0000000507007212 */ /* 0x000fe200078e9600 */
[----:B------:R-:W-:Y:S02]  /*0e20*/  VIADD R10, R3, 0x1fd5c5a3 ;  /* 0x1fd5c5a3030a7836 */ /* 0x000fe40000000000 */
[----:B------:R-:W-:Y:S02]  /*0e30*/  IMAD R109, R109, 0x8, R108 ;  /* 0x000000086d6d7824 */ /* 0x000fe400078e026c */
[----:B------:R-:W-:Y:S01]  /*0e40*/  IMAD R5, R8, -0x326172a9, RZ ;  /* 0xcd9e8d5708057824 */ /* 0x000fe200078e02ff */
[----:B------:R-:W-:Y:S01]  /*0e50*/  LOP3.LUT R6, R10, R9, R6, 0x96, !PT ;  /* 0x000000090a067212 */ /* 0x000fe200078e9606 */
[----:B------:R-:W-:Y:S01]  /*0e60*/  IMAD R10, R4, -0x2daee0ad, RZ ;  /* 0xd2511f53040a7824 */ /* 0x000fe200078e02ff */
[----:B------:R-:W-:Y:S01]  /*0e70*/  I2FP.F32.U32 R109, R109 ;  /* 0x0000006d006d7245 */ /* 0x000fe20000201000 */
[----:B------:R-:W-:Y:S01]  /*0e80*/  IMAD.HI.U32 R9, R0, -0x2daee0ad, RZ ;  /* 0xd2511f5300097827 */ /* 0x000fe200078e00ff */
[----:B------:R-:W-:-:S02]  /*0e90*/  IADD3 R8, PT, PT, R2, -0x700cb87f, RZ ;  /* 0x8ff3478102087810 */ /* 0x000fc40007ffe0ff */
[----:B------:R0:W0:Y:S01]  /*0ea0*/  MUFU.RCP R115, R109 ;  /* 0x0000006d00737308 */ /* 0x0000220000001000 */
[----:B------:R-:W-:Y:S01]  /*0eb0*/  IMAD.HI.U32 R4, R6, -0x326172a9, RZ ;  /* 0xcd9e8d5706047827 */ /* 0x000fe200078e00ff */
[----:B------:R-:W-:-:S03]  /*0ec0*/  LOP3.LUT R9, R11, R10, R9, 0x96, !PT ;  /* 0x0000000a0b097212 */ /* 0x000fc600078e9609 */
[----:B------:R-:W-:Y:S02]  /*0ed0*/  VIADD R7, R2, 0xf1bbcdc8 ;  /* 0xf1bbcdc802077836 */ /* 0x000fe40000000000 */
[----:B------:R-:W-:Y:S02]  /*0ee0*/  IMAD R6, R6, -0x326172a9, RZ ;  /* 0xcd9e8d5706067824 */ /* 0x000fe400078e02ff */
[----:B------:R-:W-:Y:S01]  /*0ef0*/  IMAD.HI.U32 R113, R9, -0x326172a9, RZ ;  /* 0xcd9e8d5709717827 */ /* 0x000fe200078e00ff */
[----:B------:R-:W-:Y:S02]  /*0f00*/  LOP3.LUT R4, R7, R5, R4, 0x96, !PT ;  /* 0x0000000507047212 */ /* 0x000fe400078e9604 */
[----:B------:R-:W-:Y:S01]  /*0f10*/  VIMNMX R5, PT, PT, R112, 0x20, PT ;  /* 0x0000002070057848 */ /* 0x000fe20003fe0100 */
[----:B------:R-:W-:Y:S01]  /*0f20*/  IMAD R7, R0, -0x2daee0ad, RZ ;  /* 0xd2511f5300077824 */ /* 0x000fe200078e02ff */
[----:B------:R-:W-:Y:S01]  /*0f30*/  LOP3.LUT R113, R8, R6, R113, 0x96, !PT ;  /* 0x0000000608717212 */ /* 0x000fe200078e9671 */
[----:B------:R-:W-:-:S04]  /*0f40*/  IMAD.HI.U32 R112, R4, -0x2daee0ad, RZ ;  /* 0xd2511f5304707827 */ /* 0x000fc800078e00ff */
[----:B------:R-:W-:Y:S02]  /*0f50*/  VIADD R0, R3, 0x96a522ad ;  /* 0x96a522ad03007836 */ /* 0x000fe40000000000 */
[----:B------:R-:W-:Y:S02]  /*0f60*/  IMAD R114, R5, 0x8, R108 ;  /* 0x0000000805727824 */ /* 0x000fe400078e026c */
[----:B------:R-:W-:Y:S01]  /*0f70*/  IMAD R136, R9, -0x326172a9, RZ ;  /* 0xcd9e8d5709887824 */ /* 0x000fe200078e02ff */
[----:B------:R-:W-:Y:S01]  /*0f80*/  LOP3.LUT R112, R0, R7, R112, 0x96, !PT ;  /* 0x0000000700707212 */ /* 0x000fe200078e9670 */
[----:B01234-:R-:W-:-:S07]  /*0f90*/  IMAD R148, R4, -0x2daee0ad, RZ ;  /* 0xd2511f5304947824 */ /* 0x01ffce00078e02ff */
.L_x_7861:
        /* <DEDUP_REMOVED lines=19> */
[----:B------:R-:W-:-:S03]  /*10d0*/  IMAD.MOV.U32 R0, RZ, RZ, RZ ;  /* 0x000000ffff007224 */ /* 0x000fc600078e00ff */
        /* <DEDUP_REMOVED lines=8> */
.L_x_7447:
[----:B------:R-:W-:Y:S05]  /*1160*/  BRA.U !UP0, `(.L_x_7448) ;  /* 0x0000003508d47547 */ /* 0x000fea000b800000 */
        /* <DEDUP_REMOVED lines=24> */
.L_x_7452:
        /* <DEDUP_REMOVED lines=13> */
.L_x_7454:
[----:B------:R-:W-:Y:S05]  /*13c0*/  BSYNC.RECONVERGENT B2 ;  /* 0x0000000000027941 */ /* 0x000fea0003800200 */
.L_x_7453:
        /* <DEDUP_REMOVED lines=61> */
.L_x_7451:
[----:B------:R-:W-:Y:S05]  /*17a0*/  BSYNC.RECONVERGENT B1 ;  /* 0x0000000000017941 */ /* 0x000fea0003800200 */
.L_x_7450:
[----:B------:R-:W-:Y:S01]  /*17b0*/  I2FP.F32.U32 R108, R108 ;  /* 0x0000006c006c7245 */ /* 0x000fe20000201000 */
[----:B------:R-:W-:Y:S01]  /*17c0*/  IMAD.MOV.U32 R111, RZ, RZ, 0x2f800000 ;  /* 0x2f800000ff6f7424 */ /* 0x000fe200078e00ff */
[----:B-----5:R-:W-:-:S03]  /*17d0*/  SHF.L.U32 R110, R8, 0x10, RZ ;  /* 0x00000010086e7819 */ /* 0x020fc600000006ff */
        /* <DEDUP_REMOVED lines=8> */
.L_x_7449:
        /* <DEDUP_REMOVED lines=22> */
.L_x_7458:
        /* <DEDUP_REMOVED lines=13> */
.L_x_7460:
[----:B------:R-:W-:Y:S05]  /*1a90*/  BSYNC.RECONVERGENT B2 ;  /* 0x0000000000027941 */ /* 0x000fea0003800200 */
.L_x_7459:
        /* <DEDUP_REMOVED lines=61> */
.L_x_7457:
[----:B------:R-:W-:Y:S05]  /*1e70*/  BSYNC.RECONVERGENT B1 ;  /* 0x0000000000017941 */ /* 0x000fea0003800200 */
.L_x_7456:
        /* <DEDUP_REMOVED lines=12> */
[----:B------:R-:W-:-:S07]  /*1f40*/  FFMA.FTZ R179, R138, R89, R111 ;  /* 0x000000598ab37223 */ /* 0x000fce000001006f */
.L_x_7455:
        /* <DEDUP_REMOVED lines=21> */
.L_x_7464:
        /* <DEDUP_REMOVED lines=13> */
.L_x_7466:
[----:B------:R-:W-:Y:S05]  /*2170*/  BSYNC.RECONVERGENT B2 ;  /* 0x0000000000027941 */ /* 0x000fea0003800200 */
.L_x_7465:
        /* <DEDUP_REMOVED lines=60> */
[----:B------:R-:W-:-:S07]  /*2540*/  IMAD.MOV.U32 R109, RZ, RZ, R110 ;  /* 0x000000ffff6d7224 */ /* 0x000fce00078e006e */
.L_x_7463:
[----:B------:R-:W-:Y:S05]  /*2550*/  BSYNC.RECONVERGENT B1 ;  /* 0x0000000000017941 */ /* 0x000fea0003800200 */
.L_x_7462:
        /* <DEDUP_REMOVED lines=10> */
[----:B------:R-:W-:-:S07]  /*2600*/  FFMA.FTZ R177, R177, R90, R148 ;  /* 0x0000005ab1b17223 */ /* 0x000fce0000010094 */
.L_x_7461:
        /* <DEDUP_REMOVED lines=22> */
.L_x_7470:
        /* <DEDUP_REMOVED lines=13> */
.L_x_7472:
[----:B------:R-:W-:Y:S05]  /*2840*/  BSYNC.RECONVERGENT B2 ;  /* 0x0000000000027941 */ /* 0x000fea0003800200 */
.L_x_7471:
        /* <DEDUP_REMOVED lines=61> */
.L_x_7469:
[----:B------:R-:W-:Y:S05]  /*2c20*/  BSYNC.RECONVERGENT B1 ;  /* 0x0000000000017941 */ /* 0x000fea0003800200 */
.L_x_7468:
        /* <DEDUP_REMOVED lines=12> */
[----:B------:R-:W-:-:S07]  /*2cf0*/  FFMA.FTZ R175, R138, R91, R175 ;  /* 0x0000005b8aaf7223 */ /* 0x000fce00000100af */
.L_x_7467:
        /* <DEDUP_REMOVED lines=21> */
.L_x_7476:
        /* <DEDUP_REMOVED lines=13> */
.L_x_7478:
[----:B------:R-:W-:Y:S05]  /*2f20*/  BSYNC.RECONVERGENT B2 ;  /* 0x0000000000027941 */ /* 0x000fea0003800200 */
.L_x_7477:
        /* <DEDUP_REMOVED lines=61> */
.L_x_7475:
[----:B------:R-:W-:Y:S05]  /*3300*/  BSYNC.RECONVERGENT B1 ;  /* 0x0000000000017941 */ /* 0x000fea0003800200 */
.L_x_7474:
        /* <DEDUP_REMOVED lines=10> */
[----:B------:R-:W-:-:S07]  /*33b0*/  FFMA.FTZ R173, R173, R84, R110 ;  /* 0x00000054adad7223 */ /* 0x000fce000001006e */
.L_x_7473:
        /* <DEDUP_REMOVED lines=22> */
.L_x_7482:
        /* <DEDUP_REMOVED lines=13> */
.L_x_7484:
[----:B------:R-:W-:Y:S05]  /*35f0*/  BSYNC.RECONVERGENT B2 ;  /* 0x0000000000027941 */ /* 0x000fea0003800200 */
.L_x_7483:
        /* <DEDUP_REMOVED lines=60> */
[----:B------:R-:W-:-:S07]  /*39c0*/  LOP3.LUT R112, R167, R112, R169, 0x96, !PT ;  /* 0x00000070a7707212 */ /* 0x000fce00078e96a9 */
.L_x_7481:
[----:B------:R-:W-:Y:S05]  /*39d0*/  BSYNC.RECONVERGENT B1 ;  /* 0x0000000000017941 */ /* 0x000fea0003800200 */
.L_x_7480:
        /* <DEDUP_REMOVED lines=12> */
[----:B------:R-:W-:-:S07]  /*3aa0*/  FFMA.FTZ R171, R138, R85, R171 ;  /* 0x000000558aab7223 */ /* 0x000fce00000100ab */
.L_x_7479:
        /* <DEDUP_REMOVED lines=21> */
.L_x_7488:
        /* <DEDUP_REMOVED lines=13> */
.L_x_7490:
[----:B------:R-:W-:Y:S05]  /*3cd0*/  BSYNC.RECONVERGENT B2 ;  /* 0x0000000000027941 */ /* 0x000fea0003800200 */
.L_x_7489:
        /* <DEDUP_REMOVED lines=61> */
.L_x_7487:
[----:B------:R-:W-:Y:S05]  /*40b0*/  BSYNC.RECONVERGENT B1 ;  /* 0x0000000000017941 */ /* 0x000fea0003800200 */
.L_x_7486:
        /* <DEDUP_REMOVED lines=10> */
[----:B------:R-:W-:-:S07]  /*4160*/  FFMA.FTZ R169, R169, R86, R152 ;  /* 0x00000056a9a97223 */ /* 0x000fce0000010098 */
.L_x_7485:
        /* <DEDUP_REMOVED lines=22> */
.L_x_7494:
        /* <DEDUP_REMOVED lines=13> */
.L_x_7496:
[----:B------:R-:W-:Y:S05]  /*43a0*/  BSYNC.RECONVERGENT B2 ;  /* 0x0000000000027941 */ /* 0x000fea0003800200 */
.L_x_7495:
        /* <DEDUP_REMOVED lines=57> */
[----:B------:R-:W-:Y:S02]  /*4740*/  MOV R136, R112 ;  /* 0x0000007000887202 */ /* 0x000fe40000000f00 */
[----:B------:R-:W-:Y:S01]  /*4750*/  LOP3.LUT R113, R167, R186, R113, 0x96, !PT ;  /* 0x000000baa7717212 */ /* 0x000fe200078e9671 */
[----:B------:R-:W-:Y:S01]  /*4760*/  IMAD.MOV.U32 R152, RZ, RZ, R188 ;  /* 0x000000ffff987224 */ /* 0x000fe200078e00bc */
[----:B------:R-:W-:-:S07]  /*4770*/  LOP3.LUT R112, R187, R166, R189, 0x96, !PT ;  /* 0x000000a6bb707212 */ /* 0x000fce00078e96bd */
.L_x_7493:
[----:B------:R-:W-:Y:S05]  /*4780*/  BSYNC.RECONVERGENT B1 ;  /* 0x0000000000017941 */ /* 0x000fea0003800200 */
.L_x_7492:
        /* <DEDUP_REMOVED lines=13> */
.L_x_7491:
[----:B------:R-:W-:Y:S02]  /*4860*/  F2FP.BF16.F32.PACK_AB R160, RZ, R167 ;  /* 0x000000a7ffa0723e */ /* 0x000fe400000010ff */
[----:B------:R-:W-:Y:S02]  /*4870*/  PRMT R108, R108, 0x5410, R111 ;  /* 0x000054106c6c7816 */ /* 0x000fe4000000006f */
[----:B------:R-:W-:Y:S02]  /*4880*/  PRMT R110, R110, 0x5410, R150 ;  /* 0x000054106e6e7816 */ /* 0x000fe40000000096 */
[----:B------:R-:W-:Y:S02]  /*4890*/  PRMT R109, R109, 0x5410, R148 ;  /* 0x000054106d6d7816 */ /* 0x000fe40000000094 */
[----:B------:R-:W-:Y:S01]  /*48a0*/  PRMT R111, R158, 0x5410, R160 ;  /* 0x000054109e6f7816 */ /* 0x000fe200000000a0 */
[----:B------:R-:W-:Y:S06]  /*48b0*/  BRA `(.L_x_7497) ;  /* 0x0000003400107947 */ /* 0x000fec0003800000 */
.L_x_7448:
        /* <DEDUP_REMOVED lines=20> */
.L_x_7501:
        /* <DEDUP_REMOVED lines=13> */
.L_x_7503:
[----:B------:R-:W-:Y:S05]  /*4ad0*/  BSYNC.RECONVERGENT B2 ;  /* 0x0000000000027941 */ /* 0x000fea0003800200 */
.L_x_7502:
        /* <DEDUP_REMOVED lines=57> */
[----:B------:R-:W-:Y:S02]  /*4e70*/  IMAD.MOV.U32 R136, RZ, RZ, R112 ;  /* 0x000000ffff887224 */ /* 0x000fe400078e0070 */
[----:B------:R-:W-:Y:S01]  /*4e80*/  IMAD.MOV.U32 R109, RZ, RZ, RZ ;  /* 0x000000ffff6d7224 */ /* 0x000fe200078e00ff */
[----:B------:R-:W-:Y:S01]  /*4e90*/  LOP3.LUT R112, R111, R108, R167, 0x96, !PT ;  /* 0x0000006c6f707212 */ /* 0x000fe200078e96a7 */
[----:B------:R-:W-:-:S07]  /*4ea0*/  IMAD.MOV.U32 R108, RZ, RZ, R148 ;  /* 0x000000ffff6c7224 */ /* 0x000fce00078e0094 */
.L_x_7500:
[----:B------:R-:W-:Y:S05]  /*4eb0*/  BSYNC.RECONVERGENT B1 ;  /* 0x0000000000017941 */ /* 0x000fea0003800200 */
.L_x_7499:
[----:B------:R-:W-:Y:S01]  /*4ec0*/  I2FP.F32.U32 R108, R108 ;  /* 0x0000006c006c7245 */ /* 0x000fe20000201000 */
[----:B------:R-:W-:Y:S02]  /*4ed0*/  HFMA2 R111, -RZ, RZ, 0.1171875, 0 ;  /* 0x2f800000ff6f7431 */ /* 0x000fe400000001ff */
[----:B-----5:R-:W-:-:S03]  /*4ee0*/  IMAD.U32 R110, R8, 0x10000, RZ ;  /* 0x00010000086e7824 */ /* 0x020fc600078e00ff */
[----:B------:R-:W-:Y:S01]  /*4ef0*/  FFMA.FTZ R108, R108, R111, 1.1641532182693481445e-10 ;  /* 0x2f0000006c6c7423 */ /* 0x000fe2000001006f */
[----:B------:R-:W-:-:S04]  /*4f00*/  FMUL.FTZ R110, R110, UR13 ;  /* 0x0000000d6e6e7c20 */ /* 0x000fc80008410000 */
[----:B------:R-:W-:Y:S01]  /*4f10*/  FMUL.FTZ R110, R110, UR12 ;  /* 0x0000000c6e6e7c20 */ /* 0x000fe20008410000 */
[----:B------:R-:W-:-:S04]  /*4f20*/  FSETP.GTU.FTZ.AND P2, PT, R108, UR10, PT ;  /* 0x0000000a6c007c0b */ /* 0x000fc8000bf5c000 */
[----:B------:R-:W-:Y:S02]  /*4f30*/  FSEL R181, R110, RZ, !P2 ;  /* 0x000000ff6eb57208 */ /* 0x000fe40005000000 */
[----:B------:R-:W-:-:S03]  /*4f40*/  SEL R134, RZ, 0x1, P2 ;  /* 0x00000001ff867807 */ /* 0x000fc60001000000 */
[----:B------:R-:W-:-:S07]  /*4f50*/  FMUL.FTZ R181, R181, R88 ;  /* 0x00000058b5b57220 */ /* 0x000fce0000410000 */
.L_x_7498:
        /* <DEDUP_REMOVED lines=17> */
.L_x_7507:
        /* <DEDUP_REMOVED lines=13> */
.L_x_7509:
[----:B------:R-:W-:Y:S05]  /*5140*/  BSYNC.RECONVERGENT B2 ;  /* 0x0000000000027941 */ /* 0x000fea0003800200 */
.L_x_7508:
        /* <DEDUP_REMOVED lines=52> */
[----:B------:R-:W-:Y:S01]  /*5490*/  IMAD.WIDE.U32 R168, R167, -0x326172a9, RZ ;  /* 0xcd9e8d57a7a87825 */ /* 0x000fe200078e00ff */
[----:B------:R-:W-:-:S03]  /*54a0*/  MOV R111, R152 ;  /* 0x00000098006f7202 */ /* 0x000fc60000000f00 */
[----:B------:R-:W-:Y:S01]  /*54b0*/  IMAD.WIDE.U32 R166, R109, -0x2daee0ad, RZ ;  /* 0xd2511f536da67825 */ /* 0x000fe200078e00ff */
[----:B------:R-:W-:-:S03]  /*54c0*/  LOP3.LUT R113, R113, R110, R169, 0x96, !PT ;  /* 0x0000006e71717212 */ /* 0x000fc600078e96a9 */
[----:B------:R-:W-:Y:S02]  /*54d0*/  VIADD R109, R3, 0x96a522ad ;  /* 0x96a522ad036d7836 */ /* 0x000fe40000000000 */
[----:B------:R-:W-:Y:S02]  /*54e0*/  IMAD.MOV.U32 R136, RZ, RZ, R168 ;  /* 0x000000ffff887224 */ /* 0x000fe400078e00a8 */
[----:B------:R-:W-:Y:S01]  /*54f0*/  IMAD.MOV.U32 R152, RZ, RZ, R166 ;  /* 0x000000ffff987224 */ /* 0x000fe200078e00a6 */
[----:B------:R-:W-:Y:S01]  /*5500*/  LOP3.LUT R112, R109, R112, R167, 0x96, !PT ;  /* 0x000000706d707212 */ /* 0x000fe200078e96a7 */
[----:B------:R-:W-:-:S07]  /*5510*/  IMAD.MOV.U32 R110, RZ, RZ, RZ ;  /* 0x000000ffff6e7224 */ /* 0x000fce00078e00ff */
.L_x_7506:
[----:B------:R-:W-:Y:S05]  /*5520*/  BSYNC.RECONVERGENT B1 ;  /* 0x0000000000017941 */ /* 0x000fea0003800200 */
.L_x_7505:
        /* <DEDUP_REMOVED lines=9> */
[----:B------:R-:W-:-:S05]  /*55c0*/  FSEL R138, R109, RZ, !P2 ;  /* 0x000000ff6d8a7208 */ /* 0x000fca0005000000 */
[----:B------:R-:W-:-:S07]  /*55d0*/  FMUL.FTZ R179, R138, R89 ;  /* 0x000000598ab37220 */ /* 0x000fce0000410000 */
.L_x_7504:
        /* <DEDUP_REMOVED lines=17> */
.L_x_7513:
        /* <DEDUP_REMOVED lines=13> */
.L_x_7515:
[----:B------:R-:W-:Y:S05]  /*57c0*/  BSYNC.RECONVERGENT B2 ;  /* 0x0000000000027941 */ /* 0x000fea0003800200 */
.L_x_7514:
        /* <DEDUP_REMOVED lines=57> */
[----:B------:R-:W-:-:S03]  /*5b60*/  IMAD.MOV.U32 R136, RZ, RZ, R170 ;  /* 0x000000ffff887224 */ /* 0x000fc600078e00aa */
[----:B------:R-:W-:Y:S02]  /*5b70*/  LOP3.LUT R112, R109, R112, R169, 0x96, !PT ;  /* 0x000000706d707212 */ /* 0x000fe400078e96a9 */
[----:B------:R-:W-:Y:S01]  /*5b80*/  MOV R109, R152 ;  /* 0x00000098006d7202 */ /* 0x000fe20000000f00 */
[----:B------:R-:W-:-:S07]  /*5b90*/  IMAD.MOV.U32 R152, RZ, RZ, R168 ;  /* 0x000000ffff987224 */ /* 0x000fce00078e00a8 */
.L_x_7512:
[----:B------:R-:W-:Y:S05]  /*5ba0*/  BSYNC.RECONVERGENT B1 ;  /* 0x0000000000017941 */ /* 0x000fea0003800200 */
.L_x_7511:
        /* <DEDUP_REMOVED lines=10> */
.L_x_7510:
        /* <DEDUP_REMOVED lines=17> */
.L_x_7519:
        /* <DEDUP_REMOVED lines=13> */
.L_x_7521:
[----:B------:R-:W-:Y:S05]  /*5e30*/  BSYNC.RECONVERGENT B2 ;  /* 0x0000000000027941 */ /* 0x000fea0003800200 */
.L_x_7520:
        /* <DEDUP_REMOVED lines=58> */
[----:B------:R-:W-:Y:S02]  /*61e0*/  IMAD.MOV.U32 R136, RZ, RZ, R170 ;  /* 0x000000ffff887224 */ /* 0x000fe400078e00aa */
[----:B------:R-:W-:Y:S01]  /*61f0*/  IMAD.MOV.U32 R152, RZ, RZ, R168 ;  /* 0x000000ffff987224 */ /* 0x000fe200078e00a8 */
[----:B------:R-:W-:-:S07]  /*6200*/  LOP3.LUT R112, R167, R112, R169, 0x96, !PT ;  /* 0x00000070a7707212 */ /* 0x000fce00078e96a9 */
.L_x_7518:
[----:B------:R-:W-:Y:S05]  /*6210*/  BSYNC.RECONVERGENT B1 ;  /* 0x0000000000017941 */ /* 0x000fea0003800200 */
.L_x_7517:
        /* <DEDUP_REMOVED lines=11> */
.L_x_7516:
        /* <DEDUP_REMOVED lines=17> */
.L_x_7525:
        /* <DEDUP_REMOVED lines=13> */
.L_x_7527:
[----:B------:R-:W-:Y:S05]  /*64b0*/  BSYNC.RECONVERGENT B2 ;  /* 0x0000000000027941 */ /* 0x000fea0003800200 */
.L_x_7526:
        /* <DEDUP_REMOVED lines=61> */
.L_x_7524:
[----:B------:R-:W-:Y:S05]  /*6890*/  BSYNC.RECONVERGENT B1 ;  /* 0x0000000000017941 */ /* 0x000fea0003800200 */
.L_x_7523:
        /* <DEDUP_REMOVED lines=10> */
.L_x_7522:
        /* <DEDUP_REMOVED lines=17> */
.L_x_7531:
        /* <DEDUP_REMOVED lines=13> */
.L_x_7533:
[----:B------:R-:W-:Y:S05]  /*6b20*/  BSYNC.RECONVERGENT B2 ;  /* 0x0000000000027941 */ /* 0x000fea0003800200 */
.L_x_7532:
        /* <DEDUP_REMOVED lines=61> */
.L_x_7530:
[----:B------:R-:W-:Y:S05]  /*6f00*/  BSYNC.RECONVERGENT B1 ;  /* 0x0000000000017941 */ /* 0x000fea0003800200 */
.L_x_7529:
        /* <DEDUP_REMOVED lines=11> */
.L_x_7528:
        /* <DEDUP_REMOVED lines=17> */
.L_x_7537:
        /* <DEDUP_REMOVED lines=13> */
.L_x_7539:
[----:B------:R-:W-:Y:S05]  /*71a0*/  BSYNC.RECONVERGENT B2 ;  /* 0x0000000000027941 */ /* 0x000fea0003800200 */
.L_x_7538:
        /* <DEDUP_REMOVED lines=61> */
.L_x_7536:
[----:B------:R-:W-:Y:S05]  /*7580*/  BSYNC.RECONVERGENT B1 ;  /* 0x0000000000017941 */ /* 0x000fea0003800200 */
.L_x_7535:
        /* <DEDUP_REMOVED lines=10> */
.L_x_7534:
        /* <DEDUP_REMOVED lines=17> */
.L_x_7543:
        /* <DEDUP_REMOVED lines=13> */
.L_x_7545:
[----:B------:R-:W-:Y:S05]  /*7810*/  BSYNC.RECONVERGENT B2 ;  /* 0x0000000000027941 */ /* 0x000fea0003800200 */
.L_x_7544:
        /* <DEDUP_REMOVED lines=15> */
[----:B------:R-:W-:Y:S01]  /*7910*/  IMAD.MOV.U32 R138, RZ, RZ, RZ ;  /* 0x000000ffff8a7224 */ /* 0x000fe200078e00ff */
        /* <DEDUP_REMOVED lines=44> */
[----:B------:R-:W-:-:S07]  /*7be0*/  IMAD.MOV.U32 R152, RZ, RZ, R188 ;  /* 0x000000ffff987224 */ /* 0x000fce00078e00bc */
.L_x_7542:
[----:B------:R-:W-:Y:S05]  /*7bf0*/  BSYNC.RECONVERGENT B1 ;  /* 0x0000000000017941 */ /* 0x000fea0003800200 */
.L_x_7541:
        /* <DEDUP_REMOVED lines=11> */
.L_x_7540:
[----:B------:R-:W-:Y:S02]  /*7cb0*/  F2FP.BF16.F32.PACK_AB R160, RZ, R167 ;  /* 0x000000a7ffa0723e */ /* 0x000fe400000010ff */
[----:B------:R-:W-:Y:S02]  /*7cc0*/  PRMT R108, R108, 0x5410, R111 ;  /* 0x000054106c6c7816 */ /* 0x000fe4000000006f */
[----:B------:R-:W-:Y:S02]  /*7cd0*/  PRMT R110, R110, 0x5410, R150 ;  /* 0x000054106e6e7816 */ /* 0x000fe40000000096 */
[----:B------:R-:W-:Y:S02]  /*7ce0*/  PRMT R109, R109, 0x5410, R148 ;  /* 0x000054106d6d7816 */ /* 0x000fe40000000094 */
[----:B------:R-:W-:-:S07]  /*7cf0*/  PRMT R111, R158, 0x5410, R160 ;  /* 0x000054109e6f7816 */ /* 0x000fce00000000a0 */
.L_x_7497:
        /* <DEDUP_REMOVED lines=25> */
.L_x_7546:
[----:B------:R-:W-:Y:S02]  /*7e90*/  VIADD R144, R144, 0x100 ;  /* 0x0000010090907836 */ /* 0x000fe40000000000 */
[----:B------:R-:W-:-:S07]  /*7ea0*/  VIADD R0, R0, 0x100 ;  /* 0x0000010000007836 */ /* 0x000fce0000000000 */
.L_x_7446:
[----:B------:R-:W-:Y:S05]  /*7eb0*/  BSYNC.RECONVERGENT B0 ;  /* 0x0000000000007941 */ /* 0x000fea0003800200 */
.L_x_7445:
[----:B------:R-:W-:Y:S01]  /*7ec0*/  ISETP.GE.U32.AND P2, PT, R118, 0x200, PT ;  /* 0x000002007600780c */ /* 0x000fe20003f46070 */
[----:B------:R-:W-:Y:S03]  /*7ed0*/  BSSY.RECONVERGENT B0, `(.L_x_7547) ;  /* 0x00006dc000007945 */ /* 0x000fe60003800200 */
[----:B------:R-:W-:-:S09]  /*7ee0*/  P2R R158, PR, RZ, 0x4 ;  /* 0x00000004ff9e7803 */ /* 0x000fd20000000000 */
        /* <DEDUP_REMOVED lines=12> */
[----:B0-----:R-:W-:Y:S02]  /*7fb0*/  @!P2 IMAD.MOV.U32 R109, RZ, RZ, R138 ;  /* 0x000000ffff6da224 */ /* 0x001fe400078e008a */
        /* <DEDUP_REMOVED lines=18> */
.L_x_7553:
        /* <DEDUP_REMOVED lines=13> */
.L_x_7555:
[----:B------:R-:W-:Y:S05]  /*81b0*/  BSYNC.RECONVERGENT B2 ;  /* 0x0000000000027941 */ /* 0x000fea0003800200 */
.L_x_7554:
        /* <DEDUP_REMOVED lines=61> */
.L_x_7552:
[----:B------:R-:W-:Y:S05]  /*8590*/  BSYNC.RECONVERGENT B1 ;  /* 0x0000000000017941 */ /* 0x000fea0003800200 */
.L_x_7551:
[----:B------:R-:W-:Y:S01]  /*85a0*/  I2FP.F32.U32 R108, R108 ;  /* 0x0000006c006c7245 */ /* 0x000fe20000201000 */
[----:B------:R-:W-:Y:S01]  /*85b0*/  IMAD.MOV.U32 R111, RZ, RZ, 0x2f800000 ;  /* 0x2f800000ff6f7424 */ /* 0x000fe200078e00ff */
[----:B------:R-:W-:-:S03]  /*85c0*/  SHF.L.U32 R134, R8, 0x10, RZ ;  /* 0x0000001008867819 */ /* 0x000fc600000006ff */
[----:B------:R-:W-:Y:S02]  /*85d0*/  FFMA.FTZ R108, R108, R111, 1.1641532182693481445e-10 ;  /* 0x2f0000006c6c7423 */ /* 0x000fe4000001006f */
[----:B------:R-:W-:-:S03]  /*85e0*/  FMUL.FTZ R134, R134, UR13 ;  /* 0x0000000d86867c20 */ /* 0x000fc60008410000 */
[----:B------:R-:W-:Y:S01]  /*85f0*/  FSETP.GTU.FTZ.AND P3, PT, R108, UR10, PT ;  /* 0x0000000a6c007c0b */ /* 0x000fe2000bf7c000 */
[----:B------:R-:W-:Y:S01]  /*8600*/  FMUL.FTZ R134, R134, UR12 ;  /* 0x0000000c86867c20 */ /* 0x000fe20008410000 */
[----:B------:R-:W-:-:S04]  /*8610*/  IMAD.U32 R108, R4, 0x10000, RZ ;  /* 0x00010000046c7824 */ /* 0x000fc800078e00ff */
[----:B------:R-:W-:Y:S02]  /*8620*/  FSEL R165, R134, RZ, !P3 ;  /* 0x000000ff86a57208 */ /* 0x000fe40005800000 */
[----:B------:R-:W-:-:S03]  /*8630*/  SEL R134, RZ, 0x1, P3 ;  /* 0x00000001ff867807 */ /* 0x000fc60001800000 */
[----:B------:R-:W-:-:S07]  /*8640*/  FFMA.FTZ R165, R165, R64, R108 ;  /* 0x00000040a5a57223 */ /* 0x000fce000001006c */
.L_x_7550:
        /* <DEDUP_REMOVED lines=22> */
.L_x_7559:
        /* <DEDUP_REMOVED lines=13> */
.L_x_7561:
[----:B------:R-:W-:Y:S05]  /*8880*/  BSYNC.RECONVERGENT B2 ;  /* 0x0000000000027941 */ /* 0x000fea0003800200 */
.L_x_7560:
        /* <DEDUP_REMOVED lines=54> */
[----:B------:R-:W-:Y:S01]  /*8bf0*/  VIADD R113, R2, 0x8ff34781 ;  /* 0x8ff3478102717836 */ /* 0x000fe20000000000 */
[----:B------:R-:W-:Y:S01]  /*8c00*/  MOV R136, R160 ;  /* 0x000000a000887202 */ /* 0x000fe20000000f00 */
[----:B------:R-:W-:Y:S02]  /*8c10*/  VIADD R109, R3, 0x96a522ad ;  /* 0x96a522ad036d7836 */ /* 0x000fe40000000000 */
[----:B------:R-:W-:Y:S01]  /*8c20*/  IMAD.MOV.U32 R138, RZ, RZ, R152 ;  /* 0x000000ffff8a7224 */ /* 0x000fe200078e0098 */
[----:B------:R-:W-:Y:S01]  /*8c30*/  LOP3.LUT R113, R113, R150, R161, 0x96, !PT ;  /* 0x0000009671717212 */ /* 0x000fe200078e96a1 */
[----:B------:R-:W-:Y:S01]  /*8c40*/  IMAD.MOV.U32 R111, RZ, RZ, R110 ;  /* 0x000000ffff6f7224 */ /* 0x000fe200078e006e */
[----:B------:R-:W-:-:S07]  /*8c50*/  LOP3.LUT R112, R109, R112, R153, 0x96, !PT ;  /* 0x000000706d707212 */ /* 0x000fce00078e9699 */
.L_x_7558:
[----:B------:R-:W-:Y:S05]  /*8c60*/  BSYNC.RECONVERGENT B1 ;  /* 0x0000000000017941 */ /* 0x000fea0003800200 */
.L_x_7557:
[----:B------:R-:W-:Y:S01]  /*8c70*/  PRMT R110, R8, 0x7632, R110 ;  /* 0x00007632086e7816 */ /* 0x000fe2000000006e */
        /* <DEDUP_REMOVED lines=12> */
.L_x_7556:
        /* <DEDUP_REMOVED lines=21> */
.L_x_7565:
        /* <DEDUP_REMOVED lines=13> */
.L_x_7567:
[----:B------:R-:W-:Y:S05]  /*8f60*/  BSYNC.RECONVERGENT B2 ;  /* 0x0000000000027941 */ /* 0x000fea0003800200 */
.L_x_7566:
        /* <DEDUP_REMOVED lines=61> */
.L_x_7564:
[----:B------:R-:W-:Y:S05]  /*9340*/  BSYNC.RECONVERGENT B1 ;  /* 0x0000000000017941 */ /* 0x000fea0003800200 */
.L_x_7563:
[----:B------:R-:W-:Y:S01]  /*9350*/  I2FP.F32.U32 R109, R109 ;  /* 0x0000006d006d7245 */ /* 0x000fe20000201000 */
[----:B------:R-:W-:Y:S02]  /*9360*/  HFMA2 R130, -RZ, RZ, 0.1171875, 0 ;  /* 0x2f800000ff827431 */ /* 0x000fe400000001ff */
[----:B------:R-:W-:Y:S02]  /*9370*/  IMAD.U32 R138, R9, 0x10000, RZ ;  /* 0x00010000098a7824 */ /* 0x000fe400078e00ff */
        /* <DEDUP_REMOVED lines=8> */
.L_x_7562:
        /* <DEDUP_REMOVED lines=22> */
.L_x_7571:
        /* <DEDUP_REMOVED lines=13> */
.L_x_7573:
[----:B------:R-:W-:Y:S05]  /*9630*/  BSYNC.RECONVERGENT B2 ;  /* 0x0000000000027941 */ /* 0x000fea0003800200 */
.L_x_7572:
[----:B------:R-:W-:Y:S01]  /*9640*/  IMAD.WIDE.U32 R150, R154, -0x326172a9, RZ ;  /* 0xcd9e8d579a967825 */ /* 0x000fe200078e00ff */
[----:B------:R-:W-:Y:S02]  /*9650*/  LOP3.LUT R186, R183, R113, R3, 0x96, !PT ;  /* 0x00000071b7ba7212 */ /* 0x000fe400078e9603 */
[----:B------:R-:W-:Y:S01]  /*9660*/  IADD3 R155, PT, PT, R3, 0x76cf5d0a, RZ ;  /* 0x76cf5d0a039b7810 */ /* 0x000fe20007ffe0ff */
[----:B------:R-:W-:Y:S01]  /*9670*/  VIADD R113, R2, 0x9e3779b9 ;  /* 0x9e3779b902717836 */ /* 0x000fe20000000000 */
[----:B------:R-:W-:Y:S01]  /*9680*/  LOP3.LUT R152, R117, R151, R2, 0x96, !PT ;  /* 0x0000009775987212 */ /* 0x000fe200078e9602 */
[----:B------:R-:W-:Y:S01]  /*9690*/  VIADD R151, R3, 0xbb67ae85 ;  /* 0xbb67ae8503977836 */ /* 0x000fe20000000000 */
[----:B------:R-:W-:Y:S01]  /*96a0*/  MOV R128, R110 ;  /* 0x0000006e00807202 */ /* 0x000fe20000000f00 */
[----:B------:R-:W-:-:S04]  /*96b0*/  IMAD.WIDE.U32 R186, R186, -0x326172a9, RZ ;  /* 0xcd9e8d57baba7825 */ /* 0x000fc800078e00ff */
        /* <DEDUP_REMOVED lines=51> */
[----:B------:R-:W-:Y:S02]  /*99f0*/  IMAD.MOV.U32 R138, RZ, RZ, R152 ;  /* 0x000000ffff8a7224 */ /* 0x000fe400078e0098 */
[----:B------:R-:W-:-:S07]  /*9a00*/  IMAD.MOV.U32 R151, RZ, RZ, RZ ;  /* 0x000000ffff977224 */ /* 0x000fce00078e00ff */
.L_x_7570:
[----:B------:R-:W-:Y:S05]  /*9a10*/  BSYNC.RECONVERGENT B1 ;  /* 0x0000000000017941 */ /* 0x000fea0003800200 */
.L_x_7569:
        /* <DEDUP_REMOVED lines=13> */
.L_x_7568:
        /* <DEDUP_REMOVED lines=21> */
.L_x_7577:
        /* <DEDUP_REMOVED lines=13> */
.L_x_7579:
[----:B------:R-:W-:Y:S05]  /*9d10*/  BSYNC.RECONVERGENT B2 ;  /* 0x0000000000027941 */ /* 0x000fea0003800200 */
.L_x_7578:
        /* <DEDUP_REMOVED lines=59> */
[----:B------:R-:W-:Y:S01]  /*a0d0*/  HFMA2 R152, -RZ, RZ, 0, 0 ;  /* 0x00000000ff987431 */ /* 0x000fe200000001ff */
[----:B------:R-:W-:-:S07]  /*a0e0*/  LOP3.LUT R112, R151, R112, R153, 0x96, !PT ;  /* 0x0000007097707212 */ /* 0x000fce00078e9699 */
.L_x_7576:
[----:B------:R-:W-:Y:S05]  /*a0f0*/  BSYNC.RECONVERGENT B1 ;  /* 0x0000000000017941 */ /* 0x000fea0003800200 */
.L_x_7575:
[----:B------:R-:W-:Y:S01]  /*a100*/  I2FP.F32.U32 R110, R110 ;  /* 0x0000006e006e7245 */ /* 0x000fe20000201000 */
[----:B------:R-:W-:Y:S02]  /*a110*/  IMAD.MOV.U32 R151, RZ, RZ, 0x2f800000 ;  /* 0x2f800000ff977424 */ /* 0x000fe400078e00ff */
[----:B------:R-:W-:Y:S02]  /*a120*/  IMAD.U32 R126, R10, 0x10000, RZ ;  /* 0x000100000a7e7824 */ /* 0x000fe400078e00ff */
        /* <DEDUP_REMOVED lines=8> */
.L_x_7574:
        /* <DEDUP_REMOVED lines=22> */
.L_x_7583:
        /* <DEDUP_REMOVED lines=13> */
.L_x_7585:
[----:B------:R-:W-:Y:S05]  /*a3e0*/  BSYNC.RECONVERGENT B2 ;  /* 0x0000000000027941 */ /* 0x000fea0003800200 */
.L_x_7584:
        /* <DEDUP_REMOVED lines=61> */
.L_x_7582:
[----:B------:R-:W-:Y:S05]  /*a7c0*/  BSYNC.RECONVERGENT B1 ;  /* 0x0000000000017941 */ /* 0x000fea0003800200 */
.L_x_7581:
        /* <DEDUP_REMOVED lines=13> */
.L_x_7580:
        /* <DEDUP_REMOVED lines=21> */
.L_x_7589:
        /* <DEDUP_REMOVED lines=13> */
.L_x_7591:
[----:B------:R-:W-:Y:S05]  /*aac0*/  BSYNC.RECONVERGENT B2 ;  /* 0x0000000000027941 */ /* 0x000fea0003800200 */
.L_x_7590:
        /* <DEDUP_REMOVED lines=61> */
.L_x_7588:
[----:B------:R-:W-:Y:S05]  /*aea0*/  BSYNC.RECONVERGENT B1 ;  /* 0x0000000000017941 */ /* 0x000fea0003800200 */
.L_x_7587:
[----:B------:R-:W-:Y:S01]  /*aeb0*/  I2FP.F32.U32 R122, R122 ;  /* 0x0000007a007a7245 */ /* 0x000fe20000201000 */
[----:B------:R-:W-:Y:S01]  /*aec0*/  IMAD.MOV.U32 R151, RZ, RZ, 0x2f800000 ;  /* 0x2f800000ff977424 */ /* 0x000fe200078e00ff */
[----:B------:R-:W-:Y:S01]  /*aed0*/  SHF.L.U32 R138, R11, 0x10, RZ ;  /* 0x000000100b8a7819 */ /* 0x000fe200000006ff */
        /* <DEDUP_REMOVED lines=8> */
.L_x_7586:
        /* <DEDUP_REMOVED lines=22> */
.L_x_7595:
        /* <DEDUP_REMOVED lines=13> */
.L_x_7597:
[----:B------:R-:W-:Y:S05]  /*b190*/  BSYNC.RECONVERGENT B2 ;  /* 0x0000000000027941 */ /* 0x000fea0003800200 */
.L_x_7596:
        /* <DEDUP_REMOVED lines=38> */
[----:B------:R-:W-:Y:S02]  /*b400*/  VIADD R151, R3, 0x646e171e ;  /* 0x646e171e03977836 */ /* 0x000fe40000000000 */
[----:B------:R-:W-:-:S03]  /*b410*/  IMAD.WIDE.U32 R190, R190, -0x326172a9, RZ ;  /* 0xcd9e8d57bebe7825 */ /* 0x000fc600078e00ff */
[----:B------:R-:W-:Y:S02]  /*b420*/  LOP3.LUT R151, R151, R186, R189, 0x96, !PT ;  /* 0x000000ba97977212 */ /* 0x000fe400078e96bd */
        /* <DEDUP_REMOVED lines=14> */
[----:B------:R-:W-:Y:S01]  /*b510*/  VIADD R151, R2, 0x8ff34781 ;  /* 0x8ff3478102977836 */ /* 0x000fe20000000000 */
[----:B------:R-:W-:Y:S01]  /*b520*/  MOV R136, R112 ;  /* 0x0000007000887202 */ /* 0x000fe20000000f00 */
[----:B------:R-:W-:-:S03]  /*b530*/  IMAD.WIDE.U32 R190, R190, -0x2daee0ad, RZ ;  /* 0xd2511f53bebe7825 */ /* 0x000fc600078e00ff */
[----:B------:R-:W-:Y:S01]  /*b540*/  LOP3.LUT R113, R151, R188, R113, 0x96, !PT ;  /* 0x000000bc97717212 */ /* 0x000fe200078e9671 */
[----:B------:R-:W-:Y:S01]  /*b550*/  IMAD.MOV.U32 R152, RZ, RZ, R190 ;  /* 0x000000ffff987224 */ /* 0x000fe200078e00be */
[----:B------:R-:W-:-:S07]  /*b560*/  LOP3.LUT R112, R187, R186, R191, 0x96, !PT ;  /* 0x000000babb707212 */ /* 0x000fce00078e96bf */
.L_x_7594:
[----:B------:R-:W-:Y:S05]  /*b570*/  BSYNC.RECONVERGENT B1 ;  /* 0x0000000000017941 */ /* 0x000fea0003800200 */
.L_x_7593:
        /* <DEDUP_REMOVED lines=13> */
.L_x_7592:
[----:B------:R-:W-:Y:S02]  /*b650*/  F2FP.BF16.F32.PACK_AB R162, RZ, R151 ;  /* 0x00000097ffa2723e */ /* 0x000fe400000010ff */
[----:B------:R-:W-:Y:S02]  /*b660*/  PRMT R108, R108, 0x5410, R111 ;  /* 0x000054106c6c7816 */ /* 0x000fe4000000006f */
[----:B------:R-:W-:Y:S02]  /*b670*/  PRMT R110, R110, 0x5410, R150 ;  /* 0x000054106e6e7816 */ /* 0x000fe40000000096 */
[----:B------:R-:W-:Y:S02]  /*b680*/  PRMT R109, R109, 0x5410, R148 ;  /* 0x000054106d6d7816 */ /* 0x000fe40000000094 */
[----:B------:R-:W-:Y:S01]  /*b690*/  PRMT R111, R160, 0x5410, R162 ;  /* 0x00005410a06f7816 */ /* 0x000fe200000000a2 */
[----:B------:R-:W-:Y:S06]  /*b6a0*/  BRA `(.L_x_7598) ;  /* 0x00000034000c7947 */ /* 0x000fec0003800000 */
.L_x_7549:
[----:B------:R-:W-:Y:S01]  /*b6b0*/  IMAD.MOV.U32 R165, RZ, RZ, RZ ;  /* 0x000000ffffa57224 */ /* 0x000fe200078e00ff */
[----:B------:R-:W-:Y:S01]  /*b6c0*/  MOV R152, R148 ;  /* 0x0000009400987202 */ /* 0x000fe20000000f00 */
[----:B0-----:R-:W-:Y:S01]  /*b6d0*/  IMAD.MOV.U32 R109, RZ, RZ, R138 ;  /* 0x000000ffff6d7224 */ /* 0x001fe200078e008a */
        /* <DEDUP_REMOVED lines=17> */
.L_x_7602:
        /* <DEDUP_REMOVED lines=13> */
.L_x_7604:
[----:B------:R-:W-:Y:S05]  /*b8c0*/  BSYNC.RECONVERGENT B2 ;  /* 0x0000000000027941 */ /* 0x000fea0003800200 */
.L_x_7603:
        /* <DEDUP_REMOVED lines=60> */
.L_x_7601:
[----:B------:R-:W-:Y:S05]  /*bc90*/  BSYNC.RECONVERGENT B1 ;  /* 0x0000000000017941 */ /* 0x000fea0003800200 */
.L_x_7600:
        /* <DEDUP_REMOVED lines=8> */
[----:B------:R-:W-:-:S05]  /*bd20*/  FSEL R165, R110, RZ, !P2 ;  /* 0x000000ff6ea57208 */ /* 0x000fca0005000000 */
[----:B------:R-:W-:-:S07]  /*bd30*/  FMUL.FTZ R165, R165, R64 ;  /* 0x00000040a5a57220 */ /* 0x000fce0000410000 */
.L_x_7599:
        /* <DEDUP_REMOVED lines=17> */
.L_x_7608:
        /* <DEDUP_REMOVED lines=13> */
.L_x_7610:
[----:B------:R-:W-:Y:S05]  /*bf20*/  BSYNC.RECONVERGENT B2 ;  /* 0x0000000000027941 */ /* 0x000fea0003800200 */
.L_x_7609:
        /* <DEDUP_REMOVED lines=61> */
.L_x_7607:
[----:B------:R-:W-:Y:S05]  /*c300*/  BSYNC.RECONVERGENT B1 ;  /* 0x0000000000017941 */ /* 0x000fea0003800200 */
.L_x_7606:
        /* <DEDUP_REMOVED lines=11> */
.L_x_7605:
        /* <DEDUP_REMOVED lines=17> */
.L_x_7614:
        /* <DEDUP_REMOVED lines=13> */
.L_x_7616:
[----:B------:R-:W-:Y:S05]  /*c5a0*/  BSYNC.RECONVERGENT B2 ;  /* 0x0000000000027941 */ /* 0x000fea0003800200 */
.L_x_7615:
        /* <DEDUP_REMOVED lines=61> */
.L_x_7613:
[----:B------:R-:W-:Y:S05]  /*c980*/  BSYNC.RECONVERGENT B1 ;  /* 0x0000000000017941 */ /* 0x000fea0003800200 */
.L_x_7612:
[----:B------:R-:W-:Y:S01]  /*c990*/  I2FP.F32.U32 R109, R109 ;  /* 0x0000006d006d7245 */ /* 0x000fe20000201000 */
[----:B------:R-:W-:Y:S01]  /*c9a0*/  IMAD.MOV.U32 R110, RZ, RZ, 0x2f800000 ;  /* 0x2f800000ff6e7424 */ /* 0x000fe200078e00ff */
[----:B-----5:R-:W-:-:S03]  /*c9b0*/  SHF.L.U32 R130, R9, 0x10, RZ ;  /* 0x0000001009827819 */ /* 0x020fc600000006ff */
[----:B------:R-:W-:Y:S02]  /*c9c0*/  FFMA.FTZ R109, R109, R110, 1.1641532182693481445e-10 ;  /* 0x2f0000006d6d7423 */ /* 0x000fe4000001006e */
[----:B------:R-:W-:-:S03]  /*c9d0*/  FMUL.FTZ R130, R130, UR13 ;  /* 0x0000000d82827c20 */ /* 0x000fc60008410000 */
[----:B------:R-:W-:Y:S01]  /*c9e0*/  FSETP.GTU.FTZ.AND P2, PT, R109, UR10, PT ;  /* 0x0000000a6d007c0b */ /* 0x000fe2000bf5c000 */
[----:B------:R-:W-:-:S05]  /*c9f0*/  FMUL.FTZ R130, R130, UR12 ;  /* 0x0000000c82827c20 */ /* 0x000fca0008410000 */
[----:B------:R-:W-:Y:S02]  /*ca00*/  FSEL R161, R130, RZ, !P2 ;  /* 0x000000ff82a17208 */ /* 0x000fe40005000000 */
[----:B------:R-:W-:-:S03]  /*ca10*/  SEL R130, RZ, 0x1, P2 ;  /* 0x00000001ff827807 */ /* 0x000fc60001000000 */
[----:B------:R-:W-:-:S07]  /*ca20*/  FMUL.FTZ R161, R161, R66 ;  /* 0x00000042a1a17220 */ /* 0x000fce0000410000 */
.L_x_7611:
        /* <DEDUP_REMOVED lines=17> */
.L_x_7620:
        /* <DEDUP_REMOVED lines=13> */
.L_x_7622:
[----:B------:R-:W-:Y:S05]  /*cc10*/  BSYNC.RECONVERGENT B2 ;  /* 0x0000000000027941 */ /* 0x000fea0003800200 */
.L_x_7621:
        /* <DEDUP_REMOVED lines=61> */
.L_x_7619:
[----:B------:R-:W-:Y:S05]  /*cff0*/  BSYNC.RECONVERGENT B1 ;  /* 0x0000000000017941 */ /* 0x000fea0003800200 */
.L_x_7618:
        /* <DEDUP_REMOVED lines=11> */
.L_x_7617:
        /* <DEDUP_REMOVED lines=17> */
.L_x_7626:
        /* <DEDUP_REMOVED lines=13> */
.L_x_7628:
[----:B------:R-:W-:Y:S05]  /*d290*/  BSYNC.RECONVERGENT B2 ;  /* 0x0000000000027941 */ /* 0x000fea0003800200 */
.L_x_7627:
[----:B------:R-:W-:Y:S01]  /*d2a0*/  IMAD.WIDE.U32 R150, R154, -0x326172a9, RZ ;  /* 0xcd9e8d579a967825 */ /* 0x000fe200078e00ff */
[----:B------:R-:W-:-:S03]  /*d2b0*/  LOP3.LUT R188, R183, R113, R3, 0x96, !PT ;  /* 0x00000071b7bc7212 */ /* 0x000fc600078e9603 */
[----:B------:R-:W-:Y:S01]  /*d2c0*/  HFMA2 R138, -RZ, RZ, 0, 0 ;  /* 0x00000000ff8a7431 */ /* 0x000fe200000001ff */
[C---:B------:R-:W-:Y:S01]  /*d2d0*/  IADD3 R153, PT, PT, R2.reuse, 0x3c6ef372, RZ ;  /* 0x3c6ef37202997810 */ /* 0x040fe20007ffe0ff */
        /* <DEDUP_REMOVED lines=57> */
.L_x_7625:
[----:B------:R-:W-:Y:S05]  /*d670*/  BSYNC.RECONVERGENT B1 ;  /* 0x0000000000017941 */ /* 0x000fea0003800200 */
.L_x_7624:
        /* <DEDUP_REMOVED lines=10> */
.L_x_7623:
        /* <DEDUP_REMOVED lines=17> */
.L_x_7632:
        /* <DEDUP_REMOVED lines=13> */
.L_x_7634:
[----:B------:R-:W-:Y:S05]  /*d900*/  BSYNC.RECONVERGENT B2 ;  /* 0x0000000000027941 */ /* 0x000fea0003800200 */
.L_x_7633:
        /* <DEDUP_REMOVED lines=59> */
[----:B------:R-:W-:Y:S01]  /*dcc0*/  IMAD.MOV.U32 R151, RZ, RZ, RZ ;  /* 0x000000ffff977224 */ /* 0x000fe200078e00ff */
[----:B------:R-:W-:-:S07]  /*dcd0*/  MOV R152, R186 ;  /* 0x000000ba00987202 */ /* 0x000fce0000000f00 */
.L_x_7631:
[----:B------:R-:W-:Y:S05]  /*dce0*/  BSYNC.RECONVERGENT B1 ;  /* 0x0000000000017941 */ /* 0x000fea0003800200 */
.L_x_7630:
        /* <DEDUP_REMOVED lines=11> */
.L_x_7629:
        /* <DEDUP_REMOVED lines=17> */
.L_x_7638:
        /* <DEDUP_REMOVED lines=13> */
.L_x_7640:
[----:B------:R-:W-:Y:S05]  /*df80*/  BSYNC.RECONVERGENT B2 ;  /* 0x0000000000027941 */ /* 0x000fea0003800200 */
.L_x_7639:
[----:B------:R-:W-:Y:S01]  /*df90*/  IMAD.WIDE.U32 R188, R154, -0x326172a9, RZ ;  /* 0xcd9e8d579abc7825 */ /* 0x000fe200078e00ff */
[----:B------:R-:W-:-:S03]  /*dfa0*/  LOP3.LUT R112, R183, R187, R3, 0x96, !PT ;  /* 0x000000bbb7707212 */ /* 0x000fc600078e9603 */
[----:B------:R-:W-:Y:S01]  /*dfb0*/  HFMA2 R162, -RZ, RZ, 0, 0 ;  /* 0x00000000ffa27431 */ /* 0x000fe200000001ff */
        /* <DEDUP_REMOVED lines=55> */
[----:B------:R-:W-:Y:S01]  /*e330*/  IMAD.MOV.U32 R136, RZ, RZ, R112 ;  /* 0x000000ffff887224 */ /* 0x000fe200078e0070 */
[----:B------:R-:W-:Y:S01]  /*e340*/  LOP3.LUT R112, R153, R186, R191, 0x96, !PT ;  /* 0x000000ba99707212 */ /* 0x000fe200078e96bf */
[----:B------:R-:W-:-:S07]  /*e350*/  IMAD.MOV.U32 R152, RZ, RZ, R190 ;  /* 0x000000ffff987224 */ /* 0x000fce00078e00be */
.L_x_7637:
[----:B------:R-:W-:Y:S05]  /*e360*/  BSYNC.RECONVERGENT B1 ;  /* 0x0000000000017941 */ /* 0x000fea0003800200 */
.L_x_7636:
        /* <DEDUP_REMOVED lines=10> */
.L_x_7635:
        /* <DEDUP_REMOVED lines=17> */
.L_x_7644:
        /* <DEDUP_REMOVED lines=13> */
.L_x_7646:
[----:B------:R-:W-:Y:S05]  /*e5f0*/  BSYNC.RECONVERGENT B2 ;  /* 0x0000000000027941 */ /* 0x000fea0003800200 */
.L_x_7645:
        /* <DEDUP_REMOVED lines=61> */
.L_x_7643:
[----:B------:R-:W-:Y:S05]  /*e9d0*/  BSYNC.RECONVERGENT B1 ;  /* 0x0000000000017941 */ /* 0x000fea0003800200 */
.L_x_7642:
        /* <DEDUP_REMOVED lines=11> */
.L_x_7641:
[----:B------:R-:W-:Y:S02]  /*ea90*/  F2FP.BF16.F32.PACK_AB R162, RZ, R151 ;  /* 0x00000097ffa2723e */ /* 0x000fe400000010ff */
[----:B------:R-:W-:Y:S02]  /*eaa0*/  PRMT R108, R108, 0x5410, R111 ;  /* 0x000054106c6c7816 */ /* 0x000fe4000000006f */
[----:B------:R-:W-:Y:S02]  /*eab0*/  PRMT R110, R110, 0x5410, R150 ;  /* 0x000054106e6e7816 */ /* 0x000fe40000000096 */
[----:B------:R-:W-:Y:S02]  /*eac0*/  PRMT R109, R109, 0x5410, R148 ;  /* 0x000054106d6d7816 */ /* 0x000fe40000000094 */
[----:B------:R-:W-:-:S07]  /*ead0*/  PRMT R111, R160, 0x5410, R162 ;  /* 0x00005410a06f7816 */ /* 0x000fce00000000a2 */
.L_x_7598:
        /* <DEDUP_REMOVED lines=25> */
.L_x_7647:
[----:B------:R-:W-:Y:S01]  /*ec70*/  IADD3 R144, PT, PT, R144, 0x100, RZ ;  /* 0x0000010090907810 */ /* 0x000fe20007ffe0ff */
[----:B------:R-:W-:-:S07]  /*ec80*/  VIADD R0, R0, 0x100 ;  /* 0x0000010000007836 */ /* 0x000fce0000000000 */
.L_x_7548:
[----:B------:R-:W-:Y:S05]  /*ec90*/  BSYNC.RECONVERGENT B0 ;  /* 0x0000000000007941 */ /* 0x000fea0003800200 */
.L_x_7547:
        /* <DEDUP_REMOVED lines=33> */
.L_x_7654:
        /* <DEDUP_REMOVED lines=13> */
.L_x_7656:
[----:B------:R-:W-:Y:S05]  /*ef80*/  BSYNC.RECONVERGENT B2 ;  /* 0x0000000000027941 */ /* 0x000fea0003800200 */
.L_x_7655:
        /* <DEDUP_REMOVED lines=58> */
[----:B------:R-:W-:Y:S01]  /*f330*/  IMAD.MOV.U32 R109, RZ, RZ, RZ ;  /* 0x000000ffff6d7224 */ /* 0x000fe200078e00ff */
[----:B------:R-:W-:-:S07]  /*f340*/  MOV R108, R148 ;  /* 0x00000094006c7202 */ /* 0x000fce0000000f00 */
.L_x_7653:
[----:B------:R-:W-:Y:S05]  /*f350*/  BSYNC.RECONVERGENT B1 ;  /* 0x0000000000017941 */ /* 0x000fea0003800200 */
.L_x_7652:
[----:B------:R-:W-:Y:S01]  /*f360*/  I2FP.F32.U32 R108, R108 ;  /* 0x0000006c006c7245 */ /* 0x000fe20000201000 */
[----:B------:R-:W-:Y:S02]  /*f370*/  HFMA2 R111, -RZ, RZ, 0.1171875, 0 ;  /* 0x2f800000ff6f7431 */ /* 0x000fe400000001ff */
[----:B------:R-:W-:-:S03]  /*f380*/  IMAD.U32 R134, R8, 0x10000, RZ ;  /* 0x0001000008867824 */ /* 0x000fc600078e00ff */
        /* <DEDUP_REMOVED lines=8> */
.L_x_7651:
        /* <DEDUP_REMOVED lines=22> */
.L_x_7660:
        /* <DEDUP_REMOVED lines=13> */
.L_x_7662:
[----:B------:R-:W-:Y:S05]  /*f640*/  BSYNC.RECONVERGENT B2 ;  /* 0x0000000000027941 */ /* 0x000fea0003800200 */
.L_x_7661:
        /* <DEDUP_REMOVED lines=17> */
[----:B------:R-:W-:Y:S02]  /*f760*/  HFMA2 R135, -RZ, RZ, 0, 0 ;  /* 0x00000000ff877431 */ /* 0x000fe400000001ff */
        /* <DEDUP_REMOVED lines=42> */
.L_x_7659:
[----:B------:R-:W-:Y:S05]  /*fa10*/  BSYNC.RECONVERGENT B1 ;  /* 0x0000000000017941 */ /* 0x000fea0003800200 */
.L_x_7658:
        /* <DEDUP_REMOVED lines=13> */
.L_x_7657:
        /* <DEDUP_REMOVED lines=21> */
.L_x_7666:
        /* <DEDUP_REMOVED lines=13> */
.L_x_7668:
[----:B------:R-:W-:Y:S05]  /*fd10*/  BSYNC.RECONVERGENT B2 ;  /* 0x0000000000027941 */ /* 0x000fea0003800200 */
.L_x_7667:
        /* <DEDUP_REMOVED lines=51> */
[----:B------:R-:W-:Y:S01]  /*10050*/  LOP3.LUT R109, R109, R188, R137, 0x96, !PT ;  /* 0x000000bc6d6d7212 */ /* 0x000fe200078e9689 */
[----:B------:R-:W-:Y:S02]  /*10060*/  HFMA2 R137, -RZ, RZ, 0, 0 ;  /* 0x00000000ff897431 */ /* 0x000fe400000001ff */
        /* <DEDUP_REMOVED lines=8> */
.L_x_7665:
[----:B------:R-:W-:Y:S05]  /*100f0*/  BSYNC.RECONVERGENT B1 ;  /* 0x0000000000017941 */ /* 0x000fea0003800200 */
.L_x_7664:
        /* <DEDUP_REMOVED lines=11> */
.L_x_7663:
        /* <DEDUP_REMOVED lines=22> */
.L_x_7672:
        /* <DEDUP_REMOVED lines=13> */
.L_x_7674:
[----:B------:R-:W-:Y:S05]  /*103e0*/  BSYNC.RECONVERGENT B2 ;  /* 0x0000000000027941 */ /* 0x000fea0003800200 */
.L_x_7673:
        /* <DEDUP_REMOVED lines=59> */
[----:B------:R-:W-:-:S07]  /*107a0*/  IMAD.MOV.U32 R135, RZ, RZ, RZ ;  /* 0x000000ffff877224 */ /* 0x000fce00078e00ff */
.L_x_7671:
[----:B------:R-:W-:Y:S05]  /*107b0*/  BSYNC.RECONVERGENT B1 ;  /* 0x0000000000017941 */ /* 0x000fea0003800200 */
.L_x_7670:
        /* <DEDUP_REMOVED lines=13> */
.L_x_7669:
        /* <DEDUP_REMOVED lines=21> */
.L_x_7678:
        /* <DEDUP_REMOVED lines=13> */
.L_x_7680:
[----:B------:R-:W-:Y:S05]  /*10ab0*/  BSYNC.RECONVERGENT B2 ;  /* 0x0000000000027941 */ /* 0x000fea0003800200 */
.L_x_7679:
[----:B------:R-:W-:Y:S01]  /*10ac0*/  IMAD.WIDE.U32 R136, R154, -0x326172a9, RZ ;  /* 0xcd9e8d579a887825 */ /* 0x000fe200078e00ff */
[----:B------:R-:W-:Y:S02]  /*10ad0*/  LOP3.LUT R188, R183, R113, R3, 0x96, !PT ;  /* 0x00000071b7bc7212 */ /* 0x000fe400078e9603 */
[----:B------:R-:W-:Y:S01]  /*10ae0*/  IADD3 R113, PT, PT, R2, -0x61c88647, RZ ;  /* 0x9e3779b902717810 */ /* 0x000fe20007ffe0ff */
[----:B------:R-:W-:Y:S01]  /*10af0*/  VIADD R135, R3, 0xbb67ae85 ;  /* 0xbb67ae8503877836 */ /* 0x000fe20000000000 */
[----:B------:R-:W-:Y:S01]  /*10b00*/  LOP3.LUT R186, R117, R137, R2, 0x96, !PT ;  /* 0x0000008975ba7212 */ /* 0x000fe200078e9602 */
[----:B------:R-:W-:Y:S01]  /*10b10*/  IMAD.WIDE.U32 R188, R188, -0x326172a9, RZ ;  /* 0xcd9e8d57bcbc7825 */ /* 0x000fe200078e00ff */
[----:B------:R-:W-:Y:S02]  /*10b20*/  IADD3 R139, PT, PT, R3, 0x76cf5d0a, RZ ;  /* 0x76cf5d0a038b7810 */ /* 0x000fe40007ffe0ff */
[----:B------:R-:W-:Y:S01]  /*10b30*/  MOV R110, R138 ;  /* 0x0000008a006e7202 */ /* 0x000fe20000000f00 */
        /* <DEDUP_REMOVED lines=53> */
.L_x_7677:
[----:B------:R-:W-:Y:S05]  /*10e90*/  BSYNC.RECONVERGENT B1 ;  /* 0x0000000000017941 */ /* 0x000fea0003800200 */
.L_x_7676:
        /* <DEDUP_REMOVED lines=11> */
.L_x_7675:
        /* <DEDUP_REMOVED lines=22> */
.L_x_7684:
        /* <DEDUP_REMOVED lines=13> */
.L_x_7686:
[----:B------:R-:W-:Y:S05]  /*11180*/  BSYNC.RECONVERGENT B2 ;  /* 0x0000000000027941 */ /* 0x000fea0003800200 */
.L_x_7685:
        /* <DEDUP_REMOVED lines=59> */
[----:B------:R-:W-:-:S07]  /*11540*/  HFMA2 R135, -RZ, RZ, 0, 0 ;  /* 0x00000000ff877431 */ /* 0x000fce00000001ff */
.L_x_7683:
[----:B------:R-:W-:Y:S05]  /*11550*/  BSYNC.RECONVERGENT B1 ;  /* 0x0000000000017941 */ /* 0x000fea0003800200 */
.L_x_7682:
[----:B------:R-:W-:Y:S01]  /*11560*/  PRMT R137, R10, 0x7632, R137 ;  /* 0x000076320a897816 */ /* 0x000fe20000000089 */
[----:B------:R-:W-:Y:S01]  /*11570*/  IMAD.MOV.U32 R139, RZ, RZ, 0x2f800000 ;  /* 0x2f800000ff8b7424 */ /* 0x000fe200078e00ff */
[----:B------:R-:W-:Y:S02]  /*11580*/  I2FP.F32.U32 R124, R124 ;  /* 0x0000007c007c7245 */ /* 0x000fe40000201000 */
        /* <DEDUP_REMOVED lines=10> */
.L_x_7681:
        /* <DEDUP_REMOVED lines=21> */
.L_x_7690:
        /* <DEDUP_REMOVED lines=13> */
.L_x_7692:
[----:B------:R-:W-:Y:S05]  /*11850*/  BSYNC.RECONVERGENT B2 ;  /* 0x0000000000027941 */ /* 0x000fea0003800200 */
.L_x_7691:
        /* <DEDUP_REMOVED lines=58> */
[----:B------:R-:W-:Y:S01]  /*11c00*/  IMAD.MOV.U32 R136, RZ, RZ, R112 ;  /* 0x000000ffff887224 */ /* 0x000fe200078e0070 */
[----:B------:R-:W-:Y:S02]  /*11c10*/  LOP3.LUT R112, R137, R186, R189, 0x96, !PT ;  /* 0x000000ba89707212 */ /* 0x000fe400078e96bd */
[----:B------:R-:W-:-:S07]  /*11c20*/  MOV R162, R188 ;  /* 0x000000bc00a27202 */ /* 0x000fce0000000f00 */
.L_x_7689:
[----:B------:R-:W-:Y:S05]  /*11c30*/  BSYNC.RECONVERGENT B1 ;  /* 0x0000000000017941 */ /* 0x000fea0003800200 */
.L_x_7688:
        /* <DEDUP_REMOVED lines=11> */
.L_x_7687:
        /* <DEDUP_REMOVED lines=22> */
.L_x_7696:
        /* <DEDUP_REMOVED lines=13> */
.L_x_7698:
[----:B------:R-:W-:Y:S05]  /*11f20*/  BSYNC.RECONVERGENT B2 ;  /* 0x0000000000027941 */ /* 0x000fea0003800200 */
.L_x_7697:
        /* <DEDUP_REMOVED lines=36> */
[----:B------:R-:W-:Y:S01]  /*12170*/  IMAD.WIDE.U32 R188, R135, -0x2daee0ad, RZ ;  /* 0xd2511f5387bc7825 */ /* 0x000fe200078e00ff */
[----:B------:R-:W-:-:S03]  /*12180*/  IADD3 R187, PT, PT, R3, 0x1fd5c5a3, RZ ;  /* 0x1fd5c5a303bb7810 */ /* 0x000fc60007ffe0ff */
[----:B------:R-:W-:Y:S02]  /*12190*/  VIADD R135, R3, 0x646e171e ;  /* 0x646e171e03877836 */ /* 0x000fe40000000000 */
[----:B------:R-:W-:-:S03]  /*121a0*/  IMAD.WIDE.U32 R190, R190, -0x326172a9, RZ ;  /* 0xcd9e8d57bebe7825 */ /* 0x000fc600078e00ff */
        /* <DEDUP_REMOVED lines=21> */
.L_x_7695:
[----:B------:R-:W-:Y:S05]  /*12300*/  BSYNC.RECONVERGENT B1 ;  /* 0x0000000000017941 */ /* 0x000fea0003800200 */
.L_x_7694:
        /* <DEDUP_REMOVED lines=13> */
.L_x_7693:
[----:B------:R-:W-:Y:S02]  /*123e0*/  F2FP.BF16.F32.PACK_AB R162, RZ, R135 ;  /* 0x00000087ffa2723e */ /* 0x000fe400000010ff */
[----:B------:R-:W-:Y:S02]  /*123f0*/  PRMT R108, R108, 0x5410, R111 ;  /* 0x000054106c6c7816 */ /* 0x000fe4000000006f */
[----:B------:R-:W-:Y:S02]  /*12400*/  PRMT R110, R110, 0x5410, R150 ;  /* 0x000054106e6e7816 */ /* 0x000fe40000000096 */
[----:B------:R-:W-:Y:S02]  /*12410*/  PRMT R109, R109, 0x5410, R148 ;  /* 0x000054106d6d7816 */ /* 0x000fe40000000094 */
[----:B------:R-:W-:Y:S01]  /*12420*/  PRMT R111, R160, 0x5410, R162 ;  /* 0x00005410a06f7816 */ /* 0x000fe200000000a2 */
[----:B------:R-:W-:Y:S06]  /*12430*/  BRA `(.L_x_7699) ;  /* 0x0000003400087947 */ /* 0x000fec0003800000 */
.L_x_7650:
        /* <DEDUP_REMOVED lines=20> */
.L_x_7703:
        /* <DEDUP_REMOVED lines=13> */
.L_x_7705:
[----:B------:R-:W-:Y:S05]  /*12650*/  BSYNC.RECONVERGENT B2 ;  /* 0x0000000000027941 */ /* 0x000fea0003800200 */
.L_x_7704:
        /* <DEDUP_REMOVED lines=60> */
.L_x_7702:
[----:B------:R-:W-:Y:S05]  /*12a20*/  BSYNC.RECONVERGENT B1 ;  /* 0x0000000000017941 */ /* 0x000fea0003800200 */
.L_x_7701:
        /* <DEDUP_REMOVED lines=10> */
.L_x_7700:
        /* <DEDUP_REMOVED lines=17> */
.L_x_7709:
        /* <DEDUP_REMOVED lines=13> */
.L_x_7711:
[----:B------:R-:W-:Y:S05]  /*12cb0*/  BSYNC.RECONVERGENT B2 ;  /* 0x0000000000027941 */ /* 0x000fea0003800200 */
.L_x_7710:
        /* <DEDUP_REMOVED lines=60> */
.L_x_7708:
[----:B------:R-:W-:Y:S05]  /*13080*/  BSYNC.RECONVERGENT B1 ;  /* 0x0000000000017941 */ /* 0x000fea0003800200 */
.L_x_7707:
        /* <DEDUP_REMOVED lines=11> */
.L_x_7706:
        /* <DEDUP_REMOVED lines=17> */
.L_x_7715:
        /* <DEDUP_REMOVED lines=13> */
.L_x_7717:
[----:B------:R-:W-:Y:S05]  /*13320*/  BSYNC.RECONVERGENT B2 ;  /* 0x0000000000027941 */ /* 0x000fea0003800200 */
.L_x_7716:
        /* <DEDUP_REMOVED lines=53> */
[----:B------:R-:W-:Y:S02]  /*13680*/  HFMA2 R135, -RZ, RZ, 0, 0 ;  /* 0x00000000ff877431 */ /* 0x000fe400000001ff */
[----:B------:R-:W-:Y:S01]  /*13690*/  IMAD.WIDE.U32 R138, R109, -0x2daee0ad, RZ ;  /* 0xd2511f536d8a7825 */ /* 0x000fe200078e00ff */
[----:B------:R-:W-:Y:S02]  /*136a0*/  IADD3 R109, PT, PT, R3, -0x695add53, RZ ;  /* 0x96a522ad036d7810 */ /* 0x000fe40007ffe0ff */
[----:B------:R-:W-:Y:S01]  /*136b0*/  LOP3.LUT R113, R113, R136, R187, 0x96, !PT ;  /* 0x0000008871717212 */ /* 0x000fe200078e96bb */
[----:B------:R-:W-:Y:S01]  /*136c0*/  IMAD.MOV.U32 R136, RZ, RZ, R186 ;  /* 0x000000ffff887224 */ /* 0x000fe200078e00ba */
[----:B------:R-:W-:Y:S02]  /*136d0*/  LOP3.LUT R112, R109, R112, R139, 0x96, !PT ;  /* 0x000000706d707212 */ /* 0x000fe400078e968b */
[----:B------:R-:W-:Y:S01]  /*136e0*/  MOV R109, R152 ;  /* 0x00000098006d7202 */ /* 0x000fe20000000f00 */
[----:B------:R-:W-:-:S07]  /*136f0*/  IMAD.MOV.U32 R152, RZ, RZ, R138 ;  /* 0x000000ffff987224 */ /* 0x000fce00078e008a */
.L_x_7714:
[----:B------:R-:W-:Y:S05]  /*13700*/  BSYNC.RECONVERGENT B1 ;  /* 0x0000000000017941 */ /* 0x000fea0003800200 */
.L_x_7713:
        /* <DEDUP_REMOVED lines=10> */
.L_x_7712:
        /* <DEDUP_REMOVED lines=17> */
.L_x_7721:
        /* <DEDUP_REMOVED lines=13> */
.L_x_7723:
[----:B------:R-:W-:Y:S05]  /*13990*/  BSYNC.RECONVERGENT B2 ;  /* 0x0000000000027941 */ /* 0x000fea0003800200 */
.L_x_7722:
        /* <DEDUP_REMOVED lines=61> */
.L_x_7720:
[----:B------:R-:W-:Y:S05]  /*13d70*/  BSYNC.RECONVERGENT B1 ;  /* 0x0000000000017941 */ /* 0x000fea0003800200 */
.L_x_7719:
        /* <DEDUP_REMOVED lines=11> */
.L_x_7718:
        /* <DEDUP_REMOVED lines=17> */
.L_x_7727:
        /* <DEDUP_REMOVED lines=13> */
.L_x_7729:
[----:B------:R-:W-:Y:S05]  /*14010*/  BSYNC.RECONVERGENT B2 ;  /* 0x0000000000027941 */ /* 0x000fea0003800200 */
.L_x_7728:
        /* <DEDUP_REMOVED lines=59> */
[----:B------:R-:W-:Y:S02]  /*143d0*/  HFMA2 R135, -RZ, RZ, 0, 0 ;  /* 0x00000000ff877431 */ /* 0x000fe400000001ff */
[----:B------:R-:W-:-:S07]  /*143e0*/  IMAD.MOV.U32 R152, RZ, RZ, R138 ;  /* 0x000000ffff987224 */ /* 0x000fce00078e008a */
.L_x_7726:
[----:B------:R-:W-:Y:S05]  /*143f0*/  BSYNC.RECONVERGENT B1 ;  /* 0x0000000000017941 */ /* 0x000fea0003800200 */
.L_x_7725:
        /* <DEDUP_REMOVED lines=10> */
.L_x_7724:
        /* <DEDUP_REMOVED lines=17> */
.L_x_7733:
        /* <DEDUP_REMOVED lines=13> */
.L_x_7735:
[----:B------:R-:W-:Y:S05]  /*14680*/  BSYNC.RECONVERGENT B2 ;  /* 0x0000000000027941 */ /* 0x000fea0003800200 */
.L_x_7734:
        /* <DEDUP_REMOVED lines=58> */
[----:B------:R-:W-:Y:S01]  /*14a30*/  MOV R152, R138 ;  /* 0x0000008a00987202 */ /* 0x000fe20000000f00 */
[----:B------:R-:W-:-:S03]  /*14a40*/  IMAD.MOV.U32 R138, RZ, RZ, RZ ;  /* 0x000000ffff8a7224 */ /* 0x000fc600078e00ff */
[----:B------:R-:W-:-:S07]  /*14a50*/  LOP3.LUT R112, R135, R112, R139, 0x96, !PT ;  /* 0x0000007087707212 */ /* 0x000fce00078e968b */
.L_x_7732:
[----:B------:R-:W-:Y:S05]  /*14a60*/  BSYNC.RECONVERGENT B1 ;  /* 0x0000000000017941 */ /* 0x000fea0003800200 */
.L_x_7731:
        /* <DEDUP_REMOVED lines=11> */
.L_x_7730:
        /* <DEDUP_REMOVED lines=17> */
.L_x_7739:
        /* <DEDUP_REMOVED lines=13> */
.L_x_7741:
[----:B------:R-:W-:Y:S05]  /*14d00*/  BSYNC.RECONVERGENT B2 ;  /* 0x0000000000027941 */ /* 0x000fea0003800200 */
.L_x_7740:
        /* <DEDUP_REMOVED lines=59> */
[----:B------:R-:W-:Y:S01]  /*150c0*/  LOP3.LUT R112, R137, R186, R189, 0x96, !PT ;  /* 0x000000ba89707212 */ /* 0x000fe200078e96bd */
[----:B------:R-:W-:-:S07]  /*150d0*/  IMAD.MOV.U32 R152, RZ, RZ, R188 ;  /* 0x000000ffff987224 */ /* 0x000fce00078e00bc */
.L_x_7738:
[----:B------:R-:W-:Y:S05]  /*150e0*/  BSYNC.RECONVERGENT B1 ;  /* 0x0000000000017941 */ /* 0x000fea0003800200 */
.L_x_7737:
        /* <DEDUP_REMOVED lines=10> */
.L_x_7736:
        /* <DEDUP_REMOVED lines=17> */
.L_x_7745:
        /* <DEDUP_REMOVED lines=13> */
.L_x_7747:
[----:B------:R-:W-:Y:S05]  /*15370*/  BSYNC.RECONVERGENT B2 ;  /* 0x0000000000027941 */ /* 0x000fea0003800200 */
.L_x_7746:
        /* <DEDUP_REMOVED lines=61> */
.L_x_7744:
[----:B------:R-:W-:Y:S05]  /*15750*/  BSYNC.RECONVERGENT B1 ;  /* 0x0000000000017941 */ /* 0x000fea0003800200 */
.L_x_7743:
        /* <DEDUP_REMOVED lines=11> */
.L_x_7742:
[----:B------:R-:W-:Y:S02]  /*15810*/  F2FP.BF16.F32.PACK_AB R162, RZ, R135 ;  /* 0x00000087ffa2723e */ /* 0x000fe400000010ff */
[----:B------:R-:W-:Y:S02]  /*15820*/  PRMT R108, R108, 0x5410, R111 ;  /* 0x000054106c6c7816 */ /* 0x000fe4000000006f */
[----:B------:R-:W-:Y:S02]  /*15830*/  PRMT R110, R110, 0x5410, R150 ;  /* 0x000054106e6e7816 */ /* 0x000fe40000000096 */
[----:B------:R-:W-:Y:S02]  /*15840*/  PRMT R109, R109, 0x5410, R148 ;  /* 0x000054106d6d7816 */ /* 0x000fe40000000094 */
[----:B------:R-:W-:-:S07]  /*15850*/  PRMT R111, R160, 0x5410, R162 ;  /* 0x00005410a06f7816 */ /* 0x000fce00000000a2 */
.L_x_7699:
        /* <DEDUP_REMOVED lines=25> */
.L_x_7748:
[----:B------:R-:W-:Y:S01]  /*159f0*/  IADD3 R144, PT, PT, R144, 0x100, RZ ;  /* 0x0000010090907810 */ /* 0x000fe20007ffe0ff */
[----:B------:R-:W-:-:S07]  /*15a00*/  VIADD R0, R0, 0x100 ;  /* 0x0000010000007836 */ /* 0x000fce0000000000 */
.L_x_7649:
[----:B------:R-:W-:Y:S05]  /*15a10*/  BSYNC.RECONVERGENT B0 ;  /* 0x0000000000007941 */ /* 0x000fea0003800200 */
.L_x_7648:
        /* <DEDUP_REMOVED lines=33> */
.L_x_7755:
        /* <DEDUP_REMOVED lines=13> */
.L_x_7757:
[----:B------:R-:W-:Y:S05]  /*15d00*/  BSYNC.RECONVERGENT B2 ;  /* 0x0000000000027941 */ /* 0x000fea0003800200 */
.L_x_7756:
        /* <DEDUP_REMOVED lines=61> */
.L_x_7754:
[----:B------:R-:W-:Y:S05]  /*160e0*/  BSYNC.RECONVERGENT B1 ;  /* 0x0000000000017941 */ /* 0x000fea0003800200 */
.L_x_7753:
[----:B------:R-:W-:Y:S01]  /*160f0*/  I2FP.F32.U32 R108, R108 ;  /* 0x0000006c006c7245 */ /* 0x000fe20000201000 */
[----:B------:R-:W-:Y:S01]  /*16100*/  IMAD.MOV.U32 R111, RZ, RZ, 0x2f800000 ;  /* 0x2f800000ff6f7424 */ /* 0x000fe200078e00ff */
        /* <DEDUP_REMOVED lines=9> */
.L_x_7752:
        /* <DEDUP_REMOVED lines=22> */
.L_x_7761:
        /* <DEDUP_REMOVED lines=13> */
.L_x_7763:
[----:B------:R-:W-:Y:S05]  /*163d0*/  BSYNC.RECONVERGENT B2 ;  /* 0x0000000000027941 */ /* 0x000fea0003800200 */
.L_x_7762:
        /* <DEDUP_REMOVED lines=55> */
[----:B------:R-:W-:Y:S02]  /*16750*/  IADD3 R109, PT, PT, R3, -0x695add53, RZ ;  /* 0x96a522ad036d7810 */ /* 0x000fe40007ffe0ff */
[----:B------:R-:W-:Y:S01]  /*16760*/  LOP3.LUT R113, R113, R110, R189, 0x96, !PT ;  /* 0x0000006e71717212 */ /* 0x000fe200078e96bd */
[----:B------:R-:W-:Y:S01]  /*16770*/  IMAD.MOV.U32 R136, RZ, RZ, R188 ;  /* 0x000000ffff887224 */ /* 0x000fe200078e00bc */
[----:B------:R-:W-:Y:S01]  /*16780*/  LOP3.LUT R112, R109, R112, R187, 0x96, !PT ;  /* 0x000000706d707212 */ /* 0x000fe200078e96bb */
[----:B------:R-:W-:Y:S01]  /*16790*/  IMAD.MOV.U32 R111, RZ, RZ, R146 ;  /* 0x000000ffff6f7224 */ /* 0x000fe200078e0092 */
[----:B------:R-:W-:-:S07]  /*167a0*/  MOV R110, R186 ;  /* 0x000000ba006e7202 */ /* 0x000fce0000000f00 */
.L_x_7760:
[----:B------:R-:W-:Y:S05]  /*167b0*/  BSYNC.RECONVERGENT B1 ;  /* 0x0000000000017941 */ /* 0x000fea0003800200 */
.L_x_7759:
        /* <DEDUP_REMOVED lines=13> */
.L_x_7758:
        /* <DEDUP_REMOVED lines=21> */
.L_x_7767:
        /* <DEDUP_REMOVED lines=13> */
.L_x_7769:
[----:B------:R-:W-:Y:S05]  /*16ab0*/  BSYNC.RECONVERGENT B2 ;  /* 0x0000000000027941 */ /* 0x000fea0003800200 */
.L_x_7768:
        /* <DEDUP_REMOVED lines=61> */
.L_x_7766:
[----:B------:R-:W-:Y:S05]  /*16e90*/  BSYNC.RECONVERGENT B1 ;  /* 0x0000000000017941 */ /* 0x000fea0003800200 */
.L_x_7765:
[----:B------:R-:W-:Y:S01]  /*16ea0*/  I2FP.F32.U32 R109, R109 ;  /* 0x0000006d006d7245 */ /* 0x000fe20000201000 */
[----:B------:R-:W-:Y:S01]  /*16eb0*/  IMAD.MOV.U32 R110, RZ, RZ, 0x2f800000 ;  /* 0x2f800000ff6e7424 */ /* 0x000fe200078e00ff */
[----:B------:R-:W-:-:S03]  /*16ec0*/  SHF.L.U32 R119, R9, 0x10, RZ ;  /* 0x0000001009777819 */ /* 0x000fc600000006ff */
[----:B------:R-:W-:Y:S01]  /*16ed0*/  FFMA.FTZ R109, R109, R110, 1.1641532182693481445e-10 ;  /* 0x2f0000006d6d7423 */ /* 0x000fe2000001006e */
[----:B------:R-:W-:Y:S02]  /*16ee0*/  IMAD.U32 R110, R5, 0x10000, RZ ;  /* 0x00010000056e7824 */ /* 0x000fe400078e00ff */
[----:B------:R-:W-:Y:S02]  /*16ef0*/  FMUL.FTZ R119, R119, UR13 ;  /* 0x0000000d77777c20 */ /* 0x000fe40008410000 */
[----:B------:R-:W-:Y:S02]  /*16f00*/  FSETP.GTU.FTZ.AND P5, PT, R109, UR10, PT ;  /* 0x0000000a6d007c0b */ /* 0x000fe4000bfbc000 */
[----:B------:R-:W-:Y:S02]  /*16f10*/  FMUL.FTZ R119, R119, UR12 ;  /* 0x0000000c77777c20 */ /* 0x000fe40008410000 */
[----:B------:R-:W-:-:S03]  /*16f20*/  SEL R130, RZ, 0x1, P5 ;  /* 0x00000001ff827807 */ /* 0x000fc60002800000 */
[----:B------:R-:W-:-:S05]  /*16f30*/  FSEL R129, R119, RZ, !P5 ;  /* 0x000000ff77817208 */ /* 0x000fca0006800000 */
[----:B------:R-:W-:-:S07]  /*16f40*/  FFMA.FTZ R129, R129, R18, R110 ;  /* 0x0000001281817223 */ /* 0x000fce000001006e */
.L_x_7764:
        /* <DEDUP_REMOVED lines=22> */
.L_x_7773:
        /* <DEDUP_REMOVED lines=13> */
.L_x_7775:
[----:B------:R-:W-:Y:S05]  /*17180*/  BSYNC.RECONVERGENT B2 ;  /* 0x0000000000027941 */ /* 0x000fea0003800200 */
.L_x_7774:
        /* <DEDUP_REMOVED lines=60> */
[----:B------:R-:W-:-:S07]  /*17550*/  MOV R110, R188 ;  /* 0x000000bc006e7202 */ /* 0x000fce0000000f00 */
.L_x_7772:
[----:B------:R-:W-:Y:S05]  /*17560*/  BSYNC.RECONVERGENT B1 ;  /* 0x0000000000017941 */ /* 0x000fea0003800200 */
.L_x_7771:
        /* <DEDUP_REMOVED lines=13> */
.L_x_7770:
        /* <DEDUP_REMOVED lines=21> */
.L_x_7779:
        /* <DEDUP_REMOVED lines=13> */
.L_x_7781:
[----:B------:R-:W-:Y:S05]  /*17860*/  BSYNC.RECONVERGENT B2 ;  /* 0x0000000000027941 */ /* 0x000fea0003800200 */
.L_x_7780:
        /* <DEDUP_REMOVED lines=60> */
[----:B------:R-:W-:-:S07]  /*17c30*/  MOV R138, R188 ;  /* 0x000000bc008a7202 */ /* 0x000fce0000000f00 */
.L_x_7778:
[----:B------:R-:W-:Y:S05]  /*17c40*/  BSYNC.RECONVERGENT B1 ;  /* 0x0000000000017941 */ /* 0x000fea0003800200 */
.L_x_7777:
        /* <DEDUP_REMOVED lines=11> */
.L_x_7776:
        /* <DEDUP_REMOVED lines=22> */
.L_x_7785:
        /* <DEDUP_REMOVED lines=13> */
.L_x_7787:
[----:B------:R-:W-:Y:S05]  /*17f30*/  BSYNC.RECONVERGENT B2 ;  /* 0x0000000000027941 */ /* 0x000fea0003800200 */
.L_x_7786:
        /* <DEDUP_REMOVED lines=61> */
.L_x_7784:
[----:B------:R-:W-:Y:S05]  /*18310*/  BSYNC.RECONVERGENT B1 ;  /* 0x0000000000017941 */ /* 0x000fea0003800200 */
.L_x_7783:
        /* <DEDUP_REMOVED lines=9> */
[----:B------:R-:W-:-:S05]  /*183b0*/  FMUL.FTZ R124, R124, UR12 ;  /* 0x0000000c7c7c7c20 */ /* 0x000fca0008410000 */
[----:B------:R-:W-:Y:S02]  /*183c0*/  FSEL R138, R124, RZ, !P5 ;  /* 0x000000ff7c8a7208 */ /* 0x000fe40006800000 */
[----:B------:R-:W-:-:S03]  /*183d0*/  SEL R124, RZ, 0x1, P5 ;  /* 0x00000001ff7c7807 */ /* 0x000fc60002800000 */
[----:B------:R-:W-:-:S07]  /*183e0*/  FFMA.FTZ R123, R138, R13, R123 ;  /* 0x0000000d8a7b7223 */ /* 0x000fce000001007b */
.L_x_7782:
        /* <DEDUP_REMOVED lines=21> */
.L_x_7791:
        /* <DEDUP_REMOVED lines=13> */
.L_x_7793:
[----:B------:R-:W-:Y:S05]  /*18610*/  BSYNC.RECONVERGENT B2 ;  /* 0x0000000000027941 */ /* 0x000fea0003800200 */
.L_x_7792:
        /* <DEDUP_REMOVED lines=61> */
.L_x_7790:
[----:B------:R-:W-:Y:S05]  /*189f0*/  BSYNC.RECONVERGENT B1 ;  /* 0x0000000000017941 */ /* 0x000fea0003800200 */
.L_x_7789:
        /* <DEDUP_REMOVED lines=11> */
.L_x_7788:
        /* <DEDUP_REMOVED lines=22> */
.L_x_7797:
        /* <DEDUP_REMOVED lines=13> */
.L_x_7799:
[----:B------:R-:W-:Y:S05]  /*18ce0*/  BSYNC.RECONVERGENT B2 ;  /* 0x0000000000027941 */ /* 0x000fea0003800200 */
.L_x_7798:
        /* <DEDUP_REMOVED lines=61> */
.L_x_7796:
[----:B------:R-:W-:Y:S05]  /*190c0*/  BSYNC.RECONVERGENT B1 ;  /* 0x0000000000017941 */ /* 0x000fea0003800200 */
.L_x_7795:
        /* <DEDUP_REMOVED lines=13> */
.L_x_7794:
[----:B------:R-:W-:Y:S02]  /*191a0*/  F2FP.BF16.F32.PACK_AB R160, RZ, R119 ;  /* 0x00000077ffa0723e */ /* 0x000fe400000010ff */
[----:B------:R-:W-:Y:S02]  /*191b0*/  PRMT R108, R108, 0x5410, R111 ;  /* 0x000054106c6c7816 */ /* 0x000fe4000000006f */
[----:B------:R-:W-:Y:S02]  /*191c0*/  PRMT R110, R110, 0x5410, R150 ;  /* 0x000054106e6e7816 */ /* 0x000fe40000000096 */
[----:B------:R-:W-:Y:S02]  /*191d0*/  PRMT R109, R109, 0x5410, R146 ;  /* 0x000054106d6d7816 */ /* 0x000fe40000000092 */
[----:B------:R-:W-:Y:S01]  /*191e0*/  PRMT R111, R152, 0x5410, R160 ;  /* 0x00005410986f7816 */ /* 0x000fe200000000a0 */
[----:B------:R-:W-:Y:S06]  /*191f0*/  BRA `(.L_x_7800) ;  /* 0x0000003400147947 */ /* 0x000fec0003800000 */
.L_x_7751:
        /* <DEDUP_REMOVED lines=20> */
.L_x_7804:
        /* <DEDUP_REMOVED lines=13> */
.L_x_7806:
[----:B------:R-:W-:Y:S05]  /*19410*/  BSYNC.RECONVERGENT B2 ;  /* 0x0000000000027941 */ /* 0x000fea0003800200 */
.L_x_7805:
        /* <DEDUP_REMOVED lines=61> */
.L_x_7803:
[----:B------:R-:W-:Y:S05]  /*197f0*/  BSYNC.RECONVERGENT B1 ;  /* 0x0000000000017941 */ /* 0x000fea0003800200 */
.L_x_7802:
        /* <DEDUP_REMOVED lines=10> */
.L_x_7801:
        /* <DEDUP_REMOVED lines=17> */
.L_x_7810:
        /* <DEDUP_REMOVED lines=13> */
.L_x_7812:
[----:B------:R-:W-:Y:S05]  /*19a80*/  BSYNC.RECONVERGENT B2 ;  /* 0x0000000000027941 */ /* 0x000fea0003800200 */
.L_x_7811:
        /* <DEDUP_REMOVED lines=61> */
.L_x_7809:
[----:B------:R-:W-:Y:S05]  /*19e60*/  BSYNC.RECONVERGENT B1 ;  /* 0x0000000000017941 */ /* 0x000fea0003800200 */
.L_x_7808:
        /* <DEDUP_REMOVED lines=11> */
.L_x_7807:
        /* <DEDUP_REMOVED lines=17> */
.L_x_7816:
        /* <DEDUP_REMOVED lines=13> */
.L_x_7818:
[----:B------:R-:W-:Y:S05]  /*1a100*/  BSYNC.RECONVERGENT B2 ;  /* 0x0000000000027941 */ /* 0x000fea0003800200 */
.L_x_7817:
        /* <DEDUP_REMOVED lines=61> */
.L_x_7815:
[----:B------:R-:W-:Y:S05]  /*1a4e0*/  BSYNC.RECONVERGENT B1 ;  /* 0x0000000000017941 */ /* 0x000fea0003800200 */
.L_x_7814:
        /* <DEDUP_REMOVED lines=10> */
.L_x_7813:
        /* <DEDUP_REMOVED lines=17> */
.L_x_7822:
        /* <DEDUP_REMOVED lines=13> */
.L_x_7824:
[----:B------:R-:W-:Y:S05]  /*1a770*/  BSYNC.RECONVERGENT B2 ;  /* 0x0000000000027941 */ /* 0x000fea0003800200 */
.L_x_7823:
        /* <DEDUP_REMOVED lines=59> */
[----:B------:R-:W-:Y:S01]  /*1ab30*/  LOP3.LUT R112, R119, R112, R189, 0x96, !PT ;  /* 0x0000007077707212 */ /* 0x000fe200078e96bd */
[----:B------:R-:W-:-:S07]  /*1ab40*/  IMAD.MOV.U32 R119, RZ, RZ, RZ ;  /* 0x000000ffff777224 */ /* 0x000fce00078e00ff */
.L_x_7821:
[----:B------:R-:W-:Y:S05]  /*1ab50*/  BSYNC.RECONVERGENT B1 ;  /* 0x0000000000017941 */ /* 0x000fea0003800200 */
.L_x_7820:
        /* <DEDUP_REMOVED lines=11> */
.L_x_7819:
        /* <DEDUP_REMOVED lines=17> */
.L_x_7828:
        /* <DEDUP_REMOVED lines=13> */
.L_x_7830:
[----:B------:R-:W-:Y:S05]  /*1adf0*/  BSYNC.RECONVERGENT B2 ;  /* 0x0000000000027941 */ /* 0x000fea0003800200 */
.L_x_7829:
        /* <DEDUP_REMOVED lines=59> */
[----:B------:R-:W-:Y:S01]  /*1b1b0*/  LOP3.LUT R112, R119, R112, R189, 0x96, !PT ;  /* 0x0000007077707212 */ /* 0x000fe200078e96bd */
[----:B------:R-:W-:-:S07]  /*1b1c0*/  IMAD.MOV.U32 R110, RZ, RZ, R188 ;  /* 0x000000ffff6e7224 */ /* 0x000fce00078e00bc */
.L_x_7827:
[----:B------:R-:W-:Y:S05]  /*1b1d0*/  BSYNC.RECONVERGENT B1 ;  /* 0x0000000000017941 */ /* 0x000fea0003800200 */
.L_x_7826:
        /* <DEDUP_REMOVED lines=10> */
.L_x_7825:
        /* <DEDUP_REMOVED lines=17> */
.L_x_7834:
        /* <DEDUP_REMOVED lines=13> */
.L_x_7836:
[----:B------:R-:W-:Y:S05]  /*1b460*/  BSYNC.RECONVERGENT B2 ;  /* 0x0000000000027941 */ /* 0x000fea0003800200 */
.L_x_7835:
        /* <DEDUP_REMOVED lines=61> */
.L_x_7833:
[----:B------:R-:W-:Y:S05]  /*1b840*/  BSYNC.RECONVERGENT B1 ;  /* 0x0000000000017941 */ /* 0x000fea0003800200 */
.L_x_7832:
        /* <DEDUP_REMOVED lines=11> */
.L_x_7831:
        /* <DEDUP_REMOVED lines=17> */
.L_x_7840:
        /* <DEDUP_REMOVED lines=13> */
.L_x_7842:
[----:B------:R-:W-:Y:S05]  /*1bae0*/  BSYNC.RECONVERGENT B2 ;  /* 0x0000000000027941 */ /* 0x000fea0003800200 */
.L_x_7841:
        /* <DEDUP_REMOVED lines=53> */
[----:B------:R-:W-:Y:S01]  /*1be40*/  IMAD.WIDE.U32 R190, R121, -0x326172a9, RZ ;  /* 0xcd9e8d5779be7825 */ /* 0x000fe200078e00ff */
[----:B------:R-:W-:-:S03]  /*1be50*/  MOV R121, R110 ;  /* 0x0000006e00797202 */ /* 0x000fc60000000f00 */
[----:B------:R-:W-:Y:S01]  /*1be60*/  IMAD.WIDE.U32 R188, R119, -0x2daee0ad, RZ ;  /* 0xd2511f5377bc7825 */ /* 0x000fe200078e00ff */
[----:B------:R-:W-:Y:S02]  /*1be70*/  IADD3 R119, PT, PT, R3, -0x695add53, RZ ;  /* 0x96a522ad03777810 */ /* 0x000fe40007ffe0ff */
[----:B------:R-:W-:Y:S01]  /*1be80*/  LOP3.LUT R113, R113, R186, R191, 0x96, !PT ;  /* 0x000000ba71717212 */ /* 0x000fe200078e96bf */
[----:B------:R-:W-:Y:S01]  /*1be90*/  IMAD.MOV.U32 R136, RZ, RZ, R190 ;  /* 0x000000ffff887224 */ /* 0x000fe200078e00be */
[----:B------:R-:W-:Y:S01]  /*1bea0*/  LOP3.LUT R112, R119, R112, R189, 0x96, !PT ;  /* 0x0000007077707212 */ /* 0x000fe200078e96bd */
[----:B------:R-:W-:-:S07]  /*1beb0*/  IMAD.MOV.U32 R110, RZ, RZ, R188 ;  /* 0x000000ffff6e7224 */ /* 0x000fce00078e00bc */
.L_x_7839:
[----:B------:R-:W-:Y:S05]  /*1bec0*/  BSYNC.RECONVERGENT B1 ;  /* 0x0000000000017941 */ /* 0x000fea0003800200 */
.L_x_7838:
        /* <DEDUP_REMOVED lines=10> */
.L_x_7837:
        /* <DEDUP_REMOVED lines=17> */
.L_x_7846:
        /* <DEDUP_REMOVED lines=13> */
.L_x_7848:
[----:B------:R-:W-:Y:S05]  /*1c150*/  BSYNC.RECONVERGENT B2 ;  /* 0x0000000000027941 */ /* 0x000fea0003800200 */
.L_x_7847:
        /* <DEDUP_REMOVED lines=61> */
.L_x_7845:
[----:B------:R-:W-:Y:S05]  /*1c530*/  BSYNC.RECONVERGENT B1 ;  /* 0x0000000000017941 */ /* 0x000fea0003800200 */
.L_x_7844:
        /* <DEDUP_REMOVED lines=11> */
.L_x_7843:
[----:B------:R-:W-:Y:S02]  /*1c5f0*/  F2FP.BF16.F32.PACK_AB R162, RZ, R119 ;  /* 0x00000077ffa2723e */ /* 0x000fe400000010ff */
[----:B------:R-:W-:Y:S02]  /*1c600*/  MOV R148, R110 ;  /* 0x0000006e00947202 */ /* 0x000fe40000000f00 */
[----:B------:R-:W-:Y:S02]  /*1c610*/  PRMT R108, R108, 0x5410, R111 ;  /* 0x000054106c6c7816 */ /* 0x000fe4000000006f */
[----:B------:R-:W-:Y:S02]  /*1c620*/  PRMT R110, R150, 0x5410, R152 ;  /* 0x00005410966e7816 */ /* 0x000fe40000000098 */
[----:B------:R-:W-:Y:S02]  /*1c630*/  PRMT R109, R109, 0x5410, R146 ;  /* 0x000054106d6d7816 */ /* 0x000fe40000000092 */
[----:B------:R-:W-:-:S07]  /*1c640*/  PRMT R111, R160, 0x5410, R162 ;  /* 0x00005410a06f7816 */ /* 0x000fce00000000a2 */
.L_x_7800:
        /* <DEDUP_REMOVED lines=24> */
.L_x_7750:
[----:B------:R-:W-:Y:S05]  /*1c7d0*/  BSYNC.RECONVERGENT B0 ;  /* 0x0000000000007941 */ /* 0x000fea0003800200 */
.L_x_7749:
[----:B------:R-:W-:Y:S01]  /*1c7e0*/  FADD.FTZ R0, RZ, R181 ;  /* 0x000000b5ff007221 */ /* 0x000fe20000010000 */
        /* <DEDUP_REMOVED lines=134> */
.L_x_7850:
[----:B------:R-:W-:Y:S05]  /*1d050*/  BSYNC.RECONVERGENT B0 ;  /* 0x0000000000007941 */ /* 0x000fea0003800200 */
.L_x_7849:
        /* <DEDUP_REMOVED lines=12> */
.L_x_7852:
[----:B------:R-:W-:Y:S05]  /*1d120*/  BSYNC.RECONVERGENT B0 ;  /* 0x0000000000007941 */ /* 0x000fea0003800200 */
.L_x_7851:
        /* <DEDUP_REMOVED lines=107> */
.L_x_7855:
[----:B------:R-:W-:Y:S05]  /*1d7e0*/  BSYNC.RECONVERGENT B0 ;  /* 0x0000000000007941 */ /* 0x000fea0003800200 */
.L_x_7854:
        /* <DEDUP_REMOVED lines=35> */
.L_x_7857:
[----:B------:R-:W-:Y:S05]  /*1da20*/  BSYNC.RECONVERGENT B0 ;  /* 0x0000000000007941 */ /* 0x000fea0003800200 */
.L_x_7856:
        /* <DEDUP_REMOVED lines=34> */
.L_x_7859:
[----:B------:R-:W-:Y:S05]  /*1dc50*/  BSYNC.RECONVERGENT B0 ;  /* 0x0000000000007941 */ /* 0x000fea0003800200 */
.L_x_7858:
        /* <DEDUP_REMOVED lines=33> */
.L_x_7860:
[----:B------:R-:W-:Y:S05]  /*1de70*/  BSYNC.RECONVERGENT B0 ;  /* 0x0000000000007941 */ /* 0x000fea0003800200 */
.L_x_7853:
[----:B0123--:R-:W0:Y:S01]  /*1de80*/  LDC.64 R108, c[0x0][0x380] ;  /* 0x0000e000ff6c7b82 */ /* 0x00fe220000000a00 */
[----:B------:R-:W-:Y:S01]  /*1de90*/  UPLOP3.LUT UP1, UPT, UPT, UPT, UP1, 0x40, 0x4 ;  /* 0x000000000004789c */ /* 0x000fe20003f2e810 */
[----:B0-----:R-:W-:-:S04]  /*1dea0*/  IADD3 R116, PT, PT, R116, R108, RZ ;  /* 0x0000006c74747210 */ /* 0x001fc80007ffe0ff */
[----:B------:R-:W-:-:S13]  /*1deb0*/  ISETP.GE.AND P0, PT, R116, R109, PT ;  /* 0x0000006d7400720c */ /* 0x000fda0003f06270 */
[----:B------:R-:W-:Y:S05]  /*1dec0*/  @!P0 BRA `(.L_x_7861) ;  /* 0xfffffe3000348947 */ /* 0x000fea000383ffff */
[----:B------:R-:W-:Y:S05]  /*1ded0*/  EXIT ;  /* 0x000000000000794d */ /* 0x000fea0003800000 */
.L_x_7862:
        /* <DEDUP_REMOVED lines=10> */
.L_x_27506:


//--------------------- .text._ZN10layer_norm13ln_fwd_kernelINS_13Kernel_traitsIf13__nv_bfloat16S2_S2_fjLj8192ELj1ELj1ELj8ELj16ENS_18Kernel_traits_baseILj8192EfS2_S2_S2_fjLj256EEEEELb1ELb1ELb1ELb1EEEvNS_9FwdParamsE --------------------------
	.section	.text._ZN10layer_norm13ln_fwd_kernelINS_13Kernel_traitsIf13__nv_bfloat16S2_S2_fjLj8192ELj1ELj1ELj8ELj16ENS_18Kernel_traits_baseILj8192EfS2_S2_S2_fjLj256EEEEELb1ELb1ELb1ELb1EEEvNS_9FwdParamsE,"ax",@progbits
	.align	128
        .global         _ZN10layer_norm13ln_fwd_kernelINS_13Kernel_traitsIf13__nv_bfloat16S2_S2_fjLj8192ELj1ELj1ELj8ELj16ENS_18Kernel_traits_baseILj8192EfS2_S2_S2_fjLj256EEEEELb1ELb1ELb1ELb1EEEvNS_9FwdParamsE
        .type           _ZN10layer_norm13ln_fwd_kernelINS_13Kernel_traitsIf13__nv_bfloat16S2_S2_fjLj8192ELj1ELj1ELj8ELj16ENS_18Kernel_traits_baseILj8192EfS2_S2_S2_fjLj256EEEEELb1ELb1ELb1ELb1EEEvNS_9FwdParamsE,@function
        .size           _ZN10layer_norm13ln_fwd_kernelINS_13Kernel_traitsIf13__nv_bfloat16S2_S2_fjLj8192ELj1ELj1ELj8ELj16ENS_18Kernel_traits_baseILj8192EfS2_S2_S2_fjLj256EEEEELb1ELb1ELb1ELb1EEEvNS_9FwdParamsE,(.L_x_27507 - _ZN10layer_norm13ln_fwd_kernelINS_13Kernel_traitsIf13__nv_bfloat16S2_S2_fjLj8192ELj1ELj1ELj8ELj16ENS_18Kernel_traits_baseILj8192EfS2_S2_S2_fjLj256EEEEELb1ELb1ELb1ELb1EEEvNS_9FwdParamsE)
        .other          _ZN10layer_norm13ln_fwd_kernelINS_13Kernel_traitsIf13__nv_bfloat16S2_S2_fjLj8192ELj1ELj1ELj8ELj16ENS_18Kernel_traits_baseILj8192EfS2_S2_S2_fjLj256EEEEELb1ELb1ELb1ELb1EEEvNS_9FwdParamsE,@"STO_CUDA_ENTRY STV_DEFAULT"
_ZN10layer_norm13ln_fwd_kernelINS_13Kernel_traitsIf13__nv_bfloat16S2_S2_fjLj8192ELj1ELj1ELj8ELj16ENS_18Kernel_traits_baseILj8192EfS2_S2_S2_fjLj256EEEEELb1ELb1ELb1ELb1EEEvNS_9FwdParamsE:
.text._ZN10layer_norm13ln_fwd_kernelINS_13Kernel_traitsIf13__nv_bfloat16S2_S2_fjLj8192ELj1ELj1ELj8ELj16ENS_18Kernel_traits_baseILj8192EfS2_S2_S2_fjLj256EEEEELb1ELb1ELb1ELb1EEEvNS_9FwdParamsE:
        /* <DEDUP_REMOVED lines=54> */
.L_x_7863:
        /* <DEDUP_REMOVED lines=36> */
.L_x_7864:
[----:B------:R-:W1:Y:S08]  /*05a0*/  S2UR UR4, SR_CTAID.X ;  /* 0x00000000000479c3 */ /* 0x000e700000002500 */
[----:B------:R-:W1:Y:S02]  /*05b0*/  LDC R0, c[0x0][0x384] ;  /* 0x0000e100ff007b82 */ /* 0x000e640000000800 */
[----:B-1----:R-:W-:-:S13]  /*05c0*/  ISETP.LE.AND P0, PT, R0, UR4, PT ;  /* 0x0000000400007c0c */ /* 0x002fda000bf03270 */
[----:B------:R-:W-:Y:S05]  /*05d0*/  @P0 EXIT ;  /* 0x000000000000094d */ /* 0x000fea0003800000 */
[----:B------:R-:W1:Y:S01]  /*05e0*/  LDCU UR5, c[0x0][0x360] ;  /* 0x00006c00ff0577ac */ /* 0x000e620008000800 */
[----:B------:R-:W-:Y:S01]  /*05f0*/  MOV R116, UR4 ;  /* 0x0000000400747c02 */ /* 0x000fe20008000f00 */
[----:B0-----:R-:W-:Y:S01]  /*0600*/  IMAD.HI.U32 R5, R114, -0x2daee0ad, RZ ;  /* 0xd2511f5372057827 */ /* 0x001fe200078e00ff */
[----:B------:R-:W-:Y:S01]  /*0610*/  LOP3.LUT R142, R142, 0x3, RZ, 0xc0, !PT ;  /* 0x000000038e8e7812 */ /* 0x000fe200078ec0ff */
[----:B------:R-:W0:Y:S02]  /*0620*/  LDCU UR10, c[0x0][0x404] ;  /* 0x00008080ff0a77ac */ /* 0x000e240008000800 */
[----:B-----5:R-:W-:Y:S01]  /*0630*/  VIADD R6, R2, 0x9e3779b9 ;  /* 0x9e3779b902067836 */ /* 0x020fe20000000000 */
[----:B------:R-:W-:Y:S01]  /*0640*/  LOP3.LUT R5, R5, R3, RZ, 0x3c, !PT ;  /* 0x0000000305057212 */ /* 0x000fe200078e3cff */
[----:B------:R-:W-:Y:S01]  /*0650*/  IMAD R9, R114, -0x2daee0ad, RZ ;  /* 0xd2511f5372097824 */ /* 0x000fe200078e02ff */
[----:B------:R-:W2:Y:S01]  /*0660*/  LDCU.U8 UR11, c[0x0][0x410] ;  /* 0x00008200ff0b77ac */ /* 0x000ea20008000000 */
[----:B------:R-:W-:-:S02]  /*0670*/  VIADD R10, R3, 0xbb67ae85 ;  /* 0xbb67ae85030a7836 */ /* 0x000fc40000000000 */
[C---:B------:R-:W-:Y:S01]  /*0680*/  IMAD.HI.U32 R4, R5.reuse, -0x326172a9, RZ ;  /* 0xcd9e8d5705047827 */ /* 0x040fe200078e00ff */
[----:B------:R-:W3:Y:S03]  /*0690*/  LDCU UR14, c[0x0][0x400] ;  /* 0x00008000ff0e77ac */ /* 0x000ee60008000800 */
[----:B------:R-:W-:Y:S01]  /*06a0*/  IMAD R5, R5, -0x326172a9, RZ ;  /* 0xcd9e8d5705057824 */ /* 0x000fe200078e02ff */
[----:B------:R-:W4:Y:S01]  /*06b0*/  LDCU.64 UR12, c[0x0][0x408] ;  /* 0x00008100ff0c77ac */ /* 0x000f220008000a00 */
[----:B-1----:R-:W-:Y:S02]  /*06c0*/  IMAD R117, R116, UR5, R117 ;  /* 0x0000000574757c24 */ /* 0x002fe4000f8e0275 */
[----:B------:R-:W-:Y:S01]  /*06d0*/  VIADD R11, R3, 0x646e171e ;  /* 0x646e171e030b7836 */ /* 0x000fe20000000000 */
[----:B------:R-:W1:Y:S01]  /*06e0*/  LDCU.64 UR8, c[0x0][0x3a0] ;  /* 0x00007400ff0877ac */ /* 0x000e620008000a00 */
[----:B------:R-:W-:Y:S01]  /*06f0*/  IMAD.HI.U32 R0, R117, -0x326172a9, RZ ;  /* 0xcd9e8d5775007827 */ /* 0x000fe200078e00ff */
[----:B------:R-:W-:-:S03]  /*0700*/  UPLOP3.LUT UP0, UPT, UPT, UPT, UPT, 0x40, 0x4 ;  /* 0x000000000004789c */ /* 0x000fc60003f0e870 */
[----:B------:R-:W-:Y:S01]  /*0710*/  IMAD R7, R117, -0x326172a9, RZ ;  /* 0xcd9e8d5775077824 */ /* 0x000fe200078e02ff */
[----:B------:R-:W-:Y:S01]  /*0720*/  LOP3.LUT R0, R115, R0, R2, 0x96, !PT ;  /* 0x0000000073007212 */ /* 0x000fe200078e9602 */
[----:B------:R-:W-:-:S03]  /*0730*/  IMAD.MOV.U32 R121, RZ, RZ, RZ ;  /* 0x000000ffff797224 */ /* 0x000fc600078e00ff */
[----:B------:R-:W-:Y:S01]  /*0740*/  LOP3.LUT R4, R6, R7, R4, 0x96, !PT ;  /* 0x0000000706047212 */ /* 0x000fe200078e9604 */
[----:B------:R-:W-:-:S04]  /*0750*/  IMAD.HI.U32 R8, R0, -0x2daee0ad, RZ ;  /* 0xd2511f5300087827 */ /* 0x000fc800078e00ff */
[----:B------:R-:W-:Y:S01]  /*0760*/  IMAD.HI.U32 R7, R4, -0x2daee0ad, RZ ;  /* 0xd2511f5304077827 */ /* 0x000fe200078e00ff */
[----:B------:R-:W-:Y:S02]  /*0770*/  LOP3.LUT R8, R10, R9, R8, 0x96, !PT ;  /* 0x000000090a087212 */ /* 0x000fe400078e9608 */
[----:B------:R-:W-:Y:S01]  /*0780*/  IADD3 R9, PT, PT, R3, 0x76cf5d0a, RZ ;  /* 0x76cf5d0a03097810 */ /* 0x000fe20007ffe0ff */
[----:B------:R-:W-:Y:S02]  /*0790*/  IMAD R10, R0, -0x2daee0ad, RZ ;  /* 0xd2511f53000a7824 */ /* 0x000fe400078e02ff */
        /* <DEDUP_REMOVED lines=41> */
[----:B------:R-:W-:Y:S02]  /*0a30*/  VIADD R10, R3, 0x1fd5c5a3 ;  /* 0x1fd5c5a3030a7836 */ /* 0x000fe40000000000 */
[----:B------:R-:W-:Y:S02]  /*0a40*/  IMAD R11, R0, -0x2daee0ad, RZ ;  /* 0xd2511f53000b7824 */ /* 0x000fe400078e02ff */
[----:B------:R-:W-:Y:S01]  /*0a50*/  IMAD R9, R9, -0x326172a9, RZ ;  /* 0xcd9e8d5709097824 */ /* 0x000fe200078e02ff */
[----:B------:R-:W-:Y:S01]  /*0a60*/  LOP3.LUT R7, R10, R8, R7, 0x96, !PT ;  /* 0x000000080a077212 */ /* 0x000fe200078e9607 */
[----:B------:R-:W-:Y:S01]  /*0a70*/  IMAD.HI.U32 R6, R4, -0x2daee0ad, RZ ;  /* 0xd2511f5304067827 */ /* 0x000fe200078e00ff */
[----:B------:R-:W-:-:S03]  /*0a80*/  IADD3 R8, PT, PT, R3, -0x24c28bd8, RZ ;  /* 0xdb3d742803087810 */ /* 0x000fc60007ffe0ff */
[----:B------:R-:W-:Y:S01]  /*0a90*/  IMAD.HI.U32 R0, R7, -0x326172a9, RZ ;  /* 0xcd9e8d5707007827 */ /* 0x000fe200078e00ff */
[----:B------:R-:W-:-:S03]  /*0aa0*/  LOP3.LUT R6, R8, R11, R6, 0x96, !PT ;  /* 0x0000000b08067212 */ /* 0x000fc600078e9606 */
[C---:B------:R-:W-:Y:S02]  /*0ab0*/  VIADD R5, R2.reuse, 0xf1bbcdc8 ;  /* 0xf1bbcdc802057836 */ /* 0x040fe40000000000 */
[----:B------:R-:W-:Y:S02]  /*0ac0*/  VIADD R8, R2, 0x8ff34781 ;  /* 0x8ff3478102087836 */ /* 0x000fe40000000000 */
        /* <DEDUP_REMOVED lines=9> */
[----:B01234-:R-:W-:-:S07]  /*0b60*/  IMAD R136, R0, -0x2daee0ad, RZ ;  /* 0xd2511f5300887824 */ /* 0x01ffce00078e02ff */
.L_x_8138:
[----:B------:R-:W0:Y:S01]  /*0b70*/  LDC.64 R108, c[0x0][0x3f0] ;  /* 0x0000fc00ff6c7b82 */ /* 0x000e220000000a00 */
[----:B------:R-:W1:Y:S07]  /*0b80*/  S2R R130, SR_TID.X ;  /* 0x0000000000827919 */ /* 0x000e6e0000002100 */
[----:B------:R-:W2:Y:S08]  /*0b90*/  LDC R131, c[0x0][0x388] ;  /* 0x0000e200ff837b82 */ /* 0x000eb00000000800 */
[----:B------:R-:W3:Y:S01]  /*0ba0*/  LDC.64 R132, c[0x0][0x3f8] ;  /* 0x0000fe00ff847b82 */ /* 0x000ee20000000a00 */
[----:B0-----:R-:W-:-:S05]  /*0bb0*/  IMAD.WIDE R108, R116, 0x4, R108 ;  /* 0x00000004746c7825 */ /* 0x001fca00078e026c */
[----:B------:R-:W4:Y:S01]  /*0bc0*/  LDG.E R0, desc[UR6][R108.64] ;  /* 0x000000066c007981 */ /* 0x000f22000c1e1900 */
[----:B------:R-:W-:Y:S02]  /*0bd0*/  HFMA2 R134, -RZ, RZ, 0, 0 ;  /* 0x00000000ff867431 */ /* 0x000fe400000001ff */
[----:B---3--:R-:W-:-:S06]  /*0be0*/  IMAD.WIDE R132, R116, 0x4, R132 ;  /* 0x0000000474847825 */ /* 0x008fcc00078e0284 */
[----:B-----5:R0:W5:Y:S01]  /*0bf0*/  LDG.E R132, desc[UR6][R132.64] ;  /* 0x0000000684847981 */ /* 0x020162000c1e1900 */
[----:B----4-:R-:W-:-:S13]  /*0c00*/  ISETP.GE.AND P1, PT, R0, 0x1, PT ;  /* 0x000000010000780c */ /* 0x010fda0003f26270 */
[----:B------:R-:W3:Y:S01]  /*0c10*/  @P1 LDC.64 R110, c[0x0][0x390] ;  /* 0x0000e400ff6e1b82 */ /* 0x000ee20000000a00 */
[----:B------:R-:W-:-:S04]  /*0c20*/  @P1 VIADD R112, R0, 0xffffffff ;  /* 0xffffffff00701836 */ /* 0x000fc80000000000 */
        /* <DEDUP_REMOVED lines=36> */
.L_x_7868:
        /* <DEDUP_REMOVED lines=12> */
.L_x_7869:
        /* <DEDUP_REMOVED lines=55> */
[----:B------:R-:W-:Y:S02]  /*12a0*/  IMAD.MOV.U32 R120, RZ, RZ, R138 ;  /* 0x000000ffff787224 */ /* 0x000fe400078e008a */
[----:B------:R-:W-:-:S04]  /*12b0*/  IMAD.WIDE.U32 R112, R112, -0x2daee0ad, RZ ;  /* 0xd2511f5370707825 */ /* 0x000fc800078e00ff */
[----:B------:R-:W-:Y:S01]  /*12c0*/  IMAD.MOV.U32 R109, RZ, RZ, RZ ;  /* 0x000000ffff6d7224 */ /* 0x000fe200078e00ff */
[----:B------:R-:W-:Y:S01]  /*12d0*/  LOP3.LUT R119, R119, R108, R113, 0x96, !PT ;  /* 0x0000006c77777212 */ /* 0x000fe200078e9671 */
[----:B------:R-:W-:Y:S01]  /*12e0*/  IMAD.MOV.U32 R108, RZ, RZ, R136 ;  /* 0x000000ffff6c7224 */ /* 0x000fe200078e0088 */
[----:B------:R-:W-:-:S07]  /*12f0*/  MOV R140, R112 ;  /* 0x00000070008c7202 */ /* 0x000fce0000000f00 */
.L_x_7867:
        /* <DEDUP_REMOVED lines=10> */
[----:B------:R-:W-:-:S07]  /*13a0*/  FFMA.FTZ R133, R133, R40, R108 ;  /* 0x0000002885857223 */ /* 0x000fce000001006c */
.L_x_7866:
        /* <DEDUP_REMOVED lines=21> */
.L_x_7872:
        /* <DEDUP_REMOVED lines=12> */
.L_x_7873:
        /* <DEDUP_REMOVED lines=50> */
[C---:B------:R-:W-:Y:S02]  /*18e0*/  VIADD R109, R2.reuse, 0xf1bbcdc8 ;  /* 0xf1bbcdc8026d7836 */ /* 0x040fe40000000000 */
[----:B------:R-:W-:Y:S01]  /*18f0*/  IMAD.WIDE.U32 R138, R119, -0x326172a9, RZ ;  /* 0xcd9e8d57778a7825 */ /* 0x000fe200078e00ff */
[----:B------:R-:W-:Y:S02]  /*1900*/  IADD3 R119, PT, PT, R3, -0x695add53, RZ ;  /* 0x96a522ad03777810 */ /* 0x000fe40007ffe0ff */
[----:B------:R-:W-:Y:S01]  /*1910*/  LOP3.LUT R136, R109, R136, R113, 0x96, !PT ;  /* 0x000000886d887212 */ /* 0x000fe200078e9671 */
[----:B------:R-:W-:-:S02]  /*1920*/  VIADD R109, R2, 0x8ff34781 ;  /* 0x8ff34781026d7836 */ /* 0x000fc40000000000 */
[----:B------:R-:W-:Y:S02]  /*1930*/  IMAD.MOV.U32 R120, RZ, RZ, R138 ;  /* 0x000000ffff787224 */ /* 0x000fe400078e008a */
[----:B------:R-:W-:Y:S01]  /*1940*/  IMAD.WIDE.U32 R136, R136, -0x2daee0ad, RZ ;  /* 0xd2511f5388887825 */ /* 0x000fe200078e00ff */
[----:B------:R-:W-:-:S03]  /*1950*/  LOP3.LUT R118, R109, R112, R139, 0x96, !PT ;  /* 0x000000706d767212 */ /* 0x000fc600078e968b */
[----:B------:R-:W-:Y:S01]  /*1960*/  IMAD.MOV.U32 R141, RZ, RZ, R136 ;  /* 0x000000ffff8d7224 */ /* 0x000fe200078e0088 */
[----:B------:R-:W-:Y:S01]  /*1970*/  LOP3.LUT R119, R119, R110, R137, 0x96, !PT ;  /* 0x0000006e77777212 */ /* 0x000fe200078e9689 */
[----:B------:R-:W-:-:S07]  /*1980*/  IMAD.MOV.U32 R110, RZ, RZ, RZ ;  /* 0x000000ffff6e7224 */ /* 0x000fce00078e00ff */
.L_x_7871:
        /* <DEDUP_REMOVED lines=13> */
.L_x_7870:
        /* <DEDUP_REMOVED lines=20> */
.L_x_7876:
        /* <DEDUP_REMOVED lines=12> */
.L_x_7877:
        /* <DEDUP_REMOVED lines=60> */
.L_x_7875:
        /* <DEDUP_REMOVED lines=11> */
.L_x_7874:
        /* <DEDUP_REMOVED lines=21> */
.L_x_7880:
        /* <DEDUP_REMOVED lines=12> */
.L_x_7881:
        /* <DEDUP_REMOVED lines=60> */
.L_x_7879:
[----:B-----5:R-:W-:Y:S02]  /*26a0*/  PRMT R125, R9, 0x7632, R125 ;  /* 0x00007632097d7816 */ /* 0x020fe4000000007d */
[----:B------:R-:W-:Y:S01]  /*26b0*/  I2FP.F32.U32 R112, R113 ;  /* 0x0000007100707245 */ /* 0x000fe20000201000 */
[----:B------:R-:W-:Y:S02]  /*26c0*/  IMAD.MOV.U32 R113, RZ, RZ, 0x2f800000 ;  /* 0x2f800000ff717424 */ /* 0x000fe400078e00ff */
[----:B------:R-:W-:Y:S02]  /*26d0*/  IMAD.U32 R125, R125, 0x10000, RZ ;  /* 0x000100007d7d7824 */ /* 0x000fe400078e00ff */
        /* <DEDUP_REMOVED lines=9> */
.L_x_7878:
        /* <DEDUP_REMOVED lines=20> */
.L_x_7884:
        /* <DEDUP_REMOVED lines=12> */
.L_x_7885:
        /* <DEDUP_REMOVED lines=60> */
[----:B------:R-:W-:-:S07]  /*2d30*/  IMAD.MOV.U32 R113, RZ, RZ, RZ ;  /* 0x000000ffff717224 */ /* 0x000fce00078e00ff */
.L_x_7883:
        /* <DEDUP_REMOVED lines=11> */
.L_x_7882:
        /* <DEDUP_REMOVED lines=21> */
.L_x_7888:
        /* <DEDUP_REMOVED lines=12> */
.L_x_7889:
        /* <DEDUP_REMOVED lines=53> */
[----:B------:R-:W-:-:S03]  /*3350*/  MOV R127, R136 ;  /* 0x00000088007f7202 */ /* 0x000fc60000000f00 */
[----:B------:R-:W-:Y:S02]  /*3360*/  VIADD R119, R2, 0x8ff34781 ;  /* 0x8ff3478102777836 */ /* 0x000fe40000000000 */
[----:B------:R-:W-:Y:S01]  /*3370*/  IMAD.WIDE.U32 R144, R113, -0x2daee0ad, RZ ;  /* 0xd2511f5371907825 */ /* 0x000fe200078e00ff */
[----:B------:R-:W-:Y:S02]  /*3380*/  IADD3 R113, PT, PT, R3, -0x695add53, RZ ;  /* 0x96a522ad03717810 */ /* 0x000fe40007ffe0ff */
[----:B------:R-:W-:Y:S01]  /*3390*/  LOP3.LUT R118, R119, R118, R147, 0x96, !PT ;  /* 0x0000007677767212 */ /* 0x000fe200078e9693 */
[----:B------:R-:W-:Y:S01]  /*33a0*/  IMAD.MOV.U32 R120, RZ, RZ, R146 ;  /* 0x000000ffff787224 */ /* 0x000fe200078e0092 */
[----:B------:R-:W-:Y:S01]  /*33b0*/  LOP3.LUT R119, R113, R142, R145, 0x96, !PT ;  /* 0x0000008e71777212 */ /* 0x000fe200078e9691 */
[----:B------:R-:W-:-:S07]  /*33c0*/  IMAD.MOV.U32 R140, RZ, RZ, R144 ;  /* 0x000000ffff8c7224 */ /* 0x000fce00078e0090 */
.L_x_7887:
        /* <DEDUP_REMOVED lines=13> */
.L_x_7886:
        /* <DEDUP_REMOVED lines=20> */
.L_x_7892:
        /* <DEDUP_REMOVED lines=12> */
.L_x_7893:
        /* <DEDUP_REMOVED lines=58> */
[----:B------:R-:W-:Y:S02]  /*3a40*/  LOP3.LUT R118, R119, R118, R149, 0x96, !PT ;  /* 0x0000007677767212 */ /* 0x000fe400078e9695 */
[----:B------:R-:W-:Y:S01]  /*3a50*/  LOP3.LUT R119, R145, R144, R147, 0x96, !PT ;  /* 0x0000009091777212 */ /* 0x000fe200078e9693 */
[----:B------:R-:W-:-:S07]  /*3a60*/  IMAD.MOV.U32 R144, RZ, RZ, R146 ;  /* 0x000000ffff907224 */ /* 0x000fce00078e0092 */
.L_x_7891:
        /* <DEDUP_REMOVED lines=10> */
[----:B------:R-:W-:-:S07]  /*3b10*/  FFMA.FTZ R145, R145, R38, R138 ;  /* 0x0000002691917223 */ /* 0x000fce000001008a */
.L_x_7890:
        /* <DEDUP_REMOVED lines=21> */
.L_x_7896:
        /* <DEDUP_REMOVED lines=12> */
.L_x_7897:
        /* <DEDUP_REMOVED lines=61> */
.L_x_7895:
        /* <DEDUP_REMOVED lines=13> */
.L_x_7894:
[----:B------:R-:W-:Y:S02]  /*41d0*/  F2FP.BF16.F32.PACK_AB R140, RZ, R147 ;  /* 0x00000093ff8c723e */ /* 0x000fe400000010ff */
[----:B------:R-:W-:Y:S02]  /*41e0*/  PRMT R108, R108, 0x5410, R111 ;  /* 0x000054106c6c7816 */ /* 0x000fe4000000006f */
[----:B------:R-:W-:Y:S02]  /*41f0*/  PRMT R110, R110, 0x5410, R113 ;  /* 0x000054106e6e7816 */ /* 0x000fe40000000071 */
[----:B------:R-:W-:Y:S02]  /*4200*/  PRMT R109, R109, 0x5410, R112 ;  /* 0x000054106d6d7816 */ /* 0x000fe40000000070 */
[----:B------:R-:W-:Y:S01]  /*4210*/  PRMT R111, R152, 0x5410, R140 ;  /* 0x00005410986f7816 */ /* 0x000fe2000000008c */
[----:B------:R-:W-:Y:S06]  /*4220*/  BRA `(.L_x_7898) ;  /* 0x00000030008c7947 */ /* 0x000fec0003800000 */
.L_x_7865:
[----:B------:R-:W-:Y:S01]  /*4230*/  MOV R133, RZ ;  /* 0x000000ff00857202 */ /* 0x000fe20000000f00 */
        /* <DEDUP_REMOVED lines=18> */
.L_x_7901:
        /* <DEDUP_REMOVED lines=12> */
.L_x_7902:
        /* <DEDUP_REMOVED lines=56> */
[----:B------:R-:W-:Y:S02]  /*47a0*/  HFMA2 R109, -RZ, RZ, 0, 0 ;  /* 0x00000000ff6d7431 */ /* 0x000fe400000001ff */
[----:B------:R-:W-:Y:S01]  /*47b0*/  IMAD.MOV.U32 R120, RZ, RZ, R112 ;  /* 0x000000ffff787224 */ /* 0x000fe200078e0070 */
[----:B------:R-:W-:Y:S01]  /*47c0*/  LOP3.LUT R119, R119, R108, R139, 0x96, !PT ;  /* 0x0000006c77777212 */ /* 0x000fe200078e968b */
[----:B------:R-:W-:-:S07]  /*47d0*/  IMAD.MOV.U32 R108, RZ, RZ, R136 ;  /* 0x000000ffff6c7224 */ /* 0x000fce00078e0088 */
.L_x_7900:
        /* <DEDUP_REMOVED lines=8> */
[----:B------:R-:W-:-:S05]  /*4860*/  FSEL R133, R110, RZ, !P2 ;  /* 0x000000ff6e857208 */ /* 0x000fca0005000000 */
[----:B------:R-:W-:-:S07]  /*4870*/  FMUL.FTZ R133, R133, R40 ;  /* 0x0000002885857220 */ /* 0x000fce0000410000 */
.L_x_7899:
        /* <DEDUP_REMOVED lines=16> */
.L_x_7905:
        /* <DEDUP_REMOVED lines=12> */
.L_x_7906:
        /* <DEDUP_REMOVED lines=50> */
[----:B------:R-:W-:Y:S01]  /*4d60*/  IMAD.MOV.U32 R111, RZ, RZ, R138 ;  /* 0x000000ffff6f7224 */ /* 0x000fe200078e008a */
[----:B------:R-:W-:Y:S01]  /*4d70*/  LOP3.LUT R136, R109, R136, R113, 0x96, !PT ;  /* 0x000000886d887212 */ /* 0x000fe200078e9671 */
[----:B------:R-:W-:Y:S02]  /*4d80*/  VIADD R109, R2, 0x8ff34781 ;  /* 0x8ff34781026d7836 */ /* 0x000fe40000000000 */
        /* <DEDUP_REMOVED lines=8> */
.L_x_7904:
        /* <DEDUP_REMOVED lines=11> */
.L_x_7903:
        /* <DEDUP_REMOVED lines=16> */
.L_x_7909:
        /* <DEDUP_REMOVED lines=12> */
.L_x_7910:
        /* <DEDUP_REMOVED lines=59> */
[----:B------:R-:W-:Y:S02]  /*5430*/  HFMA2 R112, -RZ, RZ, 0, 0 ;  /* 0x00000000ff707431 */ /* 0x000fe400000001ff */
[----:B------:R-:W-:-:S07]  /*5440*/  IMAD.MOV.U32 R138, RZ, RZ, R136 ;  /* 0x000000ffff8a7224 */ /* 0x000fce00078e0088 */
.L_x_7908:
        /* <DEDUP_REMOVED lines=10> */
.L_x_7907:
        /* <DEDUP_REMOVED lines=16> */
.L_x_7913:
        /* <DEDUP_REMOVED lines=12> */
.L_x_7914:
[----:B------:R-:W-:Y:S01]  /*56b0*/  IMAD.WIDE.U32 R118, R117, -0x326172a9, RZ ;  /* 0xcd9e8d5775767825 */ /* 0x000fe200078e00ff */
[----:B------:R-:W-:-:S03]  /*56c0*/  LOP3.LUT R142, R121, R113, R3, 0x96, !PT ;  /* 0x00000071798e7212 */ /* 0x000fc600078e9603 */
[----:B------:R-:W-:Y:S01]  /*56d0*/  HFMA2 R110, -RZ, RZ, 0, 0 ;  /* 0x00000000ff6e7431 */ /* 0x000fe200000001ff */
        /* <DEDUP_REMOVED lines=58> */
.L_x_7912:
[----:B-----5:R-:W-:Y:S02]  /*5a80*/  PRMT R125, R9, 0x7632, R125 ;  /* 0x00007632097d7816 */ /* 0x020fe4000000007d */
[----:B------:R-:W-:Y:S01]  /*5a90*/  I2FP.F32.U32 R112, R113 ;  /* 0x0000007100707245 */ /* 0x000fe20000201000 */
[----:B------:R-:W-:Y:S02]  /*5aa0*/  IMAD.MOV.U32 R113, RZ, RZ, 0x2f800000 ;  /* 0x2f800000ff717424 */ /* 0x000fe400078e00ff */
        /* <DEDUP_REMOVED lines=8> */
.L_x_7911:
        /* <DEDUP_REMOVED lines=16> */
.L_x_7917:
        /* <DEDUP_REMOVED lines=12> */
.L_x_7918:
        /* <DEDUP_REMOVED lines=60> */
[----:B------:R-:W-:-:S07]  /*60b0*/  HFMA2 R113, -RZ, RZ, 0, 0 ;  /* 0x00000000ff717431 */ /* 0x000fce00000001ff */
.L_x_7916:
[----:B------:R-:W-:Y:S01]  /*60c0*/  I2FP.F32.U32 R110, R126 ;  /* 0x0000007e006e7245 */ /* 0x000fe20000201000 */
[----:B------:R-:W-:Y:S02]  /*60d0*/  IMAD.MOV.U32 R141, RZ, RZ, 0x2f800000 ;  /* 0x2f800000ff8d7424 */ /* 0x000fe400078e00ff */
[----:B-----5:R-:W-:Y:S02]  /*60e0*/  IMAD.U32 R126, R10, 0x10000, RZ ;  /* 0x000100000a7e7824 */ /* 0x020fe400078e00ff */
[----:B------:R-:W-:Y:S02]  /*60f0*/  FFMA.FTZ R110, R110, R141, 1.1641532182693481445e-10 ;  /* 0x2f0000006e6e7423 */ /* 0x000fe4000001008d */
[----:B------:R-:W-:-:S03]  /*6100*/  FMUL.FTZ R126, R126, UR13 ;  /* 0x0000000d7e7e7c20 */ /* 0x000fc60008410000 */
[----:B------:R-:W-:Y:S01]  /*6110*/  FSETP.GTU.FTZ.AND P2, PT, R110, UR10, PT ;  /* 0x0000000a6e007c0b */ /* 0x000fe2000bf5c000 */
[----:B------:R-:W-:-:S05]  /*6120*/  FMUL.FTZ R126, R126, UR12 ;  /* 0x0000000c7e7e7c20 */ /* 0x000fca0008410000 */
[----:B------:R-:W-:Y:S02]  /*6130*/  FSEL R141, R126, RZ, !P2 ;  /* 0x000000ff7e8d7208 */ /* 0x000fe40005000000 */
[----:B------:R-:W-:-:S03]  /*6140*/  SEL R126, RZ, 0x1, P2 ;  /* 0x00000001ff7e7807 */ /* 0x000fc60001000000 */
[----:B------:R-:W-:-:S07]  /*6150*/  FMUL.FTZ R141, R141, R36 ;  /* 0x000000248d8d7220 */ /* 0x000fce0000410000 */
.L_x_7915:
        /* <DEDUP_REMOVED lines=16> */
.L_x_7921:
        /* <DEDUP_REMOVED lines=12> */
.L_x_7922:
        /* <DEDUP_REMOVED lines=58> */
[----:B------:R-:W-:Y:S02]  /*66c0*/  IMAD.MOV.U32 R127, RZ, RZ, R138 ;  /* 0x000000ffff7f7224 */ /* 0x000fe400078e008a */
[----:B------:R-:W-:Y:S01]  /*66d0*/  IMAD.MOV.U32 R138, RZ, RZ, R144 ;  /* 0x000000ffff8a7224 */ /* 0x000fe200078e0090 */
[----:B------:R-:W-:-:S07]  /*66e0*/  LOP3.LUT R119, R113, R142, R145, 0x96, !PT ;  /* 0x0000008e71777212 */ /* 0x000fce00078e9691 */
.L_x_7920:
        /* <DEDUP_REMOVED lines=11> */
.L_x_7919:
        /* <DEDUP_REMOVED lines=16> */
.L_x_7925:
        /* <DEDUP_REMOVED lines=12> */
.L_x_7926:
        /* <DEDUP_REMOVED lines=61> */
.L_x_7924:
        /* <DEDUP_REMOVED lines=10> */
.L_x_7923:
        /* <DEDUP_REMOVED lines=16> */
.L_x_7929:
        /* <DEDUP_REMOVED lines=12> */
.L_x_7930:
        /* <DEDUP_REMOVED lines=61> */
.L_x_7928:
        /* <DEDUP_REMOVED lines=11> */
.L_x_7927:
[----:B------:R-:W-:Y:S02]  /*7410*/  F2FP.BF16.F32.PACK_AB R140, RZ, R147 ;  /* 0x00000093ff8c723e */ /* 0x000fe400000010ff */
[----:B------:R-:W-:Y:S02]  /*7420*/  PRMT R108, R108, 0x5410, R111 ;  /* 0x000054106c6c7816 */ /* 0x000fe4000000006f */
[----:B------:R-:W-:Y:S02]  /*7430*/  PRMT R110, R110, 0x5410, R113 ;  /* 0x000054106e6e7816 */ /* 0x000fe40000000071 */
[----:B------:R-:W-:Y:S02]  /*7440*/  PRMT R109, R109, 0x5410, R112 ;  /* 0x000054106d6d7816 */ /* 0x000fe40000000070 */
[----:B------:R-:W-:-:S07]  /*7450*/  PRMT R111, R142, 0x5410, R140 ;  /* 0x000054108e6f7816 */ /* 0x000fce000000008c */
.L_x_7898:
        /* <DEDUP_REMOVED lines=30> */
.L_x_7931:
[----:B-----5:R2:W5:Y:S04]  /*7640*/  @P1 LDG.E.128 R8, desc[UR6][R150.64] ;  /* 0x0000000696081981 */ /* 0x020568000c1e1d00 */
[----:B------:R2:W5:Y:S01]  /*7650*/  @P0 LDG.E.128 R4, desc[UR6][R152.64] ;  /* 0x0000000698040981 */ /* 0x000562000c1e1d00 */
[----:B------:R-:W-:Y:S05]  /*7660*/  @!P0 BRA `(.L_x_7932) ;  /* 0x0000003400408947 */ /* 0x000fea0003800000 */
[----:B------:R-:W-:-:S13]  /*7670*/  ISETP.GT.AND P2, PT, R0, RZ, PT ;  /* 0x000000ff0000720c */ /* 0x000fda0003f44270 */
[----:B0----5:R-:W-:Y:S01]  /*7680*/  @!P2 SHF.L.U32 R149, R4, 0x10, RZ ;  /* 0x000000100495a819 */ /* 0x021fe200000006ff */
[----:B-1----:R-:W-:Y:S02]  /*7690*/  @!P2 IMAD.MOV.U32 R109, RZ, RZ, R136 ;  /* 0x000000ffff6da224 */ /* 0x002fe400078e0088 */
        /* <DEDUP_REMOVED lines=17> */
.L_x_7935:
        /* <DEDUP_REMOVED lines=12> */
.L_x_7936:
        /* <DEDUP_REMOVED lines=50> */
[----:B--2---:R-:W-:-:S03]  /*7b90*/  IMAD.WIDE.U32 R150, R149, -0x326172a9, RZ ;  /* 0xcd9e8d5795967825 */ /* 0x004fc600078e00ff */
[----:B------:R-:W-:Y:S01]  /*7ba0*/  LOP3.LUT R148, R119, R148, R111, 0x96, !PT ;  /* 0x0000009477947212 */ /* 0x000fe200078e966f */
[----:B------:R-:W-:Y:S01]  /*7bb0*/  VIADD R109, R2, 0x8ff34781 ;  /* 0x8ff34781026d7836 */ /* 0x000fe20000000000 */
[----:B------:R-:W-:Y:S01]  /*7bc0*/  IADD3 R119, PT, PT, R3, -0x695add53, RZ ;  /* 0x96a522ad03777810 */ /* 0x000fe20007ffe0ff */
[----:B------:R-:W-:Y:S02]  /*7bd0*/  IMAD.MOV.U32 R120, RZ, RZ, R150 ;  /* 0x000000ffff787224 */ /* 0x000fe400078e0096 */
[----:B------:R-:W-:Y:S01]  /*7be0*/  IMAD.WIDE.U32 R148, R148, -0x2daee0ad, RZ ;  /* 0xd2511f5394947825 */ /* 0x000fe200078e00ff */
[----:B------:R-:W-:-:S03]  /*7bf0*/  LOP3.LUT R118, R109, R110, R151, 0x96, !PT ;  /* 0x0000006e6d767212 */ /* 0x000fc600078e9697 */
[----:B------:R-:W-:Y:S01]  /*7c00*/  HFMA2 R109, -RZ, RZ, 0, 0 ;  /* 0x00000000ff6d7431 */ /* 0x000fe200000001ff */
[----:B------:R-:W-:Y:S01]  /*7c10*/  LOP3.LUT R119, R119, R108, R149, 0x96, !PT ;  /* 0x0000006c77777212 */ /* 0x000fe200078e9695 */
[----:B------:R-:W-:-:S07]  /*7c20*/  IMAD.MOV.U32 R108, RZ, RZ, R138 ;  /* 0x000000ffff6c7224 */ /* 0x000fce00078e008a */
.L_x_7934:
[----:B------:R-:W-:Y:S01]  /*7c30*/  I2FP.F32.U32 R108, R108 ;  /* 0x0000006c006c7245 */ /* 0x000fe20000201000 */
[----:B------:R-:W-:Y:S02]  /*7c40*/  IMAD.MOV.U32 R111, RZ, RZ, 0x2f800000 ;  /* 0x2f800000ff6f7424 */ /* 0x000fe400078e00ff */
        /* <DEDUP_REMOVED lines=8> */
[----:B------:R-:W-:-:S07]  /*7cd0*/  FFMA.FTZ R149, R149, R32, R108 ;  /* 0x0000002095957223 */ /* 0x000fce000001006c */
.L_x_7933:
[----:B--2---:R-:W-:Y:S01]  /*7ce0*/  @!P2 PRMT R151, R4, 0x7632, R151 ;  /* 0x000076320497a816 */ /* 0x004fe20000000097 */
        /* <DEDUP_REMOVED lines=20> */
.L_x_7939:
        /* <DEDUP_REMOVED lines=12> */
.L_x_7940:
        /* <DEDUP_REMOVED lines=60> */
.L_x_7938:
        /* <DEDUP_REMOVED lines=13> */
.L_x_7937:
        /* <DEDUP_REMOVED lines=20> */
.L_x_7943:
        /* <DEDUP_REMOVED lines=12> */
.L_x_7944:
        /* <DEDUP_REMOVED lines=61> */
.L_x_7942:
[----:B------:R-:W-:Y:S01]  /*8950*/  I2FP.F32.U32 R109, R109 ;  /* 0x0000006d006d7245 */ /* 0x000fe20000201000 */
[----:B------:R-:W-:Y:S02]  /*8960*/  IMAD.MOV.U32 R110, RZ, RZ, 0x2f800000 ;  /* 0x2f800000ff6e7424 */ /* 0x000fe400078e00ff */
[----:B------:R-:W-:Y:S02]  /*8970*/  IMAD.U32 R124, R9, 0x10000, RZ ;  /* 0x00010000097c7824 */ /* 0x000fe400078e00ff */
[----:B------:R-:W-:Y:S01]  /*8980*/  FFMA.FTZ R109, R109, R110, 1.1641532182693481445e-10 ;  /* 0x2f0000006d6d7423 */ /* 0x000fe2000001006e */
[----:B------:R-:W-:Y:S01]  /*8990*/  SHF.L.U32 R110, R5, 0x10, RZ ;  /* 0x00000010056e7819 */ /* 0x000fe200000006ff */
[----:B------:R-:W-:-:S03]  /*89a0*/  FMUL.FTZ R124, R124, UR13 ;  /* 0x0000000d7c7c7c20 */ /* 0x000fc60008410000 */
[----:B------:R-:W-:Y:S01]  /*89b0*/  FSETP.GTU.FTZ.AND P3, PT, R109, UR10, PT ;  /* 0x0000000a6d007c0b */ /* 0x000fe2000bf7c000 */
[----:B------:R-:W-:-:S05]  /*89c0*/  FMUL.FTZ R124, R124, UR12 ;  /* 0x0000000c7c7c7c20 */ /* 0x000fca0008410000 */
[----:B------:R-:W-:Y:S02]  /*89d0*/  FSEL R153, R124, RZ, !P3 ;  /* 0x000000ff7c997208 */ /* 0x000fe40005800000 */
[----:B------:R-:W-:-:S03]  /*89e0*/  SEL R124, RZ, 0x1, P3 ;  /* 0x00000001ff7c7807 */ /* 0x000fc60001800000 */
[----:B------:R-:W-:-:S07]  /*89f0*/  FFMA.FTZ R153, R153, R34, R110 ;  /* 0x0000002299997223 */ /* 0x000fce000001006e */
.L_x_7941:
        /* <DEDUP_REMOVED lines=21> */
.L_x_7947:
        /* <DEDUP_REMOVED lines=12> */
.L_x_7948:
        /* <DEDUP_REMOVED lines=61> */
.L_x_7946:
[----:B------:R-:W-:Y:S01]  /*8fe0*/  PRMT R136, R9, 0x7632, R136 ;  /* 0x0000763209887816 */ /* 0x000fe20000000088 */
        /* <DEDUP_REMOVED lines=12> */
.L_x_7945:
        /* <DEDUP_REMOVED lines=20> */
.L_x_7951:
        /* <DEDUP_REMOVED lines=12> */
.L_x_7952:
        /* <DEDUP_REMOVED lines=61> */
.L_x_7950:
        /* <DEDUP_REMOVED lines=11> */
.L_x_7949:
        /* <DEDUP_REMOVED lines=21> */
.L_x_7955:
        /* <DEDUP_REMOVED lines=12> */
.L_x_7956:
        /* <DEDUP_REMOVED lines=61> */
.L_x_7954:
[----:B------:R-:W-:Y:S01]  /*9d10*/  PRMT R138, R10, 0x7632, R138 ;  /* 0x000076320a8a7816 */ /* 0x000fe2000000008a */
[----:B------:R-:W-:Y:S01]  /*9d20*/  IMAD.MOV.U32 R142, RZ, RZ, 0x2f800000 ;  /* 0x2f800000ff8e7424 */ /* 0x000fe200078e00ff */
[----:B------:R-:W-:-:S03]  /*9d30*/  I2FP.F32.U32 R127, R127 ;  /* 0x0000007f007f7245 */ /* 0x000fc60000201000 */
        /* <DEDUP_REMOVED lines=10> */
.L_x_7953:
        /* <DEDUP_REMOVED lines=20> */
.L_x_7959:
        /* <DEDUP_REMOVED lines=12> */
.L_x_7960:
        /* <DEDUP_REMOVED lines=61> */
.L_x_7958:
        /* <DEDUP_REMOVED lines=11> */
.L_x_7957:
        /* <DEDUP_REMOVED lines=21> */
.L_x_7963:
        /* <DEDUP_REMOVED lines=12> */
.L_x_7964:
        /* <DEDUP_REMOVED lines=61> */
.L_x_7962:
        /* <DEDUP_REMOVED lines=13> */
.L_x_7961:
[----:B------:R-:W-:Y:S02]  /*ab10*/  F2FP.BF16.F32.PACK_AB R142, RZ, R163 ;  /* 0x000000a3ff8e723e */ /* 0x000fe400000010ff */
[----:B------:R-:W-:Y:S02]  /*ab20*/  PRMT R108, R108, 0x5410, R111 ;  /* 0x000054106c6c7816 */ /* 0x000fe4000000006f */
[----:B------:R-:W-:Y:S02]  /*ab30*/  PRMT R110, R110, 0x5410, R138 ;  /* 0x000054106e6e7816 */ /* 0x000fe4000000008a */
[----:B------:R-:W-:Y:S02]  /*ab40*/  PRMT R109, R109, 0x5410, R136 ;  /* 0x000054106d6d7816 */ /* 0x000fe40000000088 */
[----:B------:R-:W-:Y:S01]  /*ab50*/  PRMT R111, R148, 0x5410, R142 ;  /* 0x00005410946f7816 */ /* 0x000fe2000000008e */
[----:B------:R-:W-:Y:S06]  /*ab60*/  BRA `(.L_x_7965) ;  /* 0x0000003000907947 */ /* 0x000fec0003800000 */
.L_x_7932:
        /* <DEDUP_REMOVED lines=19> */
.L_x_7968:
        /* <DEDUP_REMOVED lines=12> */
.L_x_7969:
        /* <DEDUP_REMOVED lines=52> */
[----:B--2---:R-:W-:-:S04]  /*b0a0*/  IMAD.WIDE.U32 R150, R149, -0x326172a9, RZ ;  /* 0xcd9e8d5795967825 */ /* 0x004fc800078e00ff */
[----:B------:R-:W-:Y:S01]  /*b0b0*/  IMAD.WIDE.U32 R148, R148, -0x2daee0ad, RZ ;  /* 0xd2511f5394947825 */ /* 0x000fe200078e00ff */
[----:B------:R-:W-:-:S03]  /*b0c0*/  LOP3.LUT R118, R109, R110, R151, 0x96, !PT ;  /* 0x0000006e6d767212 */ /* 0x000fc600078e9697 */
[----:B------:R-:W-:Y:S01]  /*b0d0*/  HFMA2 R109, -RZ, RZ, 0, 0 ;  /* 0x00000000ff6d7431 */ /* 0x000fe200000001ff */
[----:B------:R-:W-:Y:S01]  /*b0e0*/  MOV R120, R150 ;  /* 0x0000009600787202 */ /* 0x000fe20000000f00 */
[----:B------:R-:W-:Y:S02]  /*b0f0*/  VIADD R119, R3, 0x96a522ad ;  /* 0x96a522ad03777836 */ /* 0x000fe40000000000 */
[----:B------:R-:W-:-:S03]  /*b100*/  IMAD.MOV.U32 R140, RZ, RZ, R148 ;  /* 0x000000ffff8c7224 */ /* 0x000fc600078e0094 */
[----:B------:R-:W-:Y:S01]  /*b110*/  LOP3.LUT R119, R119, R108, R149, 0x96, !PT ;  /* 0x0000006c77777212 */ /* 0x000fe200078e9695 */
[----:B------:R-:W-:-:S07]  /*b120*/  IMAD.MOV.U32 R108, RZ, RZ, R138 ;  /* 0x000000ffff6c7224 */ /* 0x000fce00078e008a */
.L_x_7967:
        /* <DEDUP_REMOVED lines=10> */
.L_x_7966:
[----:B------:R-:W-:Y:S01]  /*b1d0*/  F2FP.BF16.F32.PACK_AB R108, RZ, R149 ;  /* 0x00000095ff6c723e */ /* 0x000fe200000010ff */
[----:B------:R-:W-:Y:S01]  /*b1e0*/  IMAD.MOV.U32 R110, RZ, RZ, R109 ;  /* 0x000000ffff6e7224 */ /* 0x000fe200078e006d */
[----:B--2---:R-:W-:Y:S01]  /*b1f0*/  MOV R151, RZ ;  /* 0x000000ff00977202 */ /* 0x004fe20000000f00 */
        /* <DEDUP_REMOVED lines=13> */
.L_x_7972:
        /* <DEDUP_REMOVED lines=12> */
.L_x_7973:
        /* <DEDUP_REMOVED lines=61> */
.L_x_7971:
        /* <DEDUP_REMOVED lines=11> */
.L_x_7970:
        /* <DEDUP_REMOVED lines=16> */
.L_x_7976:
        /* <DEDUP_REMOVED lines=12> */
.L_x_7977:
        /* <DEDUP_REMOVED lines=61> */
.L_x_7975:
        /* <DEDUP_REMOVED lines=10> */
.L_x_7974:
        /* <DEDUP_REMOVED lines=16> */
.L_x_7980:
        /* <DEDUP_REMOVED lines=12> */
.L_x_7981:
        /* <DEDUP_REMOVED lines=61> */
.L_x_7979:
        /* <DEDUP_REMOVED lines=11> */
.L_x_7978:
        /* <DEDUP_REMOVED lines=16> */
.L_x_7984:
        /* <DEDUP_REMOVED lines=12> */
.L_x_7985:
        /* <DEDUP_REMOVED lines=61> */
.L_x_7983:
        /* <DEDUP_REMOVED lines=10> */
.L_x_7982:
        /* <DEDUP_REMOVED lines=16> */
.L_x_7988:
        /* <DEDUP_REMOVED lines=12> */
.L_x_7989:
        /* <DEDUP_REMOVED lines=61> */
.L_x_7987:
        /* <DEDUP_REMOVED lines=11> */
.L_x_7986:
        /* <DEDUP_REMOVED lines=16> */
.L_x_7992:
        /* <DEDUP_REMOVED lines=12> */
.L_x_7993:
        /* <DEDUP_REMOVED lines=61> */
.L_x_7991:
        /* <DEDUP_REMOVED lines=10> */
.L_x_7990:
        /* <DEDUP_REMOVED lines=16> */
.L_x_7996:
        /* <DEDUP_REMOVED lines=12> */
.L_x_7997:
        /* <DEDUP_REMOVED lines=61> */
.L_x_7995:
        /* <DEDUP_REMOVED lines=11> */
.L_x_7994:
[----:B------:R-:W-:Y:S02]  /*dd60*/  F2FP.BF16.F32.PACK_AB R142, RZ, R163 ;  /* 0x000000a3ff8e723e */ /* 0x000fe400000010ff */
[----:B------:R-:W-:Y:S02]  /*dd70*/  PRMT R108, R108, 0x5410, R111 ;  /* 0x000054106c6c7816 */ /* 0x000fe4000000006f */
[----:B------:R-:W-:Y:S02]  /*dd80*/  PRMT R110, R110, 0x5410, R138 ;  /* 0x000054106e6e7816 */ /* 0x000fe4000000008a */
[----:B------:R-:W-:Y:S02]  /*dd90*/  PRMT R109, R109, 0x5410, R136 ;  /* 0x000054106d6d7816 */ /* 0x000fe40000000088 */
[----:B------:R-:W-:-:S07]  /*dda0*/  PRMT R111, R148, 0x5410, R142 ;  /* 0x00005410946f7816 */ /* 0x000fce000000008e */
.L_x_7965:
        /* <DEDUP_REMOVED lines=25> */
[----:B------:R-:W-:Y:S02]  /*df40*/  IADD3 R109, PT, PT, R134, 0x100, RZ ;  /* 0x00000100866d7810 */ /* 0x000fe40007ffe0ff */
[----:B------:R-:W-:Y:S02]  /*df50*/  LOP3.LUT R177, R166, R108, R110, 0xfe, !PT ;  /* 0x0000006ca6b17212 */ /* 0x000fe400078efe6e */
[----:B------:R-:W-:Y:S01]  /*df60*/  LOP3.LUT R167, R175, R167, RZ, 0xfc, !PT ;  /* 0x000000a7afa77212 */ /* 0x000fe200078efcff */
[----:B0-----:R-:W-:Y:S01]  /*df70*/  IMAD.WIDE.U32 R108, R109, 0x8, R172 ;  /* 0x000000086d6c7825 */ /* 0x001fe200078e00ac */
[----:B------:R-:W-:-:S05]  /*df80*/  LOP3.LUT R166, R177, 0xff, R122, 0xf8, !PT ;  /* 0x000000ffb1a67812 */ /* 0x000fca00078ef87a */
[----:B------:R0:W-:Y:S02]  /*df90*/  STG.E.64 desc[UR6][R108.64], R166 ;  /* 0x000000a66c007986 */ /* 0x0001e4000c101b06 */
.L_x_7998:
[----:B-----5:R1:W5:Y:S04]  /*dfa0*/  @P1 LDG.E.128 R8, desc[UR6][R168.64] ;  /* 0x00000006a8081981 */ /* 0x020368000c1e1d00 */
[----:B------:R1:W5:Y:S01]  /*dfb0*/  @P0 LDG.E.128 R4, desc[UR6][R170.64] ;  /* 0x00000006aa040981 */ /* 0x000362000c1e1d00 */
[----:B------:R-:W-:Y:S05]  /*dfc0*/  @!P0 BRA `(.L_x_7999) ;  /* 0x0000003400408947 */ /* 0x000fea0003800000 */
[----:B------:R-:W-:-:S13]  /*dfd0*/  ISETP.GT.AND P2, PT, R0, RZ, PT ;  /* 0x000000ff0000720c */ /* 0x000fda0003f44270 */
[----:B0----5:R-:W-:Y:S01]  /*dfe0*/  @!P2 IMAD.U32 R167, R4, 0x10000, RZ ;  /* 0x0001000004a7a824 */ /* 0x021fe200078e00ff */
        /* <DEDUP_REMOVED lines=18> */
.L_x_8002:
        /* <DEDUP_REMOVED lines=12> */
.L_x_8003:
        /* <DEDUP_REMOVED lines=50> */
[----:B------:R-:W-:Y:S02]  /*e4f0*/  VIADD R119, R2, 0xf1bbcdc8 ;  /* 0xf1bbcdc802777836 */ /* 0x000fe40000000000 */
[----:B-1----:R-:W-:-:S03]  /*e500*/  IMAD.WIDE.U32 R168, R167, -0x326172a9, RZ ;  /* 0xcd9e8d57a7a87825 */ /* 0x002fc600078e00ff */
[----:B------:R-:W-:Y:S01]  /*e510*/  LOP3.LUT R166, R119, R166, R111, 0x96, !PT ;  /* 0x000000a677a67212 */ /* 0x000fe200078e966f */
[----:B------:R-:W-:Y:S01]  /*e520*/  VIADD R119, R3, 0x96a522ad ;  /* 0x96a522ad03777836 */ /* 0x000fe20000000000 */
[----:B------:R-:W-:Y:S01]  /*e530*/  LOP3.LUT R118, R109, R110, R169, 0x96, !PT ;  /* 0x0000006e6d767212 */ /* 0x000fe200078e96a9 */
[----:B------:R-:W-:Y:S01]  /*e540*/  HFMA2 R109, -RZ, RZ, 0, 0 ;  /* 0x00000000ff6d7431 */ /* 0x000fe200000001ff */
[----:B------:R-:W-:Y:S01]  /*e550*/  MOV R120, R168 ;  /* 0x000000a800787202 */ /* 0x000fe20000000f00 */
[----:B------:R-:W-:-:S05]  /*e560*/  IMAD.WIDE.U32 R166, R166, -0x2daee0ad, RZ ;  /* 0xd2511f53a6a67825 */ /* 0x000fca00078e00ff */
[----:B------:R-:W-:Y:S01]  /*e570*/  LOP3.LUT R119, R119, R108, R167, 0x96, !PT ;  /* 0x0000006c77777212 */ /* 0x000fe200078e96a7 */
[----:B------:R-:W-:-:S07]  /*e580*/  IMAD.MOV.U32 R108, RZ, RZ, R140 ;  /* 0x000000ffff6c7224 */ /* 0x000fce00078e008c */
.L_x_8001:
        /* <DEDUP_REMOVED lines=11> */
.L_x_8000:
[----:B-1----:R-:W-:Y:S01]  /*e640*/  @!P2 PRMT R169, R4, 0x7632, R169 ;  /* 0x0000763204a9a816 */ /* 0x002fe200000000a9 */
        /* <DEDUP_REMOVED lines=20> */
.L_x_8006:
        /* <DEDUP_REMOVED lines=12> */
.L_x_8007:
        /* <DEDUP_REMOVED lines=60> */
.L_x_8005:
        /* <DEDUP_REMOVED lines=13> */
.L_x_8004:
[----:B------:R-:W-:Y:S01]  /*ece0*/  F2FP.BF16.F32.PACK_AB R111, RZ, R169 ;  /* 0x000000a9ff6f723e */ /* 0x000fe200000010ff */
[----:B------:R-:W-:Y:S01]  /*ecf0*/  @!P2 IMAD.U32 R171, R5, 0x10000, RZ ;  /* 0x0001000005aba824 */ /* 0x000fe200078e00ff */
[----:B------:R-:W-:Y:S01]  /*ed00*/  @!P2 MOV R136, R110 ;  /* 0x0000006e0088a202 */ /* 0x000fe20000000f00 */
[----:B------:R-:W-:Y:S01]  /*ed10*/  @!P2 IMAD.MOV.U32 R138, RZ, RZ, R168 ;  /* 0x000000ffff8aa224 */ /* 0x000fe200078e00a8 */
[----:B------:R-:W-:Y:S06]  /*ed20*/  @!P2 BRA `(.L_x_8008) ;  /* 0x00000004008ca947 */ /* 0x000fec0003800000 */
        /* <DEDUP_REMOVED lines=15> */
.L_x_8010:
        /* <DEDUP_REMOVED lines=12> */
.L_x_8011:
        /* <DEDUP_REMOVED lines=61> */
.L_x_8009:
[----:B------:R-:W-:Y:S01]  /*f2b0*/  I2FP.F32.U32 R109, R109 ;  /* 0x0000006d006d7245 */ /* 0x000fe20000201000 */
[----:B------:R-:W-:Y:S02]  /*f2c0*/  HFMA2 R110, -RZ, RZ, 0.1171875, 0 ;  /* 0x2f800000ff6e7431 */ /* 0x000fe400000001ff */
[----:B------:R-:W-:-:S03]  /*f2d0*/  IMAD.U32 R124, R9, 0x10000, RZ ;  /* 0x00010000097c7824 */ /* 0x000fc600078e00ff */
        /* <DEDUP_REMOVED lines=8> */
.L_x_8008:
        /* <DEDUP_REMOVED lines=21> */
.L_x_8014:
        /* <DEDUP_REMOVED lines=12> */
.L_x_8015:
        /* <DEDUP_REMOVED lines=61> */
.L_x_8013:
        /* <DEDUP_REMOVED lines=13> */
.L_x_8012:
        /* <DEDUP_REMOVED lines=20> */
.L_x_8018:
        /* <DEDUP_REMOVED lines=12> */
.L_x_8019:
        /* <DEDUP_REMOVED lines=61> */
.L_x_8017:
        /* <DEDUP_REMOVED lines=11> */
.L_x_8016:
        /* <DEDUP_REMOVED lines=21> */
.L_x_8022:
        /* <DEDUP_REMOVED lines=12> */
.L_x_8023:
        /* <DEDUP_REMOVED lines=61> */
.L_x_8021:
        /* <DEDUP_REMOVED lines=13> */
.L_x_8020:
        /* <DEDUP_REMOVED lines=20> */
.L_x_8026:
        /* <DEDUP_REMOVED lines=12> */
.L_x_8027:
        /* <DEDUP_REMOVED lines=61> */
.L_x_8025:
[----:B------:R-:W-:Y:S01]  /*10d10*/  I2FP.F32.U32 R128, R128 ;  /* 0x0000008000807245 */ /* 0x000fe20000201000 */
[----:B------:R-:W-:Y:S02]  /*10d20*/  HFMA2 R179, -RZ, RZ, 0.1171875, 0 ;  /* 0x2f800000ffb37431 */ /* 0x000fe400000001ff */
[----:B------:R-:W-:Y:S01]  /*10d30*/  IMAD.U32 R138, R11, 0x10000, RZ ;  /* 0x000100000b8a7824 */ /* 0x000fe200078e00ff */
[----:B------:R-:W-:Y:S02]  /*10d40*/  SHF.L.U32 R142, R7, 0x10, RZ ;  /* 0x00000010078e7819 */ /* 0x000fe400000006ff */
[----:B------:R-:W-:Y:S01]  /*10d50*/  FFMA.FTZ R128, R128, R179, 1.1641532182693481445e-10 ;  /* 0x2f00000080807423 */ /* 0x000fe200000100b3 */
[----:B------:R-:W-:-:S04]  /*10d60*/  FMUL.FTZ R138, R138, UR13 ;  /* 0x0000000d8a8a7c20 */ /* 0x000fc80008410000 */
[----:B------:R-:W-:Y:S01]  /*10d70*/  FMUL.FTZ R138, R138, UR12 ;  /* 0x0000000c8a8a7c20 */ /* 0x000fe20008410000 */
[----:B------:R-:W-:-:S04]  /*10d80*/  FSETP.GTU.FTZ.AND P3, PT, R128, UR10, PT ;  /* 0x0000000a80007c0b */ /* 0x000fc8000bf7c000 */
[----:B------:R-:W-:Y:S02]  /*10d90*/  FSEL R179, R138, RZ, !P3 ;  /* 0x000000ff8ab37208 */ /* 0x000fe40005800000 */
[----:B------:R-:W-:-:S03]  /*10da0*/  SEL R128, RZ, 0x1, P3 ;  /* 0x00000001ff807807 */ /* 0x000fc60001800000 */
[----:B------:R-:W-:-:S07]  /*10db0*/  FFMA.FTZ R179, R179, R22, R142 ;  /* 0x00000016b3b37223 */ /* 0x000fce000001008e */
.L_x_8024:
        /* <DEDUP_REMOVED lines=21> */
.L_x_8030:
        /* <DEDUP_REMOVED lines=12> */
.L_x_8031:
        /* <DEDUP_REMOVED lines=61> */
.L_x_8029:
        /* <DEDUP_REMOVED lines=13> */
.L_x_8028:
[----:B------:R-:W-:Y:S02]  /*11470*/  F2FP.BF16.F32.PACK_AB R144, RZ, R181 ;  /* 0x000000b5ff90723e */ /* 0x000fe400000010ff */
[----:B------:R-:W-:Y:S02]  /*11480*/  PRMT R108, R108, 0x5410, R111 ;  /* 0x000054106c6c7816 */ /* 0x000fe4000000006f */
[----:B------:R-:W-:Y:S02]  /*11490*/  PRMT R110, R110, 0x5410, R140 ;  /* 0x000054106e6e7816 */ /* 0x000fe4000000008c */
[----:B------:R-:W-:Y:S02]  /*114a0*/  PRMT R109, R109, 0x5410, R136 ;  /* 0x000054106d6d7816 */ /* 0x000fe40000000088 */
[----:B------:R-:W-:Y:S01]  /*114b0*/  PRMT R111, R142, 0x5410, R144 ;  /* 0x000054108e6f7816 */ /* 0x000fe20000000090 */
[----:B------:R-:W-:Y:S06]  /*114c0*/  BRA `(.L_x_8032) ;  /* 0x0000003000907947 */ /* 0x000fec0003800000 */
.L_x_7999:
[----:B0-----:R-:W-:Y:S01]  /*114d0*/  IMAD.MOV.U32 R167, RZ, RZ, RZ ;  /* 0x000000ffffa77224 */ /* 0x001fe200078e00ff */
        /* <DEDUP_REMOVED lines=18> */
.L_x_8035:
        /* <DEDUP_REMOVED lines=12> */
.L_x_8036:
        /* <DEDUP_REMOVED lines=61> */
.L_x_8034:
[----:B------:R-:W-:Y:S01]  /*11a90*/  I2FP.F32.U32 R108, R108 ;  /* 0x0000006c006c7245 */ /* 0x000fe20000201000 */
[----:B-----5:R-:W-:Y:S01]  /*11aa0*/  IMAD.U32 R110, R8, 0x10000, RZ ;  /* 0x00010000086e7824 */ /* 0x020fe200078e00ff */
[----:B------:R-:W-:-:S03]  /*11ab0*/  MOV R111, 0x2f800000 ;  /* 0x2f800000006f7802 */ /* 0x000fc60000000f00 */
[----:B------:R-:W-:Y:S02]  /*11ac0*/  FMUL.FTZ R110, R110, UR13 ;  /* 0x0000000d6e6e7c20 */ /* 0x000fe40008410000 */
[----:B------:R-:W-:Y:S02]  /*11ad0*/  FFMA.FTZ R108, R108, R111, 1.1641532182693481445e-10 ;  /* 0x2f0000006c6c7423 */ /* 0x000fe4000001006f */
[----:B------:R-:W-:-:S03]  /*11ae0*/  FMUL.FTZ R110, R110, UR12 ;  /* 0x0000000c6e6e7c20 */ /* 0x000fc60008410000 */
[----:B------:R-:W-:-:S04]  /*11af0*/  FSETP.GTU.FTZ.AND P2, PT, R108, UR10, PT ;  /* 0x0000000a6c007c0b */ /* 0x000fc8000bf5c000 */
[----:B------:R-:W-:Y:S02]  /*11b00*/  FSEL R167, R110, RZ, !P2 ;  /* 0x000000ff6ea77208 */ /* 0x000fe40005000000 */
[----:B------:R-:W-:-:S03]  /*11b10*/  SEL R122, RZ, 0x1, P2 ;  /* 0x00000001ff7a7807 */ /* 0x000fc60001000000 */
[----:B------:R-:W-:-:S07]  /*11b20*/  FMUL.FTZ R167, R167, R24 ;  /* 0x00000018a7a77220 */ /* 0x000fce0000410000 */
.L_x_8033:
[----:B-1----:R-:W-:Y:S01]  /*11b30*/  HFMA2 R169, -RZ, RZ, 0, 0 ;  /* 0x00000000ffa97431 */ /* 0x002fe200000001ff */
        /* <DEDUP_REMOVED lines=15> */
.L_x_8039:
        /* <DEDUP_REMOVED lines=12> */
.L_x_8040:
        /* <DEDUP_REMOVED lines=61> */
.L_x_8038:
        /* <DEDUP_REMOVED lines=11> */
.L_x_8037:
        /* <DEDUP_REMOVED lines=16> */
.L_x_8043:
        /* <DEDUP_REMOVED lines=12> */
.L_x_8044:
        /* <DEDUP_REMOVED lines=61> */
.L_x_8042:
        /* <DEDUP_REMOVED lines=10> */
.L_x_8041:
        /* <DEDUP_REMOVED lines=16> */
.L_x_8047:
        /* <DEDUP_REMOVED lines=12> */
.L_x_8048:
        /* <DEDUP_REMOVED lines=61> */
.L_x_8046:
        /* <DEDUP_REMOVED lines=11> */
.L_x_8045:
        /* <DEDUP_REMOVED lines=16> */
.L_x_8051:
        /* <DEDUP_REMOVED lines=12> */
.L_x_8052:
        /* <DEDUP_REMOVED lines=61> */
.L_x_8050:
        /* <DEDUP_REMOVED lines=10> */
.L_x_8049:
        /* <DEDUP_REMOVED lines=16> */
.L_x_8055:
        /* <DEDUP_REMOVED lines=12> */
.L_x_8056:
        /* <DEDUP_REMOVED lines=61> */
.L_x_8054:
        /* <DEDUP_REMOVED lines=11> */
.L_x_8053:
        /* <DEDUP_REMOVED lines=16> */
.L_x_8059:
        /* <DEDUP_REMOVED lines=12> */
.L_x_8060:
        /* <DEDUP_REMOVED lines=61> */
.L_x_8058:
        /* <DEDUP_REMOVED lines=10> */
.L_x_8057:
        /* <DEDUP_REMOVED lines=16> */
.L_x_8063:
        /* <DEDUP_REMOVED lines=12> */
.L_x_8064:
        /* <DEDUP_REMOVED lines=61> */
.L_x_8062:
        /* <DEDUP_REMOVED lines=11> */
.L_x_8061:
[----:B------:R-:W-:Y:S02]  /*146c0*/  F2FP.BF16.F32.PACK_AB R144, RZ, R181 ;  /* 0x000000b5ff90723e */ /* 0x000fe400000010ff */
[----:B------:R-:W-:Y:S02]  /*146d0*/  PRMT R108, R108, 0x5410, R111 ;  /* 0x000054106c6c7816 */ /* 0x000fe4000000006f */
[----:B------:R-:W-:Y:S02]  /*146e0*/  PRMT R110, R110, 0x5410, R140 ;  /* 0x000054106e6e7816 */ /* 0x000fe4000000008c */
[----:B------:R-:W-:Y:S02]  /*146f0*/  PRMT R109, R109, 0x5410, R136 ;  /* 0x000054106d6d7816 */ /* 0x000fe40000000088 */
[----:B------:R-:W-:-:S07]  /*14700*/  PRMT R111, R142, 0x5410, R144 ;  /* 0x000054108e6f7816 */ /* 0x000fce0000000090 */
.L_x_8032:
[C---:B------:R-:W-:Y:S01]  /*14710*/  VIADD R187, R165.reuse, 0x200 ;  /* 0x00000200a5bb7836 */ /* 0x040fe20000000000 */
        /* <DEDUP_REMOVED lines=30> */
.L_x_8065:
[----:B-----5:R1:W5:Y:S04]  /*14900*/  @P1 LDG.E.128 R8, desc[UR6][R182.64] ;  /* 0x00000006b6081981 */ /* 0x020368000c1e1d00 */
[----:B------:R1:W5:Y:S01]  /*14910*/  @P0 LDG.E.128 R4, desc[UR6][R184.64] ;  /* 0x00000006b8040981 */ /* 0x000362000c1e1d00 */
[----:B------:R-:W-:Y:S05]  /*14920*/  @!P0 BRA `(.L_x_8066) ;  /* 0x0000003400448947 */ /* 0x000fea0003800000 */
[----:B------:R-:W-:-:S13]  /*14930*/  ISETP.GT.AND P0, PT, R0, RZ, PT ;  /* 0x000000ff0000720c */ /* 0x000fda0003f04270 */
[----:B-1---5:R-:W-:Y:S01]  /*14940*/  @!P0 SHF.L.U32 R183, R4, 0x10, RZ ;  /* 0x0000001004b78819 */ /* 0x022fe200000006ff */
[----:B------:R-:W-:Y:S01]  /*14950*/  @!P0 IMAD.MOV.U32 R0, RZ, RZ, R146 ;  /* 0x000000ffff008224 */ /* 0x000fe200078e0092 */
[----:B------:R-:W-:Y:S01]  /*14960*/  @!P0 MOV R182, R138 ;  /* 0x0000008a00b68202 */ /* 0x000fe20000000f00 */
[----:B------:R-:W-:Y:S06]  /*14970*/  @!P0 BRA `(.L_x_8067) ;  /* 0x0000000400888947 */ /* 0x000fec0003800000 */
        /* <DEDUP_REMOVED lines=15> */
.L_x_8069:
        /* <DEDUP_REMOVED lines=12> */
.L_x_8070:
        /* <DEDUP_REMOVED lines=60> */
.L_x_8068:
        /* <DEDUP_REMOVED lines=11> */
.L_x_8067:
[----:B------:R-:W-:Y:S01]  /*14fa0*/  @!P0 PRMT R185, R4, 0x7632, R185 ;  /* 0x0000763204b98816 */ /* 0x000fe200000000b9 */
[----:B0-----:R-:W-:Y:S01]  /*14fb0*/  @!P0 IMAD.MOV.U32 R109, RZ, RZ, R0 ;  /* 0x000000ffff6d8224 */ /* 0x001fe200078e0000 */
        /* <DEDUP_REMOVED lines=19> */
.L_x_8073:
        /* <DEDUP_REMOVED lines=12> */
.L_x_8074:
        /* <DEDUP_REMOVED lines=59> */
[----:B------:R-:W-:Y:S01]  /*15560*/  LOP3.LUT R119, R119, R110, R185, 0x96, !PT ;  /* 0x0000006e77777212 */ /* 0x000fe200078e96b9 */
[----:B------:R-:W-:-:S07]  /*15570*/  IMAD.MOV.U32 R110, RZ, RZ, R184 ;  /* 0x000000ffff6e7224 */ /* 0x000fce00078e00b8 */
.L_x_8072:
[----:B------:R-:W-:Y:S02]  /*15580*/  PRMT R123, R8, 0x7632, R123 ;  /* 0x00007632087b7816 */ /* 0x000fe4000000007b */
[----:B------:R-:W-:Y:S01]  /*15590*/  I2FP.F32.U32 R0, R111 ;  /* 0x0000006f00007245 */ /* 0x000fe20000201000 */
[----:B------:R-:W-:Y:S02]  /*155a0*/  HFMA2 R111, -RZ, RZ, 0.1171875, 0 ;  /* 0x2f800000ff6f7431 */ /* 0x000fe400000001ff */
[----:B------:R-:W-:-:S03]  /*155b0*/  IMAD.U32 R123, R123, 0x10000, RZ ;  /* 0x000100007b7b7824 */ /* 0x000fc600078e00ff */
[----:B------:R-:W-:Y:S01]  /*155c0*/  FFMA.FTZ R0, R0, R111, 1.1641532182693481445e-10 ;  /* 0x2f00000000007423 */ /* 0x000fe2000001006f */
[----:B------:R-:W-:Y:S01]  /*155d0*/  FMUL.FTZ R123, R123, UR13 ;  /* 0x0000000d7b7b7c20 */ /* 0x000fe20008410000 */
[----:B------:R-:W-:-:S03]  /*155e0*/  PRMT R111, R4, 0x7632, R111 ;  /* 0x00007632046f7816 */ /* 0x000fc6000000006f */
[----:B------:R-:W-:Y:S01]  /*155f0*/  FSETP.GTU.FTZ.AND P2, PT, R0, UR10, PT ;  /* 0x0000000a00007c0b */ /* 0x000fe2000bf5c000 */
[----:B------:R-:W-:Y:S01]  /*15600*/  FMUL.FTZ R0, R123, UR12 ;  /* 0x0000000c7b007c20 */ /* 0x000fe20008410000 */
[----:B------:R-:W-:Y:S02]  /*15610*/  SHF.L.U32 R111, R111, 0x10, RZ ;  /* 0x000000106f6f7819 */ /* 0x000fe400000006ff */
[----:B------:R-:W-:Y:S02]  /*15620*/  SEL R123, RZ, 0x1, P2 ;  /* 0x00000001ff7b7807 */ /* 0x000fe40001000000 */
[----:B------:R-:W-:-:S05]  /*15630*/  FSEL R0, R0, RZ, !P2 ;  /* 0x000000ff00007208 */ /* 0x000fca0005000000 */
[----:B------:R-:W-:-:S07]  /*15640*/  FFMA.FTZ R185, R0, R17, R111 ;  /* 0x0000001100b97223 */ /* 0x000fce000001006f */
.L_x_8071:
        /* <DEDUP_REMOVED lines=20> */
.L_x_8077:
        /* <DEDUP_REMOVED lines=12> */
.L_x_8078:
        /* <DEDUP_REMOVED lines=59> */
[----:B------:R-:W-:Y:S01]  /*15c00*/  IMAD.MOV.U32 R111, RZ, RZ, RZ ;  /* 0x000000ffff6f7224 */ /* 0x000fe200078e00ff */
[----:B------:R-:W-:-:S07]  /*15c10*/  LOP3.LUT R119, R119, R186, R189, 0x96, !PT ;  /* 0x000000ba77777212 */ /* 0x000fce00078e96bd */
.L_x_8076:
        /* <DEDUP_REMOVED lines=11> */
.L_x_8075:
        /* <DEDUP_REMOVED lines=21> */
.L_x_8081:
        /* <DEDUP_REMOVED lines=12> */
.L_x_8082:
        /* <DEDUP_REMOVED lines=60> */
[----:B------:R-:W-:-:S07]  /*162a0*/  IMAD.MOV.U32 R110, RZ, RZ, R188 ;  /* 0x000000ffff6e7224 */ /* 0x000fce00078e00bc */
.L_x_8080:
        /* <DEDUP_REMOVED lines=13> */
.L_x_8079:
        /* <DEDUP_REMOVED lines=20> */
.L_x_8085:
        /* <DEDUP_REMOVED lines=12> */
.L_x_8086:
        /* <DEDUP_REMOVED lines=61> */
.L_x_8084:
        /* <DEDUP_REMOVED lines=11> */
.L_x_8083:
        /* <DEDUP_REMOVED lines=21> */
.L_x_8089:
        /* <DEDUP_REMOVED lines=12> */
.L_x_8090:
        /* <DEDUP_REMOVED lines=61> */
.L_x_8088:
        /* <DEDUP_REMOVED lines=13> */
.L_x_8087:
        /* <DEDUP_REMOVED lines=20> */
.L_x_8093:
        /* <DEDUP_REMOVED lines=12> */
.L_x_8094:
        /* <DEDUP_REMOVED lines=61> */
.L_x_8092:
        /* <DEDUP_REMOVED lines=11> */
.L_x_8091:
        /* <DEDUP_REMOVED lines=21> */
.L_x_8097:
        /* <DEDUP_REMOVED lines=12> */
.L_x_8098:
        /* <DEDUP_REMOVED lines=61> */
.L_x_8096:
        /* <DEDUP_REMOVED lines=13> */
.L_x_8095:
[----:B------:R-:W-:Y:S02]  /*17de0*/  F2FP.BF16.F32.PACK_AB R144, RZ, R197 ;  /* 0x000000c5ff90723e */ /* 0x000fe400000010ff */
[----:B------:R-:W-:Y:S02]  /*17df0*/  PRMT R109, R109, 0x5410, R111 ;  /* 0x000054106d6d7816 */ /* 0x000fe4000000006f */
[----:B------:R-:W-:Y:S02]  /*17e00*/  PRMT R110, R110, 0x5410, R134 ;  /* 0x000054106e6e7816 */ /* 0x000fe40000000086 */
[----:B------:R-:W-:Y:S02]  /*17e10*/  PRMT R108, R108, 0x5410, R0 ;  /* 0x000054106c6c7816 */ /* 0x000fe40000000000 */
[----:B------:R-:W-:Y:S01]  /*17e20*/  PRMT R111, R138, 0x5410, R144 ;  /* 0x000054108a6f7816 */ /* 0x000fe20000000090 */
[----:B------:R-:W-:Y:S06]  /*17e30*/  BRA `(.L_x_8099) ;  /* 0x0000003000907947 */ /* 0x000fec0003800000 */
.L_x_8066:
[----:B-1----:R-:W-:Y:S01]  /*17e40*/  IMAD.MOV.U32 R183, RZ, RZ, RZ ;  /* 0x000000ffffb77224 */ /* 0x002fe200078e00ff */
[----:B------:R-:W-:Y:S01]  /*17e50*/  MOV R0, R146 ;  /* 0x0000009200007202 */ /* 0x000fe20000000f00 */
[----:B------:R-:W-:Y:S01]  /*17e60*/  IMAD.MOV.U32 R136, RZ, RZ, R138 ;  /* 0x000000ffff887224 */ /* 0x000fe200078e008a */
[----:B------:R-:W-:Y:S06]  /*17e70*/  @!P1 BRA `(.L_x_8100) ;  /* 0x0000000400889947 */ /* 0x000fec0003800000 */
[----:B------:R-:W-:Y:S01]  /*17e80*/  ISETP.NE.AND P0, PT, R146, 0x1, PT ;  /* 0x000000019200780c */ /* 0x000fe20003f05270 */
[----:B------:R-:W-:Y:S02]  /*17e90*/  HFMA2 R0, -RZ, RZ, 0, 1.1920928955078125e-07 ;  /* 0x00000002ff007431 */ /* 0x000fe400000001ff */
[----:B0-----:R-:W-:Y:S01]  /*17ea0*/  IMAD.MOV.U32 R108, RZ, RZ, R120 ;  /* 0x000000ffff6c7224 */ /* 0x001fe200078e0078 */
        /* <DEDUP_REMOVED lines=12> */
.L_x_8102:
        /* <DEDUP_REMOVED lines=12> */
.L_x_8103:
        /* <DEDUP_REMOVED lines=56> */
[----:B------:R-:W-:Y:S01]  /*183b0*/  MOV R120, R184 ;  /* 0x000000b800787202 */ /* 0x000fe20000000f00 */
[----:B------:R-:W-:-:S04]  /*183c0*/  IMAD.WIDE.U32 R182, R182, -0x2daee0ad, RZ ;  /* 0xd2511f53b6b67825 */ /* 0x000fc800078e00ff */
[----:B------:R-:W-:Y:S01]  /*183d0*/  IMAD.MOV.U32 R136, RZ, RZ, R182 ;  /* 0x000000ffff887224 */ /* 0x000fe200078e00b6 */
[----:B------:R-:W-:Y:S02]  /*183e0*/  LOP3.LUT R119, R119, R108, R183, 0x96, !PT ;  /* 0x0000006c77777212 */ /* 0x000fe400078e96b7 */
[----:B------:R-:W-:-:S07]  /*183f0*/  MOV R108, R138 ;  /* 0x0000008a006c7202 */ /* 0x000fce0000000f00 */
.L_x_8101:
        /* <DEDUP_REMOVED lines=10> */
.L_x_8100:
[----:B------:R-:W-:Y:S01]  /*184a0*/  HFMA2 R185, -RZ, RZ, 0, 0 ;  /* 0x00000000ffb97431 */ /* 0x000fe200000001ff */
[----:B0-----:R-:W-:Y:S01]  /*184b0*/  F2FP.BF16.F32.PACK_AB R108, RZ, R183 ;  /* 0x000000b7ff6c723e */ /* 0x001fe200000010ff */
        /* <DEDUP_REMOVED lines=14> */
.L_x_8106:
        /* <DEDUP_REMOVED lines=12> */
.L_x_8107:
        /* <DEDUP_REMOVED lines=54> */
[----:B------:R-:W-:-:S04]  /*189c0*/  IMAD.WIDE.U32 R184, R109, -0x2daee0ad, RZ ;  /* 0xd2511f536db87825 */ /* 0x000fc800078e00ff */
[----:B------:R-:W-:Y:S01]  /*189d0*/  HFMA2 R109, -RZ, RZ, 0, 0 ;  /* 0x00000000ff6d7431 */ /* 0x000fe200000001ff */
[----:B------:R-:W-:Y:S01]  /*189e0*/  LOP3.LUT R118, R111, R118, R187, 0x96, !PT ;  /* 0x000000766f767212 */ /* 0x000fe200078e96bb */
[----:B------:R-:W-:Y:S01]  /*189f0*/  IMAD.MOV.U32 R120, RZ, RZ, R186 ;  /* 0x000000ffff787224 */ /* 0x000fe200078e00ba */
[----:B------:R-:W-:Y:S02]  /*18a00*/  LOP3.LUT R119, R119, R110, R185, 0x96, !PT ;  /* 0x0000006e77777212 */ /* 0x000fe400078e96b9 */
[----:B------:R-:W-:Y:S01]  /*18a10*/  MOV R110, R136 ;  /* 0x00000088006e7202 */ /* 0x000fe20000000f00 */
[----:B------:R-:W-:-:S07]  /*18a20*/  IMAD.MOV.U32 R136, RZ, RZ, R184 ;  /* 0x000000ffff887224 */ /* 0x000fce00078e00b8 */
.L_x_8105:
        /* <DEDUP_REMOVED lines=11> */
.L_x_8104:
        /* <DEDUP_REMOVED lines=16> */
.L_x_8110:
        /* <DEDUP_REMOVED lines=12> */
.L_x_8111:
        /* <DEDUP_REMOVED lines=61> */
.L_x_8109:
        /* <DEDUP_REMOVED lines=10> */
.L_x_8108:
        /* <DEDUP_REMOVED lines=16> */
.L_x_8114:
        /* <DEDUP_REMOVED lines=12> */
.L_x_8115:
        /* <DEDUP_REMOVED lines=61> */
.L_x_8113:
[----:B-----5:R-:W-:Y:S02]  /*196a0*/  PRMT R125, R9, 0x7632, R125 ;  /* 0x00007632097d7816 */ /* 0x020fe4000000007d */
        /* <DEDUP_REMOVED lines=10> */
.L_x_8112:
        /* <DEDUP_REMOVED lines=16> */
.L_x_8118:
        /* <DEDUP_REMOVED lines=12> */
.L_x_8119:
        /* <DEDUP_REMOVED lines=61> */
.L_x_8117:
        /* <DEDUP_REMOVED lines=10> */
.L_x_8116:
        /* <DEDUP_REMOVED lines=16> */
.L_x_8122:
        /* <DEDUP_REMOVED lines=12> */
.L_x_8123:
        /* <DEDUP_REMOVED lines=61> */
.L_x_8121:
        /* <DEDUP_REMOVED lines=11> */
.L_x_8120:
        /* <DEDUP_REMOVED lines=16> */
.L_x_8126:
        /* <DEDUP_REMOVED lines=12> */
.L_x_8127:
        /* <DEDUP_REMOVED lines=61> */
.L_x_8125:
        /* <DEDUP_REMOVED lines=10> */
.L_x_8124:
        /* <DEDUP_REMOVED lines=16> */
.L_x_8130:
        /* <DEDUP_REMOVED lines=12> */
.L_x_8131:
        /* <DEDUP_REMOVED lines=61> */
.L_x_8129:
        /* <DEDUP_REMOVED lines=11> */
.L_x_8128:
[----:B------:R-:W-:Y:S02]  /*1b030*/  F2FP.BF16.F32.PACK_AB R144, RZ, R197 ;  /* 0x000000c5ff90723e */ /* 0x000fe400000010ff */
[----:B------:R-:W-:Y:S02]  /*1b040*/  PRMT R109, R109, 0x5410, R111 ;  /* 0x000054106d6d7816 */ /* 0x000fe4000000006f */
[----:B------:R-:W-:Y:S02]  /*1b050*/  PRMT R110, R110, 0x5410, R134 ;  /* 0x000054106e6e7816 */ /* 0x000fe40000000086 */
[----:B------:R-:W-:Y:S02]  /*1b060*/  PRMT R108, R108, 0x5410, R0 ;  /* 0x000054106c6c7816 */ /* 0x000fe40000000000 */
[----:B------:R-:W-:-:S07]  /*1b070*/  PRMT R111, R138, 0x5410, R144 ;  /* 0x000054108a6f7816 */ /* 0x000fce0000000090 */
.L_x_8099:
        /* <DEDUP_REMOVED lines=55> */
.L_x_8132:
[----:B0-----:R-:W0:Y:S01]  /*1b3f0*/  SHFL.BFLY PT, R109, R0, 0x1, 0x1f ;  /* 0x0c201f00006d7f89 */ /* 0x001e2200000e0000 */
[C---:B------:R-:W-:Y:S01]  /*1b400*/  LOP3.LUT P0, RZ, R130.reuse, 0x1f, RZ, 0xc0, !PT ;  /* 0x0000001f82ff7812 */ /* 0x040fe2000780c0ff */
[----:B------:R-:W-:Y:S01]  /*1b410*/  BSSY.RECONVERGENT B0, `(.L_x_8133) ;  /* 0x0000060000007945 */ /* 0x000fe20003800200 */
        /* <DEDUP_REMOVED lines=95> */
.L_x_8134:
[----:B------:R-:W-:Y:S05]  /*1ba10*/  BSYNC.RECONVERGENT B0 ;  /* 0x0000000000007941 */ /* 0x000fea0003800200 */
.L_x_8133:
        /* <DEDUP_REMOVED lines=12> */
.L_x_8136:
[----:B------:R-:W-:Y:S05]  /*1bae0*/  BSYNC.RECONVERGENT B0 ;  /* 0x0000000000007941 */ /* 0x000fea0003800200 */
.L_x_8135:
        /* <DEDUP_REMOVED lines=75> */
[----:B------:R-:W-:Y:S01]  /*1bfa0*/  FADD.FTZ R141, -R0, R141 ;  /* 0x0000008d008d7221 */ /* 0x000fe20000010100 */
[C---:B------:R-:W-:Y:S01]  /*1bfb0*/  FMUL.FTZ R145, R166.reuse, R145 ;  /* 0x00000091a6917220 */ /* 0x040fe20000410000 */
[----:B------:R-:W-:Y:S01]  /*1bfc0*/  LEA.HI R109, R109, R132, RZ, 0x3 ;  /* 0x000000846d6d7211 */ /* 0x000fe200078f18ff */
[----:B------:R-:W-:Y:S01]  /*1bfd0*/  FMUL.FTZ R112, R166, R147 ;  /* 0x00000093a6707220 */ /* 0x000fe20000410000 */
[C---:B------:R-:W-:Y:S01]  /*1bfe0*/  FADD.FTZ R133, -R0.reuse, R133 ;  /* 0x0000008500857221 */ /* 0x040fe20000010100 */
[C---:B------:R-:W-:Y:S01]  /*1bff0*/  FADD.FTZ R137, -R0.reuse, R137 ;  /* 0x0000008900897221 */ /* 0x040fe20000010100 */
[----:B------:R-:W-:Y:S01]  /*1c000*/  LEA.HI.SX32 R113, R109, R130, 0x1d ;  /* 0x000000826d717211 */ /* 0x000fe200078feaff */
[C---:B------:R-:W-:Y:S01]  /*1c010*/  FADD.FTZ R143, -R0.reuse, R143 ;  /* 0x0000008f008f7221 */ /* 0x040fe20000010100 */
[----:B------:R-:W0:Y:S01]  /*1c020*/  LDC.64 R108, c[0x0][0x428] ;  /* 0x00010a00ff6c7b82 */ /* 0x000e220000000a00 */
        /* <DEDUP_REMOVED lines=27> */
[----:B------:R-:W-:Y:S01]  /*1c1e0*/  IADD3 R139, PT, PT, R113, 0x200, RZ ;  /* 0x00000200718b7810 */ /* 0x000fe20007ffe0ff */
[----:B------:R-:W-:Y:S01]  /*1c1f0*/  FFMA.FTZ R111, R145, R102, R70 ;  /* 0x00000066916f7223 */ /* 0x000fe20000010046 */
[----:B------:R-:W-:-:S02]  /*1c200*/  VIADD R131, R113, 0x100 ;  /* 0x0000010071837836 */ /* 0x000fc40000000000 */
[----:B------:R-:W-:Y:S01]  /*1c210*/  FFMA.FTZ R134, R112, R103, R71 ;  /* 0x0000006770867223 */ /* 0x000fe20000010047 */
[C---:B------:R-:W-:Y:S02]  /*1c220*/  VIADD R141, R113.reuse, 0x300 ;  /* 0x00000300718d7836 */ /* 0x040fe40000000000 */
[C---:B------:R-:W-:Y:S01]  /*1c230*/  FMUL.FTZ R137, R166.reuse, R137 ;  /* 0x00000089a6897220 */ /* 0x040fe20000410000 */
[C---:B------:R-:W-:Y:S01]  /*1c240*/  FMUL.FTZ R157, R166.reuse, R157 ;  /* 0x0000009da69d7220 */ /* 0x040fe20000410000 */
[C---:B------:R-:W-:Y:S01]  /*1c250*/  FMUL.FTZ R148, R166.reuse, R159 ;  /* 0x0000009fa6947220 */ /* 0x040fe20000410000 */
[----:B------:R-:W-:Y:S01]  /*1c260*/  FMUL.FTZ R133, R166, R133 ;  /* 0x00000085a6857220 */ /* 0x000fe20000410000 */
[----:B0-----:R-:W-:Y:S01]  /*1c270*/  IMAD.WIDE.U32 R112, R113, 0x10, R108 ;  /* 0x0000001071707825 */ /* 0x001fe200078e006c */
[----:B------:R-:W-:-:S03]  /*1c280*/  F2FP.BF16.F32.PACK_AB R111, R134, R111 ;  /* 0x0000006f866f723e */ /* 0x000fc600000010ff */
[----:B------:R-:W-:Y:S01]  /*1c290*/  FFMA.FTZ R134, R157, R92, R60 ;  /* 0x0000005c9d867223 */ /* 0x000fe2000001003c */
[----:B------:R-:W-:Y:S01]  /*1c2a0*/  FMUL.FTZ R132, R166, R143 ;  /* 0x0000008fa6847220 */ /* 0x000fe20000410000 */
[----:B------:R-:W-:-:S04]  /*1c2b0*/  IMAD.WIDE.U32 R130, R131, 0x10, R108 ;  /* 0x0000001083827825 */ /* 0x000fc800078e006c */
[C---:B------:R-:W-:Y:S01]  /*1c2c0*/  FMUL.FTZ R149, R166.reuse, R149 ;  /* 0x00000095a6957220 */ /* 0x040fe20000410000 */
        /* <DEDUP_REMOVED lines=71> */
.L_x_8137:
[----:B0-----:R-:W0:Y:S01]  /*1c740*/  LDC.64 R108, c[0x0][0x380] ;  /* 0x0000e000ff6c7b82 */ /* 0x001e220000000a00 */
[----:B------:R-:W-:Y:S01]  /*1c750*/  UPLOP3.LUT UP0, UPT, UPT, UPT, UP0, 0x40, 0x4 ;  /* 0x000000000004789c */ /* 0x000fe20003f0e800 */
[----:B0-----:R-:W-:-:S04]  /*1c760*/  IADD3 R116, PT, PT, R116, R108, RZ ;  /* 0x0000006c74747210 */ /* 0x001fc80007ffe0ff */
[----:B------:R-:W-:-:S13]  /*1c770*/  ISETP.GE.AND P0, PT, R116, R109, PT ;  /* 0x0000006d7400720c */ /* 0x000fda0003f06270 */
[----:B------:R-:W-:Y:S05]  /*1c780*/  @!P0 BRA `(.L_x_8138) ;  /* 0xfffffe4000f88947 */ /* 0x000fea000383ffff */
[----:B------:R-:W-:Y:S05]  /*1c790*/  EXIT ;  /* 0x000000000000794d */ /* 0x000fea0003800000 */
.L_x_8139:
        /* <DEDUP_REMOVED lines=14> */
.L_x_27507:


//--------------------- .text._ZN10layer_norm13ln_fwd_kernelINS_13Kernel_traitsI13__nv_bfloat16S2_fS2_fjLj8192ELj1ELj1ELj8ELj16ENS_18Kernel_traits_baseILj8192ES2_S2_fS2_fjLj256EEEEELb0ELb0ELb0ELb0EEEvNS_9FwdParamsE --------------------------
	.section	.text._ZN10layer_norm13ln_fwd_kernelINS_13Kernel_traitsI13__nv_bfloat16S2_fS2_fjLj8192ELj1ELj1ELj8ELj16ENS_18Kernel_traits_baseILj8192ES2_S2_fS2_fjLj256EEEEELb0ELb0ELb0ELb0EEEvNS_9FwdParamsE,"ax",@progbits
	.align	128
        .global         _ZN10layer_norm13ln_fwd_kernelINS_13Kernel_traitsI13__nv_bfloat16S2_fS2_fjLj8192ELj1ELj1ELj8ELj16ENS_18Kernel_traits_baseILj8192ES2_S2_fS2_fjLj256EEEEELb0ELb0ELb0ELb0EEEvNS_9FwdParamsE
        .type           _ZN10layer_norm13ln_fwd_kernelINS_13Kernel_traitsI13__nv_bfloat16S2_fS2_fjLj8192ELj1ELj1ELj8ELj16ENS_18Kernel_traits_baseILj8192ES2_S2_fS2_fjLj256EEEEELb0ELb0ELb0ELb0EEEvNS_9FwdParamsE,@function
        .size           _ZN10layer_norm13ln_fwd_kernelINS_13Kernel_traitsI13__nv_bfloat16S2_fS2_fjLj8192ELj1ELj1ELj8ELj16ENS_18Kernel_traits_baseILj8192ES2_S2_fS2_fjLj256EEEEELb0ELb0ELb0ELb0EEEvNS_9FwdParamsE,(.L_x_27508 - _ZN10layer_norm13ln_fwd_kernelINS_13Kernel_traitsI13__nv_bfloat16S2_fS2_fjLj8192ELj1ELj1ELj8ELj16ENS_18Kernel_traits_baseILj8192ES2_S2_fS2_fjLj256EEEEELb0ELb0ELb0ELb0EEEvNS_9FwdParamsE)
        .other          _ZN10layer_norm13ln_fwd_kernelINS_13Kernel_traitsI13__nv_bfloat16S2_fS2_fjLj8192ELj1ELj1ELj8ELj16ENS_18Kernel_traits_baseILj8192ES2_S2_fS2_fjLj256EEEEELb0ELb0ELb0ELb0EEEvNS_9FwdParamsE,@"STO_CUDA_ENTRY STV_DEFAULT"
_ZN10layer_norm13ln_fwd_kernelINS_13Kernel_traitsI13__nv_bfloat16S2_fS2_fjLj8192ELj1ELj1ELj8ELj16ENS_18Kernel_traits_baseILj8192ES2_S2_fS2_fjLj256EEEEELb0ELb0ELb0ELb0EEEvNS_9FwdParamsE:
.text._ZN10layer_norm13ln_fwd_kernelINS_13Kernel_traitsI13__nv_bfloat16S2_fS2_fjLj8192ELj1ELj1ELj8ELj16ENS_18Kernel_traits_baseILj8192ES2_S2_fS2_fjLj256EEEEELb0ELb0ELb0ELb0EEEvNS_9FwdParamsE:
        /* <DEDUP_REMOVED lines=27> */
[----:B------:R0:W5:Y:S01]  /*01b0*/  @P1 LDG.E.128 R36, desc[UR8][R6.64] ;  /* 0x0000000806241981 */ /* 0x000162000c1e1d00 */
[C---:B-1----:R-:W-:Y:S01]  /*01c0*/  @P1 IMAD.WIDE.U32 R8, R19.reuse, 0x10, R8 ;  /* 0x0000001013081825 */ /* 0x042fe200078e0008 */
[----:B------:R-:W-:Y:S01]  /*01d0*/  @P1 IADD3 R19, PT, PT, R19, 0x100, RZ ;  /* 0x0000010013131810 */ /* 0x000fe20007ffe0ff */
[----:B------:R-:W1:Y:S03]  /*01e0*/  @P0 LDC.64 R2, c[0x0][0x3d0] ;  /* 0x0000f400ff020b82 */ /* 0x000e660000000a00 */
[----:B------:R0:W5:Y:S01]  /*01f0*/  @P1 LD.E.128 R32, desc[UR8][R8.64] ;  /* 0x0000000808201980 */ /* 0x000162000c101d00 */
[----:B--2---:R-:W-:-:S04]  /*0200*/  @P2 IMAD.WIDE.U32 R10, R19, 0x10, R10 ;  /* 0x00000010130a2825 */ /* 0x004fc800078e000a */
[----:B------:R-:W2:Y:S01]  /*0210*/  @P0 LDC.64 R4, c[0x0][0x438] ;  /* 0x00010e00ff040b82 */ /* 0x000ea20000000a00 */
[----:B------:R0:W5:Y:S01]  /*0220*/  @P2 LDG.E.128 R28, desc[UR8][R10.64] ;  /* 0x000000080a1c2981 */ /* 0x000162000c1e1d00 */
[----:B---3--:R-:W-:-:S05]  /*0230*/  @P2 IMAD.WIDE.U32 R12, R19, 0x10, R12 ;  /* 0x00000010130c2825 */ /* 0x008fca00078e000c */
[----:B------:R0:W5:Y:S01]  /*0240*/  @P2 LD.E.128 R24, desc[UR8][R12.64] ;  /* 0x000000080c182980 */ /* 0x000162000c101d00 */
[----:B-1----:R-:W-:-:S05]  /*0250*/  @P0 IMAD.WIDE.U32 R2, R105, 0x10, R2 ;  /* 0x0000001069020825 */ /* 0x002fca00078e0002 */
[----:B------:R0:W5:Y:S01]  /*0260*/  @P0 LDG.E.128 R44, desc[UR8][R2.64] ;  /* 0x00000008022c0981 */ /* 0x000162000c1e1d00 */
[----:B--2---:R-:W-:-:S05]  /*0270*/  @P0 IMAD.WIDE.U32 R4, R105, 0x10, R4 ;  /* 0x0000001069040825 */ /* 0x004fca00078e0004 */
        /* <DEDUP_REMOVED lines=11> */
.L_x_8141:
[C---:B------:R-:W-:Y:S02]  /*0330*/  ISETP.GE.U32.AND P1, PT, R104.reuse, 0x200, PT ;  /* 0x000002006800780c */ /* 0x040fe40003f26070 */
[C---:B------:R-:W-:Y:S02]  /*0340*/  ISETP.GE.U32.AND P2, PT, R104.reuse, 0x300, PT ;  /* 0x000003006800780c */ /* 0x040fe40003f46070 */
[C---:B------:R-:W-:Y:S02]  /*0350*/  ISETP.GE.U32.AND P0, PT, R104.reuse, 0x100, PT ;  /* 0x000001006800780c */ /* 0x040fe40003f06070 */
[----:B------:R-:W-:Y:S02]  /*0360*/  ISETP.GE.U32.AND P3, PT, R104, 0x400, PT ;  /* 0x000004006800780c */ /* 0x000fe40003f66070 */
[----:B------:R-:W-:-:S05]  /*0370*/  MOV R13, R105 ;  /* 0x00000069000d7202 */ /* 0x000fca0000000f00 */
[----:B------:R-:W0:Y:S04]  /*0380*/  @P1 LDC.64 R2, c[0x0][0x3d0] ;  /* 0x0000f400ff021b82 */ /* 0x000e280000000a00 */
[----:B------:R-:W-:-:S04]  /*0390*/  @P0 LOP3.LUT R13, R105, 0x100, RZ, 0xfc, !PT ;  /* 0x00000100690d0812 */ /* 0x000fc800078efcff */
[----:B------:R-:W1:Y:S08]  /*03a0*/  @P2 LDC.64 R4, c[0x0][0x3d0] ;  /* 0x0000f400ff042b82 */ /* 0x000e700000000a00 */
[----:B------:R-:W2:Y:S08]  /*03b0*/  @P3 LDC.64 R10, c[0x0][0x3d0] ;  /* 0x0000f400ff0a3b82 */ /* 0x000eb00000000a00 */
[----:B------:R-:W3:Y:S01]  /*03c0*/  @P0 LDC.64 R6, c[0x0][0x3d0] ;  /* 0x0000f400ff060b82 */ /* 0x000ee20000000a00 */
[C---:B0-----:R-:W-:Y:S01]  /*03d0*/  @P1 IMAD.WIDE.U32 R2, R13.reuse, 0x10, R2 ;  /* 0x000000100d021825 */ /* 0x041fe200078e0002 */
[----:B------:R-:W-:-:S04]  /*03e0*/  @P1 IADD3 R13, PT, PT, R13, 0x100, RZ ;  /* 0x000001000d0d1810 */ /* 0x000fc80007ffe0ff */
        /* <DEDUP_REMOVED lines=19> */
.L_x_8142:
[----:B------:R-:W-:Y:S05]  /*0520*/  BSYNC.RECONVERGENT B0 ;  /* 0x0000000000007941 */ /* 0x000fea0003800200 */
.L_x_8140:
[----:B------:R-:W0:Y:S02]  /*0530*/  LDCU UR4, c[0x0][0x384] ;  /* 0x00007080ff0477ac */ /* 0x000e240008000800 */
[----:B0-----:R-:W-:-:S06]  /*0540*/  UISETP.GE.AND UP0, UPT, UR6, UR4, UPT ;  /* 0x000000040600728c */ /* 0x001fcc000bf06270 */
[----:B------:R-:W-:-:S13]  /*0550*/  PLOP3.LUT P0, PT, PT, PT, UP0, 0x80, 0x8 ;  /* 0x000000000008781c */ /* 0x000fda0003f0f008 */
[----:B------:R-:W-:Y:S05]  /*0560*/  @P0 EXIT ;  /* 0x000000000000094d */ /* 0x000fea0003800000 */
[----:B------:R-:W-:Y:S01]  /*0570*/  SHF.R.S32.HI R14, RZ, 0x3, R14 ;  /* 0x00000003ff0e7819 */ /* 0x000fe2000001140e */
[----:B------:R-:W0:Y:S01]  /*0580*/  LDCU.64 UR4, c[0x0][0x3e0] ;  /* 0x00007c00ff0477ac */ /* 0x000e220008000a00 */
[----:B-----5:R-:W-:Y:S02]  /*0590*/  PRMT R103, R19, 0x7632, R103 ;  /* 0x0000763213677816 */ /* 0x020fe40000000067 */
[----:B------:R-:W-:Y:S01]  /*05a0*/  LOP3.LUT R2, R14, 0xff, RZ, 0xc0, !PT ;  /* 0x000000ff0e027812 */ /* 0x000fe200078ec0ff */
[----:B------:R-:W-:Y:S01]  /*05b0*/  UPLOP3.LUT UP2, UPT, UPT, UPT, UPT, 0x40, 0x4 ;  /* 0x000000000004789c */ /* 0x000fe20003f4e870 */
[----:B------:R-:W-:Y:S01]  /*05c0*/  PRMT R102, R23, 0x7632, R102 ;  /* 0x0000763217667816 */ /* 0x000fe20000000066 */
[----:B------:R-:W1:Y:S01]  /*05d0*/  LDCU UR13, c[0x0][0x388] ;  /* 0x00007100ff0d77ac */ /* 0x000e620008000800 */
[----:B------:R-:W-:Y:S01]  /*05e0*/  VIADDMNMX R15, R2, -R15, RZ, !PT ;  /* 0x8000000f020f7246 */ /* 0x000fe200078001ff */
[----:B------:R-:W-:Y:S01]  /*05f0*/  IMAD R3, R106, -0x20, R2 ;  /* 0xffffffe06a037824 */ /* 0x000fe200078e0202 */
[----:B------:R-:W-:Y:S01]  /*0600*/  LOP3.LUT R2, R14, 0xffffff00, RZ, 0xc0, !PT ;  /* 0xffffff000e027812 */ /* 0x000fe200078ec0ff */
[----:B------:R-:W2:Y:S01]  /*0610*/  LDCU UR12, c[0x0][0x400] ;  /* 0x00008000ff0c77ac */ /* 0x000ea20008000800 */
[----:B------:R-:W-:-:S02]  /*0620*/  VIMNMX R15, PT, PT, R15, 0x20, PT ;  /* 0x000000200f0f7848 */ /* 0x000fc40003fe0100 */
[----:B------:R-:W-:Y:S01]  /*0630*/  VIMNMX R3, PT, PT, RZ, R3, !PT ;  /* 0x00000003ff037248 */ /* 0x000fe20007fe0100 */
[----:B------:R-:W3:Y:S01]  /*0640*/  LDCU.64 UR10, c[0x0][0x3a0] ;  /* 0x00007400ff0a77ac */ /* 0x000ee20008000a00 */
[-C--:B------:R-:W-:Y:S02]  /*0650*/  LEA R15, R15, R2.reuse, 0x3 ;  /* 0x000000020f0f7211 */ /* 0x080fe400078e18ff */
[----:B------:R-:W-:Y:S01]  /*0660*/  VIMNMX R3, PT, PT, R3, 0x20, PT ;  /* 0x0000002003037848 */ /* 0x000fe20003fe0100 */
[----:B0-----:R-:W-:Y:S01]  /*0670*/  UISETP.NE.U32.AND UP0, UPT, UR4, URZ, UPT ;  /* 0x000000ff0400728c */ /* 0x001fe2000bf05070 */
[----:B------:R-:W-:Y:S01]  /*0680*/  PRMT R101, R18, 0x7632, R101 ;  /* 0x0000763212657816 */ /* 0x000fe20000000065 */
[----:B------:R-:W0:Y:S01]  /*0690*/  LDCU.U8 UR4, c[0x0][0x410] ;  /* 0x00008200ff0477ac */ /* 0x000e220008000000 */
[----:B------:R-:W-:Y:S02]  /*06a0*/  LEA R2, R3, R2, 0x3 ;  /* 0x0000000203027211 */ /* 0x000fe400078e18ff */
[----:B------:R-:W-:Y:S01]  /*06b0*/  I2FP.F32.U32 R3, R15 ;  /* 0x0000000f00037245 */ /* 0x000fe20000201000 */
[----:B------:R-:W-:Y:S01]  /*06c0*/  UISETP.NE.AND.EX UP0, UPT, UR5, URZ, UPT, UP0 ;  /* 0x000000ff0500728c */ /* 0x000fe2000bf05300 */
[----:B------:R-:W-:Y:S01]  /*06d0*/  PRMT R100, R22, 0x7632, R100 ;  /* 0x0000763216647816 */ /* 0x000fe20000000064 */
[----:B------:R-:W4:Y:S01]  /*06e0*/  LDCU.64 UR14, c[0x0][0x380] ;  /* 0x00007000ff0e77ac */ /* 0x000f220008000a00 */
[----:B------:R-:W-:-:S02]  /*06f0*/  PRMT R99, R17, 0x7632, R99 ;  /* 0x0000763211637816 */ /* 0x000fc40000000063 */
[----:B------:R-:W1:Y:S01]  /*0700*/  MUFU.RCP R3, R3 ;  /* 0x0000000300037308 */ /* 0x000e620000001000 */
[----:B------:R-:W-:Y:S02]  /*0710*/  PRMT R98, R21, 0x7632, R98 ;  /* 0x0000763215627816 */ /* 0x000fe40000000062 */
[----:B------:R-:W-:Y:S02]  /*0720*/  PRMT R97, R16, 0x7632, R97 ;  /* 0x0000763210617816 */ /* 0x000fe40000000061 */
[----:B------:R-:W-:Y:S02]  /*0730*/  PRMT R96, R20, 0x7632, R96 ;  /* 0x0000763214607816 */ /* 0x000fe40000000060 */
[----:B------:R-:W-:Y:S02]  /*0740*/  PRMT R95, R27, 0x7632, R95 ;  /* 0x000076321b5f7816 */ /* 0x000fe4000000005f */
[----:B------:R-:W-:Y:S01]  /*0750*/  PRMT R94, R31, 0x7632, R94 ;  /* 0x000076321f5e7816 */ /* 0x000fe2000000005e */
[----:B0-----:R-:W-:Y:S01]  /*0760*/  UISETP.NE.AND UP3, UPT, UR4, URZ, UPT ;  /* 0x000000ff0400728c */ /* 0x001fe2000bf65270 */
        /* <DEDUP_REMOVED lines=21> */
[----:B-1234-:R-:W-:-:S07]  /*08c0*/  PRMT R13, R44, 0x7632, R13 ;  /* 0x000076322c0d7816 */ /* 0x01efce000000000d */
.L_x_8167:
[----:B0-----:R-:W0:Y:S01]  /*08d0*/  @UP0 LDCU.64 UR4, c[0x0][0x3e0] ;  /* 0x00007c00ff0407ac */ /* 0x001e220008000a00 */
[----:B------:R-:W-:Y:S01]  /*08e0*/  PLOP3.LUT P0, PT, PT, PT, UP0, 0x80, 0x8 ;  /* 0x000000000008781c */ /* 0x000fe20003f0f008 */
[----:B0-----:R-:W-:-:S06]  /*08f0*/  @UP0 UIMAD.WIDE UR4, UR6, 0x2, UR4 ;  /* 0x00000002060408a5 */ /* 0x001fcc000f8e0204 */
[----:B-1234-:R-:W-:Y:S02]  /*0900*/  MOV R76, UR4 ;  /* 0x00000004004c7c02 */ /* 0x01efe40008000f00 */
[----:B------:R-:W-:-:S05]  /*0910*/  MOV R77, UR5 ;  /* 0x00000005004d7c02 */ /* 0x000fca0008000f00 */
[----:B------:R-:W2:Y:S01]  /*0920*/  @P0 LDG.E.U16 R76, desc[UR8][R76.64] ;  /* 0x000000084c4c0981 */ /* 0x000ea2000c1e1500 */
[----:B------:R-:W-:Y:S01]  /*0930*/  PLOP3.LUT P0, PT, PT, PT, UP0, 0x80, 0x8 ;  /* 0x000000000008781c */ /* 0x000fe20003f0f008 */
[----:B------:R-:W-:Y:S01]  /*0940*/  UIMAD UR4, UR6, UR13, URZ ;  /* 0x0000000d060472a4 */ /* 0x000fe2000f8e02ff */
[----:B------:R-:W-:Y:S01]  /*0950*/  ISETP.GE.U32.AND P3, PT, R104, 0x100, PT ;  /* 0x000001006800780c */ /* 0x000fe20003f66070 */
[----:B------:R-:W-:Y:S02]  /*0960*/  BSSY.RECONVERGENT B0, `(.L_x_8143) ;  /* 0x0000042000007945 */ /* 0x000fe40003800200 */
[----:B------:R-:W-:-:S04]  /*0970*/  USHF.R.S32.HI UR5, URZ, 0x1f, UR4 ;  /* 0x0000001fff057899 */ /* 0x000fc80008011404 */
[----:B------:R-:W-:-:S03]  /*0980*/  ULEA.HI UR5, UR5, UR4, URZ, 0x3 ;  /* 0x0000000405057291 */ /* 0x000fc6000f8f18ff */
[----:B------:R-:W-:-:S03]  /*0990*/  UMOV UR4, 0x3f800000 ;  /* 0x3f80000000047882 */ /* 0x000fc60000000000 */
[----:B------:R-:W-:-:S04]  /*09a0*/  MOV R78, UR5 ;  /* 0x00000005004e7c02 */ /* 0x000fc80008000f00 */
[----:B------:R-:W-:-:S04]  /*09b0*/  LEA.HI.SX32 R107, R78, R105, 0x1d ;  /* 0x000000694e6b7211 */ /* 0x000fc800078feaff */
[----:B------:R-:W-:Y:S02]  /*09c0*/  MOV R108, R107 ;  /* 0x0000006b006c7202 */ /* 0x000fe40000000f00 */
[----:B--2---:R-:W-:-:S13]  /*09d0*/  @P0 R2UR UR7, R76 ;  /* 0x000000004c0702ca */ /* 0x004fda00000e0000 */
[----:B------:R-:W-:Y:S01]  /*09e0*/  @UP0 USHF.L.U32 UR4, UR7, 0x10, URZ ;  /* 0x0000001007040899 */ /* 0x000fe200080006ff */
[----:B------:R-:W-:Y:S11]  /*09f0*/  @!P3 BRA `(.L_x_8144) ;  /* 0x0000000000e0b947 */ /* 0x000ff60003800000 */
[----:B------:R-:W0:Y:S02]  /*0a00*/  LDC.64 R72, c[0x0][0x390] ;  /* 0x0000e400ff487b82 */ /* 0x000e240000000a00 */
[----:B0-----:R-:W-:-:S05]  /*0a10*/  IMAD.WIDE.U32 R72, R107, 0x10, R72 ;  /* 0x000000106b487825 */ /* 0x001fca00078e0048 */
[----:B------:R0:W5:Y:S01]  /*0a20*/  LDG.E.128 R76, desc[UR8][R72.64] ;  /* 0x00000008484c7981 */ /* 0x000162000c1e1d00 */
[----:B------:R-:W-:-:S04]  /*0a30*/  UISETP.NE.U32.AND UP1, UPT, UR10, URZ, UPT ;  /* 0x000000ff0a00728c */ /* 0x000fc8000bf25070 */
[----:B------:R-:W-:-:S09]  /*0a40*/  UISETP.NE.AND.EX UP1, UPT, UR11, URZ, UPT, UP1 ;  /* 0x000000ff0b00728c */ /* 0x000fd2000bf25310 */
[----:B0-----:R-:W-:Y:S05]  /*0a50*/  BRA.U !UP1, `(.L_x_8145) ;  /* 0x0000000109647547 */ /* 0x001fea000b800000 */
[----:B------:R-:W0:Y:S02]  /*0a60*/  LDC.64 R108, c[0x0][0x3a0] ;  /* 0x0000e800ff6c7b82 */ /* 0x000e240000000a00 */
[----:B0-----:R-:W-:-:S05]  /*0a70*/  IMAD.WIDE.U32 R108, R107, 0x20, R108 ;  /* 0x000000206b6c7825 */ /* 0x001fca00078e006c */
[----:B------:R-:W2:Y:S04]  /*0a80*/  LDG.E.128 R80, desc[UR8][R108.64] ;  /* 0x000000086c507981 */ /* 0x000ea8000c1e1d00 */
[----:B------:R-:W3:Y:S01]  /*0a90*/  LDG.E.128 R72, desc[UR8][R108.64+0x10] ;  /* 0x000010086c487981 */ /* 0x000ee2000c1e1d00 */
[C---:B-----5:R-:W-:Y:S02]  /*0aa0*/  PRMT R110, R76.reuse, 0x7632, R110 ;  /* 0x000076324c6e7816 */ /* 0x060fe4000000006e */
[----:B------:R-:W-:Y:S02]  /*0ab0*/  SHF.L.U32 R111, R76, 0x10, RZ ;  /* 0x000000104c6f7819 */ /* 0x000fe400000006ff */
[C---:B------:R-:W-:Y:S02]  /*0ac0*/  PRMT R112, R78.reuse, 0x7632, R112 ;  /* 0x000076324e707816 */ /* 0x040fe40000000070 */
[----:B------:R-:W-:-:S02]  /*0ad0*/  SHF.L.U32 R113, R78, 0x10, RZ ;  /* 0x000000104e717819 */ /* 0x000fc400000006ff */
[----:B------:R-:W-:Y:S02]  /*0ae0*/  PRMT R76, R77, 0x7632, R76 ;  /* 0x000076324d4c7816 */ /* 0x000fe4000000004c */
[----:B------:R-:W-:Y:S02]  /*0af0*/  PRMT R78, R79, 0x7632, R78 ;  /* 0x000076324f4e7816 */ /* 0x000fe4000000004e */
[----:B------:R-:W-:Y:S02]  /*0b00*/  SHF.L.U32 R77, R77, 0x10, RZ ;  /* 0x000000104d4d7819 */ /* 0x000fe400000006ff */
[----:B------:R-:W-:Y:S02]  /*0b10*/  SHF.L.U32 R110, R110, 0x10, RZ ;  /* 0x000000106e6e7819 */ /* 0x000fe400000006ff */
[----:B------:R-:W-:Y:S02]  /*0b20*/  SHF.L.U32 R79, R79, 0x10, RZ ;  /* 0x000000104f4f7819 */ /* 0x000fe400000006ff */
[----:B------:R-:W-:-:S02]  /*0b30*/  SHF.L.U32 R76, R76, 0x10, RZ ;  /* 0x000000104c4c7819 */ /* 0x000fc400000006ff */
[----:B------:R-:W-:Y:S02]  /*0b40*/  SHF.L.U32 R112, R112, 0x10, RZ ;  /* 0x0000001070707819 */ /* 0x000fe400000006ff */
[----:B------:R-:W-:Y:S01]  /*0b50*/  SHF.L.U32 R78, R78, 0x10, RZ ;  /* 0x000000104e4e7819 */ /* 0x000fe200000006ff */
[----:B--2---:R-:W-:Y:S01]  /*0b60*/  FFMA.FTZ R80, R111, UR4, R80 ;  /* 0x000000046f507c23 */ /* 0x004fe20008010050 */
[----:B------:R-:W-:Y:S01]  /*0b70*/  FFMA.FTZ R81, R110, UR4, R81 ;  /* 0x000000046e517c23 */ /* 0x000fe20008010051 */
[----:B------:R-:W-:Y:S01]  /*0b80*/  FFMA.FTZ R82, R77, UR4, R82 ;  /* 0x000000044d527c23 */ /* 0x000fe20008010052 */
[----:B------:R-:W-:Y:S01]  /*0b90*/  FFMA.FTZ R83, R76, UR4, R83 ;  /* 0x000000044c537c23 */ /* 0x000fe20008010053 */
[----:B---3--:R-:W-:Y:S01]  /*0ba0*/  FFMA.FTZ R72, R113, UR4, R72 ;  /* 0x0000000471487c23 */ /* 0x008fe20008010048 */
[----:B------:R-:W-:Y:S01]  /*0bb0*/  FFMA.FTZ R73, R112, UR4, R73 ;  /* 0x0000000470497c23 */ /* 0x000fe20008010049 */
[----:B------:R-:W-:Y:S01]  /*0bc0*/  FFMA.FTZ R74, R79, UR4, R74 ;  /* 0x000000044f4a7c23 */ /* 0x000fe2000801004a */
[----:B------:R-:W-:Y:S01]  /*0bd0*/  FFMA.FTZ R75, R78, UR4, R75 ;  /* 0x000000044e4b7c23 */ /* 0x000fe2000801004b */
[----:B------:R-:W-:Y:S06]  /*0be0*/  BRA `(.L_x_8146) ;  /* 0x0000000000507947 */ /* 0x000fec0003800000 */
.L_x_8145:
[----:B-----5:R-:W-:Y:S02]  /*0bf0*/  PRMT R73, R77, 0x7632, R73 ;  /* 0x000076324d497816 */ /* 0x020fe40000000049 */
[----:B------:R-:W-:Y:S02]  /*0c00*/  PRMT R74, R78, 0x7632, R74 ;  /* 0x000076324e4a7816 */ /* 0x000fe4000000004a */
[----:B------:R-:W-:Y:S02]  /*0c10*/  PRMT R72, R76, 0x7632, R72 ;  /* 0x000076324c487816 */ /* 0x000fe40000000048 */
[----:B------:R-:W-:Y:S02]  /*0c20*/  PRMT R80, R79, 0x7632, R80 ;  /* 0x000076324f507816 */ /* 0x000fe40000000050 */
[----:B------:R-:W-:Y:S02]  /*0c30*/  SHF.L.U32 R73, R73, 0x10, RZ ;  /* 0x0000001049497819 */ /* 0x000fe400000006ff */
[----:B------:R-:W-:-:S02]  /*0c40*/  SHF.L.U32 R75, R74, 0x10, RZ ;  /* 0x000000104a4b7819 */ /* 0x000fc400000006ff */
[----:B------:R-:W-:Y:S01]  /*0c50*/  SHF.L.U32 R76, R76, 0x10, RZ ;  /* 0x000000104c4c7819 */ /* 0x000fe200000006ff */
[----:B------:R-:W-:Y:S01]  /*0c60*/  FMUL.FTZ R83, R73, UR4 ;  /* 0x0000000449537c20 */ /* 0x000fe20008410000 */
[----:B------:R-:W-:Y:S01]  /*0c70*/  SHF.L.U32 R77, R77, 0x10, RZ ;  /* 0x000000104d4d7819 */ /* 0x000fe200000006ff */
[----:B------:R-:W-:Y:S01]  /*0c80*/  FMUL.FTZ R73, R75, UR4 ;  /* 0x000000044b497c20 */ /* 0x000fe20008410000 */
[----:B------:R-:W-:Y:S02]  /*0c90*/  SHF.L.U32 R78, R78, 0x10, RZ ;  /* 0x000000104e4e7819 */ /* 0x000fe400000006ff */
[----:B------:R-:W-:Y:S01]  /*0ca0*/  SHF.L.U32 R79, R79, 0x10, RZ ;  /* 0x000000104f4f7819 */ /* 0x000fe200000006ff */
[----:B------:R-:W-:Y:S01]  /*0cb0*/  FMUL.FTZ R82, R77, UR4 ;  /* 0x000000044d527c20 */ /* 0x000fe20008410000 */
[----:B------:R-:W-:Y:S01]  /*0cc0*/  SHF.L.U32 R81, R72, 0x10, RZ ;  /* 0x0000001048517819 */ /* 0x000fe200000006ff */
[----:B------:R-:W-:Y:S01]  /*0cd0*/  FMUL.FTZ R72, R78, UR4 ;  /* 0x000000044e487c20 */ /* 0x000fe20008410000 */
[----:B------:R-:W-:Y:S01]  /*0ce0*/  SHF.L.U32 R108, R80, 0x10, RZ ;  /* 0x00000010506c7819 */ /* 0x000fe200000006ff */
[----:B------:R-:W-:Y:S01]  /*0cf0*/  FMUL.FTZ R80, R76, UR4 ;  /* 0x000000044c507c20 */ /* 0x000fe20008410000 */
[----:B------:R-:W-:Y:S01]  /*0d00*/  FMUL.FTZ R74, R79, UR4 ;  /* 0x000000044f4a7c20 */ /* 0x000fe20008410000 */
[----:B------:R-:W-:-:S02]  /*0d10*/  FMUL.FTZ R81, R81, UR4 ;  /* 0x0000000451517c20 */ /* 0x000fc40008410000 */
[----:B------:R-:W-:-:S07]  /*0d20*/  FMUL.FTZ R75, R108, UR4 ;  /* 0x000000046c4b7c20 */ /* 0x000fce0008410000 */
.L_x_8146:
[----:B------:R-:W0:Y:S01]  /*0d30*/  LDC.64 R76, c[0x0][0x3a8] ;  /* 0x0000ea00ff4c7b82 */ /* 0x000e220000000a00 */
[C---:B------:R-:W-:Y:S01]  /*0d40*/  IADD3 R108, PT, PT, R107.reuse, 0x100, RZ ;  /* 0x000001006b6c7810 */ /* 0x040fe20007ffe0ff */
[----:B0-----:R-:W-:-:S05]  /*0d50*/  IMAD.WIDE.U32 R76, R107, 0x20, R76 ;  /* 0x000000206b4c7825 */ /* 0x001fca00078e004c */
[----:B------:R0:W-:Y:S04]  /*0d60*/  STG.E.128 desc[UR8][R76.64], R80 ;  /* 0x000000504c007986 */ /* 0x0001e8000c101d08 */
[----:B------:R0:W-:Y:S02]  /*0d70*/  STG.E.128 desc[UR8][R76.64+0x10], R72 ;  /* 0x000010484c007986 */ /* 0x0001e4000c101d08 */
.L_x_8144:
[----:B------:R-:W-:Y:S05]  /*0d80*/  BSYNC.RECONVERGENT B0 ;  /* 0x0000000000007941 */ /* 0x000fea0003800200 */
.L_x_8143:
[----:B------:R-:W-:Y:S01]  /*0d90*/  ISETP.GE.U32.AND P0, PT, R104, 0x200, PT ;  /* 0x000002006800780c */ /* 0x000fe20003f06070 */
[----:B------:R-:W-:-:S12]  /*0da0*/  BSSY.RECONVERGENT B0, `(.L_x_8147) ;  /* 0x000003a000007945 */ /* 0x000fd80003800200 */
[----:B------:R-:W-:Y:S05]  /*0db0*/  @!P0 BRA `(.L_x_8148) ;  /* 0x0000000000e08947 */ /* 0x000fea0003800000 */
[----:B------:R-:W1:Y:S02]  /*0dc0*/  LDC.64 R48, c[0x0][0x390] ;  /* 0x0000e400ff307b82 */ /* 0x000e640000000a00 */
[----:B-1----:R-:W-:-:S06]  /*0dd0*/  IMAD.WIDE.U32 R48, R108, 0x10, R48 ;  /* 0x000000106c307825 */ /* 0x002fcc00078e0030 */
[----:B------:R-:W5:Y:S01]  /*0de0*/  LDG.E.128 R48, desc[UR8][R48.64] ;  /* 0x0000000830307981 */ /* 0x000f62000c1e1d00 */
[----:B------:R-:W-:-:S04]  /*0df0*/  UISETP.NE.U32.AND UP1, UPT, UR10, URZ, UPT ;  /* 0x000000ff0a00728c */ /* 0x000fc8000bf25070 */
[----:B------:R-:W-:-:S09]  /*0e00*/  UISETP.NE.AND.EX UP1, UPT, UR11, URZ, UPT, UP1 ;  /* 0x000000ff0b00728c */ /* 0x000fd2000bf25310 */
[----:B------:R-:W-:Y:S05]  /*0e10*/  BRA.U !UP1, `(.L_x_8149) ;  /* 0x0000000109647547 */ /* 0x000fea000b800000 */
[----:B------:R-:W1:Y:S02]  /*0e20*/  LDC.64 R110, c[0x0][0x3a0] ;  /* 0x0000e800ff6e7b82 */ /* 0x000e640000000a00 */
[----:B-1----:R-:W-:-:S05]  /*0e30*/  IMAD.WIDE.U32 R110, R108, 0x20, R110 ;  /* 0x000000206c6e7825 */ /* 0x002fca00078e006e */
[----:B0-----:R-:W2:Y:S04]  /*0e40*/  LDG.E.128 R76, desc[UR8][R110.64] ;  /* 0x000000086e4c7981 */ /* 0x001ea8000c1e1d00 */
[----:B------:R-:W3:Y:S01]  /*0e50*/  LDG.E.128 R52, desc[UR8][R110.64+0x10] ;  /* 0x000010086e347981 */ /* 0x000ee2000c1e1d00 */
[C---:B-----5:R-:W-:Y:S02]  /*0e60*/  PRMT R109, R48.reuse, 0x7632, R109 ;  /* 0x00007632306d7816 */ /* 0x060fe4000000006d */
[----:B------:R-:W-:Y:S02]  /*0e70*/  SHF.L.U32 R113, R48, 0x10, RZ ;  /* 0x0000001030717819 */ /* 0x000fe400000006ff */
[C---:B------:R-:W-:Y:S02]  /*0e80*/  PRMT R114, R50.reuse, 0x7632, R114 ;  /* 0x0000763232727816 */ /* 0x040fe40000000072 */
[----:B------:R-:W-:-:S02]  /*0e90*/  SHF.L.U32 R117, R50, 0x10, RZ ;  /* 0x0000001032757819 */ /* 0x000fc400000006ff */
[----:B------:R-:W-:Y:S02]  /*0ea0*/  SHF.L.U32 R50, R109, 0x10, RZ ;  /* 0x000000106d327819 */ /* 0x000fe400000006ff */
[----:B------:R-:W-:Y:S02]  /*0eb0*/  PRMT R112, R49, 0x7632, R112 ;  /* 0x0000763231707816 */ /* 0x000fe40000000070 */
[----:B------:R-:W-:Y:S02]  /*0ec0*/  PRMT R109, R51, 0x7632, R109 ;  /* 0x00007632336d7816 */ /* 0x000fe4000000006d */
[----:B------:R-:W-:Y:S02]  /*0ed0*/  SHF.L.U32 R115, R49, 0x10, RZ ;  /* 0x0000001031737819 */ /* 0x000fe400000006ff */
[----:B------:R-:W-:Y:S02]  /*0ee0*/  SHF.L.U32 R119, R51, 0x10, RZ ;  /* 0x0000001033777819 */ /* 0x000fe400000006ff */
[----:B------:R-:W-:-:S02]  /*0ef0*/  SHF.L.U32 R112, R112, 0x10, RZ ;  /* 0x0000001070707819 */ /* 0x000fc400000006ff */
[----:B------:R-:W-:Y:S01]  /*0f00*/  SHF.L.U32 R114, R114, 0x10, RZ ;  /* 0x0000001072727819 */ /* 0x000fe200000006ff */
[----:B--2---:R-:W-:Y:S01]  /*0f10*/  FFMA.FTZ R48, R113, UR4, R76 ;  /* 0x0000000471307c23 */ /* 0x004fe2000801004c */
[----:B------:R-:W-:Y:S01]  /*0f20*/  SHF.L.U32 R76, R109, 0x10, RZ ;  /* 0x000000106d4c7819 */ /* 0x000fe200000006ff */
        /* <DEDUP_REMOVED lines=8> */
.L_x_8149:
[C---:B-----5:R-:W-:Y:S02]  /*0fb0*/  PRMT R53, R49.reuse, 0x7632, R53 ;  /* 0x0000763231357816 */ /* 0x060fe40000000035 */
[C---:B------:R-:W-:Y:S02]  /*0fc0*/  PRMT R55, R50.reuse, 0x7632, R55 ;  /* 0x0000763232377816 */ /* 0x040fe40000000037 */
[----:B0-----:R-:W-:Y:S02]  /*0fd0*/  SHF.L.U32 R76, R50, 0x10, RZ ;  /* 0x00000010324c7819 */ /* 0x001fe400000006ff */
[----:B------:R-:W-:Y:S02]  /*0fe0*/  PRMT R52, R48, 0x7632, R52 ;  /* 0x0000763230347816 */ /* 0x000fe40000000034 */
[----:B------:R-:W-:Y:S02]  /*0ff0*/  SHF.L.U32 R54, R49, 0x10, RZ ;  /* 0x0000001031367819 */ /* 0x000fe400000006ff */
[----:B------:R-:W-:-:S02]  /*1000*/  PRMT R50, R51, 0x7632, R50 ;  /* 0x0000763233327816 */ /* 0x000fc40000000032 */
[----:B------:R-:W-:Y:S02]  /*1010*/  SHF.L.U32 R51, R51, 0x10, RZ ;  /* 0x0000001033337819 */ /* 0x000fe400000006ff */
[----:B------:R-:W-:Y:S02]  /*1020*/  SHF.L.U32 R53, R53, 0x10, RZ ;  /* 0x0000001035357819 */ /* 0x000fe400000006ff */
[----:B------:R-:W-:Y:S02]  /*1030*/  SHF.L.U32 R55, R55, 0x10, RZ ;  /* 0x0000001037377819 */ /* 0x000fe400000006ff */
[----:B------:R-:W-:Y:S02]  /*1040*/  SHF.L.U32 R48, R48, 0x10, RZ ;  /* 0x0000001030307819 */ /* 0x000fe400000006ff */
[----:B------:R-:W-:Y:S01]  /*1050*/  SHF.L.U32 R49, R52, 0x10, RZ ;  /* 0x0000001034317819 */ /* 0x000fe200000006ff */
[----:B------:R-:W-:Y:S01]  /*1060*/  FMUL.FTZ R52, R76, UR4 ;  /* 0x000000044c347c20 */ /* 0x000fe20008410000 */
[----:B------:R-:W-:Y:S01]  /*1070*/  SHF.L.U32 R77, R50, 0x10, RZ ;  /* 0x00000010324d7819 */ /* 0x000fe200000006ff */
[----:B------:R-:W-:Y:S01]  /*1080*/  FMUL.FTZ R50, R54, UR4 ;  /* 0x0000000436327c20 */ /* 0x000fe20008410000 */
[----:B------:R-:W-:Y:S01]  /*1090*/  FMUL.FTZ R54, R51, UR4 ;  /* 0x0000000433367c20 */ /* 0x000fe20008410000 */
[----:B------:R-:W-:Y:S01]  /*10a0*/  FMUL.FTZ R51, R53, UR4 ;  /* 0x0000000435337c20 */ /* 0x000fe20008410000 */
[----:B------:R-:W-:Y:S01]  /*10b0*/  FMUL.FTZ R53, R55, UR4 ;  /* 0x0000000437357c20 */ /* 0x000fe20008410000 */
[----:B------:R-:W-:Y:S01]  /*10c0*/  FMUL.FTZ R48, R48, UR4 ;  /* 0x0000000430307c20 */ /* 0x000fe20008410000 */
[----:B------:R-:W-:Y:S01]  /*10d0*/  FMUL.FTZ R49, R49, UR4 ;  /* 0x0000000431317c20 */ /* 0x000fe20008410000 */
[----:B------:R-:W-:-:S07]  /*10e0*/  FMUL.FTZ R55, R77, UR4 ;  /* 0x000000044d377c20 */ /* 0x000fce0008410000 */
.L_x_8150:
[----:B------:R-:W0:Y:S02]  /*10f0*/  LDC.64 R76, c[0x0][0x3a8] ;  /* 0x0000ea00ff4c7b82 */ /* 0x000e240000000a00 */
[C---:B0-----:R-:W-:Y:S01]  /*1100*/  IMAD.WIDE.U32 R76, R108.reuse, 0x20, R76 ;  /* 0x000000206c4c7825 */ /* 0x041fe200078e004c */
[----:B------:R-:W-:-:S04]  /*1110*/  IADD3 R108, PT, PT, R108, 0x100, RZ ;  /* 0x000001006c6c7810 */ /* 0x000fc80007ffe0ff */
[----:B------:R1:W-:Y:S04]  /*1120*/  STG.E.128 desc[UR8][R76.64], R48 ;  /* 0x000000304c007986 */ /* 0x0003e8000c101d08 */
[----:B------:R1:W-:Y:S02]  /*1130*/  STG.E.128 desc[UR8][R76.64+0x10], R52 ;  /* 0x000010344c007986 */ /* 0x0003e4000c101d08 */
.L_x_8148:
[----:B------:R-:W-:Y:S05]  /*1140*/  BSYNC.RECONVERGENT B0 ;  /* 0x0000000000007941 */ /* 0x000fea0003800200 */
.L_x_8147:
[----:B------:R-:W-:Y:S01]  /*1150*/  ISETP.GE.U32.AND P1, PT, R104, 0x300, PT ;  /* 0x000003006800780c */ /* 0x000fe20003f26070 */
[----:B------:R-:W-:-:S12]  /*1160*/  BSSY.RECONVERGENT B0, `(.L_x_8151) ;  /* 0x000003a000007945 */ /* 0x000fd80003800200 */
[----:B------:R-:W-:Y:S05]  /*1170*/  @!P1 BRA `(.L_x_8152) ;  /* 0x0000000000e09947 */ /* 0x000fea0003800000 */
[----:B------:R-:W2:Y:S02]  /*1180*/  LDC.64 R56, c[0x0][0x390] ;  /* 0x0000e400ff387b82 */ /* 0x000ea40000000a00 */
[----:B--2---:R-:W-:-:S06]  /*1190*/  IMAD.WIDE.U32 R56, R108, 0x10, R56 ;  /* 0x000000106c387825 */ /* 0x004fcc00078e0038 */
[----:B------:R-:W5:Y:S01]  /*11a0*/  LDG.E.128 R56, desc[UR8][R56.64] ;  /* 0x0000000838387981 */ /* 0x000f62000c1e1d00 */
[----:B------:R-:W-:-:S04]  /*11b0*/  UISETP.NE.U32.AND UP1, UPT, UR10, URZ, UPT ;  /* 0x000000ff0a00728c */ /* 0x000fc8000bf25070 */
[----:B------:R-:W-:-:S09]  /*11c0*/  UISETP.NE.AND.EX UP1, UPT, UR11, URZ, UPT, UP1 ;  /* 0x000000ff0b00728c */ /* 0x000fd2000bf25310 */
[----:B------:R-:W-:Y:S05]  /*11d0*/  BRA.U !UP1, `(.L_x_8153) ;  /* 0x0000000109647547 */ /* 0x000fea000b800000 */
[----:B------:R-:W2:Y:S02]  /*11e0*/  LDC.64 R110, c[0x0][0x3a0] ;  /* 0x0000e800ff6e7b82 */ /* 0x000ea40000000a00 */
[----:B--2---:R-:W-:-:S05]  /*11f0*/  IMAD.WIDE.U32 R110, R108, 0x20, R110 ;  /* 0x000000206c6e7825 */ /* 0x004fca00078e006e */
[----:B01----:R-:W2:Y:S04]  /*1200*/  LDG.E.128 R76, desc[UR8][R110.64] ;  /* 0x000000086e4c7981 */ /* 0x003ea8000c1e1d00 */
        /* <DEDUP_REMOVED lines=22> */
.L_x_8153:
[C---:B-----5:R-:W-:Y:S02]  /*1370*/  PRMT R61, R57.reuse, 0x7632, R61 ;  /* 0x00007632393d7816 */ /* 0x060fe4000000003d */
[C---:B------:R-:W-:Y:S02]  /*1380*/  PRMT R63, R58.reuse, 0x7632, R63 ;  /* 0x000076323a3f7816 */ /* 0x040fe4000000003f */
[----:B01----:R-:W-:Y:S02]  /*1390*/  SHF.L.U32 R76, R58, 0x10, RZ ;  /* 0x000000103a4c7819 */ /* 0x003fe400000006ff */
        /* <DEDUP_REMOVED lines=17> */
.L_x_8154:
[----:B------:R-:W0:Y:S02]  /*14b0*/  LDC.64 R76, c[0x0][0x3a8] ;  /* 0x0000ea00ff4c7b82 */ /* 0x000e240000000a00 */
[C---:B0-----:R-:W-:Y:S01]  /*14c0*/  IMAD.WIDE.U32 R76, R108.reuse, 0x20, R76 ;  /* 0x000000206c4c7825 */ /* 0x041fe200078e004c */
[----:B------:R-:W-:-:S04]  /*14d0*/  IADD3 R108, PT, PT, R108, 0x100, RZ ;  /* 0x000001006c6c7810 */ /* 0x000fc80007ffe0ff */
[----:B------:R2:W-:Y:S04]  /*14e0*/  STG.E.128 desc[UR8][R76.64], R56 ;  /* 0x000000384c007986 */ /* 0x0005e8000c101d08 */
[----:B------:R2:W-:Y:S02]  /*14f0*/  STG.E.128 desc[UR8][R76.64+0x10], R60 ;  /* 0x0000103c4c007986 */ /* 0x0005e4000c101d08 */
.L_x_8152:
[----:B------:R-:W-:Y:S05]  /*1500*/  BSYNC.RECONVERGENT B0 ;  /* 0x0000000000007941 */ /* 0x000fea0003800200 */
.L_x_8151:
[----:B------:R-:W-:Y:S01]  /*1510*/  ISETP.GE.U32.AND P2, PT, R104, 0x400, PT ;  /* 0x000004006800780c */ /* 0x000fe20003f46070 */
[----:B------:R-:W-:-:S12]  /*1520*/  BSSY.RECONVERGENT B0, `(.L_x_8155) ;  /* 0x0000039000007945 */ /* 0x000fd80003800200 */
[----:B------:R-:W-:Y:S05]  /*1530*/  @!P2 BRA `(.L_x_8156) ;  /* 0x0000000000dca947 */ /* 0x000fea0003800000 */
[----:B------:R-:W3:Y:S02]  /*1540*/  LDC.64 R64, c[0x0][0x390] ;  /* 0x0000e400ff407b82 */ /* 0x000ee40000000a00 */
[----:B---3--:R-:W-:-:S06]  /*1550*/  IMAD.WIDE.U32 R64, R108, 0x10, R64 ;  /* 0x000000106c407825 */ /* 0x008fcc00078e0040 */
[----:B------:R-:W5:Y:S01]  /*1560*/  LDG.E.128 R64, desc[UR8][R64.64] ;  /* 0x0000000840407981 */ /* 0x000f62000c1e1d00 */
[----:B------:R-:W-:-:S04]  /*1570*/  UISETP.NE.U32.AND UP1, UPT, UR10, URZ, UPT ;  /* 0x000000ff0a00728c */ /* 0x000fc8000bf25070 */
[----:B------:R-:W-:-:S09]  /*1580*/  UISETP.NE.AND.EX UP1, UPT, UR11, URZ, UPT, UP1 ;  /* 0x000000ff0b00728c */ /* 0x000fd2000bf25310 */
[----:B------:R-:W-:Y:S05]  /*1590*/  BRA.U !UP1, `(.L_x_8157) ;  /* 0x0000000109647547 */ /* 0x000fea000b800000 */
[----:B------:R-:W3:Y:S02]  /*15a0*/  LDC.64 R110, c[0x0][0x3a0] ;  /* 0x0000e800ff6e7b82 */ /* 0x000ee40000000a00 */
[----:B---3--:R-:W-:-:S05]  /*15b0*/  IMAD.WIDE.U32 R110, R108, 0x20, R110 ;  /* 0x000000206c6e7825 */ /* 0x008fca00078e006e */
[----:B012---:R-:W2:Y:S04]  /*15c0*/  LDG.E.128 R76, desc[UR8][R110.64] ;  /* 0x000000086e4c7981 */ /* 0x007ea8000c1e1d00 */
        /* <DEDUP_REMOVED lines=22> */
.L_x_8157:
[C---:B-----5:R-:W-:Y:S02]  /*1730*/  PRMT R69, R65.reuse, 0x7632, R69 ;  /* 0x0000763241457816 */ /* 0x060fe40000000045 */
[C---:B------:R-:W-:Y:S02]  /*1740*/  PRMT R71, R66.reuse, 0x7632, R71 ;  /* 0x0000763242477816 */ /* 0x040fe40000000047 */
[----:B012---:R-:W-:Y:S02]  /*1750*/  SHF.L.U32 R76, R66, 0x10, RZ ;  /* 0x00000010424c7819 */ /* 0x007fe400000006ff */
        /* <DEDUP_REMOVED lines=17> */
.L_x_8158:
[----:B------:R-:W0:Y:S02]  /*1870*/  LDC.64 R76, c[0x0][0x3a8] ;  /* 0x0000ea00ff4c7b82 */ /* 0x000e240000000a00 */
[----:B0-----:R-:W-:-:S05]  /*1880*/  IMAD.WIDE.U32 R76, R108, 0x20, R76 ;  /* 0x000000206c4c7825 */ /* 0x001fca00078e004c */
[----:B------:R3:W-:Y:S04]  /*1890*/  STG.E.128 desc[UR8][R76.64], R64 ;  /* 0x000000404c007986 */ /* 0x0007e8000c101d08 */
[----:B------:R3:W-:Y:S02]  /*18a0*/  STG.E.128 desc[UR8][R76.64+0x10], R68 ;  /* 0x000010444c007986 */ /* 0x0007e4000c101d08 */
.L_x_8156:
[----:B------:R-:W-:Y:S05]  /*18b0*/  BSYNC.RECONVERGENT B0 ;  /* 0x0000000000007941 */ /* 0x000fea0003800200 */
.L_x_8155:
[----:B0123--:R-:W-:Y:S01]  /*18c0*/  FADD.FTZ R76, RZ, R80 ;  /* 0x00000050ff4c7221 */ /* 0x00ffe20000010000 */
[C---:B------:R-:W-:Y:S01]  /*18d0*/  ISETP.GT.U32.AND P6, PT, R104.reuse, 0x1ff, PT ;  /* 0x000001ff6800780c */ /* 0x040fe20003fc4070 */
[----:B------:R-:W0:Y:S01]  /*18e0*/  S2UR UR5, SR_CgaCtaId ;  /* 0x00000000000579c3 */ /* 0x000e220000008800 */
[C---:B------:R-:W-:Y:S01]  /*18f0*/  ISETP.GT.U32.AND P5, PT, R104.reuse, 0x2ff, PT ;  /* 0x000002ff6800780c */ /* 0x040fe20003fa4070 */
[----:B------:R-:W-:Y:S01]  /*1900*/  FADD.FTZ R77, R81, R76 ;  /* 0x0000004c514d7221 */ /* 0x000fe20000010000 */
[----:B------:R-:W-:Y:S01]  /*1910*/  ISETP.GT.U32.AND P4, PT, R104, 0x3ff, PT ;  /* 0x000003ff6800780c */ /* 0x000fe20003f84070 */
[----:B------:R-:W-:Y:S01]  /*1920*/  UMOV UR4, 0x400 ;  /* 0x0000040000047882 */ /* 0x000fe20000000000 */
[----:B------:R-:W-:Y:S02]  /*1930*/  HFMA2 R111, -RZ, RZ, 0, 0 ;  /* 0x00000000ff6f7431 */ /* 0x000fe400000001ff */
[----:B------:R-:W-:Y:S01]  /*1940*/  FADD.FTZ R76, R82, R77 ;  /* 0x0000004d524c7221 */ /* 0x000fe20000010000 */
[----:B------:R-:W-:Y:S03]  /*1950*/  BSSY.RECONVERGENT B0, `(.L_x_8159) ;  /* 0x00000fa000007945 */ /* 0x000fe60003800200 */
[----:B------:R-:W-:-:S04]  /*1960*/  FADD.FTZ R77, R83, R76 ;  /* 0x0000004c534d7221 */ /* 0x000fc80000010000 */
[----:B------:R-:W-:-:S04]  /*1970*/  FADD.FTZ R76, R72, R77 ;  /* 0x0000004d484c7221 */ /* 0x000fc80000010000 */
[----:B------:R-:W-:-:S04]  /*1980*/  FADD.FTZ R77, R73, R76 ;  /* 0x0000004c494d7221 */ /* 0x000fc80000010000 */
[----:B------:R-:W-:Y:S01]  /*1990*/  FADD.FTZ R76, R74, R77 ;  /* 0x0000004d4a4c7221 */ /* 0x000fe20000010000 */
[----:B0-----:R-:W-:-:S03]  /*19a0*/  ULEA UR4, UR5, UR4, 0x18 ;  /* 0x0000000405047291 */ /* 0x001fc6000f8ec0ff */
[----:B------:R-:W-:Y:S01]  /*19b0*/  FADD.FTZ R76, R75, R76 ;  /* 0x0000004c4b4c7221 */ /* 0x000fe20000010000 */
[----:B------:R-:W-:-:S04]  /*19c0*/  @UP2 UIADD3 UR4, UPT, UPT, UR4, 0x40, URZ ;  /* 0x0000004004042890 */ /* 0x000fc8000fffe0ff */
        /* <DEDUP_REMOVED lines=89> */
[----:B------:R-:W-:-:S04]  /*1f60*/  FFMA.FTZ R78, R78, R78, R77 ;  /* 0x0000004e4e4e7223 */ /* 0x000fc8000001004d */
[----:B------:R-:W-:Y:S01]  /*1f70*/  FFMA.FTZ R78, R79, R79, R78 ;  /* 0x0000004f4f4e7223 */ /* 0x000fe2000001004e */
[----:B------:R-:W-:-:S03]  /*1f80*/  FADD.FTZ R79, R67, -R76 ;  /* 0x8000004c434f7221 */ /* 0x000fc60000010000 */
[----:B------:R-:W-:Y:S01]  /*1f90*/  FFMA.FTZ R78, R109, R109, R78 ;  /* 0x0000006d6d4e7223 */ /* 0x000fe2000001004e */
[----:B------:R-:W-:Y:S02]  /*1fa0*/  FADD.FTZ R109, R68, -R76 ;  /* 0x8000004c446d7221 */ /* 0x000fe40000010000 */
[----:B------:R-:W-:Y:S01]  /*1fb0*/  @!P5 LEA R112, R106, UR4, 0x3 ;  /* 0x000000046a70dc11 */ /* 0x000fe2000f8e18ff */
[----:B------:R-:W-:Y:S01]  /*1fc0*/  FFMA.FTZ R78, R79, R79, R78 ;  /* 0x0000004f4f4e7223 */ /* 0x000fe2000001004e */
[----:B------:R-:W-:Y:S01]  /*1fd0*/  FADD.FTZ R79, R69, -R76 ;  /* 0x8000004c454f7221 */ /* 0x000fe20000010000 */
[----:B------:R-:W-:Y:S02]  /*1fe0*/  @!P5 MOV R111, R2 ;  /* 0x00000002006fd202 */ /* 0x000fe40000000f00 */
[----:B------:R-:W-:Y:S01]  /*1ff0*/  FFMA.FTZ R78, R109, R109, R78 ;  /* 0x0000006d6d4e7223 */ /* 0x000fe2000001004e */
[----:B------:R-:W-:Y:S02]  /*2000*/  FADD.FTZ R109, R70, -R76 ;  /* 0x8000004c466d7221 */ /* 0x000fe40000010000 */
[----:B------:R-:W0:Y:S01]  /*2010*/  SHFL.DOWN PT, R114, R111, 0x4, 0x1f ;  /* 0x08801f006f727f89 */ /* 0x000e2200000e0000 */
[----:B------:R-:W-:Y:S01]  /*2020*/  FFMA.FTZ R78, R79, R79, R78 ;  /* 0x0000004f4f4e7223 */ /* 0x000fe2000001004e */
[----:B------:R-:W-:-:S03]  /*2030*/  FADD.FTZ R79, R71, -R76 ;  /* 0x8000004c474f7221 */ /* 0x000fc60000010000 */
[----:B------:R-:W-:-:S04]  /*2040*/  FFMA.FTZ R78, R109, R109, R78 ;  /* 0x0000006d6d4e7223 */ /* 0x000fc8000001004e */
[----:B------:R-:W-:Y:S01]  /*2050*/  @P4 FFMA.FTZ R77, R79, R79, R78 ;  /* 0x0000004f4f4d4223 */ /* 0x000fe2000001004e */
[----:B------:R-:W-:-:S04]  /*2060*/  ISETP.NE.AND P4, PT, R106, RZ, PT ;  /* 0x000000ff6a00720c */ /* 0x000fc80003f85270 */
[----:B------:R-:W1:Y:S01]  /*2070*/  SHFL.BFLY PT, R78, R77, 0x1, 0x1f ;  /* 0x0c201f004d4e7f89 */ /* 0x000e6200000e0000 */
[----:B0-----:R-:W-:Y:S02]  /*2080*/  IADD3 R115, PT, PT, R114, R111, RZ ;  /* 0x0000006f72737210 */ /* 0x001fe40007ffe0ff */
[----:B------:R-:W-:Y:S01]  /*2090*/  I2FP.F32.S32 R114, R114 ;  /* 0x0000007200727245 */ /* 0x000fe20000201400 */
[----:B-1----:R-:W-:-:S05]  /*20a0*/  FADD.FTZ R78, R77, R78 ;  /* 0x0000004e4d4e7221 */ /* 0x002fca0000010000 */
[----:B------:R-:W0:Y:S02]  /*20b0*/  SHFL.BFLY PT, R79, R78, 0x2, 0x1f ;  /* 0x0c401f004e4f7f89 */ /* 0x000e2400000e0000 */
[----:B0-----:R-:W-:Y:S01]  /*20c0*/  FADD.FTZ R79, R78, R79 ;  /* 0x0000004f4e4f7221 */ /* 0x001fe20000010000 */
[----:B------:R-:W-:-:S04]  /*20d0*/  @!P4 SHF.R.U32.HI R78, RZ, 0x2, R0 ;  /* 0x00000002ff4ec819 */ /* 0x000fc80000011600 */
[----:B------:R-:W0:Y:S02]  /*20e0*/  SHFL.BFLY PT, R108, R79, 0x4, 0x1f ;  /* 0x0c801f004f6c7f89 */ /* 0x000e2400000e0000 */
[----:B0-----:R-:W-:-:S05]  /*20f0*/  FADD.FTZ R108, R79, R108 ;  /* 0x0000006c4f6c7221 */ /* 0x001fca0000010000 */
[----:B------:R-:W0:Y:S02]  /*2100*/  SHFL.BFLY PT, R109, R108, 0x8, 0x1f ;  /* 0x0d001f006c6d7f89 */ /* 0x000e2400000e0000 */
[----:B0-----:R-:W-:Y:S01]  /*2110*/  FADD.FTZ R109, R108, R109 ;  /* 0x0000006d6c6d7221 */ /* 0x001fe20000010000 */
[----:B------:R-:W-:-:S04]  /*2120*/  I2FP.F32.S32 R108, R115 ;  /* 0x00000073006c7245 */ /* 0x000fc80000201400 */
[----:B------:R-:W0:Y:S02]  /*2130*/  SHFL.BFLY PT, R110, R109, 0x10, 0x1f ;  /* 0x0e001f006d6e7f89 */ /* 0x000e2400000e0000 */
[----:B0-----:R-:W-:Y:S01]  /*2140*/  FADD.FTZ R77, R109, R110 ;  /* 0x0000006e6d4d7221 */ /* 0x001fe20000010000 */
[----:B------:R-:W-:Y:S02]  /*2150*/  @!P4 LOP3.LUT R110, R78, 0x38, RZ, 0xc0, !PT ;  /* 0x000000384e6ec812 */ /* 0x000fe400078ec0ff */
[----:B------:R-:W-:Y:S01]  /*2160*/  CS2R R78, SRZ ;  /* 0x00000000004e7805 */ /* 0x000fe2000001ff00 */
[----:B------:R-:W0:Y:S02]  /*2170*/  MUFU.RCP R109, R108 ;  /* 0x0000006c006d7308 */ /* 0x000e240000001000 */
[----:B------:R1:W-:Y:S01]  /*2180*/  @!P4 STS.64 [R110+UR4], R76 ;  /* 0x0000004c6e00c988 */ /* 0x0003e20008000a04 */
[----:B------:R-:W-:Y:S01]  /*2190*/  BAR.SYNC.DEFER_BLOCKING 0x0 ;  /* 0x0000000000007b1d */ /* 0x000fe20000010000 */
[----:B------:R-:W-:-:S05]  /*21a0*/  ISETP.NE.AND P4, PT, R0, RZ, PT ;  /* 0x000000ff0000720c */ /* 0x000fca0003f85270 */
[----:B------:R-:W-:Y:S01]  /*21b0*/  SHFL.DOWN PT, R76, R115, 0x2, 0x1f ;  /* 0x08401f00734c7f89 */ /* 0x000fe200000e0000 */
[----:B-1----:R-:W-:-:S03]  /*21c0*/  I2FP.F32.S32 R77, R111 ;  /* 0x0000006f004d7245 */ /* 0x002fc60000201400 */
[----:B------:R-:W1:Y:S01]  /*21d0*/  @!P5 LDS.64 R78, [R112] ;  /* 0x00000000704ed984 */ /* 0x000e620000000a00 */
[----:B------:R-:W-:-:S03]  /*21e0*/  PLOP3.LUT P5, PT, PT, PT, UP3, 0x40, 0x4 ;  /* 0x000000000004781c */ /* 0x000fc60003fae838 */
[----:B-1----:R-:W1:Y:S04]  /*21f0*/  SHFL.DOWN PT, R113, R78, 0x4, 0x1f ;  /* 0x08801f004e717f89 */ /* 0x002e6800000e0000 */
[----:B------:R-:W2:Y:S01]  /*2200*/  SHFL.DOWN PT, R116, R79, 0x4, 0x1f ;  /* 0x08801f004f747f89 */ /* 0x000ea200000e0000 */
[C---:B-1----:R-:W-:Y:S01]  /*2210*/  FMUL.FTZ R110, R113.reuse, R114 ;  /* 0x00000072716e7220 */ /* 0x042fe20000410000 */
[----:B------:R-:W-:-:S03]  /*2220*/  FADD.FTZ R113, -R113, R78 ;  /* 0x0000004e71717221 */ /* 0x000fc60000010100 */
[----:B------:R-:W-:Y:S01]  /*2230*/  FFMA.FTZ R110, R77, R78, R110 ;  /* 0x0000004e4d6e7223 */ /* 0x000fe2000001006e */
[----:B------:R-:W-:Y:S01]  /*2240*/  FMUL.FTZ R113, R113, R113 ;  /* 0x0000007171717220 */ /* 0x000fe20000410000 */
[----:B--2---:R-:W-:Y:S02]  /*2250*/  FADD.FTZ R116, R116, R79 ;  /* 0x0000004f74747221 */ /* 0x004fe40000010000 */
[----:B0-----:R-:W-:Y:S01]  /*2260*/  FMUL.FTZ R111, R109, R110 ;  /* 0x0000006e6d6f7220 */ /* 0x001fe20000410000 */
[----:B------:R-:W-:Y:S01]  /*2270*/  FMUL.FTZ R113, R113, R77 ;  /* 0x0000004d71717220 */ /* 0x000fe20000410000 */
[----:B------:R-:W-:-:S03]  /*2280*/  IADD3 R77, PT, PT, R115, R76, RZ ;  /* 0x0000004c734d7210 */ /* 0x000fc60007ffe0ff */
[----:B------:R-:W0:Y:S01]  /*2290*/  SHFL.DOWN PT, R110, R111, 0x2, 0x1f ;  /* 0x08401f006f6e7f89 */ /* 0x000e2200000e0000 */
[----:B------:R-:W-:Y:S01]  /*22a0*/  FMUL.FTZ R113, R113, R114 ;  /* 0x0000007271717220 */ /* 0x000fe20000410000 */
[----:B------:R-:W-:Y:S02]  /*22b0*/  I2FP.F32.S32 R78, R77 ;  /* 0x0000004d004e7245 */ /* 0x000fe40000201400 */
[----:B------:R-:W-:Y:S01]  /*22c0*/  I2FP.F32.S32 R114, R76 ;  /* 0x0000004c00727245 */ /* 0x000fe20000201400 */
[----:B------:R-:W-:Y:S01]  /*22d0*/  FFMA.FTZ R113, R109, R113, R116 ;  /* 0x000000716d717223 */ /* 0x000fe20000010074 */
[----:B------:R-:W1:Y:S01]  /*22e0*/  SHFL.DOWN PT, R76, R77, 0x1, 0x1f ;  /* 0x08201f004d4c7f89 */ /* 0x000e6200000e0000 */
[----:B------:R-:W2:Y:S03]  /*22f0*/  MUFU.RCP R109, R78 ;  /* 0x0000004e006d7308 */ /* 0x000ea60000001000 */
[----:B------:R-:W3:Y:S01]  /*2300*/  SHFL.DOWN PT, R112, R113, 0x2, 0x1f ;  /* 0x08401f0071707f89 */ /* 0x000ee200000e0000 */
[----:B0-----:R-:W-:Y:S01]  /*2310*/  FMUL.FTZ R79, R110, R114 ;  /* 0x000000726e4f7220 */ /* 0x001fe20000410000 */
[----:B------:R-:W-:-:S03]  /*2320*/  FADD.FTZ R110, R111, -R110 ;  /* 0x8000006e6f6e7221 */ /* 0x000fc60000010000 */
[----:B------:R-:W-:Y:S01]  /*2330*/  FFMA.FTZ R116, R108, R111, R79 ;  /* 0x0000006f6c747223 */ /* 0x000fe2000001004f */
[----:B------:R-:W-:Y:S01]  /*2340*/  FMUL.FTZ R111, R110, R110 ;  /* 0x0000006e6e6f7220 */ /* 0x000fe20000410000 */
[----:B-1----:R-:W-:Y:S02]  /*2350*/  IADD3 R77, PT, PT, R77, R76, RZ ;  /* 0x0000004c4d4d7210 */ /* 0x002fe40007ffe0ff */
[----:B--2---:R-:W-:Y:S01]  /*2360*/  FMUL.FTZ R79, R109, R116 ;  /* 0x000000746d4f7220 */ /* 0x004fe20000410000 */
[----:B------:R-:W-:Y:S01]  /*2370*/  FMUL.FTZ R111, R108, R111 ;  /* 0x0000006f6c6f7220 */ /* 0x000fe20000410000 */
[----:B---3--:R-:W-:Y:S01]  /*2380*/  FADD.FTZ R112, R113, R112 ;  /* 0x0000007071707221 */ /* 0x008fe20000010000 */
[----:B------:R-:W-:Y:S02]  /*2390*/  I2FP.F32.S32 R77, R77 ;  /* 0x0000004d004d7245 */ /* 0x000fe40000201400 */
[----:B------:R-:W0:Y:S01]  /*23a0*/  SHFL.DOWN PT, R108, R79, 0x1, 0x1f ;  /* 0x08201f004f6c7f89 */ /* 0x000e2200000e0000 */
[----:B------:R-:W-:-:S03]  /*23b0*/  FMUL.FTZ R111, R111, R114 ;  /* 0x000000726f6f7220 */ /* 0x000fc60000410000 */
[----:B------:R-:W1:Y:S01]  /*23c0*/  MUFU.RCP R77, R77 ;  /* 0x0000004d004d7308 */ /* 0x000e620000001000 */
[----:B------:R-:W-:Y:S01]  /*23d0*/  FFMA.FTZ R111, R109, R111, R112 ;  /* 0x0000006f6d6f7223 */ /* 0x000fe20000010070 */
[----:B------:R-:W-:-:S04]  /*23e0*/  I2FP.F32.S32 R112, R76 ;  /* 0x0000004c00707245 */ /* 0x000fc80000201400 */
[----:B------:R-:W2:Y:S01]  /*23f0*/  SHFL.DOWN PT, R110, R111, 0x1, 0x1f ;  /* 0x08201f006f6e7f89 */ /* 0x000ea200000e0000 */
[----:B0-----:R-:W-:Y:S01]  /*2400*/  FADD.FTZ R76, R79, -R108 ;  /* 0x8000006c4f4c7221 */ /* 0x001fe20000010000 */
[----:B------:R-:W-:-:S03]  /*2410*/  FMUL.FTZ R113, R108, R112 ;  /* 0x000000706c717220 */ /* 0x000fc60000410000 */
[----:B------:R-:W-:Y:S01]  /*2420*/  FMUL.FTZ R109, R76, R76 ;  /* 0x0000004c4c6d7220 */ /* 0x000fe20000410000 */
[C---:B------:R-:W-:Y:S01]  /*2430*/  FFMA.FTZ R76, R78.reuse, R79, R113 ;  /* 0x0000004f4e4c7223 */ /* 0x040fe20000010071 */
[----:B------:R-:W-:Y:S01]  /*2440*/  MOV R113, UR6 ;  /* 0x0000000600717c02 */ /* 0x000fe20008000f00 */
[----:B------:R-:W0:Y:S01]  /*2450*/  LDC R79, c[0x0][0x448] ;  /* 0x00011200ff4f7b82 */ /* 0x000e220000000800 */
[----:B------:R-:W-:Y:S01]  /*2460*/  FMUL.FTZ R109, R78, R109 ;  /* 0x0000006d4e6d7220 */ /* 0x000fe20000410000 */
[----:B-1----:R-:W-:Y:S01]  /*2470*/  FMUL.FTZ R76, R77, R76 ;  /* 0x0000004c4d4c7220 */ /* 0x002fe20000410000 */
[----:B--2---:R-:W-:Y:S01]  /*2480*/  FADD.FTZ R110, R111, R110 ;  /* 0x0000006e6f6e7221 */ /* 0x004fe20000010000 */
[----:B------:R-:W-:Y:S01]  /*2490*/  MOV R111, UR6 ;  /* 0x00000006006f7c02 */ /* 0x000fe20008000f00 */
[----:B------:R-:W-:Y:S02]  /*24a0*/  FMUL.FTZ R112, R109, R112 ;  /* 0x000000706d707220 */ /* 0x000fe40000410000 */
[----:B------:R-:W1:Y:S02]  /*24b0*/  SHFL.IDX PT, R109, R76, RZ, 0x1f ;  /* 0x00001fff4c6d7589 */ /* 0x000e6400000e0000 */
[----:B------:R-:W-:-:S06]  /*24c0*/  FFMA.FTZ R110, R77, R112, R110 ;  /* 0x000000704d6e7223 */ /* 0x000fcc000001006e */
[----:B------:R-:W0:Y:S01]  /*24d0*/  SHFL.IDX PT, R110, R110, RZ, 0x1f ;  /* 0x00001fff6e6e7589 */ /* 0x000e2200000e0000 */
[----:B-1----:R-:W-:-:S05]  /*24e0*/  FMUL.FTZ R77, R109, R109 ;  /* 0x0000006d6d4d7220 */ /* 0x002fca0000410000 */
[----:B------:R-:W-:Y:S02]  /*24f0*/  FSEL R78, R77, RZ, !P5 ;  /* 0x000000ff4d4e7208 */ /* 0x000fe40006800000 */
[----:B------:R-:W-:Y:S01]  /*2500*/  PLOP3.LUT P5, PT, PT, PT, UP3, 0x40, 0x4 ;  /* 0x000000000004781c */ /* 0x000fe20003fae838 */
[----:B0-----:R-:W-:-:S03]  /*2510*/  FFMA.FTZ R77, R110, UR12, R79 ;  /* 0x0000000c6e4d7c23 */ /* 0x001fc6000801004f */
[----:B------:R-:W-:Y:S01]  /*2520*/  FSEL R110, R109, RZ, P5 ;  /* 0x000000ff6d6e7208 */ /* 0x000fe20002800000 */
[----:B------:R-:W-:Y:S02]  /*2530*/  FADD.FTZ R108, R77, R78 ;  /* 0x0000004e4d6c7221 */ /* 0x000fe40000010000 */
[----:B------:R-:W0:Y:S01]  /*2540*/  @!P4 LDC.64 R78, c[0x0][0x3c0] ;  /* 0x0000f000ff4ecb82 */ /* 0x000e220000000a00 */
[----:B------:R-:W-:-:S03]  /*2550*/  R2UR UR5, R110 ;  /* 0x000000006e0572ca */ /* 0x000fc600000e0000 */
[----:B------:R-:W1:Y:S04]  /*2560*/  MUFU.RSQ R108, R108 ;  /* 0x0000006c006c7308 */ /* 0x000e680000001400 */
[----:B------:R-:W2:Y:S01]  /*2570*/  @!P4 LDC.64 R76, c[0x0][0x3c8] ;  /* 0x0000f200ff4ccb82 */ /* 0x000ea20000000a00 */
[----:B-1----:R-:W-:Y:S01]  /*2580*/  R2UR UR4, R108 ;  /* 0x000000006c0472ca */ /* 0x002fe200000e0000 */
[----:B0-----:R-:W-:-:S05]  /*2590*/  @!P4 IMAD.WIDE R78, R111, 0x4, R78 ;  /* 0x000000046f4ec825 */ /* 0x001fca00078e024e */
[----:B------:R0:W-:Y:S01]  /*25a0*/  @!P4 STG.E desc[UR8][R78.64], R109 ;  /* 0x0000006d4e00c986 */ /* 0x0001e2000c101908 */
[----:B--2---:R-:W-:-:S06]  /*25b0*/  @!P4 IMAD.WIDE R76, R113, 0x4, R76 ;  /* 0x00000004714cc825 */ /* 0x004fcc00078e024c */
[----:B------:R-:W-:-:S05]  /*25c0*/  MOV R111, UR4 ;  /* 0x00000004006f7c02 */ /* 0x000fca0008000f00 */
[----:B------:R0:W-:Y:S01]  /*25d0*/  @!P4 STG.E desc[UR8][R76.64], R111 ;  /* 0x0000006f4c00c986 */ /* 0x0001e2000c101908 */
[----:B------:R-:W-:Y:S05]  /*25e0*/  @!P3 BRA `(.L_x_8160) ;  /* 0x0000000000c0b947 */ /* 0x000fea0003800000 */
[----:B0-----:R-:W-:Y:S01]  /*25f0*/  FADD.FTZ R76, R80, -UR5 ;  /* 0x80000005504c7e21 */ /* 0x001fe20008010000 */
[----:B------:R-:W-:Y:S01]  /*2600*/  SHF.L.U32 R77, R44, 0x10, RZ ;  /* 0x000000102c4d7819 */ /* 0x000fe200000006ff */
[----:B------:R-:W-:Y:S01]  /*2610*/  FADD.FTZ R78, R82, -UR5 ;  /* 0x80000005524e7e21 */ /* 0x000fe20008010000 */
[----:B------:R-:W-:Y:S01]  /*2620*/  SHF.L.U32 R79, R40, 0x10, RZ ;  /* 0x00000010284f7819 */ /* 0x000fe200000006ff */
[----:B------:R-:W-:Y:S01]  /*2630*/  FMUL.FTZ R76, R76, UR4 ;  /* 0x000000044c4c7c20 */ /* 0x000fe20008410000 */
[----:B------:R-:W-:Y:S01]  /*2640*/  SHF.L.U32 R109, R45, 0x10, RZ ;  /* 0x000000102d6d7819 */ /* 0x000fe200000006ff */
[----:B------:R-:W-:Y:S01]  /*2650*/  FMUL.FTZ R78, R78, UR4 ;  /* 0x000000044e4e7c20 */ /* 0x000fe20008410000 */
[----:B------:R-:W-:Y:S01]  /*2660*/  SHF.L.U32 R111, R41, 0x10, RZ ;  /* 0x00000010296f7819 */ /* 0x000fe200000006ff */
[----:B------:R-:W-:Y:S01]  /*2670*/  FFMA.FTZ R76, R76, R77, R79 ;  /* 0x0000004d4c4c7223 */ /* 0x000fe2000001004f */
[----:B------:R-:W-:Y:S01]  /*2680*/  FADD.FTZ R79, R83, -UR5 ;  /* 0x80000005534f7e21 */ /* 0x000fe20008010000 */
[----:B------:R-:W-:Y:S01]  /*2690*/  FADD.FTZ R108, R72, -UR5 ;  /* 0x80000005486c7e21 */ /* 0x000fe20008010000 */
[----:B------:R-:W-:Y:S01]  /*26a0*/  SHF.L.U32 R110, R11, 0x10, RZ ;  /* 0x000000100b6e7819 */ /* 0x000fe200000006ff */
[----:B------:R-:W-:Y:S01]  /*26b0*/  FFMA.FTZ R77, R78, R109, R111 ;  /* 0x0000006d4e4d7223 */ /* 0x000fe2000001006f */
[----:B------:R-:W-:Y:S01]  /*26c0*/  SHF.L.U32 R78, R10, 0x10, RZ ;  /* 0x000000100a4e7819 */ /* 0x000fe200000006ff */
[----:B------:R-:W-:Y:S01]  /*26d0*/  FADD.FTZ R112, R73, -UR5 ;  /* 0x8000000549707e21 */ /* 0x000fe20008010000 */
[----:B------:R-:W-:Y:S01]  /*26e0*/  SHF.L.U32 R109, R46, 0x10, RZ ;  /* 0x000000102e6d7819 */ /* 0x000fe200000006ff */
[----:B------:R-:W-:Y:S01]  /*26f0*/  FMUL.FTZ R79, R79, UR4 ;  /* 0x000000044f4f7c20 */ /* 0x000fe20008410000 */
[----:B------:R-:W-:Y:S01]  /*2700*/  SHF.L.U32 R111, R42, 0x10, RZ ;  /* 0x000000102a6f7819 */ /* 0x000fe200000006ff */
[----:B------:R-:W-:Y:S01]  /*2710*/  FMUL.FTZ R108, R108, UR4 ;  /* 0x000000046c6c7c20 */ /* 0x000fe20008410000 */
[----:B------:R-:W-:Y:S01]  /*2720*/  SHF.L.U32 R113, R9, 0x10, RZ ;  /* 0x0000001009717819 */ /* 0x000fe200000006ff */
[----:B------:R-:W-:Y:S01]  /*2730*/  FMUL.FTZ R112, R112, UR4 ;  /* 0x0000000470707c20 */ /* 0x000fe20008410000 */
[----:B------:R-:W-:Y:S01]  /*2740*/  SHF.L.U32 R115, R8, 0x10, RZ ;  /* 0x0000001008737819 */ /* 0x000fe200000006ff */
[----:B------:R-:W-:Y:S01]  /*2750*/  FFMA.FTZ R110, R79, R110, R78 ;  /* 0x0000006e4f6e7223 */ /* 0x000fe2000001004e */
[----:B------:R-:W-:Y:S01]  /*2760*/  FFMA.FTZ R78, R108, R109, R111 ;  /* 0x0000006d6c4e7223 */ /* 0x000fe2000001006f */
[----:B------:R-:W-:Y:S01]  /*2770*/  FADD.FTZ R79, R74, -UR5 ;  /* 0x800000054a4f7e21 */ /* 0x000fe20008010000 */
[----:B------:R-:W0:Y:S01]  /*2780*/  LDC.64 R108, c[0x0][0x428] ;  /* 0x00010a00ff6c7b82 */ /* 0x000e220000000a00 */
[----:B------:R-:W-:Y:S01]  /*2790*/  FFMA.FTZ R111, R112, R113, R115 ;  /* 0x00000071706f7223 */ /* 0x000fe20000010073 */
[----:B------:R-:W-:Y:S01]  /*27a0*/  SHF.L.U32 R112, R47, 0x10, RZ ;  /* 0x000000102f707819 */ /* 0x000fe200000006ff */
[----:B------:R-:W-:Y:S01]  /*27b0*/  FMUL.FTZ R79, R79, UR4 ;  /* 0x000000044f4f7c20 */ /* 0x000fe20008410000 */
[----:B------:R-:W-:Y:S01]  /*27c0*/  SHF.L.U32 R114, R43, 0x10, RZ ;  /* 0x000000102b727819 */ /* 0x000fe200000006ff */
[----:B------:R-:W-:Y:S01]  /*27d0*/  FADD.FTZ R113, R75, -UR5 ;  /* 0x800000054b717e21 */ /* 0x000fe20008010000 */
[----:B------:R-:W-:-:S02]  /*27e0*/  F2FP.BF16.F32.PACK_AB R78, R111, R78 ;  /* 0x0000004e6f4e723e */ /* 0x000fc400000010ff */
[----:B------:R-:W-:Y:S01]  /*27f0*/  F2FP.BF16.F32.PACK_AB R77, R110, R77 ;  /* 0x0000004d6e4d723e */ /* 0x000fe200000010ff */
[----:B------:R-:W-:Y:S01]  /*2800*/  FFMA.FTZ R115, R79, R112, R114 ;  /* 0x000000704f737223 */ /* 0x000fe20000010072 */
[----:B------:R-:W-:Y:S01]  /*2810*/  SHF.L.U32 R112, R7, 0x10, RZ ;  /* 0x0000001007707819 */ /* 0x000fe200000006ff */
[----:B------:R-:W-:Y:S01]  /*2820*/  FMUL.FTZ R113, R113, UR4 ;  /* 0x0000000471717c20 */ /* 0x000fe20008410000 */
[----:B------:R-:W-:Y:S01]  /*2830*/  SHF.L.U32 R114, R6, 0x10, RZ ;  /* 0x0000001006727819 */ /* 0x000fe200000006ff */
[----:B------:R-:W-:-:S04]  /*2840*/  FADD.FTZ R79, R81, -UR5 ;  /* 0x80000005514f7e21 */ /* 0x000fc80008010000 */
[----:B------:R-:W-:Y:S01]  /*2850*/  FFMA.FTZ R116, R113, R112, R114 ;  /* 0x0000007071747223 */ /* 0x000fe20000010072 */
[----:B------:R-:W-:Y:S01]  /*2860*/  SHF.L.U32 R112, R13, 0x10, RZ ;  /* 0x000000100d707819 */ /* 0x000fe200000006ff */
[----:B------:R-:W-:Y:S01]  /*2870*/  FMUL.FTZ R79, R79, UR4 ;  /* 0x000000044f4f7c20 */ /* 0x000fe20008410000 */
[----:B------:R-:W-:Y:S01]  /*2880*/  SHF.L.U32 R114, R12, 0x10, RZ ;  /* 0x000000100c727819 */ /* 0x000fe200000006ff */
[----:B0-----:R-:W-:-:S04]  /*2890*/  IMAD.WIDE.U32 R108, R107, 0x10, R108 ;  /* 0x000000106b6c7825 */ /* 0x001fc800078e006c */
[----:B------:R-:W-:Y:S01]  /*28a0*/  FFMA.FTZ R113, R79, R112, R114 ;  /* 0x000000704f717223 */ /* 0x000fe20000010072 */
[----:B------:R-:W-:Y:S02]  /*28b0*/  F2FP.BF16.F32.PACK_AB R79, R116, R115 ;  /* 0x00000073744f723e */ /* 0x000fe400000010ff */
[----:B------:R-:W-:Y:S02]  /*28c0*/  IADD3 R107, PT, PT, R107, 0x100, RZ ;  /* 0x000001006b6b7810 */ /* 0x000fe40007ffe0ff */
[----:B------:R-:W-:-:S05]  /*28d0*/  F2FP.BF16.F32.PACK_AB R76, R113, R76 ;  /* 0x0000004c714c723e */ /* 0x000fca00000010ff */
[----:B------:R1:W-:Y:S02]  /*28e0*/  STG.E.128 desc[UR8][R108.64], R76 ;  /* 0x0000004c6c007986 */ /* 0x0003e4000c101d08 */
.L_x_8160:
[----:B------:R-:W-:Y:S05]  /*28f0*/  BSYNC.RECONVERGENT B0 ;  /* 0x0000000000007941 */ /* 0x000fea0003800200 */
.L_x_8159:
[----:B------:R-:W-:Y:S04]  /*2900*/  BSSY.RECONVERGENT B0, `(.L_x_8161) ;  /* 0x0000032000007945 */ /* 0x000fe80003800200 */
[----:B------:R-:W-:Y:S05]  /*2910*/  @!P0 BRA `(.L_x_8162) ;  /* 0x0000000000c08947 */ /* 0x000fea0003800000 */
[----:B01----:R-:W-:Y:S01]  /*2920*/  FADD.FTZ R76, R48, -UR5 ;  /* 0x80000005304c7e21 */ /* 0x003fe20008010000 */
        /* <DEDUP_REMOVED lines=47> */
.L_x_8162:
[----:B------:R-:W-:Y:S05]  /*2c20*/  BSYNC.RECONVERGENT B0 ;  /* 0x0000000000007941 */ /* 0x000fea0003800200 */
.L_x_8161:
[----:B------:R-:W-:Y:S04]  /*2c30*/  BSSY.RECONVERGENT B0, `(.L_x_8163) ;  /* 0x0000032000007945 */ /* 0x000fe80003800200 */
[----:B------:R-:W-:Y:S05]  /*2c40*/  @!P1 BRA `(.L_x_8164) ;  /* 0x0000000000c09947 */ /* 0x000fea0003800000 */
[----:B012---:R-:W-:Y:S01]  /*2c50*/  FADD.FTZ R76, R56, -UR5 ;  /* 0x80000005384c7e21 */ /* 0x007fe20008010000 */
        /* <DEDUP_REMOVED lines=47> */
.L_x_8164:
[----:B------:R-:W-:Y:S05]  /*2f50*/  BSYNC.RECONVERGENT B0 ;  /* 0x0000000000007941 */ /* 0x000fea0003800200 */
.L_x_8163:
[----:B------:R-:W-:Y:S04]  /*2f60*/  BSSY.RECONVERGENT B0, `(.L_x_8165) ;  /* 0x0000031000007945 */ /* 0x000fe80003800200 */
[----:B------:R-:W-:Y:S05]  /*2f70*/  @!P2 BRA `(.L_x_8166) ;  /* 0x0000000000bca947 */ /* 0x000fea0003800000 */
[----:B0123--:R-:W-:Y:S01]  /*2f80*/  FADD.FTZ R76, R64, -UR5 ;  /* 0x80000005404c7e21 */ /* 0x00ffe20008010000 */
[----:B------:R-:W-:Y:S01]  /*2f90*/  FADD.FTZ R78, R66, -UR5 ;  /* 0x80000005424e7e21 */ /* 0x000fe20008010000 */
        /* <DEDUP_REMOVED lines=10> */
[----:B------:R-:W-:Y:S01]  /*3040*/  SHF.L.U32 R115, R99, 0x10, RZ ;  /* 0x0000001063737819 */ /* 0x000fe200000006ff */
[----:B------:R-:W-:Y:S01]  /*3050*/  FFMA.FTZ R77, R78, R109, R111 ;  /* 0x0000006d4e4d7223 */ /* 0x000fe2000001006f */
[----:B------:R-:W-:Y:S01]  /*3060*/  FADD.FTZ R78, R68, -UR5 ;  /* 0x80000005444e7e21 */ /* 0x000fe20008010000 */
[----:B------:R-:W-:-:S02]  /*3070*/  SHF.L.U32 R79, R22, 0x10, RZ ;  /* 0x00000010164f7819 */ /* 0x000fc400000006ff */
[----:B------:R-:W-:Y:S01]  /*3080*/  FFMA.FTZ R110, R108, R113, R115 ;  /* 0x000000716c6e7223 */ /* 0x000fe20000010073 */
[----:B------:R-:W-:Y:S01]  /*3090*/  SHF.L.U32 R109, R18, 0x10, RZ ;  /* 0x00000010126d7819 */ /* 0x000fe200000006ff */
[----:B------:R-:W-:Y:S01]  /*30a0*/  FADD.FTZ R108, R69, -UR5 ;  /* 0x80000005456c7e21 */ /* 0x000fe20008010000 */
[----:B------:R-:W-:Y:S01]  /*30b0*/  FMUL.FTZ R78, R78, UR4 ;  /* 0x000000044e4e7c20 */ /* 0x000fe20008410000 */
[----:B------:R-:W-:Y:S01]  /*30c0*/  SHF.L.U32 R112, R100, 0x10, RZ ;  /* 0x0000001064707819 */ /* 0x000fe200000006ff */
[----:B------:R-:W-:Y:S01]  /*30d0*/  FADD.FTZ R113, R71, -UR5 ;  /* 0x8000000547717e21 */ /* 0x000fe20008010000 */
[----:B------:R-:W-:Y:S01]  /*30e0*/  SHF.L.U32 R114, R101, 0x10, RZ ;  /* 0x0000001065727819 */ /* 0x000fe200000006ff */
[----:B------:R-:W-:Y:S01]  /*30f0*/  FMUL.FTZ R111, R108, UR4 ;  /* 0x000000046c6f7c20 */ /* 0x000fe20008410000 */
[----:B------:R-:W-:Y:S01]  /*3100*/  FFMA.FTZ R78, R78, R79, R109 ;  /* 0x0000004f4e4e7223 */ /* 0x000fe2000001006d */
[----:B------:R-:W-:Y:S01]  /*3110*/  FADD.FTZ R79, R70, -UR5 ;  /* 0x80000005464f7e21 */ /* 0x000fe20008010000 */
[----:B------:R-:W0:Y:S01]  /*3120*/  LDC.64 R108, c[0x0][0x428] ;  /* 0x00010a00ff6c7b82 */ /* 0x000e220000000a00 */
[----:B------:R-:W-:Y:S01]  /*3130*/  FFMA.FTZ R111, R111, R112, R114 ;  /* 0x000000706f6f7223 */ /* 0x000fe20000010072 */
[----:B------:R-:W-:Y:S01]  /*3140*/  SHF.L.U32 R112, R23, 0x10, RZ ;  /* 0x0000001017707819 */ /* 0x000fe200000006ff */
[----:B------:R-:W-:Y:S01]  /*3150*/  FMUL.FTZ R79, R79, UR4 ;  /* 0x000000044f4f7c20 */ /* 0x000fe20008410000 */
[----:B------:R-:W-:Y:S01]  /*3160*/  SHF.L.U32 R114, R19, 0x10, RZ ;  /* 0x0000001013727819 */ /* 0x000fe200000006ff */
[----:B------:R-:W-:Y:S01]  /*3170*/  FMUL.FTZ R113, R113, UR4 ;  /* 0x0000000471717c20 */ /* 0x000fe20008410000 */
[----:B------:R-:W-:-:S02]  /*3180*/  F2FP.BF16.F32.PACK_AB R78, R111, R78 ;  /* 0x0000004e6f4e723e */ /* 0x000fc400000010ff */
[----:B------:R-:W-:Y:S01]  /*3190*/  F2FP.BF16.F32.PACK_AB R77, R110, R77 ;  /* 0x0000004d6e4d723e */ /* 0x000fe200000010ff */
[----:B------:R-:W-:Y:S01]  /*31a0*/  FFMA.FTZ R115, R79, R112, R114 ;  /* 0x000000704f737223 */ /* 0x000fe20000010072 */
[----:B------:R-:W-:Y:S01]  /*31b0*/  SHF.L.U32 R112, R102, 0x10, RZ ;  /* 0x0000001066707819 */ /* 0x000fe200000006ff */
[----:B------:R-:W-:Y:S01]  /*31c0*/  FADD.FTZ R79, R65, -UR5 ;  /* 0x80000005414f7e21 */ /* 0x000fe20008010000 */
[----:B------:R-:W-:-:S03]  /*31d0*/  SHF.L.U32 R114, R103, 0x10, RZ ;  /* 0x0000001067727819 */ /* 0x000fc600000006ff */
[----:B------:R-:W-:Y:S02]  /*31e0*/  FMUL.FTZ R79, R79, UR4 ;  /* 0x000000044f4f7c20 */ /* 0x000fe40008410000 */
[----:B------:R-:W-:Y:S01]  /*31f0*/  FFMA.FTZ R116, R113, R112, R114 ;  /* 0x0000007071747223 */ /* 0x000fe20000010072 */
[----:B------:R-:W-:Y:S02]  /*3200*/  SHF.L.U32 R112, R96, 0x10, RZ ;  /* 0x0000001060707819 */ /* 0x000fe400000006ff */
[----:B------:R-:W-:Y:S01]  /*3210*/  SHF.L.U32 R114, R97, 0x10, RZ ;  /* 0x0000001061727819 */ /* 0x000fe200000006ff */
[----:B0-----:R-:W-:-:S04]  /*3220*/  IMAD.WIDE.U32 R108, R107, 0x10, R108 ;  /* 0x000000106b6c7825 */ /* 0x001fc800078e006c */
[----:B------:R-:W-:Y:S01]  /*3230*/  FFMA.FTZ R113, R79, R112, R114 ;  /* 0x000000704f717223 */ /* 0x000fe20000010072 */
[----:B------:R-:W-:-:S04]  /*3240*/  F2FP.BF16.F32.PACK_AB R79, R116, R115 ;  /* 0x00000073744f723e */ /* 0x000fc800000010ff */
[----:B------:R-:W-:-:S05]  /*3250*/  F2FP.BF16.F32.PACK_AB R76, R113, R76 ;  /* 0x0000004c714c723e */ /* 0x000fca00000010ff */
[----:B------:R4:W-:Y:S02]  /*3260*/  STG.E.128 desc[UR8][R108.64], R76 ;  /* 0x0000004c6c007986 */ /* 0x0009e4000c101d08 */
.L_x_8166:
[----:B------:R-:W-:Y:S05]  /*3270*/  BSYNC.RECONVERGENT B0 ;  /* 0x0000000000007941 */ /* 0x000fea0003800200 */
.L_x_8165:
[----:B------:R-:W-:Y:S02]  /*3280*/  UIADD3 UR6, UPT, UPT, UR6, UR14, URZ ;  /* 0x0000000e06067290 */ /* 0x000fe4000fffe0ff */
[----:B------:R-:W-:Y:S02]  /*3290*/  UPLOP3.LUT UP2, UPT, UPT, UPT, UP2, 0x40, 0x4 ;  /* 0x000000000004789c */ /* 0x000fe40003f4e820 */
[----:B------:R-:W-:-:S09]  /*32a0*/  UISETP.GE.AND UP1, UPT, UR6, UR15, UPT ;  /* 0x0000000f0600728c */ /* 0x000fd2000bf26270 */
[----:B------:R-:W-:Y:S05]  /*32b0*/  BRA.U !UP1, `(.L_x_8167) ;  /* 0xffffffd509847547 */ /* 0x000fea000b83ffff */
[----:B------:R-:W-:Y:S05]  /*32c0*/  EXIT ;  /* 0x000000000000794d */ /* 0x000fea0003800000 */
.L_x_8168:
        /* <DEDUP_REMOVED lines=11> */
.L_x_27508:


//--------------------- .text._ZN10layer_norm13ln_fwd_kernelINS_13Kernel_traitsI13__nv_bfloat16S2_fS2_fjLj8192ELj1ELj1ELj8ELj16ENS_18Kernel_traits_baseILj8192ES2_S2_fS2_fjLj256EEEEELb0ELb0ELb0ELb1EEEvNS_9FwdParamsE --------------------------
	.section	.text._ZN10layer_norm13ln_fwd_kernelINS_13Kernel_traitsI13__nv_bfloat16S2_fS2_fjLj8192ELj1ELj1ELj8ELj16ENS_18Kernel_traits_baseILj8192ES2_S2_fS2_fjLj256EEEEELb0ELb0ELb0ELb1EEEvNS_9FwdParamsE,"ax",@progbits
	.align	128
        .global         _ZN10layer_norm13ln_fwd_kernelINS_13Kernel_traitsI13__nv_bfloat16S2_fS2_fjLj8192ELj1ELj1ELj8ELj16ENS_18Kernel_traits_baseILj8192ES2_S2_fS2_fjLj256EEEEELb0ELb0ELb0ELb1EEEvNS_9FwdParamsE
        .type           _ZN10layer_norm13ln_fwd_kernelINS_13Kernel_traitsI13__nv_bfloat16S2_fS2_fjLj8192ELj1ELj1ELj8ELj16ENS_18Kernel_traits_baseILj8192ES2_S2_fS2_fjLj256EEEEELb0ELb0ELb0ELb1EEEvNS_9FwdParamsE,@function
        .size           _ZN10layer_norm13ln_fwd_kernelINS_13Kernel_traitsI13__nv_bfloat16S2_fS2_fjLj8192ELj1ELj1ELj8ELj16ENS_18Kernel_traits_baseILj8192ES2_S2_fS2_fjLj256EEEEELb0ELb0ELb0ELb1EEEvNS_9FwdParamsE,(.L_x_27509 - _ZN10layer_norm13ln_fwd_kernelINS_13Kernel_traitsI13__nv_bfloat16S2_fS2_fjLj8192ELj1ELj1ELj8ELj16ENS_18Kernel_traits_baseILj8192ES2_S2_fS2_fjLj256EEEEELb0ELb0ELb0ELb1EEEvNS_9FwdParamsE)
        .other          _ZN10layer_norm13ln_fwd_kernelINS_13Kernel_traitsI13__nv_bfloat16S2_fS2_fjLj8192ELj1ELj1ELj8ELj16ENS_18Kernel_traits_baseILj8192ES2_S2_fS2_fjLj256EEEEELb0ELb0ELb0ELb1EEEvNS_9FwdParamsE,@"STO_CUDA_ENTRY STV_DEFAULT"
_ZN10layer_norm13ln_fwd_kernelINS_13Kernel_traitsI13__nv_bfloat16S2_fS2_fjLj8192ELj1ELj1ELj8ELj16ENS_18Kernel_traits_baseILj8192ES2_S2_fS2_fjLj256EEEEELb0ELb0ELb0ELb1EEEvNS_9FwdParamsE:
.text._ZN10layer_norm13ln_fwd_kernelINS_13Kernel_traitsI13__nv_bfloat16S2_fS2_fjLj8192ELj1ELj1ELj8ELj16ENS_18Kernel_traits_baseILj8192ES2_S2_fS2_fjLj256EEEEELb0ELb0ELb0ELb1EEEvNS_9FwdParamsE:
        /* <DEDUP_REMOVED lines=13> */
[----:B------:R0:W5:Y:S04]  /*00d0*/  LDG.E.128 R12, desc[UR6][R2.64+0x2000] ;  /* 0x00200006020c7981 */ /* 0x000168000c1e1d00 */
[----:B------:R0:W5:Y:S01]  /*00e0*/  LDG.E.128 R84, desc[UR6][R2.64+0x3000] ;  /* 0x0030000602547981 */ /* 0x000162000c1e1d00 */
[----:B---3--:R-:W-:-:S05]  /*00f0*/  @P1 IMAD.WIDE.U32 R4, R0, 0x10, R4 ;  /* 0x0000001000041825 */ /* 0x008fca00078e0004 */
[----:B------:R3:W5:Y:S04]  /*0100*/  @P1 LDG.E.128 R20, desc[UR6][R4.64] ;  /* 0x0000000604141981 */ /* 0x000768000c1e1d00 */
[----:B------:R3:W5:Y:S04]  /*0110*/  @P1 LDG.E.128 R24, desc[UR6][R4.64+0x1000] ;  /* 0x0010000604181981 */ /* 0x000768000c1e1d00 */
[----:B------:R3:W5:Y:S04]  /*0120*/  @P1 LDG.E.128 R28, desc[UR6][R4.64+0x2000] ;  /* 0x00200006041c1981 */ /* 0x000768000c1e1d00 */
[----:B------:R3:W5:Y:S01]  /*0130*/  @P1 LDG.E.128 R32, desc[UR6][R4.64+0x3000] ;  /* 0x0030000604201981 */ /* 0x000762000c1e1d00 */
[----:B0-----:R-:W-:-:S04]  /*0140*/  MOV R103, UR4 ;  /* 0x0000000400677c02 */ /* 0x001fc80008000f00 */
[----:B-1----:R-:W-:Y:S02]  /*0150*/  ISETP.GE.AND P0, PT, R103, UR5, PT ;  /* 0x0000000567007c0c */ /* 0x002fe4000bf06270 */
[-C--:B--2---:R-:W-:Y:S02]  /*0160*/  @P1 MOV R101, R97.reuse ;  /* 0x0000006100651202 */ /* 0x084fe40000000f00 */
[----:B------:R-:W-:Y:S02]  /*0170*/  @P1 MOV R100, R98 ;  /* 0x0000006200641202 */ /* 0x000fe40000000f00 */
[----:B------:R-:W-:Y:S02]  /*0180*/  @P1 MOV R102, R96 ;  /* 0x0000006000661202 */ /* 0x000fe40000000f00 */
[----:B------:R-:W-:Y:S02]  /*0190*/  @!P1 MOV R101, R97 ;  /* 0x0000006100659202 */ /* 0x000fe40000000f00 */
[----:B------:R-:W-:-:S02]  /*01a0*/  @!P1 MOV R100, R98 ;  /* 0x0000006200649202 */ /* 0x000fc40000000f00 */
[----:B------:R-:W-:Y:S02]  /*01b0*/  @!P1 MOV R102, R96 ;  /* 0x0000006000669202 */ /* 0x000fe40000000f00 */
[----:B----4-:R-:W-:Y:S02]  /*01c0*/  @P1 MOV R98, R8 ;  /* 0x0000000800621202 */ /* 0x010fe40000000f00 */
[----:B------:R-:W-:Y:S01]  /*01d0*/  @P1 MOV R97, R9 ;  /* 0x0000000900611202 */ /* 0x000fe20000000f00 */
[----:B---3--:R-:W-:Y:S06]  /*01e0*/  @P0 EXIT ;  /* 0x000000000000094d */ /* 0x008fec0003800000 */
[----:B------:R-:W0:Y:S01]  /*01f0*/  LDC.64 R2, c[0x0][0x3e0] ;  /* 0x0000f800ff027b82 */ /* 0x000e220000000a00 */
[----:B------:R-:W1:Y:S01]  /*0200*/  LDCU.U8 UR4, c[0x0][0x410] ;  /* 0x00008200ff0477ac */ /* 0x000e620008000000 */
[----:B-----5:R-:W-:Y:S02]  /*0210*/  @P1 MOV R93, R13 ;  /* 0x0000000d005d1202 */ /* 0x020fe40000000f00 */
[----:B------:R-:W-:Y:S02]  /*0220*/  @!P1 CS2R R22, SRZ ;  /* 0x0000000000169805 */ /* 0x000fe4000001ff00 */
[----:B------:R-:W-:Y:S02]  /*0230*/  @!P1 CS2R R20, SRZ ;  /* 0x0000000000149805 */ /* 0x000fe4000001ff00 */
[----:B------:R-:W-:Y:S02]  /*0240*/  @!P1 CS2R R26, SRZ ;  /* 0x00000000001a9805 */ /* 0x000fe4000001ff00 */
[----:B------:R-:W-:-:S02]  /*0250*/  @!P1 CS2R R24, SRZ ;  /* 0x0000000000189805 */ /* 0x000fc4000001ff00 */
[----:B------:R-:W-:Y:S02]  /*0260*/  @!P1 CS2R R30, SRZ ;  /* 0x00000000001e9805 */ /* 0x000fe4000001ff00 */
[----:B------:R-:W-:Y:S02]  /*0270*/  @!P1 CS2R R28, SRZ ;  /* 0x00000000001c9805 */ /* 0x000fe4000001ff00 */
[----:B------:R-:W-:Y:S02]  /*0280*/  @!P1 CS2R R34, SRZ ;  /* 0x0000000000229805 */ /* 0x000fe4000001ff00 */
[----:B------:R-:W-:Y:S02]  /*0290*/  @!P1 CS2R R32, SRZ ;  /* 0x0000000000209805 */ /* 0x000fe4000001ff00 */
[----:B------:R-:W-:Y:S01]  /*02a0*/  @P1 MOV R96, R10 ;  /* 0x0000000a00601202 */ /* 0x000fe20000000f00 */
[----:B------:R-:W-:Y:S01]  /*02b0*/  UPLOP3.LUT UP1, UPT, UPT, UPT, UPT, 0x40, 0x4 ;  /* 0x000000000004789c */ /* 0x000fe20003f2e870 */
[----:B------:R-:W-:Y:S01]  /*02c0*/  @P1 MOV R95, R11 ;  /* 0x0000000b005f1202 */ /* 0x000fe20000000f00 */
[----:B------:R-:W2:Y:S01]  /*02d0*/  LDCU UR10, c[0x0][0x388] ;  /* 0x00007100ff0a77ac */ /* 0x000ea20008000800 */
[----:B------:R-:W-:-:S02]  /*02e0*/  @P1 MOV R94, R12 ;  /* 0x0000000c005e1202 */ /* 0x000fc40000000f00 */
[----:B------:R-:W-:Y:S01]  /*02f0*/  @P1 MOV R92, R14 ;  /* 0x0000000e005c1202 */ /* 0x000fe20000000f00 */
[----:B------:R-:W3:Y:S01]  /*0300*/  LDCU UR11, c[0x0][0x400] ;  /* 0x00008000ff0b77ac */ /* 0x000ee20008000800 */
[----:B------:R-:W-:Y:S02]  /*0310*/  @!P1 MOV R93, R13 ;  /* 0x0000000d005d9202 */ /* 0x000fe40000000f00 */
[----:B------:R-:W-:Y:S01]  /*0320*/  @P1 MOV R91, R15 ;  /* 0x0000000f005b1202 */ /* 0x000fe20000000f00 */
[----:B------:R-:W4:Y:S01]  /*0330*/  LDCU.64 UR8, c[0x0][0x3a0] ;  /* 0x00007400ff0877ac */ /* 0x000f220008000a00 */
[----:B------:R-:W-:Y:S02]  /*0340*/  @P1 MOV R90, R84 ;  /* 0x00000054005a1202 */ /* 0x000fe40000000f00 */
[----:B------:R-:W-:Y:S02]  /*0350*/  @P1 MOV R89, R85 ;  /* 0x0000005500591202 */ /* 0x000fe40000000f00 */
[----:B------:R-:W-:-:S02]  /*0360*/  @P1 MOV R88, R86 ;  /* 0x0000005600581202 */ /* 0x000fc40000000f00 */
[----:B0-----:R-:W-:Y:S02]  /*0370*/  ISETP.NE.U32.AND P0, PT, R2, RZ, PT ;  /* 0x000000ff0200720c */ /* 0x001fe40003f05070 */
[----:B------:R-:W-:Y:S02]  /*0380*/  @!P1 MOV R98, R8 ;  /* 0x0000000800629202 */ /* 0x000fe40000000f00 */
[----:B------:R-:W-:Y:S02]  /*0390*/  @!P1 MOV R97, R9 ;  /* 0x0000000900619202 */ /* 0x000fe40000000f00 */
[----:B------:R-:W-:Y:S02]  /*03a0*/  @!P1 MOV R96, R10 ;  /* 0x0000000a00609202 */ /* 0x000fe40000000f00 */
[----:B------:R-:W-:Y:S02]  /*03b0*/  @!P1 MOV R95, R11 ;  /* 0x0000000b005f9202 */ /* 0x000fe40000000f00 */
[----:B------:R-:W-:-:S02]  /*03c0*/  @!P1 MOV R94, R12 ;  /* 0x0000000c005e9202 */ /* 0x000fc40000000f00 */
[----:B------:R-:W-:Y:S02]  /*03d0*/  @!P1 MOV R92, R14 ;  /* 0x0000000e005c9202 */ /* 0x000fe40000000f00 */
[----:B------:R-:W-:Y:S02]  /*03e0*/  @!P1 MOV R91, R15 ;  /* 0x0000000f005b9202 */ /* 0x000fe40000000f00 */
[----:B------:R-:W-:Y:S02]  /*03f0*/  @!P1 MOV R90, R84 ;  /* 0x00000054005a9202 */ /* 0x000fe40000000f00 */
[----:B------:R-:W-:Y:S02]  /*0400*/  @!P1 MOV R89, R85 ;  /* 0x0000005500599202 */ /* 0x000fe40000000f00 */
[----:B------:R-:W-:Y:S02]  /*0410*/  @!P1 MOV R88, R86 ;  /* 0x0000005600589202 */ /* 0x000fe40000000f00 */
[----:B------:R-:W-:-:S02]  /*0420*/  LOP3.LUT R13, R0, 0xe0, RZ, 0xc0, !PT ;  /* 0x000000e0000d7812 */ /* 0x000fc400078ec0ff */
[----:B------:R-:W-:Y:S02]  /*0430*/  ISETP.NE.AND.EX P0, PT, R3, RZ, PT, P0 ;  /* 0x000000ff0300720c */ /* 0x000fe40003f05300 */
[----:B------:R-:W-:Y:S02]  /*0440*/  LOP3.LUT R104, R0, 0x1f, RZ, 0xc0, !PT ;  /* 0x0000001f00687812 */ /* 0x000fe400078ec0ff */
        /* <DEDUP_REMOVED lines=16> */
[----:B-1----:R-:W-:Y:S02]  /*0550*/  ISETP.NE.AND P1, PT, RZ, UR4, PT ;  /* 0x00000004ff007c0c */ /* 0x002fe4000bf25270 */
[----:B------:R-:W-:Y:S02]  /*0560*/  LOP3.LUT R13, R13, 0x1f, R0, 0xf8, !PT ;  /* 0x0000001f0d0d7812 */ /* 0x000fe400078ef800 */
        /* <DEDUP_REMOVED lines=15> */
[----:B--234-:R-:W-:-:S07]  /*0660*/  PRMT R80, R32, 0x7632, R80 ;  /* 0x0000763220507816 */ /* 0x01cfce0000000050 */
.L_x_8179:
[----:B-1----:R-:W0:Y:S01]  /*0670*/  @P0 LDC.64 R40, c[0x0][0x3e0] ;  /* 0x0000f800ff280b82 */ /* 0x002e220000000a00 */
[----:B------:R-:W-:-:S05]  /*0680*/  IMAD R36, R103, UR10, RZ ;  /* 0x0000000a67247c24 */ /* 0x000fca000f8e02ff */
[----:B------:R-:W-:Y:S02]  /*0690*/  SHF.R.S32.HI R37, RZ, 0x1f, R36 ;  /* 0x0000001fff257819 */ /* 0x000fe40000011424 */
[----:B------:R-:W1:Y:S02]  /*06a0*/  LDC.64 R64, c[0x0][0x390] ;  /* 0x0000e400ff407b82 */ /* 0x000e640000000a00 */
        /* <DEDUP_REMOVED lines=12> */
[----:B0-----:R-:W-:-:S05]  /*0770*/  IMAD.WIDE.U32 R40, R105, 0x20, R40 ;  /* 0x0000002069287825 */ /* 0x001fca00078e0028 */
[----:B------:R-:W2:Y:S04]  /*0780*/  LDG.E.128 R44, desc[UR6][R40.64] ;  /* 0x00000006282c7981 */ /* 0x000ea8000c1e1d00 */
[----:B------:R-:W3:Y:S01]  /*0790*/  LDG.E.128 R40, desc[UR6][R40.64+0x10] ;  /* 0x0000100628287981 */ /* 0x000ee2000c1e1d00 */
[----:B-----5:R-:W-:Y:S02]  /*07a0*/  PRMT R48, R36, 0x7632, R48 ;  /* 0x0000763224307816 */ /* 0x020fe40000000030 */
[----:B------:R-:W-:Y:S02]  /*07b0*/  PRMT R50, R37, 0x7632, R50 ;  /* 0x0000763225327816 */ /* 0x000fe40000000032 */
[----:B------:R-:W-:Y:S02]  /*07c0*/  PRMT R52, R38, 0x7632, R52 ;  /* 0x0000763226347816 */ /* 0x000fe40000000034 */
[----:B------:R-:W-:-:S02]  /*07d0*/  PRMT R54, R39, 0x7632, R54 ;  /* 0x0000763227367816 */ /* 0x000fc40000000036 */
[----:B------:R-:W-:Y:S02]  /*07e0*/  SHF.L.U32 R49, R36, 0x10, RZ ;  /* 0x0000001024317819 */ /* 0x000fe400000006ff */
[----:B------:R-:W-:Y:S02]  /*07f0*/  SHF.L.U32 R51, R37, 0x10, RZ ;  /* 0x0000001025337819 */ /* 0x000fe400000006ff */
[----:B------:R-:W-:Y:S02]  /*0800*/  SHF.L.U32 R53, R38, 0x10, RZ ;  /* 0x0000001026357819 */ /* 0x000fe400000006ff */
[----:B------:R-:W-:Y:S02]  /*0810*/  SHF.L.U32 R48, R48, 0x10, RZ ;  /* 0x0000001030307819 */ /* 0x000fe400000006ff */
[----:B------:R-:W-:Y:S02]  /*0820*/  SHF.L.U32 R55, R39, 0x10, RZ ;  /* 0x0000001027377819 */ /* 0x000fe400000006ff */
[----:B------:R-:W-:-:S02]  /*0830*/  SHF.L.U32 R50, R50, 0x10, RZ ;  /* 0x0000001032327819 */ /* 0x000fc400000006ff */
[----:B------:R-:W-:Y:S02]  /*0840*/  SHF.L.U32 R52, R52, 0x10, RZ ;  /* 0x0000001034347819 */ /* 0x000fe400000006ff */
[----:B------:R-:W-:Y:S01]  /*0850*/  SHF.L.U32 R54, R54, 0x10, RZ ;  /* 0x0000001036367819 */ /* 0x000fe200000006ff */
[-C--:B--2---:R-:W-:Y:S01]  /*0860*/  FFMA.FTZ R36, R49, R106.reuse, R44 ;  /* 0x0000006a31247223 */ /* 0x084fe2000001002c */
[-C--:B------:R-:W-:Y:S01]  /*0870*/  FFMA.FTZ R37, R48, R106.reuse, R45 ;  /* 0x0000006a30257223 */ /* 0x080fe2000001002d */
[-C--:B------:R-:W-:Y:S01]  /*0880*/  FFMA.FTZ R38, R51, R106.reuse, R46 ;  /* 0x0000006a33267223 */ /* 0x080fe2000001002e */
[-C--:B------:R-:W-:Y:S01]  /*0890*/  FFMA.FTZ R39, R50, R106.reuse, R47 ;  /* 0x0000006a32277223 */ /* 0x080fe2000001002f */
[-C--:B---3--:R-:W-:Y:S01]  /*08a0*/  FFMA.FTZ R40, R53, R106.reuse, R40 ;  /* 0x0000006a35287223 */ /* 0x088fe20000010028 */
[-C--:B------:R-:W-:Y:S01]  /*08b0*/  FFMA.FTZ R41, R52, R106.reuse, R41 ;  /* 0x0000006a34297223 */ /* 0x080fe20000010029 */
[-C--:B------:R-:W-:Y:S01]  /*08c0*/  FFMA.FTZ R42, R55, R106.reuse, R42 ;  /* 0x0000006a372a7223 */ /* 0x080fe2000001002a */
[----:B------:R-:W-:Y:S01]  /*08d0*/  FFMA.FTZ R43, R54, R106, R43 ;  /* 0x0000006a362b7223 */ /* 0x000fe2000001002b */
[----:B------:R-:W-:Y:S06]  /*08e0*/  BRA `(.L_x_8170) ;  /* 0x0000000000507947 */ /* 0x000fec0003800000 */
.L_x_8169:
        /* <DEDUP_REMOVED lines=18> */
[-C--:B------:R-:W-:Y:S01]  /*0a10*/  FMUL.FTZ R41, R47, R106.reuse ;  /* 0x0000006a2f297220 */ /* 0x080fe20000410000 */
[----:B------:R-:W-:-:S07]  /*0a20*/  FMUL.FTZ R43, R51, R106 ;  /* 0x0000006a332b7220 */ /* 0x000fce0000410000 */
.L_x_8170:
[----:B------:R-:W0:Y:S01]  /*0a30*/  LDC.64 R110, c[0x0][0x3a8] ;  /* 0x0000ea00ff6e7b82 */ /* 0x000e220000000a00 */
[----:B------:R-:W-:-:S05]  /*0a40*/  IADD3 R107, PT, PT, R105, 0x100, RZ ;  /* 0x00000100696b7810 */ /* 0x000fca0007ffe0ff */
[----:B------:R-:W-:-:S04]  /*0a50*/  IMAD.WIDE.U32 R44, R107, 0x10, R64 ;  /* 0x000000106b2c7825 */ /* 0x000fc800078e0040 */
[----:B0-----:R-:W-:-:S05]  /*0a60*/  IMAD.WIDE.U32 R46, R105, 0x20, R110 ;  /* 0x00000020692e7825 */ /* 0x001fca00078e006e */
[----:B------:R-:W-:Y:S04]  /*0a70*/  STG.E.128 desc[UR6][R46.64], R36 ;  /* 0x000000242e007986 */ /* 0x000fe8000c101d06 */
[----:B------:R0:W-:Y:S04]  /*0a80*/  STG.E.128 desc[UR6][R46.64+0x10], R40 ;  /* 0x000010282e007986 */ /* 0x0001e8000c101d06 */
[----:B0-----:R-:W5:Y:S01]  /*0a90*/  LDG.E.128 R44, desc[UR6][R44.64] ;  /* 0x000000062c2c7981 */ /* 0x001f62000c1e1d00 */
        /* <DEDUP_REMOVED lines=26> */
.L_x_8171:
        /* <DEDUP_REMOVED lines=20> */
.L_x_8172:
[----:B------:R-:W-:Y:S01]  /*0d80*/  IADD3 R108, PT, PT, R105, 0x200, RZ ;  /* 0x00000200696c7810 */ /* 0x000fe20007ffe0ff */
[----:B------:R-:W-:-:S04]  /*0d90*/  IMAD.WIDE.U32 R54, R107, 0x20, R110 ;  /* 0x000000206b367825 */ /* 0x000fc800078e006e */
[----:B------:R-:W-:Y:S01]  /*0da0*/  IMAD.WIDE.U32 R52, R108, 0x10, R64 ;  /* 0x000000106c347825 */ /* 0x000fe200078e0040 */
        /* <DEDUP_REMOVED lines=8> */
[C---:B-----5:R-:W-:Y:S02]  /*0e30*/  SHF.L.U32 R67, R52.reuse, 0x10, RZ ;  /* 0x0000001034437819 */ /* 0x060fe400000006ff */
[----:B------:R-:W-:Y:S02]  /*0e40*/  PRMT R66, R52, 0x7632, R66 ;  /* 0x0000763234427816 */ /* 0x000fe40000000042 */
[----:B------:R-:W-:Y:S02]  /*0e50*/  PRMT R68, R53, 0x7632, R68 ;  /* 0x0000763235447816 */ /* 0x000fe40000000044 */
[----:B------:R-:W-:-:S02]  /*0e60*/  PRMT R70, R54, 0x7632, R70 ;  /* 0x0000763236467816 */ /* 0x000fc40000000046 */
[----:B------:R-:W-:Y:S02]  /*0e70*/  PRMT R109, R55, 0x7632, R109 ;  /* 0x00007632376d7816 */ /* 0x000fe4000000006d */
[----:B------:R-:W-:Y:S02]  /*0e80*/  SHF.L.U32 R69, R53, 0x10, RZ ;  /* 0x0000001035457819 */ /* 0x000fe400000006ff */
[----:B------:R-:W-:Y:S02]  /*0e90*/  SHF.L.U32 R71, R54, 0x10, RZ ;  /* 0x0000001036477819 */ /* 0x000fe400000006ff */
[----:B------:R-:W-:Y:S02]  /*0ea0*/  SHF.L.U32 R66, R66, 0x10, RZ ;  /* 0x0000001042427819 */ /* 0x000fe400000006ff */
[----:B------:R-:W-:Y:S02]  /*0eb0*/  SHF.L.U32 R113, R55, 0x10, RZ ;  /* 0x0000001037717819 */ /* 0x000fe400000006ff */
[----:B------:R-:W-:-:S02]  /*0ec0*/  SHF.L.U32 R68, R68, 0x10, RZ ;  /* 0x0000001044447819 */ /* 0x000fc400000006ff */
[----:B------:R-:W-:Y:S01]  /*0ed0*/  SHF.L.U32 R70, R70, 0x10, RZ ;  /* 0x0000001046467819 */ /* 0x000fe200000006ff */
[-C--:B--2---:R-:W-:Y:S01]  /*0ee0*/  FFMA.FTZ R52, R67, R106.reuse, R60 ;  /* 0x0000006a43347223 */ /* 0x084fe2000001003c */
[----:B------:R-:W-:Y:S01]  /*0ef0*/  SHF.L.U32 R60, R109, 0x10, RZ ;  /* 0x000000106d3c7819 */ /* 0x000fe200000006ff */
        /* <DEDUP_REMOVED lines=8> */
.L_x_8173:
        /* <DEDUP_REMOVED lines=20> */
.L_x_8174:
        /* <DEDUP_REMOVED lines=11> */
[C---:B-----5:R-:W-:Y:S02]  /*1170*/  PRMT R112, R60.reuse, 0x7632, R112 ;  /* 0x000076323c707816 */ /* 0x060fe40000000070 */
[----:B------:R-:W-:Y:S02]  /*1180*/  SHF.L.U32 R113, R60, 0x10, RZ ;  /* 0x000000103c717819 */ /* 0x000fe400000006ff */
[----:B------:R-:W-:Y:S02]  /*1190*/  SHF.L.U32 R112, R112, 0x10, RZ ;  /* 0x0000001070707819 */ /* 0x000fe400000006ff */
[----:B------:R-:W-:-:S02]  /*11a0*/  PRMT R60, R61, 0x7632, R60 ;  /* 0x000076323d3c7816 */ /* 0x000fc4000000003c */
[----:B------:R-:W-:Y:S02]  /*11b0*/  SHF.L.U32 R61, R61, 0x10, RZ ;  /* 0x000000103d3d7819 */ /* 0x000fe400000006ff */
[----:B------:R-:W-:Y:S01]  /*11c0*/  SHF.L.U32 R60, R60, 0x10, RZ ;  /* 0x000000103c3c7819 */ /* 0x000fe200000006ff */
[-C--:B--2---:R-:W-:Y:S01]  /*11d0*/  FFMA.FTZ R68, R113, R106.reuse, R68 ;  /* 0x0000006a71447223 */ /* 0x084fe20000010044 */
[-C--:B------:R-:W-:Y:S01]  /*11e0*/  FFMA.FTZ R69, R112, R106.reuse, R69 ;  /* 0x0000006a70457223 */ /* 0x080fe20000010045 */
[C---:B------:R-:W-:Y:S01]  /*11f0*/  PRMT R112, R62.reuse, 0x7632, R112 ;  /* 0x000076323e707816 */ /* 0x040fe20000000070 */
[-C--:B------:R-:W-:Y:S01]  /*1200*/  FFMA.FTZ R70, R61, R106.reuse, R70 ;  /* 0x0000006a3d467223 */ /* 0x080fe20000010046 */
[----:B------:R-:W-:Y:S01]  /*1210*/  SHF.L.U32 R113, R62, 0x10, RZ ;  /* 0x000000103e717819 */ /* 0x000fe200000006ff */
[----:B------:R-:W-:Y:S01]  /*1220*/  FFMA.FTZ R71, R60, R106, R71 ;  /* 0x0000006a3c477223 */ /* 0x000fe20000010047 */
[C---:B------:R-:W-:Y:S02]  /*1230*/  PRMT R62, R63.reuse, 0x7632, R62 ;  /* 0x000076323f3e7816 */ /* 0x040fe4000000003e */
[----:B------:R-:W-:-:S02]  /*1240*/  SHF.L.U32 R63, R63, 0x10, RZ ;  /* 0x000000103f3f7819 */ /* 0x000fc400000006ff */
[----:B------:R-:W-:Y:S01]  /*1250*/  SHF.L.U32 R112, R112, 0x10, RZ ;  /* 0x0000001070707819 */ /* 0x000fe200000006ff */
[-C--:B---3--:R-:W-:Y:S01]  /*1260*/  FFMA.FTZ R64, R113, R106.reuse, R64 ;  /* 0x0000006a71407223 */ /* 0x088fe20000010040 */
[----:B------:R-:W-:Y:S01]  /*1270*/  SHF.L.U32 R62, R62, 0x10, RZ ;  /* 0x000000103e3e7819 */ /* 0x000fe200000006ff */
[-C--:B------:R-:W-:Y:S02]  /*1280*/  FFMA.FTZ R66, R63, R106.reuse, R66 ;  /* 0x0000006a3f427223 */ /* 0x080fe40000010042 */
[-C--:B------:R-:W-:Y:S02]  /*1290*/  FFMA.FTZ R65, R112, R106.reuse, R65 ;  /* 0x0000006a70417223 */ /* 0x080fe40000010041 */
[----:B------:R-:W-:Y:S01]  /*12a0*/  FFMA.FTZ R67, R62, R106, R67 ;  /* 0x0000006a3e437223 */ /* 0x000fe20000010043 */
[----:B------:R-:W-:Y:S06]  /*12b0*/  BRA `(.L_x_8176) ;  /* 0x0000000000507947 */ /* 0x000fec0003800000 */
.L_x_8175:
        /* <DEDUP_REMOVED lines=19> */
[----:B------:R-:W-:-:S07]  /*13f0*/  FMUL.FTZ R67, R115, R106 ;  /* 0x0000006a73437220 */ /* 0x000fce0000410000 */
.L_x_8176:
[----:B------:R-:W-:Y:S01]  /*1400*/  FADD.FTZ R60, RZ, R36 ;  /* 0x00000024ff3c7221 */ /* 0x000fe20000010000 */
[----:B------:R-:W-:Y:S01]  /*1410*/  IMAD.WIDE.U32 R110, R109, 0x20, R110 ;  /* 0x000000206d6e7825 */ /* 0x000fe200078e006e */
[----:B------:R-:W-:Y:S01]  /*1420*/  ISETP.NE.AND P2, PT, R104, RZ, PT ;  /* 0x000000ff6800720c */ /* 0x000fe20003f45270 */
[----:B------:R-:W-:Y:S02]  /*1430*/  BSSY.RECONVERGENT B0, `(.L_x_8177) ;  /* 0x000007f000007945 */ /* 0x000fe40003800200 */
[----:B------:R-:W-:Y:S01]  /*1440*/  FADD.FTZ R61, R60, R37 ;  /* 0x000000253c3d7221 */ /* 0x000fe20000010000 */
[----:B------:R-:W-:Y:S03]  /*1450*/  STG.E.128 desc[UR6][R110.64], R68 ;  /* 0x000000446e007986 */ /* 0x000fe6000c101d06 */
        /* <DEDUP_REMOVED lines=124> */
.L_x_8178:
[----:B------:R-:W-:Y:S05]  /*1c20*/  BSYNC.RECONVERGENT B0 ;  /* 0x0000000000007941 */ /* 0x000fea0003800200 */
.L_x_8177:
[----:B------:R-:W-:Y:S01]  /*1c30*/  BAR.SYNC.DEFER_BLOCKING 0x0 ;  /* 0x0000000000007b1d */ /* 0x000fe20000010000 */
[----:B------:R-:W-:Y:S01]  /*1c40*/  ISETP.GT.U32.AND P2, PT, R104, 0x7, PT ;  /* 0x000000076800780c */ /* 0x000fe20003f44070 */
[----:B------:R-:W-:Y:S01]  /*1c50*/  HFMA2 R110, -RZ, RZ, 0, 0 ;  /* 0x00000000ff6e7431 */ /* 0x000fe200000001ff */
[----:B------:R-:W-:Y:S01]  /*1c60*/  PLOP3.LUT P4, PT, PT, PT, UP1, 0x80, 0x8 ;  /* 0x000000000008781c */ /* 0x000fe20003f8f018 */
[----:B------:R-:W-:Y:S01]  /*1c70*/  UPLOP3.LUT UP1, UPT, UPT, UPT, UP1, 0x40, 0x4 ;  /* 0x000000000004789c */ /* 0x000fe20003f2e810 */
[----:B------:R-:W-:Y:S02]  /*1c80*/  PLOP3.LUT P3, PT, PT, PT, PT, 0x8, 0x80 ;  /* 0x000000000080781c */ /* 0x000fe40003f6e170 */
[----:B------:R-:W-:-:S07]  /*1c90*/  SHF.L.U32 R120, R84, 0x10, RZ ;  /* 0x0000001054787819 */ /* 0x000fce00000006ff */
        /* <DEDUP_REMOVED lines=8> */
[----:B-1----:R-:W-:Y:S02]  /*1d20*/  IADD3 R117, PT, PT, R113, R110, RZ ;  /* 0x0000006e71757210 */ /* 0x002fe40007ffe0ff */
[----:B------:R-:W-:Y:S02]  /*1d30*/  @P3 IADD3 R111, PT, PT, R111, 0x40, RZ ;  /* 0x000000406f6f3810 */ /* 0x000fe40007ffe0ff */
[----:B------:R-:W-:Y:S01]  /*1d40*/  I2FP.F32.S32 R62, R117 ;  /* 0x00000075003e7245 */ /* 0x000fe20000201400 */
[----:B------:R-:W-:Y:S01]  /*1d50*/  SHFL.DOWN PT, R106, R117, 0x2, 0x1f ;  /* 0x08401f00756a7f89 */ /* 0x000fe200000e0000 */
[----:B------:R-:W-:-:S02]  /*1d60*/  @!P2 LEA R111, R104, R111, 0x3 ;  /* 0x0000006f686fa211 */ /* 0x000fc400078e18ff */
[----:B------:R-:W0:Y:S01]  /*1d70*/  MUFU.RCP R63, R62 ;  /* 0x0000003e003f7308 */ /* 0x000e220000001000 */
[----:B------:R-:W-:Y:S02]  /*1d80*/  I2FP.F32.S32 R116, R113 ;  /* 0x0000007100747245 */ /* 0x000fe40000201400 */
[----:B------:R-:W1:Y:S01]  /*1d90*/  @!P2 LDS.64 R60, [R111] ;  /* 0x000000006f3ca984 */ /* 0x000e620000000a00 */
[----:B------:R-:W-:-:S03]  /*1da0*/  ISETP.NE.AND P2, PT, R0, RZ, PT ;  /* 0x000000ff0000720c */ /* 0x000fc60003f45270 */
        /* <DEDUP_REMOVED lines=9> */
[----:B------:R-:W-:Y:S02]  /*1e40*/  IADD3 R112, PT, PT, R117, R106, RZ ;  /* 0x0000006a75707210 */ /* 0x000fe40007ffe0ff */
[----:B------:R-:W-:Y:S01]  /*1e50*/  SHF.L.U32 R118, R83, 0x10, RZ ;  /* 0x0000001053767819 */ /* 0x000fe200000006ff */
[----:B------:R-:W0:Y:S01]  /*1e60*/  SHFL.DOWN PT, R110, R111, 0x2, 0x1f ;  /* 0x08401f006f6e7f89 */ /* 0x000e2200000e0000 */
[----:B------:R-:W-:Y:S01]  /*1e70*/  FMUL.FTZ R115, R115, R116 ;  /* 0x0000007473737220 */ /* 0x000fe20000410000 */
[----:B------:R-:W-:-:S02]  /*1e80*/  I2FP.F32.S32 R60, R112 ;  /* 0x00000070003c7245 */ /* 0x000fc40000201400 */
[----:B------:R-:W-:Y:S01]  /*1e90*/  I2FP.F32.S32 R116, R106 ;  /* 0x0000006a00747245 */ /* 0x000fe20000201400 */
[----:B------:R-:W-:Y:S01]  /*1ea0*/  FFMA.FTZ R114, R63, R115, R114 ;  /* 0x000000733f727223 */ /* 0x000fe20000010072 */
[----:B------:R-:W1:Y:S01]  /*1eb0*/  MUFU.RCP R61, R60 ;  /* 0x0000003c003d7308 */ /* 0x000e620000001000 */
        /* <DEDUP_REMOVED lines=9> */
[----:B------:R-:W-:Y:S01]  /*1f50*/  I2FP.F32.S32 R63, R63 ;  /* 0x0000003f003f7245 */ /* 0x000fe20000201400 */
[----:B---3--:R-:W-:Y:S01]  /*1f60*/  FADD.FTZ R62, R114, R115 ;  /* 0x00000073723e7221 */ /* 0x008fe20000010000 */
[----:B------:R-:W-:Y:S01]  /*1f70*/  I2FP.F32.S32 R117, R110 ;  /* 0x0000006e00757245 */ /* 0x000fe20000201400 */
[----:B------:R-:W0:Y:S01]  /*1f80*/  SHFL.DOWN PT, R106, R113, 0x1, 0x1f ;  /* 0x08201f00716a7f89 */ /* 0x000e2200000e0000 */
[----:B------:R-:W-:Y:S01]  /*1f90*/  FMUL.FTZ R111, R111, R116 ;  /* 0x000000746f6f7220 */ /* 0x000fe20000410000 */
[----:B------:R-:W-:-:S02]  /*1fa0*/  SHF.L.U32 R112, R17, 0x10, RZ ;  /* 0x0000001011707819 */ /* 0x000fc400000006ff */
[----:B------:R-:W-:Y:S01]  /*1fb0*/  SHF.L.U32 R115, R101, 0x10, RZ ;  /* 0x0000001065737819 */ /* 0x000fe200000006ff */
[----:B------:R-:W-:Y:S01]  /*1fc0*/  FFMA.FTZ R111, R61, R111, R62 ;  /* 0x0000006f3d6f7223 */ /* 0x000fe2000001003e */
[----:B------:R-:W1:Y:S01]  /*1fd0*/  MUFU.RCP R117, R117 ;  /* 0x0000007500757308 */ /* 0x000e620000001000 */
[----:B------:R-:W-:Y:S02]  /*1fe0*/  SHF.L.U32 R114, R12, 0x10, RZ ;  /* 0x000000100c727819 */ /* 0x000fe400000006ff */
[----:B------:R-:W-:Y:S01]  /*1ff0*/  SHF.L.U32 R116, R75, 0x10, RZ ;  /* 0x000000104b747819 */ /* 0x000fe200000006ff */
[----:B------:R-:W2:Y:S01]  /*2000*/  SHFL.DOWN PT, R110, R111, 0x1, 0x1f ;  /* 0x08201f006f6e7f89 */ /* 0x000ea200000e0000 */
[----:B0-----:R-:W-:Y:S01]  /*2010*/  FMUL.FTZ R61, R106, R63 ;  /* 0x0000003f6a3d7220 */ /* 0x001fe20000410000 */
[----:B------:R-:W-:-:S03]  /*2020*/  FADD.FTZ R106, R113, -R106 ;  /* 0x8000006a716a7221 */ /* 0x000fc60000010000 */
[----:B------:R-:W-:Y:S01]  /*2030*/  FFMA.FTZ R62, R60, R113, R61 ;  /* 0x000000713c3e7223 */ /* 0x000fe2000001003d */
[----:B------:R-:W-:Y:S01]  /*2040*/  FMUL.FTZ R61, R106, R106 ;  /* 0x0000006a6a3d7220 */ /* 0x000fe20000410000 */
[----:B------:R-:W-:Y:S02]  /*2050*/  SHF.L.U32 R113, R20, 0x10, RZ ;  /* 0x0000001014717819 */ /* 0x000fe400000006ff */
[----:B-1----:R-:W-:Y:S01]  /*2060*/  FMUL.FTZ R62, R117, R62 ;  /* 0x0000003e753e7220 */ /* 0x002fe20000410000 */
[----:B------:R-:W-:Y:S01]  /*2070*/  FMUL.FTZ R61, R60, R61 ;  /* 0x0000003d3c3d7220 */ /* 0x000fe20000410000 */
[----:B--2---:R-:W-:Y:S01]  /*2080*/  FADD.FTZ R110, R111, R110 ;  /* 0x0000006e6f6e7221 */ /* 0x004fe20000010000 */
[----:B------:R-:W0:Y:S01]  /*2090*/  LDC R60, c[0x0][0x448] ;  /* 0x00011200ff3c7b82 */ /* 0x000e220000000800 */
[----:B------:R-:W-:Y:S01]  /*20a0*/  SHF.L.U32 R106, R5, 0x10, RZ ;  /* 0x00000010056a7819 */ /* 0x000fe200000006ff */
[----:B------:R-:W-:Y:S01]  /*20b0*/  FMUL.FTZ R61, R61, R63 ;  /* 0x0000003f3d3d7220 */ /* 0x000fe20000410000 */
[----:B------:R-:W1:Y:S03]  /*20c0*/  SHFL.IDX PT, R62, R62, RZ, 0x1f ;  /* 0x00001fff3e3e7589 */ /* 0x000e6600000e0000 */
[----:B------:R-:W-:-:S02]  /*20d0*/  FFMA.FTZ R117, R117, R61, R110 ;  /* 0x0000003d75757223 */ /* 0x000fc4000001006e */
[----:B------:R-:W2:Y:S04]  /*20e0*/  @!P2 LDC.64 R110, c[0x0][0x3c0] ;  /* 0x0000f000ff6eab82 */ /* 0x000ea80000000a00 */
[----:B------:R-:W0:Y:S01]  /*20f0*/  SHFL.IDX PT, R117, R117, RZ, 0x1f ;  /* 0x00001fff75757589 */ /* 0x000e2200000e0000 */
[C---:B-1----:R-:W-:Y:S01]  /*2100*/  FMUL.FTZ R63, R62.reuse, R62 ;  /* 0x0000003e3e3f7220 */ /* 0x042fe20000410000 */
[----:B------:R-:W-:-:S04]  /*2110*/  FSEL R61, R62, RZ, !P1 ;  /* 0x000000ff3e3d7208 */ /* 0x000fc80004800000 */
[----:B------:R-:W-:Y:S01]  /*2120*/  FSEL R63, R63, RZ, P1 ;  /* 0x000000ff3f3f7208 */ /* 0x000fe20000800000 */
[C---:B------:R-:W-:Y:S01]  /*2130*/  FADD.FTZ R36, -R61.reuse, R36 ;  /* 0x000000243d247221 */ /* 0x040fe20000010100 */
[C---:B------:R-:W-:Y:S01]  /*2140*/  FADD.FTZ R37, -R61.reuse, R37 ;  /* 0x000000253d257221 */ /* 0x040fe20000010100 */
[----:B------:R-:W-:Y:S01]  /*2150*/  FADD.FTZ R38, -R61, R38 ;  /* 0x000000263d267221 */ /* 0x000fe20000010100 */
[----:B0-----:R-:W-:Y:S01]  /*2160*/  FFMA.FTZ R60, R117, UR11, R60 ;  /* 0x0000000b753c7c23 */ /* 0x001fe2000801003c */
[----:B--2---:R-:W-:Y:S01]  /*2170*/  @!P2 IMAD.WIDE R110, R103, 0x4, R110 ;  /* 0x00000004676ea825 */ /* 0x004fe200078e026e */
[----:B------:R-:W-:-:S03]  /*2180*/  SHF.L.U32 R117, R21, 0x10, RZ ;  /* 0x0000001015757819 */ /* 0x000fc600000006ff */
[C---:B------:R-:W-:Y:S01]  /*2190*/  FADD.FTZ R39, -R61.reuse, R39 ;  /* 0x000000273d277221 */ /* 0x040fe20000010100 */
[----:B------:R-:W-:Y:S01]  /*21a0*/  FADD.FTZ R60, R60, R63 ;  /* 0x0000003f3c3c7221 */ /* 0x000fe20000010000 */
[----:B------:R-:W-:Y:S01]  /*21b0*/  SHF.L.U32 R63, R102, 0x10, RZ ;  /* 0x00000010663f7819 */ /* 0x000fe200000006ff */
        /* <DEDUP_REMOVED lines=22> */
[C---:B0-----:R-:W-:Y:S01]  /*2320*/  FMUL.FTZ R36, R60.reuse, R36 ;  /* 0x000000243c247220 */ /* 0x041fe20000410000 */
[C---:B------:R-:W-:Y:S01]  /*2330*/  FMUL.FTZ R37, R60.reuse, R37 ;  /* 0x000000253c257220 */ /* 0x040fe20000410000 */
[----:B------:R-:W-:Y:S01]  /*2340*/  FMUL.FTZ R38, R60, R38 ;  /* 0x000000263c267220 */ /* 0x000fe20000410000 */
[C---:B------:R-:W-:Y:S01]  /*2350*/  FADD.FTZ R69, -R61.reuse, R69 ;  /* 0x000000453d457221 */ /* 0x040fe20000010100 */
[C---:B------:R-:W-:Y:S01]  /*2360*/  FADD.FTZ R70, -R61.reuse, R70 ;  /* 0x000000463d467221 */ /* 0x040fe20000010100 */
[C---:B------:R-:W-:Y:S01]  /*2370*/  FADD.FTZ R71, -R61.reuse, R71 ;  /* 0x000000473d477221 */ /* 0x040fe20000010100 */
[C---:B------:R-:W-:Y:S01]  /*2380*/  FADD.FTZ R64, -R61.reuse, R64 ;  /* 0x000000403d407221 */ /* 0x040fe20000010100 */
[C---:B------:R-:W-:Y:S01]  /*2390*/  FADD.FTZ R65, -R61.reuse, R65 ;  /* 0x000000413d417221 */ /* 0x040fe20000010100 */
[C---:B------:R-:W-:Y:S01]  /*23a0*/  FADD.FTZ R66, -R61.reuse, R66 ;  /* 0x000000423d427221 */ /* 0x040fe20000010100 */
[----:B------:R-:W-:Y:S01]  /*23b0*/  FADD.FTZ R67, -R61, R67 ;  /* 0x000000433d437221 */ /* 0x000fe20000010100 */
[----:B------:R-:W-:Y:S01]  /*23c0*/  FFMA.FTZ R61, R36, R63, R113 ;  /* 0x0000003f243d7223 */ /* 0x000fe20000010071 */
[----:B------:R-:W-:Y:S01]  /*23d0*/  FFMA.FTZ R36, R37, R106, R112 ;  /* 0x0000006a25247223 */ /* 0x000fe20000010070 */
[----:B------:R0:W-:Y:S01]  /*23e0*/  @!P2 STG.E desc[UR6][R110.64], R62 ;  /* 0x0000003e6e00a986 */ /* 0x0001e2000c101906 */
[----:B------:R-:W-:Y:S01]  /*23f0*/  FFMA.FTZ R37, R38, R115, R117 ;  /* 0x0000007326257223 */ /* 0x000fe20000010075 */
[----:B------:R-:W-:Y:S01]  /*2400*/  SHF.L.U32 R38, R4, 0x10, RZ ;  /* 0x0000001004267819 */ /* 0x000fe200000006ff */
[----:B------:R-:W-:Y:S01]  /*2410*/  FMUL.FTZ R39, R60, R39 ;  /* 0x000000273c277220 */ /* 0x000fe20000410000 */
        /* <DEDUP_REMOVED lines=8> */
[----:B0-----:R-:W-:Y:S01]  /*24a0*/  SHF.L.U32 R62, R16, 0x10, RZ ;  /* 0x00000010103e7819 */ /* 0x001fe200000006ff */
[----:B------:R-:W-:Y:S01]  /*24b0*/  FMUL.FTZ R44, R60, R44 ;  /* 0x0000002c3c2c7220 */ /* 0x000fe20000410000 */
[----:B------:R-:W-:Y:S01]  /*24c0*/  SHF.L.U32 R111, R22, 0x10, RZ ;  /* 0x00000010166f7819 */ /* 0x000fe200000006ff */
[----:B------:R-:W-:Y:S01]  /*24d0*/  FMUL.FTZ R45, R60, R45 ;  /* 0x0000002d3c2d7220 */ /* 0x000fe20000410000 */
[----:B------:R-:W-:Y:S01]  /*24e0*/  SHF.L.U32 R110, R15, 0x10, RZ ;  /* 0x000000100f6e7819 */ /* 0x000fe200000006ff */
[----:B------:R-:W-:Y:S01]  /*24f0*/  FFMA.FTZ R42, R39, R38, R62 ;  /* 0x00000026272a7223 */ /* 0x000fe2000001003e */
[----:B------:R-:W-:Y:S01]  /*2500*/  FFMA.FTZ R39, R112, R113, R115 ;  /* 0x0000007170277223 */ /* 0x000fe20000010073 */
[----:B------:R-:W-:Y:S01]  /*2510*/  FFMA.FTZ R62, R40, R63, R111 ;  /* 0x0000003f283e7223 */ /* 0x000fe2000001006f */
[----:B------:R-:W-:Y:S01]  /*2520*/  SHF.L.U32 R40, R2, 0x10, RZ ;  /* 0x0000001002287819 */ /* 0x000fe200000006ff */
[----:B------:R-:W-:Y:S01]  /*2530*/  FFMA.FTZ R38, R41, R106, R110 ;  /* 0x0000006a29267223 */ /* 0x000fe2000001006e */
        /* <DEDUP_REMOVED lines=37> */
[C---:B------:R-:W-:Y:S01]  /*2790*/  FMUL.FTZ R57, R60.reuse, R57 ;  /* 0x000000393c397220 */ /* 0x040fe20000410000 */
[----:B------:R-:W-:Y:S01]  /*27a0*/  SHF.L.U32 R63, R93, 0x10, RZ ;  /* 0x000000105d3f7819 */ /* 0x000fe200000006ff */
[----:B------:R-:W-:Y:S01]  /*27b0*/  FFMA.FTZ R52, R51, R48, R50 ;  /* 0x0000003033347223 */ /* 0x000fe20000010032 */
[----:B------:R-:W-:Y:S01]  /*27c0*/  SHF.L.U32 R111, R29, 0x10, RZ ;  /* 0x000000101d6f7819 */ /* 0x000fe200000006ff */
[----:B------:R-:W-:Y:S01]  /*27d0*/  FFMA.FTZ R51, R49, R106, R112 ;  /* 0x0000006a31337223 */ /* 0x000fe20000010070 */
[----:B------:R-:W-:Y:S01]  /*27e0*/  FFMA.FTZ R50, R53, R114, R116 ;  /* 0x0000007235327223 */ /* 0x000fe20000010074 */
[----:B------:R-:W-:Y:S01]  /*27f0*/  SHF.L.U32 R106, R11, 0x10, RZ ;  /* 0x000000100b6a7819 */ /* 0x000fe200000006ff */
[----:B------:R-:W-:Y:S01]  /*2800*/  FMUL.FTZ R56, R60, R56 ;  /* 0x000000383c387220 */ /* 0x000fe20000410000 */
        /* <DEDUP_REMOVED lines=16> */
[----:B------:R-:W0:Y:S01]  /*2910*/  LDC.64 R116, c[0x0][0x428] ;  /* 0x00010a00ff747b82 */ /* 0x000e220000000a00 */
        /* <DEDUP_REMOVED lines=21> */
[----:B------:R-:W-:Y:S01]  /*2a70*/  FFMA.FTZ R65, R49, R56, R114 ;  /* 0x0000003831417223 */ /* 0x000fe20000010072 */
[----:B------:R-:W-:Y:S01]  /*2a80*/  SHF.L.U32 R53, R87, 0x10, RZ ;  /* 0x0000001057357819 */ /* 0x000fe200000006ff */
[----:B------:R-:W1:Y:S01]  /*2a90*/  @!P2 LDC.64 R48, c[0x0][0x3c8] ;  /* 0x0000f200ff30ab82 */ /* 0x000e620000000a00 */
[----:B------:R-:W-:Y:S01]  /*2aa0*/  FMUL.FTZ R54, R60, R67 ;  /* 0x000000433c367220 */ /* 0x000fe20000410000 */
[----:B------:R-:W-:Y:S01]  /*2ab0*/  FFMA.FTZ R68, R68, R55, R57 ;  /* 0x0000003744447223 */ /* 0x000fe20000010039 */
[----:B------:R-:W-:Y:S01]  /*2ac0*/  SHF.L.U32 R55, R35, 0x10, RZ ;  /* 0x0000001023377819 */ /* 0x000fe200000006ff */
[----:B------:R-:W-:Y:S01]  /*2ad0*/  FFMA.FTZ R69, R69, R118, R120 ;  /* 0x0000007645457223 */ /* 0x000fe20000010078 */
[----:B------:R-:W-:Y:S01]  /*2ae0*/  F2FP.BF16.F32.PACK_AB R39, R43, R39 ;  /* 0x000000272b27723e */ /* 0x000fe200000010ff */
[----:B0-----:R-:W-:Y:S01]  /*2af0*/  IMAD.WIDE.U32 R114, R108, 0x10, R116 ;  /* 0x000000106c727825 */ /* 0x001fe200078e0074 */
[----:B------:R-:W-:-:S03]  /*2b00*/  F2FP.BF16.F32.PACK_AB R43, R52, R110 ;  /* 0x0000006e342b723e */ /* 0x000fc600000010ff */
[----:B------:R-:W-:Y:S01]  /*2b10*/  FFMA.FTZ R67, R66, R53, R55 ;  /* 0x0000003542437223 */ /* 0x000fe20000010037 */
[----:B------:R-:W-:Y:S01]  /*2b20*/  SHF.L.U32 R57, R85, 0x10, RZ ;  /* 0x0000001055397819 */ /* 0x000fe200000006ff */
[----:B------:R-:W0:Y:S01]  /*2b30*/  LDC.64 R52, c[0x0][0x380] ;  /* 0x0000e000ff347b82 */ /* 0x000e220000000a00 */
[----:B------:R-:W-:Y:S02]  /*2b40*/  SHF.L.U32 R71, R86, 0x10, RZ ;  /* 0x0000001056477819 */ /* 0x000fe400000006ff */
[----:B------:R-:W-:Y:S02]  /*2b50*/  F2FP.BF16.F32.PACK_AB R41, R45, R41 ;  /* 0x000000292d29723e */ /* 0x000fe400000010ff */
[----:B------:R-:W-:Y:S01]  /*2b60*/  F2FP.BF16.F32.PACK_AB R38, R38, R62 ;  /* 0x0000003e2626723e */ /* 0x000fe200000010ff */
[----:B------:R-:W-:Y:S01]  /*2b70*/  FFMA.FTZ R66, R54, R57, R71 ;  /* 0x0000003936427223 */ /* 0x000fe20000010047 */
[----:B------:R-:W-:Y:S01]  /*2b80*/  F2FP.BF16.F32.PACK_AB R45, R106, R63 ;  /* 0x0000003f6a2d723e */ /* 0x000fe200000010ff */
[----:B------:R-:W-:Y:S01]  /*2b90*/  IMAD.WIDE.U32 R54, R105, 0x10, R116 ;  /* 0x0000001069367825 */ /* 0x000fe200078e0074 */
[----:B------:R-:W-:-:S02]  /*2ba0*/  F2FP.BF16.F32.PACK_AB R37, R42, R37 ;  /* 0x000000252a25723e */ /* 0x000fc400000010ff */
[----:B------:R-:W-:Y:S01]  /*2bb0*/  F2FP.BF16.F32.PACK_AB R36, R36, R61 ;  /* 0x0000003d2424723e */ /* 0x000fe200000010ff */
[----:B------:R-:W-:Y:S01]  /*2bc0*/  IMAD.WIDE.U32 R56, R107, 0x10, R116 ;  /* 0x000000106b387825 */ /* 0x000fe200078e0074 */
[----:B------:R-:W-:Y:S02]  /*2bd0*/  F2FP.BF16.F32.PACK_AB R42, R47, R46 ;  /* 0x0000002e2f2a723e */ /* 0x000fe400000010ff */
[----:B------:R-:W-:Y:S01]  /*2be0*/  F2FP.BF16.F32.PACK_AB R40, R40, R44 ;  /* 0x0000002c2828723e */ /* 0x000fe200000010ff */
[----:B-1----:R-:W-:Y:S01]  /*2bf0*/  @!P2 IMAD.WIDE R62, R103, 0x4, R48 ;  /* 0x00000004673ea825 */ /* 0x002fe200078e0230 */
[----:B------:R-:W-:Y:S02]  /*2c00*/  F2FP.BF16.F32.PACK_AB R47, R70, R113 ;  /* 0x00000071462f723e */ /* 0x000fe400000010ff */
[----:B------:R-:W-:Y:S01]  /*2c10*/  F2FP.BF16.F32.PACK_AB R46, R112, R111 ;  /* 0x0000006f702e723e */ /* 0x000fe200000010ff */
[----:B------:R-:W-:Y:S01]  /*2c20*/  IMAD.WIDE.U32 R116, R109, 0x10, R116 ;  /* 0x000000106d747825 */ /* 0x000fe200078e0074 */
[----:B------:R-:W-:Y:S01]  /*2c30*/  F2FP.BF16.F32.PACK_AB R44, R50, R51 ;  /* 0x00000033322c723e */ /* 0x000fe200000010ff */
[----:B------:R1:W-:Y:S01]  /*2c40*/  @!P2 STG.E desc[UR6][R62.64], R60 ;  /* 0x0000003c3e00a986 */ /* 0x0003e2000c101906 */
[----:B------:R-:W-:-:S02]  /*2c50*/  F2FP.BF16.F32.PACK_AB R51, R66, R67 ;  /* 0x000000434233723e */ /* 0x000fc400000010ff */
[----:B------:R-:W-:Y:S01]  /*2c60*/  F2FP.BF16.F32.PACK_AB R50, R69, R65 ;  /* 0x000000414532723e */ /* 0x000fe200000010ff */
[----:B------:R1:W-:Y:S01]  /*2c70*/  STG.E.128 desc[UR6][R54.64], R36 ;  /* 0x0000002436007986 */ /* 0x0003e2000c101d06 */
[----:B------:R-:W-:Y:S02]  /*2c80*/  F2FP.BF16.F32.PACK_AB R49, R64, R68 ;  /* 0x000000444031723e */ /* 0x000fe400000010ff */
[----:B------:R-:W-:Y:S01]  /*2c90*/  F2FP.BF16.F32.PACK_AB R48, R59, R58 ;  /* 0x0000003a3b30723e */ /* 0x000fe200000010ff */
[----:B------:R1:W-:Y:S01]  /*2ca0*/  STG.E.128 desc[UR6][R56.64], R40 ;  /* 0x0000002838007986 */ /* 0x0003e2000c101d06 */
[----:B0-----:R-:W-:-:S03]  /*2cb0*/  IADD3 R103, PT, PT, R103, R52, RZ ;  /* 0x0000003467677210 */ /* 0x001fc60007ffe0ff */
[----:B------:R1:W-:Y:S01]  /*2cc0*/  STG.E.128 desc[UR6][R114.64], R44 ;  /* 0x0000002c72007986 */ /* 0x0003e2000c101d06 */
[----:B------:R-:W-:-:S03]  /*2cd0*/  ISETP.GE.AND P2, PT, R103, R53, PT ;  /* 0x000000356700720c */ /* 0x000fc60003f46270 */
[----:B------:R1:W-:Y:S10]  /*2ce0*/  STG.E.128 desc[UR6][R116.64], R48 ;  /* 0x0000003074007986 */ /* 0x0003f4000c101d06 */
[----:B------:R-:W-:Y:S05]  /*2cf0*/  @!P2 BRA `(.L_x_8179) ;  /* 0xffffffd8005ca947 */ /* 0x000fea000383ffff */
[----:B------:R-:W-:Y:S05]  /*2d00*/  EXIT ;  /* 0x000000000000794d */ /* 0x000fea0003800000 */
.L_x_8180:
        /* <DEDUP_REMOVED lines=15> */
.L_x_27509:


//--------------------- .text._ZN10layer_norm13ln_fwd_kernelINS_13Kernel_traitsI13__nv_bfloat16S2_fS2_fjLj8192ELj1ELj1ELj8ELj16ENS_18Kernel_traits_baseILj8192ES2_S2_fS2_fjLj256EEEEELb0ELb0ELb1ELb0EEEvNS_9FwdParamsE --------------------------
	.section	.text._ZN10layer_norm13ln_fwd_kernelINS_13Kernel_traitsI13__nv_bfloat16S2_fS2_fjLj8192ELj1ELj1ELj8ELj16ENS_18Kernel_traits_baseILj8192ES2_S2_fS2_fjLj256EEEEELb0ELb0ELb1ELb0EEEvNS_9FwdParamsE,"ax",@progbits
	.align	128
        .global         _ZN10layer_norm13ln_fwd_kernelINS_13Kernel_traitsI13__nv_bfloat16S2_fS2_fjLj8192ELj1ELj1ELj8ELj16ENS_18Kernel_traits_baseILj8192ES2_S2_fS2_fjLj256EEEEELb0ELb0ELb1ELb0EEEvNS_9FwdParamsE
        .type           _ZN10layer_norm13ln_fwd_kernelINS_13Kernel_traitsI13__nv_bfloat16S2_fS2_fjLj8192ELj1ELj1ELj8ELj16ENS_18Kernel_traits_baseILj8192ES2_S2_fS2_fjLj256EEEEELb0ELb0ELb1ELb0EEEvNS_9FwdParamsE,@function
        .size           _ZN10layer_norm13ln_fwd_kernelINS_13Kernel_traitsI13__nv_bfloat16S2_fS2_fjLj8192ELj1ELj1ELj8ELj16ENS_18Kernel_traits_baseILj8192ES2_S2_fS2_fjLj256EEEEELb0ELb0ELb1ELb0EEEvNS_9FwdParamsE,(.L_x_27510 - _ZN10layer_norm13ln_fwd_kernelINS_13Kernel_traitsI13__nv_bfloat16S2_fS2_fjLj8192ELj1ELj1ELj8ELj16ENS_18Kernel_traits_baseILj8192ES2_S2_fS2_fjLj256EEEEELb0ELb0ELb1ELb0EEEvNS_9FwdParamsE)
        .other          _ZN10layer_norm13ln_fwd_kernelINS_13Kernel_traitsI13__nv_bfloat16S2_fS2_fjLj8192ELj1ELj1ELj8ELj16ENS_18Kernel_traits_baseILj8192ES2_S2_fS2_fjLj256EEEEELb0ELb0ELb1ELb0EEEvNS_9FwdParamsE,@"STO_CUDA_ENTRY STV_DEFAULT"
_ZN10layer_norm13ln_fwd_kernelINS_13Kernel_traitsI13__nv_bfloat16S2_fS2_fjLj8192ELj1ELj1ELj8ELj16ENS_18Kernel_traits_baseILj8192ES2_S2_fS2_fjLj256EEEEELb0ELb0ELb1ELb0EEEvNS_9FwdParamsE:
.text._ZN10layer_norm13ln_fwd_kernelINS_13Kernel_traitsI13__nv_bfloat16S2_fS2_fjLj8192ELj1ELj1ELj8ELj16ENS_18Kernel_traits_baseILj8192ES2_S2_fS2_fjLj256EEEEELb0ELb0ELb1ELb0EEEvNS_9FwdParamsE:
        /* <DEDUP_REMOVED lines=50> */
.L_x_8182:
        /* <DEDUP_REMOVED lines=30> */
.L_x_8183:
[----:B------:R-:W-:Y:S05]  /*0500*/  BSYNC.RECONVERGENT B0 ;  /* 0x0000000000007941 */ /* 0x000fea0003800200 */
.L_x_8181:
        /* <DEDUP_REMOVED lines=8> */
[----:B------:R-:W-:Y:S02]  /*0590*/  LOP3.LUT R3, R15, 0xff, RZ, 0xc0, !PT ;  /* 0x000000ff0f037812 */ /* 0x000fe400078ec0ff */
[----:B------:R-:W-:Y:S01]  /*05a0*/  PRMT R105, R43, 0x7632, R105 ;  /* 0x000076322b697816 */ /* 0x000fe20000000069 */
        /* <DEDUP_REMOVED lines=8> */
[----:B------:R-:W-:Y:S02]  /*0630*/  LOP3.LUT R0, R15, 0xffffff00, RZ, 0xc0, !PT ;  /* 0xffffff000f007812 */ /* 0x000fe400078ec0ff */
[----:B------:R-:W-:Y:S01]  /*0640*/  VIMNMX R3, PT, PT, R3, 0x20, PT ;  /* 0x0000002003037848 */ /* 0x000fe20003fe0100 */
[----:B------:R-:W4:Y:S01]  /*0650*/  LDCU.128 UR8, c[0x0][0x3f0] ;  /* 0x00007e00ff0877ac */ /* 0x000f220008000c00 */
[----:B------:R-:W-:Y:S02]  /*0660*/  VIMNMX R5, PT, PT, R2, 0x20, PT ;  /* 0x0000002002057848 */ /* 0x000fe40003fe0100 */
[-C--:B------:R-:W-:Y:S01]  /*0670*/  LEA R3, R3, R0.reuse, 0x3 ;  /* 0x0000000003037211 */ /* 0x080fe200078e18ff */
[----:B------:R-:W0:Y:S01]  /*0680*/  LDCU.64 UR16, c[0x0][0x380] ;  /* 0x00007000ff1077ac */ /* 0x000e220008000a00 */
[----:B------:R-:W-:-:S02]  /*0690*/  LEA R0, R5, R0, 0x3 ;  /* 0x0000000005007211 */ /* 0x000fc400078e18ff */
[----:B------:R-:W-:Y:S02]  /*06a0*/  I2FP.F32.U32 R2, R3 ;  /* 0x0000000300027245 */ /* 0x000fe40000201000 */
[----:B------:R-:W-:Y:S02]  /*06b0*/  PRMT R102, R45, 0x7632, R102 ;  /* 0x000076322d667816 */ /* 0x000fe40000000066 */
[----:B------:R-:W-:Y:S02]  /*06c0*/  PRMT R101, R41, 0x7632, R101 ;  /* 0x0000763229657816 */ /* 0x000fe40000000065 */
[----:B------:R-:W0:Y:S01]  /*06d0*/  MUFU.RCP R2, R2 ;  /* 0x0000000200027308 */ /* 0x000e220000001000 */
        /* <DEDUP_REMOVED lines=26> */
.L_x_8216:
[----:B------:R-:W-:-:S06]  /*0880*/  UIMAD.WIDE UR4, UR18, 0x4, UR8 ;  /* 0x00000004120478a5 */ /* 0x000fcc000f8e0208 */
[----:B0123--:R-:W-:Y:S02]  /*0890*/  MOV R108, UR4 ;  /* 0x00000004006c7c02 */ /* 0x00ffe40008000f00 */
[----:B------:R-:W-:-:S05]  /*08a0*/  MOV R109, UR5 ;  /* 0x00000005006d7c02 */ /* 0x000fca0008000f00 */
[----:B------:R-:W2:Y:S01]  /*08b0*/  LDG.E R108, desc[UR12][R108.64] ;  /* 0x0000000c6c6c7981 */ /* 0x000ea2000c1e1900 */
[----:B------:R-:W-:-:S06]  /*08c0*/  UIMAD.WIDE UR4, UR18, 0x4, UR10 ;  /* 0x00000004120478a5 */ /* 0x000fcc000f8e020a */
[----:B------:R-:W-:Y:S02]  /*08d0*/  MOV R84, UR4 ;  /* 0x0000000400547c02 */ /* 0x000fe40008000f00 */
[----:B------:R-:W-:-:S05]  /*08e0*/  MOV R85, UR5 ;  /* 0x0000000500557c02 */ /* 0x000fca0008000f00 */
[----:B------:R0:W3:Y:S01]  /*08f0*/  LDG.E R84, desc[UR12][R84.64] ;  /* 0x0000000c54547981 */ /* 0x0000e2000c1e1900 */
[----:B------:R-:W-:Y:S01]  /*0900*/  UIMAD UR4, UR18, UR22, URZ ;  /* 0x00000016120472a4 */ /* 0x000fe2000f8e02ff */
[----:B------:R-:W-:Y:S01]  /*0910*/  ISETP.GE.U32.AND P0, PT, R107, 0x100, PT ;  /* 0x000001006b00780c */ /* 0x000fe20003f06070 */
[----:B------:R-:W-:Y:S01]  /*0920*/  BSSY.RECONVERGENT B0, `(.L_x_8184) ;  /* 0x0000064000007945 */ /* 0x000fe20003800200 */
[----:B------:R-:W1:Y:S01]  /*0930*/  S2R R86, SR_TID.X ;  /* 0x0000000000567919 */ /* 0x000e620000002100 */
[----:B0-----:R-:W-:Y:S01]  /*0940*/  HFMA2 R85, -RZ, RZ, 0, 0 ;  /* 0x00000000ff557431 */ /* 0x001fe200000001ff */
        /* <DEDUP_REMOVED lines=11> */
[----:B------:R-:W-:Y:S02]  /*0a00*/  MOV R109, UR7 ;  /* 0x00000007006d7c02 */ /* 0x000fe40008000f00 */
[-C--:B-1----:R-:W-:Y:S02]  /*0a10*/  LEA.HI.SX32 R84, R87, R86.reuse, 0x1d ;  /* 0x0000005657547211 */ /* 0x082fe400078feaff */
        /* <DEDUP_REMOVED lines=8> */
.L_x_8186:
[----:B------:R-:W-:Y:S05]  /*0aa0*/  BRA.U !UP0, `(.L_x_8187) ;  /* 0x0000000108887547 */ /* 0x000fea000b800000 */
[----:B------:R-:W0:Y:S02]  /*0ab0*/  LDC.64 R108, c[0x0][0x3a0] ;  /* 0x0000e800ff6c7b82 */ /* 0x000e240000000a00 */
[----:B0-----:R-:W-:-:S05]  /*0ac0*/  IMAD.WIDE.U32 R108, R84, 0x20, R108 ;  /* 0x00000020546c7825 */ /* 0x001fca00078e006c */
[----:B------:R-:W2:Y:S04]  /*0ad0*/  LDG.E.128 R52, desc[UR12][R108.64] ;  /* 0x0000000c6c347981 */ /* 0x000ea8000c1e1d00 */
[----:B------:R0:W3:Y:S01]  /*0ae0*/  LDG.E.128 R56, desc[UR12][R108.64+0x10] ;  /* 0x0000100c6c387981 */ /* 0x0000e2000c1e1d00 */
[----:B------:R-:W-:-:S13]  /*0af0*/  ISETP.LT.AND P1, PT, RZ, UR21, PT ;  /* 0x00000015ff007c0c */ /* 0x000fda000bf21270 */
[----:B------:R-:W2:Y:S01]  /*0b00*/  @P1 LDC R112, c[0x0][0x40c] ;  /* 0x00010300ff701b82 */ /* 0x000ea20000000800 */
[C---:B-----5:R-:W-:Y:S02]  /*0b10*/  @P1 PRMT R110, R48.reuse, 0x7632, R110 ;  /* 0x00007632306e1816 */ /* 0x060fe4000000006e */
[----:B------:R-:W-:Y:S02]  /*0b20*/  @P1 SHF.L.U32 R87, R48, 0x10, RZ ;  /* 0x0000001030571819 */ /* 0x000fe400000006ff */
[----:B------:R-:W-:Y:S02]  /*0b30*/  @P1 SHF.L.U32 R110, R110, 0x10, RZ ;  /* 0x000000106e6e1819 */ /* 0x000fe400000006ff */
[----:B0-----:R-:W-:Y:S01]  /*0b40*/  @P1 PRMT R108, R49, 0x7632, R108 ;  /* 0x00007632316c1816 */ /* 0x001fe2000000006c */
[----:B------:R-:W0:Y:S03]  /*0b50*/  @P1 LDC R111, c[0x0][0x40c] ;  /* 0x00010300ff6f1b82 */ /* 0x000e260000000800 */
[----:B------:R-:W-:-:S05]  /*0b60*/  @P1 SHF.L.U32 R108, R108, 0x10, RZ ;  /* 0x000000106c6c1819 */ /* 0x000fca00000006ff */
[----:B------:R-:W1:Y:S08]  /*0b70*/  @P1 LDC R113, c[0x0][0x40c] ;  /* 0x00010300ff711b82 */ /* 0x000e700000000800 */
[----:B------:R-:W4:Y:S08]  /*0b80*/  @P1 LDC R114, c[0x0][0x40c] ;  /* 0x00010300ff721b82 */ /* 0x000f300000000800 */
[----:B------:R-:W3:Y:S01]  /*0b90*/  @P1 LDC R109, c[0x0][0x40c] ;  /* 0x00010300ff6d1b82 */ /* 0x000ee20000000800 */
[----:B--2---:R-:W-:Y:S01]  /*0ba0*/  @P1 FFMA.FTZ R53, R110, R112, R53 ;  /* 0x000000706e351223 */ /* 0x004fe20000010035 */
[----:B0-----:R-:W-:-:S06]  /*0bb0*/  @P1 FFMA.FTZ R52, R87, R111, R52 ;  /* 0x0000006f57341223 */ /* 0x001fcc0000010034 */
[----:B------:R-:W0:Y:S01]  /*0bc0*/  @P1 LDC R110, c[0x0][0x40c] ;  /* 0x00010300ff6e1b82 */ /* 0x000e220000000800 */
[----:B------:R-:W-:Y:S01]  /*0bd0*/  @P1 SHF.L.U32 R87, R49, 0x10, RZ ;  /* 0x0000001031571819 */ /* 0x000fe200000006ff */
[----:B----4-:R-:W-:Y:S01]  /*0be0*/  @P1 FFMA.FTZ R55, R108, R114, R55 ;  /* 0x000000726c371223 */ /* 0x010fe20000010037 */
[----:B------:R-:W-:-:S03]  /*0bf0*/  @P1 PRMT R108, R50, 0x7632, R108 ;  /* 0x00007632326c1816 */ /* 0x000fc6000000006c */
[----:B-1----:R-:W-:Y:S01]  /*0c00*/  @P1 FFMA.FTZ R54, R87, R113, R54 ;  /* 0x0000007157361223 */ /* 0x002fe20000010036 */
[----:B------:R-:W-:Y:S01]  /*0c10*/  @P1 SHF.L.U32 R87, R50, 0x10, RZ ;  /* 0x0000001032571819 */ /* 0x000fe200000006ff */
[----:B------:R-:W1:Y:S01]  /*0c20*/  @P1 LDC R111, c[0x0][0x40c] ;  /* 0x00010300ff6f1b82 */ /* 0x000e620000000800 */
[----:B------:R-:W-:-:S03]  /*0c30*/  @P1 SHF.L.U32 R108, R108, 0x10, RZ ;  /* 0x000000106c6c1819 */ /* 0x000fc600000006ff */
[----:B---3--:R-:W-:Y:S01]  /*0c40*/  @P1 FFMA.FTZ R56, R87, R109, R56 ;  /* 0x0000006d57381223 */ /* 0x008fe20000010038 */
[C---:B------:R-:W-:Y:S02]  /*0c50*/  @P1 PRMT R109, R51.reuse, 0x7632, R109 ;  /* 0x00007632336d1816 */ /* 0x040fe4000000006d */
[----:B------:R-:W-:Y:S01]  /*0c60*/  @P1 SHF.L.U32 R87, R51, 0x10, RZ ;  /* 0x0000001033571819 */ /* 0x000fe200000006ff */
[----:B------:R-:W2:Y:S01]  /*0c70*/  @P1 LDC R112, c[0x0][0x40c] ;  /* 0x00010300ff701b82 */ /* 0x000ea20000000800 */
[----:B0-----:R-:W-:Y:S01]  /*0c80*/  @P1 FFMA.FTZ R57, R108, R110, R57 ;  /* 0x0000006e6c391223 */ /* 0x001fe20000010039 */
[----:B------:R-:W-:Y:S02]  /*0c90*/  @P1 IMAD.U32 R108, R109, 0x10000, RZ ;  /* 0x000100006d6c1824 */ /* 0x000fe400078e00ff */
[----:B-1----:R-:W-:Y:S02]  /*0ca0*/  @P1 FFMA.FTZ R58, R87, R111, R58 ;  /* 0x0000006f573a1223 */ /* 0x002fe4000001003a */
[----:B--2---:R-:W-:Y:S01]  /*0cb0*/  @P1 FFMA.FTZ R59, R108, R112, R59 ;  /* 0x000000706c3b1223 */ /* 0x004fe2000001003b */
[----:B------:R-:W-:Y:S06]  /*0cc0*/  BRA `(.L_x_8188) ;  /* 0x00000000008c7947 */ /* 0x000fec0003800000 */
.L_x_8187:
[----:B------:R-:W0:Y:S01]  /*0cd0*/  @UP2 LDCU UR4, c[0x0][0x40c] ;  /* 0x00008180ff0427ac */ /* 0x000e220008000800 */
[C---:B-----5:R-:W-:Y:S01]  /*0ce0*/  @P4 SHF.L.U32 R53, R48.reuse, 0x10, RZ ;  /* 0x0000001030354819 */ /* 0x060fe200000006ff */
[----:B------:R-:W-:Y:S01]  /*0cf0*/  HFMA2 R54, -RZ, RZ, 0, 0 ;  /* 0x00000000ff367431 */ /* 0x000fe200000001ff */
[----:B------:R-:W-:Y:S01]  /*0d00*/  MOV R52, RZ ;  /* 0x000000ff00347202 */ /* 0x000fe20000000f00 */
[----:B------:R-:W1:Y:S01]  /*0d10*/  @UP2 LDCU UR7, c[0x0][0x40c] ;  /* 0x00008180ff0727ac */ /* 0x000e620008000800 */
[----:B------:R-:W-:Y:S02]  /*0d20*/  @P4 PRMT R87, R48, 0x7632, R87 ;  /* 0x0000763230574816 */ /* 0x000fe40000000057 */
[----:B------:R-:W-:Y:S02]  /*0d30*/  CS2R R58, SRZ ;  /* 0x00000000003a7805 */ /* 0x000fe4000001ff00 */
[----:B------:R-:W-:Y:S01]  /*0d40*/  @P4 PRMT R108, R49, 0x7632, R108 ;  /* 0x00007632316c4816 */ /* 0x000fe2000000006c */
[----:B------:R-:W2:Y:S01]  /*0d50*/  @UP2 LDCU UR24, c[0x0][0x40c] ;  /* 0x00008180ff1827ac */ /* 0x000ea20008000800 */
[----:B------:R-:W-:-:S02]  /*0d60*/  @P4 PRMT R109, R50, 0x7632, R109 ;  /* 0x00007632326d4816 */ /* 0x000fc4000000006d */
[----:B------:R-:W-:Y:S01]  /*0d70*/  @P4 PRMT R110, R51, 0x7632, R110 ;  /* 0x00007632336e4816 */ /* 0x000fe2000000006e */
[----:B------:R-:W3:Y:S01]  /*0d80*/  @UP2 LDCU UR5, c[0x0][0x40c] ;  /* 0x00008180ff0527ac */ /* 0x000ee20008000800 */
[----:B------:R-:W-:Y:S02]  /*0d90*/  @P4 SHF.L.U32 R55, R49, 0x10, RZ ;  /* 0x0000001031374819 */ /* 0x000fe400000006ff */
[----:B------:R-:W-:Y:S01]  /*0da0*/  @P4 SHF.L.U32 R57, R50, 0x10, RZ ;  /* 0x0000001032394819 */ /* 0x000fe200000006ff */
[----:B------:R-:W4:Y:S01]  /*0db0*/  @UP2 LDCU UR23, c[0x0][0x40c] ;  /* 0x00008180ff1727ac */ /* 0x000f220008000800 */
[----:B------:R-:W-:Y:S01]  /*0dc0*/  @P4 SHF.L.U32 R111, R51, 0x10, RZ ;  /* 0x00000010336f4819 */ /* 0x000fe200000006ff */
[----:B0-----:R-:W-:Y:S01]  /*0dd0*/  @P4 FMUL.FTZ R52, R53, UR4 ;  /* 0x0000000435344c20 */ /* 0x001fe20008410000 */
[----:B------:R-:W-:Y:S01]  /*0de0*/  @P4 SHF.L.U32 R87, R87, 0x10, RZ ;  /* 0x0000001057574819 */ /* 0x000fe200000006ff */
[----:B------:R-:W0:Y:S01]  /*0df0*/  @UP2 LDCU UR25, c[0x0][0x40c] ;  /* 0x00008180ff1927ac */ /* 0x000e220008000800 */
[----:B------:R-:W-:Y:S01]  /*0e00*/  @P4 SHF.L.U32 R108, R108, 0x10, RZ ;  /* 0x000000106c6c4819 */ /* 0x000fe200000006ff */
[----:B-1----:R-:W-:Y:S01]  /*0e10*/  @P4 FMUL.FTZ R54, R55, UR7 ;  /* 0x0000000737364c20 */ /* 0x002fe20008410000 */
[----:B------:R-:W-:Y:S01]  /*0e20*/  @P4 SHF.L.U32 R109, R109, 0x10, RZ ;  /* 0x000000106d6d4819 */ /* 0x000fe200000006ff */
[----:B------:R-:W1:Y:S01]  /*0e30*/  @UP2 LDCU UR26, c[0x0][0x40c] ;  /* 0x00008180ff1a27ac */ /* 0x000e620008000800 */
[----:B------:R-:W-:Y:S01]  /*0e40*/  @P4 SHF.L.U32 R110, R110, 0x10, RZ ;  /* 0x000000106e6e4819 */ /* 0x000fe200000006ff */
[----:B------:R-:W-:Y:S01]  /*0e50*/  HFMA2 R53, -RZ, RZ, 0, 0 ;  /* 0x00000000ff357431 */ /* 0x000fe200000001ff */
[----:B------:R-:W-:Y:S01]  /*0e60*/  MOV R56, RZ ;  /* 0x000000ff00387202 */ /* 0x000fe20000000f00 */
[----:B------:R-:W1:Y:S01]  /*0e70*/  @UP2 LDCU UR4, c[0x0][0x40c] ;  /* 0x00008180ff0427ac */ /* 0x000e620008000800 */
[----:B--2---:R-:W-:Y:S01]  /*0e80*/  @P4 FMUL.FTZ R56, R57, UR24 ;  /* 0x0000001839384c20 */ /* 0x004fe20008410000 */
[----:B------:R-:W-:Y:S01]  /*0e90*/  MOV R55, RZ ;  /* 0x000000ff00377202 */ /* 0x000fe20000000f00 */
[----:B------:R-:W-:-:S02]  /*0ea0*/  HFMA2 R57, -RZ, RZ, 0, 0 ;  /* 0x00000000ff397431 */ /* 0x000fc400000001ff */
[----:B---3--:R-:W-:Y:S01]  /*0eb0*/  @P4 FMUL.FTZ R53, R87, UR5 ;  /* 0x0000000557354c20 */ /* 0x008fe20008410000 */
[----:B----4-:R-:W-:Y:S01]  /*0ec0*/  @P4 FMUL.FTZ R55, R108, UR23 ;  /* 0x000000176c374c20 */ /* 0x010fe20008410000 */
[----:B0-----:R-:W-:Y:S01]  /*0ed0*/  @P4 FMUL.FTZ R57, R109, UR25 ;  /* 0x000000196d394c20 */ /* 0x001fe20008410000 */
[----:B-1----:R-:W-:Y:S01]  /*0ee0*/  @P4 FMUL.FTZ R58, R111, UR26 ;  /* 0x0000001a6f3a4c20 */ /* 0x002fe20008410000 */
[----:B------:R-:W-:-:S07]  /*0ef0*/  @P4 FMUL.FTZ R59, R110, UR4 ;  /* 0x000000046e3b4c20 */ /* 0x000fce0008410000 */
.L_x_8188:
[----:B------:R-:W0:Y:S01]  /*0f00*/  LDC.64 R108, c[0x0][0x3a8] ;  /* 0x0000ea00ff6c7b82 */ /* 0x000e220000000a00 */
[----:B------:R-:W-:Y:S01]  /*0f10*/  IADD3 R85, PT, PT, R85, 0x100, RZ ;  /* 0x0000010055557810 */ /* 0x000fe20007ffe0ff */
[C---:B0-----:R-:W-:Y:S01]  /*0f20*/  IMAD.WIDE.U32 R108, R84.reuse, 0x20, R108 ;  /* 0x00000020546c7825 */ /* 0x041fe200078e006c */
[----:B------:R-:W-:-:S04]  /*0f30*/  IADD3 R84, PT, PT, R84, 0x100, RZ ;  /* 0x0000010054547810 */ /* 0x000fc80007ffe0ff */
[----:B------:R0:W-:Y:S04]  /*0f40*/  STG.E.128 desc[UR12][R108.64], R52 ;  /* 0x000000346c007986 */ /* 0x0001e8000c101d0c */
[----:B------:R0:W-:Y:S02]  /*0f50*/  STG.E.128 desc[UR12][R108.64+0x10], R56 ;  /* 0x000010386c007986 */ /* 0x0001e4000c101d0c */
.L_x_8185:
[----:B------:R-:W-:Y:S05]  /*0f60*/  BSYNC.RECONVERGENT B0 ;  /* 0x0000000000007941 */ /* 0x000fea0003800200 */
.L_x_8184:
        /* <DEDUP_REMOVED lines=9> */
.L_x_8191:
[----:B------:R-:W-:Y:S05]  /*1000*/  BRA.U !UP0, `(.L_x_8192) ;  /* 0x0000000108887547 */ /* 0x000fea000b800000 */
[----:B0-----:R-:W0:Y:S02]  /*1010*/  LDC.64 R108, c[0x0][0x3a0] ;  /* 0x0000e800ff6c7b82 */ /* 0x001e240000000a00 */
        /* <DEDUP_REMOVED lines=8> */
[C---:B------:R-:W-:Y:S01]  /*10a0*/  @P2 PRMT R87, R49.reuse, 0x7632, R87 ;  /* 0x0000763231572816 */ /* 0x040fe20000000057 */
[----:B------:R-:W1:Y:S01]  /*10b0*/  @P2 LDC R113, c[0x0][0x40c] ;  /* 0x00010300ff712b82 */ /* 0x000e620000000800 */
[----:B0-----:R-:W-:Y:S02]  /*10c0*/  @P2 SHF.L.U32 R109, R49, 0x10, RZ ;  /* 0x00000010316d2819 */ /* 0x001fe400000006ff */
[----:B------:R-:W-:-:S02]  /*10d0*/  @P2 SHF.L.U32 R108, R87, 0x10, RZ ;  /* 0x00000010576c2819 */ /* 0x000fc400000006ff */
[----:B------:R-:W-:-:S03]  /*10e0*/  @P2 PRMT R87, R50, 0x7632, R87 ;  /* 0x0000763232572816 */ /* 0x000fc60000000057 */
[----:B------:R-:W0:Y:S08]  /*10f0*/  @P2 LDC R115, c[0x0][0x40c] ;  /* 0x00010300ff732b82 */ /* 0x000e300000000800 */
[----:B------:R-:W4:Y:S01]  /*1100*/  @P2 LDC R114, c[0x0][0x40c] ;  /* 0x00010300ff722b82 */ /* 0x000f220000000800 */
[----:B--2---:R-:W-:Y:S01]  /*1110*/  @P2 FFMA.FTZ R60, R111, R112, R60 ;  /* 0x000000706f3c2223 */ /* 0x004fe2000001003c */
[----:B-1----:R-:W-:-:S06]  /*1120*/  @P2 FFMA.FTZ R61, R110, R113, R61 ;  /* 0x000000716e3d2223 */ /* 0x002fcc000001003d */
[----:B------:R-:W3:Y:S01]  /*1130*/  @P2 LDC R111, c[0x0][0x40c] ;  /* 0x00010300ff6f2b82 */ /* 0x000ee20000000800 */
[----:B0-----:R-:W-:Y:S01]  /*1140*/  @P2 FFMA.FTZ R63, R108, R115, R63 ;  /* 0x000000736c3f2223 */ /* 0x001fe2000001003f */
[----:B----4-:R-:W-:Y:S01]  /*1150*/  @P2 FFMA.FTZ R62, R109, R114, R62 ;  /* 0x000000726d3e2223 */ /* 0x010fe2000001003e */
[----:B------:R-:W-:Y:S02]  /*1160*/  @P2 SHF.L.U32 R108, R87, 0x10, RZ ;  /* 0x00000010576c2819 */ /* 0x000fe400000006ff */
[----:B------:R-:W-:Y:S02]  /*1170*/  @P2 SHF.L.U32 R109, R50, 0x10, RZ ;  /* 0x00000010326d2819 */ /* 0x000fe400000006ff */
[----:B------:R-:W-:Y:S01]  /*1180*/  @P2 PRMT R87, R51, 0x7632, R87 ;  /* 0x0000763233572816 */ /* 0x000fe20000000057 */
[----:B------:R-:W0:Y:S08]  /*1190*/  @P2 LDC R110, c[0x0][0x40c] ;  /* 0x00010300ff6e2b82 */ /* 0x000e300000000800 */
[----:B------:R-:W1:Y:S08]  /*11a0*/  @P2 LDC R112, c[0x0][0x40c] ;  /* 0x00010300ff702b82 */ /* 0x000e700000000800 */
[----:B------:R-:W2:Y:S01]  /*11b0*/  @P2 LDC R113, c[0x0][0x40c] ;  /* 0x00010300ff712b82 */ /* 0x000ea20000000800 */
[----:B---3--:R-:W-:Y:S01]  /*11c0*/  @P2 FFMA.FTZ R65, R108, R111, R65 ;  /* 0x0000006f6c412223 */ /* 0x008fe20000010041 */
[----:B------:R-:W-:Y:S01]  /*11d0*/  @P2 SHF.L.U32 R108, R87, 0x10, RZ ;  /* 0x00000010576c2819 */ /* 0x000fe200000006ff */
[----:B0-----:R-:W-:Y:S01]  /*11e0*/  @P2 FFMA.FTZ R64, R109, R110, R64 ;  /* 0x0000006e6d402223 */ /* 0x001fe20000010040 */
[----:B------:R-:W-:-:S04]  /*11f0*/  @P2 IMAD.U32 R109, R51, 0x10000, RZ ;  /* 0x00010000336d2824 */ /* 0x000fc800078e00ff */
[----:B-1----:R-:W-:Y:S01]  /*1200*/  @P2 FFMA.FTZ R66, R109, R112, R66 ;  /* 0x000000706d422223 */ /* 0x002fe20000010042 */
[----:B--2---:R-:W-:Y:S01]  /*1210*/  @P2 FFMA.FTZ R67, R108, R113, R67 ;  /* 0x000000716c432223 */ /* 0x004fe20000010043 */
[----:B------:R-:W-:Y:S06]  /*1220*/  BRA `(.L_x_8193) ;  /* 0x00000000008c7947 */ /* 0x000fec0003800000 */
.L_x_8192:
[----:B------:R-:W1:Y:S01]  /*1230*/  @UP2 LDCU UR4, c[0x0][0x40c] ;  /* 0x00008180ff0427ac */ /* 0x000e620008000800 */
[C---:B-----5:R-:W-:Y:S01]  /*1240*/  @P4 SHF.L.U32 R61, R48.reuse, 0x10, RZ ;  /* 0x00000010303d4819 */ /* 0x060fe200000006ff */
[----:B------:R-:W-:Y:S01]  /*1250*/  HFMA2 R62, -RZ, RZ, 0, 0 ;  /* 0x00000000ff3e7431 */ /* 0x000fe200000001ff */
[----:B------:R-:W-:Y:S01]  /*1260*/  MOV R60, RZ ;  /* 0x000000ff003c7202 */ /* 0x000fe20000000f00 */
[----:B------:R-:W2:Y:S01]  /*1270*/  @UP2 LDCU UR7, c[0x0][0x40c] ;  /* 0x00008180ff0727ac */ /* 0x000ea20008000800 */
[----:B------:R-:W-:Y:S02]  /*1280*/  @P4 PRMT R87, R48, 0x7632, R87 ;  /* 0x0000763230574816 */ /* 0x000fe40000000057 */
[----:B------:R-:W-:Y:S02]  /*1290*/  CS2R R66, SRZ ;  /* 0x0000000000427805 */ /* 0x000fe4000001ff00 */
[----:B0-----:R-:W-:Y:S01]  /*12a0*/  @P4 PRMT R108, R49, 0x7632, R108 ;  /* 0x00007632316c4816 */ /* 0x001fe2000000006c */
[----:B------:R-:W0:Y:S01]  /*12b0*/  @UP2 LDCU UR24, c[0x0][0x40c] ;  /* 0x00008180ff1827ac */ /* 0x000e220008000800 */
[----:B------:R-:W-:-:S02]  /*12c0*/  @P4 PRMT R109, R50, 0x7632, R109 ;  /* 0x00007632326d4816 */ /* 0x000fc4000000006d */
[----:B------:R-:W-:Y:S01]  /*12d0*/  @P4 PRMT R110, R51, 0x7632, R110 ;  /* 0x00007632336e4816 */ /* 0x000fe2000000006e */
[----:B------:R-:W3:Y:S01]  /*12e0*/  @UP2 LDCU UR5, c[0x0][0x40c] ;  /* 0x00008180ff0527ac */ /* 0x000ee20008000800 */
[----:B------:R-:W-:Y:S02]  /*12f0*/  @P4 SHF.L.U32 R63, R49, 0x10, RZ ;  /* 0x00000010313f4819 */ /* 0x000fe400000006ff */
[----:B------:R-:W-:Y:S01]  /*1300*/  @P4 SHF.L.U32 R65, R50, 0x10, RZ ;  /* 0x0000001032414819 */ /* 0x000fe200000006ff */
[----:B------:R-:W4:Y:S01]  /*1310*/  @UP2 LDCU UR23, c[0x0][0x40c] ;  /* 0x00008180ff1727ac */ /* 0x000f220008000800 */
[----:B------:R-:W-:Y:S01]  /*1320*/  @P4 SHF.L.U32 R111, R51, 0x10, RZ ;  /* 0x00000010336f4819 */ /* 0x000fe200000006ff */
[----:B-1----:R-:W-:Y:S01]  /*1330*/  @P4 FMUL.FTZ R60, R61, UR4 ;  /* 0x000000043d3c4c20 */ /* 0x002fe20008410000 */
[----:B------:R-:W-:Y:S01]  /*1340*/  @P4 SHF.L.U32 R87, R87, 0x10, RZ ;  /* 0x0000001057574819 */ /* 0x000fe200000006ff */
[----:B------:R-:W1:Y:S01]  /*1350*/  @UP2 LDCU UR25, c[0x0][0x40c] ;  /* 0x00008180ff1927ac */ /* 0x000e620008000800 */
[----:B------:R-:W-:Y:S01]  /*1360*/  @P4 SHF.L.U32 R108, R108, 0x10, RZ ;  /* 0x000000106c6c4819 */ /* 0x000fe200000006ff */
[----:B--2---:R-:W-:Y:S01]  /*1370*/  @P4 FMUL.FTZ R62, R63, UR7 ;  /* 0x000000073f3e4c20 */ /* 0x004fe20008410000 */
[----:B------:R-:W-:Y:S01]  /*1380*/  @P4 SHF.L.U32 R109, R109, 0x10, RZ ;  /* 0x000000106d6d4819 */ /* 0x000fe200000006ff */
[----:B------:R-:W2:Y:S01]  /*1390*/  @UP2 LDCU UR26, c[0x0][0x40c] ;  /* 0x00008180ff1a27ac */ /* 0x000ea20008000800 */
[----:B------:R-:W-:Y:S01]  /*13a0*/  @P4 SHF.L.U32 R110, R110, 0x10, RZ ;  /* 0x000000106e6e4819 */ /* 0x000fe200000006ff */
[----:B------:R-:W-:Y:S01]  /*13b0*/  HFMA2 R61, -RZ, RZ, 0, 0 ;  /* 0x00000000ff3d7431 */ /* 0x000fe200000001ff */
[----:B------:R-:W-:Y:S01]  /*13c0*/  MOV R64, RZ ;  /* 0x000000ff00407202 */ /* 0x000fe20000000f00 */
[----:B------:R-:W2:Y:S01]  /*13d0*/  @UP2 LDCU UR4, c[0x0][0x40c] ;  /* 0x00008180ff0427ac */ /* 0x000ea20008000800 */
[----:B0-----:R-:W-:Y:S01]  /*13e0*/  @P4 FMUL.FTZ R64, R65, UR24 ;  /* 0x0000001841404c20 */ /* 0x001fe20008410000 */
[----:B------:R-:W-:Y:S01]  /*13f0*/  MOV R63, RZ ;  /* 0x000000ff003f7202 */ /* 0x000fe20000000f00 */
[----:B------:R-:W-:-:S02]  /*1400*/  HFMA2 R65, -RZ, RZ, 0, 0 ;  /* 0x00000000ff417431 */ /* 0x000fc400000001ff */
[----:B---3--:R-:W-:Y:S01]  /*1410*/  @P4 FMUL.FTZ R61, R87, UR5 ;  /* 0x00000005573d4c20 */ /* 0x008fe20008410000 */
[----:B----4-:R-:W-:Y:S01]  /*1420*/  @P4 FMUL.FTZ R63, R108, UR23 ;  /* 0x000000176c3f4c20 */ /* 0x010fe20008410000 */
[----:B-1----:R-:W-:Y:S01]  /*1430*/  @P4 FMUL.FTZ R65, R109, UR25 ;  /* 0x000000196d414c20 */ /* 0x002fe20008410000 */
[----:B--2---:R-:W-:Y:S01]  /*1440*/  @P4 FMUL.FTZ R66, R111, UR26 ;  /* 0x0000001a6f424c20 */ /* 0x004fe20008410000 */
[----:B------:R-:W-:-:S07]  /*1450*/  @P4 FMUL.FTZ R67, R110, UR4 ;  /* 0x000000046e434c20 */ /* 0x000fce0008410000 */
.L_x_8193:
[----:B------:R-:W0:Y:S01]  /*1460*/  LDC.64 R108, c[0x0][0x3a8] ;  /* 0x0000ea00ff6c7b82 */ /* 0x000e220000000a00 */
[----:B------:R-:W-:Y:S01]  /*1470*/  IADD3 R85, PT, PT, R85, 0x100, RZ ;  /* 0x0000010055557810 */ /* 0x000fe20007ffe0ff */
[C---:B0-----:R-:W-:Y:S01]  /*1480*/  IMAD.WIDE.U32 R108, R84.reuse, 0x20, R108 ;  /* 0x00000020546c7825 */ /* 0x041fe200078e006c */
[----:B------:R-:W-:-:S04]  /*1490*/  IADD3 R84, PT, PT, R84, 0x100, RZ ;  /* 0x0000010054547810 */ /* 0x000fc80007ffe0ff */
[----:B------:R1:W-:Y:S04]  /*14a0*/  STG.E.128 desc[UR12][R108.64], R60 ;  /* 0x0000003c6c007986 */ /* 0x0003e8000c101d0c */
[----:B------:R1:W-:Y:S02]  /*14b0*/  STG.E.128 desc[UR12][R108.64+0x10], R64 ;  /* 0x000010406c007986 */ /* 0x0003e4000c101d0c */
.L_x_8190:
[----:B------:R-:W-:Y:S05]  /*14c0*/  BSYNC.RECONVERGENT B0 ;  /* 0x0000000000007941 */ /* 0x000fea0003800200 */
.L_x_8189:
        /* <DEDUP_REMOVED lines=9> */
.L_x_8196:
[----:B------:R-:W-:Y:S05]  /*1560*/  BRA.U !UP0, `(.L_x_8197) ;  /* 0x0000000108887547 */ /* 0x000fea000b800000 */
[----:B01----:R-:W0:Y:S02]  /*1570*/  LDC.64 R108, c[0x0][0x3a0] ;  /* 0x0000e800ff6c7b82 */ /* 0x003e240000000a00 */
        /* <DEDUP_REMOVED lines=20> */
[----:B------:R-:W-:Y:S01]  /*16c0*/  @P3 SHF.L.U32 R109, R50, 0x10, RZ ;  /* 0x00000010326d3819 */ /* 0x000fe200000006ff */
[----:B------:R-:W-:Y:S01]  /*16d0*/  @P3 IMAD.U32 R108, R87, 0x10000, RZ ;  /* 0x00010000576c3824 */ /* 0x000fe200078e00ff */
[----:B------:R-:W-:-:S03]  /*16e0*/  @P3 PRMT R87, R51, 0x7632, R87 ;  /* 0x0000763233573816 */ /* 0x000fc60000000057 */
[----:B------:R-:W0:Y:S08]  /*16f0*/  @P3 LDC R110, c[0x0][0x40c] ;  /* 0x00010300ff6e3b82 */ /* 0x000e300000000800 */
[----:B------:R-:W1:Y:S08]  /*1700*/  @P3 LDC R112, c[0x0][0x40c] ;  /* 0x00010300ff703b82 */ /* 0x000e700000000800 */
[----:B------:R-:W2:Y:S01]  /*1710*/  @P3 LDC R113, c[0x0][0x40c] ;  /* 0x00010300ff713b82 */ /* 0x000ea20000000800 */
[----:B---3--:R-:W-:Y:S01]  /*1720*/  @P3 FFMA.FTZ R73, R108, R111, R73 ;  /* 0x0000006f6c493223 */ /* 0x008fe20000010049 */
[----:B------:R-:W-:Y:S01]  /*1730*/  @P3 SHF.L.U32 R108, R87, 0x10, RZ ;  /* 0x00000010576c3819 */ /* 0x000fe200000006ff */
[----:B0-----:R-:W-:Y:S01]  /*1740*/  @P3 FFMA.FTZ R72, R109, R110, R72 ;  /* 0x0000006e6d483223 */ /* 0x001fe20000010048 */
[----:B------:R-:W-:-:S05]  /*1750*/  @P3 SHF.L.U32 R109, R51, 0x10, RZ ;  /* 0x00000010336d3819 */ /* 0x000fca00000006ff */
[----:B-1----:R-:W-:Y:S01]  /*1760*/  @P3 FFMA.FTZ R74, R109, R112, R74 ;  /* 0x000000706d4a3223 */ /* 0x002fe2000001004a */
[----:B--2---:R-:W-:Y:S01]  /*1770*/  @P3 FFMA.FTZ R75, R108, R113, R75 ;  /* 0x000000716c4b3223 */ /* 0x004fe2000001004b */
[----:B------:R-:W-:Y:S06]  /*1780*/  BRA `(.L_x_8198) ;  /* 0x00000000008c7947 */ /* 0x000fec0003800000 */
.L_x_8197:
[----:B------:R-:W2:Y:S01]  /*1790*/  @UP2 LDCU UR4, c[0x0][0x40c] ;  /* 0x00008180ff0427ac */ /* 0x000ea20008000800 */
[C---:B-----5:R-:W-:Y:S01]  /*17a0*/  @P4 SHF.L.U32 R69, R48.reuse, 0x10, RZ ;  /* 0x0000001030454819 */ /* 0x060fe200000006ff */
[----:B------:R-:W-:Y:S01]  /*17b0*/  HFMA2 R70, -RZ, RZ, 0, 0 ;  /* 0x00000000ff467431 */ /* 0x000fe200000001ff */
[----:B------:R-:W-:Y:S01]  /*17c0*/  MOV R68, RZ ;  /* 0x000000ff00447202 */ /* 0x000fe20000000f00 */
[----:B------:R-:W3:Y:S01]  /*17d0*/  @UP2 LDCU UR7, c[0x0][0x40c] ;  /* 0x00008180ff0727ac */ /* 0x000ee20008000800 */
[----:B------:R-:W-:Y:S02]  /*17e0*/  @P4 PRMT R87, R48, 0x7632, R87 ;  /* 0x0000763230574816 */ /* 0x000fe40000000057 */
[----:B------:R-:W-:Y:S02]  /*17f0*/  CS2R R74, SRZ ;  /* 0x00000000004a7805 */ /* 0x000fe4000001ff00 */
[----:B01----:R-:W-:Y:S01]  /*1800*/  @P4 PRMT R108, R49, 0x7632, R108 ;  /* 0x00007632316c4816 */ /* 0x003fe2000000006c */
[----:B------:R-:W0:Y:S01]  /*1810*/  @UP2 LDCU UR24, c[0x0][0x40c] ;  /* 0x00008180ff1827ac */ /* 0x000e220008000800 */
[----:B------:R-:W-:-:S02]  /*1820*/  @P4 PRMT R109, R50, 0x7632, R109 ;  /* 0x00007632326d4816 */ /* 0x000fc4000000006d */
[----:B------:R-:W-:Y:S01]  /*1830*/  @P4 PRMT R110, R51, 0x7632, R110 ;  /* 0x00007632336e4816 */ /* 0x000fe2000000006e */
[----:B------:R-:W1:Y:S01]  /*1840*/  @UP2 LDCU UR5, c[0x0][0x40c] ;  /* 0x00008180ff0527ac */ /* 0x000e620008000800 */
[----:B------:R-:W-:Y:S02]  /*1850*/  @P4 SHF.L.U32 R71, R49, 0x10, RZ ;  /* 0x0000001031474819 */ /* 0x000fe400000006ff */
[----:B------:R-:W-:Y:S01]  /*1860*/  @P4 SHF.L.U32 R73, R50, 0x10, RZ ;  /* 0x0000001032494819 */ /* 0x000fe200000006ff */
[----:B------:R-:W4:Y:S01]  /*1870*/  @UP2 LDCU UR23, c[0x0][0x40c] ;  /* 0x00008180ff1727ac */ /* 0x000f220008000800 */
[----:B------:R-:W-:Y:S01]  /*1880*/  @P4 SHF.L.U32 R111, R51, 0x10, RZ ;  /* 0x00000010336f4819 */ /* 0x000fe200000006ff */
[----:B--2---:R-:W-:Y:S01]  /*1890*/  @P4 FMUL.FTZ R68, R69, UR4 ;  /* 0x0000000445444c20 */ /* 0x004fe20008410000 */
[----:B------:R-:W-:Y:S01]  /*18a0*/  @P4 SHF.L.U32 R87, R87, 0x10, RZ ;  /* 0x0000001057574819 */ /* 0x000fe200000006ff */
[----:B------:R-:W2:Y:S01]  /*18b0*/  @UP2 LDCU UR25, c[0x0][0x40c] ;  /* 0x00008180ff1927ac */ /* 0x000ea20008000800 */
[----:B------:R-:W-:Y:S01]  /*18c0*/  @P4 SHF.L.U32 R108, R108, 0x10, RZ ;  /* 0x000000106c6c4819 */ /* 0x000fe200000006ff */
[----:B---3--:R-:W-:Y:S01]  /*18d0*/  @P4 FMUL.FTZ R70, R71, UR7 ;  /* 0x0000000747464c20 */ /* 0x008fe20008410000 */
[----:B------:R-:W-:Y:S01]  /*18e0*/  @P4 SHF.L.U32 R109, R109, 0x10, RZ ;  /* 0x000000106d6d4819 */ /* 0x000fe200000006ff */
[----:B------:R-:W3:Y:S01]  /*18f0*/  @UP2 LDCU UR26, c[0x0][0x40c] ;  /* 0x00008180ff1a27ac */ /* 0x000ee20008000800 */
[----:B------:R-:W-:Y:S01]  /*1900*/  @P4 SHF.L.U32 R110, R110, 0x10, RZ ;  /* 0x000000106e6e4819 */ /* 0x000fe200000006ff */
[----:B------:R-:W-:Y:S01]  /*1910*/  HFMA2 R69, -RZ, RZ, 0, 0 ;  /* 0x00000000ff457431 */ /* 0x000fe200000001ff */
[----:B------:R-:W-:Y:S01]  /*1920*/  MOV R72, RZ ;  /* 0x000000ff00487202 */ /* 0x000fe20000000f00 */
[----:B------:R-:W3:Y:S01]  /*1930*/  @UP2 LDCU UR4, c[0x0][0x40c] ;  /* 0x00008180ff0427ac */ /* 0x000ee20008000800 */
[----:B0-----:R-:W-:Y:S01]  /*1940*/  @P4 FMUL.FTZ R72, R73, UR24 ;  /* 0x0000001849484c20 */ /* 0x001fe20008410000 */
[----:B------:R-:W-:Y:S01]  /*1950*/  MOV R71, RZ ;  /* 0x000000ff00477202 */ /* 0x000fe20000000f00 */
[----:B------:R-:W-:-:S02]  /*1960*/  HFMA2 R73, -RZ, RZ, 0, 0 ;  /* 0x00000000ff497431 */ /* 0x000fc400000001ff */
[----:B-1----:R-:W-:Y:S01]  /*1970*/  @P4 FMUL.FTZ R69, R87, UR5 ;  /* 0x0000000557454c20 */ /* 0x002fe20008410000 */
[----:B----4-:R-:W-:Y:S01]  /*1980*/  @P4 FMUL.FTZ R71, R108, UR23 ;  /* 0x000000176c474c20 */ /* 0x010fe20008410000 */
[----:B--2---:R-:W-:Y:S01]  /*1990*/  @P4 FMUL.FTZ R73, R109, UR25 ;  /* 0x000000196d494c20 */ /* 0x004fe20008410000 */
[----:B---3--:R-:W-:Y:S01]  /*19a0*/  @P4 FMUL.FTZ R74, R111, UR26 ;  /* 0x0000001a6f4a4c20 */ /* 0x008fe20008410000 */
[----:B------:R-:W-:-:S07]  /*19b0*/  @P4 FMUL.FTZ R75, R110, UR4 ;  /* 0x000000046e4b4c20 */ /* 0x000fce0008410000 */
.L_x_8198:
[----:B------:R-:W0:Y:S01]  /*19c0*/  LDC.64 R108, c[0x0][0x3a8] ;  /* 0x0000ea00ff6c7b82 */ /* 0x000e220000000a00 */
[----:B------:R-:W-:Y:S01]  /*19d0*/  IADD3 R85, PT, PT, R85, 0x100, RZ ;  /* 0x0000010055557810 */ /* 0x000fe20007ffe0ff */
[C---:B0-----:R-:W-:Y:S01]  /*19e0*/  IMAD.WIDE.U32 R108, R84.reuse, 0x20, R108 ;  /* 0x00000020546c7825 */ /* 0x041fe200078e006c */
[----:B------:R-:W-:-:S04]  /*19f0*/  IADD3 R84, PT, PT, R84, 0x100, RZ ;  /* 0x0000010054547810 */ /* 0x000fc80007ffe0ff */
[----:B------:R2:W-:Y:S04]  /*1a00*/  STG.E.128 desc[UR12][R108.64], R68 ;  /* 0x000000446c007986 */ /* 0x0005e8000c101d0c */
[----:B------:R2:W-:Y:S02]  /*1a10*/  STG.E.128 desc[UR12][R108.64+0x10], R72 ;  /* 0x000010486c007986 */ /* 0x0005e4000c101d0c */
.L_x_8195:
[----:B------:R-:W-:Y:S05]  /*1a20*/  BSYNC.RECONVERGENT B0 ;  /* 0x0000000000007941 */ /* 0x000fea0003800200 */
.L_x_8194:
        /* <DEDUP_REMOVED lines=9> */
.L_x_8201:
[----:B------:R-:W-:Y:S05]  /*1ac0*/  BRA.U !UP0, `(.L_x_8202) ;  /* 0x0000000108887547 */ /* 0x000fea000b800000 */
[----:B012---:R-:W0:Y:S02]  /*1ad0*/  LDC.64 R108, c[0x0][0x3a0] ;  /* 0x0000e800ff6c7b82 */ /* 0x007e240000000a00 */
        /* <DEDUP_REMOVED lines=9> */
[----:B------:R-:W0:Y:S08]  /*1b70*/  @P4 LDC R112, c[0x0][0x40c] ;  /* 0x00010300ff704b82 */ /* 0x000e300000000800 */
[----:B------:R-:W1:Y:S08]  /*1b80*/  @P4 LDC R114, c[0x0][0x40c] ;  /* 0x00010300ff724b82 */ /* 0x000e700000000800 */
[----:B------:R-:W4:Y:S08]  /*1b90*/  @P4 LDC R115, c[0x0][0x40c] ;  /* 0x00010300ff734b82 */ /* 0x000f300000000800 */
[----:B------:R-:W3:Y:S08]  /*1ba0*/  @P4 LDC R85, c[0x0][0x40c] ;  /* 0x00010300ff554b82 */ /* 0x000ef00000000800 */
[----:B------:R-:W3:Y:S08]  /*1bb0*/  @P4 LDC R108, c[0x0][0x40c] ;  /* 0x00010300ff6c4b82 */ /* 0x000ef00000000800 */
[----:B------:R-:W3:Y:S01]  /*1bc0*/  @P4 LDC R87, c[0x0][0x40c] ;  /* 0x00010300ff574b82 */ /* 0x000ee20000000800 */
[----:B--2---:R-:W-:Y:S01]  /*1bd0*/  @P4 FFMA.FTZ R77, R110, R113, R77 ;  /* 0x000000716e4d4223 */ /* 0x004fe2000001004d */
[----:B0-----:R-:W-:-:S06]  /*1be0*/  @P4 FFMA.FTZ R76, R111, R112, R76 ;  /* 0x000000706f4c4223 */ /* 0x001fcc000001004c */
[----:B------:R-:W0:Y:S01]  /*1bf0*/  @P4 LDC R110, c[0x0][0x40c] ;  /* 0x00010300ff6e4b82 */ /* 0x000e220000000800 */
[----:B------:R-:W-:Y:S01]  /*1c00*/  @P4 SHF.L.U32 R111, R49, 0x10, RZ ;  /* 0x00000010316f4819 */ /* 0x000fe200000006ff */
[C---:B------:R-:W-:Y:S01]  /*1c10*/  @P4 IMAD.U32 R113, R50.reuse, 0x10000, RZ ;  /* 0x0001000032714824 */ /* 0x040fe200078e00ff */
[----:B------:R-:W-:Y:S02]  /*1c20*/  @P4 SHF.L.U32 R112, R109, 0x10, RZ ;  /* 0x000000106d704819 */ /* 0x000fe400000006ff */
[----:B------:R-:W-:Y:S01]  /*1c30*/  @P4 PRMT R109, R50, 0x7632, R109 ;  /* 0x00007632326d4816 */ /* 0x000fe2000000006d */
[----:B-1----:R-:W-:Y:S01]  /*1c40*/  @P4 FFMA.FTZ R78, R111, R114, R78 ;  /* 0x000000726f4e4223 */ /* 0x002fe2000001004e */
[----:B------:R-:W-:Y:S01]  /*1c50*/  @P4 PRMT R111, R51, 0x7632, R111 ;  /* 0x00007632336f4816 */ /* 0x000fe2000000006f */
[----:B----4-:R-:W-:Y:S01]  /*1c60*/  @P4 FFMA.FTZ R79, R112, R115, R79 ;  /* 0x00000073704f4223 */ /* 0x010fe2000001004f */
[----:B---3--:R-:W-:Y:S01]  /*1c70*/  @P4 FFMA.FTZ R80, R113, R85, R80 ;  /* 0x0000005571504223 */ /* 0x008fe20000010050 */
[----:B------:R-:W-:-:S02]  /*1c80*/  @P4 SHF.L.U32 R85, R51, 0x10, RZ ;  /* 0x0000001033554819 */ /* 0x000fc400000006ff */
[----:B------:R-:W-:Y:S02]  /*1c90*/  @P4 SHF.L.U32 R112, R109, 0x10, RZ ;  /* 0x000000106d704819 */ /* 0x000fe400000006ff */
[----:B------:R-:W-:Y:S01]  /*1ca0*/  @P4 SHF.L.U32 R114, R111, 0x10, RZ ;  /* 0x000000106f724819 */ /* 0x000fe200000006ff */
[----:B------:R-:W-:Y:S02]  /*1cb0*/  @P4 FFMA.FTZ R82, R85, R87, R82 ;  /* 0x0000005755524223 */ /* 0x000fe40000010052 */
[----:B------:R-:W-:Y:S02]  /*1cc0*/  @P4 FFMA.FTZ R81, R112, R108, R81 ;  /* 0x0000006c70514223 */ /* 0x000fe40000010051 */
[----:B0-----:R-:W-:Y:S01]  /*1cd0*/  @P4 FFMA.FTZ R83, R114, R110, R83 ;  /* 0x0000006e72534223 */ /* 0x001fe20000010053 */
[----:B------:R-:W-:Y:S06]  /*1ce0*/  BRA `(.L_x_8203) ;  /* 0x00000000008c7947 */ /* 0x000fec0003800000 */
.L_x_8202:
[----:B------:R-:W3:Y:S01]  /*1cf0*/  @UP2 LDCU UR4, c[0x0][0x40c] ;  /* 0x00008180ff0427ac */ /* 0x000ee20008000800 */
[C---:B-----5:R-:W-:Y:S01]  /*1d00*/  @P4 SHF.L.U32 R77, R48.reuse, 0x10, RZ ;  /* 0x00000010304d4819 */ /* 0x060fe200000006ff */
[----:B------:R-:W-:Y:S01]  /*1d10*/  HFMA2 R78, -RZ, RZ, 0, 0 ;  /* 0x00000000ff4e7431 */ /* 0x000fe200000001ff */
[----:B------:R-:W-:Y:S01]  /*1d20*/  MOV R76, RZ ;  /* 0x000000ff004c7202 */ /* 0x000fe20000000f00 */
[----:B------:R-:W4:Y:S01]  /*1d30*/  @UP2 LDCU UR7, c[0x0][0x40c] ;  /* 0x00008180ff0727ac */ /* 0x000f220008000800 */
[----:B------:R-:W-:Y:S02]  /*1d40*/  @P4 PRMT R85, R48, 0x7632, R85 ;  /* 0x0000763230554816 */ /* 0x000fe40000000055 */
[----:B------:R-:W-:Y:S02]  /*1d50*/  CS2R R82, SRZ ;  /* 0x0000000000527805 */ /* 0x000fe4000001ff00 */
[----:B------:R-:W-:Y:S01]  /*1d60*/  @P4 PRMT R87, R49, 0x7632, R87 ;  /* 0x0000763231574816 */ /* 0x000fe20000000057 */
[----:B------:R-:W4:Y:S01]  /*1d70*/  @UP2 LDCU UR24, c[0x0][0x40c] ;  /* 0x00008180ff1827ac */ /* 0x000f220008000800 */
[----:B012---:R-:W-:-:S02]  /*1d80*/  @P4 PRMT R108, R50, 0x7632, R108 ;  /* 0x00007632326c4816 */ /* 0x007fc4000000006c */
[----:B------:R-:W-:Y:S01]  /*1d90*/  @P4 PRMT R109, R51, 0x7632, R109 ;  /* 0x00007632336d4816 */ /* 0x000fe2000000006d */
[----:B------:R-:W0:Y:S01]  /*1da0*/  @UP2 LDCU UR5, c[0x0][0x40c] ;  /* 0x00008180ff0527ac */ /* 0x000e220008000800 */
[----:B------:R-:W-:Y:S02]  /*1db0*/  @P4 SHF.L.U32 R79, R49, 0x10, RZ ;  /* 0x00000010314f4819 */ /* 0x000fe400000006ff */
[----:B------:R-:W-:Y:S01]  /*1dc0*/  @P4 SHF.L.U32 R81, R50, 0x10, RZ ;  /* 0x0000001032514819 */ /* 0x000fe200000006ff */
[----:B------:R-:W1:Y:S01]  /*1dd0*/  @UP2 LDCU UR23, c[0x0][0x40c] ;  /* 0x00008180ff1727ac */ /* 0x000e620008000800 */
[----:B------:R-:W-:Y:S01]  /*1de0*/  @P4 SHF.L.U32 R110, R51, 0x10, RZ ;  /* 0x00000010336e4819 */ /* 0x000fe200000006ff */
[----:B---3--:R-:W-:Y:S01]  /*1df0*/  @P4 FMUL.FTZ R76, R77, UR4 ;  /* 0x000000044d4c4c20 */ /* 0x008fe20008410000 */
[----:B------:R-:W-:Y:S01]  /*1e00*/  @P4 SHF.L.U32 R85, R85, 0x10, RZ ;  /* 0x0000001055554819 */ /* 0x000fe200000006ff */
[----:B------:R-:W2:Y:S01]  /*1e10*/  @UP2 LDCU UR25, c[0x0][0x40c] ;  /* 0x00008180ff1927ac */ /* 0x000ea20008000800 */
[----:B------:R-:W-:Y:S01]  /*1e20*/  @P4 SHF.L.U32 R87, R87, 0x10, RZ ;  /* 0x0000001057574819 */ /* 0x000fe200000006ff */
[----:B----4-:R-:W-:Y:S01]  /*1e30*/  @P4 FMUL.FTZ R78, R79, UR7 ;  /* 0x000000074f4e4c20 */ /* 0x010fe20008410000 */
[----:B------:R-:W-:Y:S01]  /*1e40*/  @P4 SHF.L.U32 R108, R108, 0x10, RZ ;  /* 0x000000106c6c4819 */ /* 0x000fe200000006ff */
[----:B------:R-:W3:Y:S01]  /*1e50*/  @UP2 LDCU UR26, c[0x0][0x40c] ;  /* 0x00008180ff1a27ac */ /* 0x000ee20008000800 */
[----:B------:R-:W-:Y:S01]  /*1e60*/  @P4 SHF.L.U32 R109, R109, 0x10, RZ ;  /* 0x000000106d6d4819 */ /* 0x000fe200000006ff */
[----:B------:R-:W-:Y:S01]  /*1e70*/  HFMA2 R77, -RZ, RZ, 0, 0 ;  /* 0x00000000ff4d7431 */ /* 0x000fe200000001ff */
[----:B------:R-:W-:Y:S01]  /*1e80*/  MOV R80, RZ ;  /* 0x000000ff00507202 */ /* 0x000fe20000000f00 */
[----:B------:R-:W4:Y:S01]  /*1e90*/  @UP2 LDCU UR4, c[0x0][0x40c] ;  /* 0x00008180ff0427ac */ /* 0x000f220008000800 */
[----:B------:R-:W-:Y:S01]  /*1ea0*/  @P4 FMUL.FTZ R80, R81, UR24 ;  /* 0x0000001851504c20 */ /* 0x000fe20008410000 */
[----:B------:R-:W-:Y:S01]  /*1eb0*/  MOV R79, RZ ;  /* 0x000000ff004f7202 */ /* 0x000fe20000000f00 */
[----:B------:R-:W-:-:S02]  /*1ec0*/  HFMA2 R81, -RZ, RZ, 0, 0 ;  /* 0x00000000ff517431 */ /* 0x000fc400000001ff */
[----:B0-----:R-:W-:Y:S01]  /*1ed0*/  @P4 FMUL.FTZ R77, R85, UR5 ;  /* 0x00000005554d4c20 */ /* 0x001fe20008410000 */
[----:B-1----:R-:W-:Y:S01]  /*1ee0*/  @P4 FMUL.FTZ R79, R87, UR23 ;  /* 0x00000017574f4c20 */ /* 0x002fe20008410000 */
[----:B--2---:R-:W-:Y:S01]  /*1ef0*/  @P4 FMUL.FTZ R81, R108, UR25 ;  /* 0x000000196c514c20 */ /* 0x004fe20008410000 */
[----:B---3--:R-:W-:Y:S01]  /*1f00*/  @P4 FMUL.FTZ R82, R110, UR26 ;  /* 0x0000001a6e524c20 */ /* 0x008fe20008410000 */
[----:B----4-:R-:W-:-:S07]  /*1f10*/  @P4 FMUL.FTZ R83, R109, UR4 ;  /* 0x000000046d534c20 */ /* 0x010fce0008410000 */
.L_x_8203:
[----:B------:R-:W0:Y:S02]  /*1f20*/  LDC.64 R108, c[0x0][0x3a8] ;  /* 0x0000ea00ff6c7b82 */ /* 0x000e240000000a00 */
[----:B0-----:R-:W-:-:S05]  /*1f30*/  IMAD.WIDE.U32 R108, R84, 0x20, R108 ;  /* 0x00000020546c7825 */ /* 0x001fca00078e006c */
[----:B------:R3:W-:Y:S04]  /*1f40*/  STG.E.128 desc[UR12][R108.64], R76 ;  /* 0x0000004c6c007986 */ /* 0x0007e8000c101d0c */
[----:B------:R3:W-:Y:S02]  /*1f50*/  STG.E.128 desc[UR12][R108.64+0x10], R80 ;  /* 0x000010506c007986 */ /* 0x0007e4000c101d0c */
.L_x_8200:
[----:B------:R-:W-:Y:S05]  /*1f60*/  BSYNC.RECONVERGENT B0 ;  /* 0x0000000000007941 */ /* 0x000fea0003800200 */
.L_x_8199:
        /* <DEDUP_REMOVED lines=38> */
[----:B------:R-:W4:Y:S02]  /*21d0*/  SHFL.BFLY PT, R84, R85, 0x1, 0x1f ;  /* 0x0c201f0055547f89 */ /* 0x000f2400000e0000 */
[----:B----4-:R-:W-:-:S05]  /*21e0*/  FADD.FTZ R87, R85, R84 ;  /* 0x0000005455577221 */ /* 0x010fca0000010000 */
[----:B------:R-:W0:Y:S02]  /*21f0*/  SHFL.BFLY PT, R84, R87, 0x2, 0x1f ;  /* 0x0c401f0057547f89 */ /* 0x000e2400000e0000 */
[----:B0123--:R-:W-:-:S05]  /*2200*/  FADD.FTZ R108, R87, R84 ;  /* 0x00000054576c7221 */ /* 0x00ffca0000010000 */
        /* <DEDUP_REMOVED lines=13> */
[--C-:B------:R-:W-:Y:S01]  /*22e0*/  FADD.FTZ R87, R61, -R84.reuse ;  /* 0x800000543d577221 */ /* 0x100fe20000010000 */
[--C-:B------:R-:W-:Y:S01]  /*22f0*/  FADD.FTZ R109, R62, -R84.reuse ;  /* 0x800000543e6d7221 */ /* 0x100fe20000010000 */
[----:B------:R-:W-:Y:S01]  /*2300*/  FFMA.FTZ R85, R112, R112, R85 ;  /* 0x0000007070557223 */ /* 0x000fe20000010055 */
[----:B------:R-:W-:-:S03]  /*2310*/  FADD.FTZ R112, R56, -R84 ;  /* 0x8000005438707221 */ /* 0x000fc60000010000 */
[----:B------:R-:W-:-:S04]  /*2320*/  FFMA.FTZ R85, R114, R114, R85 ;  /* 0x0000007272557223 */ /* 0x000fc80000010055 */
        /* <DEDUP_REMOVED lines=74> */
.L_x_8205:
[----:B------:R-:W-:Y:S05]  /*27d0*/  BSYNC.RECONVERGENT B0 ;  /* 0x0000000000007941 */ /* 0x000fea0003800200 */
.L_x_8204:
        /* <DEDUP_REMOVED lines=12> */
.L_x_8207:
[----:B------:R-:W-:Y:S05]  /*28a0*/  BSYNC.RECONVERGENT B0 ;  /* 0x0000000000007941 */ /* 0x000fea0003800200 */
.L_x_8206:
[----:B------:R-:W1:Y:S01]  /*28b0*/  SHFL.DOWN PT, R110, R113, 0x4, 0x1f ;  /* 0x08801f00716e7f89 */ /* 0x000e6200000e0000 */
[----:B------:R-:W-:Y:S01]  /*28c0*/  ISETP.NE.AND P5, PT, RZ, UR19, PT ;  /* 0x00000013ff007c0c */ /* 0x000fe2000bfa5270 */
[----:B------:R-:W-:Y:S01]  /*28d0*/  UISETP.GE.AND UP0, UPT, UR6, 0x1, UPT ;  /* 0x000000010600788c */ /* 0x000fe2000bf06270 */
[----:B------:R-:W-:Y:S01]  /*28e0*/  ISETP.NE.AND P4, PT, R86, RZ, PT ;  /* 0x000000ff5600720c */ /* 0x000fe20003f85270 */
        /* <DEDUP_REMOVED lines=31> */
[----:B---3--:R-:W-:Y:S02]  /*2ae0*/  I2FP.F32.S32 R112, R108 ;  /* 0x0000006c00707245 */ /* 0x008fe40000201400 */
[----:B------:R-:W0:Y:S01]  /*2af0*/  SHFL.DOWN PT, R116, R109, 0x1, 0x1f ;  /* 0x08201f006d747f89 */ /* 0x000e2200000e0000 */
[----:B------:R-:W-:-:S04]  /*2b00*/  FMUL.FTZ R84, R84, R115 ;  /* 0x0000007354547220 */ /* 0x000fc80000410000 */
[----:B------:R-:W-:Y:S01]  /*2b10*/  FFMA.FTZ R84, R114, R84, R87 ;  /* 0x0000005472547223 */ /* 0x000fe20000010057 */
[----:B------:R-:W-:-:S04]  /*2b20*/  IMAD.IADD R87, R85, 0x1, R108 ;  /* 0x0000000155577824 */ /* 0x000fc800078e026c */
[----:B------:R-:W1:Y:S01]  /*2b30*/  SHFL.DOWN PT, R85, R84, 0x1, 0x1f ;  /* 0x08201f0054557f89 */ /* 0x000e6200000e0000 */
[----:B------:R-:W-:-:S06]  /*2b40*/  I2FP.F32.S32 R111, R87 ;  /* 0x00000057006f7245 */ /* 0x000fcc0000201400 */
[----:B------:R-:W2:Y:S01]  /*2b50*/  MUFU.RCP R111, R111 ;  /* 0x0000006f006f7308 */ /* 0x000ea20000001000 */
[----:B0-----:R-:W-:Y:S01]  /*2b60*/  FADD.FTZ R87, R109, -R116 ;  /* 0x800000746d577221 */ /* 0x001fe20000010000 */
[----:B------:R-:W-:-:S03]  /*2b70*/  FMUL.FTZ R113, R116, R112 ;  /* 0x0000007074717220 */ /* 0x000fc60000410000 */
[----:B------:R-:W-:Y:S01]  /*2b80*/  FMUL.FTZ R87, R87, R87 ;  /* 0x0000005757577220 */ /* 0x000fe20000410000 */
[C---:B------:R-:W-:Y:S01]  /*2b90*/  FFMA.FTZ R108, R110.reuse, R109, R113 ;  /* 0x0000006d6e6c7223 */ /* 0x040fe20000010071 */
[----:B------:R-:W-:Y:S02]  /*2ba0*/  MOV R113, UR18 ;  /* 0x0000001200717c02 */ /* 0x000fe40008000f00 */
[----:B------:R-:W-:Y:S01]  /*2bb0*/  FMUL.FTZ R87, R110, R87 ;  /* 0x000000576e577220 */ /* 0x000fe20000410000 */
[----:B--2---:R-:W-:Y:S01]  /*2bc0*/  FMUL.FTZ R109, R111, R108 ;  /* 0x0000006c6f6d7220 */ /* 0x004fe20000410000 */
[----:B-1----:R-:W-:Y:S02]  /*2bd0*/  FADD.FTZ R108, R84, R85 ;  /* 0x00000055546c7221 */ /* 0x002fe40000010000 */
[----:B------:R-:W-:Y:S02]  /*2be0*/  FMUL.FTZ R112, R87, R112 ;  /* 0x0000007057707220 */ /* 0x000fe40000410000 */
[----:B------:R-:W0:Y:S02]  /*2bf0*/  SHFL.IDX PT, R87, R109, RZ, 0x1f ;  /* 0x00001fff6d577589 */ /* 0x000e2400000e0000 */
[----:B------:R-:W-:-:S02]  /*2c00*/  FFMA.FTZ R112, R111, R112, R108 ;  /* 0x000000706f707223 */ /* 0x000fc4000001006c */
[----:B------:R-:W1:Y:S03]  /*2c10*/  LDC R108, c[0x0][0x448] ;  /* 0x00011200ff6c7b82 */ /* 0x000e660000000800 */
[----:B------:R-:W1:Y:S01]  /*2c20*/  SHFL.IDX PT, R111, R112, RZ, 0x1f ;  /* 0x00001fff706f7589 */ /* 0x000e6200000e0000 */
[----:B0-----:R-:W-:-:S05]  /*2c30*/  FMUL.FTZ R84, R87, R87 ;  /* 0x0000005757547220 */ /* 0x001fca0000410000 */
[----:B------:R-:W-:Y:S01]  /*2c40*/  FSEL R85, R84, RZ, P5 ;  /* 0x000000ff54557208 */ /* 0x000fe20002800000 */
[----:B-1----:R-:W-:Y:S01]  /*2c50*/  FFMA.FTZ R84, R111, UR20, R108 ;  /* 0x000000146f547c23 */ /* 0x002fe2000801006c */
[----:B------:R-:W-:Y:S01]  /*2c60*/  MOV R111, UR18 ;  /* 0x00000012006f7c02 */ /* 0x000fe20008000f00 */
[----:B------:R-:W0:Y:S02]  /*2c70*/  @!P4 LDC.64 R108, c[0x0][0x3c0] ;  /* 0x0000f000ff6ccb82 */ /* 0x000e240000000a00 */
[----:B------:R-:W-:-:S06]  /*2c80*/  FADD.FTZ R110, R84, R85 ;  /* 0x00000055546e7221 */ /* 0x000fcc0000010000 */
[----:B------:R-:W1:Y:S01]  /*2c90*/  MUFU.RSQ R110, R110 ;  /* 0x0000006e006e7308 */ /* 0x000e620000001400 */
[----:B------:R-:W2:Y:S01]  /*2ca0*/  @!P4 LDC.64 R84, c[0x0][0x3c8] ;  /* 0x0000f200ff54cb82 */ /* 0x000ea20000000a00 */
[----:B0-----:R-:W-:Y:S01]  /*2cb0*/  @!P4 IMAD.WIDE R108, R111, 0x4, R108 ;  /* 0x000000046f6cc825 */ /* 0x001fe200078e026c */
[----:B-1----:R-:W-:-:S04]  /*2cc0*/  R2UR UR7, R110 ;  /* 0x000000006e0772ca */ /* 0x002fc800000e0000 */
[----:B------:R0:W-:Y:S01]  /*2cd0*/  @!P4 STG.E desc[UR12][R108.64], R87 ;  /* 0x000000576c00c986 */ /* 0x0001e2000c10190c */
[----:B--2---:R-:W-:-:S08]  /*2ce0*/  @!P4 IMAD.WIDE R84, R113, 0x4, R84 ;  /* 0x000000047154c825 */ /* 0x004fd000078e0254 */
[----:B------:R-:W-:-:S05]  /*2cf0*/  MOV R111, UR7 ;  /* 0x00000007006f7c02 */ /* 0x000fca0008000f00 */
[----:B------:R0:W-:Y:S01]  /*2d00*/  @!P4 STG.E desc[UR12][R84.64], R111 ;  /* 0x0000006f5400c986 */ /* 0x0001e2000c10190c */
[----:B------:R-:W-:Y:S05]  /*2d10*/  BRA.U !UP0, `(.L_x_8208) ;  /* 0x0000000d084c7547 */ /* 0x000fea000b800000 */
[----:B------:R-:W-:Y:S01]  /*2d20*/  UIADD3 UR4, UPT, UPT, UR6, -0x1, URZ ;  /* 0xffffffff06047890 */ /* 0x000fe2000fffe0ff */
[----:B0-----:R-:W-:Y:S01]  /*2d30*/  FSEL R87, R87, RZ, !P5 ;  /* 0x000000ff57577208 */ /* 0x001fe20006800000 */
        /* <DEDUP_REMOVED lines=10> */
[----:B------:R-:W-:Y:S01]  /*2de0*/  FADD.FTZ R86, R54, -UR4 ;  /* 0x8000000436567e21 */ /* 0x000fe20008010000 */
[----:B------:R-:W-:Y:S01]  /*2df0*/  SHF.L.U32 R87, R20, 0x10, RZ ;  /* 0x0000001014577819 */ /* 0x000fe200000006ff */
[----:B------:R-:W-:Y:S01]  /*2e00*/  FMUL.FTZ R84, R84, UR7 ;  /* 0x0000000754547c20 */ /* 0x000fe20008410000 */
[----:B------:R-:W-:Y:S01]  /*2e10*/  SHF.L.U32 R108, R17, 0x10, RZ ;  /* 0x00000010116c7819 */ /* 0x000fe200000006ff */
[----:B------:R-:W-:Y:S01]  /*2e20*/  FADD.FTZ R109, R56, -UR4 ;  /* 0x80000004386d7e21 */ /* 0x000fe20008010000 */
[----:B------:R-:W-:Y:S01]  /*2e30*/  SHF.L.U32 R110, R21, 0x10, RZ ;  /* 0x00000010156e7819 */ /* 0x000fe200000006ff */
[----:B------:R-:W-:Y:S01]  /*2e40*/  FFMA.FTZ R84, R84, R85, R87 ;  /* 0x0000005554547223 */ /* 0x000fe20000010057 */
[----:B------:R-:W-:Y:S01]  /*2e50*/  FADD.FTZ R87, R55, -UR4 ;  /* 0x8000000437577e21 */ /* 0x000fe20008010000 */
[----:B------:R-:W-:Y:S01]  /*2e60*/  SHF.L.U32 R112, R11, 0x10, RZ ;  /* 0x000000100b707819 */ /* 0x000fe200000006ff */
[----:B------:R-:W-:Y:S01]  /*2e70*/  FMUL.FTZ R85, R86, UR7 ;  /* 0x0000000756557c20 */ /* 0x000fe20008410000 */
[----:B------:R-:W-:Y:S01]  /*2e80*/  SHF.L.U32 R114, R10, 0x10, RZ ;  /* 0x000000100a727819 */ /* 0x000fe200000006ff */
[----:B------:R-:W-:Y:S01]  /*2e90*/  FMUL.FTZ R87, R87, UR7 ;  /* 0x0000000757577c20 */ /* 0x000fe20008410000 */
[----:B------:R-:W-:Y:S01]  /*2ea0*/  FMUL.FTZ R86, R109, UR7 ;  /* 0x000000076d567c20 */ /* 0x000fe20008410000 */
[----:B------:R-:W-:Y:S01]  /*2eb0*/  FFMA.FTZ R85, R85, R108, R110 ;  /* 0x0000006c55557223 */ /* 0x000fe2000001006e */
[----:B------:R-:W-:Y:S01]  /*2ec0*/  FADD.FTZ R109, R58, -UR4 ;  /* 0x800000043a6d7e21 */ /* 0x000fe20008010000 */
[----:B------:R-:W-:Y:S01]  /*2ed0*/  FFMA.FTZ R110, R87, R112, R114 ;  /* 0x00000070576e7223 */ /* 0x000fe20000010072 */
[----:B------:R-:W-:Y:S01]  /*2ee0*/  FADD.FTZ R87, R57, -UR4 ;  /* 0x8000000439577e21 */ /* 0x000fe20008010000 */
[----:B------:R-:W-:Y:S01]  /*2ef0*/  SHF.L.U32 R113, R18, 0x10, RZ ;  /* 0x0000001012717819 */ /* 0x000fe200000006ff */
[----:B------:R-:W-:Y:S01]  /*2f00*/  FMUL.FTZ R109, R109, UR7 ;  /* 0x000000076d6d7c20 */ /* 0x000fe20008410000 */
[----:B------:R-:W-:Y:S01]  /*2f10*/  SHF.L.U32 R115, R22, 0x10, RZ ;  /* 0x0000001016737819 */ /* 0x000fe200000006ff */
[----:B------:R-:W-:Y:S01]  /*2f20*/  FMUL.FTZ R87, R87, UR7 ;  /* 0x0000000757577c20 */ /* 0x000fe20008410000 */
[----:B------:R-:W-:-:S02]  /*2f30*/  SHF.L.U32 R108, R9, 0x10, RZ ;  /* 0x00000010096c7819 */ /* 0x000fc400000006ff */
[----:B------:R-:W-:Y:S01]  /*2f40*/  SHF.L.U32 R112, R8, 0x10, RZ ;  /* 0x0000001008707819 */ /* 0x000fe200000006ff */
[----:B------:R-:W-:Y:S01]  /*2f50*/  FFMA.FTZ R86, R86, R113, R115 ;  /* 0x0000007156567223 */ /* 0x000fe20000010073 */
[----:B------:R-:W-:Y:S02]  /*2f60*/  SHF.L.U32 R114, R19, 0x10, RZ ;  /* 0x0000001013727819 */ /* 0x000fe400000006ff */
[----:B------:R-:W-:Y:S01]  /*2f70*/  SHF.L.U32 R116, R23, 0x10, RZ ;  /* 0x0000001017747819 */ /* 0x000fe200000006ff */
[----:B------:R-:W-:Y:S01]  /*2f80*/  FFMA.FTZ R113, R87, R108, R112 ;  /* 0x0000006c57717223 */ /* 0x000fe20000010070 */
[----:B------:R-:W-:Y:S01]  /*2f90*/  FADD.FTZ R87, R59, -UR4 ;  /* 0x800000043b577e21 */ /* 0x000fe20008010000 */
[----:B------:R-:W-:Y:S02]  /*2fa0*/  SHF.L.U32 R112, R7, 0x10, RZ ;  /* 0x0000001007707819 */ /* 0x000fe400000006ff */
[----:B------:R-:W-:Y:S01]  /*2fb0*/  FFMA.FTZ R116, R109, R114, R116 ;  /* 0x000000726d747223 */ /* 0x000fe20000010074 */
[----:B------:R-:W-:Y:S01]  /*2fc0*/  SHF.L.U32 R114, R6, 0x10, RZ ;  /* 0x0000001006727819 */ /* 0x000fe200000006ff */
[----:B------:R-:W0:Y:S01]  /*2fd0*/  LDC.64 R108, c[0x0][0x428] ;  /* 0x00010a00ff6c7b82 */ /* 0x000e220000000a00 */
[----:B------:R-:W-:Y:S01]  /*2fe0*/  FMUL.FTZ R87, R87, UR7 ;  /* 0x0000000757577c20 */ /* 0x000fe20008410000 */
[----:B------:R-:W-:-:S02]  /*2ff0*/  F2FP.BF16.F32.PACK_AB R86, R113, R86 ;  /* 0x000000567156723e */ /* 0x000fc400000010ff */
[----:B------:R-:W-:Y:S01]  /*3000*/  F2FP.BF16.F32.PACK_AB R85, R110, R85 ;  /* 0x000000556e55723e */ /* 0x000fe200000010ff */
[----:B------:R-:W-:Y:S01]  /*3010*/  FFMA.FTZ R117, R87, R112, R114 ;  /* 0x0000007057757223 */ /* 0x000fe20000010072 */
[----:B------:R-:W-:Y:S01]  /*3020*/  FADD.FTZ R87, R53, -UR4 ;  /* 0x8000000435577e21 */ /* 0x000fe20008010000 */
[----:B------:R-:W-:Y:S02]  /*3030*/  SHF.L.U32 R112, R13, 0x10, RZ ;  /* 0x000000100d707819 */ /* 0x000fe400000006ff */
[----:B------:R-:W-:Y:S01]  /*3040*/  SHF.L.U32 R114, R12, 0x10, RZ ;  /* 0x000000100c727819 */ /* 0x000fe200000006ff */
[----:B------:R-:W-:-:S04]  /*3050*/  FMUL.FTZ R87, R87, UR7 ;  /* 0x0000000757577c20 */ /* 0x000fc80008410000 */
[----:B------:R-:W-:Y:S01]  /*3060*/  FFMA.FTZ R115, R87, R112, R114 ;  /* 0x0000007057737223 */ /* 0x000fe20000010072 */
[----:B------:R-:W-:-:S04]  /*3070*/  F2FP.BF16.F32.PACK_AB R87, R117, R116 ;  /* 0x000000747557723e */ /* 0x000fc800000010ff */
[----:B------:R-:W-:Y:S01]  /*3080*/  F2FP.BF16.F32.PACK_AB R84, R115, R84 ;  /* 0x000000547354723e */ /* 0x000fe200000010ff */
[C---:B0-----:R-:W-:Y:S01]  /*3090*/  IMAD.WIDE.U32 R108, R111.reuse, 0x10, R108 ;  /* 0x000000106f6c7825 */ /* 0x041fe200078e006c */
[----:B------:R-:W-:-:S04]  /*30a0*/  IADD3 R111, PT, PT, R111, 0x100, RZ ;  /* 0x000001006f6f7810 */ /* 0x000fc80007ffe0ff */
[----:B------:R0:W-:Y:S03]  /*30b0*/  STG.E.128 desc[UR12][R108.64], R84 ;  /* 0x000000546c007986 */ /* 0x0001e6000c101d0c */
.L_x_8210:
[----:B------:R-:W-:Y:S05]  /*30c0*/  BSYNC.RECONVERGENT B0 ;  /* 0x0000000000007941 */ /* 0x000fea0003800200 */
.L_x_8209:
[----:B------:R-:W-:Y:S04]  /*30d0*/  BSSY.RECONVERGENT B0, `(.L_x_8211) ;  /* 0x0000032000007945 */ /* 0x000fe80003800200 */
[----:B------:R-:W-:Y:S05]  /*30e0*/  @!P1 BRA `(.L_x_8212) ;  /* 0x0000000000c09947 */ /* 0x000fea0003800000 */
[----:B0-----:R-:W-:Y:S01]  /*30f0*/  FADD.FTZ R84, R60, -UR4 ;  /* 0x800000043c547e21 */ /* 0x001fe20008010000 */
[----:B------:R-:W-:Y:S01]  /*3100*/  SHF.L.U32 R85, R24, 0x10, RZ ;  /* 0x0000001018557819 */ /* 0x000fe200000006ff */
[----:B------:R-:W-:Y:S01]  /*3110*/  FADD.FTZ R86, R62, -UR4 ;  /* 0x800000043e567e21 */ /* 0x000fe20008010000 */
[----:B------:R-:W-:Y:S01]  /*3120*/  SHF.L.U32 R87, R28, 0x10, RZ ;  /* 0x000000101c577819 */ /* 0x000fe200000006ff */
[----:B------:R-:W-:Y:S01]  /*3130*/  FMUL.FTZ R84, R84, UR7 ;  /* 0x0000000754547c20 */ /* 0x000fe20008410000 */
[----:B------:R-:W-:Y:S01]  /*3140*/  SHF.L.U32 R110, R29, 0x10, RZ ;  /* 0x000000101d6e7819 */ /* 0x000fe200000006ff */
[----:B------:R-:W-:Y:S01]  /*3150*/  IMAD.U32 R108, R25, 0x10000, RZ ;  /* 0x00010000196c7824 */ /* 0x000fe200078e00ff */
[----:B------:R-:W-:Y:S01]  /*3160*/  SHF.L.U32 R112, R3, 0x10, RZ ;  /* 0x0000001003707819 */ /* 0x000fe200000006ff */
[----:B------:R-:W-:Y:S01]  /*3170*/  FFMA.FTZ R84, R84, R85, R87 ;  /* 0x0000005554547223 */ /* 0x000fe20000010057 */
[----:B------:R-:W-:Y:S01]  /*3180*/  FADD.FTZ R87, R63, -UR4 ;  /* 0x800000043f577e21 */ /* 0x000fe20008010000 */
[----:B------:R-:W-:Y:S01]  /*3190*/  SHF.L.U32 R114, R14, 0x10, RZ ;  /* 0x000000100e727819 */ /* 0x000fe200000006ff */
[----:B------:R-:W-:Y:S01]  /*31a0*/  FADD.FTZ R109, R64, -UR4 ;  /* 0x80000004406d7e21 */ /* 0x000fe20008010000 */
[----:B------:R-:W-:Y:S01]  /*31b0*/  FMUL.FTZ R85, R86, UR7 ;  /* 0x0000000756557c20 */ /* 0x000fe20008410000 */
[----:B------:R-:W-:Y:S01]  /*31c0*/  FMUL.FTZ R87, R87, UR7 ;  /* 0x0000000757577c20 */ /* 0x000fe20008410000 */
[----:B------:R-:W-:Y:S01]  /*31d0*/  SHF.L.U32 R113, R26, 0x10, RZ ;  /* 0x000000101a717819 */ /* 0x000fe200000006ff */
[----:B------:R-:W-:Y:S01]  /*31e0*/  FMUL.FTZ R86, R109, UR7 ;  /* 0x000000076d567c20 */ /* 0x000fe20008410000 */
[----:B------:R-:W-:Y:S01]  /*31f0*/  FFMA.FTZ R85, R85, R108, R110 ;  /* 0x0000006c55557223 */ /* 0x000fe2000001006e */
[----:B------:R-:W-:Y:S01]  /*3200*/  FFMA.FTZ R110, R87, R112, R114 ;  /* 0x00000070576e7223 */ /* 0x000fe20000010072 */
[----:B------:R-:W-:Y:S01]  /*3210*/  FADD.FTZ R109, R66, -UR4 ;  /* 0x80000004426d7e21 */ /* 0x000fe20008010000 */
[----:B------:R-:W-:Y:S01]  /*3220*/  FADD.FTZ R87, R65, -UR4 ;  /* 0x8000000441577e21 */ /* 0x000fe20008010000 */
[----:B------:R-:W-:-:S02]  /*3230*/  SHF.L.U32 R115, R30, 0x10, RZ ;  /* 0x000000101e737819 */ /* 0x000fc400000006ff */
        /* <DEDUP_REMOVED lines=27> */
.L_x_8212:
[----:B------:R-:W-:Y:S05]  /*33f0*/  BSYNC.RECONVERGENT B0 ;  /* 0x0000000000007941 */ /* 0x000fea0003800200 */
.L_x_8211:
        /* <DEDUP_REMOVED lines=24> */
[----:B------:R-:W-:Y:S01]  /*3580*/  IMAD.U32 R112, R96, 0x10000, RZ ;  /* 0x0001000060707824 */ /* 0x000fe200078e00ff */
        /* <DEDUP_REMOVED lines=10> */
[----:B------:R-:W0:Y:S01]  /*3630*/  LDC.64 R108, c[0x0][0x428] ;  /* 0x00010a00ff6c7b82 */ /* 0x000e220000000a00 */
[----:B------:R-:W-:Y:S01]  /*3640*/  FMUL.FTZ R87, R87, UR7 ;  /* 0x0000000757577c20 */ /* 0x000fe20008410000 */
[----:B------:R-:W-:Y:S02]  /*3650*/  F2FP.BF16.F32.PACK_AB R86, R113, R86 ;  /* 0x000000567156723e */ /* 0x000fe400000010ff */
        /* <DEDUP_REMOVED lines=12> */
.L_x_8214:
[----:B------:R-:W-:Y:S05]  /*3720*/  BSYNC.RECONVERGENT B0 ;  /* 0x0000000000007941 */ /* 0x000fea0003800200 */
.L_x_8213:
[----:B------:R-:W-:Y:S04]  /*3730*/  BSSY.RECONVERGENT B0, `(.L_x_8208) ;  /* 0x0000031000007945 */ /* 0x000fe80003800200 */
[----:B------:R-:W-:Y:S05]  /*3740*/  @!P3 BRA `(.L_x_8215) ;  /* 0x0000000000bcb947 */ /* 0x000fea0003800000 */
[----:B012---:R-:W-:Y:S01]  /*3750*/  FADD.FTZ R84, R76, -UR4 ;  /* 0x800000044c547e21 */ /* 0x007fe20008010000 */
[----:B------:R-:W-:Y:S01]  /*3760*/  FADD.FTZ R86, R78, -UR4 ;  /* 0x800000044e567e21 */ /* 0x000fe20008010000 */
        /* <DEDUP_REMOVED lines=9> */
[----:B------:R-:W-:-:S02]  /*3800*/  SHF.L.U32 R115, R101, 0x10, RZ ;  /* 0x0000001065737819 */ /* 0x000fc400000006ff */
[----:B------:R-:W-:Y:S01]  /*3810*/  SHF.L.U32 R117, R102, 0x10, RZ ;  /* 0x0000001066757819 */ /* 0x000fe200000006ff */
[----:B------:R-:W-:Y:S01]  /*3820*/  FFMA.FTZ R85, R86, R109, R113 ;  /* 0x0000006d56557223 */ /* 0x000fe20000010071 */
[----:B------:R-:W-:Y:S01]  /*3830*/  FADD.FTZ R86, R80, -UR4 ;  /* 0x8000000450567e21 */ /* 0x000fe20008010000 */
[----:B------:R-:W-:Y:S02]  /*3840*/  SHF.L.U32 R87, R42, 0x10, RZ ;  /* 0x000000102a577819 */ /* 0x000fe400000006ff */
[----:B------:R-:W-:Y:S01]  /*3850*/  FFMA.FTZ R110, R108, R115, R117 ;  /* 0x000000736c6e7223 */ /* 0x000fe20000010075 */
        /* <DEDUP_REMOVED lines=13> */
[----:B------:R-:W-:Y:S01]  /*3930*/  FADD.FTZ R115, R83, -UR4 ;  /* 0x8000000453737e21 */ /* 0x000fe20008010000 */
[----:B------:R-:W-:Y:S02]  /*3940*/  F2FP.BF16.F32.PACK_AB R86, R113, R86 ;  /* 0x000000567156723e */ /* 0x000fe400000010ff */
[----:B------:R-:W-:Y:S01]  /*3950*/  FFMA.FTZ R116, R87, R112, R114 ;  /* 0x0000007057747223 */ /* 0x000fe20000010072 */
[----:B------:R-:W-:Y:S01]  /*3960*/  SHF.L.U32 R112, R105, 0x10, RZ ;  /* 0x0000001069707819 */ /* 0x000fe200000006ff */
[----:B------:R-:W-:Y:S01]  /*3970*/  FMUL.FTZ R115, R115, UR7 ;  /* 0x0000000773737c20 */ /* 0x000fe20008410000 */
[----:B------:R-:W-:Y:S01]  /*3980*/  SHF.L.U32 R114, R106, 0x10, RZ ;  /* 0x000000106a727819 */ /* 0x000fe200000006ff */
[----:B------:R-:W-:Y:S01]  /*3990*/  FADD.FTZ R87, R77, -UR4 ;  /* 0x800000044d577e21 */ /* 0x000fe20008010000 */
[----:B------:R-:W-:-:S03]  /*39a0*/  F2FP.BF16.F32.PACK_AB R85, R110, R85 ;  /* 0x000000556e55723e */ /* 0x000fc600000010ff */
[----:B------:R-:W-:Y:S01]  /*39b0*/  FFMA.FTZ R117, R115, R112, R114 ;  /* 0x0000007073757223 */ /* 0x000fe20000010072 */
[----:B------:R-:W-:Y:S01]  /*39c0*/  SHF.L.U32 R112, R99, 0x10, RZ ;  /* 0x0000001063707819 */ /* 0x000fe200000006ff */
[----:B------:R-:W-:Y:S01]  /*39d0*/  FMUL.FTZ R87, R87, UR7 ;  /* 0x0000000757577c20 */ /* 0x000fe20008410000 */
[----:B------:R-:W-:-:S05]  /*39e0*/  SHF.L.U32 R114, R100, 0x10, RZ ;  /* 0x0000001064727819 */ /* 0x000fca00000006ff */
[----:B------:R-:W-:Y:S01]  /*39f0*/  FFMA.FTZ R115, R87, R112, R114 ;  /* 0x0000007057737223 */ /* 0x000fe20000010072 */
[----:B------:R-:W-:Y:S01]  /*3a00*/  F2FP.BF16.F32.PACK_AB R87, R117, R116 ;  /* 0x000000747557723e */ /* 0x000fe200000010ff */
[----:B0-----:R-:W-:-:S03]  /*3a10*/  IMAD.WIDE.U32 R108, R111, 0x10, R108 ;  /* 0x000000106f6c7825 */ /* 0x001fc600078e006c */
[----:B------:R-:W-:-:S05]  /*3a20*/  F2FP.BF16.F32.PACK_AB R84, R115, R84 ;  /* 0x000000547354723e */ /* 0x000fca00000010ff */
[----:B------:R3:W-:Y:S02]  /*3a30*/  STG.E.128 desc[UR12][R108.64], R84 ;  /* 0x000000546c007986 */ /* 0x0007e4000c101d0c */
.L_x_8215:
[----:B------:R-:W-:Y:S05]  /*3a40*/  BSYNC.RECONVERGENT B0 ;  /* 0x0000000000007941 */ /* 0x000fea0003800200 */
.L_x_8208:
[----:B------:R-:W-:Y:S02]  /*3a50*/  UIADD3 UR18, UPT, UPT, UR18, UR16, URZ ;  /* 0x0000001012127290 */ /* 0x000fe4000fffe0ff */
[----:B------:R-:W-:Y:S02]  /*3a60*/  UPLOP3.LUT UP1, UPT, UPT, UPT, UP1, 0x40, 0x4 ;  /* 0x000000000004789c */ /* 0x000fe40003f2e810 */
[----:B------:R-:W-:-:S09]  /*3a70*/  UISETP.GE.AND UP0, UPT, UR18, UR17, UPT ;  /* 0x000000111200728c */ /* 0x000fd2000bf06270 */
[----:B------:R-:W-:Y:S05]  /*3a80*/  BRA.U !UP0, `(.L_x_8216) ;  /* 0xffffffcd087c7547 */ /* 0x000fea000b83ffff */
[----:B------:R-:W-:Y:S05]  /*3a90*/  EXIT ;  /* 0x000000000000794d */ /* 0x000fea0003800000 */
.L_x_8217:
        /* <DEDUP_REMOVED lines=14> */
.L_x_27510:


//--------------------- .text._ZN10layer_norm13ln_fwd_kernelINS_13Kernel_traitsI13__nv_bfloat16S2_fS2_fjLj8192ELj1ELj1ELj8ELj16ENS_18Kernel_traits_baseILj8192ES2_S2_fS2_fjLj256EEEEELb0ELb0ELb1ELb1EEEvNS_9FwdParamsE --------------------------
	.section	.text._ZN10layer_norm13ln_fwd_kernelINS_13Kernel_traitsI13__nv_bfloat16S2_fS2_fjLj8192ELj1ELj1ELj8ELj16ENS_18Kernel_traits_baseILj8192ES2_S2_fS2_fjLj256EEEEELb0ELb0ELb1ELb1EEEvNS_9FwdParamsE,"ax",@progbits
	.align	128
        .global         _ZN10layer_norm13ln_fwd_kernelINS_13Kernel_traitsI13__nv_bfloat16S2_fS2_fjLj8192ELj1ELj1ELj8ELj16ENS_18Kernel_traits_baseILj8192ES2_S2_fS2_fjLj256EEEEELb0ELb0ELb1ELb1EEEvNS_9FwdParamsE
        .type           _ZN10layer_norm13ln_fwd_kernelINS_13Kernel_traitsI13__nv_bfloat16S2_fS2_fjLj8192ELj1ELj1ELj8ELj16ENS_18Kernel_traits_baseILj8192ES2_S2_fS2_fjLj256EEEEELb0ELb0ELb1ELb1EEEvNS_9FwdParamsE,@function
        .size           _ZN10layer_norm13ln_fwd_kernelINS_13Kernel_traitsI13__nv_bfloat16S2_fS2_fjLj8192ELj1ELj1ELj8ELj16ENS_18Kernel_traits_baseILj8192ES2_S2_fS2_fjLj256EEEEELb0ELb0ELb1ELb1EEEvNS_9FwdParamsE,(.L_x_27511 - _ZN10layer_norm13ln_fwd_kernelINS_13Kernel_traitsI13__nv_bfloat16S2_fS2_fjLj8192ELj1ELj1ELj8ELj16ENS_18Kernel_traits_baseILj8192ES2_S2_fS2_fjLj256EEEEELb0ELb0ELb1ELb1EEEvNS_9FwdParamsE)
        .other          _ZN10layer_norm13ln_fwd_kernelINS_13Kernel_traitsI13__nv_bfloat16S2_fS2_fjLj8192ELj1ELj1ELj8ELj16ENS_18Kernel_traits_baseILj8192ES2_S2_fS2_fjLj256EEEEELb0ELb0ELb1ELb1EEEvNS_9FwdParamsE,@"STO_CUDA_ENTRY STV_DEFAULT"
_ZN10layer_norm13ln_fwd_kernelINS_13Kernel_traitsI13__nv_bfloat16S2_fS2_fjLj8192ELj1ELj1ELj8ELj16ENS_18Kernel_traits_baseILj8192ES2_S2_fS2_fjLj256EEEEELb0ELb0ELb1ELb1EEEvNS_9FwdParamsE:
.text._ZN10layer_norm13ln_fwd_kernelINS_13Kernel_traitsI13__nv_bfloat16S2_fS2_fjLj8192ELj1ELj1ELj8ELj16ENS_18Kernel_traits_baseILj8192ES2_S2_fS2_fjLj256EEEEELb0ELb0ELb1ELb1EEEvNS_9FwdParamsE:
        /* <DEDUP_REMOVED lines=13> */
[----:B------:R-:W2:Y:S10]  /*00d0*/  LDG.E.128 R20, desc[UR12][R2.64+0x3000] ;  /* 0x0030000c02147981 */ /* 0x000eb4000c1e1d00 */
        /* <DEDUP_REMOVED lines=12> */
[----:B----4-:R-:W-:Y:S02]  /*01a0*/  @P0 MOV R101, R12 ;  /* 0x0000000c00650202 */ /* 0x010fe40000000f00 */
[----:B------:R-:W-:Y:S02]  /*01b0*/  @P0 MOV R100, R13 ;  /* 0x0000000d00640202 */ /* 0x000fe40000000f00 */
[----:B------:R-:W-:-:S02]  /*01c0*/  @P0 MOV R99, R14 ;  /* 0x0000000e00630202 */ /* 0x000fc40000000f00 */
[----:B------:R-:W-:Y:S02]  /*01d0*/  @P0 MOV R98, R15 ;  /* 0x0000000f00620202 */ /* 0x000fe40000000f00 */
[----:B--2---:R-:W-:Y:S02]  /*01e0*/  @P0 MOV R97, R16 ;  /* 0x0000001000610202 */ /* 0x004fe40000000f00 */
[----:B------:R-:W-:Y:S02]  /*01f0*/  @P0 MOV R96, R17 ;  /* 0x0000001100600202 */ /* 0x000fe40000000f00 */
[----:B------:R-:W-:Y:S02]  /*0200*/  @P0 MOV R95, R18 ;  /* 0x00000012005f0202 */ /* 0x000fe40000000f00 */
[----:B------:R-:W-:Y:S02]  /*0210*/  @P0 MOV R94, R19 ;  /* 0x00000013005e0202 */ /* 0x000fe40000000f00 */
        /* <DEDUP_REMOVED lines=12> */
[----:B------:R-:W-:Y:S01]  /*02e0*/  @P0 MOV R93, R20 ;  /* 0x00000014005d0202 */ /* 0x000fe20000000f00 */
[----:B0-----:R-:W-:Y:S06]  /*02f0*/  @P1 EXIT ;  /* 0x000000000000194d */ /* 0x001fec0003800000 */
[----:B------:R-:W0:Y:S01]  /*0300*/  LDCU.U8 UR4, c[0x0][0x410] ;  /* 0x00008200ff0477ac */ /* 0x000e220008000000 */
        /* <DEDUP_REMOVED lines=8> */
[----:B------:R-:W-:Y:S01]  /*0390*/  @P0 MOV R92, R21 ;  /* 0x00000015005c0202 */ /* 0x000fe20000000f00 */
[----:B------:R-:W-:Y:S01]  /*03a0*/  UPLOP3.LUT UP1, UPT, UPT, UPT, UPT, 0x40, 0x4 ;  /* 0x000000000004789c */ /* 0x000fe20003f2e870 */
[----:B------:R-:W-:Y:S01]  /*03b0*/  @P0 MOV R87, R22 ;  /* 0x0000001600570202 */ /* 0x000fe20000000f00 */
[----:B------:R-:W1:Y:S01]  /*03c0*/  LDCU UR20, c[0x0][0x388] ;  /* 0x00007100ff1477ac */ /* 0x000e620008000800 */
[----:B------:R-:W-:Y:S02]  /*03d0*/  @P0 MOV R86, R23 ;  /* 0x0000001700560202 */ /* 0x000fe40000000f00 */
[----:B------:R-:W-:Y:S01]  /*03e0*/  @!P0 MOV R93, R20 ;  /* 0x00000014005d8202 */ /* 0x000fe20000000f00 */
[----:B------:R-:W2:Y:S01]  /*03f0*/  LDCU UR21, c[0x0][0x400] ;  /* 0x00008000ff1577ac */ /* 0x000ea20008000800 */
[----:B------:R-:W-:-:S02]  /*0400*/  @!P0 MOV R92, R21 ;  /* 0x00000015005c8202 */ /* 0x000fc40000000f00 */
[----:B------:R-:W-:Y:S01]  /*0410*/  @!P0 MOV R87, R22 ;  /* 0x0000001600578202 */ /* 0x000fe20000000f00 */
[----:B------:R-:W3:Y:S01]  /*0420*/  LDCU.128 UR8, c[0x0][0x3f0] ;  /* 0x00007e00ff0877ac */ /* 0x000ee20008000c00 */
[----:B------:R-:W-:Y:S02]  /*0430*/  @!P0 MOV R86, R23 ;  /* 0x0000001700568202 */ /* 0x000fe40000000f00 */
[----:B------:R-:W-:Y:S01]  /*0440*/  LOP3.LUT R106, R0, 0x1f, RZ, 0xc0, !PT ;  /* 0x0000001f006a7812 */ /* 0x000fe200078ec0ff */
[----:B------:R-:W4:Y:S01]  /*0450*/  LDCU.64 UR14, c[0x0][0x3a0] ;  /* 0x00007400ff0e77ac */ /* 0x000f220008000a00 */
[----:B------:R-:W-:Y:S02]  /*0460*/  PRMT R2, R102, 0x7632, R2 ;  /* 0x0000763266027816 */ /* 0x000fe40000000002 */
[----:B------:R-:W-:Y:S01]  /*0470*/  PRMT R3, R103, 0x7632, R3 ;  /* 0x0000763267037816 */ /* 0x000fe20000000003 */
[----:B------:R-:W0:Y:S01]  /*0480*/  LDCU.64 UR16, c[0x0][0x380] ;  /* 0x00007000ff1077ac */ /* 0x000e220008000a00 */
        /* <DEDUP_REMOVED lines=14> */
[----:B0-----:R-:W-:Y:S02]  /*0570*/  ISETP.NE.AND P0, PT, RZ, UR4, PT ;  /* 0x00000004ff007c0c */ /* 0x001fe4000bf05270 */
        /* <DEDUP_REMOVED lines=16> */
.L_x_8230:
[----:B------:R-:W-:-:S06]  /*0680*/  UIMAD.WIDE UR4, UR7, 0x4, UR8 ;  /* 0x00000004070478a5 */ /* 0x000fcc000f8e0208 */
[----:B-1----:R-:W-:Y:S02]  /*0690*/  MOV R20, UR4 ;  /* 0x0000000400147c02 */ /* 0x002fe40008000f00 */
[----:B------:R-:W-:-:S05]  /*06a0*/  MOV R21, UR5 ;  /* 0x0000000500157c02 */ /* 0x000fca0008000f00 */
[----:B------:R-:W2:Y:S01]  /*06b0*/  LDG.E R20, desc[UR12][R20.64] ;  /* 0x0000000c14147981 */ /* 0x000ea2000c1e1900 */
[----:B------:R-:W-:Y:S01]  /*06c0*/  UIMAD.WIDE UR18, UR7, 0x4, UR10 ;  /* 0x00000004071278a5 */ /* 0x000fe2000f8e020a */
[----:B------:R-:W-:-:S05]  /*06d0*/  HFMA2 R22, -RZ, RZ, 0, 0 ;  /* 0x00000000ff167431 */ /* 0x000fca00000001ff */
[----:B------:R-:W-:Y:S02]  /*06e0*/  MOV R24, UR18 ;  /* 0x0000001200187c02 */ /* 0x000fe40008000f00 */
[----:B------:R-:W-:-:S05]  /*06f0*/  MOV R25, UR19 ;  /* 0x0000001300197c02 */ /* 0x000fca0008000f00 */
[----:B------:R-:W3:Y:S01]  /*0700*/  LDG.E R24, desc[UR12][R24.64] ;  /* 0x0000000c18187981 */ /* 0x000ee2000c1e1900 */
[----:B--2---:R-:W-:-:S13]  /*0710*/  R2UR UR24, R20 ;  /* 0x00000000141872ca */ /* 0x004fda00000e0000 */
[----:B------:R-:W-:-:S06]  /*0720*/  UISETP.GE.AND UP2, UPT, UR24, 0x1, UPT ;  /* 0x000000011800788c */ /* 0x000fcc000bf46270 */
[----:B------:R-:W-:-:S05]  /*0730*/  PLOP3.LUT P1, PT, PT, PT, UP2, 0x80, 0x8 ;  /* 0x000000000008781c */ /* 0x000fca0003f2f028 */
[----:B------:R-:W-:Y:S01]  /*0740*/  @UP2 UIADD3 UR4, UPT, UPT, UR24, -0x1, URZ ;  /* 0xffffffff18042890 */ /* 0x000fe2000fffe0ff */
[----:B0-----:R-:W0:Y:S03]  /*0750*/  @UP2 LDCU.64 UR22, c[0x0][0x390] ;  /* 0x00007200ff1627ac */ /* 0x001e260008000a00 */
[----:B------:R-:W-:-:S04]  /*0760*/  @UP2 UIMAD UR4, UR4, UR20, URZ ;  /* 0x00000014040422a4 */ /* 0x000fc8000f8e02ff */
[----:B------:R-:W-:-:S04]  /*0770*/  @UP2 USHF.R.S32.HI UR5, URZ, 0x1f, UR4 ;  /* 0x0000001fff052899 */ /* 0x000fc80008011404 */
[----:B------:R-:W-:-:S06]  /*0780*/  @UP2 ULEA.HI UR5, UR5, UR4, URZ, 0x3 ;  /* 0x0000000405052291 */ /* 0x000fcc000f8f18ff */
[----:B------:R-:W-:Y:S02]  /*0790*/  MOV R23, UR5 ;  /* 0x0000000500177c02 */ /* 0x000fe40008000f00 */
[----:B0-----:R-:W-:Y:S02]  /*07a0*/  MOV R20, UR22 ;  /* 0x0000001600147c02 */ /* 0x001fe40008000f00 */
[----:B------:R-:W-:Y:S02]  /*07b0*/  MOV R21, UR23 ;  /* 0x0000001700157c02 */ /* 0x000fe40008000f00 */
[----:B------:R-:W-:-:S05]  /*07c0*/  @P1 LEA.HI.SX32 R22, R23, R0, 0x1d ;  /* 0x0000000017161211 */ /* 0x000fca00078feaff */
[----:B------:R-:W-:-:S05]  /*07d0*/  @P1 IMAD.WIDE.U32 R20, R22, 0x10, R20 ;  /* 0x0000001016141825 */ /* 0x000fca00078e0014 */
[----:B------:R-:W2:Y:S01]  /*07e0*/  @P1 LDG.E.128 R48, desc[UR12][R20.64] ;  /* 0x0000000c14301981 */ /* 0x000ea2000c1e1d00 */
[----:B------:R-:W-:Y:S02]  /*07f0*/  UIMAD UR4, UR7, UR20, URZ ;  /* 0x00000014070472a4 */ /* 0x000fe4000f8e02ff */
[----:B------:R-:W-:Y:S02]  /*0800*/  UISETP.NE.U32.AND UP0, UPT, UR14, URZ, UPT ;  /* 0x000000ff0e00728c */ /* 0x000fe4000bf05070 */
[----:B------:R-:W-:Y:S02]  /*0810*/  USHF.R.S32.HI UR5, URZ, 0x1f, UR4 ;  /* 0x0000001fff057899 */ /* 0x000fe40008011404 */
[----:B------:R-:W-:Y:S02]  /*0820*/  UISETP.NE.AND.EX UP0, UPT, UR15, URZ, UPT, UP0 ;  /* 0x000000ff0f00728c */ /* 0x000fe4000bf05300 */
[----:B------:R-:W-:Y:S01]  /*0830*/  ULEA.HI UR5, UR5, UR4, URZ, 0x3 ;  /* 0x0000000405057291 */ /* 0x000fe2000f8f18ff */
[----:B---3--:R-:W-:-:S05]  /*0840*/  R2UR UR6, R24 ;  /* 0x00000000180672ca */ /* 0x008fca00000e0000 */
[----:B------:R-:W-:-:S04]  /*0850*/  MOV R23, UR5 ;  /* 0x0000000500177c02 */ /* 0x000fc80008000f00 */
[----:B------:R-:W-:Y:S02]  /*0860*/  LEA.HI.SX32 R23, R23, R0, 0x1d ;  /* 0x0000000017177211 */ /* 0x000fe400078feaff */
[----:B--2---:R-:W-:Y:S02]  /*0870*/  PRMT R24, R51, 0x7632, R24 ;  /* 0x0000763233187816 */ /* 0x004fe40000000018 */
[----:B------:R-:W-:Y:S02]  /*0880*/  PRMT R25, R50, 0x7632, R25 ;  /* 0x0000763232197816 */ /* 0x000fe40000000019 */
[----:B------:R-:W-:Y:S02]  /*0890*/  PRMT R26, R49, 0x7632, R26 ;  /* 0x00007632311a7816 */ /* 0x000fe4000000001a */
[----:B------:R-:W-:Y:S01]  /*08a0*/  PRMT R27, R48, 0x7632, R27 ;  /* 0x00007632301b7816 */ /* 0x000fe2000000001b */
[----:B------:R-:W-:Y:S06]  /*08b0*/  BRA.U !UP0, `(.L_x_8218) ;  /* 0x0000000108787547 */ /* 0x000fec000b800000 */
[----:B------:R-:W0:Y:S02]  /*08c0*/  LDC.64 R20, c[0x0][0x3a0] ;  /* 0x0000e800ff147b82 */ /* 0x000e240000000a00 */
[----:B0-----:R-:W-:-:S05]  /*08d0*/  IMAD.WIDE.U32 R20, R23, 0x20, R20 ;  /* 0x0000002017147825 */ /* 0x001fca00078e0014 */
[----:B------:R-:W2:Y:S04]  /*08e0*/  LDG.E.128 R44, desc[UR12][R20.64] ;  /* 0x0000000c142c7981 */ /* 0x000ea8000c1e1d00 */
[----:B------:R0:W3:Y:S01]  /*08f0*/  LDG.E.128 R40, desc[UR12][R20.64+0x10] ;  /* 0x0000100c14287981 */ /* 0x0000e2000c1e1d00 */
[----:B------:R-:W-:-:S13]  /*0900*/  ISETP.LT.AND P2, PT, RZ, UR24, PT ;  /* 0x00000018ff007c0c */ /* 0x000fda000bf41270 */
[----:B------:R-:W2:Y:S01]  /*0910*/  @P2 LDC R31, c[0x0][0x40c] ;  /* 0x00010300ff1f2b82 */ /* 0x000ea20000000800 */
[----:B0-----:R-:W-:Y:S02]  /*0920*/  @P2 SHF.L.U32 R21, R49, 0x10, RZ ;  /* 0x0000001031152819 */ /* 0x001fe400000006ff */
[----:B------:R-:W-:Y:S02]  /*0930*/  @P2 SHF.L.U32 R28, R27, 0x10, RZ ;  /* 0x000000101b1c2819 */ /* 0x000fe400000006ff */
[----:B------:R-:W-:Y:S02]  /*0940*/  @P2 SHF.L.U32 R20, R25, 0x10, RZ ;  /* 0x0000001019142819 */ /* 0x000fe400000006ff */
[----:B------:R-:W-:Y:S01]  /*0950*/  @P2 SHF.L.U32 R27, R48, 0x10, RZ ;  /* 0x00000010301b2819 */ /* 0x000fe200000006ff */
[----:B------:R-:W0:Y:S01]  /*0960*/  @P2 LDC R29, c[0x0][0x40c] ;  /* 0x00010300ff1d2b82 */ /* 0x000e220000000800 */
[----:B------:R-:W-:Y:S02]  /*0970*/  @P2 SHF.L.U32 R26, R26, 0x10, RZ ;  /* 0x000000101a1a2819 */ /* 0x000fe400000006ff */
[----:B------:R-:W-:-:S02]  /*0980*/  @P2 SHF.L.U32 R24, R24, 0x10, RZ ;  /* 0x0000001018182819 */ /* 0x000fc400000006ff */
[----:B------:R-:W-:-:S03]  /*0990*/  @P2 SHF.L.U32 R25, R51, 0x10, RZ ;  /* 0x0000001033192819 */ /* 0x000fc600000006ff */
[----:B------:R-:W1:Y:S08]  /*09a0*/  @P2 LDC R30, c[0x0][0x40c] ;  /* 0x00010300ff1e2b82 */ /* 0x000e700000000800 */
[----:B------:R-:W4:Y:S08]  /*09b0*/  @P2 LDC R32, c[0x0][0x40c] ;  /* 0x00010300ff202b82 */ /* 0x000f300000000800 */
[----:B------:R-:W5:Y:S08]  /*09c0*/  @P2 LDC R33, c[0x0][0x40c] ;  /* 0x00010300ff212b82 */ /* 0x000f700000000800 */
[----:B------:R-:W3:Y:S08]  /*09d0*/  @P2 LDC R34, c[0x0][0x40c] ;  /* 0x00010300ff222b82 */ /* 0x000ef00000000800 */
[----:B------:R-:W5:Y:S08]  /*09e0*/  @P2 LDC R35, c[0x0][0x40c] ;  /* 0x00010300ff232b82 */ /* 0x000f700000000800 */
[----:B------:R-:W5:Y:S01]  /*09f0*/  @P2 LDC R36, c[0x0][0x40c] ;  /* 0x00010300ff242b82 */ /* 0x000f620000000800 */
[----:B--2---:R-:W-:Y:S01]  /*0a00*/  @P2 FFMA.FTZ R46, R21, R31, R46 ;  /* 0x0000001f152e2223 */ /* 0x004fe2000001002e */
[----:B------:R-:W-:Y:S01]  /*0a10*/  @P2 SHF.L.U32 R21, R50, 0x10, RZ ;  /* 0x0000001032152819 */ /* 0x000fe200000006ff */
[----:B0-----:R-:W-:Y:S01]  /*0a20*/  @P2 FFMA.FTZ R44, R27, R29, R44 ;  /* 0x0000001d1b2c2223 */ /* 0x001fe2000001002c */
[----:B-1----:R-:W-:Y:S01]  /*0a30*/  @P2 FFMA.FTZ R45, R28, R30, R45 ;  /* 0x0000001e1c2d2223 */ /* 0x002fe2000001002d */
[----:B----4-:R-:W-:Y:S01]  /*0a40*/  @P2 FFMA.FTZ R47, R26, R32, R47 ;  /* 0x000000201a2f2223 */ /* 0x010fe2000001002f */
[----:B---3--:R-:W-:Y:S01]  /*0a50*/  @P2 FFMA.FTZ R41, R20, R34, R41 ;  /* 0x0000002214292223 */ /* 0x008fe20000010029 */
[----:B-----5:R-:W-:Y:S01]  /*0a60*/  @P2 FFMA.FTZ R40, R21, R33, R40 ;  /* 0x0000002115282223 */ /* 0x020fe20000010028 */
[----:B------:R-:W-:Y:S01]  /*0a70*/  @P2 FFMA.FTZ R42, R25, R35, R42 ;  /* 0x00000023192a2223 */ /* 0x000fe2000001002a */
[----:B------:R-:W-:Y:S01]  /*0a80*/  @P2 FFMA.FTZ R43, R24, R36, R43 ;  /* 0x00000024182b2223 */ /* 0x000fe2000001002b */
[----:B------:R-:W-:Y:S06]  /*0a90*/  BRA `(.L_x_8219) ;  /* 0x0000000000707947 */ /* 0x000fec0003800000 */
.L_x_8218:
[----:B------:R-:W0:Y:S01]  /*0aa0*/  @UP2 LDCU UR4, c[0x0][0x40c] ;  /* 0x00008180ff0427ac */ /* 0x000e220008000800 */
[----:B------:R-:W-:Y:S02]  /*0ab0*/  @P1 SHF.L.U32 R20, R48, 0x10, RZ ;  /* 0x0000001030141819 */ /* 0x000fe400000006ff */
[----:B------:R-:W-:Y:S02]  /*0ac0*/  CS2R R44, SRZ ;  /* 0x00000000002c7805 */ /* 0x000fe4000001ff00 */
[----:B------:R-:W-:Y:S01]  /*0ad0*/  @P1 SHF.L.U32 R21, R49, 0x10, RZ ;  /* 0x0000001031151819 */ /* 0x000fe200000006ff */
[----:B------:R-:W1:Y:S01]  /*0ae0*/  @UP2 LDCU UR18, c[0x0][0x40c] ;  /* 0x00008180ff1227ac */ /* 0x000e620008000800 */
[----:B------:R-:W-:Y:S02]  /*0af0*/  CS2R R46, SRZ ;  /* 0x00000000002e7805 */ /* 0x000fe4000001ff00 */
[----:B------:R-:W-:Y:S02]  /*0b00*/  @P1 SHF.L.U32 R27, R27, 0x10, RZ ;  /* 0x000000101b1b1819 */ /* 0x000fe400000006ff */
[----:B------:R-:W-:Y:S01]  /*0b10*/  CS2R R40, SRZ ;  /* 0x0000000000287805 */ /* 0x000fe2000001ff00 */
[----:B------:R-:W2:Y:S01]  /*0b20*/  @UP2 LDCU UR5, c[0x0][0x40c] ;  /* 0x00008180ff0527ac */ /* 0x000ea20008000800 */
[----:B------:R-:W-:-:S02]  /*0b30*/  @P1 SHF.L.U32 R26, R26, 0x10, RZ ;  /* 0x000000101a1a1819 */ /* 0x000fc400000006ff */
[----:B------:R-:W-:Y:S02]  /*0b40*/  CS2R R42, SRZ ;  /* 0x00000000002a7805 */ /* 0x000fe4000001ff00 */
[----:B------:R-:W-:Y:S01]  /*0b50*/  @P1 SHF.L.U32 R25, R25, 0x10, RZ ;  /* 0x0000001019191819 */ /* 0x000fe200000006ff */
[----:B------:R-:W3:Y:S01]  /*0b60*/  @UP2 LDCU UR19, c[0x0][0x40c] ;  /* 0x00008180ff1327ac */ /* 0x000ee20008000800 */
[----:B------:R-:W-:Y:S01]  /*0b70*/  @P1 SHF.L.U32 R24, R24, 0x10, RZ ;  /* 0x0000001018181819 */ /* 0x000fe200000006ff */
[----:B------:R-:W4:Y:S01]  /*0b80*/  @UP2 LDCU UR22, c[0x0][0x40c] ;  /* 0x00008180ff1627ac */ /* 0x000f220008000800 */
[----:B0-----:R-:W-:Y:S01]  /*0b90*/  @P1 FMUL.FTZ R44, R20, UR4 ;  /* 0x00000004142c1c20 */ /* 0x001fe20008410000 */
[----:B------:R-:W-:Y:S01]  /*0ba0*/  @P1 SHF.L.U32 R20, R50, 0x10, RZ ;  /* 0x0000001032141819 */ /* 0x000fe200000006ff */
[----:B------:R-:W0:Y:S01]  /*0bb0*/  @UP2 LDCU UR23, c[0x0][0x40c] ;  /* 0x00008180ff1727ac */ /* 0x000e220008000800 */
[----:B-1----:R-:W-:Y:S01]  /*0bc0*/  @P1 FMUL.FTZ R46, R21, UR18 ;  /* 0x00000012152e1c20 */ /* 0x002fe20008410000 */
[----:B------:R-:W-:Y:S01]  /*0bd0*/  @P1 SHF.L.U32 R21, R51, 0x10, RZ ;  /* 0x0000001033151819 */ /* 0x000fe200000006ff */
[----:B------:R-:W1:Y:S01]  /*0be0*/  @UP2 LDCU UR25, c[0x0][0x40c] ;  /* 0x00008180ff1927ac */ /* 0x000e620008000800 */
[----:B--2---:R-:W-:Y:S01]  /*0bf0*/  @P1 FMUL.FTZ R45, R27, UR5 ;  /* 0x000000051b2d1c20 */ /* 0x004fe20008410000 */
[----:B------:R-:W2:Y:S01]  /*0c00*/  @UP2 LDCU UR26, c[0x0][0x40c] ;  /* 0x00008180ff1a27ac */ /* 0x000ea20008000800 */
[----:B---3--:R-:W-:Y:S01]  /*0c10*/  @P1 FMUL.FTZ R47, R26, UR19 ;  /* 0x000000131a2f1c20 */ /* 0x008fe20008410000 */
[----:B----4-:R-:W-:Y:S01]  /*0c20*/  @P1 FMUL.FTZ R40, R20, UR22 ;  /* 0x0000001614281c20 */ /* 0x010fe20008410000 */
[----:B0-----:R-:W-:Y:S01]  /*0c30*/  @P1 FMUL.FTZ R41, R25, UR23 ;  /* 0x0000001719291c20 */ /* 0x001fe20008410000 */
[----:B-1----:R-:W-:Y:S01]  /*0c40*/  @P1 FMUL.FTZ R42, R21, UR25 ;  /* 0x00000019152a1c20 */ /* 0x002fe20008410000 */
[----:B--2---:R-:W-:-:S07]  /*0c50*/  @P1 FMUL.FTZ R43, R24, UR26 ;  /* 0x0000001a182b1c20 */ /* 0x004fce0008410000 */
.L_x_8219:
[----:B------:R-:W0:Y:S01]  /*0c60*/  LDC.64 R90, c[0x0][0x3a8] ;  /* 0x0000ea00ff5a7b82 */ /* 0x000e220000000a00 */
[C---:B------:R-:W-:Y:S01]  /*0c70*/  IADD3 R25, PT, PT, R23.reuse, 0x100, RZ ;  /* 0x0000010017197810 */ /* 0x040fe20007ffe0ff */
[----:B0-----:R-:W-:-:S05]  /*0c80*/  IMAD.WIDE.U32 R20, R23, 0x20, R90 ;  /* 0x0000002017147825 */ /* 0x001fca00078e005a */
[----:B------:R0:W-:Y:S04]  /*0c90*/  STG.E.128 desc[UR12][R20.64], R44 ;  /* 0x0000002c14007986 */ /* 0x0001e8000c101d0c */
[----:B------:R0:W-:Y:S01]  /*0ca0*/  STG.E.128 desc[UR12][R20.64+0x10], R40 ;  /* 0x0000102814007986 */ /* 0x0001e2000c101d0c */
[----:B------:R-:W-:Y:S05]  /*0cb0*/  BRA.U !UP2, `(.L_x_8220) ;  /* 0x000000010a107547 */ /* 0x000fea000b800000 */
[----:B0-----:R-:W0:Y:S01]  /*0cc0*/  LDC.64 R20, c[0x0][0x390] ;  /* 0x0000e400ff147b82 */ /* 0x001e220000000a00 */
[----:B------:R-:W-:-:S05]  /*0cd0*/  IADD3 R27, PT, PT, R22, 0x100, RZ ;  /* 0x00000100161b7810 */ /* 0x000fca0007ffe0ff */
[----:B0-----:R-:W-:-:S05]  /*0ce0*/  IMAD.WIDE.U32 R20, R27, 0x10, R20 ;  /* 0x000000101b147825 */ /* 0x001fca00078e0014 */
[----:B------:R1:W5:Y:S02]  /*0cf0*/  LDG.E.128 R48, desc[UR12][R20.64] ;  /* 0x0000000c14307981 */ /* 0x000364000c1e1d00 */
.L_x_8220:
[----:B-----5:R-:W-:Y:S02]  /*0d00*/  PRMT R24, R51, 0x7632, R24 ;  /* 0x0000763233187816 */ /* 0x020fe40000000018 */
[----:B------:R-:W-:Y:S02]  /*0d10*/  PRMT R26, R50, 0x7632, R26 ;  /* 0x00007632321a7816 */ /* 0x000fe4000000001a */
[----:B------:R-:W-:Y:S02]  /*0d20*/  PRMT R27, R49, 0x7632, R27 ;  /* 0x00007632311b7816 */ /* 0x000fe4000000001b */
[----:B------:R-:W-:Y:S01]  /*0d30*/  PRMT R28, R48, 0x7632, R28 ;  /* 0x00007632301c7816 */ /* 0x000fe2000000001c */
[----:B------:R-:W-:Y:S06]  /*0d40*/  BRA.U !UP0, `(.L_x_8221) ;  /* 0x0000000108787547 */ /* 0x000fec000b800000 */
[----:B01----:R-:W0:Y:S02]  /*0d50*/  LDC.64 R20, c[0x0][0x3a0] ;  /* 0x0000e800ff147b82 */ /* 0x003e240000000a00 */
        /* <DEDUP_REMOVED lines=29> */
.L_x_8221:
[----:B------:R-:W2:Y:S01]  /*0f30*/  @UP2 LDCU UR4, c[0x0][0x40c] ;  /* 0x00008180ff0427ac */ /* 0x000ea20008000800 */
[----:B01----:R-:W-:Y:S02]  /*0f40*/  @P1 SHF.L.U32 R20, R48, 0x10, RZ ;  /* 0x0000001030141819 */ /* 0x003fe400000006ff */
[----:B------:R-:W-:Y:S02]  /*0f50*/  CS2R R36, SRZ ;  /* 0x0000000000247805 */ /* 0x000fe4000001ff00 */
[----:B------:R-:W-:Y:S01]  /*0f60*/  @P1 SHF.L.U32 R21, R49, 0x10, RZ ;  /* 0x0000001031151819 */ /* 0x000fe200000006ff */
[----:B------:R-:W0:Y:S01]  /*0f70*/  @UP2 LDCU UR18, c[0x0][0x40c] ;  /* 0x00008180ff1227ac */ /* 0x000e220008000800 */
[----:B------:R-:W-:Y:S02]  /*0f80*/  CS2R R38, SRZ ;  /* 0x0000000000267805 */ /* 0x000fe4000001ff00 */
[----:B------:R-:W-:Y:S02]  /*0f90*/  @P1 SHF.L.U32 R28, R28, 0x10, RZ ;  /* 0x000000101c1c1819 */ /* 0x000fe400000006ff */
[----:B------:R-:W-:Y:S01]  /*0fa0*/  CS2R R32, SRZ ;  /* 0x0000000000207805 */ /* 0x000fe2000001ff00 */
[----:B------:R-:W1:Y:S01]  /*0fb0*/  @UP2 LDCU UR5, c[0x0][0x40c] ;  /* 0x00008180ff0527ac */ /* 0x000e620008000800 */
[----:B------:R-:W-:-:S02]  /*0fc0*/  @P1 SHF.L.U32 R27, R27, 0x10, RZ ;  /* 0x000000101b1b1819 */ /* 0x000fc400000006ff */
[----:B------:R-:W-:Y:S02]  /*0fd0*/  CS2R R34, SRZ ;  /* 0x0000000000227805 */ /* 0x000fe4000001ff00 */
[----:B------:R-:W-:Y:S01]  /*0fe0*/  @P1 SHF.L.U32 R26, R26, 0x10, RZ ;  /* 0x000000101a1a1819 */ /* 0x000fe200000006ff */
[----:B------:R-:W3:Y:S01]  /*0ff0*/  @UP2 LDCU UR19, c[0x0][0x40c] ;  /* 0x00008180ff1327ac */ /* 0x000ee20008000800 */
[----:B------:R-:W-:Y:S01]  /*1000*/  @P1 SHF.L.U32 R24, R24, 0x10, RZ ;  /* 0x0000001018181819 */ /* 0x000fe200000006ff */
[----:B------:R-:W4:Y:S01]  /*1010*/  @UP2 LDCU UR22, c[0x0][0x40c] ;  /* 0x00008180ff1627ac */ /* 0x000f220008000800 */
[----:B--2---:R-:W-:Y:S01]  /*1020*/  @P1 FMUL.FTZ R36, R20, UR4 ;  /* 0x0000000414241c20 */ /* 0x004fe20008410000 */
[----:B------:R-:W-:Y:S01]  /*1030*/  @P1 SHF.L.U32 R20, R50, 0x10, RZ ;  /* 0x0000001032141819 */ /* 0x000fe200000006ff */
[----:B------:R-:W2:Y:S01]  /*1040*/  @UP2 LDCU UR23, c[0x0][0x40c] ;  /* 0x00008180ff1727ac */ /* 0x000ea20008000800 */
[----:B0-----:R-:W-:Y:S01]  /*1050*/  @P1 FMUL.FTZ R38, R21, UR18 ;  /* 0x0000001215261c20 */ /* 0x001fe20008410000 */
[----:B------:R-:W-:Y:S01]  /*1060*/  @P1 SHF.L.U32 R21, R51, 0x10, RZ ;  /* 0x0000001033151819 */ /* 0x000fe200000006ff */
[----:B------:R-:W0:Y:S01]  /*1070*/  @UP2 LDCU UR25, c[0x0][0x40c] ;  /* 0x00008180ff1927ac */ /* 0x000e220008000800 */
[----:B-1----:R-:W-:Y:S01]  /*1080*/  @P1 FMUL.FTZ R37, R28, UR5 ;  /* 0x000000051c251c20 */ /* 0x002fe20008410000 */
[----:B------:R-:W1:Y:S01]  /*1090*/  @UP2 LDCU UR26, c[0x0][0x40c] ;  /* 0x00008180ff1a27ac */ /* 0x000e620008000800 */
[----:B---3--:R-:W-:Y:S01]  /*10a0*/  @P1 FMUL.FTZ R39, R27, UR19 ;  /* 0x000000131b271c20 */ /* 0x008fe20008410000 */
[----:B----4-:R-:W-:Y:S01]  /*10b0*/  @P1 FMUL.FTZ R32, R20, UR22 ;  /* 0x0000001614201c20 */ /* 0x010fe20008410000 */
[----:B--2---:R-:W-:Y:S01]  /*10c0*/  @P1 FMUL.FTZ R33, R26, UR23 ;  /* 0x000000171a211c20 */ /* 0x004fe20008410000 */
[----:B0-----:R-:W-:Y:S01]  /*10d0*/  @P1 FMUL.FTZ R34, R21, UR25 ;  /* 0x0000001915221c20 */ /* 0x001fe20008410000 */
[----:B-1----:R-:W-:-:S07]  /*10e0*/  @P1 FMUL.FTZ R35, R24, UR26 ;  /* 0x0000001a18231c20 */ /* 0x002fce0008410000 */
.L_x_8222:
[----:B------:R-:W-:-:S05]  /*10f0*/  IMAD.WIDE.U32 R20, R25, 0x20, R90 ;  /* 0x0000002019147825 */ /* 0x000fca00078e005a */
[----:B------:R0:W-:Y:S04]  /*1100*/  STG.E.128 desc[UR12][R20.64], R36 ;  /* 0x0000002414007986 */ /* 0x0001e8000c101d0c */
[----:B------:R0:W-:Y:S01]  /*1110*/  STG.E.128 desc[UR12][R20.64+0x10], R32 ;  /* 0x0000102014007986 */ /* 0x0001e2000c101d0c */
[----:B------:R-:W-:Y:S05]  /*1120*/  BRA.U !UP2, `(.L_x_8223) ;  /* 0x000000010a107547 */ /* 0x000fea000b800000 */
[----:B0-----:R-:W0:Y:S01]  /*1130*/  LDC.64 R20, c[0x0][0x390] ;  /* 0x0000e400ff147b82 */ /* 0x001e220000000a00 */
[----:B------:R-:W-:-:S05]  /*1140*/  IADD3 R25, PT, PT, R22, 0x200, RZ ;  /* 0x0000020016197810 */ /* 0x000fca0007ffe0ff */
[----:B0-----:R-:W-:-:S05]  /*1150*/  IMAD.WIDE.U32 R20, R25, 0x10, R20 ;  /* 0x0000001019147825 */ /* 0x001fca00078e0014 */
[----:B------:R1:W5:Y:S02]  /*1160*/  LDG.E.128 R48, desc[UR12][R20.64] ;  /* 0x0000000c14307981 */ /* 0x000364000c1e1d00 */
.L_x_8223:
[----:B01---5:R-:W-:Y:S02]  /*1170*/  PRMT R20, R51, 0x7632, R20 ;  /* 0x0000763233147816 */ /* 0x023fe40000000014 */
[----:B------:R-:W-:Y:S02]  /*1180*/  PRMT R21, R50, 0x7632, R21 ;  /* 0x0000763232157816 */ /* 0x000fe40000000015 */
[----:B------:R-:W-:Y:S02]  /*1190*/  PRMT R24, R49, 0x7632, R24 ;  /* 0x0000763231187816 */ /* 0x000fe40000000018 */
[----:B------:R-:W-:Y:S01]  /*11a0*/  PRMT R25, R48, 0x7632, R25 ;  /* 0x0000763230197816 */ /* 0x000fe20000000019 */
[----:B------:R-:W-:Y:S06]  /*11b0*/  BRA.U !UP0, `(.L_x_8224) ;  /* 0x00000001088c7547 */ /* 0x000fec000b800000 */
[----:B------:R-:W0:Y:S01]  /*11c0*/  LDC.64 R20, c[0x0][0x3a0] ;  /* 0x0000e800ff147b82 */ /* 0x000e220000000a00 */
[----:B------:R-:W-:-:S05]  /*11d0*/  IADD3 R25, PT, PT, R23, 0x200, RZ ;  /* 0x0000020017197810 */ /* 0x000fca0007ffe0ff */
[----:B0-----:R-:W-:-:S05]  /*11e0*/  IMAD.WIDE.U32 R20, R25, 0x20, R20 ;  /* 0x0000002019147825 */ /* 0x001fca00078e0014 */
[----:B------:R-:W2:Y:S04]  /*11f0*/  LDG.E.128 R28, desc[UR12][R20.64] ;  /* 0x0000000c141c7981 */ /* 0x000ea8000c1e1d00 */
[----:B------:R0:W3:Y:S01]  /*1200*/  LDG.E.128 R24, desc[UR12][R20.64+0x10] ;  /* 0x0000100c14187981 */ /* 0x0000e2000c1e1d00 */
[----:B------:R-:W-:-:S13]  /*1210*/  ISETP.LT.AND P2, PT, RZ, UR24, PT ;  /* 0x00000018ff007c0c */ /* 0x000fda000bf41270 */
[----:B------:R-:W2:Y:S01]  /*1220*/  @P2 LDC R107, c[0x0][0x40c] ;  /* 0x00010300ff6b2b82 */ /* 0x000ea20000000800 */
[C---:B------:R-:W-:Y:S02]  /*1230*/  @P2 SHF.L.U32 R89, R48.reuse, 0x10, RZ ;  /* 0x0000001030592819 */ /* 0x040fe400000006ff */
[----:B------:R-:W-:Y:S02]  /*1240*/  @P2 PRMT R71, R48, 0x7632, R71 ;  /* 0x0000763230472816 */ /* 0x000fe40000000047 */
[----:B------:R-:W-:Y:S02]  /*1250*/  @P2 SHF.L.U32 R109, R49, 0x10, RZ ;  /* 0x00000010316d2819 */ /* 0x000fe400000006ff */
[----:B------:R-:W-:Y:S01]  /*1260*/  @P2 SHF.L.U32 R88, R71, 0x10, RZ ;  /* 0x0000001047582819 */ /* 0x000fe200000006ff */
[----:B------:R-:W1:Y:S01]  /*1270*/  @P2 LDC R108, c[0x0][0x40c] ;  /* 0x00010300ff6c2b82 */ /* 0x000e620000000800 */
[----:B------:R-:W-:Y:S02]  /*1280*/  @P2 PRMT R71, R49, 0x7632, R71 ;  /* 0x0000763231472816 */ /* 0x000fe40000000047 */
[----:B------:R-:W-:-:S05]  /*1290*/  @P2 SHF.L.U32 R111, R51, 0x10, RZ ;  /* 0x00000010336f2819 */ /* 0x000fca00000006ff */
[----:B------:R-:W4:Y:S08]  /*12a0*/  @P2 LDC R110, c[0x0][0x40c] ;  /* 0x00010300ff6e2b82 */ /* 0x000f300000000800 */
[----:B------:R-:W5:Y:S08]  /*12b0*/  @P2 LDC R68, c[0x0][0x40c] ;  /* 0x00010300ff442b82 */ /* 0x000f700000000800 */
[----:B------:R-:W5:Y:S08]  /*12c0*/  @P2 LDC R69, c[0x0][0x40c] ;  /* 0x00010300ff452b82 */ /* 0x000f700000000800 */
[----:B------:R-:W5:Y:S08]  /*12d0*/  @P2 LDC R70, c[0x0][0x40c] ;  /* 0x00010300ff462b82 */ /* 0x000f700000000800 */
[----:B0-----:R-:W3:Y:S08]  /*12e0*/  @P2 LDC R21, c[0x0][0x40c] ;  /* 0x00010300ff152b82 */ /* 0x001ef00000000800 */
[----:B------:R-:W0:Y:S01]  /*12f0*/  @P2 LDC R20, c[0x0][0x40c] ;  /* 0x00010300ff142b82 */ /* 0x000e220000000800 */
[----:B--2---:R-:W-:Y:S01]  /*1300*/  @P2 FFMA.FTZ R28, R89, R107, R28 ;  /* 0x0000006b591c2223 */ /* 0x004fe2000001001c */
[----:B------:R-:W-:Y:S01]  /*1310*/  @P2 PRMT R89, R50, 0x7632, R89 ;  /* 0x0000763232592816 */ /* 0x000fe20000000059 */
[----:B-1----:R-:W-:Y:S01]  /*1320*/  @P2 FFMA.FTZ R29, R88, R108, R29 ;  /* 0x0000006c581d2223 */ /* 0x002fe2000001001d */
[----:B------:R-:W-:Y:S01]  /*1330*/  @P2 PRMT R107, R51, 0x7632, R107 ;  /* 0x00007632336b2816 */ /* 0x000fe2000000006b */
[----:B----4-:R-:W-:Y:S01]  /*1340*/  @P2 FFMA.FTZ R30, R109, R110, R30 ;  /* 0x0000006e6d1e2223 */ /* 0x010fe2000001001e */
[----:B------:R-:W-:Y:S01]  /*1350*/  @P2 SHF.L.U32 R109, R50, 0x10, RZ ;  /* 0x00000010326d2819 */ /* 0x000fe200000006ff */
[----:B---3--:R-:W-:Y:S01]  /*1360*/  @P2 FFMA.FTZ R26, R111, R21, R26 ;  /* 0x000000156f1a2223 */ /* 0x008fe2000001001a */
[----:B------:R-:W-:-:S02]  /*1370*/  @P2 SHF.L.U32 R88, R71, 0x10, RZ ;  /* 0x0000001047582819 */ /* 0x000fc400000006ff */
[----:B------:R-:W-:Y:S01]  /*1380*/  @P2 SHF.L.U32 R108, R89, 0x10, RZ ;  /* 0x00000010596c2819 */ /* 0x000fe200000006ff */
[----:B-----5:R-:W-:Y:S01]  /*1390*/  @P2 FFMA.FTZ R24, R109, R69, R24 ;  /* 0x000000456d182223 */ /* 0x020fe20000010018 */
[----:B------:R-:W-:Y:S01]  /*13a0*/  @P2 SHF.L.U32 R110, R107, 0x10, RZ ;  /* 0x000000106b6e2819 */ /* 0x000fe200000006ff */
[----:B------:R-:W-:Y:S02]  /*13b0*/  @P2 FFMA.FTZ R31, R88, R68, R31 ;  /* 0x00000044581f2223 */ /* 0x000fe4000001001f */
[----:B------:R-:W-:Y:S02]  /*13c0*/  @P2 FFMA.FTZ R25, R108, R70, R25 ;  /* 0x000000466c192223 */ /* 0x000fe40000010019 */
[----:B0-----:R-:W-:Y:S01]  /*13d0*/  @P2 FFMA.FTZ R27, R110, R20, R27 ;  /* 0x000000146e1b2223 */ /* 0x001fe2000001001b */
[----:B------:R-:W-:Y:S06]  /*13e0*/  BRA `(.L_x_8225) ;  /* 0x0000000000707947 */ /* 0x000fec0003800000 */
.L_x_8224:
[----:B------:R-:W0:Y:S01]  /*13f0*/  @UP2 LDCU UR4, c[0x0][0x40c] ;  /* 0x00008180ff0427ac */ /* 0x000e220008000800 */
[----:B------:R-:W-:Y:S02]  /*1400*/  @P1 SHF.L.U32 R25, R25, 0x10, RZ ;  /* 0x0000001019191819 */ /* 0x000fe400000006ff */
[----:B------:R-:W-:Y:S02]  /*1410*/  CS2R R28, SRZ ;  /* 0x00000000001c7805 */ /* 0x000fe4000001ff00 */
[----:B------:R-:W-:Y:S01]  /*1420*/  @P1 SHF.L.U32 R26, R48, 0x10, RZ ;  /* 0x00000010301a1819 */ /* 0x000fe200000006ff */
[----:B------:R-:W1:Y:S01]  /*1430*/  @UP2 LDCU UR5, c[0x0][0x40c] ;  /* 0x00008180ff0527ac */ /* 0x000e620008000800 */
[----:B------:R-:W-:Y:S02]  /*1440*/  @P1 SHF.L.U32 R27, R49, 0x10, RZ ;  /* 0x00000010311b1819 */ /* 0x000fe400000006ff */
[----:B------:R-:W-:Y:S02]  /*1450*/  CS2R R30, SRZ ;  /* 0x00000000001e7805 */ /* 0x000fe4000001ff00 */
[----:B------:R-:W-:Y:S01]  /*1460*/  @P1 SHF.L.U32 R68, R24, 0x10, RZ ;  /* 0x0000001018441819 */ /* 0x000fe200000006ff */
[----:B------:R-:W2:Y:S01]  /*1470*/  @UP2 LDCU UR18, c[0x0][0x40c] ;  /* 0x00008180ff1227ac */ /* 0x000ea20008000800 */
[----:B------:R-:W-:-:S02]  /*1480*/  @P1 SHF.L.U32 R21, R21, 0x10, RZ ;  /* 0x0000001015151819 */ /* 0x000fc400000006ff */
[----:B------:R-:W-:Y:S01]  /*1490*/  @P1 SHF.L.U32 R20, R20, 0x10, RZ ;  /* 0x0000001014141819 */ /* 0x000fe200000006ff */
[----:B------:R-:W3:Y:S01]  /*14a0*/  @UP2 LDCU UR19, c[0x0][0x40c] ;  /* 0x00008180ff1327ac */ /* 0x000ee20008000800 */
[----:B------:R-:W-:Y:S02]  /*14b0*/  @P1 SHF.L.U32 R69, R50, 0x10, RZ ;  /* 0x0000001032451819 */ /* 0x000fe400000006ff */
[----:B------:R-:W-:Y:S01]  /*14c0*/  @P1 SHF.L.U32 R70, R51, 0x10, RZ ;  /* 0x0000001033461819 */ /* 0x000fe200000006ff */
[----:B------:R-:W4:Y:S01]  /*14d0*/  @UP2 LDCU UR22, c[0x0][0x40c] ;  /* 0x00008180ff1627ac */ /* 0x000f220008000800 */
[----:B0-----:R-:W-:Y:S01]  /*14e0*/  @P1 FMUL.FTZ R28, R26, UR4 ;  /* 0x000000041a1c1c20 */ /* 0x001fe20008410000 */
[----:B------:R-:W0:Y:S01]  /*14f0*/  @UP2 LDCU UR23, c[0x0][0x40c] ;  /* 0x00008180ff1727ac */ /* 0x000e220008000800 */
[----:B-1----:R-:W-:Y:S01]  /*1500*/  @P1 FMUL.FTZ R29, R25, UR5 ;  /* 0x00000005191d1c20 */ /* 0x002fe20008410000 */
[----:B------:R-:W-:Y:S01]  /*1510*/  CS2R R24, SRZ ;  /* 0x0000000000187805 */ /* 0x000fe2000001ff00 */
[----:B------:R-:W1:Y:S01]  /*1520*/  @UP2 LDCU UR25, c[0x0][0x40c] ;  /* 0x00008180ff1927ac */ /* 0x000e620008000800 */
[----:B--2---:R-:W-:Y:S01]  /*1530*/  @P1 FMUL.FTZ R30, R27, UR18 ;  /* 0x000000121b1e1c20 */ /* 0x004fe20008410000 */
[----:B------:R-:W-:Y:S01]  /*1540*/  CS2R R26, SRZ ;  /* 0x00000000001a7805 */ /* 0x000fe2000001ff00 */
[----:B------:R-:W2:Y:S01]  /*1550*/  @UP2 LDCU UR26, c[0x0][0x40c] ;  /* 0x00008180ff1a27ac */ /* 0x000ea20008000800 */
[----:B---3--:R-:W-:Y:S01]  /*1560*/  @P1 FMUL.FTZ R31, R68, UR19 ;  /* 0x00000013441f1c20 */ /* 0x008fe20008410000 */
[----:B----4-:R-:W-:Y:S01]  /*1570*/  @P1 FMUL.FTZ R24, R69, UR22 ;  /* 0x0000001645181c20 */ /* 0x010fe20008410000 */
[----:B0-----:R-:W-:Y:S01]  /*1580*/  @P1 FMUL.FTZ R25, R21, UR23 ;  /* 0x0000001715191c20 */ /* 0x001fe20008410000 */
[----:B-1----:R-:W-:Y:S01]  /*1590*/  @P1 FMUL.FTZ R26, R70, UR25 ;  /* 0x00000019461a1c20 */ /* 0x002fe20008410000 */
[----:B--2---:R-:W-:-:S07]  /*15a0*/  @P1 FMUL.FTZ R27, R20, UR26 ;  /* 0x0000001a141b1c20 */ /* 0x004fce0008410000 */
.L_x_8225:
[----:B------:R-:W-:-:S05]  /*15b0*/  IADD3 R21, PT, PT, R23, 0x200, RZ ;  /* 0x0000020017157810 */ /* 0x000fca0007ffe0ff */
        /* <DEDUP_REMOVED lines=8> */
.L_x_8226:
[----:B------:R-:W-:Y:S01]  /*1640*/  IADD3 R109, PT, PT, R23, 0x300, RZ ;  /* 0x00000300176d7810 */ /* 0x000fe20007ffe0ff */
[----:B------:R-:W-:Y:S06]  /*1650*/  BRA.U !UP0, `(.L_x_8227) ;  /* 0x0000000108887547 */ /* 0x000fec000b800000 */
[----:B------:R-:W2:Y:S02]  /*1660*/  LDC.64 R88, c[0x0][0x3a0] ;  /* 0x0000e800ff587b82 */ /* 0x000ea40000000a00 */
[----:B--2---:R-:W-:-:S05]  /*1670*/  IMAD.WIDE.U32 R88, R109, 0x20, R88 ;  /* 0x000000206d587825 */ /* 0x004fca00078e0058 */
[----:B01----:R-:W2:Y:S04]  /*1680*/  LDG.E.128 R20, desc[UR12][R88.64] ;  /* 0x0000000c58147981 */ /* 0x003ea8000c1e1d00 */
[----:B------:R0:W3:Y:S01]  /*1690*/  LDG.E.128 R68, desc[UR12][R88.64+0x10] ;  /* 0x0000100c58447981 */ /* 0x0000e2000c1e1d00 */
[----:B------:R-:W-:-:S13]  /*16a0*/  ISETP.LT.AND P1, PT, RZ, UR24, PT ;  /* 0x00000018ff007c0c */ /* 0x000fda000bf21270 */
[----:B------:R-:W2:Y:S01]  /*16b0*/  @P1 LDC R112, c[0x0][0x40c] ;  /* 0x00010300ff701b82 */ /* 0x000ea20000000800 */
[C---:B-----5:R-:W-:Y:S02]  /*16c0*/  @P1 PRMT R108, R48.reuse, 0x7632, R108 ;  /* 0x00007632306c1816 */ /* 0x060fe4000000006c */
[----:B------:R-:W-:Y:S02]  /*16d0*/  @P1 SHF.L.U32 R111, R48, 0x10, RZ ;  /* 0x00000010306f1819 */ /* 0x000fe400000006ff */
[----:B------:R-:W-:-:S03]  /*16e0*/  @P1 SHF.L.U32 R108, R108, 0x10, RZ ;  /* 0x000000106c6c1819 */ /* 0x000fc600000006ff */
[----:B------:R-:W1:Y:S08]  /*16f0*/  @P1 LDC R110, c[0x0][0x40c] ;  /* 0x00010300ff6e1b82 */ /* 0x000e700000000800 */
[----:B------:R-:W4:Y:S08]  /*1700*/  @P1 LDC R113, c[0x0][0x40c] ;  /* 0x00010300ff711b82 */ /* 0x000f300000000800 */
[----:B------:R-:W4:Y:S08]  /*1710*/  @P1 LDC R114, c[0x0][0x40c] ;  /* 0x00010300ff721b82 */ /* 0x000f300000000800 */
[----:B------:R-:W3:Y:S08]  /*1720*/  @P1 LDC R107, c[0x0][0x40c] ;  /* 0x00010300ff6b1b82 */ /* 0x000ef00000000800 */
[----:B0-----:R-:W0:Y:S08]  /*1730*/  @P1 LDC R88, c[0x0][0x40c] ;  /* 0x00010300ff581b82 */ /* 0x001e300000000800 */
[----:B------:R-:W0:Y:S01]  /*1740*/  @P1 LDC R89, c[0x0][0x40c] ;  /* 0x00010300ff591b82 */ /* 0x000e220000000800 */
[----:B--2---:R-:W-:Y:S01]  /*1750*/  @P1 FFMA.FTZ R21, R108, R112, R21 ;  /* 0x000000706c151223 */ /* 0x004fe20000010015 */
[----:B-1----:R-:W-:-:S06]  /*1760*/  @P1 FFMA.FTZ R20, R111, R110, R20 ;  /* 0x0000006e6f141223 */ /* 0x002fcc0000010014 */
[----:B------:R-:W1:Y:S01]  /*1770*/  @P1 LDC R108, c[0x0][0x40c] ;  /* 0x00010300ff6c1b82 */ /* 0x000e620000000800 */
[C---:B------:R-:W-:Y:S02]  /*1780*/  @P1 PRMT R110, R49.reuse, 0x7632, R110 ;  /* 0x00007632316e1816 */ /* 0x040fe4000000006e */
[----:B------:R-:W-:Y:S02]  /*1790*/  @P1 SHF.L.U32 R111, R49, 0x10, RZ ;  /* 0x00000010316f1819 */ /* 0x000fe400000006ff */
[----:B------:R-:W-:-:S03]  /*17a0*/  @P1 SHF.L.U32 R110, R110, 0x10, RZ ;  /* 0x000000106e6e1819 */ /* 0x000fc600000006ff */
[----:B----4-:R-:W-:Y:S01]  /*17b0*/  @P1 FFMA.FTZ R22, R111, R113, R22 ;  /* 0x000000716f161223 */ /* 0x010fe20000010016 */
[----:B------:R-:W-:Y:S01]  /*17c0*/  @P1 SHF.L.U32 R113, R50, 0x10, RZ ;  /* 0x0000001032711819 */ /* 0x000fe200000006ff */
[----:B------:R-:W-:Y:S01]  /*17d0*/  @P1 FFMA.FTZ R23, R110, R114, R23 ;  /* 0x000000726e171223 */ /* 0x000fe20000010017 */
[----:B------:R-:W-:Y:S02]  /*17e0*/  @P1 PRMT R110, R50, 0x7632, R110 ;  /* 0x00007632326e1816 */ /* 0x000fe4000000006e */
[----:B------:R-:W-:Y:S01]  /*17f0*/  @P1 PRMT R111, R51, 0x7632, R111 ;  /* 0x00007632336f1816 */ /* 0x000fe2000000006f */
[----:B---3--:R-:W-:Y:S01]  /*1800*/  @P1 FFMA.FTZ R68, R113, R107, R68 ;  /* 0x0000006b71441223 */ /* 0x008fe20000010044 */
[----:B------:R-:W-:Y:S02]  /*1810*/  @P1 SHF.L.U32 R107, R51, 0x10, RZ ;  /* 0x00000010336b1819 */ /* 0x000fe400000006ff */
[----:B------:R-:W-:Y:S02]  /*1820*/  @P1 SHF.L.U32 R110, R110, 0x10, RZ ;  /* 0x000000106e6e1819 */ /* 0x000fe400000006ff */
[----:B------:R-:W-:Y:S01]  /*1830*/  @P1 SHF.L.U32 R112, R111, 0x10, RZ ;  /* 0x000000106f701819 */ /* 0x000fe200000006ff */
[----:B0-----:R-:W-:-:S02]  /*1840*/  @P1 FFMA.FTZ R70, R107, R89, R70 ;  /* 0x000000596b461223 */ /* 0x001fc40000010046 */
[----:B------:R-:W-:Y:S02]  /*1850*/  @P1 FFMA.FTZ R69, R110, R88, R69 ;  /* 0x000000586e451223 */ /* 0x000fe40000010045 */
[----:B-1----:R-:W-:Y:S01]  /*1860*/  @P1 FFMA.FTZ R71, R112, R108, R71 ;  /* 0x0000006c70471223 */ /* 0x002fe20000010047 */
[----:B------:R-:W-:Y:S06]  /*1870*/  BRA `(.L_x_8228) ;  /* 0x00000000008c7947 */ /* 0x000fec0003800000 */
.L_x_8227:
[----:B------:R-:W2:Y:S01]  /*1880*/  @UP2 LDCU UR4, c[0x0][0x40c] ;  /* 0x00008180ff0427ac */ /* 0x000ea20008000800 */
[C---:B01---5:R-:W-:Y:S01]  /*1890*/  @P1 SHF.L.U32 R21, R48.reuse, 0x10, RZ ;  /* 0x0000001030151819 */ /* 0x063fe200000006ff */
[----:B------:R-:W-:Y:S01]  /*18a0*/  HFMA2 R22, -RZ, RZ, 0, 0 ;  /* 0x00000000ff167431 */ /* 0x000fe200000001ff */
[----:B------:R-:W-:Y:S01]  /*18b0*/  MOV R20, RZ ;  /* 0x000000ff00147202 */ /* 0x000fe20000000f00 */
[----:B------:R-:W0:Y:S01]  /*18c0*/  @UP2 LDCU UR18, c[0x0][0x40c] ;  /* 0x00008180ff1227ac */ /* 0x000e220008000800 */
[----:B------:R-:W-:Y:S02]  /*18d0*/  @P1 PRMT R88, R48, 0x7632, R88 ;  /* 0x0000763230581816 */ /* 0x000fe40000000058 */
[----:B------:R-:W-:Y:S02]  /*18e0*/  CS2R R70, SRZ ;  /* 0x0000000000467805 */ /* 0x000fe4000001ff00 */
[----:B------:R-:W-:Y:S01]  /*18f0*/  @P1 PRMT R89, R49, 0x7632, R89 ;  /* 0x0000763231591816 */ /* 0x000fe20000000059 */
[----:B------:R-:W1:Y:S01]  /*1900*/  @UP2 LDCU UR22, c[0x0][0x40c] ;  /* 0x00008180ff1627ac */ /* 0x000e620008000800 */
[----:B------:R-:W-:-:S02]  /*1910*/  @P1 PRMT R107, R50, 0x7632, R107 ;  /* 0x00007632326b1816 */ /* 0x000fc4000000006b */
[----:B------:R-:W-:Y:S01]  /*1920*/  @P1 PRMT R108, R51, 0x7632, R108 ;  /* 0x00007632336c1816 */ /* 0x000fe2000000006c */
[----:B------:R-:W3:Y:S01]  /*1930*/  @UP2 LDCU UR5, c[0x0][0x40c] ;  /* 0x00008180ff0527ac */ /* 0x000ee20008000800 */
        /* <DEDUP_REMOVED lines=11> */
[----:B------:R-:W-:Y:S01]  /*19f0*/  @P1 SHF.L.U32 R108, R108, 0x10, RZ ;  /* 0x000000106c6c1819 */ /* 0x000fe200000006ff */
[----:B------:R-:W-:Y:S01]  /*1a00*/  HFMA2 R21, -RZ, RZ, 0, 0 ;  /* 0x00000000ff157431 */ /* 0x000fe200000001ff */
[----:B------:R-:W-:Y:S01]  /*1a10*/  MOV R68, RZ ;  /* 0x000000ff00447202 */ /* 0x000fe20000000f00 */
[----:B------:R-:W0:Y:S01]  /*1a20*/  @UP2 LDCU UR4, c[0x0][0x40c] ;  /* 0x00008180ff0427ac */ /* 0x000e220008000800 */
[----:B-1----:R-:W-:Y:S01]  /*1a30*/  @P1 FMUL.FTZ R68, R69, UR22 ;  /* 0x0000001645441c20 */ /* 0x002fe20008410000 */
[----:B------:R-:W-:Y:S01]  /*1a40*/  MOV R23, RZ ;  /* 0x000000ff00177202 */ /* 0x000fe20000000f00 */
[----:B------:R-:W-:-:S02]  /*1a50*/  HFMA2 R69, -RZ, RZ, 0, 0 ;  /* 0x00000000ff457431 */ /* 0x000fc400000001ff */
[----:B---3--:R-:W-:Y:S01]  /*1a60*/  @P1 FMUL.FTZ R21, R88, UR5 ;  /* 0x0000000558151c20 */ /* 0x008fe20008410000 */
[----:B----4-:R-:W-:Y:S01]  /*1a70*/  @P1 FMUL.FTZ R23, R89, UR19 ;  /* 0x0000001359171c20 */ /* 0x010fe20008410000 */
[----:B--2---:R-:W-:Y:S01]  /*1a80*/  @P1 FMUL.FTZ R69, R107, UR23 ;  /* 0x000000176b451c20 */ /* 0x004fe20008410000 */
[----:B0-----:R-:W-:Y:S01]  /*1a90*/  @P1 FMUL.FTZ R70, R110, UR24 ;  /* 0x000000186e461c20 */ /* 0x001fe20008410000 */
[----:B------:R-:W-:-:S07]  /*1aa0*/  @P1 FMUL.FTZ R71, R108, UR4 ;  /* 0x000000046c471c20 */ /* 0x000fce0008410000 */
.L_x_8228:
        /* <DEDUP_REMOVED lines=49> */
[----:B------:R-:W-:-:S03]  /*1dc0*/  @!P1 SHF.R.U32.HI R113, RZ, 0x2, R0 ;  /* 0x00000002ff719819 */ /* 0x000fc60000011600 */
[----:B------:R-:W-:Y:S01]  /*1dd0*/  FMUL.FTZ R88, R88, 0.0009765625 ;  /* 0x3a80000058587820 */ /* 0x000fe20000410000 */
[----:B------:R-:W-:-:S03]  /*1de0*/  @!P1 LOP3.LUT R113, R113, 0x38, RZ, 0xc0, !PT ;  /* 0x0000003871719812 */ /* 0x000fc600078ec0ff */
        /* <DEDUP_REMOVED lines=67> */
[----:B0-----:R-:W-:Y:S01]  /*2220*/  FADD.FTZ R107, R108, R107 ;  /* 0x0000006b6c6b7221 */ /* 0x001fe20000010000 */
[----:B------:R-:W-:Y:S01]  /*2230*/  IMAD.WIDE.U32 R108, R109, 0x20, R90 ;  /* 0x000000206d6c7825 */ /* 0x000fe200078e005a */
[----:B------:R-:W-:-:S03]  /*2240*/  CS2R R90, SRZ ;  /* 0x00000000005a7805 */ /* 0x000fc6000001ff00 */
[----:B------:R-:W0:Y:S04]  /*2250*/  SHFL.BFLY PT, R110, R107, 0x4, 0x1f ;  /* 0x0c801f006b6e7f89 */ /* 0x000e2800000e0000 */
[----:B------:R-:W-:Y:S04]  /*2260*/  STG.E.128 desc[UR12][R108.64], R20 ;  /* 0x000000146c007986 */ /* 0x000fe8000c101d0c */
[----:B------:R-:W-:Y:S01]  /*2270*/  STG.E.128 desc[UR12][R108.64+0x10], R68 ;  /* 0x000010446c007986 */ /* 0x000fe2000c101d0c */
[----:B0-----:R-:W-:-:S05]  /*2280*/  FADD.FTZ R110, R107, R110 ;  /* 0x0000006e6b6e7221 */ /* 0x001fca0000010000 */
[----:B------:R-:W0:Y:S02]  /*2290*/  SHFL.BFLY PT, R111, R110, 0x8, 0x1f ;  /* 0x0d001f006e6f7f89 */ /* 0x000e2400000e0000 */
[----:B0-----:R-:W-:Y:S01]  /*22a0*/  FADD.FTZ R111, R110, R111 ;  /* 0x0000006f6e6f7221 */ /* 0x001fe20000010000 */
[----:B------:R-:W-:Y:S02]  /*22b0*/  MOV R110, RZ ;  /* 0x000000ff006e7202 */ /* 0x000fe40000000f00 */
[----:B------:R-:W-:Y:S02]  /*22c0*/  @!P2 MOV R110, 0x400 ;  /* 0x00000400006ea802 */ /* 0x000fe40000000f00 */
[----:B------:R-:W0:Y:S04]  /*22d0*/  SHFL.BFLY PT, R112, R111, 0x10, 0x1f ;  /* 0x0e001f006f707f89 */ /* 0x000e2800000e0000 */
[----:B------:R-:W1:Y:S01]  /*22e0*/  SHFL.DOWN PT, R115, R110, 0x4, 0x1f ;  /* 0x08801f006e737f89 */ /* 0x000e6200000e0000 */
[----:B0-----:R-:W-:Y:S01]  /*22f0*/  FADD.FTZ R89, R111, R112 ;  /* 0x000000706f597221 */ /* 0x001fe20000010000 */
[----:B------:R-:W-:-:S02]  /*2300*/  @!P2 LEA R111, R106, UR4, 0x3 ;  /* 0x000000046a6fac11 */ /* 0x000fc4000f8e18ff */
[----:B-1----:R-:W-:Y:S02]  /*2310*/  IADD3 R119, PT, PT, R115, R110, RZ ;  /* 0x0000006e73777210 */ /* 0x002fe40007ffe0ff */
[----:B------:R0:W-:Y:S01]  /*2320*/  @!P1 STS.64 [R113+UR4], R88 ;  /* 0x0000005871009988 */ /* 0x0001e20008000a04 */
[----:B------:R-:W-:Y:S02]  /*2330*/  I2FP.F32.S32 R114, R115 ;  /* 0x0000007300727245 */ /* 0x000fe40000201400 */
[----:B------:R-:W-:Y:S01]  /*2340*/  I2FP.F32.S32 R107, R119 ;  /* 0x00000077006b7245 */ /* 0x000fe20000201400 */
[----:B------:R-:W-:Y:S01]  /*2350*/  BAR.SYNC.DEFER_BLOCKING 0x0 ;  /* 0x0000000000007b1d */ /* 0x000fe20000010000 */
[----:B------:R-:W-:-:S05]  /*2360*/  ISETP.NE.AND P1, PT, R0, RZ, PT ;  /* 0x000000ff0000720c */ /* 0x000fca0003f25270 */
[----:B------:R-:W1:Y:S01]  /*2370*/  MUFU.RCP R112, R107 ;  /* 0x0000006b00707308 */ /* 0x000e620000001000 */
[----:B------:R-:W-:Y:S01]  /*2380*/  SHFL.DOWN PT, R88, R119, 0x2, 0x1f ;  /* 0x08401f0077587f89 */ /* 0x000fe200000e0000 */
[----:B0-----:R-:W-:-:S03]  /*2390*/  I2FP.F32.U32 R89, R110 ;  /* 0x0000006e00597245 */ /* 0x001fc60000201000 */
[----:B------:R-:W0:Y:S04]  /*23a0*/  @!P2 LDS.64 R90, [R111] ;  /* 0x000000006f5aa984 */ /* 0x000e280000000a00 */
        /* <DEDUP_REMOVED lines=8> */
[----:B--2---:R-:W-:Y:S01]  /*2430*/  FADD.FTZ R109, R108, R91 ;  /* 0x0000005b6c6d7221 */ /* 0x004fe20000010000 */
[----:B------:R-:W-:Y:S02]  /*2440*/  IADD3 R89, PT, PT, R119, R88, RZ ;  /* 0x0000005877597210 */ /* 0x000fe40007ffe0ff */
[----:B------:R-:W0:Y:S01]  /*2450*/  SHFL.DOWN PT, R111, R90, 0x2, 0x1f ;  /* 0x08401f005a6f7f89 */ /* 0x000e2200000e0000 */
[----:B------:R-:W-:Y:S01]  /*2460*/  FMUL.FTZ R117, R117, R114 ;  /* 0x0000007275757220 */ /* 0x000fe20000410000 */
[----:B------:R-:W-:-:S03]  /*2470*/  I2FP.F32.S32 R91, R89 ;  /* 0x00000059005b7245 */ /* 0x000fc60000201400 */
[----:B------:R-:W-:Y:S01]  /*2480*/  FFMA.FTZ R109, R112, R117, R109 ;  /* 0x00000075706d7223 */ /* 0x000fe2000001006d */
[----:B------:R-:W1:Y:S01]  /*2490*/  MUFU.RCP R110, R91 ;  /* 0x0000005b006e7308 */ /* 0x000e620000001000 */
[----:B------:R-:W-:Y:S02]  /*24a0*/  I2FP.F32.S32 R112, R88 ;  /* 0x0000005800707245 */ /* 0x000fe40000201400 */
[----:B------:R-:W-:Y:S04]  /*24b0*/  SHFL.DOWN PT, R88, R89, 0x1, 0x1f ;  /* 0x08201f0059587f89 */ /* 0x000fe800000e0000 */
[----:B------:R-:W2:Y:S01]  /*24c0*/  SHFL.DOWN PT, R108, R109, 0x2, 0x1f ;  /* 0x08401f006d6c7f89 */ /* 0x000ea200000e0000 */
[----:B0-----:R-:W-:Y:S01]  /*24d0*/  FMUL.FTZ R114, R111, R112 ;  /* 0x000000706f727220 */ /* 0x001fe20000410000 */
[----:B------:R-:W-:-:S03]  /*24e0*/  FADD.FTZ R111, R90, -R111 ;  /* 0x8000006f5a6f7221 */ /* 0x000fc60000010000 */
[----:B------:R-:W-:Y:S01]  /*24f0*/  FFMA.FTZ R113, R107, R90, R114 ;  /* 0x0000005a6b717223 */ /* 0x000fe20000010072 */
[----:B------:R-:W-:-:S03]  /*2500*/  FMUL.FTZ R90, R111, R111 ;  /* 0x0000006f6f5a7220 */ /* 0x000fc60000410000 */
[----:B-1----:R-:W-:Y:S01]  /*2510*/  FMUL.FTZ R114, R110, R113 ;  /* 0x000000716e727220 */ /* 0x002fe20000410000 */
[----:B------:R-:W-:-:S04]  /*2520*/  FMUL.FTZ R90, R107, R90 ;  /* 0x0000005a6b5a7220 */ /* 0x000fc80000410000 */
[----:B------:R-:W0:Y:S01]  /*2530*/  SHFL.DOWN PT, R111, R114, 0x1, 0x1f ;  /* 0x08201f00726f7f89 */ /* 0x000e2200000e0000 */
[----:B--2---:R-:W-:Y:S01]  /*2540*/  FADD.FTZ R107, R109, R108 ;  /* 0x0000006c6d6b7221 */ /* 0x004fe20000010000 */
[----:B------:R-:W-:Y:S01]  /*2550*/  FMUL.FTZ R90, R90, R112 ;  /* 0x000000705a5a7220 */ /* 0x000fe20000410000 */
[----:B------:R-:W-:-:S03]  /*2560*/  I2FP.F32.S32 R108, R88 ;  /* 0x00000058006c7245 */ /* 0x000fc60000201400 */
[----:B------:R-:W-:Y:S01]  /*2570*/  FFMA.FTZ R90, R110, R90, R107 ;  /* 0x0000005a6e5a7223 */ /* 0x000fe2000001006b */
[----:B------:R-:W-:-:S04]  /*2580*/  IADD3 R107, PT, PT, R89, R88, RZ ;  /* 0x00000058596b7210 */ /* 0x000fc80007ffe0ff */
[----:B------:R-:W-:Y:S01]  /*2590*/  I2FP.F32.S32 R107, R107 ;  /* 0x0000006b006b7245 */ /* 0x000fe20000201400 */
[----:B------:R-:W1:Y:S05]  /*25a0*/  SHFL.DOWN PT, R89, R90, 0x1, 0x1f ;  /* 0x08201f005a597f89 */ /* 0x000e6a00000e0000 */
[----:B------:R-:W2:Y:S01]  /*25b0*/  MUFU.RCP R107, R107 ;  /* 0x0000006b006b7308 */ /* 0x000ea20000001000 */
[----:B0-----:R-:W-:Y:S01]  /*25c0*/  FADD.FTZ R88, R114, -R111 ;  /* 0x8000006f72587221 */ /* 0x001fe20000010000 */
[----:B------:R-:W-:Y:S01]  /*25d0*/  FMUL.FTZ R110, R111, R108 ;  /* 0x0000006c6f6e7220 */ /* 0x000fe20000410000 */
[----:B------:R-:W-:Y:S02]  /*25e0*/  MOV R111, UR7 ;  /* 0x00000007006f7c02 */ /* 0x000fe40008000f00 */
[----:B------:R-:W-:Y:S01]  /*25f0*/  FMUL.FTZ R88, R88, R88 ;  /* 0x0000005858587220 */ /* 0x000fe20000410000 */
[----:B------:R-:W-:-:S03]  /*2600*/  FFMA.FTZ R110, R91, R114, R110 ;  /* 0x000000725b6e7223 */ /* 0x000fc6000001006e */
[----:B------:R-:W-:Y:S01]  /*2610*/  FMUL.FTZ R91, R91, R88 ;  /* 0x000000585b5b7220 */ /* 0x000fe20000410000 */
[----:B--2---:R-:W-:Y:S01]  /*2620*/  FMUL.FTZ R110, R107, R110 ;  /* 0x0000006e6b6e7220 */ /* 0x004fe20000410000 */
[----:B-1----:R-:W-:Y:S02]  /*2630*/  FADD.FTZ R88, R90, R89 ;  /* 0x000000595a587221 */ /* 0x002fe40000010000 */
[----:B------:R-:W-:Y:S01]  /*2640*/  FMUL.FTZ R91, R91, R108 ;  /* 0x0000006c5b5b7220 */ /* 0x000fe20000410000 */
[----:B------:R-:W0:Y:S01]  /*2650*/  LDC R90, c[0x0][0x448] ;  /* 0x00011200ff5a7b82 */ /* 0x000e220000000800 */
[----:B------:R-:W1:Y:S02]  /*2660*/  SHFL.IDX PT, R109, R110, RZ, 0x1f ;  /* 0x00001fff6e6d7589 */ /* 0x000e6400000e0000 */
[----:B------:R-:W-:-:S06]  /*2670*/  FFMA.FTZ R107, R107, R91, R88 ;  /* 0x0000005b6b6b7223 */ /* 0x000fcc0000010058 */
[----:B------:R-:W0:Y:S01]  /*2680*/  SHFL.IDX PT, R107, R107, RZ, 0x1f ;  /* 0x00001fff6b6b7589 */ /* 0x000e2200000e0000 */
[----:B-1----:R-:W-:-:S05]  /*2690*/  FMUL.FTZ R88, R109, R109 ;  /* 0x0000006d6d587220 */ /* 0x002fca0000410000 */
[----:B------:R-:W-:Y:S01]  /*26a0*/  FSEL R89, R88, RZ, P0 ;  /* 0x000000ff58597208 */ /* 0x000fe20000000000 */
[----:B0-----:R-:W-:Y:S01]  /*26b0*/  FFMA.FTZ R88, R107, UR21, R90 ;  /* 0x000000156b587c23 */ /* 0x001fe2000801005a */
        /* <DEDUP_REMOVED lines=12> */
[----:B0-----:R-:W-:Y:S02]  /*2780*/  FSEL R109, R109, RZ, !P0 ;  /* 0x000000ff6d6d7208 */ /* 0x001fe40004000000 */
[----:B------:R-:W-:Y:S02]  /*2790*/  SHF.L.U32 R111, R66, 0x10, RZ ;  /* 0x00000010426f7819 */ /* 0x000fe400000006ff */
[----:B------:R-:W-:Y:S02]  /*27a0*/  R2UR UR4, R109 ;  /* 0x000000006d0472ca */ /* 0x000fe400000e0000 */
[----:B------:R-:W-:Y:S02]  /*27b0*/  SHF.L.U32 R109, R103, 0x10, RZ ;  /* 0x00000010676d7819 */ /* 0x000fe400000006ff */
[----:B------:R-:W-:Y:S02]  /*27c0*/  SHF.L.U32 R110, R104, 0x10, RZ ;  /* 0x00000010686e7819 */ /* 0x000fe400000006ff */
[----:B------:R-:W-:-:S02]  /*27d0*/  SHF.L.U32 R112, R65, 0x10, RZ ;  /* 0x0000001041707819 */ /* 0x000fc400000006ff */
[----:B------:R-:W-:Y:S02]  /*27e0*/  SHF.L.U32 R107, R16, 0x10, RZ ;  /* 0x00000010106b7819 */ /* 0x000fe400000006ff */
[----:B------:R-:W-:Y:S02]  /*27f0*/  SHF.L.U32 R114, R14, 0x10, RZ ;  /* 0x000000100e727819 */ /* 0x000fe400000006ff */
[----:B------:R-:W-:Y:S01]  /*2800*/  SHF.L.U32 R116, R62, 0x10, RZ ;  /* 0x000000103e747819 */ /* 0x000fe200000006ff */
[----:B------:R-:W-:Y:S01]  /*2810*/  FADD.FTZ R44, R44, -UR4 ;  /* 0x800000042c2c7e21 */ /* 0x000fe20008010000 */
[----:B------:R-:W-:Y:S01]  /*2820*/  FADD.FTZ R88, R27, -UR4 ;  /* 0x800000041b587e21 */ /* 0x000fe20008010000 */
[----:B------:R-:W-:Y:S01]  /*2830*/  FADD.FTZ R89, R21, -UR4 ;  /* 0x8000000415597e21 */ /* 0x000fe20008010000 */
[----:B------:R-:W-:Y:S01]  /*2840*/  FADD.FTZ R90, R20, -UR4 ;  /* 0x80000004145a7e21 */ /* 0x000fe20008010000 */
[----:B------:R-:W-:Y:S01]  /*2850*/  SHF.L.U32 R21, R105, 0x10, RZ ;  /* 0x0000001069157819 */ /* 0x000fe200000006ff */
[----:B------:R-:W-:Y:S01]  /*2860*/  FMUL.FTZ R20, R44, UR18 ;  /* 0x000000122c147c20 */ /* 0x000fe20008410000 */
[----:B------:R-:W-:Y:S01]  /*2870*/  SHF.L.U32 R27, R64, 0x10, RZ ;  /* 0x00000010401b7819 */ /* 0x000fe200000006ff */
[----:B------:R-:W-:Y:S01]  /*2880*/  FADD.FTZ R45, R45, -UR4 ;  /* 0x800000042d2d7e21 */ /* 0x000fe20008010000 */
[----:B------:R-:W-:Y:S01]  /*2890*/  FADD.FTZ R46, R46, -UR4 ;  /* 0x800000042e2e7e21 */ /* 0x000fe20008010000 */
[----:B------:R-:W-:Y:S01]  /*28a0*/  FADD.FTZ R40, R40, -UR4 ;  /* 0x8000000428287e21 */ /* 0x000fe20008010000 */
[----:B------:R-:W-:Y:S01]  /*28b0*/  FADD.FTZ R47, R47, -UR4 ;  /* 0x800000042f2f7e21 */ /* 0x000fe20008010000 */
[----:B------:R-:W-:Y:S01]  /*28c0*/  FADD.FTZ R91, R22, -UR4 ;  /* 0x80000004165b7e21 */ /* 0x000fe20008010000 */
[----:B------:R-:W-:Y:S01]  /*28d0*/  FFMA.FTZ R20, R20, R21, R27 ;  /* 0x0000001514147223 */ /* 0x000fe2000001001b */
[----:B------:R-:W-:Y:S01]  /*28e0*/  SHF.L.U32 R22, R5, 0x10, RZ ;  /* 0x0000001005167819 */ /* 0x000fe200000006ff */
[----:B------:R-:W-:Y:S01]  /*28f0*/  FADD.FTZ R108, R71, -UR4 ;  /* 0x80000004476c7e21 */ /* 0x000fe20008010000 */
[----:B------:R-:W-:Y:S01]  /*2900*/  SHF.L.U32 R44, R17, 0x10, RZ ;  /* 0x00000010112c7819 */ /* 0x000fe200000006ff */
[----:B------:R-:W-:Y:S01]  /*2910*/  FMUL.FTZ R27, R45, UR18 ;  /* 0x000000122d1b7c20 */ /* 0x000fe20008410000 */
[----:B------:R-:W-:Y:S01]  /*2920*/  SHF.L.U32 R71, R4, 0x10, RZ ;  /* 0x0000001004477819 */ /* 0x000fe200000006ff */
[----:B------:R-:W-:Y:S01]  /*2930*/  FMUL.FTZ R21, R46, UR18 ;  /* 0x000000122e157c20 */ /* 0x000fe20008410000 */
[----:B------:R-:W-:Y:S01]  /*2940*/  FMUL.FTZ R40, R40, UR18 ;  /* 0x0000001228287c20 */ /* 0x000fe20008410000 */
[----:B------:R-:W-:Y:S01]  /*2950*/  FMUL.FTZ R46, R47, UR18 ;  /* 0x000000122f2e7c20 */ /* 0x000fe20008410000 */
[----:B------:R-:W-:Y:S01]  /*2960*/  FADD.FTZ R41, R41, -UR4 ;  /* 0x8000000429297e21 */ /* 0x000fe20008010000 */
[----:B------:R-:W-:Y:S01]  /*2970*/  FADD.FTZ R42, R42, -UR4 ;  /* 0x800000042a2a7e21 */ /* 0x000fe20008010000 */
[----:B------:R-:W-:Y:S01]  /*2980*/  FADD.FTZ R43, R43, -UR4 ;  /* 0x800000042b2b7e21 */ /* 0x000fe20008010000 */
[----:B------:R-:W-:Y:S01]  /*2990*/  FADD.FTZ R36, R36, -UR4 ;  /* 0x8000000424247e21 */ /* 0x000fe20008010000 */
[----:B------:R-:W-:Y:S01]  /*29a0*/  FFMA.FTZ R27, R27, R22, R44 ;  /* 0x000000161b1b7223 */ /* 0x000fe2000001002c */
[----:B------:R-:W-:Y:S01]  /*29b0*/  FFMA.FTZ R22, R40, R109, R111 ;  /* 0x0000006d28167223 */ /* 0x000fe2000001006f */
[----:B------:R-:W-:Y:S01]  /*29c0*/  FFMA.FTZ R21, R21, R110, R112 ;  /* 0x0000006e15157223 */ /* 0x000fe20000010070 */
[----:B------:R-:W-:Y:S01]  /*29d0*/  FFMA.FTZ R46, R46, R71, R107 ;  /* 0x000000472e2e7223 */ /* 0x000fe2000001006b */
[----:B------:R-:W-:Y:S01]  /*29e0*/  SHF.L.U32 R40, R3, 0x10, RZ ;  /* 0x0000001003287819 */ /* 0x000fe200000006ff */
[----:B------:R-:W-:Y:S01]  /*29f0*/  FMUL.FTZ R41, R41, UR18 ;  /* 0x0000001229297c20 */ /* 0x000fe20008410000 */
[----:B------:R-:W-:Y:S01]  /*2a00*/  SHF.L.U32 R44, R15, 0x10, RZ ;  /* 0x000000100f2c7819 */ /* 0x000fe200000006ff */
[----:B------:R-:W-:Y:S01]  /*2a10*/  FMUL.FTZ R42, R42, UR18 ;  /* 0x000000122a2a7c20 */ /* 0x000fe20008410000 */
[----:B------:R-:W-:Y:S01]  /*2a20*/  SHF.L.U32 R45, R102, 0x10, RZ ;  /* 0x00000010662d7819 */ /* 0x000fe200000006ff */
[----:B------:R-:W-:Y:S01]  /*2a30*/  FMUL.FTZ R43, R43, UR18 ;  /* 0x000000122b2b7c20 */ /* 0x000fe20008410000 */
[----:B------:R-:W-:Y:S01]  /*2a40*/  SHF.L.U32 R47, R67, 0x10, RZ ;  /* 0x00000010432f7819 */ /* 0x000fe200000006ff */
[----:B------:R-:W-:Y:S01]  /*2a50*/  FMUL.FTZ R36, R36, UR18 ;  /* 0x0000001224247c20 */ /* 0x000fe20008410000 */
[----:B------:R-:W-:Y:S01]  /*2a60*/  SHF.L.U32 R112, R2, 0x10, RZ ;  /* 0x0000001002707819 */ /* 0x000fe200000006ff */
[----:B------:R-:W-:Y:S01]  /*2a70*/  FADD.FTZ R37, R37, -UR4 ;  /* 0x8000000425257e21 */ /* 0x000fe20008010000 */
[----:B------:R-:W-:Y:S01]  /*2a80*/  SHF.L.U32 R107, R101, 0x10, RZ ;  /* 0x00000010656b7819 */ /* 0x000fe200000006ff */
[----:B------:R-:W-:Y:S01]  /*2a90*/  FADD.FTZ R39, R39, -UR4 ;  /* 0x8000000427277e21 */ /* 0x000fe20008010000 */
[----:B------:R-:W-:Y:S01]  /*2aa0*/  SHF.L.U32 R111, R60, 0x10, RZ ;  /* 0x000000103c6f7819 */ /* 0x000fe200000006ff */
[----:B------:R-:W-:Y:S01]  /*2ab0*/  FADD.FTZ R38, R38, -UR4 ;  /* 0x8000000426267e21 */ /* 0x000fe20008010000 */
[----:B------:R-:W-:Y:S01]  /*2ac0*/  FFMA.FTZ R71, R41, R40, R44 ;  /* 0x0000002829477223 */ /* 0x000fe2000001002c */
[----:B------:R-:W-:Y:S01]  /*2ad0*/  FFMA.FTZ R110, R42, R45, R47 ;  /* 0x0000002d2a6e7223 */ /* 0x000fe2000001002f */
[----:B------:R-:W-:Y:S01]  /*2ae0*/  FFMA.FTZ R109, R43, R112, R114 ;  /* 0x000000702b6d7223 */ /* 0x000fe20000010072 */
[----:B------:R-:W-:Y:S01]  /*2af0*/  FFMA.FTZ R44, R36, R107, R111 ;  /* 0x0000006b242c7223 */ /* 0x000fe2000001006f */
        /* <DEDUP_REMOVED lines=13> */
[----:B------:R-:W-:Y:S01]  /*2bd0*/  FMUL.FTZ R107, R32, UR18 ;  /* 0x00000012206b7c20 */ /* 0x000fe20008410000 */
[----:B------:R-:W-:Y:S01]  /*2be0*/  FADD.FTZ R28, R28, -UR4 ;  /* 0x800000041c1c7e21 */ /* 0x000fe20008010000 */
[----:B------:R-:W-:Y:S01]  /*2bf0*/  SHF.L.U32 R114, R99, 0x10, RZ ;  /* 0x0000001063727819 */ /* 0x000fe200000006ff */
        /* <DEDUP_REMOVED lines=12> */
[----:B------:R-:W-:Y:S01]  /*2cc0*/  FMUL.FTZ R28, R28, UR18 ;  /* 0x000000121c1c7c20 */ /* 0x000fe20008410000 */
[----:B------:R-:W-:Y:S01]  /*2cd0*/  SHF.L.U32 R40, R18, 0x10, RZ ;  /* 0x0000001012287819 */ /* 0x000fe200000006ff */
[----:B------:R-:W-:Y:S01]  /*2ce0*/  FADD.FTZ R30, R30, -UR4 ;  /* 0x800000041e1e7e21 */ /* 0x000fe20008010000 */
[----:B------:R-:W-:Y:S01]  /*2cf0*/  SHF.L.U32 R41, R97, 0x10, RZ ;  /* 0x0000001061297819 */ /* 0x000fe200000006ff */
[----:B------:R-:W-:Y:S01]  /*2d00*/  FADD.FTZ R31, R31, -UR4 ;  /* 0x800000041f1f7e21 */ /* 0x000fe20008010000 */
[----:B------:R-:W-:Y:S01]  /*2d10*/  SHF.L.U32 R43, R56, 0x10, RZ ;  /* 0x00000010382b7819 */ /* 0x000fe200000006ff */
[----:B------:R-:W-:Y:S01]  /*2d20*/  FFMA.FTZ R107, R107, R114, R116 ;  /* 0x000000726b6b7223 */ /* 0x000fe20000010074 */
[----:B------:R-:W-:Y:S01]  /*2d30*/  FADD.FTZ R24, R24, -UR4 ;  /* 0x8000000418187e21 */ /* 0x000fe20008010000 */
[----:B------:R-:W-:Y:S01]  /*2d40*/  FFMA.FTZ R112, R33, R112, R36 ;  /* 0x0000007021707223 */ /* 0x000fe20000010024 */
[----:B------:R-:W-:Y:S01]  /*2d50*/  FFMA.FTZ R114, R34, R37, R39 ;  /* 0x0000002522727223 */ /* 0x000fe20000010027 */
[----:B------:R-:W-:Y:S01]  /*2d60*/  FFMA.FTZ R35, R35, R38, R40 ;  /* 0x0000002623237223 */ /* 0x000fe20000010028 */
[----:B------:R-:W-:Y:S01]  /*2d70*/  SHF.L.U32 R34, R13, 0x10, RZ ;  /* 0x000000100d227819 */ /* 0x000fe200000006ff */
        /* <DEDUP_REMOVED lines=33> */
[----:B------:R-:W-:Y:S01]  /*2f90*/  FADD.FTZ R70, R70, -UR4 ;  /* 0x8000000446467e21 */ /* 0x000fe20008010000 */
[----:B------:R-:W-:Y:S01]  /*2fa0*/  FFMA.FTZ R116, R26, R31, R37 ;  /* 0x0000001f1a747223 */ /* 0x000fe20000010025 */
[----:B------:R-:W-:Y:S01]  /*2fb0*/  FFMA.FTZ R111, R25, R24, R36 ;  /* 0x00000018196f7223 */ /* 0x000fe20000010024 */
[----:B------:R-:W-:Y:S01]  /*2fc0*/  FFMA.FTZ R31, R88, R39, R41 ;  /* 0x00000027581f7223 */ /* 0x000fe20000010029 */
[----:B------:R-:W-:Y:S01]  /*2fd0*/  UIADD3 UR4, UPT, UPT, UR6, -0x1, URZ ;  /* 0xffffffff06047890 */ /* 0x000fe2000fffe0ff */
[----:B------:R-:W-:Y:S01]  /*2fe0*/  FFMA.FTZ R88, R90, R43, R113 ;  /* 0x0000002b5a587223 */ /* 0x000fe20000010071 */
[----:B------:R-:W-:Y:S01]  /*2ff0*/  SHF.L.U32 R25, R92, 0x10, RZ ;  /* 0x000000105c197819 */ /* 0x000fe200000006ff */
[----:B------:R-:W-:Y:S01]  /*3000*/  FMUL.FTZ R90, R91, UR18 ;  /* 0x000000125b5a7c20 */ /* 0x000fe20008410000 */
[----:B------:R-:W-:Y:S01]  /*3010*/  SHF.L.U32 R37, R53, 0x10, RZ ;  /* 0x0000001035257819 */ /* 0x000fe200000006ff */
[----:B------:R-:W-:Y:S01]  /*3020*/  FMUL.FTZ R23, R23, UR18 ;  /* 0x0000001217177c20 */ /* 0x000fe20008410000 */
[----:B------:R-:W-:Y:S01]  /*3030*/  SHF.L.U32 R36, R80, 0x10, RZ ;  /* 0x0000001050247819 */ /* 0x000fe200000006ff */
[----:B------:R-:W-:Y:S01]  /*3040*/  UIMAD UR4, UR4, UR20, URZ ;  /* 0x00000014040472a4 */ /* 0x000fe2000f8e02ff */
[----:B------:R-:W-:Y:S01]  /*3050*/  SHF.L.U32 R38, R81, 0x10, RZ ;  /* 0x0000001051267819 */ /* 0x000fe200000006ff */
[----:B------:R-:W-:Y:S01]  /*3060*/  FFMA.FTZ R90, R90, R25, R37 ;  /* 0x000000195a5a7223 */ /* 0x000fe20000010025 */
[----:B------:R-:W-:Y:S01]  /*3070*/  SHF.L.U32 R24, R78, 0x10, RZ ;  /* 0x000000104e187819 */ /* 0x000fe200000006ff */
[----:B------:R-:W-:Y:S01]  /*3080*/  USHF.R.S32.HI UR5, URZ, 0x1f, UR4 ;  /* 0x0000001fff057899 */ /* 0x000fe20008011404 */
[----:B------:R-:W-:Y:S01]  /*3090*/  SHF.L.U32 R26, R79, 0x10, RZ ;  /* 0x000000104f1a7819 */ /* 0x000fe200000006ff */
[----:B------:R-:W-:Y:S01]  /*30a0*/  FFMA.FTZ R91, R23, R36, R38 ;  /* 0x00000024175b7223 */ /* 0x000fe20000010026 */
[----:B------:R-:W-:Y:S01]  /*30b0*/  FMUL.FTZ R89, R89, UR18 ;  /* 0x0000001259597c20 */ /* 0x000fe20008410000 */
[----:B------:R-:W0:Y:S01]  /*30c0*/  LDC.64 R36, c[0x0][0x428] ;  /* 0x00010a00ff247b82 */ /* 0x000e220000000a00 */
[----:B------:R-:W-:Y:S01]  /*30d0*/  ULEA.HI UR5, UR5, UR4, URZ, 0x3 ;  /* 0x0000000405057291 */ /* 0x000fe2000f8f18ff */
[----:B------:R-:W-:Y:S01]  /*30e0*/  SHF.L.U32 R43, R86, 0x10, RZ ;  /* 0x00000010562b7819 */ /* 0x000fe200000006ff */
[----:B------:R-:W-:Y:S01]  /*30f0*/  FMUL.FTZ R70, R70, UR18 ;  /* 0x0000001246467c20 */ /* 0x000fe20008410000 */
[----:B------:R-:W-:Y:S01]  /*3100*/  SHF.L.U32 R113, R55, 0x10, RZ ;  /* 0x0000001037717819 */ /* 0x000fe200000006ff */
[----:B------:R-:W-:Y:S01]  /*3110*/  FFMA.FTZ R89, R89, R24, R26 ;  /* 0x0000001859597223 */ /* 0x000fe2000001001a */
[----:B------:R-:W-:Y:S01]  /*3120*/  SHF.L.U32 R23, R87, 0x10, RZ ;  /* 0x0000001057177819 */ /* 0x000fe200000006ff */
[----:B------:R-:W-:Y:S01]  /*3130*/  FMUL.FTZ R68, R68, UR18 ;  /* 0x0000001244447c20 */ /* 0x000fe20008410000 */
[----:B------:R-:W-:Y:S01]  /*3140*/  MOV R115, UR5 ;  /* 0x0000000500737c02 */ /* 0x000fe20008000f00 */
[----:B------:R-:W-:Y:S01]  /*3150*/  FMUL.FTZ R24, R69, UR18 ;  /* 0x0000001245187c20 */ /* 0x000fe20008410000 */
[----:B------:R-:W-:Y:S01]  /*3160*/  SHF.L.U32 R25, R54, 0x10, RZ ;  /* 0x0000001036197819 */ /* 0x000fe200000006ff */
[----:B------:R-:W-:Y:S01]  /*3170*/  FFMA.FTZ R70, R70, R43, R113 ;  /* 0x0000002b46467223 */ /* 0x000fe20000010071 */
[----:B------:R-:W-:Y:S01]  /*3180*/  SHF.L.U32 R39, R82, 0x10, RZ ;  /* 0x0000001052277819 */ /* 0x000fe200000006ff */
[----:B------:R-:W-:Y:S01]  /*3190*/  FMUL.FTZ R108, R108, UR18 ;  /* 0x000000126c6c7c20 */ /* 0x000fe20008410000 */
[----:B------:R-:W-:Y:S01]  /*31a0*/  SHF.L.U32 R41, R83, 0x10, RZ ;  /* 0x0000001053297819 */ /* 0x000fe200000006ff */
[----:B------:R-:W-:Y:S01]  /*31b0*/  FFMA.FTZ R69, R68, R23, R25 ;  /* 0x0000001744457223 */ /* 0x000fe20000010019 */
[----:B------:R-:W-:-:S02]  /*31c0*/  LEA.HI.SX32 R43, R115, R0, 0x1d ;  /* 0x00000000732b7211 */ /* 0x000fc400078feaff */
[----:B------:R-:W-:Y:S01]  /*31d0*/  SHF.L.U32 R113, R84, 0x10, RZ ;  /* 0x0000001054717819 */ /* 0x000fe200000006ff */
[----:B------:R-:W-:Y:S01]  /*31e0*/  FFMA.FTZ R68, R24, R39, R41 ;  /* 0x0000002718447223 */ /* 0x000fe20000010029 */
[----:B------:R-:W-:Y:S02]  /*31f0*/  SHF.L.U32 R25, R85, 0x10, RZ ;  /* 0x0000001055197819 */ /* 0x000fe400000006ff */
[C---:B------:R-:W-:Y:S02]  /*3200*/  IADD3 R41, PT, PT, R43.reuse, 0x100, RZ ;  /* 0x000001002b297810 */ /* 0x040fe40007ffe0ff */
[C---:B------:R-:W-:Y:S01]  /*3210*/  IADD3 R39, PT, PT, R43.reuse, 0x200, RZ ;  /* 0x000002002b277810 */ /* 0x040fe20007ffe0ff */
[----:B------:R-:W-:Y:S01]  /*3220*/  FFMA.FTZ R113, R108, R113, R25 ;  /* 0x000000716c717223 */ /* 0x000fe20000010019 */
[C---:B------:R-:W-:Y:S01]  /*3230*/  IADD3 R23, PT, PT, R43.reuse, 0x300, RZ ;  /* 0x000003002b177810 */ /* 0x040fe20007ffe0ff */
[----:B0-----:R-:W-:Y:S01]  /*3240*/  IMAD.WIDE.U32 R42, R43, 0x10, R36 ;  /* 0x000000102b2a7825 */ /* 0x001fe200078e0024 */
[----:B------:R-:W-:-:S02]  /*3250*/  F2FP.BF16.F32.PACK_AB R22, R71, R22 ;  /* 0x000000164716723e */ /* 0x000fc400000010ff */
        /* <DEDUP_REMOVED lines=9> */
[----:B------:R-:W-:Y:S02]  /*32f0*/  F2FP.BF16.F32.PACK_AB R24, R45, R44 ;  /* 0x0000002c2d18723e */ /* 0x000fe400000010ff */
[----:B------:R-:W-:Y:S01]  /*3300*/  F2FP.BF16.F32.PACK_AB R31, R31, R116 ;  /* 0x000000741f1f723e */ /* 0x000fe200000010ff */
[----:B------:R1:W-:Y:S01]  /*3310*/  STG.E.128 desc[UR12][R42.64], R20 ;  /* 0x000000142a007986 */ /* 0x0003e2000c101d0c */
[----:B------:R-:W-:Y:S02]  /*3320*/  F2FP.BF16.F32.PACK_AB R30, R111, R30 ;  /* 0x0000001e6f1e723e */ /* 0x000fe400000010ff */
[----:B------:R-:W-:Y:S01]  /*3330*/  F2FP.BF16.F32.PACK_AB R29, R29, R34 ;  /* 0x000000221d1d723e */ /* 0x000fe200000010ff */
[----:B------:R1:W-:Y:S01]  /*3340*/  STG.E.128 desc[UR12][R40.64], R24 ;  /* 0x0000001828007986 */ /* 0x0003e2000c101d0c */
[----:B------:R-:W-:Y:S02]  /*3350*/  F2FP.BF16.F32.PACK_AB R28, R33, R28 ;  /* 0x0000001c211c723e */ /* 0x000fe400000010ff */
[----:B------:R-:W-:-:S02]  /*3360*/  F2FP.BF16.F32.PACK_AB R35, R113, R70 ;  /* 0x000000467123723e */ /* 0x000fc400000010ff */
[----:B------:R-:W-:Y:S01]  /*3370*/  F2FP.BF16.F32.PACK_AB R34, R68, R69 ;  /* 0x000000454422723e */ /* 0x000fe200000010ff */
[----:B------:R1:W-:Y:S01]  /*3380*/  STG.E.128 desc[UR12][R38.64], R28 ;  /* 0x0000001c26007986 */ /* 0x0003e2000c101d0c */
[----:B------:R-:W-:Y:S02]  /*3390*/  F2FP.BF16.F32.PACK_AB R33, R91, R90 ;  /* 0x0000005a5b21723e */ /* 0x000fe400000010ff */
[----:B------:R-:W-:-:S05]  /*33a0*/  F2FP.BF16.F32.PACK_AB R32, R89, R88 ;  /* 0x000000585920723e */ /* 0x000fca00000010ff */
[----:B------:R1:W-:Y:S02]  /*33b0*/  STG.E.128 desc[UR12][R36.64], R32 ;  /* 0x0000002024007986 */ /* 0x0003e4000c101d0c */
.L_x_8229:
[----:B------:R-:W-:Y:S02]  /*33c0*/  UIADD3 UR7, UPT, UPT, UR7, UR16, URZ ;  /* 0x0000001007077290 */ /* 0x000fe4000fffe0ff */
[----:B------:R-:W-:Y:S02]  /*33d0*/  UPLOP3.LUT UP1, UPT, UPT, UPT, UP1, 0x40, 0x4 ;  /* 0x000000000004789c */ /* 0x000fe40003f2e810 */
[----:B------:R-:W-:-:S09]  /*33e0*/  UISETP.GE.AND UP0, UPT, UR7, UR17, UPT ;  /* 0x000000110700728c */ /* 0x000fd2000bf06270 */
[----:B------:R-:W-:Y:S05]  /*33f0*/  BRA.U !UP0, `(.L_x_8230) ;  /* 0xffffffd108a07547 */ /* 0x000fea000b83ffff */
[----:B------:R-:W-:Y:S05]  /*3400*/  EXIT ;  /* 0x000000000000794d */ /* 0x000fea0003800000 */
.L_x_8231:
        /* <DEDUP_REMOVED lines=15> */
.L_x_27511:


//--------------------- .text._ZN10layer_norm13ln_fwd_kernelINS_13Kernel_traitsI13__nv_bfloat16S2_fS2_fjLj8192ELj1ELj1ELj8ELj16ENS_18Kernel_traits_baseILj8192ES2_S2_fS2_fjLj256EEEEELb0ELb1ELb0ELb0EEEvNS_9FwdParamsE --------------------------
	.section	.text._ZN10layer_norm13ln_fwd_kernelINS_13Kernel_traitsI13__nv_bfloat16S2_fS2_fjLj8192ELj1ELj1ELj8ELj16ENS_18Kernel_traits_baseILj8192ES2_S2_fS2_fjLj256EEEEELb0ELb1ELb0ELb0EEEvNS_9FwdParamsE,"ax",@progbits
	.align	128
        .global         _ZN10layer_norm13ln_fwd_kernelINS_13Kernel_traitsI13__nv_bfloat16S2_fS2_fjLj8192ELj1ELj1ELj8ELj16ENS_18Kernel_traits_baseILj8192ES2_S2_fS2_fjLj256EEEEELb0ELb1ELb0ELb0EEEvNS_9FwdParamsE
        .type           _ZN10layer_norm13ln_fwd_kernelINS_13Kernel_traitsI13__nv_bfloat16S2_fS2_fjLj8192ELj1ELj1ELj8ELj16ENS_18Kernel_traits_baseILj8192ES2_S2_fS2_fjLj256EEEEELb0ELb1ELb0ELb0EEEvNS_9FwdParamsE,@function
        .size           _ZN10layer_norm13ln_fwd_kernelINS_13Kernel_traitsI13__nv_bfloat16S2_fS2_fjLj8192ELj1ELj1ELj8ELj16ENS_18Kernel_traits_baseILj8192ES2_S2_fS2_fjLj256EEEEELb0ELb1ELb0ELb0EEEvNS_9FwdParamsE,(.L_x_27512 - _ZN10layer_norm13ln_fwd_kernelINS_13Kernel_traitsI13__nv_bfloat16S2_fS2_fjLj8192ELj1ELj1ELj8ELj16ENS_18Kernel_traits_baseILj8192ES2_S2_fS2_fjLj256EEEEELb0ELb1ELb0ELb0EEEvNS_9FwdParamsE)
        .other          _ZN10layer_norm13ln_fwd_kernelINS_13Kernel_traitsI13__nv_bfloat16S2_fS2_fjLj8192ELj1ELj1ELj8ELj16ENS_18Kernel_traits_baseILj8192ES2_S2_fS2_fjLj256EEEEELb0ELb1ELb0ELb0EEEvNS_9FwdParamsE,@"STO_CUDA_ENTRY STV_DEFAULT"
_ZN10layer_norm13ln_fwd_kernelINS_13Kernel_traitsI13__nv_bfloat16S2_fS2_fjLj8192ELj1ELj1ELj8ELj16ENS_18Kernel_traits_baseILj8192ES2_S2_fS2_fjLj256EEEEELb0ELb1ELb0ELb0EEEvNS_9FwdParamsE:
.text._ZN10layer_norm13ln_fwd_kernelINS_13Kernel_traitsI13__nv_bfloat16S2_fS2_fjLj8192ELj1ELj1ELj8ELj16ENS_18Kernel_traits_baseILj8192ES2_S2_fS2_fjLj256EEEEELb0ELb1ELb0ELb0EEEvNS_9FwdParamsE:
        /* <DEDUP_REMOVED lines=61> */
.L_x_8233:
        /* <DEDUP_REMOVED lines=10> */
[----:B0-----:R-:W-:-:S07]  /*0470*/  @P1 IMAD.WIDE.U32 R8, R67, 0x10, R8 ;  /* 0x0000001043081825 */ /* 0x001fce00078e0008 */
[----:B------:R-:W0:Y:S01]  /*0480*/  @P3 LDC.64 R56, c[0x0][0x3d0] ;  /* 0x0000f400ff383b82 */ /* 0x000e220000000a00 */
[C---:B-1----:R-:W-:Y:S01]  /*0490*/  @P1 IMAD.WIDE.U32 R20, R67.reuse, 0x10, R20 ;  /* 0x0000001043141825 */ /* 0x042fe200078e0014 */
[----:B------:R-:W-:-:S03]  /*04a0*/  @P1 IADD3 R67, PT, PT, R67, 0x100, RZ ;  /* 0x0000010043431810 */ /* 0x000fc60007ffe0ff */
[----:B------:R-:W-:Y:S01]  /*04b0*/  HFMA2 R34, -RZ, RZ, 0, 0 ;  /* 0x00000000ff227431 */ /* 0x000fe200000001ff */
[----:B------:R-:W5:Y:S02]  /*04c0*/  @P1 LDG.E.128 R16, desc[UR6][R8.64] ;  /* 0x0000000608101981 */ /* 0x000f64000c1e1d00 */
[----:B------:R-:W1:Y:S01]  /*04d0*/  @P3 LDC.64 R64, c[0x0][0x3e8] ;  /* 0x0000fa00ff403b82 */ /* 0x000e620000000a00 */
[----:B--2---:R-:W-:-:S04]  /*04e0*/  @P2 IMAD.WIDE.U32 R60, R67, 0x10, R52 ;  /* 0x00000010433c2825 */ /* 0x004fc800078e0034 */
[----:B------:R-:W-:Y:S01]  /*04f0*/  HFMA2 R10, -RZ, RZ, 0, 0 ;  /* 0x00000000ff0a7431 */ /* 0x000fe200000001ff */
[----:B------:R2:W5:Y:S04]  /*0500*/  @P1 LDG.E.128 R24, desc[UR6][R20.64] ;  /* 0x0000000614181981 */ /* 0x000568000c1e1d00 */
[----:B------:R4:W5:Y:S01]  /*0510*/  @P2 LDG.E.128 R28, desc[UR6][R60.64] ;  /* 0x000000063c1c2981 */ /* 0x000962000c1e1d00 */
[----:B------:R-:W2:Y:S01]  /*0520*/  @P0 LDC.64 R32, c[0x0][0x3d0] ;  /* 0x0000f400ff200b82 */ /* 0x000ea20000000a00 */
[C---:B---3--:R-:W-:Y:S01]  /*0530*/  @P2 IMAD.WIDE.U32 R62, R67.reuse, 0x10, R54 ;  /* 0x00000010433e2825 */ /* 0x048fe200078e0036 */
[----:B------:R-:W-:-:S04]  /*0540*/  @P2 IADD3 R67, PT, PT, R67, 0x100, RZ ;  /* 0x0000010043432810 */ /* 0x000fc80007ffe0ff */
[----:B------:R4:W5:Y:S02]  /*0550*/  @P2 LDG.E.128 R36, desc[UR6][R62.64] ;  /* 0x000000063e242981 */ /* 0x000964000c1e1d00 */
[----:B------:R-:W3:Y:S01]  /*0560*/  @P0 LDC.64 R58, c[0x0][0x3e8] ;  /* 0x0000fa00ff3a0b82 */ /* 0x000ee20000000a00 */
[----:B0-----:R-:W-:-:S05]  /*0570*/  @P3 IMAD.WIDE.U32 R52, R67, 0x10, R56 ;  /* 0x0000001043343825 */ /* 0x001fca00078e0038 */
        /* <DEDUP_REMOVED lines=8> */
[----:B------:R-:W-:Y:S02]  /*0600*/  MOV R22, RZ ;  /* 0x000000ff00167202 */ /* 0x000fe40000000f00 */
[----:B------:R-:W-:Y:S02]  /*0610*/  CS2R R20, SRZ ;  /* 0x0000000000147805 */ /* 0x000fe4000001ff00 */
[----:B------:R-:W-:Y:S02]  /*0620*/  CS2R R8, SRZ ;  /* 0x0000000000087805 */ /* 0x000fe4000001ff00 */
[----:B------:R-:W-:Y:S02]  /*0630*/  @P3 CS2R R46, SRZ ;  /* 0x00000000002e3805 */ /* 0x000fe4000001ff00 */
[----:B------:R-:W-:-:S02]  /*0640*/  @P3 CS2R R44, SRZ ;  /* 0x00000000002c3805 */ /* 0x000fc4000001ff00 */
[----:B------:R-:W-:Y:S02]  /*0650*/  @P1 MOV R23, RZ ;  /* 0x000000ff00171202 */ /* 0x000fe40000000f00 */
[----:B------:R-:W-:Y:S02]  /*0660*/  @P2 MOV R35, RZ ;  /* 0x000000ff00232202 */ /* 0x000fe40000000f00 */
[----:B----4-:R-:W-:-:S07]  /*0670*/  @P0 MOV R11, RZ ;  /* 0x000000ff000b0202 */ /* 0x010fce0000000f00 */
.L_x_8234:
[----:B------:R-:W-:Y:S05]  /*0680*/  BSYNC.RECONVERGENT B0 ;  /* 0x0000000000007941 */ /* 0x000fea0003800200 */
.L_x_8232:
[----:B------:R-:W0:Y:S02]  /*0690*/  LDCU UR4, c[0x0][0x384] ;  /* 0x00007080ff0477ac */ /* 0x000e240008000800 */
[----:B0-----:R-:W-:-:S13]  /*06a0*/  ISETP.GE.AND P0, PT, R2, UR4, PT ;  /* 0x0000000402007c0c */ /* 0x001fda000bf06270 */
[----:B------:R-:W-:Y:S05]  /*06b0*/  @P0 EXIT ;  /* 0x000000000000094d */ /* 0x000fea0003800000 */
[----:B------:R-:W-:Y:S01]  /*06c0*/  SHF.R.S32.HI R0, RZ, 0x3, R0 ;  /* 0x00000003ff007819 */ /* 0x000fe20000011400 */
[----:B------:R-:W0:Y:S01]  /*06d0*/  LDC.64 R56, c[0x0][0x3e0] ;  /* 0x0000f800ff387b82 */ /* 0x000e220000000a00 */
[C---:B------:R-:W-:Y:S01]  /*06e0*/  LOP3.LUT R53, R69.reuse, 0xe0, RZ, 0xc0, !PT ;  /* 0x000000e045357812 */ /* 0x040fe200078ec0ff */
[----:B------:R-:W-:Y:S01]  /*06f0*/  UPLOP3.LUT UP1, UPT, UPT, UPT, UPT, 0x40, 0x4 ;  /* 0x000000000004789c */ /* 0x000fe20003f2e870 */
[C---:B------:R-:W-:Y:S01]  /*0700*/  LOP3.LUT R52, R0.reuse, 0xff, RZ, 0xc0, !PT ;  /* 0x000000ff00347812 */ /* 0x040fe200078ec0ff */
[----:B------:R-:W1:Y:S01]  /*0710*/  LDCU UR12, c[0x0][0x388] ;  /* 0x00007100ff0c77ac */ /* 0x000e620008000800 */
[----:B------:R-:W-:Y:S02]  /*0720*/  LOP3.LUT R0, R0, 0xffffff00, RZ, 0xc0, !PT ;  /* 0xffffff0000007812 */ /* 0x000fe400078ec0ff */
[----:B------:R-:W-:Y:S01]  /*0730*/  VIADDMNMX R53, R52, -R53, RZ, !PT ;  /* 0x8000003534357246 */ /* 0x000fe200078001ff */
[----:B------:R-:W2:Y:S01]  /*0740*/  LDCU.U8 UR10, c[0x0][0x410] ;  /* 0x00008200ff0a77ac */ /* 0x000ea20008000000 */
[----:B------:R-:W-:-:S02]  /*0750*/  SHF.L.U32 R54, R69, 0x5, RZ ;  /* 0x0000000545367819 */ /* 0x000fc400000006ff */
[----:B------:R-:W-:Y:S01]  /*0760*/  VIMNMX R53, PT, PT, R53, 0x20, PT ;  /* 0x0000002035357848 */ /* 0x000fe20003fe0100 */
[----:B------:R-:W3:Y:S01]  /*0770*/  LDCU UR11, c[0x0][0x400] ;  /* 0x00008000ff0b77ac */ /* 0x000ee20008000800 */
[----:B------:R-:W-:Y:S02]  /*0780*/  LOP3.LUT R55, R54, 0x3e0, RZ, 0xc0, !PT ;  /* 0x000003e036377812 */ /* 0x000fe400078ec0ff */
[----:B------:R-:W-:Y:S01]  /*0790*/  LEA R53, R53, R0, 0x3 ;  /* 0x0000000035357211 */ /* 0x000fe200078e18ff */
[----:B------:R-:W4:Y:S01]  /*07a0*/  LDCU.64 UR8, c[0x0][0x3a0] ;  /* 0x00007400ff0877ac */ /* 0x000f220008000a00 */
[----:B------:R-:W-:Y:S02]  /*07b0*/  VIADDMNMX R55, R52, -R55, RZ, !PT ;  /* 0x8000003734377246 */ /* 0x000fe400078001ff */
[----:B------:R-:W-:Y:S02]  /*07c0*/  I2FP.F32.U32 R53, R53 ;  /* 0x0000003500357245 */ /* 0x000fe40000201000 */
[----:B------:R-:W-:-:S02]  /*07d0*/  VIMNMX R55, PT, PT, R55, 0x20, PT ;  /* 0x0000002037377848 */ /* 0x000fc40003fe0100 */
[----:B------:R0:W0:Y:S02]  /*07e0*/  MUFU.RCP R97, R53 ;  /* 0x0000003500617308 */ /* 0x0000240000001000 */
[----:B0-----:R-:W-:Y:S02]  /*07f0*/  ISETP.NE.U32.AND P0, PT, R56, RZ, PT ;  /* 0x000000ff3800720c */ /* 0x001fe40003f05070 */
[----:B------:R-:W-:Y:S02]  /*0800*/  LEA R96, R55, R0, 0x3 ;  /* 0x0000000037607211 */ /* 0x000fe400078e18ff */
[----:B------:R-:W-:Y:S02]  /*0810*/  ISETP.NE.AND.EX P0, PT, R57, RZ, PT, P0 ;  /* 0x000000ff3900720c */ /* 0x000fe40003f05300 */
[----:B-----5:R-:W-:Y:S02]  /*0820*/  PRMT R112, R47, 0x7632, R112 ;  /* 0x000076322f707816 */ /* 0x020fe40000000070 */
        /* <DEDUP_REMOVED lines=46> */
[----:B-1234-:R-:W-:-:S07]  /*0b10*/  PRMT R149, R4, 0x7632, R149 ;  /* 0x0000763204957816 */ /* 0x01efce0000000095 */
.L_x_8263:
        /* <DEDUP_REMOVED lines=21> */
[----:B0-----:R-:W-:-:S05]  /*0c70*/  IMAD.WIDE.U32 R72, R108, 0x20, R72 ;  /* 0x000000206c487825 */ /* 0x001fca00078e0048 */
[----:B------:R-:W2:Y:S04]  /*0c80*/  LDG.E.128 R52, desc[UR6][R72.64] ;  /* 0x0000000648347981 */ /* 0x000ea8000c1e1d00 */
[----:B------:R0:W3:Y:S01]  /*0c90*/  LDG.E.128 R56, desc[UR6][R72.64+0x10] ;  /* 0x0000100648387981 */ /* 0x0000e2000c1e1d00 */
[----:B-----5:R-:W-:Y:S02]  /*0ca0*/  PRMT R74, R68, 0x7632, R74 ;  /* 0x00007632444a7816 */ /* 0x020fe4000000004a */
[C---:B------:R-:W-:Y:S02]  /*0cb0*/  PRMT R93, R69.reuse, 0x7632, R93 ;  /* 0x00007632455d7816 */ /* 0x040fe4000000005d */
[----:B------:R-:W-:Y:S02]  /*0cc0*/  SHF.L.U32 R95, R69, 0x10, RZ ;  /* 0x00000010455f7819 */ /* 0x000fe400000006ff */
[----:B------:R-:W-:-:S02]  /*0cd0*/  SHF.L.U32 R69, R74, 0x10, RZ ;  /* 0x000000104a457819 */ /* 0x000fc400000006ff */
[----:B------:R-:W-:Y:S01]  /*0ce0*/  SHF.L.U32 R93, R93, 0x10, RZ ;  /* 0x000000105d5d7819 */ /* 0x000fe200000006ff */
[-C--:B------:R-:W-:Y:S01]  /*0cf0*/  FMUL.FTZ R95, R95, R0.reuse ;  /* 0x000000005f5f7220 */ /* 0x080fe20000410000 */
[C---:B------:R-:W-:Y:S02]  /*0d00*/  PRMT R110, R71.reuse, 0x7632, R110 ;  /* 0x00007632476e7816 */ /* 0x040fe4000000006e */
[----:B------:R-:W-:Y:S01]  /*0d10*/  SHF.L.U32 R111, R71, 0x10, RZ ;  /* 0x00000010476f7819 */ /* 0x000fe200000006ff */
[-C--:B------:R-:W-:Y:S01]  /*0d20*/  FMUL.FTZ R74, R93, R0.reuse ;  /* 0x000000005d4a7220 */ /* 0x080fe20000410000 */
[C---:B------:R-:W-:Y:S02]  /*0d30*/  PRMT R94, R70.reuse, 0x7632, R94 ;  /* 0x00007632465e7816 */ /* 0x040fe4000000005e */
[----:B------:R-:W-:Y:S01]  /*0d40*/  SHF.L.U32 R109, R70, 0x10, RZ ;  /* 0x00000010466d7819 */ /* 0x000fe200000006ff */
[-C--:B------:R-:W-:Y:S01]  /*0d50*/  FMUL.FTZ R70, R69, R0.reuse ;  /* 0x0000000045467220 */ /* 0x080fe20000410000 */
[----:B------:R-:W-:Y:S01]  /*0d60*/  SHF.L.U32 R71, R149, 0x10, RZ ;  /* 0x0000001095477819 */ /* 0x000fe200000006ff */
[-C--:B------:R-:W-:Y:S01]  /*0d70*/  FMUL.FTZ R111, R111, R0.reuse ;  /* 0x000000006f6f7220 */ /* 0x080fe20000410000 */
[----:B------:R-:W-:Y:S01]  /*0d80*/  SHF.L.U32 R75, R68, 0x10, RZ ;  /* 0x00000010444b7819 */ /* 0x000fe200000006ff */
[----:B------:R-:W-:Y:S01]  /*0d90*/  FMUL.FTZ R109, R109, R0 ;  /* 0x000000006d6d7220 */ /* 0x000fe20000410000 */
[----:B0-----:R-:W-:-:S02]  /*0da0*/  SHF.L.U32 R73, R107, 0x10, RZ ;  /* 0x000000106b497819 */ /* 0x001fc400000006ff */
[----:B------:R-:W-:Y:S01]  /*0db0*/  SHF.L.U32 R72, R5, 0x10, RZ ;  /* 0x0000001005487819 */ /* 0x000fe200000006ff */
[----:B------:R-:W-:Y:S01]  /*0dc0*/  FMUL.FTZ R75, R75, R0 ;  /* 0x000000004b4b7220 */ /* 0x000fe20000410000 */
[----:B------:R-:W-:Y:S02]  /*0dd0*/  SHF.L.U32 R68, R4, 0x10, RZ ;  /* 0x0000001004447819 */ /* 0x000fe400000006ff */
[----:B------:R-:W-:Y:S01]  /*0de0*/  SHF.L.U32 R93, R7, 0x10, RZ ;  /* 0x00000010075d7819 */ /* 0x000fe200000006ff */
[----:B--2---:R-:W-:Y:S01]  /*0df0*/  FFMA.FTZ R69, R70, R71, R53 ;  /* 0x0000004746457223 */ /* 0x004fe20000010035 */
[----:B------:R-:W-:Y:S01]  /*0e00*/  FFMA.FTZ R71, R74, R73, R55 ;  /* 0x000000494a477223 */ /* 0x000fe20000010037 */
[----:B------:R-:W-:Y:S01]  /*0e10*/  FFMA.FTZ R70, R95, R72, R54 ;  /* 0x000000485f467223 */ /* 0x000fe20000010036 */
[----:B------:R-:W-:Y:S01]  /*0e20*/  SHF.L.U32 R73, R94, 0x10, RZ ;  /* 0x000000105e497819 */ /* 0x000fe200000006ff */
[----:B------:R-:W-:Y:S01]  /*0e30*/  FFMA.FTZ R68, R75, R68, R52 ;  /* 0x000000444b447223 */ /* 0x000fe20000010034 */
[----:B------:R-:W-:-:S02]  /*0e40*/  SHF.L.U32 R95, R110, 0x10, RZ ;  /* 0x000000106e5f7819 */ /* 0x000fc400000006ff */
[----:B------:R-:W-:Y:S01]  /*0e50*/  SHF.L.U32 R75, R106, 0x10, RZ ;  /* 0x000000106a4b7819 */ /* 0x000fe200000006ff */
[-C--:B------:R-:W-:Y:S01]  /*0e60*/  FMUL.FTZ R74, R73, R0.reuse ;  /* 0x00000000494a7220 */ /* 0x080fe20000410000 */
[----:B------:R-:W-:Y:S01]  /*0e70*/  SHF.L.U32 R72, R6, 0x10, RZ ;  /* 0x0000001006487819 */ /* 0x000fe200000006ff */
[----:B------:R-:W-:Y:S01]  /*0e80*/  FMUL.FTZ R94, R95, R0 ;  /* 0x000000005f5e7220 */ /* 0x000fe20000410000 */
[----:B------:R-:W-:Y:S01]  /*0e90*/  SHF.L.U32 R110, R105, 0x10, RZ ;  /* 0x00000010696e7819 */ /* 0x000fe200000006ff */
[----:B---3--:R-:W-:Y:S01]  /*0ea0*/  FFMA.FTZ R73, R74, R75, R57 ;  /* 0x0000004b4a497223 */ /* 0x008fe20000010039 */
[----:B------:R-:W-:Y:S01]  /*0eb0*/  FFMA.FTZ R74, R111, R93, R58 ;  /* 0x0000005d6f4a7223 */ /* 0x000fe2000001003a */
[----:B------:R-:W-:Y:S02]  /*0ec0*/  FFMA.FTZ R72, R109, R72, R56 ;  /* 0x000000486d487223 */ /* 0x000fe40000010038 */
[----:B------:R-:W-:Y:S01]  /*0ed0*/  FFMA.FTZ R75, R94, R110, R59 ;  /* 0x0000006e5e4b7223 */ /* 0x000fe2000001003b */
[----:B------:R-:W-:Y:S06]  /*0ee0*/  BRA `(.L_x_8238) ;  /* 0x0000000000907947 */ /* 0x000fec0003800000 */
.L_x_8237:
[----:B-----5:R-:W-:Y:S02]  /*0ef0*/  PRMT R73, R68, 0x7632, R73 ;  /* 0x0000763244497816 */ /* 0x020fe40000000049 */
        /* <DEDUP_REMOVED lines=32> */
[----:B------:R-:W-:-:S02]  /*1100*/  FMUL.FTZ R71, R93, R110 ;  /* 0x0000006e5d477220 */ /* 0x000fc40000410000 */
[----:B------:R-:W-:Y:S02]  /*1110*/  FMUL.FTZ R73, R95, R150 ;  /* 0x000000965f497220 */ /* 0x000fe40000410000 */
[----:B------:R-:W-:-:S07]  /*1120*/  FMUL.FTZ R75, R111, R152 ;  /* 0x000000986f4b7220 */ /* 0x000fce0000410000 */
.L_x_8238:
[----:B------:R-:W0:Y:S01]  /*1130*/  LDC.64 R94, c[0x0][0x3a8] ;  /* 0x0000ea00ff5e7b82 */ /* 0x000e220000000a00 */
[C---:B------:R-:W-:Y:S01]  /*1140*/  IADD3 R93, PT, PT, R108.reuse, 0x100, RZ ;  /* 0x000001006c5d7810 */ /* 0x040fe20007ffe0ff */
[----:B0-----:R-:W-:-:S05]  /*1150*/  IMAD.WIDE.U32 R94, R108, 0x20, R94 ;  /* 0x000000206c5e7825 */ /* 0x001fca00078e005e */
[----:B------:R0:W-:Y:S04]  /*1160*/  STG.E.128 desc[UR6][R94.64], R68 ;  /* 0x000000445e007986 */ /* 0x0001e8000c101d06 */
[----:B------:R0:W-:Y:S02]  /*1170*/  STG.E.128 desc[UR6][R94.64+0x10], R72 ;  /* 0x000010485e007986 */ /* 0x0001e4000c101d06 */
.L_x_8236:
[----:B------:R-:W-:Y:S05]  /*1180*/  BSYNC.RECONVERGENT B0 ;  /* 0x0000000000007941 */ /* 0x000fea0003800200 */
.L_x_8235:
[----:B------:R-:W-:Y:S01]  /*1190*/  ISETP.GE.U32.AND P2, PT, R3, 0x200, PT ;  /* 0x000002000300780c */ /* 0x000fe20003f46070 */
[----:B------:R-:W-:-:S12]  /*11a0*/  BSSY.RECONVERGENT B0, `(.L_x_8239) ;  /* 0x000005a000007945 */ /* 0x000fd80003800200 */
[----:B------:R-:W-:Y:S05]  /*11b0*/  @!P2 BRA `(.L_x_8240) ;  /* 0x000000040060a947 */ /* 0x000fea0003800000 */
[----:B------:R-:W-:Y:S01]  /*11c0*/  ISETP.NE.U32.AND P3, PT, RZ, UR8, PT ;  /* 0x00000008ff007c0c */ /* 0x000fe2000bf65070 */
[----:B------:R-:W1:Y:S03]  /*11d0*/  LDC.64 R76, c[0x0][0x390] ;  /* 0x0000e400ff4c7b82 */ /* 0x000e660000000a00 */
[----:B------:R-:W-:-:S13]  /*11e0*/  ISETP.NE.AND.EX P3, PT, RZ, UR9, PT, P3 ;  /* 0x00000009ff007c0c */ /* 0x000fda000bf65330 */
[----:B------:R-:W2:Y:S01]  /*11f0*/  @P3 LDC.64 R80, c[0x0][0x3a0] ;  /* 0x0000e800ff503b82 */ /* 0x000ea20000000a00 */
[----:B-1----:R-:W-:-:S06]  /*1200*/  IMAD.WIDE.U32 R76, R93, 0x10, R76 ;  /* 0x000000105d4c7825 */ /* 0x002fcc00078e004c */
[----:B------:R-:W5:Y:S01]  /*1210*/  LDG.E.128 R76, desc[UR6][R76.64] ;  /* 0x000000064c4c7981 */ /* 0x000f62000c1e1d00 */
[----:B--2---:R-:W-:-:S05]  /*1220*/  @P3 IMAD.WIDE.U32 R80, R93, 0x20, R80 ;  /* 0x000000205d503825 */ /* 0x004fca00078e0050 */
[----:B------:R1:W5:Y:S04]  /*1230*/  @P3 LDG.E.128 R52, desc[UR6][R80.64] ;  /* 0x0000000650343981 */ /* 0x000368000c1e1d00 */
[----:B------:R1:W5:Y:S01]  /*1240*/  @P3 LDG.E.128 R56, desc[UR6][R80.64+0x10] ;  /* 0x0000100650383981 */ /* 0x000362000c1e1d00 */
[----:B------:R-:W-:Y:S05]  /*1250*/  @!P3 BRA `(.L_x_8241) ;  /* 0x000000000094b947 */ /* 0x000fea0003800000 */
[C---:B-----5:R-:W-:Y:S02]  /*1260*/  PRMT R110, R79.reuse, 0x7632, R110 ;  /* 0x000076324f6e7816 */ /* 0x060fe4000000006e */
[----:B------:R-:W-:Y:S02]  /*1270*/  SHF.L.U32 R79, R79, 0x10, RZ ;  /* 0x000000104f4f7819 */ /* 0x000fe400000006ff */
[----:B------:R-:W-:Y:S02]  /*1280*/  SHF.L.U32 R83, R76, 0x10, RZ ;  /* 0x000000104c537819 */ /* 0x000fe400000006ff */
[----:B0-----:R-:W-:Y:S01]  /*1290*/  PRMT R94, R77, 0x7632, R94 ;  /* 0x000076324d5e7816 */ /* 0x001fe2000000005e */
[-C--:B------:R-:W-:Y:S01]  /*12a0*/  FMUL.FTZ R79, R79, R0.reuse ;  /* 0x000000004f4f7220 */ /* 0x080fe20000410000 */
[----:B------:R-:W-:Y:S01]  /*12b0*/  SHF.L.U32 R82, R27, 0x10, RZ ;  /* 0x000000101b527819 */ /* 0x000fe200000006ff */
[----:B------:R-:W-:Y:S01]  /*12c0*/  FMUL.FTZ R83, R83, R0 ;  /* 0x0000000053537220 */ /* 0x000fe20000410000 */
[----:B------:R-:W-:-:S02]  /*12d0*/  SHF.L.U32 R77, R77, 0x10, RZ ;  /* 0x000000104d4d7819 */ /* 0x000fc400000006ff */
[----:B------:R-:W-:Y:S01]  /*12e0*/  SHF.L.U32 R109, R78, 0x10, RZ ;  /* 0x000000104e6d7819 */ /* 0x000fe200000006ff */
[----:B------:R-:W-:Y:S01]  /*12f0*/  FFMA.FTZ R82, R79, R82, R58 ;  /* 0x000000524f527223 */ /* 0x000fe2000001003a */
[----:B-1----:R-:W-:Y:S01]  /*1300*/  PRMT R81, R76, 0x7632, R81 ;  /* 0x000076324c517816 */ /* 0x002fe20000000051 */
[-C--:B------:R-:W-:Y:S01]  /*1310*/  FMUL.FTZ R77, R77, R0.reuse ;  /* 0x000000004d4d7220 */ /* 0x080fe20000410000 */
[----:B------:R-:W-:Y:S01]  /*1320*/  PRMT R95, R78, 0x7632, R95 ;  /* 0x000076324e5f7816 */ /* 0x000fe2000000005f */
[----:B------:R-:W-:Y:S01]  /*1330*/  FMUL.FTZ R109, R109, R0 ;  /* 0x000000006d6d7220 */ /* 0x000fe20000410000 */
        /* <DEDUP_REMOVED lines=19> */
[----:B------:R-:W-:Y:S01]  /*1470*/  FFMA.FTZ R77, R94, R77, R53 ;  /* 0x0000004d5e4d7223 */ /* 0x000fe20000010035 */
[----:B------:R-:W-:-:S02]  /*1480*/  FFMA.FTZ R81, R150, R109, R57 ;  /* 0x0000006d96517223 */ /* 0x000fc40000010039 */
[----:B------:R-:W-:Y:S01]  /*1490*/  FFMA.FTZ R83, R152, R151, R59 ;  /* 0x0000009798537223 */ /* 0x000fe2000001003b */
[----:B------:R-:W-:Y:S06]  /*14a0*/  BRA `(.L_x_8242) ;  /* 0x0000000000907947 */ /* 0x000fec0003800000 */
.L_x_8241:
[----:B-1---5:R-:W-:Y:S02]  /*14b0*/  PRMT R81, R76, 0x7632, R81 ;  /* 0x000076324c517816 */ /* 0x022fe40000000051 */
        /* <DEDUP_REMOVED lines=35> */
.L_x_8242:
[----:B------:R-:W0:Y:S02]  /*16f0*/  LDC.64 R94, c[0x0][0x3a8] ;  /* 0x0000ea00ff5e7b82 */ /* 0x000e240000000a00 */
[C---:B0-----:R-:W-:Y:S01]  /*1700*/  IMAD.WIDE.U32 R94, R93.reuse, 0x20, R94 ;  /* 0x000000205d5e7825 */ /* 0x041fe200078e005e */
[----:B------:R-:W-:-:S04]  /*1710*/  IADD3 R93, PT, PT, R93, 0x100, RZ ;  /* 0x000001005d5d7810 */ /* 0x000fc80007ffe0ff */
[----:B------:R1:W-:Y:S04]  /*1720*/  STG.E.128 desc[UR6][R94.64], R76 ;  /* 0x0000004c5e007986 */ /* 0x0003e8000c101d06 */
[----:B------:R1:W-:Y:S02]  /*1730*/  STG.E.128 desc[UR6][R94.64+0x10], R80 ;  /* 0x000010505e007986 */ /* 0x0003e4000c101d06 */
.L_x_8240:
[----:B------:R-:W-:Y:S05]  /*1740*/  BSYNC.RECONVERGENT B0 ;  /* 0x0000000000007941 */ /* 0x000fea0003800200 */
.L_x_8239:
[----:B------:R-:W-:Y:S01]  /*1750*/  ISETP.GE.U32.AND P3, PT, R3, 0x300, PT ;  /* 0x000003000300780c */ /* 0x000fe20003f66070 */
[----:B------:R-:W-:-:S12]  /*1760*/  BSSY.RECONVERGENT B0, `(.L_x_8243) ;  /* 0x000005a000007945 */ /* 0x000fd80003800200 */
[----:B------:R-:W-:Y:S05]  /*1770*/  @!P3 BRA `(.L_x_8244) ;  /* 0x000000040060b947 */ /* 0x000fea0003800000 */
[----:B------:R-:W-:Y:S01]  /*1780*/  ISETP.NE.U32.AND P4, PT, RZ, UR8, PT ;  /* 0x00000008ff007c0c */ /* 0x000fe2000bf85070 */
[----:B------:R-:W2:Y:S03]  /*1790*/  LDC.64 R60, c[0x0][0x390] ;  /* 0x0000e400ff3c7b82 */ /* 0x000ea60000000a00 */
[----:B------:R-:W-:-:S13]  /*17a0*/  ISETP.NE.AND.EX P4, PT, RZ, UR9, PT, P4 ;  /* 0x00000009ff007c0c */ /* 0x000fda000bf85340 */
[----:B------:R-:W3:Y:S01]  /*17b0*/  @P4 LDC.64 R62, c[0x0][0x3a0] ;  /* 0x0000e800ff3e4b82 */ /* 0x000ee20000000a00 */
[----:B--2---:R-:W-:-:S04]  /*17c0*/  IMAD.WIDE.U32 R60, R93, 0x10, R60 ;  /* 0x000000105d3c7825 */ /* 0x004fc800078e003c */
[----:B---3--:R-:W-:Y:S02]  /*17d0*/  @P4 IMAD.WIDE.U32 R64, R93, 0x20, R62 ;  /* 0x000000205d404825 */ /* 0x008fe400078e003e */
[----:B------:R-:W5:Y:S04]  /*17e0*/  LDG.E.128 R60, desc[UR6][R60.64] ;  /* 0x000000063c3c7981 */ /* 0x000f68000c1e1d00 */
[----:B------:R2:W5:Y:S04]  /*17f0*/  @P4 LDG.E.128 R52, desc[UR6][R64.64] ;  /* 0x0000000640344981 */ /* 0x000568000c1e1d00 */
[----:B------:R2:W5:Y:S01]  /*1800*/  @P4 LDG.E.128 R56, desc[UR6][R64.64+0x10] ;  /* 0x0000100640384981 */ /* 0x000562000c1e1d00 */
[----:B------:R-:W-:Y:S05]  /*1810*/  @!P4 BRA `(.L_x_8245) ;  /* 0x000000000094c947 */ /* 0x000fea0003800000 */
[C---:B-----5:R-:W-:Y:S02]  /*1820*/  PRMT R110, R63.reuse, 0x7632, R110 ;  /* 0x000076323f6e7816 */ /* 0x060fe4000000006e */
[----:B------:R-:W-:Y:S02]  /*1830*/  SHF.L.U32 R63, R63, 0x10, RZ ;  /* 0x000000103f3f7819 */ /* 0x000fe400000006ff */
[----:B------:R-:W-:Y:S02]  /*1840*/  SHF.L.U32 R67, R60, 0x10, RZ ;  /* 0x000000103c437819 */ /* 0x000fe400000006ff */
[----:B01----:R-:W-:Y:S01]  /*1850*/  PRMT R94, R61, 0x7632, R94 ;  /* 0x000076323d5e7816 */ /* 0x003fe2000000005e */
[-C--:B------:R-:W-:Y:S01]  /*1860*/  FMUL.FTZ R63, R63, R0.reuse ;  /* 0x000000003f3f7220 */ /* 0x080fe20000410000 */
[----:B------:R-:W-:Y:S01]  /*1870*/  SHF.L.U32 R66, R39, 0x10, RZ ;  /* 0x0000001027427819 */ /* 0x000fe200000006ff */
[----:B------:R-:W-:Y:S01]  /*1880*/  FMUL.FTZ R67, R67, R0 ;  /* 0x0000000043437220 */ /* 0x000fe20000410000 */
[----:B------:R-:W-:-:S02]  /*1890*/  SHF.L.U32 R61, R61, 0x10, RZ ;  /* 0x000000103d3d7819 */ /* 0x000fc400000006ff */
[----:B------:R-:W-:Y:S01]  /*18a0*/  SHF.L.U32 R109, R62, 0x10, RZ ;  /* 0x000000103e6d7819 */ /* 0x000fe200000006ff */
[----:B------:R-:W-:Y:S01]  /*18b0*/  FFMA.FTZ R66, R63, R66, R58 ;  /* 0x000000423f427223 */ /* 0x000fe2000001003a */
[----:B--2---:R-:W-:Y:S01]  /*18c0*/  PRMT R65, R60, 0x7632, R65 ;  /* 0x000076323c417816 */ /* 0x004fe20000000041 */
        /* <DEDUP_REMOVED lines=26> */
.L_x_8245:
[----:B--2--5:R-:W-:Y:S02]  /*1a70*/  PRMT R65, R60, 0x7632, R65 ;  /* 0x000076323c417816 */ /* 0x024fe40000000041 */
[----:B01----:R-:W-:Y:S02]  /*1a80*/  PRMT R95, R61, 0x7632, R95 ;  /* 0x000076323d5f7816 */ /* 0x003fe4000000005f */
        /* <DEDUP_REMOVED lines=34> */
.L_x_8246:
[----:B------:R-:W0:Y:S02]  /*1cb0*/  LDC.64 R94, c[0x0][0x3a8] ;  /* 0x0000ea00ff5e7b82 */ /* 0x000e240000000a00 */
[C---:B0-----:R-:W-:Y:S01]  /*1cc0*/  IMAD.WIDE.U32 R94, R93.reuse, 0x20, R94 ;  /* 0x000000205d5e7825 */ /* 0x041fe200078e005e */
[----:B------:R-:W-:-:S04]  /*1cd0*/  IADD3 R93, PT, PT, R93, 0x100, RZ ;  /* 0x000001005d5d7810 */ /* 0x000fc80007ffe0ff */
[----:B------:R2:W-:Y:S04]  /*1ce0*/  STG.E.128 desc[UR6][R94.64], R60 ;  /* 0x0000003c5e007986 */ /* 0x0005e8000c101d06 */
[----:B------:R2:W-:Y:S02]  /*1cf0*/  STG.E.128 desc[UR6][R94.64+0x10], R64 ;  /* 0x000010405e007986 */ /* 0x0005e4000c101d06 */
.L_x_8244:
[----:B------:R-:W-:Y:S05]  /*1d00*/  BSYNC.RECONVERGENT B0 ;  /* 0x0000000000007941 */ /* 0x000fea0003800200 */
.L_x_8243:
[----:B------:R-:W-:Y:S01]  /*1d10*/  ISETP.GE.U32.AND P4, PT, R3, 0x400, PT ;  /* 0x000004000300780c */ /* 0x000fe20003f86070 */
[----:B------:R-:W-:-:S12]  /*1d20*/  BSSY.RECONVERGENT B0, `(.L_x_8247) ;  /* 0x0000059000007945 */ /* 0x000fd80003800200 */
[----:B------:R-:W-:Y:S05]  /*1d30*/  @!P4 BRA `(.L_x_8248) ;  /* 0x00000004005cc947 */ /* 0x000fea0003800000 */
[----:B------:R-:W-:Y:S01]  /*1d40*/  ISETP.NE.U32.AND P5, PT, RZ, UR8, PT ;  /* 0x00000008ff007c0c */ /* 0x000fe2000bfa5070 */
[----:B------:R-:W3:Y:S03]  /*1d50*/  LDC.64 R84, c[0x0][0x390] ;  /* 0x0000e400ff547b82 */ /* 0x000ee60000000a00 */
[----:B------:R-:W-:-:S13]  /*1d60*/  ISETP.NE.AND.EX P5, PT, RZ, UR9, PT, P5 ;  /* 0x00000009ff007c0c */ /* 0x000fda000bfa5350 */
[----:B------:R-:W4:Y:S01]  /*1d70*/  @P5 LDC.64 R88, c[0x0][0x3a0] ;  /* 0x0000e800ff585b82 */ /* 0x000f220000000a00 */
[----:B---3--:R-:W-:-:S06]  /*1d80*/  IMAD.WIDE.U32 R84, R93, 0x10, R84 ;  /* 0x000000105d547825 */ /* 0x008fcc00078e0054 */
[----:B------:R-:W5:Y:S01]  /*1d90*/  LDG.E.128 R84, desc[UR6][R84.64] ;  /* 0x0000000654547981 */ /* 0x000f62000c1e1d00 */
[----:B----4-:R-:W-:-:S05]  /*1da0*/  @P5 IMAD.WIDE.U32 R88, R93, 0x20, R88 ;  /* 0x000000205d585825 */ /* 0x010fca00078e0058 */
[----:B------:R3:W5:Y:S04]  /*1db0*/  @P5 LDG.E.128 R52, desc[UR6][R88.64] ;  /* 0x0000000658345981 */ /* 0x000768000c1e1d00 */
[----:B------:R3:W5:Y:S01]  /*1dc0*/  @P5 LDG.E.128 R56, desc[UR6][R88.64+0x10] ;  /* 0x0000100658385981 */ /* 0x000762000c1e1d00 */
[----:B------:R-:W-:Y:S05]  /*1dd0*/  @!P5 BRA `(.L_x_8249) ;  /* 0x000000000094d947 */ /* 0x000fea0003800000 */
[C---:B---3-5:R-:W-:Y:S02]  /*1de0*/  PRMT R88, R84.reuse, 0x7632, R88 ;  /* 0x0000763254587816 */ /* 0x068fe40000000058 */
[----:B------:R-:W-:Y:S02]  /*1df0*/  SHF.L.U32 R89, R84, 0x10, RZ ;  /* 0x0000001054597819 */ /* 0x000fe400000006ff */
[C---:B------:R-:W-:Y:S02]  /*1e00*/  PRMT R90, R85.reuse, 0x7632, R90 ;  /* 0x00007632555a7816 */ /* 0x040fe4000000005a */
[----:B------:R-:W-:Y:S01]  /*1e10*/  SHF.L.U32 R91, R85, 0x10, RZ ;  /* 0x00000010555b7819 */ /* 0x000fe200000006ff */
[-C--:B------:R-:W-:Y:S01]  /*1e20*/  FMUL.FTZ R89, R89, R0.reuse ;  /* 0x0000000059597220 */ /* 0x080fe20000410000 */
[C---:B012---:R-:W-:Y:S02]  /*1e30*/  PRMT R94, R86.reuse, 0x7632, R94 ;  /* 0x00007632565e7816 */ /* 0x047fe4000000005e */
[----:B------:R-:W-:Y:S01]  /*1e40*/  PRMT R110, R87, 0x7632, R110 ;  /* 0x00007632576e7816 */ /* 0x000fe2000000006e */
[----:B------:R-:W-:Y:S01]  /*1e50*/  FMUL.FTZ R91, R91, R0 ;  /* 0x000000005b5b7220 */ /* 0x000fe20000410000 */
[----:B------:R-:W-:-:S02]  /*1e60*/  SHF.L.U32 R95, R86, 0x10, RZ ;  /* 0x00000010565f7819 */ /* 0x000fc400000006ff */
[----:B------:R-:W-:Y:S02]  /*1e70*/  SHF.L.U32 R151, R87, 0x10, RZ ;  /* 0x0000001057977819 */ /* 0x000fe400000006ff */
        /* <DEDUP_REMOVED lines=21> */
[----:B------:R-:W-:Y:S01]  /*1fd0*/  FFMA.FTZ R85, R94, R85, R53 ;  /* 0x000000555e557223 */ /* 0x000fe20000010035 */
[----:B------:R-:W-:Y:S01]  /*1fe0*/  SHF.L.U32 R91, R144, 0x10, RZ ;  /* 0x00000010905b7819 */ /* 0x000fe200000006ff */
[----:B------:R-:W-:-:S02]  /*1ff0*/  FFMA.FTZ R87, R110, R87, R55 ;  /* 0x000000576e577223 */ /* 0x000fc40000010037 */
[----:B------:R-:W-:Y:S02]  /*2000*/  FFMA.FTZ R89, R150, R89, R57 ;  /* 0x0000005996597223 */ /* 0x000fe40000010039 */
[----:B------:R-:W-:Y:S01]  /*2010*/  FFMA.FTZ R91, R0, R91, R59 ;  /* 0x0000005b005b7223 */ /* 0x000fe2000001003b */
[----:B------:R-:W-:Y:S06]  /*2020*/  BRA `(.L_x_8250) ;  /* 0x0000000000907947 */ /* 0x000fec0003800000 */
.L_x_8249:
[----:B---3-5:R-:W-:Y:S02]  /*2030*/  PRMT R88, R84, 0x7632, R88 ;  /* 0x0000763254587816 */ /* 0x028fe40000000058 */
[----:B------:R-:W-:Y:S02]  /*2040*/  PRMT R90, R85, 0x7632, R90 ;  /* 0x00007632555a7816 */ /* 0x000fe4000000005a */
[C---:B012---:R-:W-:Y:S02]  /*2050*/  PRMT R94, R86.reuse, 0x7632, R94 ;  /* 0x00007632565e7816 */ /* 0x047fe4000000005e */
[----:B------:R-:W-:Y:S02]  /*2060*/  SHF.L.U32 R95, R86, 0x10, RZ ;  /* 0x00000010565f7819 */ /* 0x000fe400000006ff */
[----:B------:R-:W-:Y:S02]  /*2070*/  PRMT R111, R87, 0x7632, R111 ;  /* 0x00007632576f7816 */ /* 0x000fe4000000006f */
        /* <DEDUP_REMOVED lines=31> */
.L_x_8250:
[----:B------:R-:W0:Y:S02]  /*2270*/  LDC.64 R94, c[0x0][0x3a8] ;  /* 0x0000ea00ff5e7b82 */ /* 0x000e240000000a00 */
[----:B0-----:R-:W-:-:S05]  /*2280*/  IMAD.WIDE.U32 R94, R93, 0x20, R94 ;  /* 0x000000205d5e7825 */ /* 0x001fca00078e005e */
[----:B------:R3:W-:Y:S04]  /*2290*/  STG.E.128 desc[UR6][R94.64], R84 ;  /* 0x000000545e007986 */ /* 0x0007e8000c101d06 */
[----:B------:R3:W-:Y:S02]  /*22a0*/  STG.E.128 desc[UR6][R94.64+0x10], R88 ;  /* 0x000010585e007986 */ /* 0x0007e4000c101d06 */
.L_x_8248:
[----:B------:R-:W-:Y:S05]  /*22b0*/  BSYNC.RECONVERGENT B0 ;  /* 0x0000000000007941 */ /* 0x000fea0003800200 */
.L_x_8247:
[----:B------:R-:W-:Y:S01]  /*22c0*/  FADD.FTZ R0, RZ, R68 ;  /* 0x00000044ff007221 */ /* 0x000fe20000010000 */
[C---:B------:R-:W-:Y:S01]  /*22d0*/  ISETP.GT.U32.AND P6, PT, R3.reuse, 0x1ff, PT ;  /* 0x000001ff0300780c */ /* 0x040fe20003fc4070 */
[----:B------:R-:W-:Y:S01]  /*22e0*/  BSSY.RECONVERGENT B0, `(.L_x_8251) ;  /* 0x0000088000007945 */ /* 0x000fe20003800200 */
[----:B------:R-:W-:Y:S01]  /*22f0*/  ISETP.GT.U32.AND P5, PT, R3, 0x2ff, PT ;  /* 0x000002ff0300780c */ /* 0x000fe20003fa4070 */
[----:B------:R-:W-:Y:S01]  /*2300*/  FADD.FTZ R93, R69, R0 ;  /* 0x00000000455d7221 */ /* 0x000fe20000010000 */
[----:B0123--:R-:W-:Y:S02]  /*2310*/  P2R R94, PR, RZ, 0x1 ;  /* 0x00000001ff5e7803 */ /* 0x00ffe40000000000 */
        /* <DEDUP_REMOVED lines=132> */
.L_x_8252:
[----:B------:R-:W-:Y:S05]  /*2b60*/  BSYNC.RECONVERGENT B0 ;  /* 0x0000000000007941 */ /* 0x000fea0003800200 */
.L_x_8251:
        /* <DEDUP_REMOVED lines=12> */
.L_x_8254:
[----:B------:R-:W-:Y:S05]  /*2c30*/  BSYNC.RECONVERGENT B0 ;  /* 0x0000000000007941 */ /* 0x000fea0003800200 */
.L_x_8253:
[----:B0-----:R-:W0:Y:S01]  /*2c40*/  SHFL.DOWN PT, R0, R111, 0x4, 0x1f ;  /* 0x08801f006f007f89 */ /* 0x001e2200000e0000 */
[-C--:B------:R-:W-:Y:S01]  /*2c50*/  I2FP.F32.S32 R151, R111.reuse ;  /* 0x0000006f00977245 */ /* 0x080fe20000201400 */
[----:B------:R-:W-:Y:S01]  /*2c60*/  BSSY.RECONVERGENT B0, `(.L_x_8255) ;  /* 0x0000072000007945 */ /* 0x000fe20003800200 */
[----:B------:R-:W-:Y:S01]  /*2c70*/  ISETP.NE.AND P5, PT, R92, RZ, PT ;  /* 0x000000ff5c00720c */ /* 0x000fe20003fa5270 */
[----:B-1----:R-:W1:Y:S01]  /*2c80*/  SHFL.DOWN PT, R93, R94, 0x4, 0x1f ;  /* 0x08801f005e5d7f89 */ /* 0x002e6200000e0000 */
[----:B------:R-:W-:Y:S02]  /*2c90*/  ISETP.NE.AND P6, PT, RZ, UR10, PT ;  /* 0x0000000aff007c0c */ /* 0x000fe4000bfc5270 */
[----:B0-----:R-:W-:Y:S02]  /*2ca0*/  IADD3 R109, PT, PT, R0, R111, RZ ;  /* 0x0000006f006d7210 */ /* 0x001fe40007ffe0ff */
[----:B------:R-:W-:Y:S02]  /*2cb0*/  I2FP.F32.S32 R152, R0 ;  /* 0x0000000000987245 */ /* 0x000fe40000201400 */
[----:B------:R-:W-:Y:S01]  /*2cc0*/  I2FP.F32.S32 R110, R109 ;  /* 0x0000006d006e7245 */ /* 0x000fe20000201400 */
[----:B------:R-:W0:Y:S02]  /*2cd0*/  SHFL.DOWN PT, R0, R95, 0x4, 0x1f ;  /* 0x08801f005f007f89 */ /* 0x000e2400000e0000 */
[C---:B-1----:R-:W-:Y:S01]  /*2ce0*/  FMUL.FTZ R154, R93.reuse, R152 ;  /* 0x000000985d9a7220 */ /* 0x042fe20000410000 */
[----:B------:R-:W1:Y:S01]  /*2cf0*/  MUFU.RCP R150, R110 ;  /* 0x0000006e00967308 */ /* 0x000e620000001000 */
[----:B------:R-:W2:Y:S01]  /*2d00*/  SHFL.DOWN PT, R156, R109, 0x2, 0x1f ;  /* 0x08401f006d9c7f89 */ /* 0x000ea200000e0000 */
[----:B------:R-:W-:Y:S01]  /*2d10*/  FADD.FTZ R93, -R93, R94 ;  /* 0x0000005e5d5d7221 */ /* 0x000fe20000010100 */
[----:B------:R-:W-:-:S03]  /*2d20*/  FFMA.FTZ R111, R151, R94, R154 ;  /* 0x0000005e976f7223 */ /* 0x000fc6000001009a */
[----:B------:R-:W-:-:S04]  /*2d30*/  FMUL.FTZ R93, R93, R93 ;  /* 0x0000005d5d5d7220 */ /* 0x000fc80000410000 */
[----:B------:R-:W-:-:S04]  /*2d40*/  FMUL.FTZ R93, R93, R151 ;  /* 0x000000975d5d7220 */ /* 0x000fc80000410000 */
[----:B------:R-:W-:Y:S01]  /*2d50*/  FMUL.FTZ R93, R93, R152 ;  /* 0x000000985d5d7220 */ /* 0x000fe20000410000 */
[----:B-1----:R-:W-:Y:S01]  /*2d60*/  FMUL.FTZ R111, R150, R111 ;  /* 0x0000006f966f7220 */ /* 0x002fe20000410000 */
[----:B0-----:R-:W-:-:S04]  /*2d70*/  FADD.FTZ R95, R0, R95 ;  /* 0x0000005f005f7221 */ /* 0x001fc80000010000 */
        /* <DEDUP_REMOVED lines=12> */
[-C--:B-1----:R-:W-:Y:S02]  /*2e40*/  IADD3 R109, PT, PT, R109, R152.reuse, RZ ;  /* 0x000000986d6d7210 */ /* 0x082fe40007ffe0ff */
[----:B--2---:R-:W-:Y:S01]  /*2e50*/  FMUL.FTZ R94, R150, R151 ;  /* 0x00000097965e7220 */ /* 0x004fe20000410000 */
[----:B------:R-:W-:Y:S01]  /*2e60*/  FMUL.FTZ R111, R110, R111 ;  /* 0x0000006f6e6f7220 */ /* 0x000fe20000410000 */
[----:B------:R-:W-:Y:S01]  /*2e70*/  I2FP.F32.S32 R152, R152 ;  /* 0x0000009800987245 */ /* 0x000fe20000201400 */
[----:B---3--:R-:W-:Y:S01]  /*2e80*/  FADD.FTZ R93, R93, R0 ;  /* 0x000000005d5d7221 */ /* 0x008fe20000010000 */
[----:B------:R-:W-:Y:S01]  /*2e90*/  I2FP.F32.S32 R109, R109 ;  /* 0x0000006d006d7245 */ /* 0x000fe20000201400 */
[----:B------:R-:W0:Y:S01]  /*2ea0*/  SHFL.DOWN PT, R151, R94, 0x1, 0x1f ;  /* 0x08201f005e977f89 */ /* 0x000e2200000e0000 */
[----:B------:R-:W-:-:S04]  /*2eb0*/  FMUL.FTZ R111, R111, R156 ;  /* 0x0000009c6f6f7220 */ /* 0x000fc80000410000 */
[----:B------:R-:W-:Y:S01]  /*2ec0*/  FFMA.FTZ R93, R150, R111, R93 ;  /* 0x0000006f965d7223 */ /* 0x000fe2000001005d */
[----:B------:R-:W1:Y:S01]  /*2ed0*/  MUFU.RCP R109, R109 ;  /* 0x0000006d006d7308 */ /* 0x000e620000001000 */
[----:B------:R-:W2:Y:S03]  /*2ee0*/  LDC R111, c[0x0][0x448] ;  /* 0x00011200ff6f7b82 */ /* 0x000ea60000000800 */
[----:B------:R-:W3:Y:S01]  /*2ef0*/  SHFL.DOWN PT, R0, R93, 0x1, 0x1f ;  /* 0x08201f005d007f89 */ /* 0x000ee200000e0000 */
[----:B0-----:R-:W-:Y:S01]  /*2f00*/  FADD.FTZ R110, R94, -R151 ;  /* 0x800000975e6e7221 */ /* 0x001fe20000010000 */
[----:B------:R-:W-:-:S03]  /*2f10*/  FMUL.FTZ R150, R151, R152 ;  /* 0x0000009897967220 */ /* 0x000fc60000410000 */
[----:B------:R-:W-:Y:S01]  /*2f20*/  FMUL.FTZ R110, R110, R110 ;  /* 0x0000006e6e6e7220 */ /* 0x000fe20000410000 */
[----:B------:R-:W-:-:S03]  /*2f30*/  FFMA.FTZ R150, R95, R94, R150 ;  /* 0x0000005e5f967223 */ /* 0x000fc60000010096 */
[----:B------:R-:W-:Y:S01]  /*2f40*/  FMUL.FTZ R110, R95, R110 ;  /* 0x0000006e5f6e7220 */ /* 0x000fe20000410000 */
[----:B-1----:R-:W-:Y:S01]  /*2f50*/  FMUL.FTZ R150, R109, R150 ;  /* 0x000000966d967220 */ /* 0x002fe20000410000 */
[----:B---3--:R-:W-:Y:S01]  /*2f60*/  FADD.FTZ R0, R93, R0 ;  /* 0x000000005d007221 */ /* 0x008fe20000010000 */
[----:B------:R-:W0:Y:S01]  /*2f70*/  @!P5 LDC.64 R94, c[0x0][0x3c8] ;  /* 0x0000f200ff5edb82 */ /* 0x000e220000000a00 */
[----:B------:R-:W-:Y:S02]  /*2f80*/  FMUL.FTZ R110, R110, R152 ;  /* 0x000000986e6e7220 */ /* 0x000fe40000410000 */
[----:B------:R-:W1:Y:S02]  /*2f90*/  SHFL.IDX PT, R151, R150, RZ, 0x1f ;  /* 0x00001fff96977589 */ /* 0x000e6400000e0000 */
[----:B------:R-:W-:-:S03]  /*2fa0*/  FFMA.FTZ R110, R109, R110, R0 ;  /* 0x0000006e6d6e7223 */ /* 0x000fc60000010000 */
[----:B------:R-:W3:Y:S03]  /*2fb0*/  @!P5 LDC.64 R92, c[0x0][0x3c0] ;  /* 0x0000f000ff5cdb82 */ /* 0x000ee60000000a00 */
[----:B------:R-:W2:Y:S01]  /*2fc0*/  SHFL.IDX PT, R110, R110, RZ, 0x1f ;  /* 0x00001fff6e6e7589 */ /* 0x000ea200000e0000 */
[----:B0-----:R-:W-:-:S04]  /*2fd0*/  @!P5 IMAD.WIDE R94, R2, 0x4, R94 ;  /* 0x00000004025ed825 */ /* 0x001fc800078e025e */
[----:B-1----:R-:W-:-:S05]  /*2fe0*/  FMUL.FTZ R0, R151, R151 ;  /* 0x0000009797007220 */ /* 0x002fca0000410000 */
[----:B------:R-:W-:Y:S01]  /*2ff0*/  FSEL R109, R0, RZ, P6 ;  /* 0x000000ff006d7208 */ /* 0x000fe20003000000 */
[----:B---3--:R-:W-:-:S04]  /*3000*/  @!P5 IMAD.WIDE R92, R2, 0x4, R92 ;  /* 0x00000004025cd825 */ /* 0x008fc800078e025c */
[----:B--2---:R-:W-:Y:S01]  /*3010*/  FFMA.FTZ R0, R110, UR11, R111 ;  /* 0x0000000b6e007c23 */ /* 0x004fe2000801006f */
[----:B------:R0:W-:Y:S03]  /*3020*/  @!P5 STG.E desc[UR6][R92.64], R151 ;  /* 0x000000975c00d986 */ /* 0x0001e6000c101906 */
[----:B------:R-:W-:Y:S01]  /*3030*/  FADD.FTZ R0, R0, R109 ;  /* 0x0000006d00007221 */ /* 0x000fe20000010000 */
[----:B------:R-:W-:-:S05]  /*3040*/  FSEL R109, R151, RZ, !P6 ;  /* 0x000000ff976d7208 */ /* 0x000fca0007000000 */
[----:B------:R-:W1:Y:S02]  /*3050*/  MUFU.RSQ R0, R0 ;  /* 0x0000000000007308 */ /* 0x000e640000001400 */
[----:B-1----:R0:W-:Y:S01]  /*3060*/  @!P5 STG.E desc[UR6][R94.64], R0 ;  /* 0x000000005e00d986 */ /* 0x0021e2000c101906 */
[----:B------:R-:W-:Y:S05]  /*3070*/  @!P1 BRA `(.L_x_8256) ;  /* 0x0000000000c09947 */ /* 0x000fea0003800000 */
[--C-:B0-----:R-:W-:Y:S01]  /*3080*/  FADD.FTZ R93, R68, -R109.reuse ;  /* 0x8000006d445d7221 */ /* 0x101fe20000010000 */
        /* <DEDUP_REMOVED lines=8> */
[----:B------:R-:W-:Y:S01]  /*3110*/  SHF.L.U32 R94, R9, 0x10, RZ ;  /* 0x00000010095e7819 */ /* 0x000fe200000006ff */
[----:B------:R-:W-:Y:S01]  /*3120*/  FADD.FTZ R93, R71, -R109 ;  /* 0x8000006d475d7221 */ /* 0x000fe20000010000 */
[----:B------:R-:W-:-:S03]  /*3130*/  SHF.L.U32 R154, R140, 0x10, RZ ;  /* 0x000000108c9a7819 */ /* 0x000fc600000006ff */
[----:B------:R-:W-:Y:S01]  /*3140*/  FFMA.FTZ R152, R95, R110, R94 ;  /* 0x0000006e5f987223 */ /* 0x000fe2000001005e */
[--C-:B------:R-:W-:Y:S01]  /*3150*/  FADD.FTZ R95, R72, -R109.reuse ;  /* 0x8000006d485f7221 */ /* 0x100fe20000010000 */
[----:B------:R-:W-:Y:S01]  /*3160*/  FMUL.FTZ R93, R0, R93 ;  /* 0x0000005d005d7220 */ /* 0x000fe20000410000 */
[----:B------:R-:W-:Y:S02]  /*3170*/  SHF.L.U32 R94, R14, 0x10, RZ ;  /* 0x000000100e5e7819 */ /* 0x000fe400000006ff */
[----:B------:R-:W-:Y:S01]  /*3180*/  SHF.L.U32 R110, R10, 0x10, RZ ;  /* 0x000000100a6e7819 */ /* 0x000fe200000006ff */
[----:B------:R-:W-:Y:S01]  /*3190*/  FMUL.FTZ R95, R0, R95 ;  /* 0x0000005f005f7220 */ /* 0x000fe20000410000 */
[----:B------:R-:W-:Y:S01]  /*31a0*/  FFMA.FTZ R153, R93, R150, R154 ;  /* 0x000000965d997223 */ /* 0x000fe2000001009a */
[--C-:B------:R-:W-:Y:S01]  /*31b0*/  FADD.FTZ R93, R73, -R109.reuse ;  /* 0x8000006d495d7221 */ /* 0x100fe20000010000 */
[----:B------:R-:W-:Y:S01]  /*31c0*/  SHF.L.U32 R150, R142, 0x10, RZ ;  /* 0x000000108e967819 */ /* 0x000fe200000006ff */
        /* <DEDUP_REMOVED lines=13> */
[----:B------:R-:W-:-:S05]  /*32a0*/  SHF.L.U32 R110, R136, 0x10, RZ ;  /* 0x00000010886e7819 */ /* 0x000fca00000006ff */
[----:B------:R-:W-:Y:S01]  /*32b0*/  FFMA.FTZ R156, R93, R94, R110 ;  /* 0x0000005e5d9c7223 */ /* 0x000fe2000001006e */
[----:B------:R-:W-:Y:S01]  /*32c0*/  FADD.FTZ R93, R69, -R109 ;  /* 0x8000006d455d7221 */ /* 0x000fe20000010000 */
[----:B------:R-:W0:Y:S01]  /*32d0*/  LDC.64 R110, c[0x0][0x428] ;  /* 0x00010a00ff6e7b82 */ /* 0x000e220000000a00 */
[----:B------:R-:W-:Y:S02]  /*32e0*/  SHF.L.U32 R94, R143, 0x10, RZ ;  /* 0x000000108f5e7819 */ /* 0x000fe400000006ff */
[----:B------:R-:W-:Y:S01]  /*32f0*/  FMUL.FTZ R93, R0, R93 ;  /* 0x0000005d005d7220 */ /* 0x000fe20000410000 */
[----:B------:R-:W-:-:S03]  /*3300*/  F2FP.BF16.F32.PACK_AB R95, R156, R95 ;  /* 0x0000005f9c5f723e */ /* 0x000fc600000010ff */
[----:B------:R-:W-:Y:S01]  /*3310*/  FFMA.FTZ R151, R93, R94, R150 ;  /* 0x0000005e5d977223 */ /* 0x000fe20000010096 */
[----:B------:R-:W-:Y:S02]  /*3320*/  F2FP.BF16.F32.PACK_AB R94, R155, R154 ;  /* 0x0000009a9b5e723e */ /* 0x000fe400000010ff */
[----:B------:R-:W-:Y:S02]  /*3330*/  F2FP.BF16.F32.PACK_AB R93, R153, R152 ;  /* 0x00000098995d723e */ /* 0x000fe400000010ff */
[----:B------:R-:W-:Y:S01]  /*3340*/  F2FP.BF16.F32.PACK_AB R92, R151, R92 ;  /* 0x0000005c975c723e */ /* 0x000fe200000010ff */
[C---:B0-----:R-:W-:Y:S01]  /*3350*/  IMAD.WIDE.U32 R110, R108.reuse, 0x10, R110 ;  /* 0x000000106c6e7825 */ /* 0x041fe200078e006e */
[----:B------:R-:W-:-:S04]  /*3360*/  IADD3 R108, PT, PT, R108, 0x100, RZ ;  /* 0x000001006c6c7810 */ /* 0x000fc80007ffe0ff */
[----:B------:R1:W-:Y:S03]  /*3370*/  STG.E.128 desc[UR6][R110.64], R92 ;  /* 0x0000005c6e007986 */ /* 0x0003e6000c101d06 */
.L_x_8256:
[----:B------:R-:W-:Y:S05]  /*3380*/  BSYNC.RECONVERGENT B0 ;  /* 0x0000000000007941 */ /* 0x000fea0003800200 */
.L_x_8255:
        /* <DEDUP_REMOVED lines=50> */
.L_x_8258:
[----:B------:R-:W-:Y:S05]  /*36b0*/  BSYNC.RECONVERGENT B0 ;  /* 0x0000000000007941 */ /* 0x000fea0003800200 */
.L_x_8257:
        /* <DEDUP_REMOVED lines=50> */
.L_x_8260:
[----:B------:R-:W-:Y:S05]  /*39e0*/  BSYNC.RECONVERGENT B0 ;  /* 0x0000000000007941 */ /* 0x000fea0003800200 */
.L_x_8259:
[----:B------:R-:W-:Y:S04]  /*39f0*/  BSSY.RECONVERGENT B0, `(.L_x_8261) ;  /* 0x0000031000007945 */ /* 0x000fe80003800200 */
[----:B------:R-:W-:Y:S05]  /*3a00*/  @!P4 BRA `(.L_x_8262) ;  /* 0x0000000000bcc947 */ /* 0x000fea0003800000 */
[--C-:B0123--:R-:W-:Y:S01]  /*3a10*/  FADD.FTZ R93, R84, -R109.reuse ;  /* 0x8000006d545d7221 */ /* 0x10ffe20000010000 */
        /* <DEDUP_REMOVED lines=10> */
[----:B------:R-:W-:-:S02]  /*3ac0*/  SHF.L.U32 R94, R117, 0x10, RZ ;  /* 0x00000010755e7819 */ /* 0x000fc400000006ff */
        /* <DEDUP_REMOVED lines=8> */
[--C-:B------:R-:W-:Y:S01]  /*3b50*/  FADD.FTZ R93, R89, -R109.reuse ;  /* 0x8000006d595d7221 */ /* 0x100fe20000010000 */
[----:B------:R-:W-:Y:S02]  /*3b60*/  SHF.L.U32 R155, R112, 0x10, RZ ;  /* 0x00000010709b7819 */ /* 0x000fe400000006ff */
        /* <DEDUP_REMOVED lines=9> */
[--C-:B------:R-:W-:Y:S01]  /*3c00*/  FADD.FTZ R93, R91, -R109.reuse ;  /* 0x8000006d5b5d7221 */ /* 0x100fe20000010000 */
[----:B------:R-:W-:-:S03]  /*3c10*/  FADD.FTZ R109, R85, -R109 ;  /* 0x8000006d556d7221 */ /* 0x000fc60000010000 */
[----:B------:R-:W-:Y:S01]  /*3c20*/  FFMA.FTZ R95, R95, R92, R94 ;  /* 0x0000005c5f5f7223 */ /* 0x000fe2000001005e */
[C---:B------:R-:W-:Y:S01]  /*3c30*/  FMUL.FTZ R94, R0.reuse, R93 ;  /* 0x0000005d005e7220 */ /* 0x040fe20000410000 */
[----:B------:R-:W-:Y:S01]  /*3c40*/  FMUL.FTZ R109, R0, R109 ;  /* 0x0000006d006d7220 */ /* 0x000fe20000410000 */
[----:B------:R-:W0:Y:S01]  /*3c50*/  LDC.64 R92, c[0x0][0x428] ;  /* 0x00010a00ff5c7b82 */ /* 0x000e220000000a00 */
[----:B------:R-:W-:Y:S01]  /*3c60*/  SHF.L.U32 R0, R119, 0x10, RZ ;  /* 0x0000001077007819 */ /* 0x000fe200000006ff */
[----:B------:R-:W-:Y:S01]  /*3c70*/  FFMA.FTZ R154, R94, R111, R155 ;  /* 0x0000006f5e9a7223 */ /* 0x000fe2000001009b */
[----:B------:R-:W-:-:S04]  /*3c80*/  SHF.L.U32 R94, R118, 0x10, RZ ;  /* 0x00000010765e7819 */ /* 0x000fc800000006ff */
[----:B------:R-:W-:Y:S01]  /*3c90*/  F2FP.BF16.F32.PACK_AB R95, R154, R95 ;  /* 0x0000005f9a5f723e */ /* 0x000fe200000010ff */
[----:B------:R-:W-:Y:S01]  /*3ca0*/  FFMA.FTZ R111, R109, R0, R94 ;  /* 0x000000006d6f7223 */ /* 0x000fe2000001005e */
[----:B------:R-:W-:Y:S01]  /*3cb0*/  F2FP.BF16.F32.PACK_AB R94, R153, R152 ;  /* 0x00000098995e723e */ /* 0x000fe200000010ff */
[----:B0-----:R-:W-:Y:S01]  /*3cc0*/  IMAD.WIDE.U32 R108, R108, 0x10, R92 ;  /* 0x000000106c6c7825 */ /* 0x001fe200078e005c */
[----:B------:R-:W-:Y:S02]  /*3cd0*/  F2FP.BF16.F32.PACK_AB R93, R151, R150 ;  /* 0x00000096975d723e */ /* 0x000fe400000010ff */
[----:B------:R-:W-:-:S05]  /*3ce0*/  F2FP.BF16.F32.PACK_AB R92, R111, R110 ;  /* 0x0000006e6f5c723e */ /* 0x000fca00000010ff */
[----:B------:R4:W-:Y:S02]  /*3cf0*/  STG.E.128 desc[UR6][R108.64], R92 ;  /* 0x0000005c6c007986 */ /* 0x0009e4000c101d06 */
.L_x_8262:
[----:B------:R-:W-:Y:S05]  /*3d00*/  BSYNC.RECONVERGENT B0 ;  /* 0x0000000000007941 */ /* 0x000fea0003800200 */
.L_x_8261:
[----:B01234-:R-:W0:Y:S01]  /*3d10*/  LDC.64 R92, c[0x0][0x380] ;  /* 0x0000e000ff5c7b82 */ /* 0x01fe220000000a00 */
[----:B------:R-:W-:Y:S01]  /*3d20*/  UPLOP3.LUT UP1, UPT, UPT, UPT, UP1, 0x40, 0x4 ;  /* 0x000000000004789c */ /* 0x000fe20003f2e810 */
[----:B0-----:R-:W-:-:S04]  /*3d30*/  IADD3 R2, PT, PT, R2, R92, RZ ;  /* 0x0000005c02027210 */ /* 0x001fc80007ffe0ff */
[----:B------:R-:W-:-:S13]  /*3d40*/  ISETP.GE.AND P1, PT, R2, R93, PT ;  /* 0x0000005d0200720c */ /* 0x000fda0003f26270 */
[----:B------:R-:W-:Y:S05]  /*3d50*/  @!P1 BRA `(.L_x_8263) ;  /* 0xffffffcc00709947 */ /* 0x000fea000383ffff */
[----:B------:R-:W-:Y:S05]  /*3d60*/  EXIT ;  /* 0x000000000000794d */ /* 0x000fea0003800000 */
.L_x_8264:
        /* <DEDUP_REMOVED lines=9> */
.L_x_27512:


//--------------------- .text._ZN10layer_norm13ln_fwd_kernelINS_13Kernel_traitsI13__nv_bfloat16S2_fS2_fjLj8192ELj1ELj1ELj8ELj16ENS_18Kernel_traits_baseILj8192ES2_S2_fS2_fjLj256EEEEELb0ELb1ELb0ELb1EEEvNS_9FwdParamsE --------------------------
	.section	.text._ZN10layer_norm13ln_fwd_kernelINS_13Kernel_traitsI13__nv_bfloat16S2_fS2_fjLj8192ELj1ELj1ELj8ELj16ENS_18Kernel_traits_baseILj8192ES2_S2_fS2_fjLj256EEEEELb0ELb1ELb0ELb1EEEvNS_9FwdParamsE,"ax",@progbits
	.align	128
        .global         _ZN10layer_norm13ln_fwd_kernelINS_13Kernel_traitsI13__nv_bfloat16S2_fS2_fjLj8192ELj1ELj1ELj8ELj16ENS_18Kernel_traits_baseILj8192ES2_S2_fS2_fjLj256EEEEELb0ELb1ELb0ELb1EEEvNS_9FwdParamsE
        .type           _ZN10layer_norm13ln_fwd_kernelINS_13Kernel_traitsI13__nv_bfloat16S2_fS2_fjLj8192ELj1ELj1ELj8ELj16ENS_18Kernel_traits_baseILj8192ES2_S2_fS2_fjLj256EEEEELb0ELb1ELb0ELb1EEEvNS_9FwdParamsE,@function
        .size           _ZN10layer_norm13ln_fwd_kernelINS_13Kernel_traitsI13__nv_bfloat16S2_fS2_fjLj8192ELj1ELj1ELj8ELj16ENS_18Kernel_traits_baseILj8192ES2_S2_fS2_fjLj256EEEEELb0ELb1ELb0ELb1EEEvNS_9FwdParamsE,(.L_x_27513 - _ZN10layer_norm13ln_fwd_kernelINS_13Kernel_traitsI13__nv_bfloat16S2_fS2_fjLj8192ELj1ELj1ELj8ELj16ENS_18Kernel_traits_baseILj8192ES2_S2_fS2_fjLj256EEEEELb0ELb1ELb0ELb1EEEvNS_9FwdParamsE)
        .other          _ZN10layer_norm13ln_fwd_kernelINS_13Kernel_traitsI13__nv_bfloat16S2_fS2_fjLj8192ELj1ELj1ELj8ELj16ENS_18Kernel_traits_baseILj8192ES2_S2_fS2_fjLj256EEEEELb0ELb1ELb0ELb1EEEvNS_9FwdParamsE,@"STO_CUDA_ENTRY STV_DEFAULT"
_ZN10layer_norm13ln_fwd_kernelINS_13Kernel_traitsI13__nv_bfloat16S2_fS2_fjLj8192ELj1ELj1ELj8ELj16ENS_18Kernel_traits_baseILj8192ES2_S2_fS2_fjLj256EEEEELb0ELb1ELb0ELb1EEEvNS_9FwdParamsE:
.text._ZN10layer_norm13ln_fwd_kernelINS_13Kernel_traitsI13__nv_bfloat16S2_fS2_fjLj8192ELj1ELj1ELj8ELj16ENS_18Kernel_traits_baseILj8192ES2_S2_fS2_fjLj256EEEEELb0ELb1ELb0ELb1EEEvNS_9FwdParamsE:
        /* <DEDUP_REMOVED lines=21> */
[----:B------:R-:W-:-:S04]  /*0150*/  @!P1 IMAD.WIDE.U32 R54, R0, 0x10, R38 ;  /* 0x0000001000369825 */ /* 0x000fc800078e0026 */
        /* <DEDUP_REMOVED lines=17> */
[----:B------:R-:W0:Y:S01]  /*0270*/  LDC.64 R52, c[0x0][0x3e0] ;  /* 0x0000f800ff347b82 */ /* 0x000e220000000a00 */
        /* <DEDUP_REMOVED lines=11> */
[----:B------:R-:W1:Y:S01]  /*0330*/  LDCU UR10, c[0x0][0x388] ;  /* 0x00007100ff0a77ac */ /* 0x000e620008000800 */
[----:B------:R-:W-:Y:S02]  /*0340*/  PRMT R103, R5, 0x7632, R103 ;  /* 0x0000763205677816 */ /* 0x000fe40000000067 */
[----:B------:R-:W-:Y:S01]  /*0350*/  PRMT R104, R4, 0x7632, R104 ;  /* 0x0000763204687816 */ /* 0x000fe20000000068 */
[----:B------:R-:W2:Y:S01]  /*0360*/  LDCU.U8 UR11, c[0x0][0x410] ;  /* 0x00008200ff0b77ac */ /* 0x000ea20008000000 */
[----:B------:R-:W-:-:S02]  /*0370*/  PRMT R105, R11, 0x7632, R105 ;  /* 0x000076320b697816 */ /* 0x000fc40000000069 */
[----:B------:R-:W-:Y:S01]  /*0380*/  PRMT R106, R10, 0x7632, R106 ;  /* 0x000076320a6a7816 */ /* 0x000fe2000000006a */
[----:B------:R-:W3:Y:S01]  /*0390*/  LDCU UR12, c[0x0][0x400] ;  /* 0x00008000ff0c77ac */ /* 0x000ee20008000800 */
[----:B------:R-:W-:Y:S02]  /*03a0*/  PRMT R107, R9, 0x7632, R107 ;  /* 0x00007632096b7816 */ /* 0x000fe4000000006b */
[----:B------:R-:W-:Y:S01]  /*03b0*/  PRMT R108, R8, 0x7632, R108 ;  /* 0x00007632086c7816 */ /* 0x000fe2000000006c */
[----:B------:R-:W4:Y:S01]  /*03c0*/  LDCU.64 UR8, c[0x0][0x3a0] ;  /* 0x00007400ff0877ac */ /* 0x000f220008000a00 */
[----:B0-----:R-:W-:Y:S02]  /*03d0*/  ISETP.NE.U32.AND P0, PT, R52, RZ, PT ;  /* 0x000000ff3400720c */ /* 0x001fe40003f05070 */
[----:B------:R-:W-:Y:S02]  /*03e0*/  PRMT R109, R15, 0x7632, R109 ;  /* 0x000076320f6d7816 */ /* 0x000fe4000000006d */
        /* <DEDUP_REMOVED lines=40> */
.L_x_8277:
[----:B------:R-:W0:Y:S01]  /*0670*/  @P0 LDC.64 R64, c[0x0][0x3e0] ;  /* 0x0000f800ff400b82 */ /* 0x000e220000000a00 */
        /* <DEDUP_REMOVED lines=9> */
[----:B------:R-:W-:Y:S01]  /*0710*/  ISETP.NE.U32.AND P1, PT, RZ, UR8, PT ;  /* 0x00000008ff007c0c */ /* 0x000fe2000bf25070 */
[----:B------:R-:W-:-:S03]  /*0720*/  HFMA2 R0, -RZ, RZ, 1.875, 0 ;  /* 0x3f800000ff007431 */ /* 0x000fc600000001ff */
[----:B------:R-:W-:Y:S02]  /*0730*/  ISETP.NE.AND.EX P1, PT, RZ, UR9, PT, P1 ;  /* 0x00000009ff007c0c */ /* 0x000fe4000bf25310 */
[----:B--2---:R-:W-:-:S11]  /*0740*/  @P0 SHF.L.U32 R0, R64, 0x10, RZ ;  /* 0x0000001040000819 */ /* 0x004fd600000006ff */
[----:B------:R-:W-:Y:S05]  /*0750*/  @!P1 BRA `(.L_x_8265) ;  /* 0x0000000000a49947 */ /* 0x000fea0003800000 */
[----:B------:R-:W0:Y:S02]  /*0760*/  LDC.64 R64, c[0x0][0x3a0] ;  /* 0x0000e800ff407b82 */ /* 0x000e240000000a00 */
[----:B0-----:R-:W-:-:S05]  /*0770*/  IMAD.WIDE.U32 R64, R3, 0x20, R64 ;  /* 0x0000002003407825 */ /* 0x001fca00078e0040 */
[----:B------:R-:W2:Y:S04]  /*0780*/  LDG.E.128 R56, desc[UR6][R64.64] ;  /* 0x0000000640387981 */ /* 0x000ea8000c1e1d00 */
[----:B------:R0:W3:Y:S01]  /*0790*/  LDG.E.128 R52, desc[UR6][R64.64+0x10] ;  /* 0x0000100640347981 */ /* 0x0000e2000c1e1d00 */
[C---:B-----5:R-:W-:Y:S02]  /*07a0*/  PRMT R66, R60.reuse, 0x7632, R66 ;  /* 0x000076323c427816 */ /* 0x060fe40000000042 */
[----:B------:R-:W-:Y:S02]  /*07b0*/  SHF.L.U32 R67, R60, 0x10, RZ ;  /* 0x000000103c437819 */ /* 0x000fe400000006ff */
        /* <DEDUP_REMOVED lines=17> */
[----:B------:R-:W-:Y:S02]  /*08d0*/  SHF.L.U32 R61, R68, 0x10, RZ ;  /* 0x00000010443d7819 */ /* 0x000fe400000006ff */
[----:B------:R-:W-:Y:S02]  /*08e0*/  SHF.L.U32 R63, R70, 0x10, RZ ;  /* 0x00000010463f7819 */ /* 0x000fe400000006ff */
[----:B------:R-:W-:Y:S02]  /*08f0*/  SHF.L.U32 R82, R21, 0x10, RZ ;  /* 0x0000001015527819 */ /* 0x000fe400000006ff */
[----:B0-----:R-:W-:-:S02]  /*0900*/  SHF.L.U32 R64, R22, 0x10, RZ ;  /* 0x0000001016407819 */ /* 0x001fc400000006ff */
[----:B------:R-:W-:Y:S02]  /*0910*/  SHF.L.U32 R65, R118, 0x10, RZ ;  /* 0x0000001076417819 */ /* 0x000fe400000006ff */
[----:B------:R-:W-:Y:S01]  /*0920*/  SHF.L.U32 R66, R23, 0x10, RZ ;  /* 0x0000001017427819 */ /* 0x000fe200000006ff */
[----:B--2---:R-:W-:Y:S01]  /*0930*/  FFMA.FTZ R80, R67, R80, R56 ;  /* 0x0000005043507223 */ /* 0x004fe20000010038 */
[----:B------:R-:W-:Y:S01]  /*0940*/  FFMA.FTZ R81, R60, R81, R57 ;  /* 0x000000513c517223 */ /* 0x000fe20000010039 */
[----:B------:R-:W-:Y:S01]  /*0950*/  FFMA.FTZ R83, R62, R83, R59 ;  /* 0x000000533e537223 */ /* 0x000fe2000001003b */
[----:B------:R-:W-:Y:S01]  /*0960*/  SHF.L.U32 R67, R117, 0x10, RZ ;  /* 0x0000001075437819 */ /* 0x000fe200000006ff */
[-C--:B------:R-:W-:Y:S01]  /*0970*/  FMUL.FTZ R60, R61, R0.reuse ;  /* 0x000000003d3c7220 */ /* 0x080fe20000410000 */
[----:B------:R-:W-:Y:S01]  /*0980*/  FMUL.FTZ R62, R63, R0 ;  /* 0x000000003f3e7220 */ /* 0x000fe20000410000 */
[----:B------:R-:W-:Y:S01]  /*0990*/  FFMA.FTZ R82, R69, R82, R58 ;  /* 0x0000005245527223 */ /* 0x000fe2000001003a */
[----:B---3--:R-:W-:Y:S01]  /*09a0*/  FFMA.FTZ R64, R71, R64, R52 ;  /* 0x0000004047407223 */ /* 0x008fe20000010034 */
[----:B------:R-:W-:Y:S01]  /*09b0*/  FFMA.FTZ R65, R60, R65, R53 ;  /* 0x000000413c417223 */ /* 0x000fe20000010035 */
[----:B------:R-:W-:Y:S01]  /*09c0*/  FFMA.FTZ R66, R73, R66, R54 ;  /* 0x0000004249427223 */ /* 0x000fe20000010036 */
[----:B------:R-:W-:Y:S01]  /*09d0*/  FFMA.FTZ R67, R62, R67, R55 ;  /* 0x000000433e437223 */ /* 0x000fe20000010037 */
[----:B------:R-:W-:Y:S06]  /*09e0*/  BRA `(.L_x_8266) ;  /* 0x0000000000907947 */ /* 0x000fec0003800000 */
.L_x_8265:
[----:B-----5:R-:W-:Y:S02]  /*09f0*/  PRMT R68, R61, 0x7632, R68 ;  /* 0x000076323d447816 */ /* 0x020fe40000000044 */
[----:B------:R-:W-:Y:S02]  /*0a00*/  PRMT R72, R63, 0x7632, R72 ;  /* 0x000076323f487816 */ /* 0x000fe40000000048 */
[----:B------:R-:W-:Y:S02]  /*0a10*/  SHF.L.U32 R61, R61, 0x10, RZ ;  /* 0x000000103d3d7819 */ /* 0x000fe400000006ff */
[----:B------:R-:W-:Y:S02]  /*0a20*/  SHF.L.U32 R63, R63, 0x10, RZ ;  /* 0x000000103f3f7819 */ /* 0x000fe400000006ff */
[----:B------:R-:W-:Y:S01]  /*0a30*/  SHF.L.U32 R82, R21, 0x10, RZ ;  /* 0x0000001015527819 */ /* 0x000fe200000006ff */
[-C--:B------:R-:W-:Y:S01]  /*0a40*/  FMUL.FTZ R61, R61, R0.reuse ;  /* 0x000000003d3d7220 */ /* 0x080fe20000410000 */
[----:B------:R-:W-:Y:S01]  /*0a50*/  SHF.L.U32 R66, R23, 0x10, RZ ;  /* 0x0000001017427819 */ /* 0x000fe200000006ff */
[----:B------:R-:W-:Y:S01]  /*0a60*/  FMUL.FTZ R63, R63, R0 ;  /* 0x000000003f3f7220 */ /* 0x000fe20000410000 */
[----:B------:R-:W-:Y:S01]  /*0a70*/  PRMT R65, R60, 0x7632, R65 ;  /* 0x000076323c417816 */ /* 0x000fe20000000041 */
[----:B------:R-:W-:Y:S01]  /*0a80*/  FMUL.FTZ R82, R61, R82 ;  /* 0x000000523d527220 */ /* 0x000fe20000410000 */
        /* <DEDUP_REMOVED lines=26> */
.L_x_8266:
[----:B------:R-:W0:Y:S01]  /*0c30*/  LDC.64 R92, c[0x0][0x3a8] ;  /* 0x0000ea00ff5c7b82 */ /* 0x000e220000000a00 */
[----:B------:R-:W-:-:S05]  /*0c40*/  IADD3 R95, PT, PT, R3, 0x100, RZ ;  /* 0x00000100035f7810 */ /* 0x000fca0007ffe0ff */
[----:B------:R-:W-:Y:S02]  /*0c50*/  IMAD.WIDE.U32 R60, R95, 0x10, R84 ;  /* 0x000000105f3c7825 */ /* 0x000fe400078e0054 */
[----:B------:R-:W1:Y:S02]  /*0c60*/  @P1 LDC.64 R70, c[0x0][0x3a0] ;  /* 0x0000e800ff461b82 */ /* 0x000e640000000a00 */
[----:B0-----:R-:W-:-:S05]  /*0c70*/  IMAD.WIDE.U32 R68, R3, 0x20, R92 ;  /* 0x0000002003447825 */ /* 0x001fca00078e005c */
[----:B------:R0:W-:Y:S01]  /*0c80*/  STG.E.128 desc[UR6][R68.64], R80 ;  /* 0x0000005044007986 */ /* 0x0001e2000c101d06 */
[----:B-1----:R-:W-:-:S03]  /*0c90*/  @P1 IMAD.WIDE.U32 R70, R95, 0x20, R70 ;  /* 0x000000205f461825 */ /* 0x002fc600078e0046 */
[----:B------:R0:W-:Y:S04]  /*0ca0*/  STG.E.128 desc[UR6][R68.64+0x10], R64 ;  /* 0x0000104044007986 */ /* 0x0001e8000c101d06 */
[----:B------:R0:W5:Y:S04]  /*0cb0*/  @P1 LDG.E.128 R56, desc[UR6][R70.64] ;  /* 0x0000000646381981 */ /* 0x000168000c1e1d00 */
[----:B------:R0:W5:Y:S04]  /*0cc0*/  @P1 LDG.E.128 R52, desc[UR6][R70.64+0x10] ;  /* 0x0000100646341981 */ /* 0x000168000c1e1d00 */
[----:B------:R-:W5:Y:S01]  /*0cd0*/  LDG.E.128 R60, desc[UR6][R60.64] ;  /* 0x000000063c3c7981 */ /* 0x000f62000c1e1d00 */
[----:B------:R-:W-:Y:S05]  /*0ce0*/  @!P1 BRA `(.L_x_8267) ;  /* 0x0000000000949947 */ /* 0x000fea0003800000 */
[----:B0----5:R-:W-:Y:S02]  /*0cf0*/  PRMT R70, R61, 0x7632, R70 ;  /* 0x000076323d467816 */ /* 0x021fe40000000046 */
[----:B------:R-:W-:Y:S02]  /*0d00*/  PRMT R72, R63, 0x7632, R72 ;  /* 0x000076323f487816 */ /* 0x000fe40000000048 */
[----:B------:R-:W-:Y:S02]  /*0d10*/  SHF.L.U32 R61, R61, 0x10, RZ ;  /* 0x000000103d3d7819 */ /* 0x000fe400000006ff */
[----:B------:R-:W-:Y:S02]  /*0d20*/  SHF.L.U32 R73, R62, 0x10, RZ ;  /* 0x000000103e497819 */ /* 0x000fe400000006ff */
[----:B------:R-:W-:Y:S01]  /*0d30*/  SHF.L.U32 R63, R63, 0x10, RZ ;  /* 0x000000103f3f7819 */ /* 0x000fe200000006ff */
[-C--:B------:R-:W-:Y:S01]  /*0d40*/  FMUL.FTZ R61, R61, R0.reuse ;  /* 0x000000003d3d7220 */ /* 0x080fe20000410000 */
[C---:B------:R-:W-:Y:S01]  /*0d50*/  PRMT R68, R60.reuse, 0x7632, R68 ;  /* 0x000076323c447816 */ /* 0x040fe20000000044 */
[-C--:B------:R-:W-:Y:S01]  /*0d60*/  FMUL.FTZ R73, R73, R0.reuse ;  /* 0x0000000049497220 */ /* 0x080fe20000410000 */
[----:B------:R-:W-:Y:S01]  /*0d70*/  SHF.L.U32 R69, R60, 0x10, RZ ;  /* 0x000000103c457819 */ /* 0x000fe200000006ff */
[----:B------:R-:W-:Y:S01]  /*0d80*/  FMUL.FTZ R63, R63, R0 ;  /* 0x000000003f3f7220 */ /* 0x000fe20000410000 */
[----:B------:R-:W-:-:S02]  /*0d90*/  PRMT R71, R62, 0x7632, R71 ;  /* 0x000076323e477816 */ /* 0x000fc40000000047 */
[----:B------:R-:W-:Y:S01]  /*0da0*/  SHF.L.U32 R78, R25, 0x10, RZ ;  /* 0x00000010194e7819 */ /* 0x000fe200000006ff */
[----:B------:R-:W-:Y:S01]  /*0db0*/  FMUL.FTZ R69, R69, R0 ;  /* 0x0000000045457220 */ /* 0x000fe20000410000 */
        /* <DEDUP_REMOVED lines=20> */
[----:B------:R-:W-:-:S02]  /*0f00*/  FFMA.FTZ R79, R70, R79, R59 ;  /* 0x0000004f464f7223 */ /* 0x000fc4000001003b */
[----:B------:R-:W-:Y:S02]  /*0f10*/  FFMA.FTZ R61, R72, R69, R53 ;  /* 0x00000045483d7223 */ /* 0x000fe40000010035 */
[----:B------:R-:W-:Y:S01]  /*0f20*/  FFMA.FTZ R63, R74, R75, R55 ;  /* 0x0000004b4a3f7223 */ /* 0x000fe20000010037 */
[----:B------:R-:W-:Y:S06]  /*0f30*/  BRA `(.L_x_8268) ;  /* 0x0000000000907947 */ /* 0x000fec0003800000 */
.L_x_8267:
[C---:B0----5:R-:W-:Y:S02]  /*0f40*/  PRMT R71, R61.reuse, 0x7632, R71 ;  /* 0x000076323d477816 */ /* 0x061fe40000000047 */
[----:B------:R-:W-:Y:S02]  /*0f50*/  SHF.L.U32 R61, R61, 0x10, RZ ;  /* 0x000000103d3d7819 */ /* 0x000fe400000006ff */
[----:B------:R-:W-:Y:S02]  /*0f60*/  SHF.L.U32 R78, R25, 0x10, RZ ;  /* 0x00000010194e7819 */ /* 0x000fe400000006ff */
[----:B------:R-:W-:Y:S01]  /*0f70*/  PRMT R77, R63, 0x7632, R77 ;  /* 0x000076323f4d7816 */ /* 0x000fe2000000004d */
[----:B------:R-:W-:Y:S01]  /*0f80*/  FMUL.FTZ R61, R61, R0 ;  /* 0x000000003d3d7220 */ /* 0x000fe20000410000 */
[----:B------:R-:W-:Y:S02]  /*0f90*/  PRMT R68, R60, 0x7632, R68 ;  /* 0x000076323c447816 */ /* 0x000fe40000000044 */
[----:B------:R-:W-:Y:S01]  /*0fa0*/  SHF.L.U32 R63, R63, 0x10, RZ ;  /* 0x000000103f3f7819 */ /* 0x000fe200000006ff */
[----:B------:R-:W-:Y:S01]  /*0fb0*/  FMUL.FTZ R78, R61, R78 ;  /* 0x0000004e3d4e7220 */ /* 0x000fe20000410000 */
[----:B------:R-:W-:-:S02]  /*0fc0*/  PRMT R73, R62, 0x7632, R73 ;  /* 0x000076323e497816 */ /* 0x000fc40000000049 */
[----:B------:R-:W-:Y:S01]  /*0fd0*/  SHF.L.U32 R75, R62, 0x10, RZ ;  /* 0x000000103e4b7819 */ /* 0x000fe200000006ff */
[-C--:B------:R-:W-:Y:S01]  /*0fe0*/  FMUL.FTZ R63, R63, R0.reuse ;  /* 0x000000003f3f7220 */ /* 0x080fe20000410000 */
[----:B------:R-:W-:Y:S02]  /*0ff0*/  SHF.L.U32 R62, R27, 0x10, RZ ;  /* 0x000000101b3e7819 */ /* 0x000fe400000006ff */
        /* <DEDUP_REMOVED lines=24> */
.L_x_8268:
[----:B------:R-:W0:Y:S01]  /*1180*/  @P1 LDC.64 R74, c[0x0][0x3a0] ;  /* 0x0000e800ff4a1b82 */ /* 0x000e220000000a00 */
[----:B------:R-:W-:Y:S01]  /*1190*/  IADD3 R97, PT, PT, R3, 0x200, RZ ;  /* 0x0000020003617810 */ /* 0x000fe20007ffe0ff */
[----:B------:R-:W-:-:S04]  /*11a0*/  IMAD.WIDE.U32 R72, R95, 0x20, R92 ;  /* 0x000000205f487825 */ /* 0x000fc800078e005c */
[C---:B------:R-:W-:Y:S01]  /*11b0*/  IMAD.WIDE.U32 R68, R97.reuse, 0x10, R84 ;  /* 0x0000001061447825 */ /* 0x040fe200078e0054 */
[----:B------:R1:W-:Y:S04]  /*11c0*/  STG.E.128 desc[UR6][R72.64], R76 ;  /* 0x0000004c48007986 */ /* 0x0003e8000c101d06 */
[----:B------:R1:W-:Y:S04]  /*11d0*/  STG.E.128 desc[UR6][R72.64+0x10], R60 ;  /* 0x0000103c48007986 */ /* 0x0003e8000c101d06 */
[----:B------:R-:W5:Y:S01]  /*11e0*/  LDG.E.128 R68, desc[UR6][R68.64] ;  /* 0x0000000644447981 */ /* 0x000f62000c1e1d00 */
[----:B0-----:R-:W-:-:S05]  /*11f0*/  @P1 IMAD.WIDE.U32 R74, R97, 0x20, R74 ;  /* 0x00000020614a1825 */ /* 0x001fca00078e004a */
[----:B------:R1:W5:Y:S04]  /*1200*/  @P1 LDG.E.128 R56, desc[UR6][R74.64] ;  /* 0x000000064a381981 */ /* 0x000368000c1e1d00 */
[----:B------:R1:W5:Y:S01]  /*1210*/  @P1 LDG.E.128 R52, desc[UR6][R74.64+0x10] ;  /* 0x000010064a341981 */ /* 0x000362000c1e1d00 */
[----:B------:R-:W-:Y:S05]  /*1220*/  @!P1 BRA `(.L_x_8269) ;  /* 0x0000000000949947 */ /* 0x000fea0003800000 */
[C---:B-----5:R-:W-:Y:S02]  /*1230*/  PRMT R88, R71.reuse, 0x7632, R88 ;  /* 0x0000763247587816 */ /* 0x060fe40000000058 */
[----:B------:R-:W-:Y:S02]  /*1240*/  SHF.L.U32 R71, R71, 0x10, RZ ;  /* 0x0000001047477819 */ /* 0x000fe400000006ff */
[----:B-1----:R-:W-:Y:S02]  /*1250*/  SHF.L.U32 R75, R68, 0x10, RZ ;  /* 0x00000010444b7819 */ /* 0x002fe400000006ff */
[----:B------:R-:W-:Y:S01]  /*1260*/  PRMT R86, R69, 0x7632, R86 ;  /* 0x0000763245567816 */ /* 0x000fe20000000056 */
[-C--:B------:R-:W-:Y:S01]  /*1270*/  FMUL.FTZ R71, R71, R0.reuse ;  /* 0x0000000047477220 */ /* 0x080fe20000410000 */
[----:B------:R-:W-:Y:S01]  /*1280*/  SHF.L.U32 R74, R31, 0x10, RZ ;  /* 0x000000101f4a7819 */ /* 0x000fe200000006ff */
[----:B------:R-:W-:Y:S01]  /*1290*/  FMUL.FTZ R75, R75, R0 ;  /* 0x000000004b4b7220 */ /* 0x000fe20000410000 */
[----:B------:R-:W-:-:S02]  /*12a0*/  SHF.L.U32 R69, R69, 0x10, RZ ;  /* 0x0000001045457819 */ /* 0x000fc400000006ff */
[----:B------:R-:W-:Y:S01]  /*12b0*/  SHF.L.U32 R89, R70, 0x10, RZ ;  /* 0x0000001046597819 */ /* 0x000fe200000006ff */
[----:B------:R-:W-:Y:S01]  /*12c0*/  FFMA.FTZ R74, R71, R74, R54 ;  /* 0x0000004a474a7223 */ /* 0x000fe20000010036 */
[----:B------:R-:W-:Y:S01]  /*12d0*/  PRMT R73, R68, 0x7632, R73 ;  /* 0x0000763244497816 */ /* 0x000fe20000000049 */
        /* <DEDUP_REMOVED lines=26> */
.L_x_8269:
[C---:B-----5:R-:W-:Y:S02]  /*1480*/  PRMT R87, R69.reuse, 0x7632, R87 ;  /* 0x0000763245577816 */ /* 0x060fe40000000057 */
[----:B------:R-:W-:Y:S02]  /*1490*/  SHF.L.U32 R69, R69, 0x10, RZ ;  /* 0x0000001045457819 */ /* 0x000fe400000006ff */
[C---:B------:R-:W-:Y:S02]  /*14a0*/  PRMT R89, R70.reuse, 0x7632, R89 ;  /* 0x0000763246597816 */ /* 0x040fe40000000059 */
[----:B------:R-:W-:Y:S01]  /*14b0*/  SHF.L.U32 R91, R70, 0x10, RZ ;  /* 0x00000010465b7819 */ /* 0x000fe200000006ff */
[-C--:B------:R-:W-:Y:S01]  /*14c0*/  FMUL.FTZ R69, R69, R0.reuse ;  /* 0x0000000045457220 */ /* 0x080fe20000410000 */
[----:B------:R-:W-:Y:S02]  /*14d0*/  SHF.L.U32 R70, R29, 0x10, RZ ;  /* 0x000000101d467819 */ /* 0x000fe400000006ff */
[C---:B-1----:R-:W-:Y:S01]  /*14e0*/  PRMT R73, R68.reuse, 0x7632, R73 ;  /* 0x0000763244497816 */ /* 0x042fe20000000049 */
[----:B------:R-:W-:Y:S01]  /*14f0*/  FMUL.FTZ R91, R91, R0 ;  /* 0x000000005b5b7220 */ /* 0x000fe20000410000 */
        /* <DEDUP_REMOVED lines=28> */
.L_x_8270:
        /* <DEDUP_REMOVED lines=11> */
[C---:B-1---5:R-:W-:Y:S02]  /*1770*/  PRMT R88, R84.reuse, 0x7632, R88 ;  /* 0x0000763254587816 */ /* 0x062fe40000000058 */
[----:B------:R-:W-:Y:S02]  /*1780*/  SHF.L.U32 R89, R84, 0x10, RZ ;  /* 0x0000001054597819 */ /* 0x000fe400000006ff */
[C---:B------:R-:W-:Y:S02]  /*1790*/  PRMT R90, R85.reuse, 0x7632, R90 ;  /* 0x00007632555a7816 */ /* 0x040fe4000000005a */
[----:B------:R-:W-:Y:S01]  /*17a0*/  SHF.L.U32 R91, R85, 0x10, RZ ;  /* 0x00000010555b7819 */ /* 0x000fe200000006ff */
[-C--:B------:R-:W-:Y:S01]  /*17b0*/  FMUL.FTZ R89, R89, R0.reuse ;  /* 0x0000000059597220 */ /* 0x080fe20000410000 */
[C---:B------:R-:W-:Y:S02]  /*17c0*/  PRMT R94, R86.reuse, 0x7632, R94 ;  /* 0x00007632565e7816 */ /* 0x040fe4000000005e */
        /* <DEDUP_REMOVED lines=31> */
.L_x_8271:
[C---:B-1---5:R-:W-:Y:S02]  /*19c0*/  PRMT R88, R84.reuse, 0x7632, R88 ;  /* 0x0000763254587816 */ /* 0x062fe40000000058 */
        /* <DEDUP_REMOVED lines=35> */
.L_x_8272:
[----:B------:R-:W-:Y:S01]  /*1c00*/  FADD.FTZ R0, RZ, R80 ;  /* 0x00000050ff007221 */ /* 0x000fe20000010000 */
[----:B------:R-:W-:Y:S01]  /*1c10*/  IMAD.WIDE.U32 R92, R99, 0x20, R92 ;  /* 0x00000020635c7825 */ /* 0x000fe200078e005c */
[----:B------:R-:W-:Y:S03]  /*1c20*/  BSSY.RECONVERGENT B0, `(.L_x_8273) ;  /* 0x0000081000007945 */ /* 0x000fe60003800200 */
        /* <DEDUP_REMOVED lines=109> */
[----:B0-----:R-:W-:Y:S02]  /*2300*/  FADD.FTZ R94, R149, R0 ;  /* 0x00000000955e7221 */ /* 0x001fe40000010000 */
[----:B------:R-:W0:Y:S03]  /*2310*/  S2R R0, SR_TID.X ;  /* 0x0000000000007919 */ /* 0x000e260000002100 */
[----:B------:R-:W1:Y:S02]  /*2320*/  SHFL.BFLY PT, R101, R94, 0x2, 0x1f ;  /* 0x0c401f005e657f89 */ /* 0x000e6400000e0000 */
[----:B-1----:R-:W-:Y:S01]  /*2330*/  FADD.FTZ R96, R94, R101 ;  /* 0x000000655e607221 */ /* 0x002fe20000010000 */
[----:B0-----:R-:W-:-:S04]  /*2340*/  LOP3.LUT P1, RZ, R0, 0x1f, RZ, 0xc0, !PT ;  /* 0x0000001f00ff7812 */ /* 0x001fc8000782c0ff */
        /* <DEDUP_REMOVED lines=14> */
.L_x_8274:
[----:B------:R-:W-:Y:S05]  /*2430*/  BSYNC.RECONVERGENT B0 ;  /* 0x0000000000007941 */ /* 0x000fea0003800200 */
.L_x_8273:
        /* <DEDUP_REMOVED lines=15> */
.L_x_8276:
[----:B------:R-:W-:Y:S05]  /*2530*/  BSYNC.RECONVERGENT B0 ;  /* 0x0000000000007941 */ /* 0x000fea0003800200 */
.L_x_8275:
[----:B------:R-:W1:Y:S01]  /*2540*/  SHFL.DOWN PT, R93, R92, 0x4, 0x1f ;  /* 0x08801f005c5d7f89 */ /* 0x000e6200000e0000 */
[----:B------:R-:W-:Y:S01]  /*2550*/  ISETP.NE.AND P1, PT, R0, RZ, PT ;  /* 0x000000ff0000720c */ /* 0x000fe20003f25270 */
[----:B------:R-:W-:Y:S01]  /*2560*/  UPLOP3.LUT UP0, UPT, UPT, UPT, UP0, 0x40, 0x4 ;  /* 0x000000000004789c */ /* 0x000fe20003f0e800 */
        /* <DEDUP_REMOVED lines=39> */
[----:B------:R-:W-:Y:S01]  /*27e0*/  FFMA.FTZ R93, R149, R93, R94 ;  /* 0x0000005d955d7223 */ /* 0x000fe2000001005e */
[----:B------:R-:W-:Y:S02]  /*27f0*/  SHF.L.U32 R150, R37, 0x10, RZ ;  /* 0x0000001025967819 */ /* 0x000fe400000006ff */
[----:B------:R-:W1:Y:S01]  /*2800*/  MUFU.RCP R96, R96 ;  /* 0x0000006000607308 */ /* 0x000e620000001000 */
[----:B------:R-:W-:Y:S01]  /*2810*/  SHF.L.U32 R152, R103, 0x10, RZ ;  /* 0x0000001067987819 */ /* 0x000fe200000006ff */
        /* <DEDUP_REMOVED lines=12> */
[----:B------:R2:W0:Y:S01]  /*28e0*/  SHFL.IDX PT, R151, R96, RZ, 0x1f ;  /* 0x00001fff60977589 */ /* 0x00042200000e0000 */
[----:B------:R-:W3:Y:S01]  /*28f0*/  @!P1 LDC.64 R100, c[0x0][0x3c0] ;  /* 0x0000f000ff649b82 */ /* 0x000ee20000000a00 */
[----:B--2---:R-:W-:Y:S01]  /*2900*/  SHF.L.U32 R96, R5, 0x10, RZ ;  /* 0x0000001005607819 */ /* 0x004fe200000006ff */
[----:B-1----:R-:W-:-:S05]  /*2910*/  FMUL.FTZ R92, R155, R155 ;  /* 0x0000009b9b5c7220 */ /* 0x002fca0000410000 */
[----:B------:R-:W-:Y:S01]  /*2920*/  FSEL R93, R92, RZ, P2 ;  /* 0x000000ff5c5d7208 */ /* 0x000fe20001000000 */
[----:B0-----:R-:W-:Y:S01]  /*2930*/  FFMA.FTZ R92, R151, UR12, R94 ;  /* 0x0000000c975c7c23 */ /* 0x001fe2000801005e */
[----:B---3--:R-:W-:Y:S01]  /*2940*/  @!P1 IMAD.WIDE R100, R2, 0x4, R100 ;  /* 0x0000000402649825 */ /* 0x008fe200078e0264 */
[----:B------:R-:W-:-:S03]  /*2950*/  SHF.L.U32 R151, R4, 0x10, RZ ;  /* 0x0000001004977819 */ /* 0x000fc600000006ff */
[----:B------:R-:W-:Y:S01]  /*2960*/  FADD.FTZ R92, R92, R93 ;  /* 0x0000005d5c5c7221 */ /* 0x000fe20000010000 */
[----:B------:R-:W-:Y:S01]  /*2970*/  FSEL R93, R155, RZ, !P2 ;  /* 0x000000ff9b5d7208 */ /* 0x000fe20005000000 */
[----:B------:R0:W-:Y:S01]  /*2980*/  @!P1 STG.E desc[UR6][R100.64], R155 ;  /* 0x0000009b64009986 */ /* 0x0001e2000c101906 */
[----:B------:R-:W-:-:S03]  /*2990*/  SHF.L.U32 R94, R136, 0x10, RZ ;  /* 0x00000010885e7819 */ /* 0x000fc600000006ff */
        /* <DEDUP_REMOVED lines=8> */
[----:B0-----:R-:W-:Y:S01]  /*2a20*/  FADD.FTZ R101, -R93, R64 ;  /* 0x000000405d657221 */ /* 0x001fe20000010100 */
[----:B------:R-:W-:Y:S01]  /*2a30*/  SHF.L.U32 R155, R7, 0x10, RZ ;  /* 0x00000010079b7819 */ /* 0x000fe200000006ff */
[----:B------:R-:W-:Y:S01]  /*2a40*/  FADD.FTZ R61, -R93, R61 ;  /* 0x0000003d5d3d7221 */ /* 0x000fe20000010100 */
[----:B------:R-:W-:Y:S01]  /*2a50*/  SHF.L.U32 R100, R41, 0x10, RZ ;  /* 0x0000001029647819 */ /* 0x000fe200000006ff */
[C---:B------:R-:W-:Y:S01]  /*2a60*/  FADD.FTZ R63, -R93.reuse, R63 ;  /* 0x0000003f5d3f7221 */ /* 0x040fe20000010100 */
[C---:B------:R-:W-:Y:S01]  /*2a70*/  FADD.FTZ R69, -R93.reuse, R69 ;  /* 0x000000455d457221 */ /* 0x040fe20000010100 */
[C---:B------:R-:W-:Y:S01]  /*2a80*/  FADD.FTZ R71, -R93.reuse, R71 ;  /* 0x000000475d477221 */ /* 0x040fe20000010100 */
[C---:B------:R-:W-:Y:S01]  /*2a90*/  FADD.FTZ R73, -R93.reuse, R73 ;  /* 0x000000495d497221 */ /* 0x040fe20000010100 */
[C---:B------:R-:W-:Y:S01]  /*2aa0*/  FADD.FTZ R91, -R93.reuse, R91 ;  /* 0x0000005b5d5b7221 */ /* 0x040fe20000010100 */
[C---:B------:R-:W-:Y:S01]  /*2ab0*/  FADD.FTZ R89, -R93.reuse, R89 ;  /* 0x000000595d597221 */ /* 0x040fe20000010100 */
[----:B-1----:R-:W-:Y:S01]  /*2ac0*/  FMUL.FTZ R80, R92, R149 ;  /* 0x000000955c507220 */ /* 0x002fe20000410000 */
[C---:B------:R-:W-:Y:S01]  /*2ad0*/  FADD.FTZ R149, -R93.reuse, R82 ;  /* 0x000000525d957221 */ /* 0x040fe20000010100 */
[----:B------:R-:W-:Y:S01]  /*2ae0*/  SHF.L.U32 R82, R104, 0x10, RZ ;  /* 0x0000001068527819 */ /* 0x000fe200000006ff */
[----:B------:R-:W-:Y:S01]  /*2af0*/  FMUL.FTZ R81, R92, R81 ;  /* 0x000000515c517220 */ /* 0x000fe20000410000 */
[----:B------:R-:W-:Y:S01]  /*2b00*/  FFMA.FTZ R80, R80, R151, R153 ;  /* 0x0000009750507223 */ /* 0x000fe20000010099 */
[C---:B------:R-:W-:Y:S01]  /*2b10*/  FMUL.FTZ R149, R92.reuse, R149 ;  /* 0x000000955c957220 */ /* 0x040fe20000410000 */
[----:B------:R-:W-:Y:S01]  /*2b20*/  FADD.FTZ R153, -R93, R66 ;  /* 0x000000425d997221 */ /* 0x000fe20000010100 */
[----:B------:R-:W-:Y:S01]  /*2b30*/  FFMA.FTZ R81, R81, R82, R94 ;  /* 0x0000005251517223 */ /* 0x000fe2000001005e */
[C---:B------:R-:W-:Y:S01]  /*2b40*/  FMUL.FTZ R64, R92.reuse, R101 ;  /* 0x000000655c407220 */ /* 0x040fe20000410000 */
        /* <DEDUP_REMOVED lines=8> */
[----:B------:R-:W-:Y:S01]  /*2bd0*/  FADD.FTZ R101, -R93, R76 ;  /* 0x0000004c5d657221 */ /* 0x000fe20000010100 */
[----:B------:R-:W-:Y:S01]  /*2be0*/  SHF.L.U32 R151, R38, 0x10, RZ ;  /* 0x0000001026977819 */ /* 0x000fe200000006ff */
[----:B------:R-:W-:Y:S01]  /*2bf0*/  FFMA.FTZ R65, R65, R94, R96 ;  /* 0x0000005e41417223 */ /* 0x000fe20000010060 */
[----:B------:R-:W-:Y:S01]  /*2c00*/  SHF.L.U32 R94, R98, 0x10, RZ ;  /* 0x00000010625e7819 */ /* 0x000fe200000006ff */
[C---:B------:R-:W-:Y:S01]  /*2c10*/  FMUL.FTZ R67, R92.reuse, R67 ;  /* 0x000000435c437220 */ /* 0x040fe20000410000 */
[----:B------:R-:W-:Y:S01]  /*2c20*/  SHF.L.U32 R96, R133, 0x10, RZ ;  /* 0x0000001085607819 */ /* 0x000fe200000006ff */
[C---:B------:R-:W-:Y:S01]  /*2c30*/  FMUL.FTZ R83, R92.reuse, R83 ;  /* 0x000000535c537220 */ /* 0x040fe20000410000 */
[----:B------:R-:W-:Y:S01]  /*2c40*/  FMUL.FTZ R76, R92, R101 ;  /* 0x000000655c4c7220 */ /* 0x000fe20000410000 */
[----:B------:R-:W-:Y:S01]  /*2c50*/  FFMA.FTZ R64, R64, R149, R151 ;  /* 0x0000009540407223 */ /* 0x000fe20000010097 */
[----:B------:R-:W-:Y:S01]  /*2c60*/  FADD.FTZ R101, -R93, R78 ;  /* 0x0000004e5d657221 */ /* 0x000fe20000010100 */
[----:B------:R-:W-:Y:S01]  /*2c70*/  SHF.L.U32 R149, R8, 0x10, RZ ;  /* 0x0000001008957819 */ /* 0x000fe200000006ff */
[----:B------:R-:W-:Y:S01]  /*2c80*/  FFMA.FTZ R67, R67, R94, R96 ;  /* 0x0000005e43437223 */ /* 0x000fe20000010060 */
[----:B------:R-:W-:Y:S01]  /*2c90*/  SHF.L.U32 R151, R40, 0x10, RZ ;  /* 0x0000001028977819 */ /* 0x000fe200000006ff */
[----:B------:R-:W-:Y:S01]  /*2ca0*/  FFMA.FTZ R83, R83, R152, R154 ;  /* 0x0000009853537223 */ /* 0x000fe2000001009a */
[----:B------:R-:W-:Y:S01]  /*2cb0*/  SHF.L.U32 R78, R108, 0x10, RZ ;  /* 0x000000106c4e7819 */ /* 0x000fe200000006ff */
[----:B------:R-:W-:Y:S01]  /*2cc0*/  FMUL.FTZ R77, R92, R77 ;  /* 0x0000004d5c4d7220 */ /* 0x000fe20000410000 */
        /* <DEDUP_REMOVED lines=8> */
[----:B------:R-:W-:Y:S01]  /*2d50*/  FADD.FTZ R149, -R93, R62 ;  /* 0x0000003e5d957221 */ /* 0x000fe20000010100 */
[----:B------:R-:W-:Y:S01]  /*2d60*/  FFMA.FTZ R94, R101, R96, R100 ;  /* 0x00000060655e7223 */ /* 0x000fe20000010064 */
[----:B------:R-:W-:Y:S01]  /*2d70*/  SHF.L.U32 R100, R106, 0x10, RZ ;  /* 0x000000106a647819 */ /* 0x000fe200000006ff */
[----:B------:R-:W-:Y:S01]  /*2d80*/  FFMA.FTZ R101, R79, R150, R152 ;  /* 0x000000964f657223 */ /* 0x000fe20000010098 */
[----:B------:R-:W-:Y:S01]  /*2d90*/  SHF.L.U32 R150, R138, 0x10, RZ ;  /* 0x000000108a967819 */ /* 0x000fe200000006ff */
[----:B------:R-:W-:Y:S01]  /*2da0*/  FADD.FTZ R79, -R93, R60 ;  /* 0x0000003c5d4f7221 */ /* 0x000fe20000010100 */
        /* <DEDUP_REMOVED lines=9> */
[----:B------:R-:W-:Y:S01]  /*2e40*/  SHF.L.U32 R60, R105, 0x10, RZ ;  /* 0x00000010693c7819 */ /* 0x000fe200000006ff */
[----:B------:R-:W-:Y:S01]  /*2e50*/  FADD.FTZ R61, -R93, R68 ;  /* 0x000000445d3d7221 */ /* 0x000fe20000010100 */
[----:B------:R-:W-:Y:S01]  /*2e60*/  SHF.L.U32 R62, R137, 0x10, RZ ;  /* 0x00000010893e7819 */ /* 0x000fe200000006ff */
[----:B------:R-:W-:Y:S01]  /*2e70*/  FMUL.FTZ R63, R92, R63 ;  /* 0x0000003f5c3f7220 */ /* 0x000fe20000410000 */
        /* <DEDUP_REMOVED lines=8> */
[----:B------:R-:W-:Y:S01]  /*2f00*/  FADD.FTZ R79, -R93, R70 ;  /* 0x000000465d4f7221 */ /* 0x000fe20000010100 */
[----:B------:R-:W-:Y:S01]  /*2f10*/  FFMA.FTZ R100, R61, R78, R100 ;  /* 0x0000004e3d647223 */ /* 0x000fe20000010064 */
[----:B------:R-:W-:Y:S01]  /*2f20*/  FADD.FTZ R61, -R93, R72 ;  /* 0x000000485d3d7221 */ /* 0x000fe20000010100 */
        /* <DEDUP_REMOVED lines=10> */
[C---:B------:R-:W-:Y:S01]  /*2fd0*/  FMUL.FTZ R71, R92.reuse, R71 ;  /* 0x000000475c477220 */ /* 0x040fe20000410000 */
[----:B------:R-:W-:Y:S01]  /*2fe0*/  FFMA.FTZ R70, R61, R60, R62 ;  /* 0x0000003c3d467223 */ /* 0x000fe2000001003e */
        /* <DEDUP_REMOVED lines=8> */
[----:B------:R-:W-:Y:S01]  /*3070*/  SHF.L.U32 R62, R141, 0x10, RZ ;  /* 0x000000108d3e7819 */ /* 0x000fe200000006ff */
[----:B------:R-:W-:Y:S01]  /*3080*/  FMUL.FTZ R73, R92, R73 ;  /* 0x000000495c497220 */ /* 0x000fe20000410000 */
[----:B------:R-:W-:Y:S01]  /*3090*/  SHF.L.U32 R78, R110, 0x10, RZ ;  /* 0x000000106e4e7819 */ /* 0x000fe200000006ff */
[----:B------:R-:W-:Y:S01]  /*30a0*/  FFMA.FTZ R71, R63, R72, R74 ;  /* 0x000000483f477223 */ /* 0x000fe2000001004a */
[----:B------:R-:W-:Y:S01]  /*30b0*/  SHF.L.U32 R152, R142, 0x10, RZ ;  /* 0x000000108e987819 */ /* 0x000fe200000006ff */
[----:B------:R-:W-:Y:S01]  /*30c0*/  FADD.FTZ R63, -R93, R88 ;  /* 0x000000585d3f7221 */ /* 0x000fe20000010100 */
        /* <DEDUP_REMOVED lines=12> */
[----:B------:R-:W-:Y:S01]  /*3190*/  FFMA.FTZ R155, R61, R88, R154 ;  /* 0x000000583d9b7223 */ /* 0x000fe2000001009a */
[----:B------:R-:W-:Y:S01]  /*31a0*/  FADD.FTZ R73, -R93, R90 ;  /* 0x0000005a5d497221 */ /* 0x000fe20000010100 */
[----:B------:R-:W0:Y:S01]  /*31b0*/  LDC.64 R60, c[0x0][0x428] ;  /* 0x00010a00ff3c7b82 */ /* 0x000e220000000a00 */
[----:B------:R-:W-:Y:S01]  /*31c0*/  SHF.L.U32 R62, R18, 0x10, RZ ;  /* 0x00000010123e7819 */ /* 0x000fe200000006ff */
[----:B------:R-:W-:Y:S01]  /*31d0*/  FFMA.FTZ R90, R63, R72, R78 ;  /* 0x000000483f5a7223 */ /* 0x000fe2000001004e */
[----:B------:R-:W-:Y:S01]  /*31e0*/  SHF.L.U32 R72, R17, 0x10, RZ ;  /* 0x0000001011487819 */ /* 0x000fe200000006ff */
[----:B------:R-:W-:Y:S01]  /*31f0*/  FMUL.FTZ R73, R92, R73 ;  /* 0x000000495c497220 */ /* 0x000fe20000410000 */
[----:B------:R-:W-:Y:S01]  /*3200*/  SHF.L.U32 R78, R49, 0x10, RZ ;  /* 0x00000010314e7819 */ /* 0x000fe200000006ff */
[C---:B------:R-:W-:Y:S01]  /*3210*/  FADD.FTZ R63, -R93.reuse, R84 ;  /* 0x000000545d3f7221 */ /* 0x040fe20000010100 */
[C---:B------:R-:W-:Y:S01]  /*3220*/  FADD.FTZ R85, -R93.reuse, R85 ;  /* 0x000000555d557221 */ /* 0x040fe20000010100 */
[----:B------:R-:W-:Y:S01]  /*3230*/  SHF.L.U32 R84, R146, 0x10, RZ ;  /* 0x0000001092547819 */ /* 0x000fe200000006ff */
[----:B------:R-:W-:Y:S01]  /*3240*/  FADD.FTZ R87, -R93, R87 ;  /* 0x000000575d577221 */ /* 0x000fe20000010100 */
[----:B------:R-:W-:Y:S01]  /*3250*/  FFMA.FTZ R152, R73, R72, R78 ;  /* 0x0000004849987223 */ /* 0x000fe2000001004e */
[----:B------:R-:W-:Y:S01]  /*3260*/  SHF.L.U32 R72, R50, 0x10, RZ ;  /* 0x0000001032487819 */ /* 0x000fe200000006ff */
[----:B------:R-:W-:Y:S01]  /*3270*/  FMUL.FTZ R63, R92, R63 ;  /* 0x0000003f5c3f7220 */ /* 0x000fe20000410000 */
[----:B------:R-:W-:Y:S01]  /*3280*/  FADD.FTZ R73, -R93, R86 ;  /* 0x000000565d497221 */ /* 0x000fe20000010100 */
[----:B------:R-:W-:Y:S01]  /*3290*/  SHF.L.U32 R78, R114, 0x10, RZ ;  /* 0x00000010724e7819 */ /* 0x000fe200000006ff */
[C---:B------:R-:W-:Y:S01]  /*32a0*/  FMUL.FTZ R85, R92.reuse, R85 ;  /* 0x000000555c557220 */ /* 0x040fe20000410000 */
[----:B------:R-:W-:Y:S01]  /*32b0*/  FFMA.FTZ R93, R63, R62, R72 ;  /* 0x0000003e3f5d7223 */ /* 0x000fe20000010048 */
[C---:B------:R-:W-:Y:S01]  /*32c0*/  FMUL.FTZ R62, R92.reuse, R73 ;  /* 0x000000495c3e7220 */ /* 0x040fe20000410000 */
[----:B------:R-:W-:Y:S01]  /*32d0*/  SHF.L.U32 R63, R19, 0x10, RZ ;  /* 0x00000010133f7819 */ /* 0x000fe200000006ff */
[----:B------:R-:W1:Y:S01]  /*32e0*/  @!P1 LDC.64 R72, c[0x0][0x3c8] ;  /* 0x0000f200ff489b82 */ /* 0x000e620000000a00 */
[----:B------:R-:W-:Y:S01]  /*32f0*/  FFMA.FTZ R154, R85, R78, R84 ;  /* 0x0000004e559a7223 */ /* 0x000fe20000010054 */
[----:B------:R-:W-:Y:S01]  /*3300*/  SHF.L.U32 R79, R51, 0x10, RZ ;  /* 0x00000010334f7819 */ /* 0x000fe200000006ff */
[----:B------:R-:W-:Y:S01]  /*3310*/  FMUL.FTZ R87, R92, R87 ;  /* 0x000000575c577220 */ /* 0x000fe20000410000 */
[----:B------:R-:W-:Y:S01]  /*3320*/  SHF.L.U32 R78, R113, 0x10, RZ ;  /* 0x00000010714e7819 */ /* 0x000fe200000006ff */
[----:B0-----:R-:W-:Y:S01]  /*3330*/  IMAD.WIDE.U32 R88, R99, 0x10, R60 ;  /* 0x0000001063587825 */ /* 0x001fe200078e003c */
[----:B------:R-:W-:-:S03]  /*3340*/  SHF.L.U32 R84, R145, 0x10, RZ ;  /* 0x0000001091547819 */ /* 0x000fc600000006ff */
[----:B------:R-:W-:Y:S01]  /*3350*/  FFMA.FTZ R156, R62, R63, R79 ;  /* 0x0000003f3e9c7223 */ /* 0x000fe2000001004f */
[----:B------:R-:W-:Y:S02]  /*3360*/  F2FP.BF16.F32.PACK_AB R62, R65, R64 ;  /* 0x00000040413e723e */ /* 0x000fe400000010ff */
[----:B------:R-:W-:Y:S01]  /*3370*/  F2FP.BF16.F32.PACK_AB R64, R77, R76 ;  /* 0x0000004c4d40723e */ /* 0x000fe200000010ff */
[----:B------:R-:W-:Y:S01]  /*3380*/  FFMA.FTZ R157, R87, R78, R84 ;  /* 0x0000004e579d7223 */ /* 0x000fe20000010054 */
        /* <DEDUP_REMOVED lines=8> */
[----:B------:R-:W0:Y:S01]  /*3410*/  LDC.64 R80, c[0x0][0x380] ;  /* 0x0000e000ff507b82 */ /* 0x000e220000000a00 */
[----:B-1----:R-:W-:Y:S01]  /*3420*/  @!P1 IMAD.WIDE R76, R2, 0x4, R72 ;  /* 0x00000004024c9825 */ /* 0x002fe200078e0248 */
[----:B------:R-:W-:Y:S02]  /*3430*/  F2FP.BF16.F32.PACK_AB R61, R83, R82 ;  /* 0x00000052533d723e */ /* 0x000fe400000010ff */
[----:B------:R-:W-:Y:S02]  /*3440*/  F2FP.BF16.F32.PACK_AB R71, R74, R71 ;  /* 0x000000474a47723e */ /* 0x000fe400000010ff */
        /* <DEDUP_REMOVED lines=8> */
[----:B------:R-:W-:Y:S02]  /*34d0*/  F2FP.BF16.F32.PACK_AB R73, R155, R152 ;  /* 0x000000989b49723e */ /* 0x000fe400000010ff */
[----:B------:R-:W-:Y:S01]  /*34e0*/  F2FP.BF16.F32.PACK_AB R72, R91, R90 ;  /* 0x0000005a5b48723e */ /* 0x000fe200000010ff */
[----:B------:R1:W-:Y:S04]  /*34f0*/  STG.E.128 desc[UR6][R86.64], R68 ;  /* 0x0000004456007986 */ /* 0x0003e8000c101d06 */
[----:B------:R1:W-:Y:S01]  /*3500*/  STG.E.128 desc[UR6][R88.64], R72 ;  /* 0x0000004858007986 */ /* 0x0003e2000c101d06 */
[----:B0-----:R-:W-:-:S04]  /*3510*/  IADD3 R2, PT, PT, R2, R80, RZ ;  /* 0x0000005002027210 */ /* 0x001fc80007ffe0ff */
[----:B------:R-:W-:-:S13]  /*3520*/  ISETP.GE.AND P1, PT, R2, R81, PT ;  /* 0x000000510200720c */ /* 0x000fda0003f26270 */
[----:B-1----:R-:W-:Y:S05]  /*3530*/  @!P1 BRA `(.L_x_8277) ;  /* 0xffffffd0004c9947 */ /* 0x002fea000383ffff */
[----:B------:R-:W-:Y:S05]  /*3540*/  EXIT ;  /* 0x000000000000794d */ /* 0x000fea0003800000 */
.L_x_8278:
        /* <DEDUP_REMOVED lines=11> */
.L_x_27513:


//--------------------- .text._ZN10layer_norm13ln_fwd_kernelINS_13Kernel_traitsI13__nv_bfloat16S2_fS2_fjLj8192ELj1ELj1ELj8ELj16ENS_18Kernel_traits_baseILj8192ES2_S2_fS2_fjLj256EEEEELb0ELb1ELb1ELb0EEEvNS_9FwdParamsE --------------------------
	.section	.text._ZN10layer_norm13ln_fwd_kernelINS_13Kernel_traitsI13__nv_bfloat16S2_fS2_fjLj8192ELj1ELj1ELj8ELj16ENS_18Kernel_traits_baseILj8192ES2_S2_fS2_fjLj256EEEEELb0ELb1ELb1ELb0EEEvNS_9FwdParamsE,"ax",@progbits
	.align	128
        .global         _ZN10layer_norm13ln_fwd_kernelINS_13Kernel_traitsI13__nv_bfloat16S2_fS2_fjLj8192ELj1ELj1ELj8ELj16ENS_18Kernel_traits_baseILj8192ES2_S2_fS2_fjLj256EEEEELb0ELb1ELb1ELb0EEEvNS_9FwdParamsE
        .type           _ZN10layer_norm13ln_fwd_kernelINS_13Kernel_traitsI13__nv_bfloat16S2_fS2_fjLj8192ELj1ELj1ELj8ELj16ENS_18Kernel_traits_baseILj8192ES2_S2_fS2_fjLj256EEEEELb0ELb1ELb1ELb0EEEvNS_9FwdParamsE,@function
        .size           _ZN10layer_norm13ln_fwd_kernelINS_13Kernel_traitsI13__nv_bfloat16S2_fS2_fjLj8192ELj1ELj1ELj8ELj16ENS_18Kernel_traits_baseILj8192ES2_S2_fS2_fjLj256EEEEELb0ELb1ELb1ELb0EEEvNS_9FwdParamsE,(.L_x_27514 - _ZN10layer_norm13ln_fwd_kernelINS_13Kernel_traitsI13__nv_bfloat16S2_fS2_fjLj8192ELj1ELj1ELj8ELj16ENS_18Kernel_traits_baseILj8192ES2_S2_fS2_fjLj256EEEEELb0ELb1ELb1ELb0EEEvNS_9FwdParamsE)
        .other          _ZN10layer_norm13ln_fwd_kernelINS_13Kernel_traitsI13__nv_bfloat16S2_fS2_fjLj8192ELj1ELj1ELj8ELj16ENS_18Kernel_traits_baseILj8192ES2_S2_fS2_fjLj256EEEEELb0ELb1ELb1ELb0EEEvNS_9FwdParamsE,@"STO_CUDA_ENTRY STV_DEFAULT"
_ZN10layer_norm13ln_fwd_kernelINS_13Kernel_traitsI13__nv_bfloat16S2_fS2_fjLj8192ELj1ELj1ELj8ELj16ENS_18Kernel_traits_baseILj8192ES2_S2_fS2_fjLj256EEEEELb0ELb1ELb1ELb0EEEvNS_9FwdParamsE:
.text._ZN10layer_norm13ln_fwd_kernelINS_13Kernel_traitsI13__nv_bfloat16S2_fS2_fjLj8192ELj1ELj1ELj8ELj16ENS_18Kernel_traits_baseILj8192ES2_S2_fS2_fjLj256EEEEELb0ELb1ELb1ELb0EEEvNS_9FwdParamsE:
        /* <DEDUP_REMOVED lines=62> */
.L_x_8280:
        /* <DEDUP_REMOVED lines=11> */
[----:B------:R-:W-:-:S03]  /*0490*/  @P0 LOP3.LUT R65, R65, 0x100, RZ, 0xfc, !PT ;  /* 0x0000010041410812 */ /* 0x000fc600078efcff */
        /* <DEDUP_REMOVED lines=26> */
[----:B------:R-:W-:Y:S01]  /*0640*/  @P3 CS2R R40, SRZ ;  /* 0x0000000000283805 */ /* 0x000fe2000001ff00 */
[----:B------:R-:W-:Y:S01]  /*0650*/  @P0 IMAD.MOV.U32 R7, RZ, RZ, RZ ;  /* 0x000000ffff070224 */ /* 0x000fe200078e00ff */
[----:B------:R-:W-:-:S02]  /*0660*/  @P1 MOV R19, RZ ;  /* 0x000000ff00131202 */ /* 0x000fc40000000f00 */
[----:B----4-:R-:W-:-:S07]  /*0670*/  @P2 MOV R31, RZ ;  /* 0x000000ff001f2202 */ /* 0x010fce0000000f00 */
.L_x_8281:
[----:B------:R-:W-:Y:S05]  /*0680*/  BSYNC.RECONVERGENT B0 ;  /* 0x0000000000007941 */ /* 0x000fea0003800200 */
.L_x_8279:
[----:B------:R-:W0:Y:S02]  /*0690*/  LDCU UR4, c[0x0][0x384] ;  /* 0x00007080ff0477ac */ /* 0x000e240008000800 */
[----:B0-----:R-:W-:-:S13]  /*06a0*/  ISETP.GE.AND P0, PT, R2, UR4, PT ;  /* 0x0000000402007c0c */ /* 0x001fda000bf06270 */
[----:B------:R-:W-:Y:S05]  /*06b0*/  @P0 EXIT ;  /* 0x000000000000094d */ /* 0x000fea0003800000 */
[----:B------:R-:W-:Y:S01]  /*06c0*/  SHF.R.S32.HI R64, RZ, 0x3, R64 ;  /* 0x00000003ff407819 */ /* 0x000fe20000011440 */
[----:B------:R-:W-:Y:S01]  /*06d0*/  UPLOP3.LUT UP1, UPT, UPT, UPT, UPT, 0x40, 0x4 ;  /* 0x000000000004789c */ /* 0x000fe20003f2e870 */
[----:B------:R-:W-:Y:S01]  /*06e0*/  SHF.L.U32 R48, R66, 0x5, RZ ;  /* 0x0000000542307819 */ /* 0x000fe200000006ff */
[----:B------:R-:W0:Y:S01]  /*06f0*/  LDCU UR12, c[0x0][0x40c] ;  /* 0x00008180ff0c77ac */ /* 0x000e220008000800 */
[----:B------:R-:W-:Y:S02]  /*0700*/  LOP3.LUT R49, R64, 0xff, RZ, 0xc0, !PT ;  /* 0x000000ff40317812 */ /* 0x000fe400078ec0ff */
[----:B------:R-:W-:Y:S01]  /*0710*/  LOP3.LUT R48, R48, 0x3e0, RZ, 0xc0, !PT ;  /* 0x000003e030307812 */ /* 0x000fe200078ec0ff */
[----:B------:R-:W1:Y:S01]  /*0720*/  LDCU.U8 UR10, c[0x0][0x410] ;  /* 0x00008200ff0a77ac */ /* 0x000e620008000000 */
[C---:B------:R-:W-:Y:S02]  /*0730*/  VIADDMNMX R0, R49.reuse, -R0, RZ, !PT ;  /* 0x8000000031007246 */ /* 0x040fe400078001ff */
[----:B------:R-:W-:Y:S01]  /*0740*/  VIADDMNMX R48, R49, -R48, RZ, !PT ;  /* 0x8000003031307246 */ /* 0x000fe200078001ff */
[----:B------:R-:W2:Y:S01]  /*0750*/  LDCU UR11, c[0x0][0x400] ;  /* 0x00008000ff0b77ac */ /* 0x000ea20008000800 */
[----:B------:R-:W-:-:S02]  /*0760*/  LOP3.LUT R64, R64, 0xffffff00, RZ, 0xc0, !PT ;  /* 0xffffff0040407812 */ /* 0x000fc400078ec0ff */
[----:B------:R-:W-:Y:S01]  /*0770*/  VIMNMX R49, PT, PT, R0, 0x20, PT ;  /* 0x0000002000317848 */ /* 0x000fe20003fe0100 */
[----:B------:R-:W3:Y:S01]  /*0780*/  LDCU.64 UR8, c[0x0][0x3a0] ;  /* 0x00007400ff0877ac */ /* 0x000ee20008000a00 */
[----:B------:R-:W-:Y:S02]  /*0790*/  VIMNMX R51, PT, PT, R48, 0x20, PT ;  /* 0x0000002030337848 */ /* 0x000fe40003fe0100 */
[-C--:B------:R-:W-:Y:S02]  /*07a0*/  LEA R49, R49, R64.reuse, 0x3 ;  /* 0x0000004031317211 */ /* 0x080fe400078e18ff */
[----:B------:R-:W-:Y:S02]  /*07b0*/  LEA R96, R51, R64, 0x3 ;  /* 0x0000004033607211 */ /* 0x000fe400078e18ff */
[----:B------:R-:W-:Y:S02]  /*07c0*/  I2FP.F32.U32 R49, R49 ;  /* 0x0000003100317245 */ /* 0x000fe40000201000 */
[----:B-----5:R-:W-:-:S02]  /*07d0*/  PRMT R116, R43, 0x7632, R116 ;  /* 0x000076322b747816 */ /* 0x020fc40000000074 */
        /* <DEDUP_REMOVED lines=48> */
.L_x_8311:
        /* <DEDUP_REMOVED lines=10> */
[----:B------:R-:W2:Y:S01]  /*0b80*/  S2R R92, SR_TID.X ;  /* 0x00000000005c7919 */ /* 0x000ea20000002100 */
[----:B0-----:R-:W-:-:S03]  /*0b90*/  HFMA2 R108, -RZ, RZ, 0, 0 ;  /* 0x00000000ff6c7431 */ /* 0x001fc600000001ff */
[----:B------:R-:W-:-:S04]  /*0ba0*/  SHF.R.S32.HI R155, RZ, 0x1f, R94 ;  /* 0x0000001fff9b7819 */ /* 0x000fc8000001145e */
[----:B------:R-:W-:-:S04]  /*0bb0*/  LEA.HI R155, R155, R94, RZ, 0x3 ;  /* 0x0000005e9b9b7211 */ /* 0x000fc800078f18ff */
[----:B--2---:R-:W-:Y:S02]  /*0bc0*/  LEA.HI.SX32 R94, R155, R92, 0x1d ;  /* 0x0000005c9b5e7211 */ /* 0x004fe400078feaff */
[----:B---3--:R-:W-:-:S13]  /*0bd0*/  ISETP.GE.AND P1, PT, R0, 0x1, PT ;  /* 0x000000010000780c */ /* 0x008fda0003f26270 */
[----:B------:R-:W-:-:S05]  /*0be0*/  @P1 IADD3 R154, PT, PT, R0, -0x1, RZ ;  /* 0xffffffff009a1810 */ /* 0x000fca0007ffe0ff */
[----:B------:R-:W-:-:S05]  /*0bf0*/  @P1 IMAD R154, R154, R95, RZ ;  /* 0x0000005f9a9a1224 */ /* 0x000fca00078e02ff */
[----:B------:R-:W-:-:S04]  /*0c00*/  @P1 SHF.R.S32.HI R109, RZ, 0x1f, R154 ;  /* 0x0000001fff6d1819 */ /* 0x000fc8000001149a */
[----:B------:R-:W-:-:S04]  /*0c10*/  @P1 LEA.HI R109, R109, R154, RZ, 0x3 ;  /* 0x0000009a6d6d1211 */ /* 0x000fc800078f18ff */
        /* <DEDUP_REMOVED lines=8> */
.L_x_8284:
[----:B------:R-:W-:Y:S05]  /*0ca0*/  BRA.U !UP0, `(.L_x_8285) ;  /* 0x0000000108e87547 */ /* 0x000fea000b800000 */
[----:B------:R-:W0:Y:S02]  /*0cb0*/  LDC.64 R82, c[0x0][0x3a0] ;  /* 0x0000e800ff527b82 */ /* 0x000e240000000a00 */
[----:B0-----:R-:W-:-:S05]  /*0cc0*/  IMAD.WIDE.U32 R82, R94, 0x20, R82 ;  /* 0x000000205e527825 */ /* 0x001fca00078e0052 */
[----:B------:R-:W2:Y:S04]  /*0cd0*/  LDG.E.128 R48, desc[UR6][R82.64] ;  /* 0x0000000652307981 */ /* 0x000ea8000c1e1d00 */
[----:B------:R0:W3:Y:S01]  /*0ce0*/  LDG.E.128 R72, desc[UR6][R82.64+0x10] ;  /* 0x0000100652487981 */ /* 0x0000e2000c1e1d00 */
[----:B------:R-:W-:-:S13]  /*0cf0*/  ISETP.GT.AND P0, PT, R0, RZ, PT ;  /* 0x000000ff0000720c */ /* 0x000fda0003f04270 */
[----:B------:R-:W1:Y:S01]  /*0d00*/  @P0 LDC R86, c[0x0][0x40c] ;  /* 0x00010300ff560b82 */ /* 0x000e620000000800 */
[----:B-----5:R-:W-:Y:S01]  /*0d10*/  @P0 PRMT R80, R68, 0x7632, R80 ;  /* 0x0000763244500816 */ /* 0x020fe20000000050 */
[----:B------:R-:W-:Y:S01]  /*0d20*/  @P0 IMAD.U32 R84, R8, 0x10000, RZ ;  /* 0x0001000008540824 */ /* 0x000fe200078e00ff */
[----:B------:R-:W-:Y:S02]  /*0d30*/  @P0 SHF.L.U32 R81, R68, 0x10, RZ ;  /* 0x0000001044510819 */ /* 0x000fe400000006ff */
[----:B------:R-:W-:Y:S02]  /*0d40*/  @P0 SHF.L.U32 R85, R80, 0x10, RZ ;  /* 0x0000001050550819 */ /* 0x000fe400000006ff */
[----:B0-----:R-:W-:Y:S01]  /*0d50*/  @P0 SHF.L.U32 R83, R153, 0x10, RZ ;  /* 0x0000001099530819 */ /* 0x001fe200000006ff */
[----:B------:R-:W0:Y:S08]  /*0d60*/  @P0 LDC R110, c[0x0][0x40c] ;  /* 0x00010300ff6e0b82 */ /* 0x000e300000000800 */
[----:B------:R-:W4:Y:S08]  /*0d70*/  @P0 LDC R87, c[0x0][0x40c] ;  /* 0x00010300ff570b82 */ /* 0x000f300000000800 */
[----:B------:R-:W4:Y:S01]  /*0d80*/  @P0 LDC R154, c[0x0][0x40c] ;  /* 0x00010300ff9a0b82 */ /* 0x000f220000000800 */
[----:B-1----:R-:W-:Y:S01]  /*0d90*/  @P0 FMUL.FTZ R81, R81, R86 ;  /* 0x0000005651510220 */ /* 0x002fe20000410000 */
[----:B0-----:R-:W-:-:S06]  /*0da0*/  @P0 FMUL.FTZ R82, R85, R110 ;  /* 0x0000006e55520220 */ /* 0x001fcc0000410000 */
[----:B------:R-:W0:Y:S08]  /*0db0*/  @P0 LDC R109, c[0x0][0x40c] ;  /* 0x00010300ff6d0b82 */ /* 0x000e300000000800 */
[----:B------:R-:W1:Y:S01]  /*0dc0*/  @P0 LDC R110, c[0x0][0x40c] ;  /* 0x00010300ff6e0b82 */ /* 0x000e620000000800 */
[----:B--2---:R-:W-:Y:S01]  /*0dd0*/  @!P0 MOV R80, R48 ;  /* 0x0000003000508202 */ /* 0x004fe20000000f00 */
[----:B------:R-:W-:Y:S01]  /*0de0*/  @P0 FFMA.FTZ R80, R81, R84, R48 ;  /* 0x0000005451500223 */ /* 0x000fe20000010030 */
[----:B------:R-:W-:Y:S01]  /*0df0*/  MOV R81, R49 ;  /* 0x0000003100517202 */ /* 0x000fe20000000f00 */
[----:B------:R-:W-:Y:S01]  /*0e00*/  @P0 FFMA.FTZ R81, R82, R83, R49 ;  /* 0x0000005352510223 */ /* 0x000fe20000010031 */
[----:B------:R-:W-:-:S02]  /*0e10*/  @P0 PRMT R82, R69, 0x7632, R82 ;  /* 0x0000763245520816 */ /* 0x000fc40000000052 */
[----:B------:R-:W-:Y:S02]  /*0e20*/  @P0 SHF.L.U32 R84, R69, 0x10, RZ ;  /* 0x0000001045540819 */ /* 0x000fe400000006ff */
[----:B------:R-:W-:Y:S02]  /*0e30*/  @P0 SHF.L.U32 R85, R82, 0x10, RZ ;  /* 0x0000001052550819 */ /* 0x000fe400000006ff */
[----:B------:R-:W-:Y:S01]  /*0e40*/  MOV R82, R50 ;  /* 0x0000003200527202 */ /* 0x000fe20000000f00 */
[----:B----4-:R-:W-:Y:S01]  /*0e50*/  @P0 FMUL.FTZ R83, R84, R87 ;  /* 0x0000005754530220 */ /* 0x010fe20000410000 */
[----:B------:R-:W-:Y:S01]  /*0e60*/  @P0 SHF.L.U32 R84, R9, 0x10, RZ ;  /* 0x0000001009540819 */ /* 0x000fe200000006ff */
[----:B------:R-:W-:Y:S01]  /*0e70*/  @P0 FMUL.FTZ R86, R85, R154 ;  /* 0x0000009a55560220 */ /* 0x000fe20000410000 */
[----:B------:R-:W-:Y:S01]  /*0e80*/  @P0 SHF.L.U32 R85, R70, 0x10, RZ ;  /* 0x0000001046550819 */ /* 0x000fe200000006ff */
[----:B------:R-:W2:Y:S01]  /*0e90*/  @P0 LDC R154, c[0x0][0x40c] ;  /* 0x00010300ff9a0b82 */ /* 0x000ea20000000800 */
[----:B------:R-:W-:Y:S01]  /*0ea0*/  @P0 SHF.L.U32 R87, R106, 0x10, RZ ;  /* 0x000000106a570819 */ /* 0x000fe200000006ff */
[----:B------:R-:W-:Y:S01]  /*0eb0*/  @P0 FFMA.FTZ R82, R83, R84, R50 ;  /* 0x0000005453520223 */ /* 0x000fe20000010032 */
[----:B------:R-:W-:Y:S01]  /*0ec0*/  @P0 IMAD.U32 R84, R107, 0x10000, RZ ;  /* 0x000100006b540824 */ /* 0x000fe200078e00ff */
[----:B------:R-:W-:Y:S01]  /*0ed0*/  MOV R83, R51 ;  /* 0x0000003300537202 */ /* 0x000fe20000000f00 */
[----:B-1----:R-:W-:-:S02]  /*0ee0*/  @P0 FMUL.FTZ R85, R85, R110 ;  /* 0x0000006e55550220 */ /* 0x002fc40000410000 */
[----:B------:R-:W-:Y:S01]  /*0ef0*/  @P0 FFMA.FTZ R83, R86, R84, R51 ;  /* 0x0000005456530223 */ /* 0x000fe20000010033 */
[----:B------:R-:W-:Y:S02]  /*0f00*/  @P0 SHF.L.U32 R86, R10, 0x10, RZ ;  /* 0x000000100a560819 */ /* 0x000fe400000006ff */
[----:B---3--:R-:W-:-:S03]  /*0f10*/  MOV R84, R72 ;  /* 0x0000004800547202 */ /* 0x008fc60000000f00 */
[----:B------:R-:W-:Y:S01]  /*0f20*/  @P0 FFMA.FTZ R84, R85, R86, R72 ;  /* 0x0000005655540223 */ /* 0x000fe20000010048 */
[----:B------:R-:W-:-:S04]  /*0f30*/  @P0 PRMT R85, R70, 0x7632, R85 ;  /* 0x0000763246550816 */ /* 0x000fc80000000055 */
[----:B------:R-:W-:-:S05]  /*0f40*/  @P0 SHF.L.U32 R85, R85, 0x10, RZ ;  /* 0x0000001055550819 */ /* 0x000fca00000006ff */
[----:B--2---:R-:W-:Y:S01]  /*0f50*/  @P0 FMUL.FTZ R86, R85, R154 ;  /* 0x0000009a55560220 */ /* 0x004fe20000410000 */
[----:B------:R-:W-:-:S03]  /*0f60*/  MOV R85, R73 ;  /* 0x0000004900557202 */ /* 0x000fc60000000f00 */
[----:B------:R-:W-:Y:S01]  /*0f70*/  @P0 FFMA.FTZ R85, R86, R87, R73 ;  /* 0x0000005756550223 */ /* 0x000fe20000010049 */
[----:B------:R-:W-:-:S05]  /*0f80*/  @P0 SHF.L.U32 R86, R71, 0x10, RZ ;  /* 0x0000001047560819 */ /* 0x000fca00000006ff */
[----:B0-----:R-:W-:Y:S01]  /*0f90*/  @P0 FMUL.FTZ R87, R86, R109 ;  /* 0x0000006d56570220 */ /* 0x001fe20000410000 */
[----:B------:R-:W-:Y:S01]  /*0fa0*/  @P0 IMAD.U32 R109, R11, 0x10000, RZ ;  /* 0x000100000b6d0824 */ /* 0x000fe200078e00ff */
[----:B------:R-:W-:-:S03]  /*0fb0*/  MOV R86, R74 ;  /* 0x0000004a00567202 */ /* 0x000fc60000000f00 */
[----:B------:R-:W-:Y:S01]  /*0fc0*/  @P0 FFMA.FTZ R86, R87, R109, R74 ;  /* 0x0000006d57560223 */ /* 0x000fe2000001004a */
[----:B------:R-:W-:Y:S01]  /*0fd0*/  MOV R87, R75 ;  /* 0x0000004b00577202 */ /* 0x000fe20000000f00 */
[----:B------:R-:W-:Y:S06]  /*0fe0*/  @!P0 BRA `(.L_x_8286) ;  /* 0x0000000000e88947 */ /* 0x000fec0003800000 */
[----:B------:R-:W-:-:S04]  /*0ff0*/  PRMT R87, R71, 0x7632, R87 ;  /* 0x0000763247577816 */ /* 0x000fc80000000057 */
[----:B------:R-:W-:-:S05]  /*1000*/  SHF.L.U32 R87, R87, 0x10, RZ ;  /* 0x0000001057577819 */ /* 0x000fca00000006ff */
[----:B------:R-:W-:Y:S01]  /*1010*/  FMUL.FTZ R110, R87, UR12 ;  /* 0x0000000c576e7c20 */ /* 0x000fe20008410000 */
[----:B------:R-:W-:-:S05]  /*1020*/  SHF.L.U32 R87, R105, 0x10, RZ ;  /* 0x0000001069577819 */ /* 0x000fca00000006ff */
[----:B------:R-:W-:Y:S01]  /*1030*/  FFMA.FTZ R87, R110, R87, R75 ;  /* 0x000000576e577223 */ /* 0x000fe2000001004b */
[----:B------:R-:W-:Y:S06]  /*1040*/  BRA `(.L_x_8286) ;  /* 0x0000000000d07947 */ /* 0x000fec0003800000 */
.L_x_8285:
[----:B------:R-:W0:Y:S01]  /*1050*/  @P1 LDC R83, c[0x0][0x40c] ;  /* 0x00010300ff531b82 */ /* 0x000e220000000800 */
[C---:B-----5:R-:W-:Y:S02]  /*1060*/  @P1 SHF.L.U32 R82, R68.reuse, 0x10, RZ ;  /* 0x0000001044521819 */ /* 0x060fe400000006ff */
[----:B------:R-:W-:Y:S02]  /*1070*/  @P1 PRMT R80, R68, 0x7632, R80 ;  /* 0x0000763244501816 */ /* 0x000fe40000000050 */
[----:B------:R-:W-:Y:S02]  /*1080*/  @P1 SHF.L.U32 R84, R8, 0x10, RZ ;  /* 0x0000001008541819 */ /* 0x000fe400000006ff */
[----:B------:R-:W-:Y:S01]  /*1090*/  @P1 SHF.L.U32 R81, R80, 0x10, RZ ;  /* 0x0000001050511819 */ /* 0x000fe200000006ff */
[----:B------:R-:W1:Y:S01]  /*10a0*/  @P1 LDC R86, c[0x0][0x40c] ;  /* 0x00010300ff561b82 */ /* 0x000e620000000800 */
[----:B------:R-:W-:-:S07]  /*10b0*/  HFMA2 R80, -RZ, RZ, 0, 0 ;  /* 0x00000000ff507431 */ /* 0x000fce00000001ff */
[----:B------:R-:W2:Y:S08]  /*10c0*/  @P1 LDC R85, c[0x0][0x40c] ;  /* 0x00010300ff551b82 */ /* 0x000eb00000000800 */
[----:B------:R-:W3:Y:S01]  /*10d0*/  @P1 LDC R110, c[0x0][0x40c] ;  /* 0x00010300ff6e1b82 */ /* 0x000ee20000000800 */
[----:B0-----:R-:W-:-:S04]  /*10e0*/  @P1 FMUL.FTZ R83, R82, R83 ;  /* 0x0000005352531220 */ /* 0x001fc80000410000 */
[----:B------:R-:W-:Y:S01]  /*10f0*/  @P1 FMUL.FTZ R80, R83, R84 ;  /* 0x0000005453501220 */ /* 0x000fe20000410000 */
[----:B------:R-:W-:Y:S01]  /*1100*/  @P1 IMAD.U32 R83, R153, 0x10000, RZ ;  /* 0x0001000099531824 */ /* 0x000fe200078e00ff */
[----:B------:R-:W-:Y:S01]  /*1110*/  @P1 SHF.L.U32 R84, R69, 0x10, RZ ;  /* 0x0000001045541819 */ /* 0x000fe200000006ff */
[----:B-1----:R-:W-:Y:S01]  /*1120*/  @P1 FMUL.FTZ R82, R81, R86 ;  /* 0x0000005651521220 */ /* 0x002fe20000410000 */
[----:B------:R-:W0:Y:S01]  /*1130*/  @P1 LDC R87, c[0x0][0x40c] ;  /* 0x00010300ff571b82 */ /* 0x000e220000000800 */
[----:B------:R-:W-:Y:S02]  /*1140*/  MOV R81, RZ ;  /* 0x000000ff00517202 */ /* 0x000fe40000000f00 */
[----:B------:R-:W-:Y:S01]  /*1150*/  @P1 FMUL.FTZ R81, R82, R83 ;  /* 0x0000005352511220 */ /* 0x000fe20000410000 */
[----:B------:R-:W-:Y:S02]  /*1160*/  @P1 PRMT R82, R69, 0x7632, R82 ;  /* 0x0000763245521816 */ /* 0x000fe40000000052 */
[----:B------:R-:W-:Y:S01]  /*1170*/  @P1 SHF.L.U32 R86, R9, 0x10, RZ ;  /* 0x0000001009561819 */ /* 0x000fe200000006ff */
[----:B--2---:R-:W-:Y:S01]  /*1180*/  @P1 FMUL.FTZ R85, R84, R85 ;  /* 0x0000005554551220 */ /* 0x004fe20000410000 */
[----:B------:R-:W-:Y:S01]  /*1190*/  @P1 SHF.L.U32 R83, R82, 0x10, RZ ;  /* 0x0000001052531819 */ /* 0x000fe200000006ff */
[----:B------:R-:W-:Y:S01]  /*11a0*/  HFMA2 R82, -RZ, RZ, 0, 0 ;  /* 0x00000000ff527431 */ /* 0x000fe200000001ff */
[----:B------:R-:W1:Y:S01]  /*11b0*/  @P1 LDC R109, c[0x0][0x40c] ;  /* 0x00010300ff6d1b82 */ /* 0x000e620000000800 */
[----:B------:R-:W-:Y:S01]  /*11c0*/  @P1 FMUL.FTZ R82, R85, R86 ;  /* 0x0000005655521220 */ /* 0x000fe20000410000 */
[----:B------:R-:W-:-:S02]  /*11d0*/  @P1 SHF.L.U32 R85, R107, 0x10, RZ ;  /* 0x000000106b551819 */ /* 0x000fc400000006ff */
[----:B------:R-:W-:Y:S01]  /*11e0*/  @P1 SHF.L.U32 R86, R70, 0x10, RZ ;  /* 0x0000001046561819 */ /* 0x000fe200000006ff */
[----:B---3--:R-:W-:Y:S01]  /*11f0*/  @P1 FMUL.FTZ R84, R83, R110 ;  /* 0x0000006e53541220 */ /* 0x008fe20000410000 */
[----:B------:R-:W-:Y:S02]  /*1200*/  MOV R83, RZ ;  /* 0x000000ff00537202 */ /* 0x000fe40000000f00 */
[----:B------:R-:W2:Y:S01]  /*1210*/  @P1 LDC R110, c[0x0][0x40c] ;  /* 0x00010300ff6e1b82 */ /* 0x000ea20000000800 */
[----:B------:R-:W-:Y:S01]  /*1220*/  @P1 FMUL.FTZ R83, R84, R85 ;  /* 0x0000005554531220 */ /* 0x000fe20000410000 */
[----:B------:R-:W-:Y:S02]  /*1230*/  @P1 IMAD.U32 R85, R10, 0x10000, RZ ;  /* 0x000100000a551824 */ /* 0x000fe400078e00ff */
[----:B------:R-:W-:Y:S02]  /*1240*/  HFMA2 R84, -RZ, RZ, 0, 0 ;  /* 0x00000000ff547431 */ /* 0x000fe400000001ff */
[----:B0-----:R-:W-:Y:S01]  /*1250*/  @P1 FMUL.FTZ R86, R86, R87 ;  /* 0x0000005756561220 */ /* 0x001fe20000410000 */
[----:B------:R-:W-:Y:S01]  /*1260*/  @P1 SHF.L.U32 R87, R106, 0x10, RZ ;  /* 0x000000106a571819 */ /* 0x000fe200000006ff */
[----:B------:R-:W0:Y:S02]  /*1270*/  @P1 LDC R154, c[0x0][0x40c] ;  /* 0x00010300ff9a1b82 */ /* 0x000e240000000800 */
[----:B------:R-:W-:Y:S01]  /*1280*/  @P1 FMUL.FTZ R84, R86, R85 ;  /* 0x0000005556541220 */ /* 0x000fe20000410000 */
[----:B------:R-:W-:-:S04]  /*1290*/  @P1 PRMT R85, R70, 0x7632, R85 ;  /* 0x0000763246551816 */ /* 0x000fc80000000055 */
[----:B------:R-:W-:-:S05]  /*12a0*/  @P1 SHF.L.U32 R85, R85, 0x10, RZ ;  /* 0x0000001055551819 */ /* 0x000fca00000006ff */
[----:B--2---:R-:W-:Y:S01]  /*12b0*/  @P1 FMUL.FTZ R86, R85, R110 ;  /* 0x0000006e55561220 */ /* 0x004fe20000410000 */
[----:B------:R-:W-:Y:S02]  /*12c0*/  MOV R85, RZ ;  /* 0x000000ff00557202 */ /* 0x000fe40000000f00 */
[----:B------:R-:W-:Y:S01]  /*12d0*/  @P1 SHF.L.U32 R110, R11, 0x10, RZ ;  /* 0x000000100b6e1819 */ /* 0x000fe200000006ff */
[----:B------:R-:W-:Y:S01]  /*12e0*/  @P1 FMUL.FTZ R85, R86, R87 ;  /* 0x0000005756551220 */ /* 0x000fe20000410000 */
[C---:B------:R-:W-:Y:S02]  /*12f0*/  @P1 SHF.L.U32 R86, R71.reuse, 0x10, RZ ;  /* 0x0000001047561819 */ /* 0x040fe400000006ff */
[----:B------:R-:W-:-:S03]  /*1300*/  @P1 PRMT R87, R71, 0x7632, R87 ;  /* 0x0000763247571816 */ /* 0x000fc60000000057 */
[----:B-1----:R-:W-:Y:S01]  /*1310*/  @P1 FMUL.FTZ R109, R86, R109 ;  /* 0x0000006d566d1220 */ /* 0x002fe20000410000 */
[----:B------:R-:W-:Y:S01]  /*1320*/  @P1 SHF.L.U32 R87, R87, 0x10, RZ ;  /* 0x0000001057571819 */ /* 0x000fe200000006ff */
[----:B------:R-:W-:Y:S02]  /*1330*/  HFMA2 R86, -RZ, RZ, 0, 0 ;  /* 0x00000000ff567431 */ /* 0x000fe400000001ff */
[----:B------:R-:W-:Y:S01]  /*1340*/  @P1 FMUL.FTZ R86, R109, R110 ;  /* 0x0000006e6d561220 */ /* 0x000fe20000410000 */
[----:B------:R-:W-:Y:S02]  /*1350*/  @P1 IMAD.U32 R110, R105, 0x10000, RZ ;  /* 0x00010000696e1824 */ /* 0x000fe400078e00ff */
[----:B0-----:R-:W-:Y:S01]  /*1360*/  @P1 FMUL.FTZ R109, R87, R154 ;  /* 0x0000009a576d1220 */ /* 0x001fe20000410000 */
[----:B------:R-:W-:-:S03]  /*1370*/  MOV R87, RZ ;  /* 0x000000ff00577202 */ /* 0x000fc60000000f00 */
[----:B------:R-:W-:-:S07]  /*1380*/  @P1 FMUL.FTZ R87, R109, R110 ;  /* 0x0000006e6d571220 */ /* 0x000fce0000410000 */
.L_x_8286:
[----:B------:R-:W0:Y:S01]  /*1390*/  LDC.64 R110, c[0x0][0x3a8] ;  /* 0x0000ea00ff6e7b82 */ /* 0x000e220000000a00 */
[----:B------:R-:W-:Y:S01]  /*13a0*/  IADD3 R108, PT, PT, R108, 0x100, RZ ;  /* 0x000001006c6c7810 */ /* 0x000fe20007ffe0ff */
[C---:B0-----:R-:W-:Y:S01]  /*13b0*/  IMAD.WIDE.U32 R110, R94.reuse, 0x20, R110 ;  /* 0x000000205e6e7825 */ /* 0x041fe200078e006e */
[----:B------:R-:W-:-:S04]  /*13c0*/  IADD3 R94, PT, PT, R94, 0x100, RZ ;  /* 0x000001005e5e7810 */ /* 0x000fc80007ffe0ff */
[----:B------:R0:W-:Y:S04]  /*13d0*/  STG.E.128 desc[UR6][R110.64], R80 ;  /* 0x000000506e007986 */ /* 0x0001e8000c101d06 */
[----:B------:R0:W-:Y:S02]  /*13e0*/  STG.E.128 desc[UR6][R110.64+0x10], R84 ;  /* 0x000010546e007986 */ /* 0x0001e4000c101d06 */
.L_x_8283:
[----:B------:R-:W-:Y:S05]  /*13f0*/  BSYNC.RECONVERGENT B0 ;  /* 0x0000000000007941 */ /* 0x000fea0003800200 */
.L_x_8282:
        /* <DEDUP_REMOVED lines=10> */
[----:B------:R1:W5:Y:S04]  /*14a0*/  @P0 LDG.E.128 R48, desc[UR6][R54.64] ;  /* 0x0000000636300981 */ /* 0x000368000c1e1d00 */
[----:B------:R1:W5:Y:S01]  /*14b0*/  @P0 LDG.E.128 R72, desc[UR6][R54.64+0x10] ;  /* 0x0000100636480981 */ /* 0x000362000c1e1d00 */
[----:B------:R-:W-:Y:S05]  /*14c0*/  @!P0 BRA `(.L_x_8289) ;  /* 0x0000000000d88947 */ /* 0x000fea0003800000 */
[----:B------:R-:W-:Y:S02]  /*14d0*/  ISETP.GT.AND P0, PT, R0, RZ, PT ;  /* 0x000000ff0000720c */ /* 0x000fe40003f04270 */
[----:B-1---5:R-:W-:-:S11]  /*14e0*/  MOV R52, R48 ;  /* 0x0000003000347202 */ /* 0x022fd60000000f00 */
[----:B------:R-:W1:Y:S01]  /*14f0*/  @P0 LDC R56, c[0x0][0x40c] ;  /* 0x00010300ff380b82 */ /* 0x000e620000000800 */
[C---:B------:R-:W-:Y:S02]  /*1500*/  @P0 PRMT R53, R68.reuse, 0x7632, R53 ;  /* 0x0000763244350816 */ /* 0x040fe40000000035 */
[----:B------:R-:W-:Y:S02]  /*1510*/  @P0 SHF.L.U32 R55, R68, 0x10, RZ ;  /* 0x0000001044370819 */ /* 0x000fe400000006ff */
[----:B------:R-:W-:Y:S02]  /*1520*/  @P0 SHF.L.U32 R54, R53, 0x10, RZ ;  /* 0x0000001035360819 */ /* 0x000fe400000006ff */
[----:B------:R-:W-:Y:S01]  /*1530*/  @P0 SHF.L.U32 R53, R20, 0x10, RZ ;  /* 0x0000001014350819 */ /* 0x000fe200000006ff */
[----:B------:R-:W2:Y:S01]  /*1540*/  @P0 LDC R57, c[0x0][0x40c] ;  /* 0x00010300ff390b82 */ /* 0x000ea20000000800 */
[----:B------:R-:W-:-:S07]  /*1550*/  @P0 SHF.L.U32 R58, R70, 0x10, RZ ;  /* 0x00000010463a0819 */ /* 0x000fce00000006ff */
[----:B------:R-:W3:Y:S08]  /*1560*/  @P0 LDC R59, c[0x0][0x40c] ;  /* 0x00010300ff3b0b82 */ /* 0x000ef00000000800 */
[----:B------:R-:W4:Y:S01]  /*1570*/  @P0 LDC R109, c[0x0][0x40c] ;  /* 0x00010300ff6d0b82 */ /* 0x000f220000000800 */
[----:B-1----:R-:W-:Y:S01]  /*1580*/  @P0 FMUL.FTZ R55, R55, R56 ;  /* 0x0000003837370220 */ /* 0x002fe20000410000 */
[----:B------:R-:W-:-:S03]  /*1590*/  @P0 SHF.L.U32 R56, R69, 0x10, RZ ;  /* 0x0000001045380819 */ /* 0x000fc600000006ff */
[----:B------:R-:W-:Y:S01]  /*15a0*/  @P0 FFMA.FTZ R52, R55, R53, R48 ;  /* 0x0000003537340223 */ /* 0x000fe20000010030 */
[----:B------:R-:W-:Y:S01]  /*15b0*/  @P0 IMAD.U32 R55, R104, 0x10000, RZ ;  /* 0x0001000068370824 */ /* 0x000fe200078e00ff */
[----:B------:R-:W-:Y:S01]  /*15c0*/  MOV R53, R49 ;  /* 0x0000003100357202 */ /* 0x000fe20000000f00 */
[----:B0-----:R-:W0:Y:S01]  /*15d0*/  @P0 LDC R111, c[0x0][0x40c] ;  /* 0x00010300ff6f0b82 */ /* 0x001e220000000800 */
[----:B--2---:R-:W-:Y:S01]  /*15e0*/  @P0 FMUL.FTZ R54, R54, R57 ;  /* 0x0000003936360220 */ /* 0x004fe20000410000 */
[----:B------:R-:W-:-:S03]  /*15f0*/  @P0 SHF.L.U32 R57, R103, 0x10, RZ ;  /* 0x0000001067390819 */ /* 0x000fc600000006ff */
[----:B------:R-:W-:Y:S01]  /*1600*/  @P0 FFMA.FTZ R53, R54, R55, R49 ;  /* 0x0000003736350223 */ /* 0x000fe20000010031 */
[----:B------:R-:W-:Y:S01]  /*1610*/  @P0 PRMT R55, R69, 0x7632, R55 ;  /* 0x0000763245370816 */ /* 0x000fe20000000037 */
[----:B---3--:R-:W-:Y:S01]  /*1620*/  @P0 FMUL.FTZ R59, R56, R59 ;  /* 0x0000003b383b0220 */ /* 0x008fe20000410000 */
[----:B------:R-:W1:Y:S02]  /*1630*/  @P0 LDC R110, c[0x0][0x40c] ;  /* 0x00010300ff6e0b82 */ /* 0x000e640000000800 */
[----:B------:R-:W-:Y:S02]  /*1640*/  @P0 SHF.L.U32 R56, R55, 0x10, RZ ;  /* 0x0000001037380819 */ /* 0x000fe400000006ff */
[----:B------:R-:W-:Y:S02]  /*1650*/  @P0 SHF.L.U32 R55, R21, 0x10, RZ ;  /* 0x0000001015370819 */ /* 0x000fe400000006ff */
[----:B------:R-:W-:Y:S01]  /*1660*/  MOV R54, R50 ;  /* 0x0000003200367202 */ /* 0x000fe20000000f00 */
[----:B----4-:R-:W-:-:S02]  /*1670*/  @P0 FMUL.FTZ R56, R56, R109 ;  /* 0x0000006d38380220 */ /* 0x010fc40000410000 */
[----:B------:R-:W-:Y:S01]  /*1680*/  @P0 FFMA.FTZ R54, R59, R55, R50 ;  /* 0x000000373b360223 */ /* 0x000fe20000010032 */
[----:B------:R-:W-:Y:S01]  /*1690*/  MOV R55, R51 ;  /* 0x0000003300377202 */ /* 0x000fe20000000f00 */
[----:B------:R-:W2:Y:S01]  /*16a0*/  @P0 LDC R109, c[0x0][0x40c] ;  /* 0x00010300ff6d0b82 */ /* 0x000ea20000000800 */
[----:B------:R-:W-:Y:S01]  /*16b0*/  @P0 FFMA.FTZ R55, R56, R57, R51 ;  /* 0x0000003938370223 */ /* 0x000fe20000010033 */
[----:B------:R-:W-:Y:S02]  /*16c0*/  @P0 SHF.L.U32 R57, R22, 0x10, RZ ;  /* 0x0000001016390819 */ /* 0x000fe400000006ff */
[----:B------:R-:W-:Y:S01]  /*16d0*/  MOV R56, R72 ;  /* 0x0000004800387202 */ /* 0x000fe20000000f00 */
[----:B0-----:R-:W-:Y:S01]  /*16e0*/  @P0 FMUL.FTZ R111, R58, R111 ;  /* 0x0000006f3a6f0220 */ /* 0x001fe20000410000 */
[----:B------:R-:W-:-:S03]  /*16f0*/  @P0 SHF.L.U32 R59, R102, 0x10, RZ ;  /* 0x00000010663b0819 */ /* 0x000fc600000006ff */
[----:B------:R-:W-:Y:S01]  /*1700*/  @P0 FFMA.FTZ R56, R111, R57, R72 ;  /* 0x000000396f380223 */ /* 0x000fe20000010048 */
[----:B------:R-:W-:-:S05]  /*1710*/  @P0 PRMT R57, R70, 0x7632, R57 ;  /* 0x0000763246390816 */ /* 0x000fca0000000039 */
[----:B------:R-:W-:-:S04]  /*1720*/  @P0 IMAD.U32 R57, R57, 0x10000, RZ ;  /* 0x0001000039390824 */ /* 0x000fc800078e00ff */
[----:B-1----:R-:W-:Y:S01]  /*1730*/  @P0 FMUL.FTZ R58, R57, R110 ;  /* 0x0000006e393a0220 */ /* 0x002fe20000410000 */
[----:B------:R-:W-:-:S03]  /*1740*/  MOV R57, R73 ;  /* 0x0000004900397202 */ /* 0x000fc60000000f00 */
[----:B------:R-:W-:Y:S01]  /*1750*/  @P0 FFMA.FTZ R57, R58, R59, R73 ;  /* 0x0000003b3a390223 */ /* 0x000fe20000010049 */
[----:B------:R-:W-:Y:S02]  /*1760*/  @P0 SHF.L.U32 R58, R71, 0x10, RZ ;  /* 0x00000010473a0819 */ /* 0x000fe400000006ff */
[----:B------:R-:W-:-:S03]  /*1770*/  @P0 SHF.L.U32 R59, R23, 0x10, RZ ;  /* 0x00000010173b0819 */ /* 0x000fc600000006ff */
[----:B--2---:R-:W-:Y:S01]  /*1780*/  @P0 FMUL.FTZ R109, R58, R109 ;  /* 0x0000006d3a6d0220 */ /* 0x004fe20000410000 */
        /* <DEDUP_REMOVED lines=10> */
.L_x_8289:
[----:B-1----:R-:W1:Y:S01]  /*1830*/  @P1 LDC R55, c[0x0][0x40c] ;  /* 0x00010300ff371b82 */ /* 0x002e620000000800 */
[----:B-----5:R-:W-:Y:S01]  /*1840*/  @P1 SHF.L.U32 R54, R68, 0x10, RZ ;  /* 0x0000001044361819 */ /* 0x020fe200000006ff */
[----:B------:R-:W-:Y:S01]  /*1850*/  @P1 IMAD.U32 R56, R20, 0x10000, RZ ;  /* 0x0001000014381824 */ /* 0x000fe200078e00ff */
[----:B------:R-:W-:-:S04]  /*1860*/  @P1 PRMT R52, R68, 0x7632, R52 ;  /* 0x0000763244341816 */ /* 0x000fc80000000034 */
[----:B------:R-:W-:Y:S01]  /*1870*/  @P1 SHF.L.U32 R53, R52, 0x10, RZ ;  /* 0x0000001034351819 */ /* 0x000fe200000006ff */
[----:B------:R-:W2:Y:S01]  /*1880*/  @P1 LDC R58, c[0x0][0x40c] ;  /* 0x00010300ff3a1b82 */ /* 0x000ea20000000800 */
[----:B------:R-:W-:-:S07]  /*1890*/  HFMA2 R52, -RZ, RZ, 0, 0 ;  /* 0x00000000ff347431 */ /* 0x000fce00000001ff */
[----:B------:R-:W3:Y:S08]  /*18a0*/  @P1 LDC R57, c[0x0][0x40c] ;  /* 0x00010300ff391b82 */ /* 0x000ef00000000800 */
[----:B0-----:R-:W0:Y:S01]  /*18b0*/  @P1 LDC R110, c[0x0][0x40c] ;  /* 0x00010300ff6e1b82 */ /* 0x001e220000000800 */
[----:B-1----:R-:W-:-:S04]  /*18c0*/  @P1 FMUL.FTZ R55, R54, R55 ;  /* 0x0000003736371220 */ /* 0x002fc80000410000 */
[----:B------:R-:W-:Y:S01]  /*18d0*/  @P1 FMUL.FTZ R52, R55, R56 ;  /* 0x0000003837341220 */ /* 0x000fe20000410000 */
[----:B------:R-:W-:Y:S01]  /*18e0*/  @P1 SHF.L.U32 R55, R104, 0x10, RZ ;  /* 0x0000001068371819 */ /* 0x000fe200000006ff */
[----:B--2---:R-:W-:Y:S01]  /*18f0*/  @P1 FMUL.FTZ R54, R53, R58 ;  /* 0x0000003a35361220 */ /* 0x004fe20000410000 */
[----:B------:R-:W1:Y:S01]  /*1900*/  @P1 LDC R59, c[0x0][0x40c] ;  /* 0x00010300ff3b1b82 */ /* 0x000e620000000800 */
[----:B------:R-:W-:Y:S02]  /*1910*/  MOV R53, RZ ;  /* 0x000000ff00357202 */ /* 0x000fe40000000f00 */
[----:B------:R-:W-:Y:S01]  /*1920*/  @P1 FMUL.FTZ R53, R55, R54 ;  /* 0x0000003637351220 */ /* 0x000fe20000410000 */
[C---:B------:R-:W-:Y:S02]  /*1930*/  @P1 PRMT R54, R69.reuse, 0x7632, R54 ;  /* 0x0000763245361816 */ /* 0x040fe40000000036 */
[----:B------:R-:W-:Y:S02]  /*1940*/  @P1 SHF.L.U32 R56, R69, 0x10, RZ ;  /* 0x0000001045381819 */ /* 0x000fe400000006ff */
[----:B------:R-:W-:Y:S01]  /*1950*/  @P1 SHF.L.U32 R55, R54, 0x10, RZ ;  /* 0x0000001036371819 */ /* 0x000fe200000006ff */
[----:B------:R-:W-:Y:S01]  /*1960*/  HFMA2 R54, -RZ, RZ, 0, 0 ;  /* 0x00000000ff367431 */ /* 0x000fe200000001ff */
[----:B------:R-:W-:Y:S01]  /*1970*/  @P1 SHF.L.U32 R58, R21, 0x10, RZ ;  /* 0x00000010153a1819 */ /* 0x000fe200000006ff */
[----:B---3--:R-:W-:Y:S01]  /*1980*/  @P1 FMUL.FTZ R57, R56, R57 ;  /* 0x0000003938391220 */ /* 0x008fe20000410000 */
[----:B------:R-:W2:Y:S01]  /*1990*/  @P1 LDC R109, c[0x0][0x40c] ;  /* 0x00010300ff6d1b82 */ /* 0x000ea20000000800 */
[----:B0-----:R-:W-:-:S02]  /*19a0*/  @P1 FMUL.FTZ R56, R55, R110 ;  /* 0x0000006e37381220 */ /* 0x001fc40000410000 */
[----:B------:R-:W-:Y:S01]  /*19b0*/  @P1 FMUL.FTZ R54, R57, R58 ;  /* 0x0000003a39361220 */ /* 0x000fe20000410000 */
[----:B------:R-:W-:Y:S01]  /*19c0*/  @P1 SHF.L.U32 R57, R103, 0x10, RZ ;  /* 0x0000001067391819 */ /* 0x000fe200000006ff */
[----:B------:R-:W-:Y:S01]  /*19d0*/  IMAD.MOV.U32 R55, RZ, RZ, RZ ;  /* 0x000000ffff377224 */ /* 0x000fe200078e00ff */
[----:B------:R-:W-:Y:S02]  /*19e0*/  @P1 SHF.L.U32 R58, R70, 0x10, RZ ;  /* 0x00000010463a1819 */ /* 0x000fe400000006ff */
[----:B------:R-:W0:Y:S01]  /*19f0*/  @P1 LDC R110, c[0x0][0x40c] ;  /* 0x00010300ff6e1b82 */ /* 0x000e220000000800 */
[----:B------:R-:W-:Y:S01]  /*1a00*/  @P1 FMUL.FTZ R55, R57, R56 ;  /* 0x0000003839371220 */ /* 0x000fe20000410000 */
[----:B------:R-:W-:Y:S01]  /*1a10*/  @P1 SHF.L.U32 R57, R22, 0x10, RZ ;  /* 0x0000001016391819 */ /* 0x000fe200000006ff */
[----:B-1----:R-:W-:Y:S01]  /*1a20*/  @P1 FMUL.FTZ R58, R58, R59 ;  /* 0x0000003b3a3a1220 */ /* 0x002fe20000410000 */
[----:B------:R-:W-:Y:S02]  /*1a30*/  MOV R56, RZ ;  /* 0x000000ff00387202 */ /* 0x000fe40000000f00 */
[----:B------:R-:W-:Y:S01]  /*1a40*/  @P1 SHF.L.U32 R59, R102, 0x10, RZ ;  /* 0x00000010663b1819 */ /* 0x000fe200000006ff */
[----:B------:R-:W-:Y:S01]  /*1a50*/  @P1 FMUL.FTZ R56, R58, R57 ;  /* 0x000000393a381220 */ /* 0x000fe20000410000 */
[----:B------:R-:W-:Y:S01]  /*1a60*/  @P1 PRMT R57, R70, 0x7632, R57 ;  /* 0x0000763246391816 */ /* 0x000fe20000000039 */
[----:B------:R-:W1:Y:S03]  /*1a70*/  @P1 LDC R154, c[0x0][0x40c] ;  /* 0x00010300ff9a1b82 */ /* 0x000e660000000800 */
[----:B------:R-:W-:-:S05]  /*1a80*/  @P1 SHF.L.U32 R57, R57, 0x10, RZ ;  /* 0x0000001039391819 */ /* 0x000fca00000006ff */
[----:B0-----:R-:W-:Y:S01]  /*1a90*/  @P1 FMUL.FTZ R58, R57, R110 ;  /* 0x0000006e393a1220 */ /* 0x001fe20000410000 */
[----:B------:R-:W-:Y:S01]  /*1aa0*/  HFMA2 R57, -RZ, RZ, 0, 0 ;  /* 0x00000000ff397431 */ /* 0x000fe200000001ff */
[----:B------:R-:W-:Y:S02]  /*1ab0*/  @P1 SHF.L.U32 R110, R23, 0x10, RZ ;  /* 0x00000010176e1819 */ /* 0x000fe400000006ff */
[----:B------:R-:W-:Y:S01]  /*1ac0*/  @P1 FMUL.FTZ R57, R59, R58 ;  /* 0x0000003a3b391220 */ /* 0x000fe20000410000 */
[C---:B------:R-:W-:Y:S02]  /*1ad0*/  @P1 SHF.L.U32 R58, R71.reuse, 0x10, RZ ;  /* 0x00000010473a1819 */ /* 0x040fe400000006ff */
[----:B------:R-:W-:-:S03]  /*1ae0*/  @P1 PRMT R59, R71, 0x7632, R59 ;  /* 0x00007632473b1816 */ /* 0x000fc6000000003b */
[----:B--2---:R-:W-:Y:S01]  /*1af0*/  @P1 FMUL.FTZ R109, R58, R109 ;  /* 0x0000006d3a6d1220 */ /* 0x004fe20000410000 */
[----:B------:R-:W-:Y:S01]  /*1b00*/  MOV R58, RZ ;  /* 0x000000ff003a7202 */ /* 0x000fe20000000f00 */
[----:B------:R-:W-:Y:S02]  /*1b10*/  @P1 IMAD.U32 R59, R59, 0x10000, RZ ;  /* 0x000100003b3b1824 */ /* 0x000fe400078e00ff */
[----:B------:R-:W-:Y:S01]  /*1b20*/  @P1 FMUL.FTZ R58, R109, R110 ;  /* 0x0000006e6d3a1220 */ /* 0x000fe20000410000 */
[----:B------:R-:W-:Y:S01]  /*1b30*/  @P1 SHF.L.U32 R110, R101, 0x10, RZ ;  /* 0x00000010656e1819 */ /* 0x000fe200000006ff */
[----:B-1----:R-:W-:Y:S01]  /*1b40*/  @P1 FMUL.FTZ R109, R59, R154 ;  /* 0x0000009a3b6d1220 */ /* 0x002fe20000410000 */
[----:B------:R-:W-:-:S03]  /*1b50*/  HFMA2 R59, -RZ, RZ, 0, 0 ;  /* 0x00000000ff3b7431 */ /* 0x000fc600000001ff */
[----:B------:R-:W-:-:S07]  /*1b60*/  @P1 FMUL.FTZ R59, R110, R109 ;  /* 0x0000006d6e3b1220 */ /* 0x000fce0000410000 */
.L_x_8290:
[----:B------:R-:W0:Y:S01]  /*1b70*/  LDC.64 R110, c[0x0][0x3a8] ;  /* 0x0000ea00ff6e7b82 */ /* 0x000e220000000a00 */
[----:B------:R-:W-:Y:S01]  /*1b80*/  IADD3 R108, PT, PT, R108, 0x100, RZ ;  /* 0x000001006c6c7810 */ /* 0x000fe20007ffe0ff */
[C---:B0-----:R-:W-:Y:S01]  /*1b90*/  IMAD.WIDE.U32 R110, R94.reuse, 0x20, R110 ;  /* 0x000000205e6e7825 */ /* 0x041fe200078e006e */
[----:B------:R-:W-:-:S04]  /*1ba0*/  IADD3 R94, PT, PT, R94, 0x100, RZ ;  /* 0x000001005e5e7810 */ /* 0x000fc80007ffe0ff */
[----:B------:R1:W-:Y:S04]  /*1bb0*/  STG.E.128 desc[UR6][R110.64], R52 ;  /* 0x000000346e007986 */ /* 0x0003e8000c101d06 */
[----:B------:R1:W-:Y:S02]  /*1bc0*/  STG.E.128 desc[UR6][R110.64+0x10], R56 ;  /* 0x000010386e007986 */ /* 0x0003e4000c101d06 */
.L_x_8288:
[----:B------:R-:W-:Y:S05]  /*1bd0*/  BSYNC.RECONVERGENT B0 ;  /* 0x0000000000007941 */ /* 0x000fea0003800200 */
.L_x_8287:
[----:B------:R-:W-:Y:S01]  /*1be0*/  ISETP.GE.U32.AND P4, PT, R3, 0x300, PT ;  /* 0x000003000300780c */ /* 0x000fe20003f86070 */
[----:B------:R-:W-:-:S12]  /*1bf0*/  BSSY.RECONVERGENT B0, `(.L_x_8291) ;  /* 0x000007c000007945 */ /* 0x000fd80003800200 */
[----:B------:R-:W-:Y:S05]  /*1c00*/  @!P4 BRA `(.L_x_8292) ;  /* 0x0000000400e8c947 */ /* 0x000fea0003800000 */
[----:B------:R-:W-:Y:S01]  /*1c10*/  ISETP.NE.U32.AND P0, PT, RZ, UR8, PT ;  /* 0x00000008ff007c0c */ /* 0x000fe2000bf05070 */
[----:B------:R-:W2:Y:S03]  /*1c20*/  @P1 LDC.64 R60, c[0x0][0x390] ;  /* 0x0000e400ff3c1b82 */ /* 0x000ea60000000a00 */
[----:B------:R-:W-:-:S13]  /*1c30*/  ISETP.NE.AND.EX P0, PT, RZ, UR9, PT, P0 ;  /* 0x00000009ff007c0c */ /* 0x000fda000bf05300 */
[----:B------:R-:W3:Y:S01]  /*1c40*/  @P0 LDC.64 R62, c[0x0][0x3a0] ;  /* 0x0000e800ff3e0b82 */ /* 0x000ee20000000a00 */
[----:B--2---:R-:W-:-:S05]  /*1c50*/  @P1 IMAD.WIDE.U32 R60, R108, 0x10, R60 ;  /* 0x000000106c3c1825 */ /* 0x004fca00078e003c */
[----:B------:R2:W5:Y:S01]  /*1c60*/  @P1 LDG.E.128 R68, desc[UR6][R60.64] ;  /* 0x000000063c441981 */ /* 0x000562000c1e1d00 */
[----:B---3--:R-:W-:-:S05]  /*1c70*/  @P0 IMAD.WIDE.U32 R62, R94, 0x20, R62 ;  /* 0x000000205e3e0825 */ /* 0x008fca00078e003e */
[----:B------:R2:W5:Y:S04]  /*1c80*/  @P0 LDG.E.128 R48, desc[UR6][R62.64] ;  /* 0x000000063e300981 */ /* 0x000568000c1e1d00 */
[----:B------:R2:W5:Y:S01]  /*1c90*/  @P0 LDG.E.128 R72, desc[UR6][R62.64+0x10] ;  /* 0x000010063e480981 */ /* 0x000562000c1e1d00 */
[----:B------:R-:W-:Y:S05]  /*1ca0*/  @!P0 BRA `(.L_x_8293) ;  /* 0x0000000000d88947 */ /* 0x000fea0003800000 */
[----:B------:R-:W-:Y:S02]  /*1cb0*/  ISETP.GT.AND P0, PT, R0, RZ, PT ;  /* 0x000000ff0000720c */ /* 0x000fe40003f04270 */
[----:B--2--5:R-:W-:-:S11]  /*1cc0*/  MOV R60, R48 ;  /* 0x00000030003c7202 */ /* 0x024fd60000000f00 */
[----:B------:R-:W2:Y:S01]  /*1cd0*/  @P0 LDC R64, c[0x0][0x40c] ;  /* 0x00010300ff400b82 */ /* 0x000ea20000000800 */
[C---:B------:R-:W-:Y:S02]  /*1ce0*/  @P0 PRMT R61, R68.reuse, 0x7632, R61 ;  /* 0x00007632443d0816 */ /* 0x040fe4000000003d */
[----:B------:R-:W-:Y:S02]  /*1cf0*/  @P0 SHF.L.U32 R63, R68, 0x10, RZ ;  /* 0x00000010443f0819 */ /* 0x000fe400000006ff */
[----:B------:R-:W-:Y:S02]  /*1d00*/  @P0 SHF.L.U32 R62, R61, 0x10, RZ ;  /* 0x000000103d3e0819 */ /* 0x000fe400000006ff */
[----:B------:R-:W-:Y:S01]  /*1d10*/  @P0 SHF.L.U32 R61, R32, 0x10, RZ ;  /* 0x00000010203d0819 */ /* 0x000fe200000006ff */
[----:B------:R-:W3:Y:S01]  /*1d20*/  @P0 LDC R65, c[0x0][0x40c] ;  /* 0x00010300ff410b82 */ /* 0x000ee20000000800 */
[----:B------:R-:W-:-:S07]  /*1d30*/  @P0 SHF.L.U32 R66, R70, 0x10, RZ ;  /* 0x0000001046420819 */ /* 0x000fce00000006ff */
[----:B------:R-:W4:Y:S08]  /*1d40*/  @P0 LDC R67, c[0x0][0x40c] ;  /* 0x00010300ff430b82 */ /* 0x000f300000000800 */
[----:B------:R-:W4:Y:S01]  /*1d50*/  @P0 LDC R109, c[0x0][0x40c] ;  /* 0x00010300ff6d0b82 */ /* 0x000f220000000800 */
[----:B--2---:R-:W-:Y:S01]  /*1d60*/  @P0 FMUL.FTZ R63, R63, R64 ;  /* 0x000000403f3f0220 */ /* 0x004fe20000410000 */
[----:B------:R-:W-:-:S03]  /*1d70*/  @P0 SHF.L.U32 R64, R69, 0x10, RZ ;  /* 0x0000001045400819 */ /* 0x000fc600000006ff */
[----:B------:R-:W-:Y:S01]  /*1d80*/  @P0 FFMA.FTZ R60, R63, R61, R48 ;  /* 0x0000003d3f3c0223 */ /* 0x000fe20000010030 */
[----:B------:R-:W-:Y:S01]  /*1d90*/  @P0 IMAD.U32 R63, R100, 0x10000, RZ ;  /* 0x00010000643f0824 */ /* 0x000fe200078e00ff */
[----:B------:R-:W-:Y:S01]  /*1da0*/  MOV R61, R49 ;  /* 0x00000031003d7202 */ /* 0x000fe20000000f00 */
[----:B01----:R-:W0:Y:S01]  /*1db0*/  @P0 LDC R111, c[0x0][0x40c] ;  /* 0x00010300ff6f0b82 */ /* 0x003e220000000800 */
[----:B---3--:R-:W-:Y:S01]  /*1dc0*/  @P0 FMUL.FTZ R62, R62, R65 ;  /* 0x000000413e3e0220 */ /* 0x008fe20000410000 */
[----:B------:R-:W-:-:S03]  /*1dd0*/  @P0 SHF.L.U32 R65, R99, 0x10, RZ ;  /* 0x0000001063410819 */ /* 0x000fc600000006ff */
[----:B------:R-:W-:Y:S01]  /*1de0*/  @P0 FFMA.FTZ R61, R62, R63, R49 ;  /* 0x0000003f3e3d0223 */ /* 0x000fe20000010031 */
[----:B------:R-:W-:Y:S01]  /*1df0*/  @P0 PRMT R63, R69, 0x7632, R63 ;  /* 0x00007632453f0816 */ /* 0x000fe2000000003f */
[----:B----4-:R-:W-:Y:S01]  /*1e00*/  @P0 FMUL.FTZ R67, R64, R67 ;  /* 0x0000004340430220 */ /* 0x010fe20000410000 */
[----:B------:R-:W1:Y:S02]  /*1e10*/  @P0 LDC R110, c[0x0][0x40c] ;  /* 0x00010300ff6e0b82 */ /* 0x000e640000000800 */
[----:B------:R-:W-:Y:S02]  /*1e20*/  @P0 SHF.L.U32 R64, R63, 0x10, RZ ;  /* 0x000000103f400819 */ /* 0x000fe400000006ff */
[----:B------:R-:W-:Y:S02]  /*1e30*/  @P0 SHF.L.U32 R63, R33, 0x10, RZ ;  /* 0x00000010213f0819 */ /* 0x000fe400000006ff */
[----:B------:R-:W-:Y:S01]  /*1e40*/  MOV R62, R50 ;  /* 0x00000032003e7202 */ /* 0x000fe20000000f00 */
[----:B------:R-:W-:-:S02]  /*1e50*/  @P0 FMUL.FTZ R64, R64, R109 ;  /* 0x0000006d40400220 */ /* 0x000fc40000410000 */
        /* <DEDUP_REMOVED lines=27> */
.L_x_8293:
[----:B--2---:R-:W2:Y:S01]  /*2010*/  @P1 LDC R63, c[0x0][0x40c] ;  /* 0x00010300ff3f1b82 */ /* 0x004ea20000000800 */
[----:B-----5:R-:W-:Y:S01]  /*2020*/  @P1 SHF.L.U32 R62, R68, 0x10, RZ ;  /* 0x00000010443e1819 */ /* 0x020fe200000006ff */
[----:B------:R-:W-:Y:S01]  /*2030*/  @P1 IMAD.U32 R64, R32, 0x10000, RZ ;  /* 0x0001000020401824 */ /* 0x000fe200078e00ff */
[----:B------:R-:W-:-:S04]  /*2040*/  @P1 PRMT R60, R68, 0x7632, R60 ;  /* 0x00007632443c1816 */ /* 0x000fc8000000003c */
[----:B------:R-:W-:Y:S01]  /*2050*/  @P1 SHF.L.U32 R61, R60, 0x10, RZ ;  /* 0x000000103c3d1819 */ /* 0x000fe200000006ff */
[----:B------:R-:W3:Y:S01]  /*2060*/  @P1 LDC R66, c[0x0][0x40c] ;  /* 0x00010300ff421b82 */ /* 0x000ee20000000800 */
[----:B------:R-:W-:-:S07]  /*2070*/  HFMA2 R60, -RZ, RZ, 0, 0 ;  /* 0x00000000ff3c7431 */ /* 0x000fce00000001ff */
[----:B------:R-:W4:Y:S08]  /*2080*/  @P1 LDC R65, c[0x0][0x40c] ;  /* 0x00010300ff411b82 */ /* 0x000f300000000800 */
[----:B01----:R-:W0:Y:S01]  /*2090*/  @P1 LDC R110, c[0x0][0x40c] ;  /* 0x00010300ff6e1b82 */ /* 0x003e220000000800 */
[----:B--2---:R-:W-:-:S04]  /*20a0*/  @P1 FMUL.FTZ R63, R62, R63 ;  /* 0x0000003f3e3f1220 */ /* 0x004fc80000410000 */
[----:B------:R-:W-:Y:S01]  /*20b0*/  @P1 FMUL.FTZ R60, R63, R64 ;  /* 0x000000403f3c1220 */ /* 0x000fe20000410000 */
[----:B------:R-:W-:Y:S01]  /*20c0*/  @P1 SHF.L.U32 R63, R100, 0x10, RZ ;  /* 0x00000010643f1819 */ /* 0x000fe200000006ff */
[----:B---3--:R-:W-:Y:S01]  /*20d0*/  @P1 FMUL.FTZ R62, R61, R66 ;  /* 0x000000423d3e1220 */ /* 0x008fe20000410000 */
        /* <DEDUP_REMOVED lines=8> */
[----:B----4-:R-:W-:Y:S01]  /*2160*/  @P1 FMUL.FTZ R65, R64, R65 ;  /* 0x0000004140411220 */ /* 0x010fe20000410000 */
        /* <DEDUP_REMOVED lines=30> */
.L_x_8294:
[----:B------:R-:W0:Y:S01]  /*2350*/  LDC.64 R110, c[0x0][0x3a8] ;  /* 0x0000ea00ff6e7b82 */ /* 0x000e220000000a00 */
[----:B------:R-:W-:Y:S01]  /*2360*/  IADD3 R108, PT, PT, R108, 0x100, RZ ;  /* 0x000001006c6c7810 */ /* 0x000fe20007ffe0ff */
[C---:B0-----:R-:W-:Y:S01]  /*2370*/  IMAD.WIDE.U32 R110, R94.reuse, 0x20, R110 ;  /* 0x000000205e6e7825 */ /* 0x041fe200078e006e */
[----:B------:R-:W-:-:S04]  /*2380*/  IADD3 R94, PT, PT, R94, 0x100, RZ ;  /* 0x000001005e5e7810 */ /* 0x000fc80007ffe0ff */
[----:B------:R2:W-:Y:S04]  /*2390*/  STG.E.128 desc[UR6][R110.64], R60 ;  /* 0x0000003c6e007986 */ /* 0x0005e8000c101d06 */
[----:B------:R2:W-:Y:S02]  /*23a0*/  STG.E.128 desc[UR6][R110.64+0x10], R64 ;  /* 0x000010406e007986 */ /* 0x0005e4000c101d06 */
.L_x_8292:
[----:B------:R-:W-:Y:S05]  /*23b0*/  BSYNC.RECONVERGENT B0 ;  /* 0x0000000000007941 */ /* 0x000fea0003800200 */
.L_x_8291:
[----:B------:R-:W-:Y:S01]  /*23c0*/  ISETP.GE.U32.AND P5, PT, R3, 0x400, PT ;  /* 0x000004000300780c */ /* 0x000fe20003fa6070 */
[----:B------:R-:W-:-:S12]  /*23d0*/  BSSY.RECONVERGENT B0, `(.L_x_8295) ;  /* 0x0000076000007945 */ /* 0x000fd80003800200 */
[----:B------:R-:W-:Y:S05]  /*23e0*/  @!P5 BRA `(.L_x_8296) ;  /* 0x0000000400d0d947 */ /* 0x000fea0003800000 */
[----:B------:R-:W-:Y:S01]  /*23f0*/  ISETP.NE.U32.AND P0, PT, RZ, UR8, PT ;  /* 0x00000008ff007c0c */ /* 0x000fe2000bf05070 */
[----:B------:R-:W3:Y:S03]  /*2400*/  @P1 LDC.64 R76, c[0x0][0x390] ;  /* 0x0000e400ff4c1b82 */ /* 0x000ee60000000a00 */
[----:B------:R-:W-:-:S13]  /*2410*/  ISETP.NE.AND.EX P0, PT, RZ, UR9, PT, P0 ;  /* 0x00000009ff007c0c */ /* 0x000fda000bf05300 */
[----:B------:R-:W4:Y:S01]  /*2420*/  @P0 LDC.64 R78, c[0x0][0x3a0] ;  /* 0x0000e800ff4e0b82 */ /* 0x000f220000000a00 */
[----:B---3--:R-:W-:-:S05]  /*2430*/  @P1 IMAD.WIDE.U32 R108, R108, 0x10, R76 ;  /* 0x000000106c6c1825 */ /* 0x008fca00078e004c */
[----:B------:R3:W5:Y:S01]  /*2440*/  @P1 LDG.E.128 R68, desc[UR6][R108.64] ;  /* 0x000000066c441981 */ /* 0x000762000c1e1d00 */
[----:B----4-:R-:W-:-:S05]  /*2450*/  @P0 IMAD.WIDE.U32 R76, R94, 0x20, R78 ;  /* 0x000000205e4c0825 */ /* 0x010fca00078e004e */
[----:B------:R3:W5:Y:S04]  /*2460*/  @P0 LDG.E.128 R48, desc[UR6][R76.64] ;  /* 0x000000064c300981 */ /* 0x000768000c1e1d00 */
[----:B------:R3:W5:Y:S01]  /*2470*/  @P0 LDG.E.128 R72, desc[UR6][R76.64+0x10] ;  /* 0x000010064c480981 */ /* 0x000762000c1e1d00 */
[----:B------:R-:W-:Y:S05]  /*2480*/  @!P0 BRA `(.L_x_8297) ;  /* 0x0000000000d88947 */ /* 0x000fea0003800000 */
[----:B------:R-:W-:Y:S02]  /*2490*/  ISETP.GT.AND P0, PT, R0, RZ, PT ;  /* 0x000000ff0000720c */ /* 0x000fe40003f04270 */
[----:B-----5:R-:W-:Y:S02]  /*24a0*/  MOV R88, R48 ;  /* 0x0000003000587202 */ /* 0x020fe40000000f00 */
[----:B------:R-:W-:-:S09]  /*24b0*/  MOV R90, R50 ;  /* 0x00000032005a7202 */ /* 0x000fd20000000f00 */
[----:B---3--:R-:W3:Y:S01]  /*24c0*/  @P0 LDC R77, c[0x0][0x40c] ;  /* 0x00010300ff4d0b82 */ /* 0x008ee20000000800 */
[C---:B------:R-:W-:Y:S02]  /*24d0*/  @P0 PRMT R0, R68.reuse, 0x7632, R0 ;  /* 0x0000763244000816 */ /* 0x040fe40000000000 */
[----:B------:R-:W-:Y:S02]  /*24e0*/  @P0 SHF.L.U32 R76, R68, 0x10, RZ ;  /* 0x00000010444c0819 */ /* 0x000fe400000006ff */
[----:B------:R-:W-:Y:S02]  /*24f0*/  @P0 SHF.L.U32 R0, R0, 0x10, RZ ;  /* 0x0000001000000819 */ /* 0x000fe400000006ff */
[----:B------:R-:W-:Y:S01]  /*2500*/  @P0 SHF.L.U32 R78, R69, 0x10, RZ ;  /* 0x00000010454e0819 */ /* 0x000fe200000006ff */
[----:B------:R-:W4:Y:S08]  /*2510*/  @P0 LDC R89, c[0x0][0x40c] ;  /* 0x00010300ff590b82 */ /* 0x000f300000000800 */
[----:B------:R-:W0:Y:S08]  /*2520*/  @P0 LDC R91, c[0x0][0x40c] ;  /* 0x00010300ff5b0b82 */ /* 0x000e300000000800 */
[----:B------:R-:W0:Y:S01]  /*2530*/  @P0 LDC R109, c[0x0][0x40c] ;  /* 0x00010300ff6d0b82 */ /* 0x000e220000000800 */
[----:B---3--:R-:W-:Y:S01]  /*2540*/  @P0 FMUL.FTZ R79, R76, R77 ;  /* 0x0000004d4c4f0220 */ /* 0x008fe20000410000 */
[----:B------:R-:W-:Y:S01]  /*2550*/  @P0 SHF.L.U32 R76, R151, 0x10, RZ ;  /* 0x00000010974c0819 */ /* 0x000fe200000006ff */
[----:B------:R-:W-:-:S04]  /*2560*/  @P0 IMAD.U32 R77, R44, 0x10000, RZ ;  /* 0x000100002c4d0824 */ /* 0x000fc800078e00ff */
[----:B------:R-:W-:Y:S01]  /*2570*/  @P0 FFMA.FTZ R88, R79, R77, R48 ;  /* 0x0000004d4f580223 */ /* 0x000fe20000010030 */
[----:B------:R-:W3:Y:S01]  /*2580*/  @P0 LDC R108, c[0x0][0x40c] ;  /* 0x00010300ff6c0b82 */ /* 0x000ee20000000800 */
[----:B----4-:R-:W-:Y:S01]  /*2590*/  @P0 FMUL.FTZ R0, R0, R89 ;  /* 0x0000005900000220 */ /* 0x010fe20000410000 */
[----:B------:R-:W-:Y:S02]  /*25a0*/  MOV R89, R49 ;  /* 0x0000003100597202 */ /* 0x000fe40000000f00 */
[----:B------:R-:W-:Y:S01]  /*25b0*/  @P0 SHF.L.U32 R77, R45, 0x10, RZ ;  /* 0x000000102d4d0819 */ /* 0x000fe200000006ff */
[----:B------:R-:W-:Y:S01]  /*25c0*/  @P0 FFMA.FTZ R89, R0, R76, R49 ;  /* 0x0000004c00590223 */ /* 0x000fe20000010031 */
[----:B------:R-:W-:Y:S02]  /*25d0*/  @P0 PRMT R0, R69, 0x7632, R0 ;  /* 0x0000763245000816 */ /* 0x000fe40000000000 */
[----:B012---:R-:W0:Y:S01]  /*25e0*/  @P0 LDC R111, c[0x0][0x40c] ;  /* 0x00010300ff6f0b82 */ /* 0x007e220000000800 */
[----:B------:R-:W-:Y:S01]  /*25f0*/  @P0 FMUL.FTZ R91, R78, R91 ;  /* 0x0000005b4e5b0220 */ /* 0x000fe20000410000 */
[----:B------:R-:W-:Y:S01]  /*2600*/  @P0 SHF.L.U32 R0, R0, 0x10, RZ ;  /* 0x0000001000000819 */ /* 0x000fe200000006ff */
[----:B------:R-:W-:Y:S01]  /*2610*/  @P0 IMAD.U32 R78, R71, 0x10000, RZ ;  /* 0x00010000474e0824 */ /* 0x000fe200078e00ff */
[----:B------:R-:W-:Y:S01]  /*2620*/  @P0 SHF.L.U32 R76, R150, 0x10, RZ ;  /* 0x00000010964c0819 */ /* 0x000fe200000006ff */
[----:B------:R-:W-:Y:S01]  /*2630*/  @P0 FFMA.FTZ R90, R91, R77, R50 ;  /* 0x0000004d5b5a0223 */ /* 0x000fe20000010032 */
[----:B------:R-:W-:-:S02]  /*2640*/  @P0 SHF.L.U32 R77, R70, 0x10, RZ ;  /* 0x00000010464d0819 */ /* 0x000fc400000006ff */
[----:B------:R-:W1:Y:S01]  /*2650*/  @P0 LDC R155, c[0x0][0x40c] ;  /* 0x00010300ff9b0b82 */ /* 0x000e620000000800 */
[----:B------:R-:W-:Y:S01]  /*2660*/  @P0 FMUL.FTZ R0, R0, R109 ;  /* 0x0000006d00000220 */ /* 0x000fe20000410000 */
[----:B------:R-:W-:Y:S02]  /*2670*/  MOV R91, R51 ;  /* 0x00000033005b7202 */ /* 0x000fe40000000f00 */
[----:B------:R-:W-:Y:S01]  /*2680*/  @P0 SHF.L.U32 R109, R47, 0x10, RZ ;  /* 0x000000102f6d0819 */ /* 0x000fe200000006ff */
[----:B------:R-:W-:Y:S01]  /*2690*/  @P0 FFMA.FTZ R91, R0, R76, R51 ;  /* 0x0000004c005b0223 */ /* 0x000fe20000010033 */
[----:B------:R-:W-:Y:S01]  /*26a0*/  @P0 PRMT R0, R70, 0x7632, R0 ;  /* 0x0000763246000816 */ /* 0x000fe20000000000 */
[----:B---3--:R-:W-:Y:S01]  /*26b0*/  @P0 FMUL.FTZ R79, R77, R108 ;  /* 0x0000006c4d4f0220 */ /* 0x008fe20000410000 */
[----:B------:R-:W-:Y:S02]  /*26c0*/  @P0 SHF.L.U32 R77, R46, 0x10, RZ ;  /* 0x000000102e4d0819 */ /* 0x000fe400000006ff */
[----:B------:R-:W-:-:S02]  /*26d0*/  @P0 SHF.L.U32 R0, R0, 0x10, RZ ;  /* 0x0000001000000819 */ /* 0x000fc400000006ff */
[----:B------:R-:W-:Y:S01]  /*26e0*/  MOV R76, R72 ;  /* 0x00000048004c7202 */ /* 0x000fe20000000f00 */
[----:B------:R-:W-:Y:S01]  /*26f0*/  @P0 FFMA.FTZ R76, R79, R77, R72 ;  /* 0x0000004d4f4c0223 */ /* 0x000fe20000010048 */
[----:B------:R-:W-:Y:S01]  /*2700*/  @P0 SHF.L.U32 R79, R149, 0x10, RZ ;  /* 0x00000010954f0819 */ /* 0x000fe200000006ff */
[----:B0-----:R-:W-:Y:S01]  /*2710*/  @P0 FMUL.FTZ R0, R0, R111 ;  /* 0x0000006f00000220 */ /* 0x001fe20000410000 */
[----:B------:R-:W-:-:S03]  /*2720*/  MOV R77, R73 ;  /* 0x00000049004d7202 */ /* 0x000fc60000000f00 */
[----:B------:R-:W-:Y:S01]  /*2730*/  @P0 FFMA.FTZ R77, R0, R79, R73 ;  /* 0x0000004f004d0223 */ /* 0x000fe20000010049 */
[----:B------:R-:W-:Y:S01]  /*2740*/  MOV R79, R75 ;  /* 0x0000004b004f7202 */ /* 0x000fe20000000f00 */
[----:B-1----:R-:W-:Y:S01]  /*2750*/  @P0 FMUL.FTZ R155, R78, R155 ;  /* 0x0000009b4e9b0220 */ /* 0x002fe20000410000 */
[----:B------:R-:W-:-:S03]  /*2760*/  MOV R78, R74 ;  /* 0x0000004a004e7202 */ /* 0x000fc60000000f00 */
[----:B------:R-:W-:Y:S01]  /*2770*/  @P0 FFMA.FTZ R78, R155, R109, R74 ;  /* 0x0000006d9b4e0223 */ /* 0x000fe2000001004a */
[----:B------:R-:W-:Y:S06]  /*2780*/  @!P0 BRA `(.L_x_8298) ;  /* 0x0000000000d88947 */ /* 0x000fec0003800000 */
[----:B------:R-:W-:Y:S02]  /*2790*/  PRMT R0, R71, 0x7632, R0 ;  /* 0x0000763247007816 */ /* 0x000fe40000000000 */
[----:B------:R-:W-:Y:S02]  /*27a0*/  SHF.L.U32 R79, R148, 0x10, RZ ;  /* 0x00000010944f7819 */ /* 0x000fe400000006ff */
[----:B------:R-:W-:-:S05]  /*27b0*/  SHF.L.U32 R0, R0, 0x10, RZ ;  /* 0x0000001000007819 */ /* 0x000fca00000006ff */
[----:B------:R-:W-:-:S04]  /*27c0*/  FMUL.FTZ R0, R0, UR12 ;  /* 0x0000000c00007c20 */ /* 0x000fc80008410000 */
[----:B------:R-:W-:Y:S01]  /*27d0*/  FFMA.FTZ R79, R0, R79, R75 ;  /* 0x0000004f004f7223 */ /* 0x000fe2000001004b */
[----:B------:R-:W-:Y:S06]  /*27e0*/  BRA `(.L_x_8298) ;  /* 0x0000000000c07947 */ /* 0x000fec0003800000 */
.L_x_8297:
[----:B------:R-:W4:Y:S01]  /*27f0*/  @P1 LDC R79, c[0x0][0x40c] ;  /* 0x00010300ff4f1b82 */ /* 0x000f220000000800 */
[C---:B-----5:R-:W-:Y:S02]  /*2800*/  @P1 PRMT R0, R68.reuse, 0x7632, R0 ;  /* 0x0000763244001816 */ /* 0x060fe40000000000 */
[----:B------:R-:W-:Y:S02]  /*2810*/  CS2R R88, SRZ ;  /* 0x0000000000587805 */ /* 0x000fe4000001ff00 */
[----:B---3--:R-:W-:Y:S02]  /*2820*/  @P1 SHF.L.U32 R76, R68, 0x10, RZ ;  /* 0x00000010444c1819 */ /* 0x008fe400000006ff */
[----:B------:R-:W-:Y:S01]  /*2830*/  @P1 SHF.L.U32 R78, R69, 0x10, RZ ;  /* 0x00000010454e1819 */ /* 0x000fe200000006ff */
[----:B------:R-:W-:Y:S01]  /*2840*/  @P1 IMAD.U32 R0, R0, 0x10000, RZ ;  /* 0x0001000000001824 */ /* 0x000fe200078e00ff */
[----:B------:R-:W-:Y:S01]  /*2850*/  @P1 SHF.L.U32 R108, R47, 0x10, RZ ;  /* 0x000000102f6c1819 */ /* 0x000fe200000006ff */
[----:B------:R-:W3:Y:S08]  /*2860*/  @P1 LDC R77, c[0x0][0x40c] ;  /* 0x00010300ff4d1b82 */ /* 0x000ef00000000800 */
[----:B------:R-:W3:Y:S08]  /*2870*/  @P1 LDC R91, c[0x0][0x40c] ;  /* 0x00010300ff5b1b82 */ /* 0x000ef00000000800 */
[----:B------:R-:W3:Y:S01]  /*2880*/  @P1 LDC R109, c[0x0][0x40c] ;  /* 0x00010300ff6d1b82 */ /* 0x000ee20000000800 */
[----:B----4-:R-:W-:Y:S01]  /*2890*/  @P1 FMUL.FTZ R0, R0, R79 ;  /* 0x0000004f00001220 */ /* 0x010fe20000410000 */
[----:B------:R-:W-:-:S05]  /*28a0*/  @P1 SHF.L.U32 R79, R151, 0x10, RZ ;  /* 0x00000010974f1819 */ /* 0x000fca00000006ff */
[----:B------:R-:W-:Y:S01]  /*28b0*/  @P1 FMUL.FTZ R89, R79, R0 ;  /* 0x000000004f591220 */ /* 0x000fe20000410000 */
[----:B012---:R-:W0:Y:S01]  /*28c0*/  @P1 LDC R111, c[0x0][0x40c] ;  /* 0x00010300ff6f1b82 */ /* 0x007e220000000800 */
[----:B---3--:R-:W-:Y:S01]  /*28d0*/  @P1 FMUL.FTZ R76, R76, R77 ;  /* 0x0000004d4c4c1220 */ /* 0x008fe20000410000 */
[----:B------:R-:W-:Y:S02]  /*28e0*/  @P1 SHF.L.U32 R77, R44, 0x10, RZ ;  /* 0x000000102c4d1819 */ /* 0x000fe400000006ff */
[----:B------:R-:W-:-:S03]  /*28f0*/  @P1 PRMT R0, R69, 0x7632, R0 ;  /* 0x0000763245001816 */ /* 0x000fc60000000000 */
[----:B------:R-:W-:Y:S01]  /*2900*/  @P1 FMUL.FTZ R88, R76, R77 ;  /* 0x0000004d4c581220 */ /* 0x000fe20000410000 */
[----:B------:R-:W-:Y:S01]  /*2910*/  @P1 SHF.L.U32 R77, R45, 0x10, RZ ;  /* 0x000000102d4d1819 */ /* 0x000fe200000006ff */
[----:B------:R-:W1:Y:S01]  /*2920*/  @P1 LDC R79, c[0x0][0x40c] ;  /* 0x00010300ff4f1b82 */ /* 0x000e620000000800 */
[----:B------:R-:W-:Y:S01]  /*2930*/  @P1 FMUL.FTZ R78, R78, R91 ;  /* 0x0000005b4e4e1220 */ /* 0x000fe20000410000 */
[----:B------:R-:W-:Y:S02]  /*2940*/  @P1 SHF.L.U32 R0, R0, 0x10, RZ ;  /* 0x0000001000001819 */ /* 0x000fe400000006ff */
[----:B------:R-:W-:Y:S02]  /*2950*/  CS2R R90, SRZ ;  /* 0x00000000005a7805 */ /* 0x000fe4000001ff00 */
[----:B------:R-:W-:Y:S01]  /*2960*/  @P1 SHF.L.U32 R76, R70, 0x10, RZ ;  /* 0x00000010464c1819 */ /* 0x000fe200000006ff */
[----:B------:R-:W-:Y:S01]  /*2970*/  @P1 FMUL.FTZ R90, R78, R77 ;  /* 0x0000004d4e5a1220 */ /* 0x000fe20000410000 */
[----:B------:R-:W-:Y:S01]  /*2980*/  @P1 SHF.L.U32 R77, R150, 0x10, RZ ;  /* 0x00000010964d1819 */ /* 0x000fe200000006ff */
[----:B------:R-:W-:Y:S01]  /*2990*/  @P1 FMUL.FTZ R0, R0, R109 ;  /* 0x0000006d00001220 */ /* 0x000fe20000410000 */
[----:B------:R-:W-:Y:S01]  /*29a0*/  @P1 SHF.L.U32 R78, R46, 0x10, RZ ;  /* 0x000000102e4e1819 */ /* 0x000fe200000006ff */
[----:B------:R-:W2:Y:S02]  /*29b0*/  @P1 LDC R109, c[0x0][0x40c] ;  /* 0x00010300ff6d1b82 */ /* 0x000ea40000000800 */
[----:B------:R-:W-:Y:S01]  /*29c0*/  @P1 FMUL.FTZ R91, R77, R0 ;  /* 0x000000004d5b1220 */ /* 0x000fe20000410000 */
[----:B------:R-:W-:Y:S01]  /*29d0*/  @P1 PRMT R0, R70, 0x7632, R0 ;  /* 0x0000763246001816 */ /* 0x000fe20000000000 */
[----:B0-----:R-:W-:Y:S01]  /*29e0*/  @P1 FMUL.FTZ R111, R76, R111 ;  /* 0x0000006f4c6f1220 */ /* 0x001fe20000410000 */
[----:B------:R-:W-:-:S02]  /*29f0*/  CS2R R76, SRZ ;  /* 0x00000000004c7805 */ /* 0x000fc4000001ff00 */
[----:B------:R-:W-:Y:S01]  /*2a00*/  @P1 SHF.L.U32 R0, R0, 0x10, RZ ;  /* 0x0000001000001819 */ /* 0x000fe200000006ff */
[----:B------:R-:W-:Y:S01]  /*2a10*/  @P1 FMUL.FTZ R76, R111, R78 ;  /* 0x0000004e6f4c1220 */ /* 0x000fe20000410000 */
[----:B------:R-:W-:Y:S01]  /*2a20*/  @P1 SHF.L.U32 R78, R71, 0x10, RZ ;  /* 0x00000010474e1819 */ /* 0x000fe200000006ff */
[----:B------:R-:W0:Y:S02]  /*2a30*/  @P1 LDC R111, c[0x0][0x40c] ;  /* 0x00010300ff6f1b82 */ /* 0x000e240000000800 */
[----:B-1----:R-:W-:Y:S01]  /*2a40*/  @P1 FMUL.FTZ R0, R0, R79 ;  /* 0x0000004f00001220 */ /* 0x002fe20000410000 */
[----:B------:R-:W-:-:S04]  /*2a50*/  @P1 IMAD.U32 R79, R149, 0x10000, RZ ;  /* 0x00010000954f1824 */ /* 0x000fc800078e00ff */
[----:B------:R-:W-:Y:S01]  /*2a60*/  @P1 FMUL.FTZ R77, R79, R0 ;  /* 0x000000004f4d1220 */ /* 0x000fe20000410000 */
[----:B------:R-:W-:Y:S01]  /*2a70*/  @P1 PRMT R0, R71, 0x7632, R0 ;  /* 0x0000763247001816 */ /* 0x000fe20000000000 */
[----:B--2---:R-:W-:-:S03]  /*2a80*/  @P1 FMUL.FTZ R109, R78, R109 ;  /* 0x0000006d4e6d1220 */ /* 0x004fc60000410000 */
[----:B------:R-:W-:Y:S02]  /*2a90*/  @P1 SHF.L.U32 R0, R0, 0x10, RZ ;  /* 0x0000001000001819 */ /* 0x000fe400000006ff */
[----:B------:R-:W-:Y:S02]  /*2aa0*/  CS2R R78, SRZ ;  /* 0x00000000004e7805 */ /* 0x000fe4000001ff00 */
[----:B------:R-:W-:Y:S01]  /*2ab0*/  @P1 FMUL.FTZ R78, R109, R108 ;  /* 0x0000006c6d4e1220 */ /* 0x000fe20000410000 */
[----:B------:R-:W-:Y:S01]  /*2ac0*/  @P1 SHF.L.U32 R109, R148, 0x10, RZ ;  /* 0x00000010946d1819 */ /* 0x000fe200000006ff */
[----:B0-----:R-:W-:-:S04]  /*2ad0*/  @P1 FMUL.FTZ R0, R0, R111 ;  /* 0x0000006f00001220 */ /* 0x001fc80000410000 */
[----:B------:R-:W-:-:S07]  /*2ae0*/  @P1 FMUL.FTZ R79, R109, R0 ;  /* 0x000000006d4f1220 */ /* 0x000fce0000410000 */
.L_x_8298:
[----:B------:R-:W0:Y:S02]  /*2af0*/  LDC.64 R108, c[0x0][0x3a8] ;  /* 0x0000ea00ff6c7b82 */ /* 0x000e240000000a00 */
[----:B0-----:R-:W-:-:S05]  /*2b00*/  IMAD.WIDE.U32 R108, R94, 0x20, R108 ;  /* 0x000000205e6c7825 */ /* 0x001fca00078e006c */
[----:B------:R3:W-:Y:S04]  /*2b10*/  STG.E.128 desc[UR6][R108.64], R88 ;  /* 0x000000586c007986 */ /* 0x0007e8000c101d06 */
[----:B------:R3:W-:Y:S02]  /*2b20*/  STG.E.128 desc[UR6][R108.64+0x10], R76 ;  /* 0x0000104c6c007986 */ /* 0x0007e4000c101d06 */
.L_x_8296:
[----:B------:R-:W-:Y:S05]  /*2b30*/  BSYNC.RECONVERGENT B0 ;  /* 0x0000000000007941 */ /* 0x000fea0003800200 */
.L_x_8295:
[----:B------:R-:W-:Y:S01]  /*2b40*/  FADD.FTZ R0, RZ, R80 ;  /* 0x00000050ff007221 */ /* 0x000fe20000010000 */
[C---:B------:R-:W-:Y:S01]  /*2b50*/  ISETP.GT.U32.AND P6, PT, R3.reuse, 0x1ff, PT ;  /* 0x000001ff0300780c */ /* 0x040fe20003fc4070 */
[----:B------:R-:W-:Y:S01]  /*2b60*/  BSSY.RECONVERGENT B0, `(.L_x_8299) ;  /* 0x0000084000007945 */ /* 0x000fe20003800200 */
[----:B------:R-:W-:Y:S01]  /*2b70*/  ISETP.GT.U32.AND P1, PT, R3, 0x2ff, PT ;  /* 0x000002ff0300780c */ /* 0x000fe20003f24070 */
[----:B---3--:R-:W-:Y:S01]  /*2b80*/  FADD.FTZ R109, R81, R0 ;  /* 0x00000000516d7221 */ /* 0x008fe20000010000 */
        /* <DEDUP_REMOVED lines=9> */
[----:B012---:R-:W-:-:S04]  /*2c20*/  FADD.FTZ R111, R53, R0 ;  /* 0x00000000356f7221 */ /* 0x007fc80000010000 */
        /* <DEDUP_REMOVED lines=119> */
.L_x_8300:
[----:B------:R-:W-:Y:S05]  /*33a0*/  BSYNC.RECONVERGENT B0 ;  /* 0x0000000000007941 */ /* 0x000fea0003800200 */
.L_x_8299:
        /* <DEDUP_REMOVED lines=9> */
[----:B------:R-:W-:Y:S01]  /*3440*/  MOV R0, R96 ;  /* 0x0000006000007202 */ /* 0x000fe20000000f00 */
[----:B0-----:R-:W-:-:S04]  /*3450*/  ULEA UR4, UR5, UR4, 0x18 ;  /* 0x0000000405047291 */ /* 0x001fc8000f8ec0ff */
[----:B------:R-:W-:-:S09]  /*3460*/  @UP1 UIADD3 UR4, UPT, UPT, UR4, 0x40, URZ ;  /* 0x0000004004041890 */ /* 0x000fd2000fffe0ff */
[----:B------:R-:W0:Y:S03]  /*3470*/  LDS.64 R108, [R108+UR4] ;  /* 0x000000046c6c7984 */ /* 0x000e260008000a00 */
.L_x_8302:
[----:B------:R-:W-:Y:S05]  /*3480*/  BSYNC.RECONVERGENT B0 ;  /* 0x0000000000007941 */ /* 0x000fea0003800200 */
.L_x_8301:
[----:B------:R-:W1:Y:S01]  /*3490*/  SHFL.DOWN PT, R111, R0, 0x4, 0x1f ;  /* 0x08801f00006f7f89 */ /* 0x000e6200000e0000 */
[----:B------:R-:W-:Y:S02]  /*34a0*/  I2FP.F32.S32 R156, R0 ;  /* 0x00000000009c7245 */ /* 0x000fe40000201400 */
        /* <DEDUP_REMOVED lines=24> */
[----:B0-----:R-:W-:Y:S01]  /*3630*/  FMUL.FTZ R159, R108, R156 ;  /* 0x0000009c6c9f7220 */ /* 0x001fe20000410000 */
[----:B------:R-:W-:-:S03]  /*3640*/  FADD.FTZ R111, R157, -R108 ;  /* 0x8000006c9d6f7221 */ /* 0x000fc60000010000 */
[C---:B------:R-:W-:Y:S01]  /*3650*/  FFMA.FTZ R108, R110.reuse, R157, R159 ;  /* 0x0000009d6e6c7223 */ /* 0x040fe2000001009f */
        /* <DEDUP_REMOVED lines=9> */
[----:B0-----:R-:W-:Y:S01]  /*36f0*/  IMAD.IADD R110, R94, 0x1, R159 ;  /* 0x000000015e6e7824 */ /* 0x001fe200078e029f */
[----:B------:R-:W-:Y:S01]  /*3700*/  I2FP.F32.S32 R159, R159 ;  /* 0x0000009f009f7245 */ /* 0x000fe20000201400 */
[----:B------:R-:W0:Y:S03]  /*3710*/  LDC R94, c[0x0][0x448] ;  /* 0x00011200ff5e7b82 */ /* 0x000e260000000800 */
[----:B------:R-:W-:Y:S01]  /*3720*/  I2FP.F32.S32 R110, R110 ;  /* 0x0000006e006e7245 */ /* 0x000fe20000201400 */
[----:B-1----:R-:W-:Y:S01]  /*3730*/  FADD.FTZ R111, R157, -R108 ;  /* 0x8000006c9d6f7221 */ /* 0x002fe20000010000 */
[----:B------:R-:W-:-:S04]  /*3740*/  FMUL.FTZ R155, R108, R159 ;  /* 0x0000009f6c9b7220 */ /* 0x000fc80000410000 */
[----:B------:R-:W1:Y:S01]  /*3750*/  MUFU.RCP R110, R110 ;  /* 0x0000006e006e7308 */ /* 0x000e620000001000 */
[----:B------:R-:W-:Y:S01]  /*3760*/  FMUL.FTZ R111, R111, R111 ;  /* 0x0000006f6f6f7220 */ /* 0x000fe20000410000 */
[----:B------:R-:W-:-:S03]  /*3770*/  FFMA.FTZ R155, R154, R157, R155 ;  /* 0x0000009d9a9b7223 */ /* 0x000fc6000001009b */
[----:B------:R-:W-:Y:S01]  /*3780*/  FMUL.FTZ R111, R154, R111 ;  /* 0x0000006f9a6f7220 */ /* 0x000fe20000410000 */
[----:B--2---:R-:W-:-:S03]  /*3790*/  FADD.FTZ R109, R0, R109 ;  /* 0x0000006d006d7221 */ /* 0x004fc60000010000 */
[----:B------:R-:W-:Y:S01]  /*37a0*/  FMUL.FTZ R111, R111, R159 ;  /* 0x0000009f6f6f7220 */ /* 0x000fe20000410000 */
[----:B-1----:R-:W-:-:S03]  /*37b0*/  FMUL.FTZ R155, R110, R155 ;  /* 0x0000009b6e9b7220 */ /* 0x002fc60000410000 */
[----:B------:R-:W-:-:S03]  /*37c0*/  FFMA.FTZ R0, R110, R111, R109 ;  /* 0x0000006f6e007223 */ /* 0x000fc6000001006d */
[----:B------:R-:W1:Y:S04]  /*37d0*/  SHFL.IDX PT, R155, R155, RZ, 0x1f ;  /* 0x00001fff9b9b7589 */ /* 0x000e6800000e0000 */
[----:B------:R-:W0:Y:S01]  /*37e0*/  SHFL.IDX PT, R109, R0, RZ, 0x1f ;  /* 0x00001fff006d7589 */ /* 0x000e2200000e0000 */
[----:B-1----:R-:W-:Y:S01]  /*37f0*/  FMUL.FTZ R110, R155, R155 ;  /* 0x0000009b9b6e7220 */ /* 0x002fe20000410000 */
[----:B0-----:R-:W-:-:S04]  /*3800*/  FFMA.FTZ R94, R109, UR11, R94 ;  /* 0x0000000b6d5e7c23 */ /* 0x001fc8000801005e */
[----:B------:R-:W-:Y:S01]  /*3810*/  FSEL R157, R110, RZ, P1 ;  /* 0x000000ff6e9d7208 */ /* 0x000fe20000800000 */
[----:B------:R-:W0:Y:S04]  /*3820*/  @!P0 LDC.64 R108, c[0x0][0x3c0] ;  /* 0x0000f000ff6c8b82 */ /* 0x000e280000000a00 */
[----:B------:R-:W-:-:S04]  /*3830*/  FADD.FTZ R94, R94, R157 ;  /* 0x0000009d5e5e7221 */ /* 0x000fc80000010000 */
[----:B------:R-:W1:Y:S01]  /*3840*/  @!P0 LDC.64 R110, c[0x0][0x3c8] ;  /* 0x0000f200ff6e8b82 */ /* 0x000e620000000a00 */
[----:B------:R-:W2:Y:S01]  /*3850*/  MUFU.RSQ R0, R94 ;  /* 0x0000005e00007308 */ /* 0x000ea20000001400 */
[----:B0-----:R-:W-:-:S05]  /*3860*/  @!P0 IMAD.WIDE R108, R2, 0x4, R108 ;  /* 0x00000004026c8825 */ /* 0x001fca00078e026c */
[----:B------:R0:W-:Y:S01]  /*3870*/  @!P0 STG.E desc[UR6][R108.64], R155 ;  /* 0x0000009b6c008986 */ /* 0x0001e2000c101906 */
[----:B-1----:R-:W-:-:S05]  /*3880*/  @!P0 IMAD.WIDE R110, R2, 0x4, R110 ;  /* 0x00000004026e8825 */ /* 0x002fca00078e026e */
[----:B--2---:R0:W-:Y:S01]  /*3890*/  @!P0 STG.E desc[UR6][R110.64], R0 ;  /* 0x000000006e008986 */ /* 0x0041e2000c101906 */
        /* <DEDUP_REMOVED lines=27> */
[----:B------:R-:W-:Y:S02]  /*3a50*/  SHF.L.U32 R94, R114, 0x10, RZ ;  /* 0x00000010725e7819 */ /* 0x000fe400000006ff */
[----:B------:R-:W-:Y:S01]  /*3a60*/  SHF.L.U32 R110, R6, 0x10, RZ ;  /* 0x00000010066e7819 */ /* 0x000fe200000006ff */
[----:B------:R-:W-:-:S04]  /*3a70*/  FMUL.FTZ R93, R0, R93 ;  /* 0x0000005d005d7220 */ /* 0x000fc80000410000 */
[----:B------:R-:W-:Y:S01]  /*3a80*/  FFMA.FTZ R158, R93, R94, R110 ;  /* 0x0000005e5d9e7223 */ /* 0x000fe2000001006e */
[----:B------:R-:W-:Y:S01]  /*3a90*/  FADD.FTZ R93, R85, -R109 ;  /* 0x8000006d555d7221 */ /* 0x000fe20000010000 */
[----:B------:R-:W-:Y:S01]  /*3aa0*/  SHF.L.U32 R110, R142, 0x10, RZ ;  /* 0x000000108e6e7819 */ /* 0x000fe200000006ff */
[----:B------:R-:W-:Y:S02]  /*3ab0*/  IMAD.U32 R94, R143, 0x10000, RZ ;  /* 0x000100008f5e7824 */ /* 0x000fe400078e00ff */
[----:B------:R-:W-:-:S04]  /*3ac0*/  FMUL.FTZ R93, R0, R93 ;  /* 0x0000005d005d7220 */ /* 0x000fc80000410000 */
[----:B------:R-:W-:Y:S01]  /*3ad0*/  FFMA.FTZ R159, R93, R94, R110 ;  /* 0x0000005e5d9f7223 */ /* 0x000fe2000001006e */
[----:B------:R-:W-:Y:S01]  /*3ae0*/  FADD.FTZ R93, R86, -R109 ;  /* 0x8000006d565d7221 */ /* 0x000fe20000010000 */
[----:B------:R-:W-:Y:S02]  /*3af0*/  SHF.L.U32 R94, R115, 0x10, RZ ;  /* 0x00000010735e7819 */ /* 0x000fe400000006ff */
[----:B------:R-:W-:Y:S01]  /*3b00*/  SHF.L.U32 R110, R7, 0x10, RZ ;  /* 0x00000010076e7819 */ /* 0x000fe200000006ff */
        /* <DEDUP_REMOVED lines=19> */
.L_x_8305:
[----:B------:R-:W-:Y:S05]  /*3c40*/  BSYNC.RECONVERGENT B0 ;  /* 0x0000000000007941 */ /* 0x000fea0003800200 */
.L_x_8304:
[----:B------:R-:W-:Y:S04]  /*3c50*/  BSSY.RECONVERGENT B0, `(.L_x_8306) ;  /* 0x0000032000007945 */ /* 0x000fe80003800200 */
[----:B------:R-:W-:Y:S05]  /*3c60*/  @!P3 BRA `(.L_x_8307) ;  /* 0x0000000000c0b947 */ /* 0x000fea0003800000 */
[--C-:B0-----:R-:W-:Y:S01]  /*3c70*/  FADD.FTZ R93, R52, -R109.reuse ;  /* 0x8000006d345d7221 */ /* 0x101fe20000010000 */
[----:B------:R-:W-:Y:S01]  /*3c80*/  SHF.L.U32 R92, R12, 0x10, RZ ;  /* 0x000000100c5c7819 */ /* 0x000fe200000006ff */
[----:B------:R-:W-:Y:S02]  /*3c90*/  IMAD.U32 R94, R16, 0x10000, RZ ;  /* 0x00010000105e7824 */ /* 0x000fe400078e00ff */
[--C-:B------:R-:W-:Y:S01]  /*3ca0*/  FADD.FTZ R95, R54, -R109.reuse ;  /* 0x8000006d365f7221 */ /* 0x100fe20000010000 */
[C---:B------:R-:W-:Y:S01]  /*3cb0*/  FMUL.FTZ R93, R0.reuse, R93 ;  /* 0x0000005d005d7220 */ /* 0x040fe20000410000 */
[----:B------:R-:W-:Y:S02]  /*3cc0*/  SHF.L.U32 R110, R17, 0x10, RZ ;  /* 0x00000010116e7819 */ /* 0x000fe400000006ff */
[----:B------:R-:W-:Y:S01]  /*3cd0*/  FMUL.FTZ R95, R0, R95 ;  /* 0x0000005f005f7220 */ /* 0x000fe20000410000 */
[----:B------:R-:W-:Y:S01]  /*3ce0*/  FFMA.FTZ R92, R93, R92, R94 ;  /* 0x0000005c5d5c7223 */ /* 0x000fe2000001005e */
[----:B------:R-:W-:Y:S01]  /*3cf0*/  SHF.L.U32 R94, R13, 0x10, RZ ;  /* 0x000000100d5e7819 */ /* 0x000fe200000006ff */
[----:B------:R-:W-:Y:S01]  /*3d00*/  FADD.FTZ R93, R55, -R109 ;  /* 0x8000006d375d7221 */ /* 0x000fe20000010000 */
[----:B------:R-:W-:-:S03]  /*3d10*/  SHF.L.U32 R154, R138, 0x10, RZ ;  /* 0x000000108a9a7819 */ /* 0x000fc600000006ff */
        /* <DEDUP_REMOVED lines=37> */
.L_x_8307:
[----:B------:R-:W-:Y:S05]  /*3f70*/  BSYNC.RECONVERGENT B0 ;  /* 0x0000000000007941 */ /* 0x000fea0003800200 */
.L_x_8306:
        /* <DEDUP_REMOVED lines=40> */
[----:B------:R-:W-:Y:S02]  /*4200*/  IMAD.U32 R94, R131, 0x10000, RZ ;  /* 0x00010000835e7824 */ /* 0x000fe400078e00ff */
        /* <DEDUP_REMOVED lines=9> */
.L_x_8309:
[----:B------:R-:W-:Y:S05]  /*42a0*/  BSYNC.RECONVERGENT B0 ;  /* 0x0000000000007941 */ /* 0x000fea0003800200 */
.L_x_8308:
        /* <DEDUP_REMOVED lines=8> */
[C---:B------:R-:W-:Y:S01]  /*4330*/  FMUL.FTZ R95, R0.reuse, R95 ;  /* 0x0000005f005f7220 */ /* 0x040fe20000410000 */
[----:B------:R-:W-:Y:S01]  /*4340*/  FADD.FTZ R111, R79, -R109 ;  /* 0x8000006d4f6f7221 */ /* 0x000fe20000010000 */
[----:B------:R-:W-:Y:S01]  /*4350*/  FFMA.FTZ R92, R93, R92, R94 ;  /* 0x0000005c5d5c7223 */ /* 0x000fe2000001005e */
[----:B------:R-:W-:Y:S02]  /*4360*/  SHF.L.U32 R94, R37, 0x10, RZ ;  /* 0x00000010255e7819 */ /* 0x000fe400000006ff */
[----:B------:R-:W-:-:S03]  /*4370*/  FMUL.FTZ R111, R0, R111 ;  /* 0x0000006f006f7220 */ /* 0x000fc60000410000 */
        /* <DEDUP_REMOVED lines=12> */
[----:B------:R-:W-:Y:S01]  /*4440*/  FADD.FTZ R95, R77, -R109 ;  /* 0x8000006d4d5f7221 */ /* 0x000fe20000010000 */
[----:B------:R-:W-:Y:S02]  /*4450*/  SHF.L.U32 R94, R119, 0x10, RZ ;  /* 0x00000010775e7819 */ /* 0x000fe400000006ff */
[----:B------:R-:W-:Y:S01]  /*4460*/  SHF.L.U32 R110, R118, 0x10, RZ ;  /* 0x00000010766e7819 */ /* 0x000fe200000006ff */
[----:B------:R-:W-:-:S04]  /*4470*/  FMUL.FTZ R95, R0, R95 ;  /* 0x0000005f005f7220 */ /* 0x000fc80000410000 */
[----:B------:R-:W-:Y:S01]  /*4480*/  FFMA.FTZ R156, R95, R94, R110 ;  /* 0x0000005e5f9c7223 */ /* 0x000fe2000001006e */
[--C-:B------:R-:W-:Y:S01]  /*4490*/  FADD.FTZ R95, R78, -R109.reuse ;  /* 0x8000006d4e5f7221 */ /* 0x100fe20000010000 */
[----:B------:R-:W-:Y:S01]  /*44a0*/  SHF.L.U32 R94, R39, 0x10, RZ ;  /* 0x00000010275e7819 */ /* 0x000fe200000006ff */
[----:B------:R-:W-:Y:S01]  /*44b0*/  FADD.FTZ R109, R89, -R109 ;  /* 0x8000006d596d7221 */ /* 0x000fe20000010000 */
[----:B------:R-:W-:Y:S01]  /*44c0*/  SHF.L.U32 R110, R43, 0x10, RZ ;  /* 0x000000102b6e7819 */ /* 0x000fe200000006ff */
[C---:B------:R-:W-:Y:S02]  /*44d0*/  FMUL.FTZ R95, R0.reuse, R95 ;  /* 0x0000005f005f7220 */ /* 0x040fe40000410000 */
[----:B------:R-:W-:Y:S01]  /*44e0*/  FMUL.FTZ R109, R0, R109 ;  /* 0x0000006d006d7220 */ /* 0x000fe20000410000 */
[----:B------:R-:W-:Y:S01]  /*44f0*/  SHF.L.U32 R0, R123, 0x10, RZ ;  /* 0x000000107b007819 */ /* 0x000fe200000006ff */
[----:B------:R-:W-:Y:S01]  /*4500*/  FFMA.FTZ R95, R95, R94, R110 ;  /* 0x0000005e5f5f7223 */ /* 0x000fe2000001006e */
[----:B------:R-:W-:-:S02]  /*4510*/  SHF.L.U32 R94, R117, 0x10, RZ ;  /* 0x00000010755e7819 */ /* 0x000fc400000006ff */
[----:B------:R-:W-:-:S05]  /*4520*/  SHF.L.U32 R110, R116, 0x10, RZ ;  /* 0x00000010746e7819 */ /* 0x000fca00000006ff */
[----:B------:R-:W-:Y:S01]  /*4530*/  FFMA.FTZ R158, R111, R94, R110 ;  /* 0x0000005e6f9e7223 */ /* 0x000fe2000001006e */
[----:B------:R-:W-:Y:S01]  /*4540*/  SHF.L.U32 R94, R122, 0x10, RZ ;  /* 0x000000107a5e7819 */ /* 0x000fe200000006ff */
[----:B------:R-:W0:Y:S03]  /*4550*/  LDC.64 R110, c[0x0][0x428] ;  /* 0x00010a00ff6e7b82 */ /* 0x000e260000000a00 */
[----:B------:R-:W-:Y:S01]  /*4560*/  F2FP.BF16.F32.PACK_AB R95, R158, R95 ;  /* 0x0000005f9e5f723e */ /* 0x000fe200000010ff */
[----:B------:R-:W-:Y:S01]  /*4570*/  FFMA.FTZ R109, R109, R0, R94 ;  /* 0x000000006d6d7223 */ /* 0x000fe2000001005e */
[----:B------:R-:W-:-:S04]  /*4580*/  F2FP.BF16.F32.PACK_AB R94, R156, R155 ;  /* 0x0000009b9c5e723e */ /* 0x000fc800000010ff */
[----:B------:R-:W-:Y:S01]  /*4590*/  F2FP.BF16.F32.PACK_AB R92, R109, R92 ;  /* 0x0000005c6d5c723e */ /* 0x000fe200000010ff */
[----:B0-----:R-:W-:-:S05]  /*45a0*/  IMAD.WIDE.U32 R108, R108, 0x10, R110 ;  /* 0x000000106c6c7825 */ /* 0x001fca00078e006e */
[----:B------:R3:W-:Y:S02]  /*45b0*/  STG.E.128 desc[UR6][R108.64], R92 ;  /* 0x0000005c6c007986 */ /* 0x0007e4000c101d06 */
.L_x_8310:
[----:B------:R-:W-:Y:S05]  /*45c0*/  BSYNC.RECONVERGENT B0 ;  /* 0x0000000000007941 */ /* 0x000fea0003800200 */
.L_x_8303:
[----:B0123--:R-:W0:Y:S01]  /*45d0*/  LDC.64 R92, c[0x0][0x380] ;  /* 0x0000e000ff5c7b82 */ /* 0x00fe220000000a00 */
[----:B------:R-:W-:Y:S01]  /*45e0*/  UPLOP3.LUT UP1, UPT, UPT, UPT, UP1, 0x40, 0x4 ;  /* 0x000000000004789c */ /* 0x000fe20003f2e810 */
[----:B0-----:R-:W-:-:S04]  /*45f0*/  IADD3 R2, PT, PT, R2, R92, RZ ;  /* 0x0000005c02027210 */ /* 0x001fc80007ffe0ff */
[----:B------:R-:W-:-:S13]  /*4600*/  ISETP.GE.AND P0, PT, R2, R93, PT ;  /* 0x0000005d0200720c */ /* 0x000fda0003f06270 */
[----:B------:R-:W-:Y:S05]  /*4610*/  @!P0 BRA `(.L_x_8311) ;  /* 0xffffffc400308947 */ /* 0x000fea000383ffff */
[----:B------:R-:W-:Y:S05]  /*4620*/  EXIT ;  /* 0x000000000000794d */ /* 0x000fea0003800000 */
.L_x_8312:
        /* <DEDUP_REMOVED lines=13> */
.L_x_27514:


//--------------------- .text._ZN10layer_norm13ln_fwd_kernelINS_13Kernel_traitsI13__nv_bfloat16S2_fS2_fjLj8192ELj1ELj1ELj8ELj16ENS_18Kernel_traits_baseILj8192ES2_S2_fS2_fjLj256EEEEELb0ELb1ELb1ELb1EEEvNS_9FwdParamsE --------------------------
	.section	.text._ZN10layer_norm13ln_fwd_kernelINS_13Kernel_traitsI13__nv_bfloat16S2_fS2_fjLj8192ELj1ELj1ELj8ELj16ENS_18Kernel_traits_baseILj8192ES2_S2_fS2_fjLj256EEEEELb0ELb1ELb1ELb1EEEvNS_9FwdParamsE,"ax",@progbits
	.align	128
        .global         _ZN10layer_norm13ln_fwd_kernelINS_13Kernel_traitsI13__nv_bfloat16S2_fS2_fjLj8192ELj1ELj1ELj8ELj16ENS_18Kernel_traits_baseILj8192ES2_S2_fS2_fjLj256EEEEELb0ELb1ELb1ELb1EEEvNS_9FwdParamsE
        .type           _ZN10layer_norm13ln_fwd_kernelINS_13Kernel_traitsI13__nv_bfloat16S2_fS2_fjLj8192ELj1ELj1ELj8ELj16ENS_18Kernel_traits_baseILj8192ES2_S2_fS2_fjLj256EEEEELb0ELb1ELb1ELb1EEEvNS_9FwdParamsE,@function
        .size           _ZN10layer_norm13ln_fwd_kernelINS_13Kernel_traitsI13__nv_bfloat16S2_fS2_fjLj8192ELj1ELj1ELj8ELj16ENS_18Kernel_traits_baseILj8192ES2_S2_fS2_fjLj256EEEEELb0ELb1ELb1ELb1EEEvNS_9FwdParamsE,(.L_x_27515 - _ZN10layer_norm13ln_fwd_kernelINS_13Kernel_traitsI13__nv_bfloat16S2_fS2_fjLj8192ELj1ELj1ELj8ELj16ENS_18Kernel_traits_baseILj8192ES2_S2_fS2_fjLj256EEEEELb0ELb1ELb1ELb1EEEvNS_9FwdParamsE)
        .other          _ZN10layer_norm13ln_fwd_kernelINS_13Kernel_traitsI13__nv_bfloat16S2_fS2_fjLj8192ELj1ELj1ELj8ELj16ENS_18Kernel_traits_baseILj8192ES2_S2_fS2_fjLj256EEEEELb0ELb1ELb1ELb1EEEvNS_9FwdParamsE,@"STO_CUDA_ENTRY STV_DEFAULT"
_ZN10layer_norm13ln_fwd_kernelINS_13Kernel_traitsI13__nv_bfloat16S2_fS2_fjLj8192ELj1ELj1ELj8ELj16ENS_18Kernel_traits_baseILj8192ES2_S2_fS2_fjLj256EEEEELb0ELb1ELb1ELb1EEEvNS_9FwdParamsE:
.text._ZN10layer_norm13ln_fwd_kernelINS_13Kernel_traitsI13__nv_bfloat16S2_fS2_fjLj8192ELj1ELj1ELj8ELj16ENS_18Kernel_traits_baseILj8192ES2_S2_fS2_fjLj256EEEEELb0ELb1ELb1ELb1EEEvNS_9FwdParamsE:
        /* <DEDUP_REMOVED lines=50> */
[----:B------:R-:W0:Y:S01]  /*0320*/  LDCU UR12, c[0x0][0x40c] ;  /* 0x00008180ff0c77ac */ /* 0x000e220008000800 */
[----:B------:R-:W-:Y:S02]  /*0330*/  PRMT R105, R5, 0x7632, R105 ;  /* 0x0000763205697816 */ /* 0x000fe40000000069 */
[----:B------:R-:W-:Y:S01]  /*0340*/  PRMT R106, R4, 0x7632, R106 ;  /* 0x00007632046a7816 */ /* 0x000fe2000000006a */
[----:B------:R-:W1:Y:S01]  /*0350*/  LDCU.U8 UR10, c[0x0][0x410] ;  /* 0x00008200ff0a77ac */ /* 0x000e620008000000 */
[----:B------:R-:W-:-:S02]  /*0360*/  PRMT R107, R11, 0x7632, R107 ;  /* 0x000076320b6b7816 */ /* 0x000fc4000000006b */
[----:B------:R-:W-:Y:S01]  /*0370*/  PRMT R108, R10, 0x7632, R108 ;  /* 0x000076320a6c7816 */ /* 0x000fe2000000006c */
[----:B------:R-:W2:Y:S01]  /*0380*/  LDCU UR11, c[0x0][0x400] ;  /* 0x00008000ff0b77ac */ /* 0x000ea20008000800 */
[----:B------:R-:W-:Y:S02]  /*0390*/  PRMT R109, R9, 0x7632, R109 ;  /* 0x00007632096d7816 */ /* 0x000fe4000000006d */
[----:B------:R-:W-:Y:S01]  /*03a0*/  PRMT R110, R8, 0x7632, R110 ;  /* 0x00007632086e7816 */ /* 0x000fe2000000006e */
[----:B------:R-:W3:Y:S01]  /*03b0*/  LDCU.64 UR8, c[0x0][0x3a0] ;  /* 0x00007400ff0877ac */ /* 0x000ee20008000a00 */
        /* <DEDUP_REMOVED lines=39> */
[----:B0123--:R-:W-:-:S07]  /*0630*/  PRMT R150, R48, 0x7632, R150 ;  /* 0x0000763230967816 */ /* 0x00ffce0000000096 */
.L_x_8326:
[----:B------:R-:W0:Y:S08]  /*0640*/  LDC.64 R64, c[0x0][0x3f0] ;  /* 0x0000fc00ff407b82 */ /* 0x000e300000000a00 */
[----:B------:R-:W1:Y:S08]  /*0650*/  LDC R3, c[0x0][0x388] ;  /* 0x0000e200ff037b82 */ /* 0x000e700000000800 */
[----:B------:R-:W2:Y:S01]  /*0660*/  LDC.64 R96, c[0x0][0x3f8] ;  /* 0x0000fe00ff607b82 */ /* 0x000ea20000000a00 */
[----:B0-----:R-:W-:-:S05]  /*0670*/  IMAD.WIDE R64, R2, 0x4, R64 ;  /* 0x0000000402407825 */ /* 0x001fca00078e0240 */
[----:B------:R-:W3:Y:S01]  /*0680*/  LDG.E R0, desc[UR6][R64.64] ;  /* 0x0000000640007981 */ /* 0x000ee2000c1e1900 */
[----:B------:R-:W-:Y:S02]  /*0690*/  HFMA2 R88, -RZ, RZ, 0, 0 ;  /* 0x00000000ff587431 */ /* 0x000fe400000001ff */
[----:B--2---:R-:W-:-:S06]  /*06a0*/  IMAD.WIDE R96, R2, 0x4, R96 ;  /* 0x0000000402607825 */ /* 0x004fcc00078e0260 */
[----:B------:R0:W5:Y:S01]  /*06b0*/  LDG.E R96, desc[UR6][R96.64] ;  /* 0x0000000660607981 */ /* 0x000162000c1e1900 */
[----:B---3--:R-:W-:-:S13]  /*06c0*/  ISETP.GE.AND P1, PT, R0, 0x1, PT ;  /* 0x000000010000780c */ /* 0x008fda0003f26270 */
[----:B------:R-:W2:Y:S01]  /*06d0*/  @P1 S2R R70, SR_TID.X ;  /* 0x0000000000461919 */ /* 0x000ea20000002100 */
[----:B------:R-:W3:Y:S01]  /*06e0*/  @P1 LDC.64 R66, c[0x0][0x390] ;  /* 0x0000e400ff421b82 */ /* 0x000ee20000000a00 */
[----:B------:R-:W-:-:S05]  /*06f0*/  @P1 IADD3 R68, PT, PT, R0, -0x1, RZ ;  /* 0xffffffff00441810 */ /* 0x000fca0007ffe0ff */
[----:B-1----:R-:W-:-:S05]  /*0700*/  @P1 IMAD R68, R68, R3, RZ ;  /* 0x0000000344441224 */ /* 0x002fca00078e02ff */
[----:B------:R-:W-:-:S04]  /*0710*/  @P1 SHF.R.S32.HI R69, RZ, 0x1f, R68 ;  /* 0x0000001fff451819 */ /* 0x000fc80000011444 */
[----:B------:R-:W-:-:S04]  /*0720*/  @P1 LEA.HI R69, R69, R68, RZ, 0x3 ;  /* 0x0000004445451211 */ /* 0x000fc800078f18ff */
[----:B--2---:R-:W-:-:S05]  /*0730*/  @P1 LEA.HI.SX32 R88, R69, R70, 0x1d ;  /* 0x0000004645581211 */ /* 0x004fca00078feaff */
        /* <DEDUP_REMOVED lines=10> */
[----:B0-----:R-:W-:-:S05]  /*07e0*/  IMAD.WIDE.U32 R64, R89, 0x20, R64 ;  /* 0x0000002059407825 */ /* 0x001fca00078e0040 */
[----:B------:R-:W2:Y:S04]  /*07f0*/  LDG.E.128 R56, desc[UR6][R64.64] ;  /* 0x0000000640387981 */ /* 0x000ea8000c1e1d00 */
[----:B------:R0:W3:Y:S01]  /*0800*/  LDG.E.128 R60, desc[UR6][R64.64+0x10] ;  /* 0x00001006403c7981 */ /* 0x0000e2000c1e1d00 */
[----:B------:R-:W-:-:S13]  /*0810*/  ISETP.GT.AND P2, PT, R0, RZ, PT ;  /* 0x000000ff0000720c */ /* 0x000fda0003f44270 */
[----:B------:R-:W1:Y:S01]  /*0820*/  @P2 LDC R69, c[0x0][0x40c] ;  /* 0x00010300ff452b82 */ /* 0x000e620000000800 */
[C---:B-----5:R-:W-:Y:S02]  /*0830*/  @P2 PRMT R66, R52.reuse, 0x7632, R66 ;  /* 0x0000763234422816 */ /* 0x060fe40000000042 */
[C---:B------:R-:W-:Y:S02]  /*0840*/  @P2 PRMT R68, R53.reuse, 0x7632, R68 ;  /* 0x0000763235442816 */ /* 0x040fe40000000044 */
[----:B0-----:R-:W-:Y:S02]  /*0850*/  @P2 SHF.L.U32 R64, R52, 0x10, RZ ;  /* 0x0000001034402819 */ /* 0x001fe400000006ff */
[----:B------:R-:W-:Y:S01]  /*0860*/  @P2 SHF.L.U32 R66, R66, 0x10, RZ ;  /* 0x0000001042422819 */ /* 0x000fe200000006ff */
[----:B------:R-:W0:Y:S01]  /*0870*/  @P2 LDC R71, c[0x0][0x40c] ;  /* 0x00010300ff472b82 */ /* 0x000e220000000800 */
[----:B------:R-:W-:Y:S02]  /*0880*/  @P2 SHF.L.U32 R67, R53, 0x10, RZ ;  /* 0x0000001035432819 */ /* 0x000fe400000006ff */
[----:B------:R-:W-:-:S02]  /*0890*/  @P2 SHF.L.U32 R68, R68, 0x10, RZ ;  /* 0x0000001044442819 */ /* 0x000fc400000006ff */
[----:B------:R-:W-:-:S03]  /*08a0*/  @P2 SHF.L.U32 R76, R23, 0x10, RZ ;  /* 0x00000010174c2819 */ /* 0x000fc600000006ff */
[----:B------:R-:W4:Y:S08]  /*08b0*/  @P2 LDC R70, c[0x0][0x40c] ;  /* 0x00010300ff462b82 */ /* 0x000f300000000800 */
[----:B------:R-:W4:Y:S01]  /*08c0*/  @P2 LDC R73, c[0x0][0x40c] ;  /* 0x00010300ff492b82 */ /* 0x000f220000000800 */
[----:B-1----:R-:W-:Y:S01]  /*08d0*/  @P2 FMUL.FTZ R65, R64, R69 ;  /* 0x0000004540412220 */ /* 0x002fe20000410000 */
[----:B------:R-:W-:-:S02]  /*08e0*/  @P2 PRMT R69, R54, 0x7632, R69 ;  /* 0x0000763236452816 */ /* 0x000fc40000000045 */
[----:B------:R-:W-:Y:S02]  /*08f0*/  @P2 SHF.L.U32 R64, R20, 0x10, RZ ;  /* 0x0000001014402819 */ /* 0x000fe400000006ff */
[----:B------:R-:W-:Y:S02]  /*0900*/  @P2 SHF.L.U32 R69, R69, 0x10, RZ ;  /* 0x0000001045452819 */ /* 0x000fe400000006ff */
[----:B------:R-:W1:Y:S01]  /*0910*/  @P2 LDC R75, c[0x0][0x40c] ;  /* 0x00010300ff4b2b82 */ /* 0x000e620000000800 */
[----:B0-----:R-:W-:-:S07]  /*0920*/  @P2 FMUL.FTZ R66, R66, R71 ;  /* 0x0000004742422220 */ /* 0x001fce0000410000 */
[----:B------:R-:W0:Y:S01]  /*0930*/  @P2 LDC R74, c[0x0][0x40c] ;  /* 0x00010300ff4a2b82 */ /* 0x000e220000000800 */
[----:B----4-:R-:W-:Y:S01]  /*0940*/  @P2 FMUL.FTZ R71, R67, R70 ;  /* 0x0000004643472220 */ /* 0x010fe20000410000 */
[----:B------:R-:W-:Y:S02]  /*0950*/  @P2 SHF.L.U32 R67, R122, 0x10, RZ ;  /* 0x000000107a432819 */ /* 0x000fe400000006ff */
[----:B------:R-:W-:-:S04]  /*0960*/  @P2 SHF.L.U32 R70, R55, 0x10, RZ ;  /* 0x0000001037462819 */ /* 0x000fc800000006ff */
[----:B------:R-:W4:Y:S01]  /*0970*/  @P2 LDC R77, c[0x0][0x40c] ;  /* 0x00010300ff4d2b82 */ /* 0x000f220000000800 */
[----:B------:R-:W-:Y:S01]  /*0980*/  @P2 FMUL.FTZ R72, R68, R73 ;  /* 0x0000004944482220 */ /* 0x000fe20000410000 */
[----:B------:R-:W-:-:S05]  /*0990*/  @P2 SHF.L.U32 R68, R54, 0x10, RZ ;  /* 0x0000001036442819 */ /* 0x000fca00000006ff */
[----:B-1----:R-:W-:Y:S01]  /*09a0*/  @P2 FMUL.FTZ R73, R68, R75 ;  /* 0x0000004b44492220 */ /* 0x002fe20000410000 */
[----:B0-----:R-:W-:Y:S01]  /*09b0*/  @P2 FMUL.FTZ R74, R69, R74 ;  /* 0x0000004a454a2220 */ /* 0x001fe20000410000 */
[----:B----4-:R-:W-:Y:S01]  /*09c0*/  @P2 FMUL.FTZ R75, R70, R77 ;  /* 0x0000004d464b2220 */ /* 0x010fe20000410000 */
[----:B--2---:R-:W-:Y:S01]  /*09d0*/  @!P2 MOV R84, R56 ;  /* 0x000000380054a202 */ /* 0x004fe20000000f00 */
[----:B------:R-:W-:Y:S01]  /*09e0*/  @P2 FFMA.FTZ R84, R65, R64, R56 ;  /* 0x0000004041542223 */ /* 0x000fe20000010038 */
[----:B------:R-:W-:Y:S01]  /*09f0*/  MOV R85, R57 ;  /* 0x0000003900557202 */ /* 0x000fe20000000f00 */
[----:B------:R-:W-:Y:S01]  /*0a00*/  @P2 FFMA.FTZ R85, R66, R67, R57 ;  /* 0x0000004342552223 */ /* 0x000fe20000010039 */
[----:B------:R-:W-:Y:S02]  /*0a10*/  @P2 SHF.L.U32 R64, R21, 0x10, RZ ;  /* 0x0000001015402819 */ /* 0x000fe400000006ff */
[----:B------:R-:W-:Y:S02]  /*0a20*/  @P2 SHF.L.U32 R65, R121, 0x10, RZ ;  /* 0x0000001079412819 */ /* 0x000fe400000006ff */
[----:B------:R-:W-:-:S02]  /*0a30*/  @P2 SHF.L.U32 R66, R22, 0x10, RZ ;  /* 0x0000001016422819 */ /* 0x000fc400000006ff */
[----:B------:R-:W-:Y:S02]  /*0a40*/  @P2 SHF.L.U32 R67, R120, 0x10, RZ ;  /* 0x0000001078432819 */ /* 0x000fe400000006ff */
[----:B------:R-:W-:Y:S01]  /*0a50*/  MOV R86, R58 ;  /* 0x0000003a00567202 */ /* 0x000fe20000000f00 */
[----:B------:R-:W-:Y:S01]  /*0a60*/  @P2 FFMA.FTZ R86, R71, R64, R58 ;  /* 0x0000004047562223 */ /* 0x000fe2000001003a */
[----:B------:R-:W-:Y:S01]  /*0a70*/  MOV R87, R59 ;  /* 0x0000003b00577202 */ /* 0x000fe20000000f00 */
[----:B------:R-:W-:Y:S01]  /*0a80*/  @P2 FFMA.FTZ R87, R72, R65, R59 ;  /* 0x0000004148572223 */ /* 0x000fe2000001003b */
[----:B---3--:R-:W-:Y:S01]  /*0a90*/  MOV R68, R60 ;  /* 0x0000003c00447202 */ /* 0x008fe20000000f00 */
[----:B------:R-:W-:Y:S01]  /*0aa0*/  @P2 FFMA.FTZ R68, R73, R66, R60 ;  /* 0x0000004249442223 */ /* 0x000fe2000001003c */
[----:B------:R-:W-:Y:S01]  /*0ab0*/  MOV R69, R61 ;  /* 0x0000003d00457202 */ /* 0x000fe20000000f00 */
[----:B------:R-:W-:Y:S01]  /*0ac0*/  @P2 FFMA.FTZ R69, R74, R67, R61 ;  /* 0x000000434a452223 */ /* 0x000fe2000001003d */
[----:B------:R-:W-:Y:S01]  /*0ad0*/  MOV R70, R62 ;  /* 0x0000003e00467202 */ /* 0x000fe20000000f00 */
[----:B------:R-:W-:Y:S01]  /*0ae0*/  @P2 FFMA.FTZ R70, R75, R76, R62 ;  /* 0x0000004c4b462223 */ /* 0x000fe2000001003e */
[----:B------:R-:W-:Y:S01]  /*0af0*/  MOV R71, R63 ;  /* 0x0000003f00477202 */ /* 0x000fe20000000f00 */
[----:B------:R-:W-:Y:S06]  /*0b00*/  @!P2 BRA `(.L_x_8314) ;  /* 0x0000000000d8a947 */ /* 0x000fec0003800000 */
[----:B------:R-:W-:Y:S01]  /*0b10*/  PRMT R64, R55, 0x7632, R64 ;  /* 0x0000763237407816 */ /* 0x000fe20000000040 */
[----:B------:R-:W-:-:S03]  /*0b20*/  IMAD.U32 R71, R119, 0x10000, RZ ;  /* 0x0001000077477824 */ /* 0x000fc600078e00ff */
[----:B------:R-:W-:-:S05]  /*0b30*/  SHF.L.U32 R64, R64, 0x10, RZ ;  /* 0x0000001040407819 */ /* 0x000fca00000006ff */
[----:B------:R-:W-:-:S04]  /*0b40*/  FMUL.FTZ R64, R64, UR12 ;  /* 0x0000000c40407c20 */ /* 0x000fc80008410000 */
[----:B------:R-:W-:Y:S01]  /*0b50*/  FFMA.FTZ R71, R64, R71, R63 ;  /* 0x0000004740477223 */ /* 0x000fe2000001003f */
[----:B------:R-:W-:Y:S06]  /*0b60*/  BRA `(.L_x_8314) ;  /* 0x0000000000c07947 */ /* 0x000fec0003800000 */
.L_x_8313:
[----:B------:R-:W0:Y:S01]  /*0b70*/  @P1 LDC R66, c[0x0][0x40c] ;  /* 0x00010300ff421b82 */ /* 0x000e220000000800 */
[C---:B-----5:R-:W-:Y:S02]  /*0b80*/  @P1 SHF.L.U32 R65, R52.reuse, 0x10, RZ ;  /* 0x0000001034411819 */ /* 0x060fe400000006ff */
[----:B------:R-:W-:Y:S02]  /*0b90*/  CS2R R84, SRZ ;  /* 0x0000000000547805 */ /* 0x000fe4000001ff00 */
[----:B------:R-:W-:Y:S02]  /*0ba0*/  @P1 PRMT R64, R52, 0x7632, R64 ;  /* 0x0000763234401816 */ /* 0x000fe40000000040 */
[----:B------:R-:W-:Y:S02]  /*0bb0*/  CS2R R86, SRZ ;  /* 0x0000000000567805 */ /* 0x000fe4000001ff00 */
[----:B------:R-:W-:Y:S02]  /*0bc0*/  @P1 SHF.L.U32 R71, R54, 0x10, RZ ;  /* 0x0000001036471819 */ /* 0x000fe400000006ff */
[----:B------:R-:W-:Y:S01]  /*0bd0*/  @P1 SHF.L.U32 R64, R64, 0x10, RZ ;  /* 0x0000001040401819 */ /* 0x000fe200000006ff */
[----:B------:R-:W1:Y:S01]  /*0be0*/  @P1 LDC R67, c[0x0][0x40c] ;  /* 0x00010300ff431b82 */ /* 0x000e620000000800 */
[----:B------:R-:W-:-:S02]  /*0bf0*/  @P1 SHF.L.U32 R69, R53, 0x10, RZ ;  /* 0x0000001035451819 */ /* 0x000fc400000006ff */
[----:B------:R-:W-:-:S05]  /*0c00*/  @P1 SHF.L.U32 R77, R23, 0x10, RZ ;  /* 0x00000010174d1819 */ /* 0x000fca00000006ff */
[----:B------:R-:W2:Y:S08]  /*0c10*/  @P1 LDC R72, c[0x0][0x40c] ;  /* 0x00010300ff481b82 */ /* 0x000eb00000000800 */
[----:B------:R-:W3:Y:S01]  /*0c20*/  @P1 LDC R74, c[0x0][0x40c] ;  /* 0x00010300ff4a1b82 */ /* 0x000ee20000000800 */
[----:B0-----:R-:W-:Y:S01]  /*0c30*/  @P1 FMUL.FTZ R68, R65, R66 ;  /* 0x0000004241441220 */ /* 0x001fe20000410000 */
[----:B------:R-:W-:-:S02]  /*0c40*/  @P1 PRMT R65, R53, 0x7632, R65 ;  /* 0x0000763235411816 */ /* 0x000fc40000000041 */
[----:B------:R-:W-:Y:S02]  /*0c50*/  @P1 PRMT R66, R54, 0x7632, R66 ;  /* 0x0000763236421816 */ /* 0x000fe40000000042 */
[----:B------:R-:W-:Y:S02]  /*0c60*/  @P1 SHF.L.U32 R65, R65, 0x10, RZ ;  /* 0x0000001041411819 */ /* 0x000fe400000006ff */
[----:B------:R-:W0:Y:S01]  /*0c70*/  @P1 LDC R73, c[0x0][0x40c] ;  /* 0x00010300ff491b82 */ /* 0x000e220000000800 */
[----:B------:R-:W-:Y:S01]  /*0c80*/  @P1 SHF.L.U32 R66, R66, 0x10, RZ ;  /* 0x0000001042421819 */ /* 0x000fe200000006ff */
[----:B-1----:R-:W-:Y:S01]  /*0c90*/  @P1 FMUL.FTZ R64, R64, R67 ;  /* 0x0000004340401220 */ /* 0x002fe20000410000 */
[----:B------:R-:W-:-:S04]  /*0ca0*/  @P1 PRMT R67, R55, 0x7632, R67 ;  /* 0x0000763237431816 */ /* 0x000fc80000000043 */
[----:B------:R-:W-:Y:S01]  /*0cb0*/  @P1 SHF.L.U32 R67, R67, 0x10, RZ ;  /* 0x0000001043431819 */ /* 0x000fe200000006ff */
[----:B------:R-:W1:Y:S01]  /*0cc0*/  @P1 LDC R70, c[0x0][0x40c] ;  /* 0x00010300ff461b82 */ /* 0x000e620000000800 */
[----:B--2---:R-:W-:Y:S01]  /*0cd0*/  @P1 FMUL.FTZ R65, R65, R72 ;  /* 0x0000004841411220 */ /* 0x004fe20000410000 */
[----:B------:R-:W-:-:S06]  /*0ce0*/  @P1 SHF.L.U32 R72, R55, 0x10, RZ ;  /* 0x0000001037481819 */ /* 0x000fcc00000006ff */
[----:B------:R-:W2:Y:S01]  /*0cf0*/  @P1 LDC R75, c[0x0][0x40c] ;  /* 0x00010300ff4b1b82 */ /* 0x000ea20000000800 */
[----:B---3--:R-:W-:Y:S01]  /*0d00*/  @P1 FMUL.FTZ R74, R71, R74 ;  /* 0x0000004a474a1220 */ /* 0x008fe20000410000 */
[----:B------:R-:W-:-:S05]  /*0d10*/  @P1 SHF.L.U32 R71, R122, 0x10, RZ ;  /* 0x000000107a471819 */ /* 0x000fca00000006ff */
[----:B------:R-:W-:Y:S01]  /*0d20*/  @P1 FMUL.FTZ R85, R64, R71 ;  /* 0x0000004740551220 */ /* 0x000fe20000410000 */
[----:B------:R-:W3:Y:S01]  /*0d30*/  @P1 LDC R76, c[0x0][0x40c] ;  /* 0x00010300ff4c1b82 */ /* 0x000ee20000000800 */
[----:B0-----:R-:W-:Y:S01]  /*0d40*/  @P1 FMUL.FTZ R66, R66, R73 ;  /* 0x0000004942421220 */ /* 0x001fe20000410000 */
[----:B------:R-:W-:Y:S02]  /*0d50*/  @P1 SHF.L.U32 R73, R21, 0x10, RZ ;  /* 0x0000001015491819 */ /* 0x000fe400000006ff */
[----:B------:R-:W-:Y:S01]  /*0d60*/  @P1 SHF.L.U32 R64, R121, 0x10, RZ ;  /* 0x0000001079401819 */ /* 0x000fe200000006ff */
[----:B-1----:R-:W-:Y:S01]  /*0d70*/  @P1 FMUL.FTZ R70, R69, R70 ;  /* 0x0000004645461220 */ /* 0x002fe20000410000 */
[----:B------:R-:W-:-:S03]  /*0d80*/  @P1 SHF.L.U32 R69, R20, 0x10, RZ ;  /* 0x0000001014451819 */ /* 0x000fc600000006ff */
[----:B------:R-:W-:Y:S01]  /*0d90*/  @P1 FMUL.FTZ R87, R65, R64 ;  /* 0x0000004041571220 */ /* 0x000fe20000410000 */
[----:B------:R-:W-:Y:S01]  /*0da0*/  @P1 FMUL.FTZ R86, R70, R73 ;  /* 0x0000004946561220 */ /* 0x000fe20000410000 */
[----:B------:R-:W-:Y:S01]  /*0db0*/  @P1 SHF.L.U32 R73, R22, 0x10, RZ ;  /* 0x0000001016491819 */ /* 0x000fe200000006ff */
[----:B------:R-:W-:Y:S01]  /*0dc0*/  @P1 FMUL.FTZ R84, R68, R69 ;  /* 0x0000004544541220 */ /* 0x000fe20000410000 */
[----:B------:R-:W-:Y:S01]  /*0dd0*/  CS2R R68, SRZ ;  /* 0x0000000000447805 */ /* 0x000fe2000001ff00 */
[----:B--2---:R-:W-:Y:S01]  /*0de0*/  @P1 FMUL.FTZ R72, R72, R75 ;  /* 0x0000004b48481220 */ /* 0x004fe20000410000 */
[----:B------:R-:W-:Y:S02]  /*0df0*/  @P1 SHF.L.U32 R75, R120, 0x10, RZ ;  /* 0x00000010784b1819 */ /* 0x000fe400000006ff */
[----:B------:R-:W-:Y:S01]  /*0e00*/  CS2R R70, SRZ ;  /* 0x0000000000467805 */ /* 0x000fe2000001ff00 */
[----:B------:R-:W-:Y:S01]  /*0e10*/  @P1 FMUL.FTZ R68, R74, R73 ;  /* 0x000000494a441220 */ /* 0x000fe20000410000 */
[----:B------:R-:W-:Y:S01]  /*0e20*/  @P1 FMUL.FTZ R70, R72, R77 ;  /* 0x0000004d48461220 */ /* 0x000fe20000410000 */
[----:B------:R-:W-:Y:S01]  /*0e30*/  @P1 FMUL.FTZ R69, R66, R75 ;  /* 0x0000004b42451220 */ /* 0x000fe20000410000 */
[----:B---3--:R-:W-:Y:S01]  /*0e40*/  @P1 FMUL.FTZ R67, R67, R76 ;  /* 0x0000004c43431220 */ /* 0x008fe20000410000 */
[----:B------:R-:W-:-:S05]  /*0e50*/  @P1 SHF.L.U32 R76, R119, 0x10, RZ ;  /* 0x00000010774c1819 */ /* 0x000fca00000006ff */
[----:B------:R-:W-:-:S07]  /*0e60*/  @P1 FMUL.FTZ R71, R67, R76 ;  /* 0x0000004c43471220 */ /* 0x000fce0000410000 */
.L_x_8314:
[----:B------:R-:W0:Y:S01]  /*0e70*/  LDC.64 R98, c[0x0][0x3a8] ;  /* 0x0000ea00ff627b82 */ /* 0x000e220000000a00 */
[----:B------:R-:W-:Y:S02]  /*0e80*/  @P1 IADD3 R75, PT, PT, R88, 0x100, RZ ;  /* 0x00000100584b1810 */ /* 0x000fe40007ffe0ff */
[----:B------:R-:W-:-:S05]  /*0e90*/  @P0 IADD3 R77, PT, PT, R89, 0x100, RZ ;  /* 0x00000100594d0810 */ /* 0x000fca0007ffe0ff */
[----:B------:R-:W1:Y:S08]  /*0ea0*/  @P1 LDC.64 R66, c[0x0][0x390] ;  /* 0x0000e400ff421b82 */ /* 0x000e700000000a00 */
[----:B------:R-:W2:Y:S01]  /*0eb0*/  @P0 LDC.64 R72, c[0x0][0x3a0] ;  /* 0x0000e800ff480b82 */ /* 0x000ea20000000a00 */
[----:B0-----:R-:W-:-:S05]  /*0ec0*/  IMAD.WIDE.U32 R64, R89, 0x20, R98 ;  /* 0x0000002059407825 */ /* 0x001fca00078e0062 */
[----:B------:R0:W-:Y:S01]  /*0ed0*/  STG.E.128 desc[UR6][R64.64], R84 ;  /* 0x0000005440007986 */ /* 0x0001e2000c101d06 */
[----:B-1----:R-:W-:-:S03]  /*0ee0*/  @P1 IMAD.WIDE.U32 R66, R75, 0x10, R66 ;  /* 0x000000104b421825 */ /* 0x002fc600078e0042 */
[----:B------:R0:W-:Y:S04]  /*0ef0*/  STG.E.128 desc[UR6][R64.64+0x10], R68 ;  /* 0x0000104440007986 */ /* 0x0001e8000c101d06 */
[----:B------:R0:W5:Y:S01]  /*0f00*/  @P1 LDG.E.128 R52, desc[UR6][R66.64] ;  /* 0x0000000642341981 */ /* 0x000162000c1e1d00 */
[----:B--2---:R-:W-:-:S05]  /*0f10*/  @P0 IMAD.WIDE.U32 R72, R77, 0x20, R72 ;  /* 0x000000204d480825 */ /* 0x004fca00078e0048 */
[----:B------:R0:W5:Y:S04]  /*0f20*/  @P0 LDG.E.128 R56, desc[UR6][R72.64] ;  /* 0x0000000648380981 */ /* 0x000168000c1e1d00 */
[----:B------:R0:W5:Y:S01]  /*0f30*/  @P0 LDG.E.128 R60, desc[UR6][R72.64+0x10] ;  /* 0x00001006483c0981 */ /* 0x000162000c1e1d00 */
[----:B------:R-:W-:Y:S05]  /*0f40*/  @!P0 BRA `(.L_x_8315) ;  /* 0x0000000000d88947 */ /* 0x000fea0003800000 */
[----:B------:R-:W-:-:S13]  /*0f50*/  ISETP.GT.AND P2, PT, R0, RZ, PT ;  /* 0x000000ff0000720c */ /* 0x000fda0003f44270 */
[----:B------:R-:W1:Y:S01]  /*0f60*/  @P2 LDC R76, c[0x0][0x40c] ;  /* 0x00010300ff4c2b82 */ /* 0x000e620000000800 */
[----:B0----5:R-:W-:Y:S02]  /*0f70*/  @P2 PRMT R65, R53, 0x7632, R65 ;  /* 0x0000763235412816 */ /* 0x021fe40000000041 */
[C---:B------:R-:W-:Y:S02]  /*0f80*/  @P2 SHF.L.U32 R66, R52.reuse, 0x10, RZ ;  /* 0x0000001034422819 */ /* 0x040fe400000006ff */
[----:B------:R-:W-:Y:S02]  /*0f90*/  @P2 SHF.L.U32 R65, R65, 0x10, RZ ;  /* 0x0000001041412819 */ /* 0x000fe400000006ff */
[----:B------:R-:W-:Y:S01]  /*0fa0*/  @P2 SHF.L.U32 R72, R53, 0x10, RZ ;  /* 0x0000001035482819 */ /* 0x000fe200000006ff */
[----:B------:R-:W0:Y:S01]  /*0fb0*/  @P2 LDC R67, c[0x0][0x40c] ;  /* 0x00010300ff432b82 */ /* 0x000e220000000800 */
[----:B------:R-:W-:Y:S02]  /*0fc0*/  @P2 PRMT R64, R52, 0x7632, R64 ;  /* 0x0000763234402816 */ /* 0x000fe40000000040 */
[----:B------:R-:W-:-:S02]  /*0fd0*/  @P2 SHF.L.U32 R74, R54, 0x10, RZ ;  /* 0x00000010364a2819 */ /* 0x000fc400000006ff */
[----:B------:R-:W-:Y:S02]  /*0fe0*/  @P2 SHF.L.U32 R64, R64, 0x10, RZ ;  /* 0x0000001040402819 */ /* 0x000fe400000006ff */
[----:B------:R-:W-:Y:S01]  /*0ff0*/  @P2 SHF.L.U32 R81, R27, 0x10, RZ ;  /* 0x000000101b512819 */ /* 0x000fe200000006ff */
[----:B------:R-:W2:Y:S08]  /*1000*/  @P2 LDC R77, c[0x0][0x40c] ;  /* 0x00010300ff4d2b82 */ /* 0x000eb00000000800 */
[----:B------:R-:W3:Y:S01]  /*1010*/  @P2 LDC R78, c[0x0][0x40c] ;  /* 0x00010300ff4e2b82 */ /* 0x000ee20000000800 */
[----:B-1----:R-:W-:Y:S01]  /*1020*/  @P2 FMUL.FTZ R76, R65, R76 ;  /* 0x0000004c414c2220 */ /* 0x002fe20000410000 */
[----:B------:R-:W-:-:S06]  /*1030*/  @P2 PRMT R65, R54, 0x7632, R65 ;  /* 0x0000763236412816 */ /* 0x000fcc0000000041 */
[----:B------:R-:W1:Y:S01]  /*1040*/  @P2 LDC R73, c[0x0][0x40c] ;  /* 0x00010300ff492b82 */ /* 0x000e620000000800 */
[----:B0-----:R-:W-:Y:S01]  /*1050*/  @P2 FMUL.FTZ R75, R66, R67 ;  /* 0x00000043424b2220 */ /* 0x001fe20000410000 */
[----:B------:R-:W-:Y:S02]  /*1060*/  @P2 SHF.L.U32 R67, R65, 0x10, RZ ;  /* 0x0000001041432819 */ /* 0x000fe400000006ff */
[----:B------:R-:W-:Y:S02]  /*1070*/  @P2 SHF.L.U32 R65, R24, 0x10, RZ ;  /* 0x0000001018412819 */ /* 0x000fe400000006ff */
[----:B------:R-:W-:Y:S02]  /*1080*/  @P2 SHF.L.U32 R66, R126, 0x10, RZ ;  /* 0x000000107e422819 */ /* 0x000fe400000006ff */
[----:B------:R-:W0:Y:S01]  /*1090*/  @P2 LDC R79, c[0x0][0x40c] ;  /* 0x00010300ff4f2b82 */ /* 0x000e220000000800 */
[----:B--2---:R-:W-:Y:S01]  /*10a0*/  @P2 FMUL.FTZ R83, R72, R77 ;  /* 0x0000004d48532220 */ /* 0x004fe20000410000 */
[----:B------:R-:W-:-:S02]  /*10b0*/  @P2 SHF.L.U32 R77, R55, 0x10, RZ ;  /* 0x00000010374d2819 */ /* 0x000fc400000006ff */
[----:B------:R-:W-:Y:S01]  /*10c0*/  MOV R72, R56 ;  /* 0x0000003800487202 */ /* 0x000fe20000000f00 */
[----:B------:R-:W-:Y:S01]  /*10d0*/  @P2 FFMA.FTZ R72, R75, R65, R56 ;  /* 0x000000414b482223 */ /* 0x000fe20000010038 */
[----:B------:R-:W-:Y:S02]  /*10e0*/  MOV R75, R59 ;  /* 0x0000003b004b7202 */ /* 0x000fe40000000f00 */
[----:B------:R-:W2:Y:S01]  /*10f0*/  @P2 LDC R80, c[0x0][0x40c] ;  /* 0x00010300ff502b82 */ /* 0x000ea20000000800 */
[----:B---3--:R-:W-:Y:S01]  /*1100*/  @P2 FMUL.FTZ R78, R67, R78 ;  /* 0x0000004e434e2220 */ /* 0x008fe20000410000 */
[----:B------:R-:W-:Y:S02]  /*1110*/  @P2 SHF.L.U32 R67, R25, 0x10, RZ ;  /* 0x0000001019432819 */ /* 0x000fe400000006ff */
[----:B------:R-:W-:Y:S01]  /*1120*/  MOV R65, R61 ;  /* 0x0000003d00417202 */ /* 0x000fe20000000f00 */
[----:B-1----:R-:W-:Y:S01]  /*1130*/  @P2 FMUL.FTZ R64, R64, R73 ;  /* 0x0000004940402220 */ /* 0x002fe20000410000 */
[----:B------:R-:W-:-:S03]  /*1140*/  IMAD.MOV.U32 R73, RZ, RZ, R57 ;  /* 0x000000ffff497224 */ /* 0x000fc600078e0039 */
[----:B------:R-:W-:Y:S01]  /*1150*/  @P2 FFMA.FTZ R73, R64, R66, R57 ;  /* 0x0000004240492223 */ /* 0x000fe20000010039 */
[----:B------:R-:W-:Y:S02]  /*1160*/  MOV R64, R60 ;  /* 0x0000003c00407202 */ /* 0x000fe40000000f00 */
[----:B------:R-:W-:Y:S01]  /*1170*/  MOV R66, R62 ;  /* 0x0000003e00427202 */ /* 0x000fe20000000f00 */
[----:B0-----:R-:W-:Y:S01]  /*1180*/  @P2 FMUL.FTZ R91, R74, R79 ;  /* 0x0000004f4a5b2220 */ /* 0x001fe20000410000 */
[----:B------:R-:W-:Y:S02]  /*1190*/  @P2 SHF.L.U32 R79, R26, 0x10, RZ ;  /* 0x000000101a4f2819 */ /* 0x000fe400000006ff */
[----:B------:R-:W-:Y:S01]  /*11a0*/  MOV R74, R58 ;  /* 0x0000003a004a7202 */ /* 0x000fe20000000f00 */
[----:B------:R-:W-:Y:S01]  /*11b0*/  @P2 FFMA.FTZ R74, R83, R67, R58 ;  /* 0x00000043534a2223 */ /* 0x000fe2000001003a */
[----:B------:R-:W-:Y:S01]  /*11c0*/  MOV R67, R63 ;  /* 0x0000003f00437202 */ /* 0x000fe20000000f00 */
[----:B------:R-:W-:Y:S01]  /*11d0*/  @P2 FFMA.FTZ R64, R91, R79, R60 ;  /* 0x0000004f5b402223 */ /* 0x000fe2000001003c */
[----:B--2---:R-:W-:Y:S01]  /*11e0*/  @P2 FMUL.FTZ R93, R77, R80 ;  /* 0x000000504d5d2220 */ /* 0x004fe20000410000 */
[----:B------:R-:W-:-:S02]  /*11f0*/  @P2 SHF.L.U32 R77, R125, 0x10, RZ ;  /* 0x000000107d4d2819 */ /* 0x000fc400000006ff */
[----:B------:R-:W-:Y:S01]  /*1200*/  @P2 SHF.L.U32 R80, R124, 0x10, RZ ;  /* 0x000000107c502819 */ /* 0x000fe200000006ff */
[----:B------:R-:W-:Y:S02]  /*1210*/  @P2 FFMA.FTZ R66, R93, R81, R62 ;  /* 0x000000515d422223 */ /* 0x000fe4000001003e */
[----:B------:R-:W-:Y:S02]  /*1220*/  @P2 FFMA.FTZ R75, R76, R77, R59 ;  /* 0x0000004d4c4b2223 */ /* 0x000fe4000001003b */
        /* <DEDUP_REMOVED lines=8> */
.L_x_8315:
[----:B0-----:R-:W0:Y:S01]  /*12b0*/  @P1 LDC R66, c[0x0][0x40c] ;  /* 0x00010300ff421b82 */ /* 0x001e220000000800 */
[C---:B-----5:R-:W-:Y:S02]  /*12c0*/  @P1 SHF.L.U32 R65, R52.reuse, 0x10, RZ ;  /* 0x0000001034411819 */ /* 0x060fe400000006ff */
[----:B------:R-:W-:Y:S02]  /*12d0*/  @P1 PRMT R64, R52, 0x7632, R64 ;  /* 0x0000763234401816 */ /* 0x000fe40000000040 */
[----:B------:R-:W-:Y:S02]  /*12e0*/  @P1 SHF.L.U32 R72, R53, 0x10, RZ ;  /* 0x0000001035481819 */ /* 0x000fe400000006ff */
[----:B------:R-:W-:Y:S01]  /*12f0*/  @P1 SHF.L.U32 R74, R54, 0x10, RZ ;  /* 0x00000010364a1819 */ /* 0x000fe200000006ff */
[----:B------:R-:W1:Y:S01]  /*1300*/  @P1 LDC R76, c[0x0][0x40c] ;  /* 0x00010300ff4c1b82 */ /* 0x000e620000000800 */
[----:B------:R-:W-:Y:S02]  /*1310*/  @P1 SHF.L.U32 R64, R64, 0x10, RZ ;  /* 0x0000001040401819 */ /* 0x000fe400000006ff */
[----:B------:R-:W-:-:S02]  /*1320*/  @P1 SHF.L.U32 R78, R55, 0x10, RZ ;  /* 0x00000010374e1819 */ /* 0x000fc400000006ff */
[----:B------:R-:W-:Y:S02]  /*1330*/  @P1 SHF.L.U32 R80, R25, 0x10, RZ ;  /* 0x0000001019501819 */ /* 0x000fe400000006ff */
[----:B------:R-:W-:Y:S01]  /*1340*/  @P1 SHF.L.U32 R90, R27, 0x10, RZ ;  /* 0x000000101b5a1819 */ /* 0x000fe200000006ff */
[----:B------:R-:W2:Y:S08]  /*1350*/  @P1 LDC R75, c[0x0][0x40c] ;  /* 0x00010300ff4b1b82 */ /* 0x000eb00000000800 */
[----:B------:R-:W3:Y:S01]  /*1360*/  @P1 LDC R77, c[0x0][0x40c] ;  /* 0x00010300ff4d1b82 */ /* 0x000ee20000000800 */
[----:B0-----:R-:W-:Y:S01]  /*1370*/  @P1 FMUL.FTZ R67, R65, R66 ;  /* 0x0000004241431220 */ /* 0x001fe20000410000 */
[----:B------:R-:W-:-:S02]  /*1380*/  @P1 PRMT R65, R53, 0x7632, R65 ;  /* 0x0000763235411816 */ /* 0x000fc40000000041 */
[----:B------:R-:W-:Y:S02]  /*1390*/  @P1 PRMT R66, R54, 0x7632, R66 ;  /* 0x0000763236421816 */ /* 0x000fe40000000042 */
[----:B------:R-:W-:Y:S02]  /*13a0*/  @P1 SHF.L.U32 R65, R65, 0x10, RZ ;  /* 0x0000001041411819 */ /* 0x000fe400000006ff */
[----:B------:R-:W0:Y:S01]  /*13b0*/  @P1 LDC R83, c[0x0][0x40c] ;  /* 0x00010300ff531b82 */ /* 0x000e220000000800 */
[----:B------:R-:W-:Y:S02]  /*13c0*/  @P1 SHF.L.U32 R66, R66, 0x10, RZ ;  /* 0x0000001042421819 */ /* 0x000fe400000006ff */
[----:B-1----:R-:W-:Y:S01]  /*13d0*/  @P1 FMUL.FTZ R76, R65, R76 ;  /* 0x0000004c414c1220 */ /* 0x002fe20000410000 */
[----:B------:R-:W-:-:S04]  /*13e0*/  @P1 PRMT R65, R55, 0x7632, R65 ;  /* 0x0000763237411816 */ /* 0x000fc80000000041 */
[----:B------:R-:W1:Y:S01]  /*13f0*/  @P1 LDC R73, c[0x0][0x40c] ;  /* 0x00010300ff491b82 */ /* 0x000e620000000800 */
[----:B------:R-:W-:Y:S01]  /*1400*/  @P1 SHF.L.U32 R65, R65, 0x10, RZ ;  /* 0x0000001041411819 */ /* 0x000fe200000006ff */
[----:B--2---:R-:W-:Y:S01]  /*1410*/  @P1 FMUL.FTZ R79, R72, R75 ;  /* 0x0000004b484f1220 */ /* 0x004fe20000410000 */
[----:B------:R-:W-:-:S05]  /*1420*/  @P1 SHF.L.U32 R75, R126, 0x10, RZ ;  /* 0x000000107e4b1819 */ /* 0x000fca00000006ff */
[----:B------:R-:W2:Y:S01]  /*1430*/  @P1 LDC R91, c[0x0][0x40c] ;  /* 0x00010300ff5b1b82 */ /* 0x000ea20000000800 */
[----:B---3--:R-:W-:Y:S01]  /*1440*/  @P1 FMUL.FTZ R81, R74, R77 ;  /* 0x0000004d4a511220 */ /* 0x008fe20000410000 */
[----:B------:R-:W-:Y:S02]  /*1450*/  HFMA2 R74, -RZ, RZ, 0, 0 ;  /* 0x00000000ff4a7431 */ /* 0x000fe400000001ff */
[----:B------:R-:W-:Y:S01]  /*1460*/  @P1 FMUL.FTZ R74, R79, R80 ;  /* 0x000000504f4a1220 */ /* 0x000fe20000410000 */
[----:B------:R-:W-:Y:S02]  /*1470*/  @P1 SHF.L.U32 R79, R125, 0x10, RZ ;  /* 0x000000107d4f1819 */ /* 0x000fe400000006ff */
[----:B------:R-:W-:Y:S01]  /*1480*/  @P1 SHF.L.U32 R80, R26, 0x10, RZ ;  /* 0x000000101a501819 */ /* 0x000fe200000006ff */
[----:B------:R-:W3:Y:S01]  /*1490*/  @P1 LDC R82, c[0x0][0x40c] ;  /* 0x00010300ff521b82 */ /* 0x000ee20000000800 */
[----:B0-----:R-:W-:Y:S01]  /*14a0*/  @P1 FMUL.FTZ R77, R66, R83 ;  /* 0x00000053424d1220 */ /* 0x001fe20000410000 */
[----:B------:R-:W-:Y:S01]  /*14b0*/  @P1 IMAD.U32 R66, R24, 0x10000, RZ ;  /* 0x0001000018421824 */ /* 0x000fe200078e00ff */
[----:B------:R-:W-:Y:S01]  /*14c0*/  @P1 SHF.L.U32 R83, R123, 0x10, RZ ;  /* 0x000000107b531819 */ /* 0x000fe200000006ff */
[----:B-1----:R-:W-:Y:S01]  /*14d0*/  @P1 FMUL.FTZ R64, R64, R73 ;  /* 0x0000004940401220 */ /* 0x002fe20000410000 */
[----:B------:R-:W-:-:S02]  /*14e0*/  CS2R R72, SRZ ;  /* 0x0000000000487805 */ /* 0x000fc4000001ff00 */
[----:B------:R-:W-:Y:S01]  /*14f0*/  @P1 FMUL.FTZ R72, R67, R66 ;  /* 0x0000004243481220 */ /* 0x000fe20000410000 */
[----:B------:R-:W-:Y:S01]  /*1500*/  @P1 FMUL.FTZ R73, R75, R64 ;  /* 0x000000404b491220 */ /* 0x000fe20000410000 */
[----:B------:R-:W-:Y:S02]  /*1510*/  CS2R R66, SRZ ;  /* 0x0000000000427805 */ /* 0x000fe4000001ff00 */
[----:B------:R-:W-:Y:S01]  /*1520*/  MOV R75, RZ ;  /* 0x000000ff004b7202 */ /* 0x000fe20000000f00 */
[----:B------:R-:W-:Y:S01]  /*1530*/  @P1 FMUL.FTZ R75, R79, R76 ;  /* 0x0000004c4f4b1220 */ /* 0x000fe20000410000 */
[----:B--2---:R-:W-:-:S04]  /*1540*/  @P1 FMUL.FTZ R91, R78, R91 ;  /* 0x0000005b4e5b1220 */ /* 0x004fc80000410000 */
[----:B------:R-:W-:Y:S01]  /*1550*/  @P1 FMUL.FTZ R66, R91, R90 ;  /* 0x0000005a5b421220 */ /* 0x000fe20000410000 */
[----:B---3--:R-:W-:Y:S01]  /*1560*/  @P1 FMUL.FTZ R78, R65, R82 ;  /* 0x00000052414e1220 */ /* 0x008fe20000410000 */
[----:B------:R-:W-:Y:S02]  /*1570*/  @P1 SHF.L.U32 R82, R124, 0x10, RZ ;  /* 0x000000107c521819 */ /* 0x000fe400000006ff */
[----:B------:R-:W-:Y:S02]  /*1580*/  CS2R R64, SRZ ;  /* 0x0000000000407805 */ /* 0x000fe4000001ff00 */
[----:B------:R-:W-:Y:S01]  /*1590*/  @P1 FMUL.FTZ R64, R81, R80 ;  /* 0x0000005051401220 */ /* 0x000fe20000410000 */
[----:B------:R-:W-:Y:S01]  /*15a0*/  @P1 FMUL.FTZ R67, R83, R78 ;  /* 0x0000004e53431220 */ /* 0x000fe20000410000 */
[----:B------:R-:W-:-:S07]  /*15b0*/  @P1 FMUL.FTZ R65, R82, R77 ;  /* 0x0000004d52411220 */ /* 0x000fce0000410000 */
.L_x_8316:
[----:B------:R-:W0:Y:S01]  /*15c0*/  @P1 LDC.64 R78, c[0x0][0x390] ;  /* 0x0000e400ff4e1b82 */ /* 0x000e220000000a00 */
[C---:B------:R-:W-:Y:S02]  /*15d0*/  IADD3 R77, PT, PT, R89.reuse, 0x100, RZ ;  /* 0x00000100594d7810 */ /* 0x040fe40007ffe0ff */
[----:B------:R-:W-:Y:S02]  /*15e0*/  @P1 IADD3 R83, PT, PT, R88, 0x200, RZ ;  /* 0x0000020058531810 */ /* 0x000fe40007ffe0ff */
[----:B------:R-:W-:Y:S01]  /*15f0*/  @P0 IADD3 R91, PT, PT, R89, 0x200, RZ ;  /* 0x00000200595b0810 */ /* 0x000fe20007ffe0ff */
[----:B------:R-:W-:Y:S02]  /*1600*/  IMAD.WIDE.U32 R76, R77, 0x20, R98 ;  /* 0x000000204d4c7825 */ /* 0x000fe400078e0062 */
[----:B------:R-:W1:Y:S03]  /*1610*/  @P0 LDC.64 R80, c[0x0][0x3a0] ;  /* 0x0000e800ff500b82 */ /* 0x000e660000000a00 */
[----:B------:R2:W-:Y:S04]  /*1620*/  STG.E.128 desc[UR6][R76.64], R72 ;  /* 0x000000484c007986 */ /* 0x0005e8000c101d06 */
[----:B------:R2:W-:Y:S01]  /*1630*/  STG.E.128 desc[UR6][R76.64+0x10], R64 ;  /* 0x000010404c007986 */ /* 0x0005e2000c101d06 */
[----:B0-----:R-:W-:-:S05]  /*1640*/  @P1 IMAD.WIDE.U32 R78, R83, 0x10, R78 ;  /* 0x00000010534e1825 */ /* 0x001fca00078e004e */
[----:B------:R2:W5:Y:S01]  /*1650*/  @P1 LDG.E.128 R52, desc[UR6][R78.64] ;  /* 0x000000064e341981 */ /* 0x000562000c1e1d00 */
[----:B-1----:R-:W-:-:S05]  /*1660*/  @P0 IMAD.WIDE.U32 R80, R91, 0x20, R80 ;  /* 0x000000205b500825 */ /* 0x002fca00078e0050 */
[----:B------:R2:W5:Y:S04]  /*1670*/  @P0 LDG.E.128 R56, desc[UR6][R80.64] ;  /* 0x0000000650380981 */ /* 0x000568000c1e1d00 */
[----:B------:R2:W5:Y:S01]  /*1680*/  @P0 LDG.E.128 R60, desc[UR6][R80.64+0x10] ;  /* 0x00001006503c0981 */ /* 0x000562000c1e1d00 */
[----:B------:R-:W-:Y:S05]  /*1690*/  @!P0 BRA `(.L_x_8317) ;  /* 0x0000000000d88947 */ /* 0x000fea0003800000 */
[----:B------:R-:W-:-:S13]  /*16a0*/  ISETP.GT.AND P2, PT, R0, RZ, PT ;  /* 0x000000ff0000720c */ /* 0x000fda0003f44270 */
[----:B--2---:R-:W0:Y:S01]  /*16b0*/  @P2 LDC R79, c[0x0][0x40c] ;  /* 0x00010300ff4f2b82 */ /* 0x004e220000000800 */
[C---:B-----5:R-:W-:Y:S02]  /*16c0*/  @P2 PRMT R76, R52.reuse, 0x7632, R76 ;  /* 0x00007632344c2816 */ /* 0x060fe4000000004c */
[----:B------:R-:W-:Y:S02]  /*16d0*/  @P2 SHF.L.U32 R78, R52, 0x10, RZ ;  /* 0x00000010344e2819 */ /* 0x000fe400000006ff */
[----:B------:R-:W-:Y:S02]  /*16e0*/  @P2 SHF.L.U32 R76, R76, 0x10, RZ ;  /* 0x000000104c4c2819 */ /* 0x000fe400000006ff */
[C---:B------:R-:W-:Y:S01]  /*16f0*/  @P2 SHF.L.U32 R80, R53.reuse, 0x10, RZ ;  /* 0x0000001035502819 */ /* 0x040fe200000006ff */
[----:B------:R-:W1:Y:S01]  /*1700*/  @P2 LDC R81, c[0x0][0x40c] ;  /* 0x00010300ff512b82 */ /* 0x000e620000000800 */
[----:B------:R-:W-:Y:S02]  /*1710*/  @P2 PRMT R77, R53, 0x7632, R77 ;  /* 0x00007632354d2816 */ /* 0x000fe4000000004d */
[----:B------:R-:W-:-:S02]  /*1720*/  @P2 SHF.L.U32 R82, R54, 0x10, RZ ;  /* 0x0000001036522819 */ /* 0x000fc400000006ff */
[----:B------:R-:W-:Y:S02]  /*1730*/  @P2 SHF.L.U32 R77, R77, 0x10, RZ ;  /* 0x000000104d4d2819 */ /* 0x000fe400000006ff */
[----:B------:R-:W-:Y:S01]  /*1740*/  @P2 SHF.L.U32 R95, R31, 0x10, RZ ;  /* 0x000000101f5f2819 */ /* 0x000fe200000006ff */
[----:B------:R-:W2:Y:S08]  /*1750*/  @P2 LDC R91, c[0x0][0x40c] ;  /* 0x00010300ff5b2b82 */ /* 0x000eb00000000800 */
[----:B------:R-:W3:Y:S01]  /*1760*/  @P2 LDC R93, c[0x0][0x40c] ;  /* 0x00010300ff5d2b82 */ /* 0x000ee20000000800 */
[----:B0-----:R-:W-:Y:S01]  /*1770*/  @P2 FMUL.FTZ R83, R78, R79 ;  /* 0x0000004f4e532220 */ /* 0x001fe20000410000 */
[----:B------:R-:W-:-:S06]  /*1780*/  @P2 PRMT R79, R54, 0x7632, R79 ;  /* 0x00007632364f2816 */ /* 0x000fcc000000004f */
[----:B------:R-:W0:Y:S01]  /*1790*/  @P2 LDC R94, c[0x0][0x40c] ;  /* 0x00010300ff5e2b82 */ /* 0x000e220000000800 */
[----:B-1----:R-:W-:Y:S01]  /*17a0*/  @P2 FMUL.FTZ R78, R76, R81 ;  /* 0x000000514c4e2220 */ /* 0x002fe20000410000 */
[----:B------:R-:W-:Y:S02]  /*17b0*/  @P2 SHF.L.U32 R81, R79, 0x10, RZ ;  /* 0x000000104f512819 */ /* 0x000fe400000006ff */
[----:B------:R-:W-:Y:S02]  /*17c0*/  @P2 SHF.L.U32 R79, R28, 0x10, RZ ;  /* 0x000000101c4f2819 */ /* 0x000fe400000006ff */
[----:B------:R-:W-:Y:S02]  /*17d0*/  MOV R76, R56 ;  /* 0x00000038004c7202 */ /* 0x000fe40000000f00 */
[----:B------:R-:W1:Y:S01]  /*17e0*/  @P2 LDC R90, c[0x0][0x40c] ;  /* 0x00010300ff5a2b82 */ /* 0x000e620000000800 */
[----:B--2---:R-:W-:Y:S01]  /*17f0*/  @P2 FMUL.FTZ R97, R80, R91 ;  /* 0x0000005b50612220 */ /* 0x004fe20000410000 */
[----:B------:R-:W-:Y:S01]  /*1800*/  @P2 SHF.L.U32 R91, R55, 0x10, RZ ;  /* 0x00000010375b2819 */ /* 0x000fe200000006ff */
[----:B------:R-:W-:-:S02]  /*1810*/  @P2 IMAD.U32 R80, R130, 0x10000, RZ ;  /* 0x0001000082502824 */ /* 0x000fc400078e00ff */
[----:B------:R-:W-:Y:S01]  /*1820*/  @P2 FFMA.FTZ R76, R83, R79, R56 ;  /* 0x0000004f534c2223 */ /* 0x000fe20000010038 */
[----:B------:R-:W-:Y:S02]  /*1830*/  @P2 SHF.L.U32 R83, R29, 0x10, RZ ;  /* 0x000000101d532819 */ /* 0x000fe400000006ff */
[----:B------:R-:W-:Y:S01]  /*1840*/  MOV R79, R59 ;  /* 0x0000003b004f7202 */ /* 0x000fe20000000f00 */
[----:B------:R-:W2:Y:S01]  /*1850*/  @P2 LDC R92, c[0x0][0x40c] ;  /* 0x00010300ff5c2b82 */ /* 0x000ea20000000800 */
[----:B---3--:R-:W-:Y:S01]  /*1860*/  @P2 FMUL.FTZ R101, R82, R93 ;  /* 0x0000005d52652220 */ /* 0x008fe20000410000 */
[----:B------:R-:W-:Y:S02]  /*1870*/  @P2 SHF.L.U32 R93, R30, 0x10, RZ ;  /* 0x000000101e5d2819 */ /* 0x000fe400000006ff */
[----:B------:R-:W-:Y:S01]  /*1880*/  MOV R82, R62 ;  /* 0x0000003e00527202 */ /* 0x000fe20000000f00 */
[----:B0-----:R-:W-:Y:S01]  /*1890*/  @P2 FMUL.FTZ R151, R91, R94 ;  /* 0x0000005e5b972220 */ /* 0x001fe20000410000 */
[----:B------:R-:W-:-:S02]  /*18a0*/  @P2 SHF.L.U32 R91, R129, 0x10, RZ ;  /* 0x00000010815b2819 */ /* 0x000fc400000006ff */
[----:B------:R-:W-:Y:S01]  /*18b0*/  @P2 SHF.L.U32 R94, R128, 0x10, RZ ;  /* 0x00000010805e2819 */ /* 0x000fe200000006ff */
[----:B------:R-:W-:Y:S01]  /*18c0*/  @P2 FFMA.FTZ R82, R151, R95, R62 ;  /* 0x0000005f97522223 */ /* 0x000fe2000001003e */
[----:B-1----:R-:W-:Y:S01]  /*18d0*/  @P2 FMUL.FTZ R90, R77, R90 ;  /* 0x0000005a4d5a2220 */ /* 0x002fe20000410000 */
[----:B------:R-:W-:Y:S01]  /*18e0*/  MOV R77, R57 ;  /* 0x00000039004d7202 */ /* 0x000fe20000000f00 */
[----:B------:R-:W-:Y:S01]  /*18f0*/  @P2 FFMA.FTZ R77, R78, R80, R57 ;  /* 0x000000504e4d2223 */ /* 0x000fe20000010039 */
[----:B------:R-:W-:Y:S01]  /*1900*/  MOV R78, R58 ;  /* 0x0000003a004e7202 */ /* 0x000fe20000000f00 */
[----:B------:R-:W-:Y:S01]  /*1910*/  @P2 FFMA.FTZ R78, R97, R83, R58 ;  /* 0x00000053614e2223 */ /* 0x000fe2000001003a */
[----:B------:R-:W-:Y:S01]  /*1920*/  MOV R80, R60 ;  /* 0x0000003c00507202 */ /* 0x000fe20000000f00 */
[----:B------:R-:W-:Y:S01]  /*1930*/  @P2 FFMA.FTZ R79, R90, R91, R59 ;  /* 0x0000005b5a4f2223 */ /* 0x000fe2000001003b */
[----:B------:R-:W-:Y:S01]  /*1940*/  @P2 FFMA.FTZ R80, R101, R93, R60 ;  /* 0x0000005d65502223 */ /* 0x000fe2000001003c */
[----:B--2---:R-:W-:Y:S01]  /*1950*/  @P2 FMUL.FTZ R92, R81, R92 ;  /* 0x0000005c515c2220 */ /* 0x004fe20000410000 */
[----:B------:R-:W-:-:S02]  /*1960*/  MOV R81, R61 ;  /* 0x0000003d00517202 */ /* 0x000fc40000000f00 */
[----:B------:R-:W-:Y:S01]  /*1970*/  MOV R83, R63 ;  /* 0x0000003f00537202 */ /* 0x000fe20000000f00 */
        /* <DEDUP_REMOVED lines=8> */
.L_x_8317:
[----:B--2---:R-:W0:Y:S01]  /*1a00*/  @P1 LDC R78, c[0x0][0x40c] ;  /* 0x00010300ff4e1b82 */ /* 0x004e220000000800 */
        /* <DEDUP_REMOVED lines=17> */
[----:B-1----:R-:W-:-:S06]  /*1b20*/  @P1 FMUL.FTZ R92, R81, R90 ;  /* 0x0000005a515c1220 */ /* 0x002fcc0000410000 */
[----:B------:R-:W1:Y:S01]  /*1b30*/  @P1 LDC R100, c[0x0][0x40c] ;  /* 0x00010300ff641b82 */ /* 0x000e620000000800 */
[----:B--2---:R-:W-:Y:S01]  /*1b40*/  @P1 FMUL.FTZ R90, R78, R91 ;  /* 0x0000005b4e5a1220 */ /* 0x004fe20000410000 */
[----:B------:R-:W-:-:S06]  /*1b50*/  @P1 SHF.L.U32 R91, R130, 0x10, RZ ;  /* 0x00000010825b1819 */ /* 0x000fcc00000006ff */
[----:B------:R-:W2:Y:S01]  /*1b60*/  @P1 LDC R102, c[0x0][0x40c] ;  /* 0x00010300ff661b82 */ /* 0x000ea20000000800 */
[----:B---3--:R-:W-:Y:S01]  /*1b70*/  @P1 FMUL.FTZ R80, R76, R79 ;  /* 0x0000004f4c501220 */ /* 0x008fe20000410000 */
[----:B------:R-:W-:Y:S02]  /*1b80*/  CS2R R78, SRZ ;  /* 0x00000000004e7805 */ /* 0x000fe4000001ff00 */
[----:B------:R-:W-:Y:S01]  /*1b90*/  @P1 FMUL.FTZ R78, R92, R93 ;  /* 0x0000005d5c4e1220 */ /* 0x000fe20000410000 */
[----:B------:R-:W-:Y:S01]  /*1ba0*/  @P1 SHF.L.U32 R92, R127, 0x10, RZ ;  /* 0x000000107f5c1819 */ /* 0x000fe200000006ff */
[----:B------:R-:W-:Y:S02]  /*1bb0*/  @P1 IMAD.U32 R93, R30, 0x10000, RZ ;  /* 0x000100001e5d1824 */ /* 0x000fe400078e00ff */
[----:B------:R-:W3:Y:S01]  /*1bc0*/  @P1 LDC R152, c[0x0][0x40c] ;  /* 0x00010300ff981b82 */ /* 0x000ee20000000800 */
[----:B0-----:R-:W-:Y:S01]  /*1bd0*/  @P1 FMUL.FTZ R81, R77, R94 ;  /* 0x0000005e4d511220 */ /* 0x001fe20000410000 */
[----:B------:R-:W-:-:S02]  /*1be0*/  CS2R R76, SRZ ;  /* 0x00000000004c7805 */ /* 0x000fc4000001ff00 */
[----:B------:R-:W-:Y:S01]  /*1bf0*/  @P1 SHF.L.U32 R94, R129, 0x10, RZ ;  /* 0x00000010815e1819 */ /* 0x000fe200000006ff */
[----:B------:R-:W-:Y:S01]  /*1c00*/  @P1 FMUL.FTZ R77, R91, R80 ;  /* 0x000000505b4d1220 */ /* 0x000fe20000410000 */
[----:B------:R-:W-:Y:S01]  /*1c10*/  @P1 PRMT R80, R55, 0x7632, R80 ;  /* 0x0000763237501816 */ /* 0x000fe20000000050 */
[----:B-1----:R-:W-:-:S03]  /*1c20*/  @P1 FMUL.FTZ R100, R83, R100 ;  /* 0x0000006453641220 */ /* 0x002fc60000410000 */
[----:B------:R-:W-:Y:S01]  /*1c30*/  @P1 SHF.L.U32 R91, R80, 0x10, RZ ;  /* 0x00000010505b1819 */ /* 0x000fe200000006ff */
[----:B------:R-:W-:Y:S01]  /*1c40*/  @P1 FMUL.FTZ R79, R94, R81 ;  /* 0x000000515e4f1220 */ /* 0x000fe20000410000 */
[----:B------:R-:W-:Y:S02]  /*1c50*/  @P1 SHF.L.U32 R83, R28, 0x10, RZ ;  /* 0x000000101c531819 */ /* 0x000fe400000006ff */
[----:B------:R-:W-:Y:S02]  /*1c60*/  CS2R R80, SRZ ;  /* 0x0000000000507805 */ /* 0x000fe4000001ff00 */
[----:B------:R-:W-:Y:S01]  /*1c70*/  @P1 FMUL.FTZ R80, R100, R93 ;  /* 0x0000005d64501220 */ /* 0x000fe20000410000 */
[----:B--2---:R-:W-:Y:S01]  /*1c80*/  @P1 FMUL.FTZ R102, R95, R102 ;  /* 0x000000665f661220 */ /* 0x004fe20000410000 */
[----:B------:R-:W-:Y:S01]  /*1c90*/  @P1 SHF.L.U32 R95, R128, 0x10, RZ ;  /* 0x00000010805f1819 */ /* 0x000fe200000006ff */
[----:B------:R-:W-:Y:S01]  /*1ca0*/  @P1 FMUL.FTZ R76, R82, R83 ;  /* 0x00000053524c1220 */ /* 0x000fe20000410000 */
[----:B------:R-:W-:-:S02]  /*1cb0*/  CS2R R82, SRZ ;  /* 0x0000000000527805 */ /* 0x000fc4000001ff00 */
[----:B------:R-:W-:Y:S01]  /*1cc0*/  @P1 FMUL.FTZ R82, R102, R97 ;  /* 0x0000006166521220 */ /* 0x000fe20000410000 */
[----:B------:R-:W-:Y:S01]  /*1cd0*/  @P1 FMUL.FTZ R81, R95, R90 ;  /* 0x0000005a5f511220 */ /* 0x000fe20000410000 */
[----:B---3--:R-:W-:-:S04]  /*1ce0*/  @P1 FMUL.FTZ R91, R91, R152 ;  /* 0x000000985b5b1220 */ /* 0x008fc80000410000 */
[----:B------:R-:W-:-:S07]  /*1cf0*/  @P1 FMUL.FTZ R83, R92, R91 ;  /* 0x0000005b5c531220 */ /* 0x000fce0000410000 */
.L_x_8318:
[----:B------:R-:W0:Y:S01]  /*1d00*/  @P1 LDC.64 R90, c[0x0][0x390] ;  /* 0x0000e400ff5a1b82 */ /* 0x000e220000000a00 */
[C---:B------:R-:W-:Y:S02]  /*1d10*/  IADD3 R101, PT, PT, R89.reuse, 0x200, RZ ;  /* 0x0000020059657810 */ /* 0x040fe40007ffe0ff */
[----:B------:R-:W-:Y:S02]  /*1d20*/  @P1 IADD3 R95, PT, PT, R88, 0x300, RZ ;  /* 0x00000300585f1810 */ /* 0x000fe40007ffe0ff */
[----:B------:R-:W-:Y:S01]  /*1d30*/  IADD3 R97, PT, PT, R89, 0x300, RZ ;  /* 0x0000030059617810 */ /* 0x000fe20007ffe0ff */
        /* <DEDUP_REMOVED lines=10> */
[----:B------:R-:W-:Y:S02]  /*1de0*/  ISETP.GT.AND P0, PT, R0, RZ, PT ;  /* 0x000000ff0000720c */ /* 0x000fe40003f04270 */
[----:B--2--5:R-:W-:-:S11]  /*1df0*/  MOV R92, R56 ;  /* 0x00000038005c7202 */ /* 0x024fd60000000f00 */
[----:B------:R-:W0:Y:S01]  /*1e00*/  @P0 LDC R91, c[0x0][0x40c] ;  /* 0x00010300ff5b0b82 */ /* 0x000e220000000800 */
[C---:B------:R-:W-:Y:S02]  /*1e10*/  @P0 SHF.L.U32 R90, R52.reuse, 0x10, RZ ;  /* 0x00000010345a0819 */ /* 0x040fe400000006ff */
[----:B------:R-:W-:Y:S02]  /*1e20*/  @P0 PRMT R88, R53, 0x7632, R88 ;  /* 0x0000763235580816 */ /* 0x000fe40000000058 */
[----:B------:R-:W-:Y:S02]  /*1e30*/  @P0 PRMT R0, R52, 0x7632, R0 ;  /* 0x0000763234000816 */ /* 0x000fe40000000000 */
[----:B------:R-:W-:Y:S01]  /*1e40*/  @P0 SHF.L.U32 R89, R32, 0x10, RZ ;  /* 0x0000001020590819 */ /* 0x000fe200000006ff */
[----:B------:R-:W1:Y:S01]  /*1e50*/  @P0 LDC R101, c[0x0][0x40c] ;  /* 0x00010300ff650b82 */ /* 0x000e620000000800 */
[----:B------:R-:W-:Y:S02]  /*1e60*/  @P0 SHF.L.U32 R88, R88, 0x10, RZ ;  /* 0x0000001058580819 */ /* 0x000fe400000006ff */
[----:B------:R-:W-:-:S02]  /*1e70*/  @P0 SHF.L.U32 R0, R0, 0x10, RZ ;  /* 0x0000001000000819 */ /* 0x000fc400000006ff */
[----:B------:R-:W-:-:S03]  /*1e80*/  @P0 SHF.L.U32 R94, R53, 0x10, RZ ;  /* 0x00000010355e0819 */ /* 0x000fc600000006ff */
[----:B------:R-:W2:Y:S08]  /*1e90*/  @P0 LDC R93, c[0x0][0x40c] ;  /* 0x00010300ff5d0b82 */ /* 0x000eb00000000800 */
[----:B------:R-:W3:Y:S01]  /*1ea0*/  @P0 LDC R95, c[0x0][0x40c] ;  /* 0x00010300ff5f0b82 */ /* 0x000ee20000000800 */
[----:B0-----:R-:W-:-:S04]  /*1eb0*/  @P0 FMUL.FTZ R91, R90, R91 ;  /* 0x0000005b5a5b0220 */ /* 0x001fc80000410000 */
[----:B------:R-:W-:Y:S01]  /*1ec0*/  @P0 FFMA.FTZ R92, R91, R89, R56 ;  /* 0x000000595b5c0223 */ /* 0x000fe20000010038 */
[----:B------:R-:W-:Y:S02]  /*1ed0*/  @P0 SHF.L.U32 R89, R33, 0x10, RZ ;  /* 0x0000001021590819 */ /* 0x000fe400000006ff */
[----:B------:R-:W0:Y:S01]  /*1ee0*/  @P0 LDC R100, c[0x0][0x40c] ;  /* 0x00010300ff640b82 */ /* 0x000e220000000800 */
[----:B-1----:R-:W-:Y:S01]  /*1ef0*/  @P0 FMUL.FTZ R90, R88, R101 ;  /* 0x00000065585a0220 */ /* 0x002fe20000410000 */
[----:B------:R-:W-:Y:S02]  /*1f00*/  @P0 SHF.L.U32 R88, R134, 0x10, RZ ;  /* 0x0000001086580819 */ /* 0x000fe400000006ff */
[----:B------:R-:W-:-:S04]  /*1f10*/  @P0 SHF.L.U32 R91, R54, 0x10, RZ ;  /* 0x00000010365b0819 */ /* 0x000fc800000006ff */
[----:B------:R-:W1:Y:S01]  /*1f20*/  @P0 LDC R102, c[0x0][0x40c] ;  /* 0x00010300ff660b82 */ /* 0x000e620000000800 */
[----:B--2---:R-:W-:Y:S01]  /*1f30*/  @P0 FMUL.FTZ R0, R0, R93 ;  /* 0x0000005d00000220 */ /* 0x004fe20000410000 */
[----:B------:R-:W-:-:S03]  /*1f40*/  MOV R93, R57 ;  /* 0x00000039005d7202 */ /* 0x000fc60000000f00 */
[----:B------:R-:W-:Y:S01]  /*1f50*/  @P0 FFMA.FTZ R93, R0, R88, R57 ;  /* 0x00000058005d0223 */ /* 0x000fe20000010039 */
[----:B------:R-:W-:Y:S02]  /*1f60*/  @P0 PRMT R0, R54, 0x7632, R0 ;  /* 0x0000763236000816 */ /* 0x000fe40000000000 */
[----:B------:R-:W2:Y:S01]  /*1f70*/  @P0 LDC R152, c[0x0][0x40c] ;  /* 0x00010300ff980b82 */ /* 0x000ea20000000800 */
[----:B---3--:R-:W-:Y:S01]  /*1f80*/  @P0 FMUL.FTZ R95, R94, R95 ;  /* 0x0000005f5e5f0220 */ /* 0x008fe20000410000 */
[----:B------:R-:W-:Y:S02]  /*1f90*/  MOV R94, R58 ;  /* 0x0000003a005e7202 */ /* 0x000fe40000000f00 */
[----:B------:R-:W-:Y:S01]  /*1fa0*/  MOV R88, R60 ;  /* 0x0000003c00587202 */ /* 0x000fe20000000f00 */
[----:B------:R-:W-:Y:S01]  /*1fb0*/  @P0 FFMA.FTZ R94, R95, R89, R58 ;  /* 0x000000595f5e0223 */ /* 0x000fe2000001003a */
[----:B------:R-:W-:Y:S01]  /*1fc0*/  @P0 SHF.L.U32 R89, R34, 0x10, RZ ;  /* 0x0000001022590819 */ /* 0x000fe200000006ff */
[----:B0-----:R-:W-:Y:S01]  /*1fd0*/  @P0 FMUL.FTZ R101, R91, R100 ;  /* 0x000000645b650220 */ /* 0x001fe20000410000 */
[----:B------:R-:W-:-:S02]  /*1fe0*/  @P0 SHF.L.U32 R91, R0, 0x10, RZ ;  /* 0x00000010005b0819 */ /* 0x000fc400000006ff */
[----:B------:R-:W-:Y:S01]  /*1ff0*/  @P0 SHF.L.U32 R0, R133, 0x10, RZ ;  /* 0x0000001085000819 */ /* 0x000fe200000006ff */
[----:B------:R-:W-:Y:S01]  /*2000*/  @P0 FFMA.FTZ R88, R101, R89, R60 ;  /* 0x0000005965580223 */ /* 0x000fe2000001003c */
[----:B------:R-:W-:Y:S01]  /*2010*/  @P0 SHF.L.U32 R101, R55, 0x10, RZ ;  /* 0x0000001037650819 */ /* 0x000fe200000006ff */
[----:B------:R-:W-:Y:S01]  /*2020*/  IMAD.MOV.U32 R89, RZ, RZ, R61 ;  /* 0x000000ffff597224 */ /* 0x000fe200078e003d */
[----:B------:R-:W-:Y:S01]  /*2030*/  MOV R95, R59 ;  /* 0x0000003b005f7202 */ /* 0x000fe20000000f00 */
[----:B-1----:R-:W-:Y:S01]  /*2040*/  @P0 FMUL.FTZ R100, R91, R102 ;  /* 0x000000665b640220 */ /* 0x002fe20000410000 */
[----:B------:R-:W-:Y:S01]  /*2050*/  @P0 FFMA.FTZ R95, R90, R0, R59 ;  /* 0x000000005a5f0223 */ /* 0x000fe2000001003b */
[----:B------:R-:W-:Y:S02]  /*2060*/  @P0 SHF.L.U32 R91, R35, 0x10, RZ ;  /* 0x00000010235b0819 */ /* 0x000fe400000006ff */
[----:B------:R-:W-:Y:S02]  /*2070*/  @P0 SHF.L.U32 R0, R132, 0x10, RZ ;  /* 0x0000001084000819 */ /* 0x000fe400000006ff */
[----:B------:R-:W-:Y:S01]  /*2080*/  MOV R90, R62 ;  /* 0x0000003e005a7202 */ /* 0x000fe20000000f00 */
[----:B--2---:R-:W-:-:S02]  /*2090*/  @P0 FMUL.FTZ R101, R101, R152 ;  /* 0x0000009865650220 */ /* 0x004fc40000410000 */
[----:B------:R-:W-:Y:S02]  /*20a0*/  @P0 FFMA.FTZ R89, R100, R0, R61 ;  /* 0x0000000064590223 */ /* 0x000fe4000001003d */
[----:B------:R-:W-:Y:S01]  /*20b0*/  @P0 FFMA.FTZ R90, R101, R91, R62 ;  /* 0x0000005b655a0223 */ /* 0x000fe2000001003e */
[----:B------:R-:W-:Y:S01]  /*20c0*/  MOV R91, R63 ;  /* 0x0000003f005b7202 */ /* 0x000fe20000000f00 */
[----:B------:R-:W-:Y:S06]  /*20d0*/  @!P0 BRA `(.L_x_8320) ;  /* 0x0000000000dc8947 */ /* 0x000fec0003800000 */
[----:B------:R-:W-:Y:S02]  /*20e0*/  PRMT R0, R55, 0x7632, R0 ;  /* 0x0000763237007816 */ /* 0x000fe40000000000 */
[----:B------:R-:W-:Y:S02]  /*20f0*/  SHF.L.U32 R91, R131, 0x10, RZ ;  /* 0x00000010835b7819 */ /* 0x000fe400000006ff */
[----:B------:R-:W-:-:S05]  /*2100*/  SHF.L.U32 R0, R0, 0x10, RZ ;  /* 0x0000001000007819 */ /* 0x000fca00000006ff */
[----:B------:R-:W-:-:S04]  /*2110*/  FMUL.FTZ R0, R0, UR12 ;  /* 0x0000000c00007c20 */ /* 0x000fc80008410000 */
[----:B------:R-:W-:Y:S01]  /*2120*/  FFMA.FTZ R91, R0, R91, R63 ;  /* 0x0000005b005b7223 */ /* 0x000fe2000001003f */
[----:B------:R-:W-:Y:S06]  /*2130*/  BRA `(.L_x_8320) ;  /* 0x0000000000c47947 */ /* 0x000fec0003800000 */
.L_x_8319:
[----:B--2---:R-:W0:Y:S01]  /*2140*/  @P1 LDC R89, c[0x0][0x40c] ;  /* 0x00010300ff591b82 */ /* 0x004e220000000800 */
[C---:B-----5:R-:W-:Y:S02]  /*2150*/  @P1 SHF.L.U32 R88, R52.reuse, 0x10, RZ ;  /* 0x0000001034581819 */ /* 0x060fe400000006ff */
[----:B------:R-:W-:Y:S02]  /*2160*/  CS2R R92, SRZ ;  /* 0x00000000005c7805 */ /* 0x000fe4000001ff00 */
[----:B------:R-:W-:Y:S02]  /*2170*/  @P1 PRMT R0, R52, 0x7632, R0 ;  /* 0x0000763234001816 */ /* 0x000fe40000000000 */
[----:B------:R-:W-:Y:S02]  /*2180*/  @P1 SHF.L.U32 R90, R32, 0x10, RZ ;  /* 0x00000010205a1819 */ /* 0x000fe400000006ff */
[----:B------:R-:W-:Y:S01]  /*2190*/  @P1 SHF.L.U32 R0, R0, 0x10, RZ ;  /* 0x0000001000001819 */ /* 0x000fe200000006ff */
[----:B------:R-:W1:Y:S01]  /*21a0*/  @P1 LDC R91, c[0x0][0x40c] ;  /* 0x00010300ff5b1b82 */ /* 0x000e620000000800 */
[----:B------:R-:W-:-:S07]  /*21b0*/  @P1 SHF.L.U32 R94, R53, 0x10, RZ ;  /* 0x00000010355e1819 */ /* 0x000fce00000006ff */
        /* <DEDUP_REMOVED lines=8> */
[----:B------:R-:W-:Y:S02]  /*2240*/  @P1 SHF.L.U32 R91, R134, 0x10, RZ ;  /* 0x00000010865b1819 */ /* 0x000fe400000006ff */
[----:B------:R-:W-:-:S03]  /*2250*/  @P1 SHF.L.U32 R89, R33, 0x10, RZ ;  /* 0x0000001021591819 */ /* 0x000fc600000006ff */
[----:B------:R-:W-:Y:S01]  /*2260*/  @P1 FMUL.FTZ R93, R91, R0 ;  /* 0x000000005b5d1220 */ /* 0x000fe20000410000 */
[----:B------:R-:W1:Y:S01]  /*2270*/  @P1 LDC R151, c[0x0][0x40c] ;  /* 0x00010300ff971b82 */ /* 0x000e620000000800 */
[----:B--2---:R-:W-:Y:S01]  /*2280*/  @P1 FMUL.FTZ R88, R88, R101 ;  /* 0x0000006558581220 */ /* 0x004fe20000410000 */
[----:B------:R-:W-:Y:S02]  /*2290*/  @P1 SHF.L.U32 R91, R133, 0x10, RZ ;  /* 0x00000010855b1819 */ /* 0x000fe400000006ff */
[----:B------:R-:W-:-:S04]  /*22a0*/  @P1 PRMT R0, R54, 0x7632, R0 ;  /* 0x0000763236001816 */ /* 0x000fc80000000000 */
[----:B------:R-:W2:Y:S01]  /*22b0*/  @P1 LDC R101, c[0x0][0x40c] ;  /* 0x00010300ff651b82 */ /* 0x000ea20000000800 */
[----:B---3--:R-:W-:Y:S01]  /*22c0*/  @P1 FMUL.FTZ R100, R94, R95 ;  /* 0x0000005f5e641220 */ /* 0x008fe20000410000 */
[----:B------:R-:W-:Y:S02]  /*22d0*/  CS2R R94, SRZ ;  /* 0x00000000005e7805 */ /* 0x000fe4000001ff00 */
[----:B------:R-:W-:Y:S01]  /*22e0*/  @P1 SHF.L.U32 R0, R0, 0x10, RZ ;  /* 0x0000001000001819 */ /* 0x000fe200000006ff */
[----:B------:R-:W-:Y:S01]  /*22f0*/  @P1 FMUL.FTZ R95, R91, R88 ;  /* 0x000000585b5f1220 */ /* 0x000fe20000410000 */
[----:B------:R-:W-:Y:S01]  /*2300*/  @P1 FMUL.FTZ R94, R100, R89 ;  /* 0x00000059645e1220 */ /* 0x000fe20000410000 */
[----:B------:R-:W-:Y:S01]  /*2310*/  @P1 SHF.L.U32 R89, R54, 0x10, RZ ;  /* 0x0000001036591819 */ /* 0x000fe200000006ff */
[----:B------:R-:W-:Y:S01]  /*2320*/  HFMA2 R88, -RZ, RZ, 0, 0 ;  /* 0x00000000ff587431 */ /* 0x000fe200000001ff */
[----:B------:R-:W3:Y:S01]  /*2330*/  @P1 LDC R153, c[0x0][0x40c] ;  /* 0x00010300ff991b82 */ /* 0x000ee20000000800 */
[----:B------:R-:W-:-:S02]  /*2340*/  @P1 SHF.L.U32 R91, R34, 0x10, RZ ;  /* 0x00000010225b1819 */ /* 0x000fc400000006ff */
[----:B0-----:R-:W-:Y:S01]  /*2350*/  @P1 FMUL.FTZ R102, R89, R102 ;  /* 0x0000006659661220 */ /* 0x001fe20000410000 */
[C---:B------:R-:W-:Y:S02]  /*2360*/  @P1 PRMT R89, R55.reuse, 0x7632, R89 ;  /* 0x0000763237591816 */ /* 0x040fe40000000059 */
[----:B------:R-:W-:Y:S01]  /*2370*/  @P1 SHF.L.U32 R100, R55, 0x10, RZ ;  /* 0x0000001037641819 */ /* 0x000fe200000006ff */
[----:B------:R-:W-:Y:S01]  /*2380*/  @P1 FMUL.FTZ R88, R102, R91 ;  /* 0x0000005b66581220 */ /* 0x000fe20000410000 */
[----:B------:R-:W-:Y:S01]  /*2390*/  @P1 SHF.L.U32 R91, R132, 0x10, RZ ;  /* 0x00000010845b1819 */ /* 0x000fe200000006ff */
[----:B-1----:R-:W-:Y:S01]  /*23a0*/  @P1 FMUL.FTZ R0, R0, R151 ;  /* 0x0000009700001220 */ /* 0x002fe20000410000 */
[----:B------:R-:W-:Y:S02]  /*23b0*/  @P1 SHF.L.U32 R90, R89, 0x10, RZ ;  /* 0x00000010595a1819 */ /* 0x000fe400000006ff */
[----:B------:R-:W-:Y:S01]  /*23c0*/  MOV R89, RZ ;  /* 0x000000ff00597202 */ /* 0x000fe20000000f00 */
[----:B------:R-:W-:Y:S01]  /*23d0*/  @P1 FMUL.FTZ R89, R91, R0 ;  /* 0x000000005b591220 */ /* 0x000fe20000410000 */
[----:B------:R-:W-:Y:S01]  /*23e0*/  @P1 SHF.L.U32 R0, R35, 0x10, RZ ;  /* 0x0000001023001819 */ /* 0x000fe200000006ff */
[----:B--2---:R-:W-:Y:S01]  /*23f0*/  @P1 FMUL.FTZ R101, R100, R101 ;  /* 0x0000006564651220 */ /* 0x004fe20000410000 */
[----:B------:R-:W-:Y:S01]  /*2400*/  @P1 SHF.L.U32 R151, R131, 0x10, RZ ;  /* 0x0000001083971819 */ /* 0x000fe200000006ff */
[----:B---3--:R-:W-:Y:S01]  /*2410*/  @P1 FMUL.FTZ R100, R90, R153 ;  /* 0x000000995a641220 */ /* 0x008fe20000410000 */
[----:B------:R-:W-:-:S02]  /*2420*/  CS2R R90, SRZ ;  /* 0x00000000005a7805 */ /* 0x000fc4000001ff00 */
[----:B------:R-:W-:Y:S01]  /*2430*/  @P1 FMUL.FTZ R90, R101, R0 ;  /* 0x00000000655a1220 */ /* 0x000fe20000410000 */
[----:B------:R-:W-:-:S07]  /*2440*/  @P1 FMUL.FTZ R91, R151, R100 ;  /* 0x00000064975b1220 */ /* 0x000fce0000410000 */
.L_x_8320:
        /* <DEDUP_REMOVED lines=133> */
.L_x_8322:
[----:B------:R-:W-:Y:S05]  /*2ca0*/  BSYNC.RECONVERGENT B0 ;  /* 0x0000000000007941 */ /* 0x000fea0003800200 */
.L_x_8321:
        /* <DEDUP_REMOVED lines=13> */
.L_x_8324:
[----:B------:R-:W-:Y:S05]  /*2d80*/  BSYNC.RECONVERGENT B0 ;  /* 0x0000000000007941 */ /* 0x000fea0003800200 */
.L_x_8323:
[----:B------:R-:W1:Y:S01]  /*2d90*/  SHFL.DOWN PT, R97, R0, 0x4, 0x1f ;  /* 0x08801f0000617f89 */ /* 0x000e6200000e0000 */
[-C--:B------:R-:W-:Y:S02]  /*2da0*/  I2FP.F32.U32 R153, R0.reuse ;  /* 0x0000000000997245 */ /* 0x080fe40000201000 */
[----:B------:R-:W-:Y:S01]  /*2db0*/  ISETP.NE.AND P0, PT, R102, RZ, PT ;  /* 0x000000ff6600720c */ /* 0x000fe20003f05270 */
[----:B0-----:R-:W0:Y:S01]  /*2dc0*/  SHFL.DOWN PT, R101, R98, 0x4, 0x1f ;  /* 0x08801f0062657f89 */ /* 0x001e2200000e0000 */
[----:B------:R-:W-:Y:S02]  /*2dd0*/  ISETP.NE.AND P1, PT, RZ, UR10, PT ;  /* 0x0000000aff007c0c */ /* 0x000fe4000bf25270 */
[----:B-1----:R-:W-:Y:S02]  /*2de0*/  IADD3 R151, PT, PT, R97, R0, RZ ;  /* 0x0000000061977210 */ /* 0x002fe40007ffe0ff */
[----:B------:R-:W-:Y:S02]  /*2df0*/  I2FP.F32.S32 R154, R97 ;  /* 0x00000061009a7245 */ /* 0x000fe40000201400 */
[----:B------:R-:W-:Y:S01]  /*2e00*/  I2FP.F32.S32 R97, R151 ;  /* 0x0000009700617245 */ /* 0x000fe20000201400 */
[----:B------:R-:W-:Y:S02]  /*2e10*/  SHFL.DOWN PT, R156, R151, 0x2, 0x1f ;  /* 0x08401f00979c7f89 */ /* 0x000fe400000e0000 */
[C---:B0-----:R-:W-:Y:S01]  /*2e20*/  FMUL.FTZ R100, R101.reuse, R154 ;  /* 0x0000009a65647220 */ /* 0x041fe20000410000 */
[----:B------:R-:W0:Y:S01]  /*2e30*/  MUFU.RCP R152, R97 ;  /* 0x0000006100987308 */ /* 0x000e220000001000 */
[----:B------:R-:W-:-:S02]  /*2e40*/  FADD.FTZ R101, -R101, R98 ;  /* 0x0000006265657221 */ /* 0x000fc40000010100 */
[----:B------:R-:W-:Y:S02]  /*2e50*/  FFMA.FTZ R155, R153, R98, R100 ;  /* 0x00000062999b7223 */ /* 0x000fe40000010064 */
[----:B------:R-:W1:Y:S01]  /*2e60*/  SHFL.DOWN PT, R100, R99, 0x4, 0x1f ;  /* 0x08801f0063647f89 */ /* 0x000e6200000e0000 */
[----:B------:R-:W-:-:S04]  /*2e70*/  FMUL.FTZ R101, R101, R101 ;  /* 0x0000006565657220 */ /* 0x000fc80000410000 */
[----:B------:R-:W-:-:S04]  /*2e80*/  FMUL.FTZ R101, R101, R153 ;  /* 0x0000009965657220 */ /* 0x000fc80000410000 */
[----:B------:R-:W-:Y:S01]  /*2e90*/  FMUL.FTZ R154, R101, R154 ;  /* 0x0000009a659a7220 */ /* 0x000fe20000410000 */
[----:B0-----:R-:W-:-:S05]  /*2ea0*/  FMUL.FTZ R0, R152, R155 ;  /* 0x0000009b98007220 */ /* 0x001fca0000410000 */
[----:B------:R-:W0:Y:S01]  /*2eb0*/  SHFL.DOWN PT, R153, R0, 0x2, 0x1f ;  /* 0x08401f0000997f89 */ /* 0x000e2200000e0000 */
[----:B-1----:R-:W-:Y:S01]  /*2ec0*/  FADD.FTZ R101, R100, R99 ;  /* 0x0000006364657221 */ /* 0x002fe20000010000 */
[-C--:B------:R-:W-:Y:S02]  /*2ed0*/  IADD3 R100, PT, PT, R151, R156.reuse, RZ ;  /* 0x0000009c97647210 */ /* 0x080fe40007ffe0ff */
[----:B------:R-:W-:Y:S01]  /*2ee0*/  I2FP.F32.S32 R156, R156 ;  /* 0x0000009c009c7245 */ /* 0x000fe20000201400 */
[----:B------:R-:W-:Y:S01]  /*2ef0*/  FFMA.FTZ R101, R152, R154, R101 ;  /* 0x0000009a98657223 */ /* 0x000fe20000010065 */
[----:B------:R-:W-:Y:S01]  /*2f00*/  I2FP.F32.S32 R99, R100 ;  /* 0x0000006400637245 */ /* 0x000fe20000201400 */
[----:B------:R-:W-:Y:S03]  /*2f10*/  SHFL.DOWN PT, R155, R100, 0x1, 0x1f ;  /* 0x08201f00649b7f89 */ /* 0x000fe600000e0000 */
[----:B------:R-:W1:Y:S01]  /*2f20*/  MUFU.RCP R151, R99 ;  /* 0x0000006300977308 */ /* 0x000e620000001000 */
        /* <DEDUP_REMOVED lines=8> */
[----:B------:R-:W-:Y:S01]  /*2fb0*/  FMUL.FTZ R0, R0, R156 ;  /* 0x0000009c00007220 */ /* 0x000fe20000410000 */
[----:B--2---:R-:W-:-:S04]  /*2fc0*/  FADD.FTZ R98, R101, R98 ;  /* 0x0000006265627221 */ /* 0x004fc80000010000 */
[----:B------:R-:W-:Y:S01]  /*2fd0*/  FFMA.FTZ R0, R151, R0, R98 ;  /* 0x0000000097007223 */ /* 0x000fe20000010062 */
[-C--:B------:R-:W-:Y:S01]  /*2fe0*/  IADD3 R98, PT, PT, R100, R155.reuse, RZ ;  /* 0x0000009b64627210 */ /* 0x080fe20007ffe0ff */
[----:B------:R-:W1:Y:S01]  /*2ff0*/  LDC R151, c[0x0][0x448] ;  /* 0x00011200ff977b82 */ /* 0x000e620000000800 */
[----:B------:R-:W-:Y:S02]  /*3000*/  I2FP.F32.S32 R155, R155 ;  /* 0x0000009b009b7245 */ /* 0x000fe40000201400 */
[----:B------:R-:W2:Y:S01]  /*3010*/  SHFL.DOWN PT, R101, R0, 0x1, 0x1f ;  /* 0x08201f0000657f89 */ /* 0x000ea200000e0000 */
[----:B------:R-:W-:-:S06]  /*3020*/  I2FP.F32.S32 R98, R98 ;  /* 0x0000006200627245 */ /* 0x000fcc0000201400 */
[----:B------:R-:W3:Y:S01]  /*3030*/  MUFU.RCP R98, R98 ;  /* 0x0000006200627308 */ /* 0x000ee20000001000 */
[----:B0-----:R-:W-:Y:S01]  /*3040*/  FADD.FTZ R100, R152, -R97 ;  /* 0x8000006198647221 */ /* 0x001fe20000010000 */
[----:B------:R-:W-:-:S03]  /*3050*/  FMUL.FTZ R154, R97, R155 ;  /* 0x0000009b619a7220 */ /* 0x000fc60000410000 */
[----:B------:R-:W-:Y:S01]  /*3060*/  FMUL.FTZ R100, R100, R100 ;  /* 0x0000006464647220 */ /* 0x000fe20000410000 */
[----:B------:R-:W-:-:S03]  /*3070*/  FFMA.FTZ R97, R99, R152, R154 ;  /* 0x0000009863617223 */ /* 0x000fc6000001009a */
[----:B------:R-:W-:Y:S01]  /*3080*/  FMUL.FTZ R100, R99, R100 ;  /* 0x0000006463647220 */ /* 0x000fe20000410000 */
[----:B--2---:R-:W-:-:S03]  /*3090*/  FADD.FTZ R101, R0, R101 ;  /* 0x0000006500657221 */ /* 0x004fc60000010000 */
[----:B------:R-:W-:Y:S01]  /*30a0*/  FMUL.FTZ R100, R100, R155 ;  /* 0x0000009b64647220 */ /* 0x000fe20000410000 */
[----:B---3--:R-:W-:-:S03]  /*30b0*/  FMUL.FTZ R0, R98, R97 ;  /* 0x0000006162007220 */ /* 0x008fc60000410000 */
[----:B------:R-:W-:Y:S02]  /*30c0*/  FFMA.FTZ R97, R98, R100, R101 ;  /* 0x0000006462617223 */ /* 0x000fe40000010065 */
[----:B------:R-:W0:Y:S04]  /*30d0*/  SHFL.IDX PT, R153, R0, RZ, 0x1f ;  /* 0x00001fff00997589 */ /* 0x000e2800000e0000 */
[----:B------:R-:W1:Y:S01]  /*30e0*/  SHFL.IDX PT, R98, R97, RZ, 0x1f ;  /* 0x00001fff61627589 */ /* 0x000e6200000e0000 */
[----:B0-----:R-:W-:Y:S01]  /*30f0*/  FMUL.FTZ R100, R153, R153 ;  /* 0x0000009999647220 */ /* 0x001fe20000410000 */
[----:B-1----:R-:W-:-:S04]  /*3100*/  FFMA.FTZ R151, R98, UR11, R151 ;  /* 0x0000000b62977c23 */ /* 0x002fc80008010097 */
        /* <DEDUP_REMOVED lines=9> */
[----:B------:R-:W-:-:S13]  /*31a0*/  ISETP.GE.AND P0, PT, R96, 0x1, PT ;  /* 0x000000016000780c */ /* 0x000fda0003f06270 */
[----:B0-----:R-:W-:Y:S05]  /*31b0*/  @!P0 BRA `(.L_x_8325) ;  /* 0x0000000c00088947 */ /* 0x001fea0003800000 */
[----:B------:R-:W-:Y:S02]  /*31c0*/  FSEL R97, R153, RZ, !P1 ;  /* 0x000000ff99617208 */ /* 0x000fe40004800000 */
[----:B------:R-:W-:Y:S02]  /*31d0*/  SHF.L.U32 R101, R4, 0x10, RZ ;  /* 0x0000001004657819 */ /* 0x000fe400000006ff */
[----:B------:R-:W-:Y:S01]  /*31e0*/  SHF.L.U32 R151, R36, 0x10, RZ ;  /* 0x0000001024977819 */ /* 0x000fe200000006ff */
[C---:B------:R-:W-:Y:S01]  /*31f0*/  FADD.FTZ R99, -R97.reuse, R84 ;  /* 0x0000005461637221 */ /* 0x040fe20000010100 */
[C---:B------:R-:W-:Y:S01]  /*3200*/  FADD.FTZ R85, -R97.reuse, R85 ;  /* 0x0000005561557221 */ /* 0x040fe20000010100 */
[----:B------:R-:W-:Y:S01]  /*3210*/  SHF.L.U32 R98, R106, 0x10, RZ ;  /* 0x000000106a627819 */ /* 0x000fe200000006ff */
[C---:B------:R-:W-:Y:S01]  /*3220*/  FADD.FTZ R69, -R97.reuse, R69 ;  /* 0x0000004561457221 */ /* 0x040fe20000010100 */
[----:B------:R-:W-:Y:S01]  /*3230*/  FMUL.FTZ R84, R0, R99 ;  /* 0x0000006300547220 */ /* 0x000fe20000410000 */
[----:B------:R-:W-:Y:S01]  /*3240*/  SHF.L.U32 R100, R138, 0x10, RZ ;  /* 0x000000108a647819 */ /* 0x000fe200000006ff */
[----:B------:R-:W-:Y:S01]  /*3250*/  FMUL.FTZ R85, R0, R85 ;  /* 0x0000005500557220 */ /* 0x000fe20000410000 */
[C---:B------:R-:W-:Y:S01]  /*3260*/  FADD.FTZ R99, -R97.reuse, R86 ;  /* 0x0000005661637221 */ /* 0x040fe20000010100 */
[----:B------:R-:W-:Y:S01]  /*3270*/  FFMA.FTZ R84, R84, R101, R151 ;  /* 0x0000006554547223 */ /* 0x000fe20000010097 */
[----:B------:R-:W-:Y:S01]  /*3280*/  FADD.FTZ R151, -R97, R87 ;  /* 0x0000005761977221 */ /* 0x000fe20000010100 */
[----:B------:R-:W-:Y:S01]  /*3290*/  FFMA.FTZ R85, R85, R98, R100 ;  /* 0x0000006255557223 */ /* 0x000fe20000010064 */
[----:B------:R-:W-:Y:S01]  /*32a0*/  SHF.L.U32 R87, R5, 0x10, RZ ;  /* 0x0000001005577819 */ /* 0x000fe200000006ff */
[C---:B------:R-:W-:Y:S01]  /*32b0*/  FMUL.FTZ R86, R0.reuse, R99 ;  /* 0x0000006300567220 */ /* 0x040fe20000410000 */
[----:B------:R-:W-:Y:S01]  /*32c0*/  SHF.L.U32 R101, R37, 0x10, RZ ;  /* 0x0000001025657819 */ /* 0x000fe200000006ff */
[----:B------:R-:W-:Y:S01]  /*32d0*/  FMUL.FTZ R151, R0, R151 ;  /* 0x0000009700977220 */ /* 0x000fe20000410000 */
[----:B------:R-:W-:Y:S01]  /*32e0*/  SHF.L.U32 R98, R105, 0x10, RZ ;  /* 0x0000001069627819 */ /* 0x000fe200000006ff */
[----:B------:R-:W-:Y:S01]  /*32f0*/  FADD.FTZ R99, -R97, R68 ;  /* 0x0000004461637221 */ /* 0x000fe20000010100 */
[----:B------:R-:W-:Y:S01]  /*3300*/  SHF.L.U32 R100, R137, 0x10, RZ ;  /* 0x0000001089647819 */ /* 0x000fe200000006ff */
[----:B------:R-:W-:Y:S01]  /*3310*/  FFMA.FTZ R86, R86, R87, R101 ;  /* 0x0000005756567223 */ /* 0x000fe20000010065 */
[----:B------:R-:W-:Y:S01]  /*3320*/  SHF.L.U32 R101, R6, 0x10, RZ ;  /* 0x0000001006657819 */ /* 0x000fe200000006ff */
[C---:B------:R-:W-:Y:S01]  /*3330*/  FMUL.FTZ R68, R0.reuse, R99 ;  /* 0x0000006300447220 */ /* 0x040fe20000410000 */
[----:B------:R-:W-:Y:S01]  /*3340*/  FMUL.FTZ R69, R0, R69 ;  /* 0x0000004500457220 */ /* 0x000fe20000410000 */
[----:B------:R-:W-:Y:S01]  /*3350*/  FFMA.FTZ R87, R151, R98, R100 ;  /* 0x0000006297577223 */ /* 0x000fe20000010064 */
[----:B------:R-:W-:Y:S01]  /*3360*/  SHF.L.U32 R151, R38, 0x10, RZ ;  /* 0x0000001026977819 */ /* 0x000fe200000006ff */
[C---:B------:R-:W-:Y:S01]  /*3370*/  FADD.FTZ R99, -R97.reuse, R70 ;  /* 0x0000004661637221 */ /* 0x040fe20000010100 */
[----:B------:R-:W-:Y:S01]  /*3380*/  SHF.L.U32 R98, R104, 0x10, RZ ;  /* 0x0000001068627819 */ /* 0x000fe200000006ff */
[C---:B------:R-:W-:Y:S01]  /*3390*/  FADD.FTZ R73, -R97.reuse, R73 ;  /* 0x0000004961497221 */ /* 0x040fe20000010100 */
[----:B------:R-:W-:Y:S01]  /*33a0*/  SHF.L.U32 R100, R136, 0x10, RZ ;  /* 0x0000001088647819 */ /* 0x000fe200000006ff */
[----:B------:R-:W-:Y:S01]  /*33b0*/  FFMA.FTZ R68, R68, R101, R151 ;  /* 0x0000006544447223 */ /* 0x000fe20000010097 */
[----:B------:R-:W-:Y:S01]  /*33c0*/  FADD.FTZ R151, -R97, R71 ;  /* 0x0000004761977221 */ /* 0x000fe20000010100 */
[----:B------:R-:W-:Y:S01]  /*33d0*/  SHF.L.U32 R71, R7, 0x10, RZ ;  /* 0x0000001007477819 */ /* 0x000fe200000006ff */
[C---:B------:R-:W-:Y:S01]  /*33e0*/  FMUL.FTZ R70, R0.reuse, R99 ;  /* 0x0000006300467220 */ /* 0x040fe20000410000 */
[----:B------:R-:W-:Y:S01]  /*33f0*/  FFMA.FTZ R69, R69, R98, R100 ;  /* 0x0000006245457223 */ /* 0x000fe20000010064 */
        /* <DEDUP_REMOVED lines=11> */
[----:B------:R-:W-:Y:S01]  /*34b0*/  IMAD.U32 R100, R142, 0x10000, RZ ;  /* 0x000100008e647824 */ /* 0x000fe200078e00ff */
[----:B------:R-:W-:Y:S01]  /*34c0*/  SHF.L.U32 R98, R110, 0x10, RZ ;  /* 0x000000106e627819 */ /* 0x000fe200000006ff */
[C---:B------:R-:W-:Y:S01]  /*34d0*/  FADD.FTZ R99, -R97.reuse, R74 ;  /* 0x0000004a61637221 */ /* 0x040fe20000010100 */
        /* <DEDUP_REMOVED lines=23> */
[----:B------:R-:W-:Y:S01]  /*3650*/  FFMA.FTZ R99, R65, R64, R100 ;  /* 0x0000004041637223 */ /* 0x000fe20000010064 */
[----:B------:R-:W-:Y:S01]  /*3660*/  SHF.L.U32 R64, R11, 0x10, RZ ;  /* 0x000000100b407819 */ /* 0x000fe200000006ff */
[----:B------:R-:W-:Y:S01]  /*3670*/  FADD.FTZ R65, -R97, R76 ;  /* 0x0000004c61417221 */ /* 0x000fe20000010100 */
[----:B------:R-:W-:Y:S01]  /*3680*/  SHF.L.U32 R66, R43, 0x10, RZ ;  /* 0x000000102b427819 */ /* 0x000fe200000006ff */
[C---:B------:R-:W-:Y:S01]  /*3690*/  FMUL.FTZ R101, R0.reuse, R101 ;  /* 0x0000006500657220 */ /* 0x040fe20000410000 */
[----:B------:R-:W-:Y:S01]  /*36a0*/  SHF.L.U32 R100, R107, 0x10, RZ ;  /* 0x000000106b647819 */ /* 0x000fe200000006ff */
[C---:B------:R-:W-:Y:S01]  /*36b0*/  FMUL.FTZ R65, R0.reuse, R65 ;  /* 0x0000004100417220 */ /* 0x040fe20000410000 */
[----:B------:R-:W-:Y:S01]  /*36c0*/  FMUL.FTZ R67, R0, R67 ;  /* 0x0000004300437220 */ /* 0x000fe20000410000 */
[----:B------:R-:W-:Y:S01]  /*36d0*/  FFMA.FTZ R101, R101, R64, R66 ;  /* 0x0000004065657223 */ /* 0x000fe20000010042 */
[----:B------:R-:W-:Y:S01]  /*36e0*/  SHF.L.U32 R64, R12, 0x10, RZ ;  /* 0x000000100c407819 */ /* 0x000fe200000006ff */
[----:B------:R-:W-:Y:S01]  /*36f0*/  FADD.FTZ R79, -R97, R79 ;  /* 0x0000004f614f7221 */ /* 0x000fe20000010100 */
[----:B------:R-:W-:Y:S01]  /*3700*/  SHF.L.U32 R66, R44, 0x10, RZ ;  /* 0x000000102c427819 */ /* 0x000fe200000006ff */
[----:B------:R-:W-:Y:S01]  /*3710*/  FFMA.FTZ R100, R67, R100, R152 ;  /* 0x0000006443647223 */ /* 0x000fe20000010098 */
[----:B------:R-:W-:Y:S01]  /*3720*/  FADD.FTZ R67, -R97, R77 ;  /* 0x0000004d61437221 */ /* 0x000fe20000010100 */
[----:B------:R-:W-:Y:S01]  /*3730*/  SHF.L.U32 R152, R114, 0x10, RZ ;  /* 0x0000001072987819 */ /* 0x000fe200000006ff */
[C---:B------:R-:W-:Y:S01]  /*3740*/  FMUL.FTZ R79, R0.reuse, R79 ;  /* 0x0000004f004f7220 */ /* 0x040fe20000410000 */
[----:B------:R-:W-:Y:S01]  /*3750*/  FFMA.FTZ R76, R65, R64, R66 ;  /* 0x00000040414c7223 */ /* 0x000fe20000010042 */
[----:B------:R-:W-:Y:S01]  /*3760*/  FADD.FTZ R65, -R97, R78 ;  /* 0x0000004e61417221 */ /* 0x000fe20000010100 */
[----:B------:R-:W-:Y:S01]  /*3770*/  SHF.L.U32 R64, R13, 0x10, RZ ;  /* 0x000000100d407819 */ /* 0x000fe200000006ff */
[C---:B------:R-:W-:Y:S01]  /*3780*/  FMUL.FTZ R67, R0.reuse, R67 ;  /* 0x0000004300437220 */ /* 0x040fe20000410000 */
[----:B------:R-:W-:Y:S01]  /*3790*/  SHF.L.U32 R66, R45, 0x10, RZ ;  /* 0x000000102d427819 */ /* 0x000fe200000006ff */
[----:B------:R-:W-:Y:S01]  /*37a0*/  FMUL.FTZ R65, R0, R65 ;  /* 0x0000004100417220 */ /* 0x000fe20000410000 */
[----:B------:R-:W-:-:S02]  /*37b0*/  SHF.L.U32 R154, R146, 0x10, RZ ;  /* 0x00000010929a7819 */ /* 0x000fc400000006ff */
[----:B------:R-:W-:Y:S01]  /*37c0*/  IADD3 R96, PT, PT, R96, -0x1, RZ ;  /* 0xffffffff60607810 */ /* 0x000fe20007ffe0ff */
[----:B------:R-:W-:Y:S01]  /*37d0*/  FFMA.FTZ R78, R65, R64, R66 ;  /* 0x00000040414e7223 */ /* 0x000fe20000010042 */
[----:B------:R-:W-:Y:S01]  /*37e0*/  FADD.FTZ R65, -R97, R80 ;  /* 0x0000005061417221 */ /* 0x000fe20000010100 */
        /* <DEDUP_REMOVED lines=10> */
[----:B------:R-:W-:-:S02]  /*3890*/  IMAD.U32 R64, R15, 0x10000, RZ ;  /* 0x000100000f407824 */ /* 0x000fc400078e00ff */
[----:B------:R-:W-:Y:S01]  /*38a0*/  FFMA.FTZ R79, R79, R152, R154 ;  /* 0x000000984f4f7223 */ /* 0x000fe2000001009a */
[----:B------:R-:W-:Y:S01]  /*38b0*/  FMUL.FTZ R65, R0, R65 ;  /* 0x0000004100417220 */ /* 0x000fe20000410000 */
        /* <DEDUP_REMOVED lines=13> */
[----:B------:R-:W-:Y:S01]  /*3990*/  FADD.FTZ R67, -R97, R93 ;  /* 0x0000005d61437221 */ /* 0x000fe20000010100 */
[----:B------:R-:W-:Y:S01]  /*39a0*/  FFMA.FTZ R154, R81, R80, R82 ;  /* 0x00000050519a7223 */ /* 0x000fe20000010052 */
[----:B------:R-:W-:Y:S01]  /*39b0*/  SHF.L.U32 R80, R118, 0x10, RZ ;  /* 0x0000001076507819 */ /* 0x000fe200000006ff */
[----:B------:R-:W-:Y:S01]  /*39c0*/  FADD.FTZ R81, -R97, R95 ;  /* 0x0000005f61517221 */ /* 0x000fe20000010100 */
[----:B------:R-:W-:Y:S01]  /*39d0*/  SHF.L.U32 R82, R150, 0x10, RZ ;  /* 0x0000001096527819 */ /* 0x000fe200000006ff */
[----:B------:R-:W-:Y:S01]  /*39e0*/  FFMA.FTZ R92, R65, R64, R66 ;  /* 0x00000040415c7223 */ /* 0x000fe20000010042 */
[C---:B------:R-:W-:Y:S01]  /*39f0*/  FMUL.FTZ R67, R0.reuse, R67 ;  /* 0x0000004300437220 */ /* 0x040fe20000410000 */
[----:B------:R-:W-:Y:S01]  /*3a00*/  FADD.FTZ R65, -R97, R94 ;  /* 0x0000005e61417221 */ /* 0x000fe20000010100 */
[----:B------:R-:W-:Y:S01]  /*3a10*/  SHF.L.U32 R64, R17, 0x10, RZ ;  /* 0x0000001011407819 */ /* 0x000fe200000006ff */
[C---:B------:R-:W-:Y:S01]  /*3a20*/  FMUL.FTZ R81, R0.reuse, R81 ;  /* 0x0000005100517220 */ /* 0x040fe20000410000 */
[----:B------:R-:W-:Y:S01]  /*3a30*/  FFMA.FTZ R93, R67, R80, R82 ;  /* 0x00000050435d7223 */ /* 0x000fe20000010052 */
[----:B------:R-:W-:Y:S01]  /*3a40*/  SHF.L.U32 R66, R49, 0x10, RZ ;  /* 0x0000001031427819 */ /* 0x000fe200000006ff */
[----:B------:R-:W-:Y:S01]  /*3a50*/  FMUL.FTZ R65, R0, R65 ;  /* 0x0000004100417220 */ /* 0x000fe20000410000 */
[----:B------:R-:W-:Y:S01]  /*3a60*/  SHF.L.U32 R80, R117, 0x10, RZ ;  /* 0x0000001075507819 */ /* 0x000fe200000006ff */
[----:B------:R-:W-:Y:S01]  /*3a70*/  IMAD R96, R96, R3, RZ ;  /* 0x0000000360607224 */ /* 0x000fe200078e02ff */
[----:B------:R-:W-:Y:S01]  /*3a80*/  SHF.L.U32 R82, R149, 0x10, RZ ;  /* 0x0000001095527819 */ /* 0x000fe200000006ff */
[----:B------:R-:W-:Y:S01]  /*3a90*/  FADD.FTZ R3, -R97, R88 ;  /* 0x0000005861037221 */ /* 0x000fe20000010100 */
[----:B------:R-:W-:Y:S01]  /*3aa0*/  FFMA.FTZ R94, R65, R64, R66 ;  /* 0x00000040415e7223 */ /* 0x000fe20000010042 */
[----:B------:R-:W-:Y:S01]  /*3ab0*/  SHF.L.U32 R66, R18, 0x10, RZ ;  /* 0x0000001012427819 */ /* 0x000fe200000006ff */
[----:B------:R-:W0:Y:S01]  /*3ac0*/  LDC.64 R64, c[0x0][0x428] ;  /* 0x00010a00ff407b82 */ /* 0x000e220000000a00 */
[----:B------:R-:W-:Y:S01]  /*3ad0*/  FFMA.FTZ R95, R81, R80, R82 ;  /* 0x00000050515f7223 */ /* 0x000fe20000010052 */
[----:B------:R-:W-:Y:S01]  /*3ae0*/  SHF.L.U32 R80, R50, 0x10, RZ ;  /* 0x0000001032507819 */ /* 0x000fe200000006ff */
[C---:B------:R-:W-:Y:S01]  /*3af0*/  FMUL.FTZ R3, R0.reuse, R3 ;  /* 0x0000000300037220 */ /* 0x040fe20000410000 */
[C---:B------:R-:W-:Y:S01]  /*3b00*/  FADD.FTZ R67, -R97.reuse, R89 ;  /* 0x0000005961437221 */ /* 0x040fe20000010100 */
[C---:B------:R-:W-:Y:S01]  /*3b10*/  FADD.FTZ R81, -R97.reuse, R90 ;  /* 0x0000005a61517221 */ /* 0x040fe20000010100 */
[----:B------:R-:W-:Y:S01]  /*3b20*/  FADD.FTZ R83, -R97, R91 ;  /* 0x0000005b61537221 */ /* 0x000fe20000010100 */
[----:B------:R-:W-:Y:S01]  /*3b30*/  FFMA.FTZ R97, R3, R66, R80 ;  /* 0x0000004203617223 */ /* 0x000fe20000010050 */
[----:B------:R-:W-:Y:S01]  /*3b40*/  SHF.R.S32.HI R3, RZ, 0x1f, R96 ;  /* 0x0000001fff037819 */ /* 0x000fe20000011460 */
[----:B------:R-:W-:Y:S01]  /*3b50*/  FMUL.FTZ R67, R0, R67 ;  /* 0x0000004300437220 */ /* 0x000fe20000410000 */
[----:B------:R-:W-:Y:S01]  /*3b60*/  SHF.L.U32 R66, R116, 0x10, RZ ;  /* 0x0000001074427819 */ /* 0x000fe200000006ff */
[C---:B------:R-:W-:Y:S01]  /*3b70*/  FMUL.FTZ R81, R0.reuse, R81 ;  /* 0x0000005100517220 */ /* 0x040fe20000410000 */
[----:B------:R-:W-:Y:S01]  /*3b80*/  LEA.HI R3, R3, R96, RZ, 0x3 ;  /* 0x0000006003037211 */ /* 0x000fe200078f18ff */
[----:B------:R-:W-:Y:S01]  /*3b90*/  FMUL.FTZ R90, R0, R83 ;  /* 0x00000053005a7220 */ /* 0x000fe20000410000 */
[----:B------:R-:W-:-:S02]  /*3ba0*/  SHF.L.U32 R80, R148, 0x10, RZ ;  /* 0x0000001094507819 */ /* 0x000fc400000006ff */
[----:B------:R-:W-:Y:S02]  /*3bb0*/  LEA.HI.SX32 R3, R3, R102, 0x1d ;  /* 0x0000006603037211 */ /* 0x000fe400078feaff */
[----:B------:R-:W-:Y:S01]  /*3bc0*/  SHF.L.U32 R82, R19, 0x10, RZ ;  /* 0x0000001013527819 */ /* 0x000fe200000006ff */
[----:B------:R-:W-:Y:S01]  /*3bd0*/  FFMA.FTZ R0, R67, R66, R80 ;  /* 0x0000004243007223 */ /* 0x000fe20000010050 */
[----:B------:R-:W-:Y:S02]  /*3be0*/  SHF.L.U32 R88, R51, 0x10, RZ ;  /* 0x0000001033587819 */ /* 0x000fe400000006ff */
[----:B------:R-:W-:Y:S02]  /*3bf0*/  SHF.L.U32 R67, R115, 0x10, RZ ;  /* 0x0000001073437819 */ /* 0x000fe400000006ff */
[----:B------:R-:W-:Y:S01]  /*3c00*/  SHF.L.U32 R155, R147, 0x10, RZ ;  /* 0x00000010939b7819 */ /* 0x000fe200000006ff */
[----:B------:R-:W-:Y:S01]  /*3c10*/  FFMA.FTZ R96, R81, R82, R88 ;  /* 0x0000005251607223 */ /* 0x000fe20000010058 */
[C---:B------:R-:W-:Y:S01]  /*3c20*/  IADD3 R83, PT, PT, R3.reuse, 0x100, RZ ;  /* 0x0000010003537810 */ /* 0x040fe20007ffe0ff */
[C---:B0-----:R-:W-:Y:S01]  /*3c30*/  IMAD.WIDE.U32 R80, R3.reuse, 0x10, R64 ;  /* 0x0000001003507825 */ /* 0x041fe200078e0040 */
[----:B------:R-:W-:-:S03]  /*3c40*/  IADD3 R89, PT, PT, R3, 0x200, RZ ;  /* 0x0000020003597810 */ /* 0x000fc60007ffe0ff */
[----:B------:R-:W-:Y:S01]  /*3c50*/  FFMA.FTZ R155, R90, R67, R155 ;  /* 0x000000435a9b7223 */ /* 0x000fe2000001009b */
[----:B------:R-:W-:Y:S01]  /*3c60*/  IADD3 R91, PT, PT, R3, 0x300, RZ ;  /* 0x00000300035b7810 */ /* 0x000fe20007ffe0ff */
        /* <DEDUP_REMOVED lines=23> */
.L_x_8325:
[----:B0-----:R-:W0:Y:S01]  /*3de0*/  LDC.64 R64, c[0x0][0x380] ;  /* 0x0000e000ff407b82 */ /* 0x001e220000000a00 */
[----:B------:R-:W-:Y:S01]  /*3df0*/  UPLOP3.LUT UP0, UPT, UPT, UPT, UP0, 0x40, 0x4 ;  /* 0x000000000004789c */ /* 0x000fe20003f0e800 */
[----:B0-----:R-:W-:-:S04]  /*3e00*/  IADD3 R2, PT, PT, R2, R64, RZ ;  /* 0x0000004002027210 */ /* 0x001fc80007ffe0ff */
[----:B------:R-:W-:-:S13]  /*3e10*/  ISETP.GE.AND P0, PT, R2, R65, PT ;  /* 0x000000410200720c */ /* 0x000fda0003f06270 */
[----:B------:R-:W-:Y:S05]  /*3e20*/  @!P0 BRA `(.L_x_8326) ;  /* 0xffffffc800048947 */ /* 0x000fea000383ffff */
[----:B------:R-:W-:Y:S05]  /*3e30*/  EXIT ;  /* 0x000000000000794d */ /* 0x000fea0003800000 */
.L_x_8327:
        /* <DEDUP_REMOVED lines=12> */
.L_x_27515:


//--------------------- .text._ZN10layer_norm13ln_fwd_kernelINS_13Kernel_traitsI13__nv_bfloat16S2_fS2_fjLj8192ELj1ELj1ELj8ELj16ENS_18Kernel_traits_baseILj8192ES2_S2_fS2_fjLj256EEEEELb1ELb0ELb0ELb0EEEvNS_9FwdParamsE --------------------------
	.section	.text._ZN10layer_norm13ln_fwd_kernelINS_13Kernel_traitsI13__nv_bfloat16S2_fS2_fjLj8192ELj1ELj1ELj8ELj16ENS_18Kernel_traits_baseILj8192ES2_S2_fS2_fjLj256EEEEELb1ELb0ELb0ELb0EEEvNS_9FwdParamsE,"ax",@progbits
	.align	128
        .global         _ZN10layer_norm13ln_fwd_kernelINS_13Kernel_traitsI13__nv_bfloat16S2_fS2_fjLj8192ELj1ELj1ELj8ELj16ENS_18Kernel_traits_baseILj8192ES2_S2_fS2_fjLj256EEEEELb1ELb0ELb0ELb0EEEvNS_9FwdParamsE
        .type           _ZN10layer_norm13ln_fwd_kernelINS_13Kernel_traitsI13__nv_bfloat16S2_fS2_fjLj8192ELj1ELj1ELj8ELj16ENS_18Kernel_traits_baseILj8192ES2_S2_fS2_fjLj256EEEEELb1ELb0ELb0ELb0EEEvNS_9FwdParamsE,@function
        .size           _ZN10layer_norm13ln_fwd_kernelINS_13Kernel_traitsI13__nv_bfloat16S2_fS2_fjLj8192ELj1ELj1ELj8ELj16ENS_18Kernel_traits_baseILj8192ES2_S2_fS2_fjLj256EEEEELb1ELb0ELb0ELb0EEEvNS_9FwdParamsE,(.L_x_27516 - _ZN10layer_norm13ln_fwd_kernelINS_13Kernel_traitsI13__nv_bfloat16S2_fS2_fjLj8192ELj1ELj1ELj8ELj16ENS_18Kernel_traits_baseILj8192ES2_S2_fS2_fjLj256EEEEELb1ELb0ELb0ELb0EEEvNS_9FwdParamsE)
        .other          _ZN10layer_norm13ln_fwd_kernelINS_13Kernel_traitsI13__nv_bfloat16S2_fS2_fjLj8192ELj1ELj1ELj8ELj16ENS_18Kernel_traits_baseILj8192ES2_S2_fS2_fjLj256EEEEELb1ELb0ELb0ELb0EEEvNS_9FwdParamsE,@"STO_CUDA_ENTRY STV_DEFAULT"
_ZN10layer_norm13ln_fwd_kernelINS_13Kernel_traitsI13__nv_bfloat16S2_fS2_fjLj8192ELj1ELj1ELj8ELj16ENS_18Kernel_traits_baseILj8192ES2_S2_fS2_fjLj256EEEEELb1ELb0ELb0ELb0EEEvNS_9FwdParamsE:
.text._ZN10layer_norm13ln_fwd_kernelINS_13Kernel_traitsI13__nv_bfloat16S2_fS2_fjLj8192ELj1ELj1ELj8ELj16ENS_18Kernel_traits_baseILj8192ES2_S2_fS2_fjLj256EEEEELb1ELb0ELb0ELb0EEEvNS_9FwdParamsE:
[----:B------:R-:W-:Y:S01]  /*0000*/  LDC R1, c[0x0][0x37c] ;  /* 0x0000df00ff017b82 */ /* 0x000fe20000000800 */
[----:B------:R-:W0:Y:S07]  /*0010*/  LDCU.U8 UR4, c[0x0][0x464] ;  /* 0x00008c80ff0477ac */ /* 0x000e2e0008000000 */
[----:B------:R-:W1:Y:S01]  /*0020*/  LDC R6, c[0x0][0x458] ;  /* 0x00011600ff067b82 */ /* 0x000e620000000800 */
[----:B------:R-:W2:Y:S01]  /*0030*/  LDCU.64 UR8, c[0x0][0x450] ;  /* 0x00008a00ff0877ac */ /* 0x000ea20008000a00 */
[----:B------:R-:W3:Y:S06]  /*0040*/  LDCU.64 UR6, c[0x0][0x358] ;  /* 0x00006b00ff0677ac */ /* 0x000eec0008000a00 */
[----:B------:R-:W4:Y:S01]  /*0050*/  LDC R97, c[0x0][0x45c] ;  /* 0x00011700ff617b82 */ /* 0x000f220000000800 */
[----:B------:R-:W5:Y:S01]  /*0060*/  LDCU.64 UR10, c[0x0][0x438] ;  /* 0x00008700ff0a77ac */ /* 0x000f620008000a00 */
[----:B------:R-:W5:Y:S01]  /*0070*/  LDCU UR5, c[0x0][0x388] ;  /* 0x00007100ff0577ac */ /* 0x000f620008000800 */
[----:B0-----:R-:W-:Y:S01]  /*0080*/  ISETP.NE.AND P0, PT, RZ, UR4, PT ;  /* 0x00000004ff007c0c */ /* 0x001fe2000bf05270 */
[----:B--2---:R-:W-:-:S02]  /*0090*/  IMAD.U32 R2, RZ, RZ, UR8 ;  /* 0x00000008ff027e24 */ /* 0x004fc4000f8e00ff */
[----:B------:R-:W-:-:S10]  /*00a0*/  IMAD.U32 R3, RZ, RZ, UR9 ;  /* 0x00000009ff037e24 */ /* 0x000fd4000f8e00ff */
[----:B-1----:R-:W-:Y:S01]  /*00b0*/  @P0 MOV R4, R6 ;  /* 0x0000000600040202 */ /* 0x002fe20000000f00 */
[----:B---3--:R-:W2:Y:S01]  /*00c0*/  @P0 LDG.E.64 R2, desc[UR6][R2.64] ;  /* 0x0000000602020981 */ /* 0x008ea2000c1e1b00 */
[----:B----4-:R-:W-:Y:S01]  /*00d0*/  @P0 IMAD.MOV.U32 R5, RZ, RZ, R97 ;  /* 0x000000ffff050224 */ /* 0x010fe200078e0061 */
[----:B------:R-:W0:Y:S05]  /*00e0*/  @P0 LDC R9, c[0x0][0x460] ;  /* 0x00011800ff090b82 */ /* 0x000e2a0000000800 */
[----:B------:R-:W0:Y:S01]  /*00f0*/  @P0 LDG.E.64 R4, desc[UR6][R4.64] ;  /* 0x0000000604040981 */ /* 0x000e22000c1e1b00 */
[----:B-----5:R-:W-:Y:S01]  /*0100*/  UISETP.NE.U32.AND UP0, UPT, UR10, URZ, UPT ;  /* 0x000000ff0a00728c */ /* 0x020fe2000bf05070 */
[----:B------:R-:W-:Y:S01]  /*0110*/  BSSY.RECONVERGENT B0, `(.L_x_8328) ;  /* 0x0000061000007945 */ /* 0x000fe20003800200 */
[----:B------:R-:W1:Y:S01]  /*0120*/  S2UR UR15, SR_CTAID.X ;  /* 0x00000000000f79c3 */ /* 0x000e620000002500 */
[----:B------:R-:W3:Y:S01]  /*0130*/  S2R R7, SR_TID.X ;  /* 0x0000000000077919 */ /* 0x000ee20000002100 */
[----:B------:R-:W-:-:S02]  /*0140*/  USHF.R.S32.HI UR4, URZ, 0x1f, UR5 ;  /* 0x0000001fff047899 */ /* 0x000fc40008011405 */
[----:B------:R-:W-:Y:S02]  /*0150*/  UISETP.NE.AND.EX UP0, UPT, UR11, URZ, UPT, UP0 ;  /* 0x000000ff0b00728c */ /* 0x000fe4000bf05300 */
[----:B------:R-:W-:-:S04]  /*0160*/  ULEA.HI UR4, UR4, UR5, URZ, 0x3 ;  /* 0x0000000504047291 */ /* 0x000fc8000f8f18ff */
[----:B------:R-:W-:Y:S01]  /*0170*/  USHF.R.S32.HI UR4, URZ, 0x3, UR4 ;  /* 0x00000003ff047899 */ /* 0x000fe20008011404 */
[----:B---3--:R-:W-:-:S05]  /*0180*/  IMAD.MOV.U32 R19, RZ, RZ, R7 ;  /* 0x000000ffff137224 */ /* 0x008fca00078e0007 */
[----:B------:R-:W-:-:S05]  /*0190*/  LOP3.LUT R0, R19, 0xff, RZ, 0x3c, !PT ;  /* 0x000000ff13007812 */ /* 0x000fca00078e3cff */
[----:B------:R-:W-:Y:S01]  /*01a0*/  VIADD R0, R0, UR4 ;  /* 0x0000000400007c36 */ /* 0x000fe20008000000 */
[----:B--2---:R-:W-:Y:S02]  /*01b0*/  @P0 R2UR UR8, R2 ;  /* 0x00000000020802ca */ /* 0x004fe400000e0000 */
[----:B------:R-:W-:Y:S02]  /*01c0*/  @P0 R2UR UR9, R3 ;  /* 0x00000000030902ca */ /* 0x000fe400000e0000 */
[----:B0-----:R-:W-:-:S04]  /*01d0*/  @P0 IADD3 R6, P1, PT, R4, R9, RZ ;  /* 0x0000000904060210 */ /* 0x001fc80007f3e0ff */
[----:B------:R-:W-:Y:S02]  /*01e0*/  @P0 IADD3.X R97, PT, PT, RZ, R5, RZ, P1, !PT ;  /* 0x00000005ff610210 */ /* 0x000fe40000ffe4ff */
[----:B------:R-:W-:-:S03]  /*01f0*/  LOP3.LUT R5, R7, 0xe0, RZ, 0xc0, !PT ;  /* 0x000000e007057812 */ /* 0x000fc600078ec0ff */
[----:B------:R-:W-:Y:S01]  /*0200*/  UIADD3 UR21, UPT, UPT, UR8, -0x61c88647, URZ ;  /* 0x9e3779b908157890 */ /* 0x000fe2000fffe0ff */
[--C-:B------:R-:W-:Y:S01]  /*0210*/  SHF.R.U64 R98, R6, 0x2, R97.reuse ;  /* 0x0000000206627819 */ /* 0x100fe20000001261 */
[----:B------:R-:W-:Y:S01]  /*0220*/  UIADD3 UR22, UPT, UPT, UR9, -0x4498517b, URZ ;  /* 0xbb67ae8509167890 */ /* 0x000fe2000fffe0ff */
[----:B------:R-:W-:Y:S01]  /*0230*/  SHF.R.U32.HI R97, RZ, 0x2, R97 ;  /* 0x00000002ff617819 */ /* 0x000fe20000011661 */
[----:B------:R-:W-:Y:S02]  /*0240*/  UIADD3 UR23, UPT, UPT, UR8, 0x3c6ef372, URZ ;  /* 0x3c6ef37208177890 */ /* 0x000fe4000fffe0ff */
        /* <DEDUP_REMOVED lines=10> */
[----:B------:R-:W-:Y:S02]  /*02f0*/  UIADD3 UR16, UPT, UPT, UR9, 0x1fd5c5a3, URZ ;  /* 0x1fd5c5a309107890 */ /* 0x000fe4000fffe0ff */
[----:B------:R-:W-:Y:S02]  /*0300*/  UIADD3 UR29, UPT, UPT, UR8, -0xe443238, URZ ;  /* 0xf1bbcdc8081d7890 */ /* 0x000fe4000fffe0ff */
[----:B------:R-:W-:Y:S01]  /*0310*/  UIADD3 UR30, UPT, UPT, UR9, -0x24c28bd8, URZ ;  /* 0xdb3d7428091e7890 */ /* 0x000fe2000fffe0ff */
[----:B-1----:R-:W-:Y:S11]  /*0320*/  BRA.U !UP0, `(.L_x_8329) ;  /* 0x0000000108847547 */ /* 0x002ff6000b800000 */
        /* <DEDUP_REMOVED lines=33> */
.L_x_8329:
        /* <DEDUP_REMOVED lines=30> */
.L_x_8330:
[----:B------:R-:W-:Y:S05]  /*0720*/  BSYNC.RECONVERGENT B0 ;  /* 0x0000000000007941 */ /* 0x000fea0003800200 */
.L_x_8328:
[----:B------:R-:W0:Y:S02]  /*0730*/  LDCU UR5, c[0x0][0x384] ;  /* 0x00007080ff0577ac */ /* 0x000e240008000800 */
[----:B0-----:R-:W-:-:S06]  /*0740*/  UISETP.GE.AND UP0, UPT, UR15, UR5, UPT ;  /* 0x000000050f00728c */ /* 0x001fcc000bf06270 */
[----:B------:R-:W-:-:S13]  /*0750*/  PLOP3.LUT P0, PT, PT, PT, UP0, 0x80, 0x8 ;  /* 0x000000000008781c */ /* 0x000fda0003f0f008 */
[----:B------:R-:W-:Y:S05]  /*0760*/  @P0 EXIT ;  /* 0x000000000000094d */ /* 0x000fea0003800000 */
[----:B------:R-:W0:Y:S01]  /*0770*/  LDC R2, c[0x0][0x360] ;  /* 0x0000d800ff027b82 */ /* 0x000e220000000800 */
[C---:B------:R-:W-:Y:S01]  /*0780*/  IMAD.HI.U32 R3, R98.reuse, -0x2daee0ad, RZ ;  /* 0xd2511f5362037827 */ /* 0x040fe200078e00ff */
[----:B------:R-:W-:Y:S01]  /*0790*/  UIADD3 UR10, UPT, UPT, UR8, -0x700cb87f, URZ ;  /* 0x8ff34781080a7890 */ /* 0x000fe2000fffe0ff */
[----:B-----5:R-:W-:Y:S01]  /*07a0*/  PRMT R96, R31, 0x7632, R96 ;  /* 0x000076321f607816 */ /* 0x020fe20000000060 */
[----:B------:R-:W-:Y:S01]  /*07b0*/  UIADD3 UR5, UPT, UPT, UR9, -0x695add53, URZ ;  /* 0x96a522ad09057890 */ /* 0x000fe2000fffe0ff */
[----:B------:R-:W-:Y:S01]  /*07c0*/  IMAD R11, R98, -0x2daee0ad, RZ ;  /* 0xd2511f53620b7824 */ /* 0x000fe200078e02ff */
[----:B------:R-:W-:Y:S01]  /*07d0*/  LOP3.LUT R3, R3, UR9, RZ, 0x3c, !PT ;  /* 0x0000000903037c12 */ /* 0x000fe2000f8e3cff */
[----:B------:R-:W1:Y:S01]  /*07e0*/  LDCU.64 UR12, c[0x0][0x3e0] ;  /* 0x00007c00ff0c77ac */ /* 0x000e620008000a00 */
[----:B------:R-:W-:Y:S02]  /*07f0*/  PRMT R95, R35, 0x7632, R95 ;  /* 0x00007632235f7816 */ /* 0x000fe4000000005f */
[----:B------:R-:W-:Y:S01]  /*0800*/  PRMT R94, R39, 0x7632, R94 ;  /* 0x00007632275e7816 */ /* 0x000fe2000000005e */
[----:B------:R-:W-:Y:S01]  /*0810*/  IMAD.HI.U32 R8, R3, -0x326172a9, RZ ;  /* 0xcd9e8d5703087827 */ /* 0x000fe200078e00ff */
[----:B------:R-:W-:Y:S01]  /*0820*/  PRMT R93, R43, 0x7632, R93 ;  /* 0x000076322b5d7816 */ /* 0x000fe2000000005d */
[----:B------:R-:W-:Y:S01]  /*0830*/  UPLOP3.LUT UP2, UPT, UPT, UPT, UPT, 0x40, 0x4 ;  /* 0x000000000004789c */ /* 0x000fe20003f4e870 */
[----:B------:R-:W-:-:S02]  /*0840*/  PRMT R92, R38, 0x7632, R92 ;  /* 0x00007632265c7816 */ /* 0x000fc4000000005c */
[----:B------:R-:W-:Y:S02]  /*0850*/  PRMT R91, R42, 0x7632, R91 ;  /* 0x000076322a5b7816 */ /* 0x000fe4000000005b */
[----:B------:R-:W-:Y:S02]  /*0860*/  PRMT R90, R37, 0x7632, R90 ;  /* 0x00007632255a7816 */ /* 0x000fe4000000005a */
[----:B------:R-:W-:Y:S02]  /*0870*/  PRMT R89, R41, 0x7632, R89 ;  /* 0x0000763229597816 */ /* 0x000fe40000000059 */
[----:B------:R-:W-:Y:S01]  /*0880*/  PRMT R88, R36, 0x7632, R88 ;  /* 0x0000763224587816 */ /* 0x000fe20000000058 */
[----:B0-----:R-:W-:Y:S01]  /*0890*/  IMAD R2, R2, UR15, R7 ;  /* 0x0000000f02027c24 */ /* 0x001fe2000f8e0207 */
[----:B-1----:R-:W-:Y:S01]  /*08a0*/  UISETP.NE.U32.AND UP0, UPT, UR12, URZ, UPT ;  /* 0x000000ff0c00728c */ /* 0x002fe2000bf05070 */
[----:B------:R-:W-:Y:S01]  /*08b0*/  IMAD.SHL.U32 R7, R7, 0x20, RZ ;  /* 0x0000002007077824 */ /* 0x000fe200078e00ff */
[----:B------:R-:W-:Y:S01]  /*08c0*/  PRMT R87, R40, 0x7632, R87 ;  /* 0x0000763228577816 */ /* 0x000fe20000000057 */
[C---:B------:R-:W-:Y:S01]  /*08d0*/  IMAD.HI.U32 R4, R2.reuse, -0x326172a9, RZ ;  /* 0xcd9e8d5702047827 */ /* 0x040fe200078e00ff */
[----:B------:R-:W-:Y:S01]  /*08e0*/  PRMT R86, R47, 0x7632, R86 ;  /* 0x000076322f567816 */ /* 0x000fe20000000056 */
[----:B------:R-:W-:Y:S01]  /*08f0*/  UISETP.NE.AND.EX UP0, UPT, UR13, URZ, UPT, UP0 ;  /* 0x000000ff0d00728c */ /* 0x000fe2000bf05300 */
[----:B------:R-:W-:Y:S01]  /*0900*/  LOP3.LUT R7, R7, 0x3e0, RZ, 0xc0, !PT ;  /* 0x000003e007077812 */ /* 0x000fe200078ec0ff */
[----:B------:R-:W-:Y:S01]  /*0910*/  IMAD R9, R2, -0x326172a9, RZ ;  /* 0xcd9e8d5702097824 */ /* 0x000fe200078e02ff */
[----:B------:R-:W-:Y:S01]  /*0920*/  LOP3.LUT R4, R97, UR8, R4, 0x96, !PT ;  /* 0x0000000861047c12 */ /* 0x000fe2000f8e9604 */
[----:B------:R-:W0:Y:S01]  /*0930*/  LDCU.64 UR12, c[0x0][0x380] ;  /* 0x00007000ff0c77ac */ /* 0x000e220008000a00 */
[----:B------:R-:W-:-:S02]  /*0940*/  PRMT R85, R51, 0x7632, R85 ;  /* 0x0000763233557816 */ /* 0x000fc40000000055 */
[----:B------:R-:W-:Y:S01]  /*0950*/  LOP3.LUT R8, R9, UR21, R8, 0x96, !PT ;  /* 0x0000001509087c12 */ /* 0x000fe2000f8e9608 */
[----:B------:R-:W-:Y:S01]  /*0960*/  IMAD.HI.U32 R10, R4, -0x2daee0ad, RZ ;  /* 0xd2511f53040a7827 */ /* 0x000fe200078e00ff */
[----:B------:R-:W-:Y:S02]  /*0970*/  PRMT R84, R46, 0x7632, R84 ;  /* 0x000076322e547816 */ /* 0x000fe40000000054 */
[----:B------:R-:W-:Y:S01]  /*0980*/  PRMT R15, R50, 0x7632, R15 ;  /* 0x00007632320f7816 */ /* 0x000fe2000000000f */
[----:B------:R-:W-:Y:S01]  /*0990*/  IMAD R12, R4, -0x2daee0ad, RZ ;  /* 0xd2511f53040c7824 */ /* 0x000fe200078e02ff */
[----:B------:R-:W-:Y:S01]  /*09a0*/  LOP3.LUT R10, R11, UR22, R10, 0x96, !PT ;  /* 0x000000160b0a7c12 */ /* 0x000fe2000f8e960a */
[----:B------:R-:W-:Y:S01]  /*09b0*/  IMAD.HI.U32 R9, R8, -0x2daee0ad, RZ ;  /* 0xd2511f5308097827 */ /* 0x000fe200078e00ff */
[----:B------:R-:W-:-:S03]  /*09c0*/  PRMT R14, R45, 0x7632, R14 ;  /* 0x000076322d0e7816 */ /* 0x000fc6000000000e */
[----:B------:R-:W-:Y:S01]  /*09d0*/  IMAD R4, R3, -0x326172a9, RZ ;  /* 0xcd9e8d5703047824 */ /* 0x000fe200078e02ff */
[----:B------:R-:W-:Y:S01]  /*09e0*/  LOP3.LUT R9, R12, UR19, R9, 0x96, !PT ;  /* 0x000000130c097c12 */ /* 0x000fe2000f8e9609 */
[C---:B------:R-:W-:Y:S01]  /*09f0*/  IMAD.HI.U32 R3, R10.reuse, -0x326172a9, RZ ;  /* 0xcd9e8d570a037827 */ /* 0x040fe200078e00ff */
[----:B------:R-:W1:Y:S03]  /*0a00*/  LDCU UR19, c[0x0][0x400] ;  /* 0x00008000ff1377ac */ /* 0x000e660008000800 */
[----:B------:R-:W-:Y:S01]  /*0a10*/  IMAD R11, R10, -0x326172a9, RZ ;  /* 0xcd9e8d570a0b7824 */ /* 0x000fe200078e02ff */
[----:B------:R-:W-:Y:S01]  /*0a20*/  LOP3.LUT R3, R4, UR23, R3, 0x96, !PT ;  /* 0x0000001704037c12 */ /* 0x000fe2000f8e9603 */
[----:B------:R-:W-:-:S04]  /*0a30*/  IMAD.HI.U32 R4, R9, -0x326172a9, RZ ;  /* 0xcd9e8d5709047827 */ /* 0x000fc800078e00ff */
[----:B------:R-:W-:Y:S01]  /*0a40*/  IMAD R13, R8, -0x2daee0ad, RZ ;  /* 0xd2511f53080d7824 */ /* 0x000fe200078e02ff */
[----:B------:R-:W-:Y:S01]  /*0a50*/  LOP3.LUT R4, R11, UR18, R4, 0x96, !PT ;  /* 0x000000120b047c12 */ /* 0x000fe2000f8e9604 */
[C---:B------:R-:W-:Y:S01]  /*0a60*/  IMAD.HI.U32 R8, R3.reuse, -0x2daee0ad, RZ ;  /* 0xd2511f5303087827 */ /* 0x040fe200078e00ff */
[----:B------:R-:W2:Y:S03]  /*0a70*/  LDCU.U8 UR18, c[0x0][0x410] ;  /* 0x00008200ff1277ac */ /* 0x000ea60008000000 */
[----:B------:R-:W-:Y:S01]  /*0a80*/  IMAD R12, R3, -0x2daee0ad, RZ ;  /* 0xd2511f53030c7824 */ /* 0x000fe200078e02ff */
[----:B------:R-:W-:Y:S01]  /*0a90*/  LOP3.LUT R8, R13, UR14, R8, 0x96, !PT ;  /* 0x0000000e0d087c12 */ /* 0x000fe2000f8e9608 */
[----:B------:R-:W-:-:S04]  /*0aa0*/  IMAD.HI.U32 R11, R4, -0x2daee0ad, RZ ;  /* 0xd2511f53040b7827 */ /* 0x000fc800078e00ff */
[----:B------:R-:W-:Y:S01]  /*0ab0*/  IMAD R10, R9, -0x326172a9, RZ ;  /* 0xcd9e8d57090a7824 */ /* 0x000fe200078e02ff */
[----:B------:R-:W-:Y:S01]  /*0ac0*/  LOP3.LUT R11, R12, UR17, R11, 0x96, !PT ;  /* 0x000000110c0b7c12 */ /* 0x000fe2000f8e960b */
[C---:B------:R-:W-:Y:S01]  /*0ad0*/  IMAD.HI.U32 R3, R8.reuse, -0x326172a9, RZ ;  /* 0xcd9e8d5708037827 */ /* 0x040fe200078e00ff */
[----:B------:R-:W3:Y:S03]  /*0ae0*/  LDCU UR17, c[0x0][0x388] ;  /* 0x00007100ff1177ac */ /* 0x000ee60008000800 */
        /* <DEDUP_REMOVED lines=12> */
[----:B------:R-:W-:-:S03]  /*0bb0*/  ULOP3.LUT UR20, UR4, 0xff, URZ, 0xc0, !UPT ;  /* 0x000000ff04147892 */ /* 0x000fc6000f8ec0ff */
        /* <DEDUP_REMOVED lines=18> */
[----:B------:R-:W-:Y:S01]  /*0ce0*/  IADD3 R8, PT, PT, RZ, -R5, RZ ;  /* 0x80000005ff087210 */ /* 0x000fe20007ffe0ff */
[----:B------:R-:W4:Y:S01]  /*0cf0*/  LDCU.64 UR10, c[0x0][0x3a0] ;  /* 0x00007400ff0a77ac */ /* 0x000f220008000a00 */
[----:B------:R-:W-:Y:S01]  /*0d00*/  LOP3.LUT R5, R6, 0x3, RZ, 0xc0, !PT ;  /* 0x0000000306057812 */ /* 0x000fe200078ec0ff */
[----:B------:R-:W-:Y:S01]  /*0d10*/  IMAD.MOV.U32 R10, RZ, RZ, RZ ;  /* 0x000000ffff0a7224 */ /* 0x000fe200078e00ff */
[----:B------:R-:W-:Y:S01]  /*0d20*/  LOP3.LUT R4, R9, UR5, R4, 0x96, !PT ;  /* 0x0000000509047c12 */ /* 0x000fe2000f8e9604 */
[----:B------:R-:W-:Y:S01]  /*0d30*/  IMAD.MOV.U32 R6, RZ, RZ, R8 ;  /* 0x000000ffff067224 */ /* 0x000fe200078e0008 */
[----:B------:R-:W-:Y:S01]  /*0d40*/  ULOP3.LUT UR5, UR4, 0xffffff00, URZ, 0xc0, !UPT ;  /* 0xffffff0004057892 */ /* 0x000fe2000f8ec0ff */
[----:B------:R-:W-:Y:S01]  /*0d50*/  IADD3 R8, PT, PT, RZ, -R7, RZ ;  /* 0x80000007ff087210 */ /* 0x000fe20007ffe0ff */
[----:B------:R-:W-:Y:S01]  /*0d60*/  IMAD R12, R12, -0x326172a9, RZ ;  /* 0xcd9e8d570c0c7824 */ /* 0x000fe200078e02ff */
[----:B------:R-:W-:Y:S01]  /*0d70*/  PRMT R7, R49, 0x7632, R7 ;  /* 0x0000763231077816 */ /* 0x000fe20000000007 */
[----:B------:R-:W-:Y:S01]  /*0d80*/  IMAD R13, R13, -0x2daee0ad, RZ ;  /* 0xd2511f530d0d7824 */ /* 0x000fe200078e02ff */
[----:B------:R-:W-:-:S02]  /*0d90*/  VIADDMNMX R6, R6, UR20, RZ, !PT ;  /* 0x0000001406067c46 */ /* 0x000fc4000f8001ff */
[----:B------:R-:W-:Y:S02]  /*0da0*/  VIADDMNMX R8, R8, UR20, RZ, !PT ;  /* 0x0000001408087c46 */ /* 0x000fe4000f8001ff */
[----:B------:R-:W-:Y:S02]  /*0db0*/  VIMNMX R6, PT, PT, R6, 0x20, PT ;  /* 0x0000002006067848 */ /* 0x000fe40003fe0100 */
[----:B------:R-:W-:Y:S02]  /*0dc0*/  VIMNMX R11, PT, PT, R8, 0x20, PT ;  /* 0x00000020080b7848 */ /* 0x000fe40003fe0100 */
[----:B------:R-:W-:Y:S02]  /*0dd0*/  LEA R6, R6, UR5, 0x3 ;  /* 0x0000000506067c11 */ /* 0x000fe4000f8e18ff */
[----:B------:R-:W-:Y:S02]  /*0de0*/  PRMT R8, R44, 0x7632, R8 ;  /* 0x000076322c087816 */ /* 0x000fe40000000008 */
[----:B------:R-:W-:-:S02]  /*0df0*/  I2FP.F32.U32 R6, R6 ;  /* 0x0000000600067245 */ /* 0x000fc40000201000 */
[----:B------:R-:W-:Y:S02]  /*0e00*/  PRMT R9, R48, 0x7632, R9 ;  /* 0x0000763230097816 */ /* 0x000fe40000000009 */
[----:B------:R-:W-:Y:S02]  /*0e10*/  LEA R11, R11, UR5, 0x3 ;  /* 0x000000050b0b7c11 */ /* 0x000fe4000f8e18ff */
[----:B-1234-:R-:W0:Y:S05]  /*0e20*/  MUFU.RCP R6, R6 ;  /* 0x0000000600067308 */ /* 0x01ee2a0000001000 */
.L_x_8678:
[----:B-1----:R-:W1:Y:S01]  /*0e30*/  @UP0 LDCU.64 UR4, c[0x0][0x3e0] ;  /* 0x00007c00ff0407ac */ /* 0x002e620008000a00 */
[----:B------:R-:W-:Y:S01]  /*0e40*/  PLOP3.LUT P0, PT, PT, PT, UP0, 0x80, 0x8 ;  /* 0x000000000008781c */ /* 0x000fe20003f0f008 */
[----:B-1----:R-:W-:-:S06]  /*0e50*/  @UP0 UIMAD.WIDE UR4, UR15, 0x2, UR4 ;  /* 0x000000020f0408a5 */ /* 0x002fcc000f8e0204 */
[----:B0-234-:R-:W-:Y:S01]  /*0e60*/  IMAD.U32 R76, RZ, RZ, UR4 ;  /* 0x00000004ff4c7e24 */ /* 0x01dfe2000f8e00ff */
[----:B------:R-:W-:-:S05]  /*0e70*/  MOV R77, UR5 ;  /* 0x00000005004d7c02 */ /* 0x000fca0008000f00 */
        /* <DEDUP_REMOVED lines=11> */
[----:B-1----:R-:W-:-:S05]  /*0f30*/  LEA.HI.SX32 R99, R99, R100, 0x1d ;  /* 0x0000006463637211 */ /* 0x002fca00078feaff */
[----:B------:R-:W-:Y:S01]  /*0f40*/  IMAD.MOV.U32 R103, RZ, RZ, R99 ;  /* 0x000000ffff677224 */ /* 0x000fe200078e0063 */
[----:B--2---:R-:W-:-:S13]  /*0f50*/  @P0 R2UR UR20, R76 ;  /* 0x000000004c1402ca */ /* 0x004fda00000e0000 */
[----:B------:R-:W-:Y:S01]  /*0f60*/  @UP0 USHF.L.U32 UR4, UR20, 0x10, URZ ;  /* 0x0000001014040899 */ /* 0x000fe200080006ff */
[----:B------:R-:W-:Y:S11]  /*0f70*/  @!P1 BRA `(.L_x_8332) ;  /* 0x0000006000bc9947 */ /* 0x000ff60003800000 */
        /* <DEDUP_REMOVED lines=8> */
[----:B------:R1:W5:Y:S04]  /*1000*/  LDG.E.128 R16, desc[UR6][R104.64] ;  /* 0x0000000668107981 */ /* 0x000368000c1e1d00 */
[----:B------:R1:W5:Y:S01]  /*1010*/  LDG.E.128 R80, desc[UR6][R104.64+0x10] ;  /* 0x0000100668507981 */ /* 0x000362000c1e1d00 */
[----:B------:R-:W-:Y:S01]  /*1020*/  ISETP.NE.AND P0, PT, R5, 0x1, PT ;  /* 0x000000010500780c */ /* 0x000fe20003f05270 */
[----:B------:R-:W-:Y:S01]  /*1030*/  BSSY.RECONVERGENT B1, `(.L_x_8334) ;  /* 0x000005b000017945 */ /* 0x000fe20003800200 */
[----:B------:R-:W-:Y:S02]  /*1040*/  HFMA2 R106, -RZ, RZ, 0, 1.1920928955078125e-07 ;  /* 0x00000002ff6a7431 */ /* 0x000fe400000001ff */
[----:B------:R-:W-:Y:S02]  /*1050*/  IMAD.MOV.U32 R107, RZ, RZ, R12 ;  /* 0x000000ffff6b7224 */ /* 0x000fe400078e000c */
[----:B------:R-:W-:-:S07]  /*1060*/  IMAD.MOV.U32 R102, RZ, RZ, R13 ;  /* 0x000000ffff667224 */ /* 0x000fce00078e000d */
[----:B-1----:R-:W-:Y:S05]  /*1070*/  @!P0 BRA `(.L_x_8335) ;  /* 0x0000000400588947 */ /* 0x002fea0003800000 */
[----:B------:R-:W-:-:S04]  /*1080*/  MOV R102, 0x2 ;  /* 0x0000000200667802 */ /* 0x000fc80000000f00 */
[----:B------:R-:W-:-:S05]  /*1090*/  VIADDMNMX.U32 R102, R5, 0xfffffffe, R102, PT ;  /* 0xfffffffe05667846 */ /* 0x000fca0003800066 */
[----:B------:R-:W-:-:S04]  /*10a0*/  IMAD.SHL.U32 R104, R102, 0x4, RZ ;  /* 0x0000000466687824 */ /* 0x000fc800078e00ff */
[----:B------:R-:W1:Y:S02]  /*10b0*/  LDC R102, c[0x2][R104] ;  /* 0x0080000068667b82 */ /* 0x000e640000000800 */
[----:B-1----:R-:W-:-:S04]  /*10c0*/  SHF.R.S32.HI R103, RZ, 0x1f, R102 ;  /* 0x0000001fff677819 */ /* 0x002fc80000011466 */
.L_x_27348:
[----:B0-----:R-:W-:Y:S05]  /*10d0*/  BRX R102 -0x10e0                                       (*"BRANCH_TARGETS .L_x_27349,.L_x_27350,.L_x_27351"*) ;  /* 0xffffffec66c87949 */ /* 0x001fea000383ffff */
.L_x_27351:
[----:B------:R-:W-:Y:S01]  /*10e0*/  VIADD R106, R5, 0x1 ;  /* 0x00000001056a7836 */ /* 0x000fe20000000000 */
[----:B------:R-:W-:Y:S01]  /*10f0*/  MOV R102, R13 ;  /* 0x0000000d00667202 */ /* 0x000fe20000000f00 */
[----:B------:R-:W-:Y:S01]  /*1100*/  IMAD.MOV.U32 R107, RZ, RZ, R3 ;  /* 0x000000ffff6b7224 */ /* 0x000fe200078e0003 */
[----:B------:R-:W-:Y:S06]  /*1110*/  BRA `(.L_x_8335) ;  /* 0x0000000400307947 */ /* 0x000fec0003800000 */
.L_x_27349:
[----:B------:R-:W-:Y:S02]  /*1120*/  HFMA2 R106, -RZ, RZ, 0, 1.78813934326171875e-07 ;  /* 0x00000003ff6a7431 */ /* 0x000fe400000001ff */
[----:B------:R-:W-:Y:S02]  /*1130*/  IMAD.MOV.U32 R102, RZ, RZ, R13 ;  /* 0x000000ffff667224 */ /* 0x000fe400078e000d */
[----:B------:R-:W-:Y:S01]  /*1140*/  IMAD.MOV.U32 R107, RZ, RZ, R4 ;  /* 0x000000ffff6b7224 */ /* 0x000fe200078e0004 */
[----:B------:R-:W-:Y:S06]  /*1150*/  BRA `(.L_x_8335) ;  /* 0x0000000400207947 */ /* 0x000fec0003800000 */
.L_x_27350:
        /* <DEDUP_REMOVED lines=13> */
.L_x_8337:
[----:B------:R-:W-:Y:S05]  /*1230*/  BSYNC.RECONVERGENT B2 ;  /* 0x0000000000027941 */ /* 0x000fea0003800200 */
.L_x_8336:
        /* <DEDUP_REMOVED lines=20> */
[----:B------:R-:W-:-:S03]  /*1380*/  UIADD3 UR5, UPT, UPT, UR8, 0x78dde6e4, URZ ;  /* 0x78dde6e408057890 */ /* 0x000fc6000fffe0ff */
[----:B------:R-:W-:Y:S01]  /*1390*/  LOP3.LUT R4, R106, UR14, R105, 0x96, !PT ;  /* 0x0000000e6a047c12 */ /* 0x000fe2000f8e9669 */
        /* <DEDUP_REMOVED lines=36> */
.L_x_8335:
[----:B0-----:R-:W-:Y:S05]  /*15e0*/  BSYNC.RECONVERGENT B1 ;  /* 0x0000000000017941 */ /* 0x001fea0003800200 */
.L_x_8334:
        /* <DEDUP_REMOVED lines=10> */
[----:B------:R-:W-:-:S03]  /*1690*/  IMAD.MOV.U32 R105, RZ, RZ, 0x2 ;  /* 0x00000002ff697424 */ /* 0x000fc600078e00ff */
[----:B0-----:R-:W-:Y:S01]  /*16a0*/  FMUL.FTZ R104, R104, R103 ;  /* 0x0000006768687220 */ /* 0x001fe20000410000 */
[----:B-1----:R-:W-:-:S04]  /*16b0*/  FSETP.GTU.FTZ.AND P0, PT, R5, R110, PT ;  /* 0x0000006e0500720b */ /* 0x002fc80003f1c000 */
[----:B------:R-:W-:Y:S02]  /*16c0*/  FSEL R5, R104, RZ, !P0 ;  /* 0x000000ff68057208 */ /* 0x000fe40004000000 */
[----:B------:R-:W-:-:S03]  /*16d0*/  PLOP3.LUT P0, PT, P0, PT, PT, 0x8, 0x80 ;  /* 0x000000000080781c */ /* 0x000fc6000070e170 */
[----:B------:R-:W-:Y:S01]  /*16e0*/  FADD.FTZ R16, R16, R5 ;  /* 0x0000000510107221 */ /* 0x000fe20000010000 */
        /* <DEDUP_REMOVED lines=11> */
.L_x_8340:
        /* <DEDUP_REMOVED lines=13> */
.L_x_8342:
[----:B------:R-:W-:Y:S05]  /*1870*/  BSYNC.RECONVERGENT B2 ;  /* 0x0000000000027941 */ /* 0x000fea0003800200 */
.L_x_8341:
        /* <DEDUP_REMOVED lines=59> */
.L_x_8339:
[----:B------:R-:W-:Y:S05]  /*1c30*/  BSYNC.RECONVERGENT B1 ;  /* 0x0000000000017941 */ /* 0x000fea0003800200 */
.L_x_8338:
        /* <DEDUP_REMOVED lines=22> */
.L_x_8345:
        /* <DEDUP_REMOVED lines=13> */
.L_x_8347:
[----:B------:R-:W-:Y:S05]  /*1e70*/  BSYNC.RECONVERGENT B2 ;  /* 0x0000000000027941 */ /* 0x000fea0003800200 */
.L_x_8346:
        /* <DEDUP_REMOVED lines=51> */
[----:B------:R-:W-:Y:S01]  /*21b0*/  IMAD.WIDE.U32 R106, R106, -0x326172a9, RZ ;  /* 0xcd9e8d576a6a7825 */ /* 0x000fe200078e00ff */
[----:B------:R-:W-:-:S03]  /*21c0*/  UIADD3 UR5, UPT, UPT, UR8, -0x700cb87f, URZ ;  /* 0x8ff3478108057890 */ /* 0x000fc6000fffe0ff */
[----:B------:R-:W-:Y:S01]  /*21d0*/  IMAD.WIDE.U32 R104, R104, -0x2daee0ad, RZ ;  /* 0xd2511f5368687825 */ /* 0x000fe200078e00ff */
[----:B------:R-:W-:-:S03]  /*21e0*/  MOV R12, R106 ;  /* 0x0000006a000c7202 */ /* 0x000fc60000000f00 */
[----:B------:R-:W-:Y:S01]  /*21f0*/  HFMA2 R106, -RZ, RZ, 0, 0 ;  /* 0x00000000ff6a7431 */ /* 0x000fe200000001ff */
[----:B------:R-:W-:Y:S01]  /*2200*/  LOP3.LUT R3, R108, UR5, R107, 0x96, !PT ;  /* 0x000000056c037c12 */ /* 0x000fe2000f8e966b */
[----:B------:R-:W-:Y:S01]  /*2210*/  IMAD.MOV.U32 R102, RZ, RZ, R104 ;  /* 0x000000ffff667224 */ /* 0x000fe200078e0068 */
[----:B------:R-:W-:-:S07]  /*2220*/  LOP3.LUT R4, R4, UR20, R105, 0x96, !PT ;  /* 0x0000001404047c12 */ /* 0x000fce000f8e9669 */
.L_x_8344:
[----:B------:R-:W-:Y:S05]  /*2230*/  BSYNC.RECONVERGENT B1 ;  /* 0x0000000000017941 */ /* 0x000fea0003800200 */
.L_x_8343:
        /* <DEDUP_REMOVED lines=23> */
.L_x_8350:
        /* <DEDUP_REMOVED lines=13> */
.L_x_8352:
[----:B------:R-:W-:Y:S05]  /*2480*/  BSYNC.RECONVERGENT B2 ;  /* 0x0000000000027941 */ /* 0x000fea0003800200 */
.L_x_8351:
        /* <DEDUP_REMOVED lines=59> */
.L_x_8349:
[----:B------:R-:W-:Y:S05]  /*2840*/  BSYNC.RECONVERGENT B1 ;  /* 0x0000000000017941 */ /* 0x000fea0003800200 */
.L_x_8348:
        /* <DEDUP_REMOVED lines=22> */
.L_x_8355:
        /* <DEDUP_REMOVED lines=13> */
.L_x_8357:
[----:B------:R-:W-:Y:S05]  /*2a80*/  BSYNC.RECONVERGENT B2 ;  /* 0x0000000000027941 */ /* 0x000fea0003800200 */
.L_x_8356:
        /* <DEDUP_REMOVED lines=59> */
.L_x_8354:
[----:B------:R-:W-:Y:S05]  /*2e40*/  BSYNC.RECONVERGENT B1 ;  /* 0x0000000000017941 */ /* 0x000fea0003800200 */
.L_x_8353:
        /* <DEDUP_REMOVED lines=23> */
.L_x_8360:
        /* <DEDUP_REMOVED lines=13> */
.L_x_8362:
[----:B------:R-:W-:Y:S05]  /*3090*/  BSYNC.RECONVERGENT B2 ;  /* 0x0000000000027941 */ /* 0x000fea0003800200 */
.L_x_8361:
        /* <DEDUP_REMOVED lines=59> */
.L_x_8359:
[----:B------:R-:W-:Y:S05]  /*3450*/  BSYNC.RECONVERGENT B1 ;  /* 0x0000000000017941 */ /* 0x000fea0003800200 */
.L_x_8358:
        /* <DEDUP_REMOVED lines=22> */
.L_x_8365:
        /* <DEDUP_REMOVED lines=13> */
.L_x_8367:
[----:B------:R-:W-:Y:S05]  /*3690*/  BSYNC.RECONVERGENT B2 ;  /* 0x0000000000027941 */ /* 0x000fea0003800200 */
.L_x_8366:
        /* <DEDUP_REMOVED lines=59> */
.L_x_8364:
[----:B------:R-:W-:Y:S05]  /*3a50*/  BSYNC.RECONVERGENT B1 ;  /* 0x0000000000017941 */ /* 0x000fea0003800200 */
.L_x_8363:
        /* <DEDUP_REMOVED lines=23> */
.L_x_8370:
        /* <DEDUP_REMOVED lines=15> */
.L_x_8372:
[----:B------:R-:W-:Y:S05]  /*3cc0*/  BSYNC.RECONVERGENT B2 ;  /* 0x0000000000027941 */ /* 0x000fea0003800200 */
.L_x_8371:
        /* <DEDUP_REMOVED lines=59> */
.L_x_8369:
[----:B------:R-:W-:Y:S05]  /*4080*/  BSYNC.RECONVERGENT B1 ;  /* 0x0000000000017941 */ /* 0x000fea0003800200 */
.L_x_8368:
[----:B------:R-:W-:Y:S01]  /*4090*/  I2FP.F32.U32 R76, R77 ;  /* 0x0000004d004c7245 */ /* 0x000fe20000201000 */
[----:B------:R-:W-:-:S04]  /*40a0*/  IMAD.U32 R106, R106, 0x10000, RZ ;  /* 0x000100006a6a7824 */ /* 0x000fc800078e00ff */
[----:B------:R-:W-:Y:S01]  /*40b0*/  FFMA.FTZ R111, R76, R111, 1.1641532182693481445e-10 ;  /* 0x2f0000004c6f7423 */ /* 0x000fe2000001006f */
[----:B------:R-:W-:-:S04]  /*40c0*/  FMUL.FTZ R106, R106, UR4 ;  /* 0x000000046a6a7c20 */ /* 0x000fc80008410000 */
[----:B------:R-:W-:Y:S01]  /*40d0*/  FMUL.FTZ R106, R106, R103 ;  /* 0x000000676a6a7220 */ /* 0x000fe20000410000 */
[----:B------:R-:W-:-:S04]  /*40e0*/  FSETP.GTU.FTZ.AND P6, PT, R111, R110, PT ;  /* 0x0000006e6f00720b */ /* 0x000fc80003fdc000 */
[----:B------:R-:W-:Y:S02]  /*40f0*/  FSEL R106, R106, RZ, !P6 ;  /* 0x000000ff6a6a7208 */ /* 0x000fe40007000000 */
[----:B------:R-:W-:-:S03]  /*4100*/  PLOP3.LUT P6, PT, P6, PT, PT, 0x8, 0x80 ;  /* 0x000000000080781c */ /* 0x000fc600037ce170 */
[----:B------:R-:W-:Y:S01]  /*4110*/  FADD.FTZ R83, R83, R106 ;  /* 0x0000006a53537221 */ /* 0x000fe20000010000 */
[----:B------:R-:W-:Y:S09]  /*4120*/  BRA `(.L_x_8373) ;  /* 0x0000002c00f87947 */ /* 0x000ff20003800000 */
.L_x_8333:
        /* <DEDUP_REMOVED lines=16> */
.L_x_8376:
        /* <DEDUP_REMOVED lines=13> */
.L_x_8378:
[----:B0-----:R-:W-:Y:S05]  /*4300*/  BSYNC.RECONVERGENT B2 ;  /* 0x0000000000027941 */ /* 0x001fea0003800200 */
.L_x_8377:
        /* <DEDUP_REMOVED lines=58> */
.L_x_8375:
[----:B0-----:R-:W-:Y:S05]  /*46b0*/  BSYNC.RECONVERGENT B1 ;  /* 0x0000000000017941 */ /* 0x001fea0003800200 */
.L_x_8374:
[----:B------:R-:W0:Y:S01]  /*46c0*/  LDC R103, c[0x0][0x404] ;  /* 0x00010100ff677b82 */ /* 0x000e220000000800 */
[----:B------:R-:W-:Y:S01]  /*46d0*/  I2FP.F32.U32 R5, R16 ;  /* 0x0000001000057245 */ /* 0x000fe20000201000 */
[----:B------:R-:W-:Y:S01]  /*46e0*/  HFMA2 R106, -RZ, RZ, 0.1171875, 0 ;  /* 0x2f800000ff6a7431 */ /* 0x000fe200000001ff */
[----:B------:R-:W-:Y:S01]  /*46f0*/  ISETP.NE.AND P0, PT, R17, 0x1, PT ;  /* 0x000000011100780c */ /* 0x000fe20003f05270 */
[----:B------:R-:W-:Y:S01]  /*4700*/  BSSY.RECONVERGENT B1, `(.L_x_8379) ;  /* 0x000005d000017945 */ /* 0x000fe20003800200 */
[----:B------:R-:W-:Y:S02]  /*4710*/  IMAD.MOV.U32 R18, RZ, RZ, 0x2 ;  /* 0x00000002ff127424 */ /* 0x000fe400078e00ff */
[----:B------:R-:W-:Y:S01]  /*4720*/  FFMA.FTZ R16, R5, R106, 1.1641532182693481445e-10 ;  /* 0x2f00000005107423 */ /* 0x000fe2000001006a */
[----:B------:R-:W1:Y:S01]  /*4730*/  LDC R83, c[0x0][0x408] ;  /* 0x00010200ff537b82 */ /* 0x000e620000000800 */
[C---:B-----5:R-:W-:Y:S01]  /*4740*/  IMAD.U32 R5, R76.reuse, 0x10000, RZ ;  /* 0x000100004c057824 */ /* 0x060fe200078e00ff */
[----:B------:R-:W-:-:S02]  /*4750*/  PRMT R76, R76, 0x7632, R76 ;  /* 0x000076324c4c7816 */ /* 0x000fc4000000004c */
[----:B0-----:R-:W-:Y:S01]  /*4760*/  FSETP.LE.FTZ.AND P1, PT, R16, R103, PT ;  /* 0x000000671000720b */ /* 0x001fe20003f33000 */
[----:B------:R-:W-:Y:S01]  /*4770*/  FMUL.FTZ R16, R5, UR4 ;  /* 0x0000000405107c20 */ /* 0x000fe20008410000 */
[----:B------:R-:W-:Y:S02]  /*4780*/  MOV R5, R12 ;  /* 0x0000000c00057202 */ /* 0x000fe40000000f00 */
[----:B------:R-:W-:Y:S01]  /*4790*/  P2R R13, PR, RZ, 0x2 ;  /* 0x00000002ff0d7803 */ /* 0x000fe20000000000 */
[----:B-1----:R-:W-:Y:S01]  /*47a0*/  FMUL.FTZ R107, R16, R83 ;  /* 0x00000053106b7220 */ /* 0x002fe20000410000 */
        /* <DEDUP_REMOVED lines=9> */
.L_x_8381:
        /* <DEDUP_REMOVED lines=13> */
.L_x_8383:
[----:B------:R-:W-:Y:S05]  /*4910*/  BSYNC.RECONVERGENT B2 ;  /* 0x0000000000027941 */ /* 0x000fea0003800200 */
.L_x_8382:
        /* <DEDUP_REMOVED lines=59> */
.L_x_8380:
[----:B------:R-:W-:Y:S05]  /*4cd0*/  BSYNC.RECONVERGENT B1 ;  /* 0x0000000000017941 */ /* 0x000fea0003800200 */
.L_x_8379:
[----:B------:R-:W-:Y:S01]  /*4ce0*/  ISETP.NE.AND P1, PT, R18, 0x1, PT ;  /* 0x000000011200780c */ /* 0x000fe20003f25270 */
[----:B------:R-:W-:Y:S01]  /*4cf0*/  IMAD.U32 R76, R76, 0x10000, RZ ;  /* 0x000100004c4c7824 */ /* 0x000fe200078e00ff */
[----:B------:R-:W-:Y:S01]  /*4d00*/  I2FP.F32.U32 R5, R5 ;  /* 0x0000000500057245 */ /* 0x000fe20000201000 */
[----:B------:R-:W-:Y:S01]  /*4d10*/  BSSY.RECONVERGENT B1, `(.L_x_8384) ;  /* 0x0000059000017945 */ /* 0x000fe20003800200 */
[----:B------:R-:W-:Y:S02]  /*4d20*/  IMAD.MOV.U32 R17, RZ, RZ, 0x2 ;  /* 0x00000002ff117424 */ /* 0x000fe400078e00ff */
[----:B------:R-:W-:Y:S01]  /*4d30*/  FMUL.FTZ R76, R76, UR4 ;  /* 0x000000044c4c7c20 */ /* 0x000fe20008410000 */
[----:B------:R-:W-:Y:S01]  /*4d40*/  FFMA.FTZ R16, R5, R106, 1.1641532182693481445e-10 ;  /* 0x2f00000005107423 */ /* 0x000fe2000001006a */
[----:B------:R-:W-:Y:S02]  /*4d50*/  MOV R5, R12 ;  /* 0x0000000c00057202 */ /* 0x000fe40000000f00 */
[----:B------:R-:W-:-:S02]  /*4d60*/  FMUL.FTZ R104, R76, R83 ;  /* 0x000000534c687220 */ /* 0x000fc40000410000 */
[----:B------:R-:W-:Y:S01]  /*4d70*/  FSETP.LE.FTZ.AND P0, PT, R16, R103, PT ;  /* 0x000000671000720b */ /* 0x000fe20003f13000 */
        /* <DEDUP_REMOVED lines=9> */
.L_x_8386:
        /* <DEDUP_REMOVED lines=13> */
.L_x_8388:
[----:B------:R-:W-:Y:S05]  /*4ee0*/  BSYNC.RECONVERGENT B2 ;  /* 0x0000000000027941 */ /* 0x000fea0003800200 */
.L_x_8387:
        /* <DEDUP_REMOVED lines=59> */
.L_x_8385:
[----:B------:R-:W-:Y:S05]  /*52a0*/  BSYNC.RECONVERGENT B1 ;  /* 0x0000000000017941 */ /* 0x000fea0003800200 */
.L_x_8384:
[----:B------:R-:W-:Y:S01]  /*52b0*/  I2FP.F32.U32 R5, R5 ;  /* 0x0000000500057245 */ /* 0x000fe20000201000 */
[----:B------:R-:W-:Y:S01]  /*52c0*/  BSSY.RECONVERGENT B1, `(.L_x_8389) ;  /* 0x000005c000017945 */ /* 0x000fe20003800200 */
[----:B------:R-:W-:Y:S01]  /*52d0*/  ISETP.NE.AND P2, PT, R17, 0x1, PT ;  /* 0x000000011100780c */ /* 0x000fe20003f45270 */
[----:B------:R-:W-:Y:S01]  /*52e0*/  IMAD.MOV.U32 R18, RZ, RZ, 0x2 ;  /* 0x00000002ff127424 */ /* 0x000fe200078e00ff */
[----:B------:R-:W-:Y:S01]  /*52f0*/  PRMT R80, R77, 0x7632, R80 ;  /* 0x000076324d507816 */ /* 0x000fe20000000050 */
[----:B------:R-:W-:Y:S01]  /*5300*/  FFMA.FTZ R16, R5, R106, 1.1641532182693481445e-10 ;  /* 0x2f00000005107423 */ /* 0x000fe2000001006a */
[----:B------:R-:W-:-:S04]  /*5310*/  IMAD.U32 R5, R77, 0x10000, RZ ;  /* 0x000100004d057824 */ /* 0x000fc800078e00ff */
[----:B------:R-:W-:Y:S01]  /*5320*/  FSETP.LE.FTZ.AND P1, PT, R16, R103, PT ;  /* 0x000000671000720b */ /* 0x000fe20003f33000 */
[----:B------:R-:W-:Y:S01]  /*5330*/  FMUL.FTZ R16, R5, UR4 ;  /* 0x0000000405107c20 */ /* 0x000fe20008410000 */
[----:B------:R-:W-:-:S03]  /*5340*/  MOV R5, R12 ;  /* 0x0000000c00057202 */ /* 0x000fc60000000f00 */
[----:B------:R-:W-:Y:S01]  /*5350*/  FMUL.FTZ R105, R16, R83 ;  /* 0x0000005310697220 */ /* 0x000fe20000410000 */
        /* <DEDUP_REMOVED lines=9> */
.L_x_8391:
        /* <DEDUP_REMOVED lines=13> */
.L_x_8393:
[----:B------:R-:W-:Y:S05]  /*54c0*/  BSYNC.RECONVERGENT B2 ;  /* 0x0000000000027941 */ /* 0x000fea0003800200 */
.L_x_8392:
        /* <DEDUP_REMOVED lines=59> */
.L_x_8390:
[----:B------:R-:W-:Y:S05]  /*5880*/  BSYNC.RECONVERGENT B1 ;  /* 0x0000000000017941 */ /* 0x000fea0003800200 */
.L_x_8389:
        /* <DEDUP_REMOVED lines=19> */
.L_x_8396:
        /* <DEDUP_REMOVED lines=13> */
.L_x_8398:
[----:B------:R-:W-:Y:S05]  /*5a90*/  BSYNC.RECONVERGENT B2 ;  /* 0x0000000000027941 */ /* 0x000fea0003800200 */
.L_x_8397:
        /* <DEDUP_REMOVED lines=59> */
.L_x_8395:
[----:B------:R-:W-:Y:S05]  /*5e50*/  BSYNC.RECONVERGENT B1 ;  /* 0x0000000000017941 */ /* 0x000fea0003800200 */
.L_x_8394:
[----:B------:R-:W-:Y:S01]  /*5e60*/  I2FP.F32.U32 R5, R5 ;  /* 0x0000000500057245 */ /* 0x000fe20000201000 */
[----:B------:R-:W-:Y:S01]  /*5e70*/  BSSY.RECONVERGENT B1, `(.L_x_8399) ;  /* 0x000005c000017945 */ /* 0x000fe20003800200 */
[----:B------:R-:W-:Y:S01]  /*5e80*/  ISETP.NE.AND P4, PT, R17, 0x1, PT ;  /* 0x000000011100780c */ /* 0x000fe20003f85270 */
[----:B------:R-:W-:Y:S01]  /*5e90*/  IMAD.MOV.U32 R19, RZ, RZ, 0x2 ;  /* 0x00000002ff137424 */ /* 0x000fe200078e00ff */
[C---:B------:R-:W-:Y:S01]  /*5ea0*/  PRMT R81, R78.reuse, 0x7632, R81 ;  /* 0x000076324e517816 */ /* 0x040fe20000000051 */
        /* <DEDUP_REMOVED lines=15> */
.L_x_8401:
        /* <DEDUP_REMOVED lines=13> */
.L_x_8403:
[----:B------:R-:W-:Y:S05]  /*6070*/  BSYNC.RECONVERGENT B2 ;  /* 0x0000000000027941 */ /* 0x000fea0003800200 */
.L_x_8402:
        /* <DEDUP_REMOVED lines=58> */
[----:B------:R-:W-:-:S07]  /*6420*/  LOP3.LUT R4, R4, UR20, R17, 0x96, !PT ;  /* 0x0000001404047c12 */ /* 0x000fce000f8e9611 */
.L_x_8400:
[----:B------:R-:W-:Y:S05]  /*6430*/  BSYNC.RECONVERGENT B1 ;  /* 0x0000000000017941 */ /* 0x000fea0003800200 */
.L_x_8399:
        /* <DEDUP_REMOVED lines=19> */
.L_x_8406:
        /* <DEDUP_REMOVED lines=13> */
.L_x_8408:
[----:B------:R-:W-:Y:S05]  /*6640*/  BSYNC.RECONVERGENT B2 ;  /* 0x0000000000027941 */ /* 0x000fea0003800200 */
.L_x_8407:
        /* <DEDUP_REMOVED lines=59> */
.L_x_8405:
[----:B------:R-:W-:Y:S05]  /*6a00*/  BSYNC.RECONVERGENT B1 ;  /* 0x0000000000017941 */ /* 0x000fea0003800200 */
.L_x_8404:
[----:B------:R-:W-:Y:S01]  /*6a10*/  ISETP.NE.AND P6, PT, R76, 0x1, PT ;  /* 0x000000014c00780c */ /* 0x000fe20003fc5270 */
[C---:B------:R-:W-:Y:S01]  /*6a20*/  IMAD.U32 R17, R79.reuse, 0x10000, RZ ;  /* 0x000100004f117824 */ /* 0x040fe200078e00ff */
[----:B------:R-:W-:Y:S01]  /*6a30*/  I2FP.F32.U32 R5, R5 ;  /* 0x0000000500057245 */ /* 0x000fe20000201000 */
[----:B------:R-:W-:Y:S01]  /*6a40*/  BSSY.RECONVERGENT B1, `(.L_x_8409) ;  /* 0x000005c000017945 */ /* 0x000fe20003800200 */
[----:B------:R-:W-:Y:S01]  /*6a50*/  PRMT R79, R79, 0x7632, R79 ;  /* 0x000076324f4f7816 */ /* 0x000fe2000000004f */
[----:B------:R-:W-:Y:S01]  /*6a60*/  FMUL.FTZ R82, R17, UR4 ;  /* 0x0000000411527c20 */ /* 0x000fe20008410000 */
[----:B------:R-:W-:Y:S01]  /*6a70*/  MOV R17, R12 ;  /* 0x0000000c00117202 */ /* 0x000fe20000000f00 */
[----:B------:R-:W-:Y:S01]  /*6a80*/  FFMA.FTZ R16, R5, R106, 1.1641532182693481445e-10 ;  /* 0x2f00000005107423 */ /* 0x000fe2000001006a */
[----:B------:R-:W-:Y:S02]  /*6a90*/  IMAD.MOV.U32 R5, RZ, RZ, 0x2 ;  /* 0x00000002ff057424 */ /* 0x000fe400078e00ff */
        /* <DEDUP_REMOVED lines=11> */
.L_x_8411:
        /* <DEDUP_REMOVED lines=15> */
.L_x_8413:
[----:B------:R-:W-:Y:S05]  /*6c40*/  BSYNC.RECONVERGENT B2 ;  /* 0x0000000000027941 */ /* 0x000fea0003800200 */
.L_x_8412:
        /* <DEDUP_REMOVED lines=59> */
.L_x_8410:
[----:B------:R-:W-:Y:S05]  /*7000*/  BSYNC.RECONVERGENT B1 ;  /* 0x0000000000017941 */ /* 0x000fea0003800200 */
.L_x_8409:
[----:B------:R-:W-:Y:S01]  /*7010*/  I2FP.F32.U32 R17, R17 ;  /* 0x0000001100117245 */ /* 0x000fe20000201000 */
[----:B------:R-:W-:Y:S01]  /*7020*/  IMAD.U32 R79, R79, 0x10000, RZ ;  /* 0x000100004f4f7824 */ /* 0x000fe200078e00ff */
[----:B------:R-:W-:Y:S02]  /*7030*/  ISETP.NE.AND P6, PT, R13, RZ, PT ;  /* 0x000000ff0d00720c */ /* 0x000fe40003fc5270 */
[----:B------:R-:W-:Y:S01]  /*7040*/  FSEL R19, R80, RZ, P2 ;  /* 0x000000ff50137208 */ /* 0x000fe20001000000 */
[----:B------:R-:W-:Y:S01]  /*7050*/  FFMA.FTZ R106, R17, R106, 1.1641532182693481445e-10 ;  /* 0x2f000000116a7423 */ /* 0x000fe2000001006a */
[----:B------:R-:W-:Y:S01]  /*7060*/  FMUL.FTZ R18, R79, UR4 ;  /* 0x000000044f127c20 */ /* 0x000fe20008410000 */
[----:B------:R-:W-:Y:S02]  /*7070*/  FSEL R16, R107, RZ, P6 ;  /* 0x000000ff6b107208 */ /* 0x000fe40003000000 */
[----:B------:R-:W-:Y:S01]  /*7080*/  FSEL R17, R104, RZ, P0 ;  /* 0x000000ff68117208 */ /* 0x000fe20000000000 */
[----:B------:R-:W-:Y:S01]  /*7090*/  FMUL.FTZ R18, R18, R83 ;  /* 0x0000005312127220 */ /* 0x000fe20000410000 */
[----:B------:R-:W-:-:S02]  /*70a0*/  FSETP.GTU.FTZ.AND P6, PT, R106, R103, PT ;  /* 0x000000676a00720b */ /* 0x000fc40003fdc000 */
[----:B------:R-:W-:Y:S02]  /*70b0*/  FSEL R80, R78, RZ, P3 ;  /* 0x000000ff4e507208 */ /* 0x000fe40001800000 */
[----:B------:R-:W-:Y:S02]  /*70c0*/  FSEL R83, R18, RZ, !P6 ;  /* 0x000000ff12537208 */ /* 0x000fe40007000000 */
[----:B------:R-:W-:Y:S02]  /*70d0*/  PLOP3.LUT P6, PT, P6, PT, PT, 0x8, 0x80 ;  /* 0x000000000080781c */ /* 0x000fe400037ce170 */
[----:B------:R-:W-:Y:S02]  /*70e0*/  FSEL R18, R105, RZ, P1 ;  /* 0x000000ff69127208 */ /* 0x000fe40000800000 */
[----:B------:R-:W-:Y:S02]  /*70f0*/  FSEL R81, R81, RZ, P4 ;  /* 0x000000ff51517208 */ /* 0x000fe40002000000 */
[----:B------:R-:W-:-:S07]  /*7100*/  FSEL R82, R82, RZ, P5 ;  /* 0x000000ff52527208 */ /* 0x000fce0002800000 */
.L_x_8373:
        /* <DEDUP_REMOVED lines=16> */
[C---:B------:R-:W-:Y:S01]  /*7210*/  IADD3 R103, PT, PT, R99.reuse, 0x100, RZ ;  /* 0x0000010063677810 */ /* 0x040fe20007ffe0ff */
[----:B------:R-:W-:Y:S01]  /*7220*/  IMAD.MOV.U32 R13, RZ, RZ, R102 ;  /* 0x000000ffff0d7224 */ /* 0x000fe200078e0066 */
[----:B------:R2:W-:Y:S01]  /*7230*/  STG.E.128 desc[UR6][R104.64], R16 ;  /* 0x0000001068007986 */ /* 0x0005e2000c101d06 */
[----:B-1----:R-:W-:-:S03]  /*7240*/  IMAD.WIDE.U32 R76, R99, 0x8, R76 ;  /* 0x00000008634c7825 */ /* 0x002fc600078e004c */
[----:B------:R2:W-:Y:S04]  /*7250*/  STG.E.128 desc[UR6][R104.64+0x10], R80 ;  /* 0x0000105068007986 */ /* 0x0005e8000c101d06 */
[----:B------:R2:W-:Y:S02]  /*7260*/  STG.E.64 desc[UR6][R76.64], R78 ;  /* 0x0000004e4c007986 */ /* 0x0005e4000c101b06 */
.L_x_8332:
[----:B0-----:R-:W-:Y:S05]  /*7270*/  BSYNC.RECONVERGENT B0 ;  /* 0x0000000000007941 */ /* 0x001fea0003800200 */
.L_x_8331:
[----:B------:R-:W-:Y:S01]  /*7280*/  ISETP.GE.U32.AND P0, PT, R0, 0x200, PT ;  /* 0x000002000000780c */ /* 0x000fe20003f06070 */
[----:B------:R-:W-:Y:S03]  /*7290*/  BSSY.RECONVERGENT B0, `(.L_x_8414) ;  /* 0x0000620000007945 */ /* 0x000fe60003800200 */
[----:B------:R-:W-:-:S09]  /*72a0*/  P2R R102, PR, RZ, 0x1 ;  /* 0x00000001ff667803 */ /* 0x000fd20000000000 */
[----:B------:R-:W-:Y:S05]  /*72b0*/  @!P0 BRA `(.L_x_8415) ;  /* 0x0000006000748947 */ /* 0x000fea0003800000 */
        /* <DEDUP_REMOVED lines=8> */
[----:B------:R0:W5:Y:S04]  /*7340*/  LDG.E.128 R52, desc[UR6][R106.64] ;  /* 0x000000066a347981 */ /* 0x000168000c1e1d00 */
[----:B--2---:R0:W5:Y:S01]  /*7350*/  LDG.E.128 R76, desc[UR6][R106.64+0x10] ;  /* 0x000010066a4c7981 */ /* 0x004162000c1e1d00 */
[----:B------:R-:W-:Y:S01]  /*7360*/  ISETP.NE.AND P0, PT, R5, 0x1, PT ;  /* 0x000000010500780c */ /* 0x000fe20003f05270 */
[----:B------:R-:W-:Y:S01]  /*7370*/  BSSY.RECONVERGENT B1, `(.L_x_8417) ;  /* 0x0000057000017945 */ /* 0x000fe20003800200 */
[----:B------:R-:W-:Y:S01]  /*7380*/  IMAD.MOV.U32 R108, RZ, RZ, 0x2 ;  /* 0x00000002ff6c7424 */ /* 0x000fe200078e00ff */
[----:B------:R-:W-:Y:S01]  /*7390*/  MOV R104, R13 ;  /* 0x0000000d00687202 */ /* 0x000fe20000000f00 */
[----:B------:R-:W-:-:S09]  /*73a0*/  IMAD.MOV.U32 R105, RZ, RZ, R12 ;  /* 0x000000ffff697224 */ /* 0x000fd200078e000c */
[----:B0-----:R-:W-:Y:S05]  /*73b0*/  @!P0 BRA `(.L_x_8418) ;  /* 0x0000000400488947 */ /* 0x001fea0003800000 */
        /* <DEDUP_REMOVED lines=10> */
.L_x_8419:
        /* <DEDUP_REMOVED lines=13> */
.L_x_8421:
[----:B------:R-:W-:Y:S05]  /*7530*/  BSYNC.RECONVERGENT B2 ;  /* 0x0000000000027941 */ /* 0x000fea0003800200 */
.L_x_8420:
        /* <DEDUP_REMOVED lines=58> */
.L_x_8418:
[----:B------:R-:W-:Y:S05]  /*78e0*/  BSYNC.RECONVERGENT B1 ;  /* 0x0000000000017941 */ /* 0x000fea0003800200 */
.L_x_8417:
        /* <DEDUP_REMOVED lines=10> */
[----:B------:R-:W-:-:S03]  /*7990*/  IMAD.MOV.U32 R5, RZ, RZ, R12 ;  /* 0x000000ffff057224 */ /* 0x000fc600078e000c */
[----:B0-----:R-:W-:Y:S01]  /*79a0*/  FMUL.FTZ R13, R13, R110 ;  /* 0x0000006e0d0d7220 */ /* 0x001fe20000410000 */
[----:B-1----:R-:W-:Y:S01]  /*79b0*/  FSETP.GTU.FTZ.AND P0, PT, R106, R111, PT ;  /* 0x0000006f6a00720b */ /* 0x002fe20003f1c000 */
[----:B------:R-:W-:-:S03]  /*79c0*/  IMAD.MOV.U32 R106, RZ, RZ, 0x2 ;  /* 0x00000002ff6a7424 */ /* 0x000fc600078e00ff */
        /* <DEDUP_REMOVED lines=13> */
.L_x_8424:
        /* <DEDUP_REMOVED lines=13> */
.L_x_8426:
[----:B------:R-:W-:Y:S05]  /*7b70*/  BSYNC.RECONVERGENT B2 ;  /* 0x0000000000027941 */ /* 0x000fea0003800200 */
.L_x_8425:
        /* <DEDUP_REMOVED lines=58> */
.L_x_8423:
[----:B------:R-:W-:Y:S05]  /*7f20*/  BSYNC.RECONVERGENT B1 ;  /* 0x0000000000017941 */ /* 0x000fea0003800200 */
.L_x_8422:
        /* <DEDUP_REMOVED lines=22> */
.L_x_8429:
        /* <DEDUP_REMOVED lines=13> */
.L_x_8431:
[----:B------:R-:W-:Y:S05]  /*8160*/  BSYNC.RECONVERGENT B2 ;  /* 0x0000000000027941 */ /* 0x000fea0003800200 */
.L_x_8430:
        /* <DEDUP_REMOVED lines=58> */
.L_x_8428:
[----:B------:R-:W-:Y:S05]  /*8510*/  BSYNC.RECONVERGENT B1 ;  /* 0x0000000000017941 */ /* 0x000fea0003800200 */
.L_x_8427:
[----:B------:R-:W-:Y:S01]  /*8520*/  I2FP.F32.U32 R5, R5 ;  /* 0x0000000500057245 */ /* 0x000fe20000201000 */
[----:B------:R-:W-:Y:S01]  /*8530*/  IMAD.U32 R13, R57, 0x10000, RZ ;  /* 0x00010000390d7824 */ /* 0x000fe200078e00ff */
        /* <DEDUP_REMOVED lines=21> */
.L_x_8434:
        /* <DEDUP_REMOVED lines=13> */
.L_x_8436:
[----:B------:R-:W-:Y:S05]  /*8760*/  BSYNC.RECONVERGENT B2 ;  /* 0x0000000000027941 */ /* 0x000fea0003800200 */
.L_x_8435:
        /* <DEDUP_REMOVED lines=58> */
.L_x_8433:
[----:B------:R-:W-:Y:S05]  /*8b10*/  BSYNC.RECONVERGENT B1 ;  /* 0x0000000000017941 */ /* 0x000fea0003800200 */
.L_x_8432:
        /* <DEDUP_REMOVED lines=8> */
[----:B------:R-:W-:-:S05]  /*8ba0*/  FMUL.FTZ R5, R5, R110 ;  /* 0x0000006e05057220 */ /* 0x000fca0000410000 */
        /* <DEDUP_REMOVED lines=13> */
.L_x_8439:
        /* <DEDUP_REMOVED lines=13> */
.L_x_8441:
[----:B------:R-:W-:Y:S05]  /*8d50*/  BSYNC.RECONVERGENT B2 ;  /* 0x0000000000027941 */ /* 0x000fea0003800200 */
.L_x_8440:
        /* <DEDUP_REMOVED lines=58> */
.L_x_8438:
[----:B------:R-:W-:Y:S05]  /*9100*/  BSYNC.RECONVERGENT B1 ;  /* 0x0000000000017941 */ /* 0x000fea0003800200 */
.L_x_8437:
[----:B------:R-:W-:Y:S01]  /*9110*/  I2FP.F32.U32 R5, R5 ;  /* 0x0000000500057245 */ /* 0x000fe20000201000 */
[C---:B------:R-:W-:Y:S01]  /*9120*/  IMAD.U32 R13, R58.reuse, 0x10000, RZ ;  /* 0x000100003a0d7824 */ /* 0x040fe200078e00ff */
[----:B------:R-:W-:Y:S01]  /*9130*/  ISETP.NE.AND P4, PT, R57, 0x1, PT ;  /* 0x000000013900780c */ /* 0x000fe20003f85270 */
[----:B------:R-:W-:Y:S01]  /*9140*/  BSSY.RECONVERGENT B1, `(.L_x_8442) ;  /* 0x000005c000017945 */ /* 0x000fe20003800200 */
[----:B------:R-:W-:Y:S02]  /*9150*/  HFMA2 R106, -RZ, RZ, 0, 1.1920928955078125e-07 ;  /* 0x00000002ff6a7431 */ /* 0x000fe400000001ff */
[----:B------:R-:W-:Y:S01]  /*9160*/  FFMA.FTZ R56, R5, R112, 1.1641532182693481445e-10 ;  /* 0x2f00000005387423 */ /* 0x000fe20000010070 */
[----:B------:R-:W-:Y:S01]  /*9170*/  FMUL.FTZ R13, R13, UR4 ;  /* 0x000000040d0d7c20 */ /* 0x000fe20008410000 */
[----:B------:R-:W-:Y:S01]  /*9180*/  PRMT R58, R58, 0x7632, R58 ;  /* 0x000076323a3a7816 */ /* 0x000fe2000000003a */
        /* <DEDUP_REMOVED lines=15> */
.L_x_8444:
        /* <DEDUP_REMOVED lines=13> */
.L_x_8446:
[----:B------:R-:W-:Y:S05]  /*9350*/  BSYNC.RECONVERGENT B2 ;  /* 0x0000000000027941 */ /* 0x000fea0003800200 */
.L_x_8445:
        /* <DEDUP_REMOVED lines=58> */
.L_x_8443:
[----:B------:R-:W-:Y:S05]  /*9700*/  BSYNC.RECONVERGENT B1 ;  /* 0x0000000000017941 */ /* 0x000fea0003800200 */
.L_x_8442:
        /* <DEDUP_REMOVED lines=22> */
.L_x_8449:
        /* <DEDUP_REMOVED lines=13> */
.L_x_8451:
[----:B------:R-:W-:Y:S05]  /*9940*/  BSYNC.RECONVERGENT B2 ;  /* 0x0000000000027941 */ /* 0x000fea0003800200 */
.L_x_8450:
        /* <DEDUP_REMOVED lines=58> */
.L_x_8448:
[----:B------:R-:W-:Y:S05]  /*9cf0*/  BSYNC.RECONVERGENT B1 ;  /* 0x0000000000017941 */ /* 0x000fea0003800200 */
.L_x_8447:
[----:B------:R-:W-:Y:S01]  /*9d00*/  I2FP.F32.U32 R5, R5 ;  /* 0x0000000500057245 */ /* 0x000fe20000201000 */
[----:B------:R-:W-:Y:S01]  /*9d10*/  BSSY.RECONVERGENT B1, `(.L_x_8452) ;  /* 0x0000060000017945 */ /* 0x000fe20003800200 */
[----:B------:R-:W-:Y:S02]  /*9d20*/  SHF.L.U32 R13, R59, 0x10, RZ ;  /* 0x000000103b0d7819 */ /* 0x000fe400000006ff */
[----:B------:R-:W-:Y:S01]  /*9d30*/  ISETP.NE.AND P6, PT, R76, 0x1, PT ;  /* 0x000000014c00780c */ /* 0x000fe20003fc5270 */
[----:B------:R-:W-:Y:S01]  /*9d40*/  FFMA.FTZ R58, R5, R112, 1.1641532182693481445e-10 ;  /* 0x2f000000053a7423 */ /* 0x000fe20000010070 */
[----:B------:R-:W-:Y:S01]  /*9d50*/  PRMT R59, R59, 0x7632, R59 ;  /* 0x000076323b3b7816 */ /* 0x000fe2000000003b */
[----:B------:R-:W-:Y:S01]  /*9d60*/  FMUL.FTZ R13, R13, UR4 ;  /* 0x000000040d0d7c20 */ /* 0x000fe20008410000 */
[----:B------:R-:W-:Y:S02]  /*9d70*/  IMAD.MOV.U32 R5, RZ, RZ, 0x2 ;  /* 0x00000002ff057424 */ /* 0x000fe400078e00ff */
[----:B------:R-:W-:Y:S01]  /*9d80*/  FSETP.GTU.FTZ.AND P5, PT, R58, R111, PT ;  /* 0x0000006f3a00720b */ /* 0x000fe20003fbc000 */
[----:B------:R-:W-:-:S05]  /*9d90*/  FMUL.FTZ R13, R13, R110 ;  /* 0x0000006e0d0d7220 */ /* 0x000fca0000410000 */
        /* <DEDUP_REMOVED lines=13> */
.L_x_8454:
        /* <DEDUP_REMOVED lines=15> */
.L_x_8456:
[----:B------:R-:W-:Y:S05]  /*9f60*/  BSYNC.RECONVERGENT B2 ;  /* 0x0000000000027941 */ /* 0x000fea0003800200 */
.L_x_8455:
        /* <DEDUP_REMOVED lines=58> */
.L_x_8453:
[----:B------:R-:W-:Y:S05]  /*a310*/  BSYNC.RECONVERGENT B1 ;  /* 0x0000000000017941 */ /* 0x000fea0003800200 */
.L_x_8452:
        /* <DEDUP_REMOVED lines=10> */
.L_x_8416:
[----:B------:R-:W-:Y:S01]  /*a3c0*/  ISETP.NE.AND P0, PT, R5, 0x1, PT ;  /* 0x000000010500780c */ /* 0x000fe20003f05270 */
[----:B------:R-:W-:Y:S01]  /*a3d0*/  BSSY.RECONVERGENT B1, `(.L_x_8458) ;  /* 0x0000057000017945 */ /* 0x000fe20003800200 */
[----:B------:R-:W-:Y:S02]  /*a3e0*/  HFMA2 R53, -RZ, RZ, 0, 1.1920928955078125e-07 ;  /* 0x00000002ff357431 */ /* 0x000fe400000001ff */
[----:B------:R-:W-:Y:S02]  /*a3f0*/  IMAD.MOV.U32 R52, RZ, RZ, R12 ;  /* 0x000000ffff347224 */ /* 0x000fe400078e000c */
[----:B--2---:R-:W-:-:S07]  /*a400*/  IMAD.MOV.U32 R104, RZ, RZ, R13 ;  /* 0x000000ffff687224 */ /* 0x004fce00078e000d */
        /* <DEDUP_REMOVED lines=11> */
.L_x_8460:
        /* <DEDUP_REMOVED lines=13> */
.L_x_8462:
[----:B------:R-:W-:Y:S05]  /*a590*/  BSYNC.RECONVERGENT B2 ;  /* 0x0000000000027941 */ /* 0x000fea0003800200 */
.L_x_8461:
        /* <DEDUP_REMOVED lines=58> */
.L_x_8459:
[----:B------:R-:W-:Y:S05]  /*a940*/  BSYNC.RECONVERGENT B1 ;  /* 0x0000000000017941 */ /* 0x000fea0003800200 */
.L_x_8458:
[----:B------:R-:W0:Y:S01]  /*a950*/  LDC R78, c[0x0][0x404] ;  /* 0x00010100ff4e7b82 */ /* 0x000e220000000800 */
[----:B------:R-:W-:Y:S01]  /*a960*/  ISETP.NE.AND P0, PT, R53, 0x1, PT ;  /* 0x000000013500780c */ /* 0x000fe20003f05270 */
[----:B------:R-:W-:Y:S01]  /*a970*/  IMAD.MOV.U32 R107, RZ, RZ, 0x2f800000 ;  /* 0x2f800000ff6b7424 */ /* 0x000fe200078e00ff */
[----:B------:R-:W-:Y:S01]  /*a980*/  I2FP.F32.U32 R52, R52 ;  /* 0x0000003400347245 */ /* 0x000fe20000201000 */
[C---:B-----5:R-:W-:Y:S01]  /*a990*/  IMAD.U32 R13, R56.reuse, 0x10000, RZ ;  /* 0x00010000380d7824 */ /* 0x060fe200078e00ff */
[----:B------:R-:W-:Y:S01]  /*a9a0*/  BSSY.RECONVERGENT B1, `(.L_x_8463) ;  /* 0x000005b000017945 */ /* 0x000fe20003800200 */
[----:B------:R-:W-:Y:S02]  /*a9b0*/  PRMT R56, R56, 0x7632, R56 ;  /* 0x0000763238387816 */ /* 0x000fe40000000038 */
[----:B------:R-:W1:Y:S01]  /*a9c0*/  LDC R77, c[0x0][0x408] ;  /* 0x00010200ff4d7b82 */ /* 0x000e620000000800 */
[----:B------:R-:W-:Y:S01]  /*a9d0*/  FFMA.FTZ R5, R52, R107, 1.1641532182693481445e-10 ;  /* 0x2f00000034057423 */ /* 0x000fe2000001006b */
[----:B------:R-:W-:Y:S01]  /*a9e0*/  FMUL.FTZ R108, R13, UR4 ;  /* 0x000000040d6c7c20 */ /* 0x000fe20008410000 */
[----:B------:R-:W-:-:S03]  /*a9f0*/  MOV R13, 0x2 ;  /* 0x00000002000d7802 */ /* 0x000fc60000000f00 */
[----:B0-----:R-:W-:Y:S01]  /*aa00*/  FSETP.LE.FTZ.AND P1, PT, R5, R78, PT ;  /* 0x0000004e0500720b */ /* 0x001fe20003f33000 */
[----:B------:R-:W-:-:S03]  /*aa10*/  IMAD.MOV.U32 R5, RZ, RZ, R12 ;  /* 0x000000ffff057224 */ /* 0x000fc600078e000c */
[----:B------:R-:W-:Y:S01]  /*aa20*/  P2R R105, PR, RZ, 0x2 ;  /* 0x00000002ff697803 */ /* 0x000fe20000000000 */
[----:B-1----:R-:W-:Y:S01]  /*aa30*/  FMUL.FTZ R108, R108, R77 ;  /* 0x0000004d6c6c7220 */ /* 0x002fe20000410000 */
        /* <DEDUP_REMOVED lines=9> */
.L_x_8465:
        /* <DEDUP_REMOVED lines=13> */
.L_x_8467:
[----:B------:R-:W-:Y:S05]  /*aba0*/  BSYNC.RECONVERGENT B2 ;  /* 0x0000000000027941 */ /* 0x000fea0003800200 */
.L_x_8466:
        /* <DEDUP_REMOVED lines=58> */
.L_x_8464:
[----:B------:R-:W-:Y:S05]  /*af50*/  BSYNC.RECONVERGENT B1 ;  /* 0x0000000000017941 */ /* 0x000fea0003800200 */
.L_x_8463:
[----:B------:R-:W-:Y:S01]  /*af60*/  ISETP.NE.AND P1, PT, R13, 0x1, PT ;  /* 0x000000010d00780c */ /* 0x000fe20003f25270 */
[----:B------:R-:W-:Y:S01]  /*af70*/  IMAD.U32 R56, R56, 0x10000, RZ ;  /* 0x0001000038387824 */ /* 0x000fe200078e00ff */
[----:B------:R-:W-:Y:S01]  /*af80*/  I2FP.F32.U32 R52, R5 ;  /* 0x0000000500347245 */ /* 0x000fe20000201000 */
[----:B------:R-:W-:Y:S01]  /*af90*/  BSSY.RECONVERGENT B1, `(.L_x_8468) ;  /* 0x0000058000017945 */ /* 0x000fe20003800200 */
[----:B------:R-:W-:Y:S02]  /*afa0*/  IMAD.MOV.U32 R53, RZ, RZ, 0x2 ;  /* 0x00000002ff357424 */ /* 0x000fe400078e00ff */
[----:B------:R-:W-:Y:S01]  /*afb0*/  FMUL.FTZ R56, R56, UR4 ;  /* 0x0000000438387c20 */ /* 0x000fe20008410000 */
[----:B------:R-:W-:-:S03]  /*afc0*/  FFMA.FTZ R5, R52, R107, 1.1641532182693481445e-10 ;  /* 0x2f00000034057423 */ /* 0x000fc6000001006b */
[----:B------:R-:W-:Y:S02]  /*afd0*/  FMUL.FTZ R79, R56, R77 ;  /* 0x0000004d384f7220 */ /* 0x000fe40000410000 */
[----:B------:R-:W-:Y:S02]  /*afe0*/  FSETP.LE.FTZ.AND P0, PT, R5, R78, PT ;  /* 0x0000004e0500720b */ /* 0x000fe40003f13000 */
        /* <DEDUP_REMOVED lines=10> */
.L_x_8470:
        /* <DEDUP_REMOVED lines=13> */
.L_x_8472:
[----:B------:R-:W-:Y:S05]  /*b160*/  BSYNC.RECONVERGENT B2 ;  /* 0x0000000000027941 */ /* 0x000fea0003800200 */
.L_x_8471:
        /* <DEDUP_REMOVED lines=58> */
.L_x_8469:
[----:B------:R-:W-:Y:S05]  /*b510*/  BSYNC.RECONVERGENT B1 ;  /* 0x0000000000017941 */ /* 0x000fea0003800200 */
.L_x_8468:
[----:B------:R-:W-:Y:S01]  /*b520*/  ISETP.NE.AND P2, PT, R53, 0x1, PT ;  /* 0x000000013500780c */ /* 0x000fe20003f45270 */
[----:B------:R-:W-:Y:S01]  /*b530*/  BSSY.RECONVERGENT B1, `(.L_x_8473) ;  /* 0x000005b000017945 */ /* 0x000fe20003800200 */
[----:B------:R-:W-:Y:S02]  /*b540*/  I2FP.F32.U32 R52, R5 ;  /* 0x0000000500347245 */ /* 0x000fe40000201000 */
[C---:B------:R-:W-:Y:S02]  /*b550*/  SHF.L.U32 R13, R57.reuse, 0x10, RZ ;  /* 0x00000010390d7819 */ /* 0x040fe400000006ff */
[----:B------:R-:W-:Y:S01]  /*b560*/  PRMT R57, R57, 0x7632, R57 ;  /* 0x0000763239397816 */ /* 0x000fe20000000039 */
[----:B------:R-:W-:Y:S02]  /*b570*/  FFMA.FTZ R5, R52, R107, 1.1641532182693481445e-10 ;  /* 0x2f00000034057423 */ /* 0x000fe4000001006b */
[----:B------:R-:W-:Y:S01]  /*b580*/  FMUL.FTZ R106, R13, UR4 ;  /* 0x000000040d6a7c20 */ /* 0x000fe20008410000 */
[----:B------:R-:W-:-:S02]  /*b590*/  IMAD.MOV.U32 R13, RZ, RZ, 0x2 ;  /* 0x00000002ff0d7424 */ /* 0x000fc400078e00ff */
[----:B------:R-:W-:Y:S01]  /*b5a0*/  FSETP.LE.FTZ.AND P1, PT, R5, R78, PT ;  /* 0x0000004e0500720b */ /* 0x000fe20003f33000 */
[----:B------:R-:W-:Y:S02]  /*b5b0*/  IMAD.MOV.U32 R5, RZ, RZ, R12 ;  /* 0x000000ffff057224 */ /* 0x000fe400078e000c */
        /* <DEDUP_REMOVED lines=10> */
.L_x_8475:
        /* <DEDUP_REMOVED lines=13> */
.L_x_8477:
[----:B------:R-:W-:Y:S05]  /*b730*/  BSYNC.RECONVERGENT B2 ;  /* 0x0000000000027941 */ /* 0x000fea0003800200 */
.L_x_8476:
        /* <DEDUP_REMOVED lines=58> */
.L_x_8474:
[----:B------:R-:W-:Y:S05]  /*bae0*/  BSYNC.RECONVERGENT B1 ;  /* 0x0000000000017941 */ /* 0x000fea0003800200 */
.L_x_8473:
[----:B------:R-:W-:Y:S01]  /*baf0*/  ISETP.NE.AND P3, PT, R13, 0x1, PT ;  /* 0x000000010d00780c */ /* 0x000fe20003f65270 */
[----:B------:R-:W-:Y:S01]  /*bb00*/  IMAD.U32 R57, R57, 0x10000, RZ ;  /* 0x0001000039397824 */ /* 0x000fe200078e00ff */
[----:B------:R-:W-:Y:S01]  /*bb10*/  I2FP.F32.U32 R52, R5 ;  /* 0x0000000500347245 */ /* 0x000fe20000201000 */
[----:B------:R-:W-:Y:S01]  /*bb20*/  BSSY.RECONVERGENT B1, `(.L_x_8478) ;  /* 0x0000058000017945 */ /* 0x000fe20003800200 */
[----:B------:R-:W-:Y:S02]  /*bb30*/  HFMA2 R53, -RZ, RZ, 0, 1.1920928955078125e-07 ;  /* 0x00000002ff357431 */ /* 0x000fe400000001ff */
[----:B------:R-:W-:Y:S01]  /*bb40*/  FMUL.FTZ R56, R57, UR4 ;  /* 0x0000000439387c20 */ /* 0x000fe20008410000 */
[----:B------:R-:W-:-:S03]  /*bb50*/  FFMA.FTZ R5, R52, R107, 1.1641532182693481445e-10 ;  /* 0x2f00000034057423 */ /* 0x000fc6000001006b */
[----:B------:R-:W-:Y:S02]  /*bb60*/  FMUL.FTZ R56, R56, R77 ;  /* 0x0000004d38387220 */ /* 0x000fe40000410000 */
[----:B------:R-:W-:Y:S01]  /*bb70*/  FSETP.LE.FTZ.AND P2, PT, R5, R78, PT ;  /* 0x0000004e0500720b */ /* 0x000fe20003f53000 */
[----:B------:R-:W-:Y:S01]  /*bb80*/  IMAD.MOV.U32 R5, RZ, RZ, R12 ;  /* 0x000000ffff057224 */ /* 0x000fe200078e000c */
        /* <DEDUP_REMOVED lines=9> */
.L_x_8480:
        /* <DEDUP_REMOVED lines=13> */
.L_x_8482:
[----:B------:R-:W-:Y:S05]  /*bcf0*/  BSYNC.RECONVERGENT B2 ;  /* 0x0000000000027941 */ /* 0x000fea0003800200 */
.L_x_8481:
        /* <DEDUP_REMOVED lines=58> */
.L_x_8479:
[----:B------:R-:W-:Y:S05]  /*c0a0*/  BSYNC.RECONVERGENT B1 ;  /* 0x0000000000017941 */ /* 0x000fea0003800200 */
.L_x_8478:
[----:B------:R-:W-:Y:S01]  /*c0b0*/  ISETP.NE.AND P4, PT, R53, 0x1, PT ;  /* 0x000000013500780c */ /* 0x000fe20003f85270 */
[C---:B------:R-:W-:Y:S01]  /*c0c0*/  IMAD.U32 R13, R58.reuse, 0x10000, RZ ;  /* 0x000100003a0d7824 */ /* 0x040fe200078e00ff */
[----:B------:R-:W-:Y:S01]  /*c0d0*/  I2FP.F32.U32 R52, R5 ;  /* 0x0000000500347245 */ /* 0x000fe20000201000 */
[----:B------:R-:W-:Y:S01]  /*c0e0*/  BSSY.RECONVERGENT B1, `(.L_x_8483) ;  /* 0x0000059000017945 */ /* 0x000fe20003800200 */
[----:B------:R-:W-:Y:S01]  /*c0f0*/  PRMT R58, R58, 0x7632, R58 ;  /* 0x000076323a3a7816 */ /* 0x000fe2000000003a */
[----:B------:R-:W-:Y:S01]  /*c100*/  FMUL.FTZ R76, R13, UR4 ;  /* 0x000000040d4c7c20 */ /* 0x000fe20008410000 */
[----:B------:R-:W-:Y:S02]  /*c110*/  IMAD.MOV.U32 R54, RZ, RZ, 0x2 ;  /* 0x00000002ff367424 */ /* 0x000fe400078e00ff */
[----:B------:R-:W-:Y:S01]  /*c120*/  FFMA.FTZ R5, R52, R107, 1.1641532182693481445e-10 ;  /* 0x2f00000034057423 */ /* 0x000fe2000001006b */
[----:B------:R-:W-:-:S04]  /*c130*/  FMUL.FTZ R76, R76, R77 ;  /* 0x0000004d4c4c7220 */ /* 0x000fc80000410000 */
        /* <DEDUP_REMOVED lines=11> */
.L_x_8485:
        /* <DEDUP_REMOVED lines=13> */
.L_x_8487:
[----:B------:R-:W-:Y:S05]  /*c2c0*/  BSYNC.RECONVERGENT B2 ;  /* 0x0000000000027941 */ /* 0x000fea0003800200 */
.L_x_8486:
        /* <DEDUP_REMOVED lines=58> */
.L_x_8484:
[----:B------:R-:W-:Y:S05]  /*c670*/  BSYNC.RECONVERGENT B1 ;  /* 0x0000000000017941 */ /* 0x000fea0003800200 */
.L_x_8483:
        /* <DEDUP_REMOVED lines=8> */
[----:B------:R-:W-:Y:S01]  /*c700*/  FSETP.LE.FTZ.AND P4, PT, R5, R78, PT ;  /* 0x0000004e0500720b */ /* 0x000fe20003f93000 */
[----:B------:R-:W-:Y:S01]  /*c710*/  FMUL.FTZ R57, R58, R77 ;  /* 0x0000004d3a397220 */ /* 0x000fe20000410000 */
[----:B------:R-:W-:Y:S11]  /*c720*/  @!P5 BRA `(.L_x_8489) ;  /* 0x000000040040d947 */ /* 0x000ff60003800000 */
        /* <DEDUP_REMOVED lines=8> */
.L_x_8490:
        /* <DEDUP_REMOVED lines=13> */
.L_x_8492:
[----:B------:R-:W-:Y:S05]  /*c880*/  BSYNC.RECONVERGENT B2 ;  /* 0x0000000000027941 */ /* 0x000fea0003800200 */
.L_x_8491:
        /* <DEDUP_REMOVED lines=58> */
.L_x_8489:
[----:B------:R-:W-:Y:S05]  /*cc30*/  BSYNC.RECONVERGENT B1 ;  /* 0x0000000000017941 */ /* 0x000fea0003800200 */
.L_x_8488:
[----:B------:R-:W-:Y:S01]  /*cc40*/  ISETP.NE.AND P6, PT, R55, 0x1, PT ;  /* 0x000000013700780c */ /* 0x000fe20003fc5270 */
[C---:B------:R-:W-:Y:S01]  /*cc50*/  IMAD.U32 R5, R59.reuse, 0x10000, RZ ;  /* 0x000100003b057824 */ /* 0x040fe200078e00ff */
[----:B------:R-:W-:Y:S01]  /*cc60*/  I2FP.F32.U32 R52, R13 ;  /* 0x0000000d00347245 */ /* 0x000fe20000201000 */
[----:B------:R-:W-:Y:S01]  /*cc70*/  BSSY.RECONVERGENT B1, `(.L_x_8493) ;  /* 0x000005b000017945 */ /* 0x000fe20003800200 */
[----:B------:R-:W-:Y:S01]  /*cc80*/  PRMT R59, R59, 0x7632, R59 ;  /* 0x000076323b3b7816 */ /* 0x000fe2000000003b */
[----:B------:R-:W-:Y:S01]  /*cc90*/  FMUL.FTZ R58, R5, UR4 ;  /* 0x00000004053a7c20 */ /* 0x000fe20008410000 */
[----:B------:R-:W-:Y:S02]  /*cca0*/  HFMA2 R5, -RZ, RZ, 0, 1.1920928955078125e-07 ;  /* 0x00000002ff057431 */ /* 0x000fe400000001ff */
[----:B------:R-:W-:Y:S01]  /*ccb0*/  FFMA.FTZ R13, R52, R107, 1.1641532182693481445e-10 ;  /* 0x2f000000340d7423 */ /* 0x000fe2000001006b */
[----:B------:R-:W-:Y:S02]  /*ccc0*/  IMAD.MOV.U32 R53, RZ, RZ, R12 ;  /* 0x000000ffff357224 */ /* 0x000fe400078e000c */
[----:B------:R-:W-:-:S02]  /*ccd0*/  FMUL.FTZ R58, R58, R77 ;  /* 0x0000004d3a3a7220 */ /* 0x000fc40000410000 */
[----:B------:R-:W-:Y:S01]  /*cce0*/  FSETP.LE.FTZ.AND P5, PT, R13, R78, PT ;  /* 0x0000004e0d00720b */ /* 0x000fe20003fb3000 */
        /* <DEDUP_REMOVED lines=9> */
.L_x_8495:
        /* <DEDUP_REMOVED lines=15> */
.L_x_8497:
[----:B------:R-:W-:Y:S05]  /*ce70*/  BSYNC.RECONVERGENT B2 ;  /* 0x0000000000027941 */ /* 0x000fea0003800200 */
.L_x_8496:
        /* <DEDUP_REMOVED lines=56> */
[----:B------:R-:W-:Y:S02]  /*d200*/  IMAD.MOV.U32 R53, RZ, RZ, R104 ;  /* 0x000000ffff357224 */ /* 0x000fe400078e0068 */
[----:B------:R-:W-:-:S07]  /*d210*/  IMAD.MOV.U32 R104, RZ, RZ, R52 ;  /* 0x000000ffff687224 */ /* 0x000fce00078e0034 */
.L_x_8494:
[----:B------:R-:W-:Y:S05]  /*d220*/  BSYNC.RECONVERGENT B1 ;  /* 0x0000000000017941 */ /* 0x000fea0003800200 */
.L_x_8493:
        /* <DEDUP_REMOVED lines=16> */
.L_x_8457:
        /* <DEDUP_REMOVED lines=18> */
[----:B-1----:R-:W-:-:S03]  /*d450*/  IMAD.WIDE.U32 R76, R103, 0x8, R76 ;  /* 0x00000008674c7825 */ /* 0x002fc600078e004c */
[----:B------:R0:W-:Y:S01]  /*d460*/  STG.E.128 desc[UR6][R106.64+0x10], R56 ;  /* 0x000010386a007986 */ /* 0x0001e2000c101d06 */
[----:B------:R-:W-:-:S03]  /*d470*/  IADD3 R103, PT, PT, R103, 0x100, RZ ;  /* 0x0000010067677810 */ /* 0x000fc60007ffe0ff */
[----:B------:R0:W-:Y:S04]  /*d480*/  STG.E.64 desc[UR6][R76.64], R78 ;  /* 0x0000004e4c007986 */ /* 0x0001e8000c101b06 */
.L_x_8415:
[----:B------:R-:W-:Y:S05]  /*d490*/  BSYNC.RECONVERGENT B0 ;  /* 0x0000000000007941 */ /* 0x000fea0003800200 */
.L_x_8414:
[----:B------:R-:W-:Y:S01]  /*d4a0*/  ISETP.GE.U32.AND P0, PT, R0, 0x300, PT ;  /* 0x000003000000780c */ /* 0x000fe20003f06070 */
[----:B------:R-:W-:Y:S03]  /*d4b0*/  BSSY.RECONVERGENT B0, `(.L_x_8498) ;  /* 0x0000620000007945 */ /* 0x000fe60003800200 */
[----:B--2---:R-:W-:-:S09]  /*d4c0*/  P2R R104, PR, RZ, 0x1 ;  /* 0x00000001ff687803 */ /* 0x004fd20000000000 */
        /* <DEDUP_REMOVED lines=10> */
[----:B0-----:R1:W5:Y:S01]  /*d570*/  LDG.E.128 R76, desc[UR6][R108.64+0x10] ;  /* 0x000010066c4c7981 */ /* 0x001362000c1e1d00 */
[----:B------:R-:W-:Y:S01]  /*d580*/  ISETP.NE.AND P0, PT, R5, 0x1, PT ;  /* 0x000000010500780c */ /* 0x000fe20003f05270 */
[----:B------:R-:W-:Y:S01]  /*d590*/  BSSY.RECONVERGENT B1, `(.L_x_8501) ;  /* 0x0000057000017945 */ /* 0x000fe20003800200 */
[----:B------:R-:W-:Y:S01]  /*d5a0*/  IMAD.MOV.U32 R110, RZ, RZ, 0x2 ;  /* 0x00000002ff6e7424 */ /* 0x000fe200078e00ff */
[----:B------:R-:W-:Y:S01]  /*d5b0*/  MOV R106, R13 ;  /* 0x0000000d006a7202 */ /* 0x000fe20000000f00 */
[----:B------:R-:W-:-:S09]  /*d5c0*/  IMAD.MOV.U32 R105, RZ, RZ, R12 ;  /* 0x000000ffff697224 */ /* 0x000fd200078e000c */
[----:B-1----:R-:W-:Y:S05]  /*d5d0*/  @!P0 BRA `(.L_x_8502) ;  /* 0x0000000400488947 */ /* 0x002fea0003800000 */
        /* <DEDUP_REMOVED lines=10> */
.L_x_8503:
        /* <DEDUP_REMOVED lines=13> */
.L_x_8505:
[----:B------:R-:W-:Y:S05]  /*d750*/  BSYNC.RECONVERGENT B2 ;  /* 0x0000000000027941 */ /* 0x000fea0003800200 */
.L_x_8504:
        /* <DEDUP_REMOVED lines=58> */
.L_x_8502:
[----:B------:R-:W-:Y:S05]  /*db00*/  BSYNC.RECONVERGENT B1 ;  /* 0x0000000000017941 */ /* 0x000fea0003800200 */
.L_x_8501:
        /* <DEDUP_REMOVED lines=27> */
.L_x_8508:
        /* <DEDUP_REMOVED lines=13> */
.L_x_8510:
[----:B------:R-:W-:Y:S05]  /*dd90*/  BSYNC.RECONVERGENT B2 ;  /* 0x0000000000027941 */ /* 0x000fea0003800200 */
.L_x_8509:
        /* <DEDUP_REMOVED lines=58> */
.L_x_8507:
[----:B------:R-:W-:Y:S05]  /*e140*/  BSYNC.RECONVERGENT B1 ;  /* 0x0000000000017941 */ /* 0x000fea0003800200 */
.L_x_8506:
[----:B------:R-:W-:Y:S01]  /*e150*/  I2FP.F32.U32 R108, R5 ;  /* 0x00000005006c7245 */ /* 0x000fe20000201000 */
[----:B------:R-:W-:Y:S01]  /*e160*/  IMAD.U32 R64, R64, 0x10000, RZ ;  /* 0x0001000040407824 */ /* 0x000fe200078e00ff */
[----:B------:R-:W-:Y:S01]  /*e170*/  ISETP.NE.AND P1, PT, R13, 0x1, PT ;  /* 0x000000010d00780c */ /* 0x000fe20003f25270 */
[----:B------:R-:W-:Y:S02]  /*e180*/  BSSY.RECONVERGENT B1, `(.L_x_8511) ;  /* 0x000005b000017945 */ /* 0x000fe40003800200 */
[----:B------:R-:W-:Y:S01]  /*e190*/  FFMA.FTZ R5, R108, R113, 1.1641532182693481445e-10 ;  /* 0x2f0000006c057423 */ /* 0x000fe20000010071 */
[----:B------:R-:W-:Y:S01]  /*e1a0*/  FMUL.FTZ R64, R64, UR4 ;  /* 0x0000000440407c20 */ /* 0x000fe20008410000 */
        /* <DEDUP_REMOVED lines=16> */
.L_x_8513:
        /* <DEDUP_REMOVED lines=13> */
.L_x_8515:
[----:B------:R-:W-:Y:S05]  /*e380*/  BSYNC.RECONVERGENT B2 ;  /* 0x0000000000027941 */ /* 0x000fea0003800200 */
.L_x_8514:
        /* <DEDUP_REMOVED lines=58> */
.L_x_8512:
[----:B------:R-:W-:Y:S05]  /*e730*/  BSYNC.RECONVERGENT B1 ;  /* 0x0000000000017941 */ /* 0x000fea0003800200 */
.L_x_8511:
        /* <DEDUP_REMOVED lines=23> */
.L_x_8518:
        /* <DEDUP_REMOVED lines=13> */
.L_x_8520:
[----:B------:R-:W-:Y:S05]  /*e980*/  BSYNC.RECONVERGENT B2 ;  /* 0x0000000000027941 */ /* 0x000fea0003800200 */
.L_x_8519:
        /* <DEDUP_REMOVED lines=58> */
.L_x_8517:
[----:B------:R-:W-:Y:S05]  /*ed30*/  BSYNC.RECONVERGENT B1 ;  /* 0x0000000000017941 */ /* 0x000fea0003800200 */
.L_x_8516:
        /* <DEDUP_REMOVED lines=22> */
.L_x_8523:
        /* <DEDUP_REMOVED lines=13> */
.L_x_8525:
[----:B------:R-:W-:Y:S05]  /*ef70*/  BSYNC.RECONVERGENT B2 ;  /* 0x0000000000027941 */ /* 0x000fea0003800200 */
.L_x_8524:
        /* <DEDUP_REMOVED lines=58> */
.L_x_8522:
[----:B------:R-:W-:Y:S05]  /*f320*/  BSYNC.RECONVERGENT B1 ;  /* 0x0000000000017941 */ /* 0x000fea0003800200 */
.L_x_8521:
        /* <DEDUP_REMOVED lines=23> */
.L_x_8528:
        /* <DEDUP_REMOVED lines=13> */
.L_x_8530:
[----:B------:R-:W-:Y:S05]  /*f570*/  BSYNC.RECONVERGENT B2 ;  /* 0x0000000000027941 */ /* 0x000fea0003800200 */
.L_x_8529:
        /* <DEDUP_REMOVED lines=58> */
.L_x_8527:
[----:B------:R-:W-:Y:S05]  /*f920*/  BSYNC.RECONVERGENT B1 ;  /* 0x0000000000017941 */ /* 0x000fea0003800200 */
.L_x_8526:
[----:B------:R-:W-:Y:S01]  /*f930*/  I2FP.F32.U32 R76, R5 ;  /* 0x00000005004c7245 */ /* 0x000fe20000201000 */
[----:B------:R-:W-:Y:S01]  /*f940*/  IMAD.U32 R66, R66, 0x10000, RZ ;  /* 0x0001000042427824 */ /* 0x000fe200078e00ff */
[----:B------:R-:W-:Y:S01]  /*f950*/  ISETP.NE.AND P5, PT, R13, 0x1, PT ;  /* 0x000000010d00780c */ /* 0x000fe20003fa5270 */
[----:B------:R-:W-:Y:S02]  /*f960*/  BSSY.RECONVERGENT B1, `(.L_x_8531) ;  /* 0x000005b000017945 */ /* 0x000fe40003800200 */
[----:B------:R-:W-:Y:S01]  /*f970*/  FFMA.FTZ R5, R76, R113, 1.1641532182693481445e-10 ;  /* 0x2f0000004c057423 */ /* 0x000fe20000010071 */
[----:B------:R-:W-:Y:S01]  /*f980*/  FMUL.FTZ R66, R66, UR4 ;  /* 0x0000000442427c20 */ /* 0x000fe20008410000 */
        /* <DEDUP_REMOVED lines=16> */
.L_x_8533:
        /* <DEDUP_REMOVED lines=13> */
.L_x_8535:
[----:B------:R-:W-:Y:S05]  /*fb60*/  BSYNC.RECONVERGENT B2 ;  /* 0x0000000000027941 */ /* 0x000fea0003800200 */
.L_x_8534:
        /* <DEDUP_REMOVED lines=58> */
.L_x_8532:
[----:B------:R-:W-:Y:S05]  /*ff10*/  BSYNC.RECONVERGENT B1 ;  /* 0x0000000000017941 */ /* 0x000fea0003800200 */
.L_x_8531:
[----:B------:R-:W-:Y:S01]  /*ff20*/  I2FP.F32.U32 R66, R5 ;  /* 0x0000000500427245 */ /* 0x000fe20000201000 */
[----:B------:R-:W-:Y:S01]  /*ff30*/  BSSY.RECONVERGENT B1, `(.L_x_8536) ;  /* 0x0000060000017945 */ /* 0x000fe20003800200 */
[C---:B------:R-:W-:Y:S02]  /*ff40*/  SHF.L.U32 R13, R67.reuse, 0x10, RZ ;  /* 0x00000010430d7819 */ /* 0x040fe400000006ff */
        /* <DEDUP_REMOVED lines=20> */
.L_x_8538:
        /* <DEDUP_REMOVED lines=15> */
.L_x_8540:
[----:B------:R-:W-:Y:S05]  /*10180*/  BSYNC.RECONVERGENT B2 ;  /* 0x0000000000027941 */ /* 0x000fea0003800200 */
.L_x_8539:
        /* <DEDUP_REMOVED lines=58> */
.L_x_8537:
[----:B------:R-:W-:Y:S05]  /*10530*/  BSYNC.RECONVERGENT B1 ;  /* 0x0000000000017941 */ /* 0x000fea0003800200 */
.L_x_8536:
        /* <DEDUP_REMOVED lines=10> */
.L_x_8500:
[----:B------:R-:W-:Y:S01]  /*105e0*/  ISETP.NE.AND P0, PT, R5, 0x1, PT ;  /* 0x000000010500780c */ /* 0x000fe20003f05270 */
[----:B------:R-:W-:Y:S01]  /*105f0*/  BSSY.RECONVERGENT B1, `(.L_x_8542) ;  /* 0x0000057000017945 */ /* 0x000fe20003800200 */
[----:B------:R-:W-:Y:S02]  /*10600*/  HFMA2 R61, -RZ, RZ, 0, 1.1920928955078125e-07 ;  /* 0x00000002ff3d7431 */ /* 0x000fe400000001ff */
[----:B------:R-:W-:Y:S02]  /*10610*/  IMAD.MOV.U32 R60, RZ, RZ, R12 ;  /* 0x000000ffff3c7224 */ /* 0x000fe400078e000c */
[----:B0-----:R-:W-:-:S07]  /*10620*/  IMAD.MOV.U32 R106, RZ, RZ, R13 ;  /* 0x000000ffff6a7224 */ /* 0x001fce00078e000d */
        /* <DEDUP_REMOVED lines=11> */
.L_x_8544:
        /* <DEDUP_REMOVED lines=13> */
.L_x_8546:
[----:B------:R-:W-:Y:S05]  /*107b0*/  BSYNC.RECONVERGENT B2 ;  /* 0x0000000000027941 */ /* 0x000fea0003800200 */
.L_x_8545:
        /* <DEDUP_REMOVED lines=58> */
.L_x_8543:
[----:B------:R-:W-:Y:S05]  /*10b60*/  BSYNC.RECONVERGENT B1 ;  /* 0x0000000000017941 */ /* 0x000fea0003800200 */
.L_x_8542:
        /* <DEDUP_REMOVED lines=24> */
.L_x_8549:
        /* <DEDUP_REMOVED lines=13> */
.L_x_8551:
[----:B------:R-:W-:Y:S05]  /*10dc0*/  BSYNC.RECONVERGENT B2 ;  /* 0x0000000000027941 */ /* 0x000fea0003800200 */
.L_x_8550:
        /* <DEDUP_REMOVED lines=58> */
.L_x_8548:
[----:B------:R-:W-:Y:S05]  /*11170*/  BSYNC.RECONVERGENT B1 ;  /* 0x0000000000017941 */ /* 0x000fea0003800200 */
.L_x_8547:
        /* <DEDUP_REMOVED lines=19> */
.L_x_8554:
        /* <DEDUP_REMOVED lines=13> */
.L_x_8556:
[----:B------:R-:W-:Y:S05]  /*11380*/  BSYNC.RECONVERGENT B2 ;  /* 0x0000000000027941 */ /* 0x000fea0003800200 */
.L_x_8555:
        /* <DEDUP_REMOVED lines=58> */
.L_x_8553:
[----:B------:R-:W-:Y:S05]  /*11730*/  BSYNC.RECONVERGENT B1 ;  /* 0x0000000000017941 */ /* 0x000fea0003800200 */
.L_x_8552:
        /* <DEDUP_REMOVED lines=20> */
.L_x_8559:
        /* <DEDUP_REMOVED lines=13> */
.L_x_8561:
[----:B------:R-:W-:Y:S05]  /*11950*/  BSYNC.RECONVERGENT B2 ;  /* 0x0000000000027941 */ /* 0x000fea0003800200 */
.L_x_8560:
        /* <DEDUP_REMOVED lines=58> */
.L_x_8558:
[----:B------:R-:W-:Y:S05]  /*11d00*/  BSYNC.RECONVERGENT B1 ;  /* 0x0000000000017941 */ /* 0x000fea0003800200 */
.L_x_8557:
        /* <DEDUP_REMOVED lines=19> */
.L_x_8564:
        /* <DEDUP_REMOVED lines=13> */
.L_x_8566:
[----:B------:R-:W-:Y:S05]  /*11f10*/  BSYNC.RECONVERGENT B2 ;  /* 0x0000000000027941 */ /* 0x000fea0003800200 */
.L_x_8565:
        /* <DEDUP_REMOVED lines=58> */
.L_x_8563:
[----:B------:R-:W-:Y:S05]  /*122c0*/  BSYNC.RECONVERGENT B1 ;  /* 0x0000000000017941 */ /* 0x000fea0003800200 */
.L_x_8562:
        /* <DEDUP_REMOVED lines=8> */
[----:B------:R-:W-:Y:S01]  /*12350*/  MOV R13, R12 ;  /* 0x0000000c000d7202 */ /* 0x000fe20000000f00 */
[----:B------:R-:W-:-:S03]  /*12360*/  FMUL.FTZ R76, R76, R77 ;  /* 0x0000004d4c4c7220 */ /* 0x000fc60000410000 */
        /* <DEDUP_REMOVED lines=10> */
.L_x_8569:
        /* <DEDUP_REMOVED lines=13> */
.L_x_8571:
[----:B------:R-:W-:Y:S05]  /*124e0*/  BSYNC.RECONVERGENT B2 ;  /* 0x0000000000027941 */ /* 0x000fea0003800200 */
.L_x_8570:
        /* <DEDUP_REMOVED lines=58> */
.L_x_8568:
[----:B------:R-:W-:Y:S05]  /*12890*/  BSYNC.RECONVERGENT B1 ;  /* 0x0000000000017941 */ /* 0x000fea0003800200 */
.L_x_8567:
        /* <DEDUP_REMOVED lines=19> */
.L_x_8574:
        /* <DEDUP_REMOVED lines=13> */
.L_x_8576:
[----:B------:R-:W-:Y:S05]  /*12aa0*/  BSYNC.RECONVERGENT B2 ;  /* 0x0000000000027941 */ /* 0x000fea0003800200 */
.L_x_8575:
        /* <DEDUP_REMOVED lines=58> */
.L_x_8573:
[----:B------:R-:W-:Y:S05]  /*12e50*/  BSYNC.RECONVERGENT B1 ;  /* 0x0000000000017941 */ /* 0x000fea0003800200 */
.L_x_8572:
[----:B------:R-:W-:Y:S01]  /*12e60*/  ISETP.NE.AND P6, PT, R62, 0x1, PT ;  /* 0x000000013e00780c */ /* 0x000fe20003fc5270 */
[C---:B------:R-:W-:Y:S01]  /*12e70*/  IMAD.U32 R60, R67.reuse, 0x10000, RZ ;  /* 0x00010000433c7824 */ /* 0x040fe200078e00ff */
[----:B------:R-:W-:Y:S01]  /*12e80*/  I2FP.F32.U32 R5, R13 ;  /* 0x0000000d00057245 */ /* 0x000fe20000201000 */
[----:B------:R-:W-:Y:S01]  /*12e90*/  BSSY.RECONVERGENT B1, `(.L_x_8577) ;  /* 0x000005b000017945 */ /* 0x000fe20003800200 */
[----:B------:R-:W-:Y:S01]  /*12ea0*/  PRMT R67, R67, 0x7632, R67 ;  /* 0x0000763243437816 */ /* 0x000fe20000000043 */
[----:B------:R-:W-:Y:S01]  /*12eb0*/  FMUL.FTZ R60, R60, UR4 ;  /* 0x000000043c3c7c20 */ /* 0x000fe20008410000 */
[----:B------:R-:W-:Y:S02]  /*12ec0*/  IMAD.MOV.U32 R61, RZ, RZ, R12 ;  /* 0x000000ffff3d7224 */ /* 0x000fe400078e000c */
[----:B------:R-:W-:Y:S01]  /*12ed0*/  FFMA.FTZ R13, R5, R108, 1.1641532182693481445e-10 ;  /* 0x2f000000050d7423 */ /* 0x000fe2000001006c */
[----:B------:R-:W-:Y:S02]  /*12ee0*/  HFMA2 R5, -RZ, RZ, 0, 1.1920928955078125e-07 ;  /* 0x00000002ff057431 */ /* 0x000fe400000001ff */
        /* <DEDUP_REMOVED lines=11> */
.L_x_8579:
        /* <DEDUP_REMOVED lines=15> */
.L_x_8581:
[----:B------:R-:W-:Y:S05]  /*13090*/  BSYNC.RECONVERGENT B2 ;  /* 0x0000000000027941 */ /* 0x000fea0003800200 */
.L_x_8580:
        /* <DEDUP_REMOVED lines=58> */
.L_x_8578:
[----:B------:R-:W-:Y:S05]  /*13440*/  BSYNC.RECONVERGENT B1 ;  /* 0x0000000000017941 */ /* 0x000fea0003800200 */
.L_x_8577:
        /* <DEDUP_REMOVED lines=16> */
.L_x_8541:
        /* <DEDUP_REMOVED lines=22> */
.L_x_8499:
[----:B------:R-:W-:Y:S05]  /*136b0*/  BSYNC.RECONVERGENT B0 ;  /* 0x0000000000007941 */ /* 0x000fea0003800200 */
.L_x_8498:
[----:B------:R-:W-:Y:S01]  /*136c0*/  ISETP.GE.U32.AND P0, PT, R0, 0x400, PT ;  /* 0x000004000000780c */ /* 0x000fe20003f06070 */
[----:B------:R-:W-:Y:S03]  /*136d0*/  BSSY.RECONVERGENT B0, `(.L_x_8582) ;  /* 0x000061f000007945 */ /* 0x000fe60003800200 */
[----:B------:R-:W-:-:S09]  /*136e0*/  P2R R105, PR, RZ, 0x1 ;  /* 0x00000001ff697803 */ /* 0x000fd20000000000 */
[----:B------:R-:W-:Y:S05]  /*136f0*/  @!P0 BRA `(.L_x_8583) ;  /* 0x0000006000708947 */ /* 0x000fea0003800000 */
[----:B------:R-:W1:Y:S02]  /*13700*/  LDC.64 R68, c[0x0][0x390] ;  /* 0x0000e400ff447b82 */ /* 0x000e640000000a00 */
[----:B-1----:R-:W-:-:S05]  /*13710*/  IMAD.WIDE.U32 R68, R103, 0x10, R68 ;  /* 0x0000001067447825 */ /* 0x002fca00078e0044 */
[----:B------:R1:W5:Y:S01]  /*13720*/  LDG.E.128 R72, desc[UR6][R68.64] ;  /* 0x0000000644487981 */ /* 0x000362000c1e1d00 */
[----:B------:R-:W-:-:S04]  /*13730*/  UISETP.NE.U32.AND UP1, UPT, UR10, URZ, UPT ;  /* 0x000000ff0a00728c */ /* 0x000fc8000bf25070 */
[----:B------:R-:W-:-:S09]  /*13740*/  UISETP.NE.AND.EX UP1, UPT, UR11, URZ, UPT, UP1 ;  /* 0x000000ff0b00728c */ /* 0x000fd2000bf25310 */
[----:B-1----:R-:W-:Y:S05]  /*13750*/  BRA.U !UP1, `(.L_x_8584) ;  /* 0x0000003109287547 */ /* 0x002fea000b800000 */
[----:B--2---:R-:W1:Y:S02]  /*13760*/  LDC.64 R108, c[0x0][0x3a0] ;  /* 0x0000e800ff6c7b82 */ /* 0x004e640000000a00 */
        /* <DEDUP_REMOVED lines=19> */
.L_x_8587:
        /* <DEDUP_REMOVED lines=13> */
.L_x_8589:
[----:B------:R-:W-:Y:S05]  /*13970*/  BSYNC.RECONVERGENT B2 ;  /* 0x0000000000027941 */ /* 0x000fea0003800200 */
.L_x_8588:
        /* <DEDUP_REMOVED lines=58> */
.L_x_8586:
[----:B------:R-:W-:Y:S05]  /*13d20*/  BSYNC.RECONVERGENT B1 ;  /* 0x0000000000017941 */ /* 0x000fea0003800200 */
.L_x_8585:
        /* <DEDUP_REMOVED lines=27> */
.L_x_8592:
        /* <DEDUP_REMOVED lines=13> */
.L_x_8594:
[----:B------:R-:W-:Y:S05]  /*13fb0*/  BSYNC.RECONVERGENT B2 ;  /* 0x0000000000027941 */ /* 0x000fea0003800200 */
.L_x_8593:
        /* <DEDUP_REMOVED lines=58> */
.L_x_8591:
[----:B------:R-:W-:Y:S05]  /*14360*/  BSYNC.RECONVERGENT B1 ;  /* 0x0000000000017941 */ /* 0x000fea0003800200 */
.L_x_8590:
        /* <DEDUP_REMOVED lines=22> */
.L_x_8597:
        /* <DEDUP_REMOVED lines=13> */
.L_x_8599:
[----:B------:R-:W-:Y:S05]  /*145a0*/  BSYNC.RECONVERGENT B2 ;  /* 0x0000000000027941 */ /* 0x000fea0003800200 */
.L_x_8598:
        /* <DEDUP_REMOVED lines=58> */
.L_x_8596:
[----:B------:R-:W-:Y:S05]  /*14950*/  BSYNC.RECONVERGENT B1 ;  /* 0x0000000000017941 */ /* 0x000fea0003800200 */
.L_x_8595:
        /* <DEDUP_REMOVED lines=23> */
.L_x_8602:
        /* <DEDUP_REMOVED lines=13> */
.L_x_8604:
[----:B------:R-:W-:Y:S05]  /*14ba0*/  BSYNC.RECONVERGENT B2 ;  /* 0x0000000000027941 */ /* 0x000fea0003800200 */
.L_x_8603:
        /* <DEDUP_REMOVED lines=58> */
.L_x_8601:
[----:B------:R-:W-:Y:S05]  /*14f50*/  BSYNC.RECONVERGENT B1 ;  /* 0x0000000000017941 */ /* 0x000fea0003800200 */
.L_x_8600:
        /* <DEDUP_REMOVED lines=22> */
.L_x_8607:
        /* <DEDUP_REMOVED lines=13> */
.L_x_8609:
[----:B------:R-:W-:Y:S05]  /*15190*/  BSYNC.RECONVERGENT B2 ;  /* 0x0000000000027941 */ /* 0x000fea0003800200 */
.L_x_8608:
        /* <DEDUP_REMOVED lines=58> */
.L_x_8606:
[----:B------:R-:W-:Y:S05]  /*15540*/  BSYNC.RECONVERGENT B1 ;  /* 0x0000000000017941 */ /* 0x000fea0003800200 */
.L_x_8605:
[----:B------:R-:W-:Y:S01]  /*15550*/  I2FP.F32.U32 R5, R5 ;  /* 0x0000000500057245 */ /* 0x000fe20000201000 */
[----:B------:R-:W-:Y:S01]  /*15560*/  IMAD.U32 R13, R74, 0x10000, RZ ;  /* 0x000100004a0d7824 */ /* 0x000fe200078e00ff */
        /* <DEDUP_REMOVED lines=21> */
.L_x_8612:
        /* <DEDUP_REMOVED lines=13> */
.L_x_8614:
[----:B------:R-:W-:Y:S05]  /*15790*/  BSYNC.RECONVERGENT B2 ;  /* 0x0000000000027941 */ /* 0x000fea0003800200 */
.L_x_8613:
        /* <DEDUP_REMOVED lines=58> */
.L_x_8611:
[----:B------:R-:W-:Y:S05]  /*15b40*/  BSYNC.RECONVERGENT B1 ;  /* 0x0000000000017941 */ /* 0x000fea0003800200 */
.L_x_8610:
[----:B------:R-:W-:Y:S01]  /*15b50*/  I2FP.F32.U32 R5, R5 ;  /* 0x0000000500057245 */ /* 0x000fe20000201000 */
[----:B------:R-:W-:Y:S01]  /*15b60*/  BSSY.RECONVERGENT B1, `(.L_x_8615) ;  /* 0x000005d000017945 */ /* 0x000fe20003800200 */
[----:B------:R-:W-:Y:S01]  /*15b70*/  SHF.L.U32 R13, R74, 0x10, RZ ;  /* 0x000000104a0d7819 */ /* 0x000fe200000006ff */
[----:B------:R-:W-:Y:S01]  /*15b80*/  IMAD.MOV.U32 R76, RZ, RZ, 0x2 ;  /* 0x00000002ff4c7424 */ /* 0x000fe200078e00ff */
        /* <DEDUP_REMOVED lines=18> */
.L_x_8617:
        /* <DEDUP_REMOVED lines=13> */
.L_x_8619:
[----:B------:R-:W-:Y:S05]  /*15d80*/  BSYNC.RECONVERGENT B2 ;  /* 0x0000000000027941 */ /* 0x000fea0003800200 */
.L_x_8618:
        /* <DEDUP_REMOVED lines=58> */
.L_x_8616:
[----:B------:R-:W-:Y:S05]  /*16130*/  BSYNC.RECONVERGENT B1 ;  /* 0x0000000000017941 */ /* 0x000fea0003800200 */
.L_x_8615:
[----:B------:R-:W-:Y:S01]  /*16140*/  I2FP.F32.U32 R5, R5 ;  /* 0x0000000500057245 */ /* 0x000fe20000201000 */
[C---:B------:R-:W-:Y:S01]  /*16150*/  IMAD.U32 R13, R75.reuse, 0x10000, RZ ;  /* 0x000100004b0d7824 */ /* 0x040fe200078e00ff */
[----:B------:R-:W-:Y:S01]  /*16160*/  ISETP.NE.AND P6, PT, R76, 0x1, PT ;  /* 0x000000014c00780c */ /* 0x000fe20003fc5270 */
[----:B------:R-:W-:Y:S01]  /*16170*/  BSSY.RECONVERGENT B1, `(.L_x_8620) ;  /* 0x000005e000017945 */ /* 0x000fe20003800200 */
[----:B------:R-:W-:Y:S01]  /*16180*/  PRMT R75, R75, 0x7632, R75 ;  /* 0x000076324b4b7816 */ /* 0x000fe2000000004b */
[----:B------:R-:W-:Y:S01]  /*16190*/  FFMA.FTZ R74, R5, R114, 1.1641532182693481445e-10 ;  /* 0x2f000000054a7423 */ /* 0x000fe20000010072 */
[----:B------:R-:W-:Y:S01]  /*161a0*/  FMUL.FTZ R13, R13, UR4 ;  /* 0x000000040d0d7c20 */ /* 0x000fe20008410000 */
[----:B------:R-:W-:-:S03]  /*161b0*/  MOV R5, 0x2 ;  /* 0x0000000200057802 */ /* 0x000fc60000000f00 */
        /* <DEDUP_REMOVED lines=15> */
.L_x_8622:
        /* <DEDUP_REMOVED lines=15> */
.L_x_8624:
[----:B------:R-:W-:Y:S05]  /*163a0*/  BSYNC.RECONVERGENT B2 ;  /* 0x0000000000027941 */ /* 0x000fea0003800200 */
.L_x_8623:
        /* <DEDUP_REMOVED lines=58> */
.L_x_8621:
[----:B------:R-:W-:Y:S05]  /*16750*/  BSYNC.RECONVERGENT B1 ;  /* 0x0000000000017941 */ /* 0x000fea0003800200 */
.L_x_8620:
[----:B------:R-:W-:Y:S02]  /*16760*/  I2FP.F32.U32 R13, R13 ;  /* 0x0000000d000d7245 */ /* 0x000fe40000201000 */
[----:B------:R-:W-:-:S03]  /*16770*/  SHF.L.U32 R75, R75, 0x10, RZ ;  /* 0x000000104b4b7819 */ /* 0x000fc600000006ff */
[----:B------:R-:W-:Y:S02]  /*16780*/  FFMA.FTZ R114, R13, R114, 1.1641532182693481445e-10 ;  /* 0x2f0000000d727423 */ /* 0x000fe40000010072 */
[----:B------:R-:W-:-:S03]  /*16790*/  FMUL.FTZ R75, R75, UR4 ;  /* 0x000000044b4b7c20 */ /* 0x000fc60008410000 */
[----:B------:R-:W-:Y:S01]  /*167a0*/  FSETP.GTU.FTZ.AND P6, PT, R114, R113, PT ;  /* 0x000000717200720b */ /* 0x000fe20003fdc000 */
[----:B------:R-:W-:-:S05]  /*167b0*/  FMUL.FTZ R75, R75, R112 ;  /* 0x000000704b4b7220 */ /* 0x000fca0000410000 */
[----:B------:R-:W-:Y:S02]  /*167c0*/  FSEL R76, R75, RZ, !P6 ;  /* 0x000000ff4b4c7208 */ /* 0x000fe40007000000 */
[----:B------:R-:W-:-:S03]  /*167d0*/  PLOP3.LUT P6, PT, P6, PT, PT, 0x8, 0x80 ;  /* 0x000000000080781c */ /* 0x000fc600037ce170 */
[----:B------:R-:W-:Y:S01]  /*167e0*/  FADD.FTZ R75, R79, R76 ;  /* 0x0000004c4f4b7221 */ /* 0x000fe20000010000 */
[----:B------:R-:W-:Y:S09]  /*167f0*/  BRA `(.L_x_8625) ;  /* 0x0000002c00dc7947 */ /* 0x000ff20003800000 */
.L_x_8584:
[----:B------:R-:W-:Y:S01]  /*16800*/  ISETP.NE.AND P0, PT, R5, 0x1, PT ;  /* 0x000000010500780c */ /* 0x000fe20003f05270 */
[----:B------:R-:W-:Y:S01]  /*16810*/  BSSY.RECONVERGENT B1, `(.L_x_8626) ;  /* 0x0000057000017945 */ /* 0x000fe20003800200 */
[----:B------:R-:W-:Y:S01]  /*16820*/  IMAD.MOV.U32 R69, RZ, RZ, 0x2 ;  /* 0x00000002ff457424 */ /* 0x000fe200078e00ff */
[----:B------:R-:W-:Y:S01]  /*16830*/  MOV R68, R12 ;  /* 0x0000000c00447202 */ /* 0x000fe20000000f00 */
[----:B0-----:R-:W-:-:S09]  /*16840*/  IMAD.MOV.U32 R106, RZ, RZ, R13 ;  /* 0x000000ffff6a7224 */ /* 0x001fd200078e000d */
        /* <DEDUP_REMOVED lines=11> */
.L_x_8628:
        /* <DEDUP_REMOVED lines=13> */
.L_x_8630:
[----:B------:R-:W-:Y:S05]  /*169d0*/  BSYNC.RECONVERGENT B2 ;  /* 0x0000000000027941 */ /* 0x000fea0003800200 */
.L_x_8629:
[----:B------:R-:W-:Y:S01]  /*169e0*/  IMAD.WIDE.U32 R4, R2, -0x326172a9, RZ ;  /* 0xcd9e8d5702047825 */ /* 0x000fe200078e00ff */
[----:B------:R-:W-:Y:S01]  /*169f0*/  LOP3.LUT R68, R10, UR9, R71, 0x96, !PT ;  /* 0x000000090a447c12 */ /* 0x000fe2000f8e9647 */
[----:B------:R-:W-:Y:S02]  /*16a00*/  UIADD3 UR5, UPT, UPT, UR8, -0x61c88647, URZ ;  /* 0x9e3779b908057890 */ /* 0x000fe4000fffe0ff */
[----:B------:R-:W-:Y:S01]  /*16a10*/  UIADD3 UR20, UPT, UPT, UR9, -0x4498517b, URZ ;  /* 0xbb67ae8509147890 */ /* 0x000fe2000fffe0ff */
[----:B--2---:R-:W-:Y:S01]  /*16a20*/  LOP3.LUT R76, R97, UR8, R5, 0x96, !PT ;  /* 0x00000008614c7c12 */ /* 0x004fe2000f8e9605 */
        /* <DEDUP_REMOVED lines=53> */
.L_x_8627:
[----:B------:R-:W-:Y:S05]  /*16d80*/  BSYNC.RECONVERGENT B1 ;  /* 0x0000000000017941 */ /* 0x000fea0003800200 */
.L_x_8626:
[----:B--2---:R-:W0:Y:S01]  /*16d90*/  LDC R78, c[0x0][0x404] ;  /* 0x00010100ff4e7b82 */ /* 0x004e220000000800 */
[----:B------:R-:W-:Y:S01]  /*16da0*/  ISETP.NE.AND P0, PT, R69, 0x1, PT ;  /* 0x000000014500780c */ /* 0x000fe20003f05270 */
[----:B------:R-:W-:Y:S01]  /*16db0*/  HFMA2 R109, -RZ, RZ, 0.1171875, 0 ;  /* 0x2f800000ff6d7431 */ /* 0x000fe200000001ff */
        /* <DEDUP_REMOVED lines=21> */
.L_x_8633:
        /* <DEDUP_REMOVED lines=13> */
.L_x_8635:
[----:B------:R-:W-:Y:S05]  /*16fe0*/  BSYNC.RECONVERGENT B2 ;  /* 0x0000000000027941 */ /* 0x000fea0003800200 */
.L_x_8634:
        /* <DEDUP_REMOVED lines=58> */
.L_x_8632:
[----:B------:R-:W-:Y:S05]  /*17390*/  BSYNC.RECONVERGENT B1 ;  /* 0x0000000000017941 */ /* 0x000fea0003800200 */
.L_x_8631:
[----:B------:R-:W-:Y:S01]  /*173a0*/  ISETP.NE.AND P1, PT, R13, 0x1, PT ;  /* 0x000000010d00780c */ /* 0x000fe20003f25270 */
[----:B------:R-:W-:Y:S01]  /*173b0*/  BSSY.RECONVERGENT B1, `(.L_x_8636) ;  /* 0x000005a000017945 */ /* 0x000fe20003800200 */
[----:B------:R-:W-:Y:S01]  /*173c0*/  I2FP.F32.U32 R68, R5 ;  /* 0x0000000500447245 */ /* 0x000fe20000201000 */
[----:B------:R-:W-:Y:S01]  /*173d0*/  IMAD.MOV.U32 R69, RZ, RZ, 0x2 ;  /* 0x00000002ff457424 */ /* 0x000fe200078e00ff */
[----:B------:R-:W-:-:S03]  /*173e0*/  SHF.L.U32 R72, R72, 0x10, RZ ;  /* 0x0000001048487819 */ /* 0x000fc600000006ff */
[----:B------:R-:W-:Y:S02]  /*173f0*/  FFMA.FTZ R5, R68, R109, 1.1641532182693481445e-10 ;  /* 0x2f00000044057423 */ /* 0x000fe4000001006d */
[----:B------:R-:W-:-:S03]  /*17400*/  FMUL.FTZ R72, R72, UR4 ;  /* 0x0000000448487c20 */ /* 0x000fc60008410000 */
[----:B------:R-:W-:Y:S01]  /*17410*/  FSETP.LE.FTZ.AND P0, PT, R5, R78, PT ;  /* 0x0000004e0500720b */ /* 0x000fe20003f13000 */
[----:B------:R-:W-:Y:S01]  /*17420*/  FMUL.FTZ R79, R72, R77 ;  /* 0x0000004d484f7220 */ /* 0x000fe20000410000 */
        /* <DEDUP_REMOVED lines=10> */
.L_x_8638:
        /* <DEDUP_REMOVED lines=13> */
.L_x_8640:
[----:B------:R-:W-:Y:S05]  /*175a0*/  BSYNC.RECONVERGENT B2 ;  /* 0x0000000000027941 */ /* 0x000fea0003800200 */
.L_x_8639:
        /* <DEDUP_REMOVED lines=58> */
.L_x_8637:
[----:B------:R-:W-:Y:S05]  /*17950*/  BSYNC.RECONVERGENT B1 ;  /* 0x0000000000017941 */ /* 0x000fea0003800200 */
.L_x_8636:
[----:B------:R-:W-:Y:S01]  /*17960*/  ISETP.NE.AND P2, PT, R69, 0x1, PT ;  /* 0x000000014500780c */ /* 0x000fe20003f45270 */
[C---:B------:R-:W-:Y:S01]  /*17970*/  IMAD.U32 R13, R73.reuse, 0x10000, RZ ;  /* 0x00010000490d7824 */ /* 0x040fe200078e00ff */
[----:B------:R-:W-:Y:S01]  /*17980*/  I2FP.F32.U32 R68, R5 ;  /* 0x0000000500447245 */ /* 0x000fe20000201000 */
[----:B------:R-:W-:Y:S01]  /*17990*/  BSSY.RECONVERGENT B1, `(.L_x_8641) ;  /* 0x0000059000017945 */ /* 0x000fe20003800200 */
[----:B------:R-:W-:Y:S01]  /*179a0*/  PRMT R73, R73, 0x7632, R73 ;  /* 0x0000763249497816 */ /* 0x000fe20000000049 */
[----:B------:R-:W-:Y:S01]  /*179b0*/  FMUL.FTZ R108, R13, UR4 ;  /* 0x000000040d6c7c20 */ /* 0x000fe20008410000 */
[----:B------:R-:W-:Y:S01]  /*179c0*/  MOV R70, 0x2 ;  /* 0x0000000200467802 */ /* 0x000fe20000000f00 */
[----:B------:R-:W-:Y:S02]  /*179d0*/  FFMA.FTZ R5, R68, R109, 1.1641532182693481445e-10 ;  /* 0x2f00000044057423 */ /* 0x000fe4000001006d */
[----:B------:R-:W-:-:S03]  /*179e0*/  FMUL.FTZ R108, R108, R77 ;  /* 0x0000004d6c6c7220 */ /* 0x000fc60000410000 */
[----:B------:R-:W-:Y:S01]  /*179f0*/  FSETP.LE.FTZ.AND P1, PT, R5, R78, PT ;  /* 0x0000004e0500720b */ /* 0x000fe20003f33000 */
        /* <DEDUP_REMOVED lines=10> */
.L_x_8643:
        /* <DEDUP_REMOVED lines=13> */
.L_x_8645:
[----:B------:R-:W-:Y:S05]  /*17b70*/  BSYNC.RECONVERGENT B2 ;  /* 0x0000000000027941 */ /* 0x000fea0003800200 */
.L_x_8644:
        /* <DEDUP_REMOVED lines=58> */
.L_x_8642:
[----:B------:R-:W-:Y:S05]  /*17f20*/  BSYNC.RECONVERGENT B1 ;  /* 0x0000000000017941 */ /* 0x000fea0003800200 */
.L_x_8641:
[----:B------:R-:W-:Y:S01]  /*17f30*/  ISETP.NE.AND P3, PT, R70, 0x1, PT ;  /* 0x000000014600780c */ /* 0x000fe20003f65270 */
[----:B------:R-:W-:Y:S01]  /*17f40*/  BSSY.RECONVERGENT B1, `(.L_x_8646) ;  /* 0x000005a000017945 */ /* 0x000fe20003800200 */
[----:B------:R-:W-:Y:S01]  /*17f50*/  I2FP.F32.U32 R68, R5 ;  /* 0x0000000500447245 */ /* 0x000fe20000201000 */
[----:B------:R-:W-:Y:S01]  /*17f60*/  IMAD.MOV.U32 R69, RZ, RZ, 0x2 ;  /* 0x00000002ff457424 */ /* 0x000fe200078e00ff */
[----:B------:R-:W-:Y:S02]  /*17f70*/  SHF.L.U32 R73, R73, 0x10, RZ ;  /* 0x0000001049497819 */ /* 0x000fe400000006ff */
[----:B------:R-:W-:Y:S01]  /*17f80*/  MOV R13, R12 ;  /* 0x0000000c000d7202 */ /* 0x000fe20000000f00 */
        /* <DEDUP_REMOVED lines=13> */
.L_x_8648:
        /* <DEDUP_REMOVED lines=13> */
.L_x_8650:
[----:B------:R-:W-:Y:S05]  /*18130*/  BSYNC.RECONVERGENT B2 ;  /* 0x0000000000027941 */ /* 0x000fea0003800200 */
.L_x_8649:
        /* <DEDUP_REMOVED lines=58> */
.L_x_8647:
[----:B------:R-:W-:Y:S05]  /*184e0*/  BSYNC.RECONVERGENT B1 ;  /* 0x0000000000017941 */ /* 0x000fea0003800200 */
.L_x_8646:
[----:B------:R-:W-:Y:S01]  /*184f0*/  ISETP.NE.AND P4, PT, R69, 0x1, PT ;  /* 0x000000014500780c */ /* 0x000fe20003f85270 */
[----:B------:R-:W-:Y:S01]  /*18500*/  BSSY.RECONVERGENT B1, `(.L_x_8651) ;  /* 0x000005b000017945 */ /* 0x000fe20003800200 */
[----:B------:R-:W-:Y:S01]  /*18510*/  I2FP.F32.U32 R68, R13 ;  /* 0x0000000d00447245 */ /* 0x000fe20000201000 */
[C---:B------:R-:W-:Y:S01]  /*18520*/  IMAD.U32 R13, R74.reuse, 0x10000, RZ ;  /* 0x000100004a0d7824 */ /* 0x040fe200078e00ff */
[----:B------:R-:W-:Y:S02]  /*18530*/  PRMT R74, R74, 0x7632, R74 ;  /* 0x000076324a4a7816 */ /* 0x000fe4000000004a */
[----:B------:R-:W-:Y:S01]  /*18540*/  MOV R70, 0x2 ;  /* 0x0000000200467802 */ /* 0x000fe20000000f00 */
[----:B------:R-:W-:Y:S01]  /*18550*/  FFMA.FTZ R5, R68, R109, 1.1641532182693481445e-10 ;  /* 0x2f00000044057423 */ /* 0x000fe2000001006d */
[----:B------:R-:W-:Y:S01]  /*18560*/  FMUL.FTZ R76, R13, UR4 ;  /* 0x000000040d4c7c20 */ /* 0x000fe20008410000 */
[----:B------:R-:W-:-:S03]  /*18570*/  IMAD.MOV.U32 R13, RZ, RZ, R12 ;  /* 0x000000ffff0d7224 */ /* 0x000fc600078e000c */
[----:B------:R-:W-:Y:S01]  /*18580*/  FMUL.FTZ R76, R76, R77 ;  /* 0x0000004d4c4c7220 */ /* 0x000fe20000410000 */
[----:B------:R-:W-:Y:S01]  /*18590*/  FSETP.LE.FTZ.AND P3, PT, R5, R78, PT ;  /* 0x0000004e0500720b */ /* 0x000fe20003f73000 */
        /* <DEDUP_REMOVED lines=9> */
.L_x_8653:
        /* <DEDUP_REMOVED lines=13> */
.L_x_8655:
[----:B------:R-:W-:Y:S05]  /*18700*/  BSYNC.RECONVERGENT B2 ;  /* 0x0000000000027941 */ /* 0x000fea0003800200 */
.L_x_8654:
        /* <DEDUP_REMOVED lines=58> */
.L_x_8652:
[----:B------:R-:W-:Y:S05]  /*18ab0*/  BSYNC.RECONVERGENT B1 ;  /* 0x0000000000017941 */ /* 0x000fea0003800200 */
.L_x_8651:
        /* <DEDUP_REMOVED lines=19> */
.L_x_8658:
        /* <DEDUP_REMOVED lines=13> */
.L_x_8660:
[----:B------:R-:W-:Y:S05]  /*18cc0*/  BSYNC.RECONVERGENT B2 ;  /* 0x0000000000027941 */ /* 0x000fea0003800200 */
.L_x_8659:
        /* <DEDUP_REMOVED lines=54> */
[----:B------:R-:W-:Y:S02]  /*19030*/  LOP3.LUT R3, R70, UR5, R13, 0x96, !PT ;  /* 0x0000000546037c12 */ /* 0x000fe4000f8e960d */
[----:B------:R-:W-:Y:S01]  /*19040*/  MOV R13, R106 ;  /* 0x0000006a000d7202 */ /* 0x000fe20000000f00 */
[----:B------:R-:W-:Y:S01]  /*19050*/  IMAD.MOV.U32 R106, RZ, RZ, R68 ;  /* 0x000000ffff6a7224 */ /* 0x000fe200078e0044 */
[----:B------:R-:W-:-:S07]  /*19060*/  LOP3.LUT R4, R4, UR20, R69, 0x96, !PT ;  /* 0x0000001404047c12 */ /* 0x000fce000f8e9645 */
.L_x_8657:
[----:B------:R-:W-:Y:S05]  /*19070*/  BSYNC.RECONVERGENT B1 ;  /* 0x0000000000017941 */ /* 0x000fea0003800200 */
.L_x_8656:
[----:B------:R-:W-:Y:S01]  /*19080*/  ISETP.NE.AND P6, PT, R71, 0x1, PT ;  /* 0x000000014700780c */ /* 0x000fe20003fc5270 */
[C---:B------:R-:W-:Y:S01]  /*19090*/  IMAD.U32 R5, R75.reuse, 0x10000, RZ ;  /* 0x000100004b057824 */ /* 0x040fe200078e00ff */
[----:B------:R-:W-:Y:S01]  /*190a0*/  I2FP.F32.U32 R68, R13 ;  /* 0x0000000d00447245 */ /* 0x000fe20000201000 */
[----:B------:R-:W-:Y:S01]  /*190b0*/  BSSY.RECONVERGENT B1, `(.L_x_8661) ;  /* 0x000005b000017945 */ /* 0x000fe20003800200 */
[----:B------:R-:W-:Y:S01]  /*190c0*/  PRMT R75, R75, 0x7632, R75 ;  /* 0x000076324b4b7816 */ /* 0x000fe2000000004b */
[----:B------:R-:W-:Y:S01]  /*190d0*/  FMUL.FTZ R74, R5, UR4 ;  /* 0x00000004054a7c20 */ /* 0x000fe20008410000 */
[----:B------:R-:W-:Y:S01]  /*190e0*/  MOV R5, 0x2 ;  /* 0x0000000200057802 */ /* 0x000fe20000000f00 */
        /* <DEDUP_REMOVED lines=13> */
.L_x_8663:
        /* <DEDUP_REMOVED lines=15> */
.L_x_8665:
[----:B------:R-:W-:Y:S05]  /*192b0*/  BSYNC.RECONVERGENT B2 ;  /* 0x0000000000027941 */ /* 0x000fea0003800200 */
.L_x_8664:
        /* <DEDUP_REMOVED lines=58> */
.L_x_8662:
[----:B------:R-:W-:Y:S05]  /*19660*/  BSYNC.RECONVERGENT B1 ;  /* 0x0000000000017941 */ /* 0x000fea0003800200 */
.L_x_8661:
[----:B------:R-:W-:Y:S02]  /*19670*/  I2FP.F32.U32 R68, R69 ;  /* 0x0000004500447245 */ /* 0x000fe40000201000 */
[----:B------:R-:W-:Y:S02]  /*19680*/  SHF.L.U32 R75, R75, 0x10, RZ ;  /* 0x000000104b4b7819 */ /* 0x000fe400000006ff */
[----:B------:R-:W-:Y:S01]  /*19690*/  ISETP.NE.AND P6, PT, R107, RZ, PT ;  /* 0x000000ff6b00720c */ /* 0x000fe20003fc5270 */
[----:B------:R-:W-:Y:S01]  /*196a0*/  FFMA.FTZ R109, R68, R109, 1.1641532182693481445e-10 ;  /* 0x2f000000446d7423 */ /* 0x000fe2000001006d */
[----:B------:R-:W-:Y:S01]  /*196b0*/  FSEL R71, R72, RZ, P2 ;  /* 0x000000ff48477208 */ /* 0x000fe20001000000 */
[----:B------:R-:W-:Y:S01]  /*196c0*/  FMUL.FTZ R70, R75, UR4 ;  /* 0x000000044b467c20 */ /* 0x000fe20008410000 */
[----:B------:R-:W-:Y:S02]  /*196d0*/  FSEL R68, R110, RZ, P6 ;  /* 0x000000ff6e447208 */ /* 0x000fe40003000000 */
[----:B------:R-:W-:Y:S01]  /*196e0*/  FSETP.GTU.FTZ.AND P6, PT, R109, R78, PT ;  /* 0x0000004e6d00720b */ /* 0x000fe20003fdc000 */
[----:B------:R-:W-:Y:S01]  /*196f0*/  FMUL.FTZ R70, R70, R77 ;  /* 0x0000004d46467220 */ /* 0x000fe20000410000 */
[----:B------:R-:W-:-:S02]  /*19700*/  FSEL R69, R79, RZ, P0 ;  /* 0x000000ff4f457208 */ /* 0x000fc40000000000 */
[----:B------:R-:W-:Y:S02]  /*19710*/  FSEL R72, R76, RZ, P3 ;  /* 0x000000ff4c487208 */ /* 0x000fe40001800000 */
[----:B------:R-:W-:Y:S02]  /*19720*/  FSEL R75, R70, RZ, !P6 ;  /* 0x000000ff464b7208 */ /* 0x000fe40007000000 */
[----:B------:R-:W-:Y:S02]  /*19730*/  PLOP3.LUT P6, PT, P6, PT, PT, 0x8, 0x80 ;  /* 0x000000000080781c */ /* 0x000fe400037ce170 */
[----:B------:R-:W-:Y:S02]  /*19740*/  FSEL R70, R108, RZ, P1 ;  /* 0x000000ff6c467208 */ /* 0x000fe40000800000 */
[----:B------:R-:W-:Y:S02]  /*19750*/  FSEL R73, R73, RZ, P4 ;  /* 0x000000ff49497208 */ /* 0x000fe40002000000 */
[----:B------:R-:W-:-:S07]  /*19760*/  FSEL R74, R74, RZ, P5 ;  /* 0x000000ff4a4a7208 */ /* 0x000fce0002800000 */
.L_x_8625:
        /* <DEDUP_REMOVED lines=19> */
[----:B------:R3:W-:Y:S04]  /*198a0*/  STG.E.128 desc[UR6][R108.64+0x10], R72 ;  /* 0x000010486c007986 */ /* 0x0007e8000c101d06 */
[----:B------:R3:W-:Y:S02]  /*198b0*/  STG.E.64 desc[UR6][R76.64], R78 ;  /* 0x0000004e4c007986 */ /* 0x0007e4000c101b06 */
.L_x_8583:
[----:B------:R-:W-:Y:S05]  /*198c0*/  BSYNC.RECONVERGENT B0 ;  /* 0x0000000000007941 */ /* 0x000fea0003800200 */
.L_x_8582:
[----:B0-23--:R-:W-:Y:S01]  /*198d0*/  FADD.FTZ R76, RZ, R16 ;  /* 0x00000010ff4c7221 */ /* 0x00dfe20000010000 */
[----:B------:R-:W-:Y:S01]  /*198e0*/  ISETP.NE.AND P3, PT, R101, RZ, PT ;  /* 0x000000ff6500720c */ /* 0x000fe20003f65270 */
[----:B------:R-:W-:Y:S01]  /*198f0*/  BSSY.RECONVERGENT B0, `(.L_x_8666) ;  /* 0x0000085000007945 */ /* 0x000fe20003800200 */
[C---:B------:R-:W-:Y:S01]  /*19900*/  ISETP.GT.U32.AND P2, PT, R0.reuse, 0x1ff, PT ;  /* 0x000001ff0000780c */ /* 0x040fe20003f44070 */
[----:B------:R-:W-:Y:S01]  /*19910*/  FADD.FTZ R77, R17, R76 ;  /* 0x0000004c114d7221 */ /* 0x000fe20000010000 */
[C---:B------:R-:W-:Y:S01]  /*19920*/  ISETP.GT.U32.AND P1, PT, R0.reuse, 0x2ff, PT ;  /* 0x000002ff0000780c */ /* 0x040fe20003f24070 */
[----:B------:R-:W-:Y:S01]  /*19930*/  HFMA2 R108, -RZ, RZ, 0, 0 ;  /* 0x00000000ff6c7431 */ /* 0x000fe200000001ff */
        /* <DEDUP_REMOVED lines=128> */
.L_x_8667:
[----:B------:R-:W-:Y:S05]  /*1a140*/  BSYNC.RECONVERGENT B0 ;  /* 0x0000000000007941 */ /* 0x000fea0003800200 */
.L_x_8666:
        /* <DEDUP_REMOVED lines=12> */
.L_x_8669:
[----:B------:R-:W-:Y:S05]  /*1a210*/  BSYNC.RECONVERGENT B0 ;  /* 0x0000000000007941 */ /* 0x000fea0003800200 */
.L_x_8668:
        /* <DEDUP_REMOVED lines=51> */
[----:B------:R-:W0:Y:S02]  /*1a550*/  @!P1 LDC.64 R78, c[0x0][0x3c0] ;  /* 0x0000f000ff4e9b82 */ /* 0x000e240000000a00 */
[----:B------:R-:W1:Y:S01]  /*1a560*/  SHFL.IDX PT, R101, R101, RZ, 0x1f ;  /* 0x00001fff65657589 */ /* 0x000e6200000e0000 */
[----:B------:R-:W-:-:S05]  /*1a570*/  FFMA.FTZ R103, R103, R77, R106 ;  /* 0x0000004d67677223 */ /* 0x000fca000001006a */
[----:B------:R-:W2:Y:S01]  /*1a580*/  LDC R106, c[0x0][0x448] ;  /* 0x00011200ff6a7b82 */ /* 0x000ea20000000800 */
[----:B------:R-:W2:Y:S07]  /*1a590*/  SHFL.IDX PT, R103, R103, RZ, 0x1f ;  /* 0x00001fff67677589 */ /* 0x000eae00000e0000 */
[----:B------:R-:W3:Y:S01]  /*1a5a0*/  @!P1 LDC.64 R76, c[0x0][0x3c8] ;  /* 0x0000f200ff4c9b82 */ /* 0x000ee20000000a00 */
[----:B-1----:R-:W-:-:S05]  /*1a5b0*/  FMUL.FTZ R100, R101, R101 ;  /* 0x0000006565647220 */ /* 0x002fca0000410000 */
[----:B------:R-:W-:Y:S01]  /*1a5c0*/  FSEL R107, R100, RZ, P0 ;  /* 0x000000ff646b7208 */ /* 0x000fe20000000000 */
[----:B--2---:R-:W-:Y:S01]  /*1a5d0*/  FFMA.FTZ R100, R103, UR19, R106 ;  /* 0x0000001367647c23 */ /* 0x004fe2000801006a */
[----:B------:R-:W-:-:S03]  /*1a5e0*/  IMAD.U32 R103, RZ, RZ, UR15 ;  /* 0x0000000fff677e24 */ /* 0x000fc6000f8e00ff */
[----:B------:R-:W-:Y:S01]  /*1a5f0*/  FADD.FTZ R100, R100, R107 ;  /* 0x0000006b64647221 */ /* 0x000fe20000010000 */
[----:B------:R-:W-:Y:S01]  /*1a600*/  MOV R107, UR15 ;  /* 0x0000000f006b7c02 */ /* 0x000fe20008000f00 */
[----:B---3--:R-:W-:Y:S02]  /*1a610*/  @!P1 IMAD.WIDE R76, R103, 0x4, R76 ;  /* 0x00000004674c9825 */ /* 0x008fe400078e024c */
[----:B------:R-:W1:Y:S01]  /*1a620*/  MUFU.RSQ R106, R100 ;  /* 0x00000064006a7308 */ /* 0x000e620000001400 */
[----:B------:R-:W-:Y:S01]  /*1a630*/  FSEL R103, R101, RZ, !P0 ;  /* 0x000000ff65677208 */ /* 0x000fe20004000000 */
[----:B0-----:R-:W-:-:S05]  /*1a640*/  @!P1 IMAD.WIDE R78, R107, 0x4, R78 ;  /* 0x000000046b4e9825 */ /* 0x001fca00078e024e */
[----:B------:R0:W-:Y:S04]  /*1a650*/  @!P1 STG.E desc[UR6][R78.64], R101 ;  /* 0x000000654e009986 */ /* 0x0001e8000c101906 */
[----:B-1----:R0:W-:Y:S01]  /*1a660*/  @!P1 STG.E desc[UR6][R76.64], R106 ;  /* 0x0000006a4c009986 */ /* 0x0021e2000c101906 */
[----:B------:R-:W-:Y:S05]  /*1a670*/  @!P3 BRA `(.L_x_8671) ;  /* 0x0000000000c0b947 */ /* 0x000fea0003800000 */
[--C-:B0-----:R-:W-:Y:S01]  /*1a680*/  FADD.FTZ R77, R16, -R103.reuse ;  /* 0x80000067104d7221 */ /* 0x101fe20000010000 */
        /* <DEDUP_REMOVED lines=8> */
[----:B------:R-:W-:Y:S01]  /*1a710*/  FADD.FTZ R79, R80, -R103 ;  /* 0x80000067504f7221 */ /* 0x000fe20000010000 */
[----:B------:R-:W-:Y:S01]  /*1a720*/  SHF.L.U32 R101, R50, 0x10, RZ ;  /* 0x0000001032657819 */ /* 0x000fe200000006ff */
[----:B------:R-:W-:Y:S01]  /*1a730*/  FFMA.FTZ R77, R77, R78, R100 ;  /* 0x0000004e4d4d7223 */ /* 0x000fe20000010064 */
[----:B------:R-:W-:-:S02]  /*1a740*/  IMAD.U32 R107, R46, 0x10000, RZ ;  /* 0x000100002e6b7824 */ /* 0x000fc400078e00ff */
[----:B------:R-:W-:Y:S01]  /*1a750*/  FMUL.FTZ R78, R106, R79 ;  /* 0x0000004f6a4e7220 */ /* 0x000fe20000410000 */
[--C-:B------:R-:W-:Y:S01]  /*1a760*/  FADD.FTZ R109, R82, -R103.reuse ;  /* 0x80000067526d7221 */ /* 0x100fe20000010000 */
[----:B------:R-:W-:Y:S01]  /*1a770*/  FADD.FTZ R111, R83, -R103 ;  /* 0x80000067536f7221 */ /* 0x000fe20000010000 */
[----:B------:R-:W-:Y:S01]  /*1a780*/  SHF.L.U32 R108, R51, 0x10, RZ ;  /* 0x00000010336c7819 */ /* 0x000fe200000006ff */
[----:B------:R-:W-:Y:S01]  /*1a790*/  FFMA.FTZ R78, R78, R101, R107 ;  /* 0x000000654e4e7223 */ /* 0x000fe2000001006b */
[----:B------:R-:W-:Y:S01]  /*1a7a0*/  SHF.L.U32 R112, R85, 0x10, RZ ;  /* 0x0000001055707819 */ /* 0x000fe200000006ff */
[----:B------:R-:W0:Y:S01]  /*1a7b0*/  LDC.64 R100, c[0x0][0x428] ;  /* 0x00010a00ff647b82 */ /* 0x000e220000000a00 */
[----:B------:R-:W-:Y:S02]  /*1a7c0*/  IMAD.U32 R110, R47, 0x10000, RZ ;  /* 0x000100002f6e7824 */ /* 0x000fe400078e00ff */
[----:B------:R-:W-:Y:S01]  /*1a7d0*/  FMUL.FTZ R109, R106, R109 ;  /* 0x0000006d6a6d7220 */ /* 0x000fe20000410000 */
[----:B------:R-:W-:-:S02]  /*1a7e0*/  IMAD.U32 R114, R86, 0x10000, RZ ;  /* 0x0001000056727824 */ /* 0x000fc400078e00ff */
[----:B------:R-:W-:Y:S01]  /*1a7f0*/  FMUL.FTZ R79, R106, R111 ;  /* 0x0000006f6a4f7220 */ /* 0x000fe20000410000 */
[--C-:B------:R-:W-:Y:S01]  /*1a800*/  FADD.FTZ R107, R19, -R103.reuse ;  /* 0x80000067136b7221 */ /* 0x100fe20000010000 */
[----:B------:R-:W-:Y:S01]  /*1a810*/  FFMA.FTZ R111, R109, R108, R110 ;  /* 0x0000006c6d6f7223 */ /* 0x000fe2000001006e */
[--C-:B------:R-:W-:Y:S01]  /*1a820*/  FADD.FTZ R109, R81, -R103.reuse ;  /* 0x80000067516d7221 */ /* 0x100fe20000010000 */
[----:B------:R-:W-:Y:S01]  /*1a830*/  FFMA.FTZ R120, R79, R112, R114 ;  /* 0x000000704f787223 */ /* 0x000fe20000010072 */
[----:B------:R-:W-:Y:S01]  /*1a840*/  FADD.FTZ R79, R17, -R103 ;  /* 0x80000067114f7221 */ /* 0x000fe20000010000 */
[----:B------:R-:W-:Y:S01]  /*1a850*/  SHF.L.U32 R112, R7, 0x10, RZ ;  /* 0x0000001007707819 */ /* 0x000fe200000006ff */
        /* <DEDUP_REMOVED lines=9> */
[----:B------:R-:W-:Y:S02]  /*1a8f0*/  FFMA.FTZ R109, R109, R116, R118 ;  /* 0x000000746d6d7223 */ /* 0x000fe40000010076 */
        /* <DEDUP_REMOVED lines=8> */
.L_x_8671:
[----:B------:R-:W-:Y:S05]  /*1a980*/  BSYNC.RECONVERGENT B0 ;  /* 0x0000000000007941 */ /* 0x000fea0003800200 */
.L_x_8670:
[----:B------:R-:W-:Y:S01]  /*1a990*/  ISETP.NE.AND P0, PT, R102, RZ, PT ;  /* 0x000000ff6600720c */ /* 0x000fe20003f05270 */
[----:B------:R-:W-:-:S12]  /*1a9a0*/  BSSY.RECONVERGENT B0, `(.L_x_8672) ;  /* 0x0000032000007945 */ /* 0x000fd80003800200 */
[----:B------:R-:W-:Y:S05]  /*1a9b0*/  @!P0 BRA `(.L_x_8673) ;  /* 0x0000000000c08947 */ /* 0x000fea0003800000 */
[--C-:B01----:R-:W-:Y:S01]  /*1a9c0*/  FADD.FTZ R77, R52, -R103.reuse ;  /* 0x80000067344d7221 */ /* 0x103fe20000010000 */
        /* <DEDUP_REMOVED lines=9> */
[----:B------:R-:W-:-:S02]  /*1aa60*/  IMAD.U32 R101, R42, 0x10000, RZ ;  /* 0x000100002a657824 */ /* 0x000fc400078e00ff */
[----:B------:R-:W-:Y:S01]  /*1aa70*/  FFMA.FTZ R77, R77, R78, R100 ;  /* 0x0000004e4d4d7223 */ /* 0x000fe20000010064 */
[----:B------:R-:W-:Y:S01]  /*1aa80*/  SHF.L.U32 R107, R38, 0x10, RZ ;  /* 0x00000010266b7819 */ /* 0x000fe200000006ff */
        /* <DEDUP_REMOVED lines=35> */
.L_x_8673:
[----:B------:R-:W-:Y:S05]  /*1acc0*/  BSYNC.RECONVERGENT B0 ;  /* 0x0000000000007941 */ /* 0x000fea0003800200 */
.L_x_8672:
[----:B------:R-:W-:Y:S01]  /*1acd0*/  ISETP.NE.AND P0, PT, R104, RZ, PT ;  /* 0x000000ff6800720c */ /* 0x000fe20003f05270 */
[----:B------:R-:W-:-:S12]  /*1ace0*/  BSSY.RECONVERGENT B0, `(.L_x_8674) ;  /* 0x0000038000007945 */ /* 0x000fd80003800200 */
[----:B------:R-:W-:Y:S05]  /*1acf0*/  @!P0 BRA `(.L_x_8675) ;  /* 0x0000000000d88947 */ /* 0x000fea0003800000 */
[--C-:B012---:R-:W-:Y:S01]  /*1ad00*/  FADD.FTZ R77, R60, -R103.reuse ;  /* 0x800000673c4d7221 */ /* 0x107fe20000010000 */
[----:B------:R-:W-:Y:S01]  /*1ad10*/  SHF.L.U32 R79, R32, 0x10, RZ ;  /* 0x00000010204f7819 */ /* 0x000fe200000006ff */
[----:B------:R-:W-:Y:S01]  /*1ad20*/  IMAD.U32 R101, R28, 0x10000, RZ ;  /* 0x000100001c657824 */ /* 0x000fe200078e00ff */
[----:B------:R-:W-:Y:S01]  /*1ad30*/  SHF.L.U32 R78, R33, 0x10, RZ ;  /* 0x00000010214e7819 */ /* 0x000fe200000006ff */
[----:B------:R-:W-:Y:S01]  /*1ad40*/  FMUL.FTZ R76, R106, R77 ;  /* 0x0000004d6a4c7220 */ /* 0x000fe20000410000 */
[----:B------:R-:W-:Y:S01]  /*1ad50*/  FADD.FTZ R77, R62, -R103 ;  /* 0x800000673e4d7221 */ /* 0x000fe20000010000 */
[----:B------:R-:W-:Y:S01]  /*1ad60*/  IMAD.U32 R100, R29, 0x10000, RZ ;  /* 0x000100001d647824 */ /* 0x000fe200078e00ff */
[----:B------:R-:W-:Y:S01]  /*1ad70*/  SHF.L.U32 R102, R34, 0x10, RZ ;  /* 0x0000001022667819 */ /* 0x000fe200000006ff */
[----:B------:R-:W-:Y:S01]  /*1ad80*/  FFMA.FTZ R76, R76, R79, R101 ;  /* 0x0000004f4c4c7223 */ /* 0x000fe20000010065 */
[--C-:B------:R-:W-:Y:S01]  /*1ad90*/  FADD.FTZ R79, R64, -R103.reuse ;  /* 0x80000067404f7221 */ /* 0x100fe20000010000 */
[----:B------:R-:W-:Y:S01]  /*1ada0*/  FADD.FTZ R101, R66, -R103 ;  /* 0x8000006742657221 */ /* 0x000fe20000010000 */
        /* <DEDUP_REMOVED lines=21> */
[----:B------:R-:W-:Y:S01]  /*1af00*/  FADD.FTZ R111, R65, -R103 ;  /* 0x80000067416f7221 */ /* 0x000fe20000010000 */
[----:B------:R-:W-:Y:S01]  /*1af10*/  PRMT R114, R34, 0x7632, R114 ;  /* 0x0000763222727816 */ /* 0x000fe20000000072 */
[----:B------:R-:W-:Y:S01]  /*1af20*/  IMAD.U32 R108, R108, 0x10000, RZ ;  /* 0x000100006c6c7824 */ /* 0x000fe200078e00ff */
[----:B------:R-:W-:Y:S01]  /*1af30*/  PRMT R116, R30, 0x7632, R116 ;  /* 0x000076321e747816 */ /* 0x000fe20000000074 */
[----:B------:R-:W-:Y:S01]  /*1af40*/  IMAD.U32 R112, R112, 0x10000, RZ ;  /* 0x0001000070707824 */ /* 0x000fe200078e00ff */
[----:B------:R-:W-:Y:S01]  /*1af50*/  SHF.L.U32 R104, R104, 0x10, RZ ;  /* 0x0000001068687819 */ /* 0x000fe200000006ff */
[----:B------:R-:W-:Y:S01]  /*1af60*/  FMUL.FTZ R111, R106, R111 ;  /* 0x0000006f6a6f7220 */ /* 0x000fe20000410000 */
        /* <DEDUP_REMOVED lines=8> */
[----:B------:R-:W-:Y:S01]  /*1aff0*/  FFMA.FTZ R107, R107, R104, R108 ;  /* 0x000000686b6b7223 */ /* 0x000fe2000001006c */
[C---:B0-----:R-:W-:Y:S01]  /*1b000*/  IMAD.WIDE.U32 R100, R99.reuse, 0x10, R100 ;  /* 0x0000001063647825 */ /* 0x041fe200078e0064 */
[----:B------:R-:W-:Y:S02]  /*1b010*/  IADD3 R99, PT, PT, R99, 0x100, RZ ;  /* 0x0000010063637810 */ /* 0x000fe40007ffe0ff */
[----:B------:R-:W-:Y:S02]  /*1b020*/  F2FP.BF16.F32.PACK_AB R78, R111, R78 ;  /* 0x0000004e6f4e723e */ /* 0x000fe400000010ff */
[----:B------:R-:W-:Y:S02]  /*1b030*/  F2FP.BF16.F32.PACK_AB R77, R110, R77 ;  /* 0x0000004d6e4d723e */ /* 0x000fe400000010ff */
[----:B------:R-:W-:-:S05]  /*1b040*/  F2FP.BF16.F32.PACK_AB R76, R107, R76 ;  /* 0x0000004c6b4c723e */ /* 0x000fca00000010ff */
[----:B------:R3:W-:Y:S02]  /*1b050*/  STG.E.128 desc[UR6][R100.64], R76 ;  /* 0x0000004c64007986 */ /* 0x0007e4000c101d06 */
.L_x_8675:
[----:B------:R-:W-:Y:S05]  /*1b060*/  BSYNC.RECONVERGENT B0 ;  /* 0x0000000000007941 */ /* 0x000fea0003800200 */
.L_x_8674:
[----:B------:R-:W-:Y:S01]  /*1b070*/  ISETP.NE.AND P0, PT, R105, RZ, PT ;  /* 0x000000ff6900720c */ /* 0x000fe20003f05270 */
[----:B------:R-:W-:-:S12]  /*1b080*/  BSSY.RECONVERGENT B0, `(.L_x_8676) ;  /* 0x0000039000007945 */ /* 0x000fd80003800200 */
[----:B------:R-:W-:Y:S05]  /*1b090*/  @!P0 BRA `(.L_x_8677) ;  /* 0x0000000000dc8947 */ /* 0x000fea0003800000 */
[--C-:B0123--:R-:W-:Y:S01]  /*1b0a0*/  FADD.FTZ R101, R70, -R103.reuse ;  /* 0x8000006746657221 */ /* 0x10ffe20000010000 */
        /* <DEDUP_REMOVED lines=8> */
[----:B------:R-:W-:Y:S01]  /*1b130*/  FMUL.FTZ R76, R106, R79 ;  /* 0x0000004f6a4c7220 */ /* 0x000fe20000410000 */
[----:B------:R-:W-:Y:S01]  /*1b140*/  SHF.L.U32 R101, R20, 0x10, RZ ;  /* 0x0000001014657819 */ /* 0x000fe200000006ff */
[----:B------:R-:W-:Y:S01]  /*1b150*/  IMAD.U32 R100, R25, 0x10000, RZ ;  /* 0x0001000019647824 */ /* 0x000fe200078e00ff */
[----:B------:R-:W-:Y:S01]  /*1b160*/  SHF.L.U32 R104, R21, 0x10, RZ ;  /* 0x0000001015687819 */ /* 0x000fe200000006ff */
[----:B------:R-:W-:Y:S01]  /*1b170*/  FMUL.FTZ R102, R106, R77 ;  /* 0x0000004d6a667220 */ /* 0x000fe20000410000 */
[----:B------:R-:W-:Y:S01]  /*1b180*/  IMAD.U32 R79, R24, 0x10000, RZ ;  /* 0x00010000184f7824 */ /* 0x000fe200078e00ff */
[----:B------:R-:W-:Y:S01]  /*1b190*/  SHF.L.U32 R110, R22, 0x10, RZ ;  /* 0x00000010166e7819 */ /* 0x000fe200000006ff */
[----:B------:R-:W-:Y:S01]  /*1b1a0*/  FMUL.FTZ R107, R106, R107 ;  /* 0x0000006b6a6b7220 */ /* 0x000fe20000410000 */
[----:B------:R-:W-:Y:S01]  /*1b1b0*/  FFMA.FTZ R103, R103, R100, R104 ;  /* 0x0000006467677223 */ /* 0x000fe20000010068 */
[----:B------:R-:W-:Y:S01]  /*1b1c0*/  FFMA.FTZ R102, R102, R79, R101 ;  /* 0x0000004f66667223 */ /* 0x000fe20000010065 */
[----:B------:R-:W-:Y:S01]  /*1b1d0*/  SHF.L.U32 R114, R23, 0x10, RZ ;  /* 0x0000001017727819 */ /* 0x000fe200000006ff */
[----:B------:R-:W0:Y:S01]  /*1b1e0*/  LDC.64 R100, c[0x0][0x428] ;  /* 0x00010a00ff647b82 */ /* 0x000e220000000a00 */
[----:B------:R-:W-:Y:S01]  /*1b1f0*/  FMUL.FTZ R111, R106, R111 ;  /* 0x0000006f6a6f7220 */ /* 0x000fe20000410000 */
[----:B------:R-:W-:-:S02]  /*1b200*/  IMAD.U32 R108, R26, 0x10000, RZ ;  /* 0x000100001a6c7824 */ /* 0x000fc400078e00ff */
[C---:B------:R-:W-:Y:S01]  /*1b210*/  FMUL.FTZ R77, R106.reuse, R105 ;  /* 0x000000696a4d7220 */ /* 0x040fe20000410000 */
[----:B------:R-:W-:Y:S02]  /*1b220*/  IMAD.U32 R112, R27, 0x10000, RZ ;  /* 0x000100001b707824 */ /* 0x000fe400078e00ff */
[C---:B------:R-:W-:Y:S01]  /*1b230*/  FMUL.FTZ R78, R106.reuse, R109 ;  /* 0x0000006d6a4e7220 */ /* 0x040fe20000410000 */
[----:B------:R-:W-:Y:S01]  /*1b240*/  FMUL.FTZ R106, R106, R113 ;  /* 0x000000716a6a7220 */ /* 0x000fe20000410000 */
[----:B------:R-:W-:Y:S01]  /*1b250*/  FFMA.FTZ R104, R107, R108, R110 ;  /* 0x0000006c6b687223 */ /* 0x000fe2000001006e */
[----:B------:R-:W-:Y:S01]  /*1b260*/  FFMA.FTZ R79, R111, R112, R114 ;  /* 0x000000706f4f7223 */ /* 0x000fe20000010072 */
[----:B------:R-:W-:Y:S02]  /*1b270*/  PRMT R105, R24, 0x7632, R105 ;  /* 0x0000763218697816 */ /* 0x000fe40000000069 */
[----:B------:R-:W-:Y:S02]  /*1b280*/  PRMT R107, R20, 0x7632, R107 ;  /* 0x00007632146b7816 */ /* 0x000fe4000000006b */
        /* <DEDUP_REMOVED lines=8> */
[----:B------:R-:W-:Y:S01]  /*1b310*/  PRMT R115, R23, 0x7632, R115 ;  /* 0x0000763217737816 */ /* 0x000fe20000000073 */
[----:B0-----:R-:W-:Y:S01]  /*1b320*/  IMAD.WIDE.U32 R100, R99, 0x10, R100 ;  /* 0x0000001063647825 */ /* 0x001fe200078e0064 */
[----:B------:R-:W-:Y:S02]  /*1b330*/  SHF.L.U32 R108, R108, 0x10, RZ ;  /* 0x000000106c6c7819 */ /* 0x000fe400000006ff */
[----:B------:R-:W-:Y:S01]  /*1b340*/  SHF.L.U32 R113, R113, 0x10, RZ ;  /* 0x0000001071717819 */ /* 0x000fe200000006ff */
[----:B------:R-:W-:Y:S01]  /*1b350*/  IMAD.U32 R115, R115, 0x10000, RZ ;  /* 0x0001000073737824 */ /* 0x000fe200078e00ff */
        /* <DEDUP_REMOVED lines=9> */
[----:B------:R-:W-:-:S05]  /*1b3f0*/  F2FP.BF16.F32.PACK_AB R76, R105, R102 ;  /* 0x00000066694c723e */ /* 0x000fca00000010ff */
[----:B------:R4:W-:Y:S02]  /*1b400*/  STG.E.128 desc[UR6][R100.64], R76 ;  /* 0x0000004c64007986 */ /* 0x0009e4000c101d06 */
.L_x_8677:
[----:B------:R-:W-:Y:S05]  /*1b410*/  BSYNC.RECONVERGENT B0 ;  /* 0x0000000000007941 */ /* 0x000fea0003800200 */
.L_x_8676:
[----:B------:R-:W-:Y:S02]  /*1b420*/  UIADD3 UR15, UPT, UPT, UR15, UR12, URZ ;  /* 0x0000000c0f0f7290 */ /* 0x000fe4000fffe0ff */
[----:B------:R-:W-:Y:S02]  /*1b430*/  UPLOP3.LUT UP2, UPT, UPT, UPT, UP2, 0x40, 0x4 ;  /* 0x000000000004789c */ /* 0x000fe40003f4e820 */
[----:B------:R-:W-:-:S09]  /*1b440*/  UISETP.GE.AND UP1, UPT, UR15, UR13, UPT ;  /* 0x0000000d0f00728c */ /* 0x000fd2000bf26270 */
[----:B------:R-:W-:Y:S05]  /*1b450*/  BRA.U !UP1, `(.L_x_8678) ;  /* 0xfffffe5909747547 */ /* 0x000fea000b83ffff */
[----:B------:R-:W-:Y:S05]  /*1b460*/  EXIT ;  /* 0x000000000000794d */ /* 0x000fea0003800000 */
.L_x_8679:
        /* <DEDUP_REMOVED lines=9> */
.L_x_27516:


//--------------------- .text._ZN10layer_norm13ln_fwd_kernelINS_13Kernel_traitsI13__nv_bfloat16S2_fS2_fjLj8192ELj1ELj1ELj8ELj16ENS_18Kernel_traits_baseILj8192ES2_S2_fS2_fjLj256EEEEELb1ELb0ELb0ELb1EEEvNS_9FwdParamsE --------------------------
	.section	.text._ZN10layer_norm13ln_fwd_kernelINS_13Kernel_traitsI13__nv_bfloat16S2_fS2_fjLj8192ELj1ELj1ELj8ELj16ENS_18Kernel_traits_baseILj8192ES2_S2_fS2_fjLj256EEEEELb1ELb0ELb0ELb1EEEvNS_9FwdParamsE,"ax",@progbits
	.align	128
        .global         _ZN10layer_norm13ln_fwd_kernelINS_13Kernel_traitsI13__nv_bfloat16S2_fS2_fjLj8192ELj1ELj1ELj8ELj16ENS_18Kernel_traits_baseILj8192ES2_S2_fS2_fjLj256EEEEELb1ELb0ELb0ELb1EEEvNS_9FwdParamsE
        .type           _ZN10layer_norm13ln_fwd_kernelINS_13Kernel_traitsI13__nv_bfloat16S2_fS2_fjLj8192ELj1ELj1ELj8ELj16ENS_18Kernel_traits_baseILj8192ES2_S2_fS2_fjLj256EEEEELb1ELb0ELb0ELb1EEEvNS_9FwdParamsE,@function
        .size           _ZN10layer_norm13ln_fwd_kernelINS_13Kernel_traitsI13__nv_bfloat16S2_fS2_fjLj8192ELj1ELj1ELj8ELj16ENS_18Kernel_traits_baseILj8192ES2_S2_fS2_fjLj256EEEEELb1ELb0ELb0ELb1EEEvNS_9FwdParamsE,(.L_x_27517 - _ZN10layer_norm13ln_fwd_kernelINS_13Kernel_traitsI13__nv_bfloat16S2_fS2_fjLj8192ELj1ELj1ELj8ELj16ENS_18Kernel_traits_baseILj8192ES2_S2_fS2_fjLj256EEEEELb1ELb0ELb0ELb1EEEvNS_9FwdParamsE)
        .other          _ZN10layer_norm13ln_fwd_kernelINS_13Kernel_traitsI13__nv_bfloat16S2_fS2_fjLj8192ELj1ELj1ELj8ELj16ENS_18Kernel_traits_baseILj8192ES2_S2_fS2_fjLj256EEEEELb1ELb0ELb0ELb1EEEvNS_9FwdParamsE,@"STO_CUDA_ENTRY STV_DEFAULT"
_ZN10layer_norm13ln_fwd_kernelINS_13Kernel_traitsI13__nv_bfloat16S2_fS2_fjLj8192ELj1ELj1ELj8ELj16ENS_18Kernel_traits_baseILj8192ES2_S2_fS2_fjLj256EEEEELb1ELb0ELb0ELb1EEEvNS_9FwdParamsE:
.text._ZN10layer_norm13ln_fwd_kernelINS_13Kernel_traitsI13__nv_bfloat16S2_fS2_fjLj8192ELj1ELj1ELj8ELj16ENS_18Kernel_traits_baseILj8192ES2_S2_fS2_fjLj256EEEEELb1ELb0ELb0ELb1EEEvNS_9FwdParamsE:
[----:B------:R-:W-:Y:S01]  /*0000*/  LDC R1, c[0x0][0x37c] ;  /* 0x0000df00ff017b82 */ /* 0x000fe20000000800 */
[----:B------:R-:W0:Y:S07]  /*0010*/  LDCU.U8 UR4, c[0x0][0x464] ;  /* 0x00008c80ff0477ac */ /* 0x000e2e0008000000 */
[----:B------:R-:W1:Y:S01]  /*0020*/  LDC R0, c[0x0][0x458] ;  /* 0x00011600ff007b82 */ /* 0x000e620000000800 */
[----:B------:R-:W2:Y:S01]  /*0030*/  S2R R91, SR_TID.X ;  /* 0x00000000005b7919 */ /* 0x000ea20000002100 */
[----:B------:R-:W3:Y:S01]  /*0040*/  LDCU.64 UR10, c[0x0][0x450] ;  /* 0x00008a00ff0a77ac */ /* 0x000ee20008000a00 */
[----:B------:R-:W4:Y:S05]  /*0050*/  LDCU.64 UR8, c[0x0][0x358] ;  /* 0x00006b00ff0877ac */ /* 0x000f2a0008000a00 */
[----:B------:R-:W2:Y:S08]  /*0060*/  LDC R89, c[0x0][0x45c] ;  /* 0x00011700ff597b82 */ /* 0x000eb00000000800 */
[----:B------:R-:W2:Y:S01]  /*0070*/  LDC.64 R22, c[0x0][0x3d0] ;  /* 0x0000f400ff167b82 */ /* 0x000ea20000000a00 */
[----:B0-----:R-:W-:Y:S01]  /*0080*/  ISETP.NE.AND P1, PT, RZ, UR4, PT ;  /* 0x00000004ff007c0c */ /* 0x001fe2000bf25270 */
[----:B------:R-:W0:Y:S01]  /*0090*/  LDCU.64 UR4, c[0x0][0x438] ;  /* 0x00008700ff0477ac */ /* 0x000e220008000a00 */
[----:B---3--:R-:W-:-:S02]  /*00a0*/  IMAD.U32 R2, RZ, RZ, UR10 ;  /* 0x0000000aff027e24 */ /* 0x008fc4000f8e00ff */
[----:B------:R-:W-:-:S09]  /*00b0*/  IMAD.U32 R3, RZ, RZ, UR11 ;  /* 0x0000000bff037e24 */ /* 0x000fd2000f8e00ff */
[----:B-1----:R-:W-:Y:S01]  /*00c0*/  @P1 MOV R16, R0 ;  /* 0x0000000000101202 */ /* 0x002fe20000000f00 */
[----:B----4-:R-:W3:Y:S01]  /*00d0*/  @P1 LDG.E.64 R2, desc[UR8][R2.64] ;  /* 0x0000000802021981 */ /* 0x010ee2000c1e1b00 */
[----:B--2---:R-:W-:Y:S01]  /*00e0*/  @P1 IMAD.MOV.U32 R17, RZ, RZ, R89 ;  /* 0x000000ffff111224 */ /* 0x004fe200078e0059 */
[----:B------:R-:W1:Y:S01]  /*00f0*/  S2UR UR16, SR_CTAID.X ;  /* 0x00000000001079c3 */ /* 0x000e620000002500 */
[----:B0-----:R-:W-:-:S03]  /*0100*/  ISETP.NE.U32.AND P0, PT, RZ, UR4, PT ;  /* 0x00000004ff007c0c */ /* 0x001fc6000bf05070 */
[----:B------:R-:W2:Y:S01]  /*0110*/  @P1 LDG.E.64 R20, desc[UR8][R16.64] ;  /* 0x0000000810141981 */ /* 0x000ea2000c1e1b00 */
[----:B------:R-:W1:Y:S01]  /*0120*/  LDCU UR4, c[0x0][0x384] ;  /* 0x00007080ff0477ac */ /* 0x000e620008000800 */
[----:B------:R-:W-:Y:S01]  /*0130*/  ISETP.NE.AND.EX P0, PT, RZ, UR5, PT, P0 ;  /* 0x00000005ff007c0c */ /* 0x000fe2000bf05300 */
[C---:B------:R-:W-:Y:S01]  /*0140*/  IMAD.WIDE.U32 R22, R91.reuse, 0x10, R22 ;  /* 0x000000105b167825 */ /* 0x040fe200078e0016 */
[----:B------:R-:W2:Y:S04]  /*0150*/  @P1 LDC R27, c[0x0][0x460] ;  /* 0x00011800ff1b1b82 */ /* 0x000ea80000000800 */
        /* <DEDUP_REMOVED lines=11> */
[----:B-1----:R-:W-:-:S06]  /*0210*/  UISETP.GE.AND UP0, UPT, UR16, UR4, UPT ;  /* 0x000000041000728c */ /* 0x002fcc000bf06270 */
[----:B------:R-:W-:Y:S01]  /*0220*/  PLOP3.LUT P3, PT, PT, PT, UP0, 0x80, 0x8 ;  /* 0x000000000008781c */ /* 0x000fe20003f6f008 */
[----:B----4-:R-:W-:Y:S01]  /*0230*/  IMAD R91, R26, UR16, R91 ;  /* 0x000000101a5b7c24 */ /* 0x010fe2000f8e025b */
[----:B---3--:R-:W-:Y:S02]  /*0240*/  @P1 R2UR UR10, R2 ;  /* 0x00000000020a12ca */ /* 0x008fe400000e0000 */
[----:B------:R-:W-:Y:S02]  /*0250*/  @P1 R2UR UR11, R3 ;  /* 0x00000000030b12ca */ /* 0x000fe400000e0000 */
[----:B--2---:R-:W-:-:S05]  /*0260*/  @P1 IADD3 R0, P2, PT, R20, R27, RZ ;  /* 0x0000001b14001210 */ /* 0x004fca0007f5e0ff */
[----:B------:R-:W-:Y:S02]  /*0270*/  @P1 IMAD.X R89, RZ, RZ, R21, P2 ;  /* 0x000000ffff591224 */ /* 0x000fe400010e0615 */
[----:B0-----:R-:W-:Y:S06]  /*0280*/  @P3 EXIT ;  /* 0x000000000000394d */ /* 0x001fec0003800000 */
[--C-:B------:R-:W-:Y:S01]  /*0290*/  SHF.R.U64 R90, R0, 0x2, R89.reuse ;  /* 0x00000002005a7819 */ /* 0x100fe20000001259 */
[----:B------:R-:W-:Y:S01]  /*02a0*/  IMAD.HI.U32 R2, R91, -0x326172a9, RZ ;  /* 0xcd9e8d575b027827 */ /* 0x000fe200078e00ff */
[----:B------:R-:W-:Y:S01]  /*02b0*/  SHF.R.U32.HI R89, RZ, 0x2, R89 ;  /* 0x00000002ff597819 */ /* 0x000fe20000011659 */
[----:B------:R-:W-:Y:S01]  /*02c0*/  UIADD3 UR22, UPT, UPT, UR11, -0x4498517b, URZ ;  /* 0xbb67ae850b167890 */ /* 0x000fe2000fffe0ff */
[----:B-----5:R-:W-:Y:S01]  /*02d0*/  @P0 MOV R88, R12 ;  /* 0x0000000c00580202 */ /* 0x020fe20000000f00 */
[C---:B------:R-:W-:Y:S01]  /*02e0*/  IMAD.HI.U32 R3, R90.reuse, -0x2daee0ad, RZ ;  /* 0xd2511f535a037827 */ /* 0x040fe200078e00ff */
[----:B------:R-:W-:Y:S01]  /*02f0*/  LOP3.LUT R2, R89, UR10, R2, 0x96, !PT ;  /* 0x0000000a59027c12 */ /* 0x000fe2000f8e9602 */
[----:B------:R-:W-:Y:S01]  /*0300*/  UIADD3 UR21, UPT, UPT, UR10, -0x61c88647, URZ ;  /* 0x9e3779b90a157890 */ /* 0x000fe2000fffe0ff */
[----:B------:R-:W-:Y:S01]  /*0310*/  @P0 MOV R85, R15 ;  /* 0x0000000f00550202 */ /* 0x000fe20000000f00 */
[----:B------:R-:W-:Y:S01]  /*0320*/  IMAD R23, R90, -0x2daee0ad, RZ ;  /* 0xd2511f535a177824 */ /* 0x000fe200078e02ff */
[----:B------:R-:W-:Y:S01]  /*0330*/  LOP3.LUT R3, R3, UR11, RZ, 0x3c, !PT ;  /* 0x0000000b03037c12 */ /* 0x000fe2000f8e3cff */
[----:B------:R-:W-:Y:S01]  /*0340*/  IMAD.HI.U32 R22, R2, -0x2daee0ad, RZ ;  /* 0xd2511f5302167827 */ /* 0x000fe200078e00ff */
[----:B------:R-:W-:Y:S01]  /*0350*/  UIADD3 UR4, UPT, UPT, UR10, 0x3c6ef372, URZ ;  /* 0x3c6ef3720a047890 */ /* 0x000fe2000fffe0ff */
[----:B------:R-:W-:Y:S01]  /*0360*/  @!P0 CS2R R66, SRZ ;  /* 0x0000000000428805 */ /* 0x000fe2000001ff00 */
[----:B------:R-:W-:Y:S01]  /*0370*/  UIADD3 UR23, UPT, UPT, UR11, 0x76cf5d0a, URZ ;  /* 0x76cf5d0a0b177890 */ /* 0x000fe2000fffe0ff */
[----:B------:R-:W-:Y:S01]  /*0380*/  IMAD R21, R91, -0x326172a9, RZ ;  /* 0xcd9e8d575b157824 */ /* 0x000fe200078e02ff */
[----:B------:R-:W-:Y:S01]  /*0390*/  LOP3.LUT R22, R23, UR22, R22, 0x96, !PT ;  /* 0x0000001617167c12 */ /* 0x000fe2000f8e9616 */
[C---:B------:R-:W-:Y:S01]  /*03a0*/  IMAD.HI.U32 R20, R3.reuse, -0x326172a9, RZ ;  /* 0xcd9e8d5703147827 */ /* 0x040fe200078e00ff */
[----:B------:R-:W-:Y:S01]  /*03b0*/  UIADD3 UR24, UPT, UPT, UR11, 0x32370b8f, URZ ;  /* 0x32370b8f0b187890 */ /* 0x000fe2000fffe0ff */
[----:B------:R-:W-:Y:S01]  /*03c0*/  @!P0 CS2R R64, SRZ ;  /* 0x0000000000408805 */ /* 0x000fe2000001ff00 */
[----:B------:R-:W-:Y:S01]  /*03d0*/  UIADD3 UR5, UPT, UPT, UR10, 0x78dde6e4, URZ ;  /* 0x78dde6e40a057890 */ /* 0x000fe2000fffe0ff */
[----:B------:R-:W-:Y:S01]  /*03e0*/  IMAD R24, R3, -0x326172a9, RZ ;  /* 0xcd9e8d5703187824 */ /* 0x000fe200078e02ff */
[----:B------:R-:W-:Y:S01]  /*03f0*/  LOP3.LUT R20, R21, UR21, R20, 0x96, !PT ;  /* 0x0000001515147c12 */ /* 0x000fe2000f8e9614 */
[----:B------:R-:W-:Y:S01]  /*0400*/  IMAD.HI.U32 R3, R22, -0x326172a9, RZ ;  /* 0xcd9e8d5716037827 */ /* 0x000fe200078e00ff */
[----:B------:R-:W-:Y:S01]  /*0410*/  UIADD3 UR25, UPT, UPT, UR11, -0x126145ec, URZ ;  /* 0xed9eba140b197890 */ /* 0x000fe2000fffe0ff */
        /* <DEDUP_REMOVED lines=10> */
[----:B------:R-:W-:Y:S01]  /*04c0*/  IMAD.HI.U32 R23, R3, -0x2daee0ad, RZ ;  /* 0xd2511f5303177827 */ /* 0x000fe200078e00ff */
[----:B------:R-:W-:Y:S01]  /*04d0*/  UIADD3 UR12, UPT, UPT, UR11, -0x695add53, URZ ;  /* 0x96a522ad0b0c7890 */ /* 0x000fe2000fffe0ff */
[----:B------:R-:W-:-:S02]  /*04e0*/  @P0 MOV R83, R9 ;  /* 0x0000000900530202 */ /* 0x000fc40000000f00 */
[----:B------:R-:W-:Y:S01]  /*04f0*/  @!P0 CS2R R58, SRZ ;  /* 0x00000000003a8805 */ /* 0x000fe2000001ff00 */
[----:B------:R-:W-:Y:S01]  /*0500*/  IMAD R21, R22, -0x326172a9, RZ ;  /* 0xcd9e8d5716157824 */ /* 0x000fe200078e02ff */
[----:B------:R-:W-:Y:S01]  /*0510*/  LOP3.LUT R23, R24, UR24, R23, 0x96, !PT ;  /* 0x0000001818177c12 */ /* 0x000fe2000f8e9617 */
[C---:B------:R-:W-:Y:S01]  /*0520*/  IMAD.HI.U32 R20, R2.reuse, -0x326172a9, RZ ;  /* 0xcd9e8d5702147827 */ /* 0x040fe200078e00ff */
[----:B------:R-:W-:Y:S02]  /*0530*/  @!P0 MOV R83, R9 ;  /* 0x0000000900538202 */ /* 0x000fe40000000f00 */
[----:B------:R-:W-:Y:S02]  /*0540*/  @!P0 CS2R R56, SRZ ;  /* 0x0000000000388805 */ /* 0x000fe4000001ff00 */
[----:B------:R-:W-:Y:S01]  /*0550*/  @P0 MOV R72, R18 ;  /* 0x0000001200480202 */ /* 0x000fe20000000f00 */
[----:B------:R-:W-:Y:S01]  /*0560*/  IMAD R22, R3, -0x2daee0ad, RZ ;  /* 0xd2511f5303167824 */ /* 0x000fe200078e02ff */
[----:B------:R-:W-:Y:S01]  /*0570*/  LOP3.LUT R20, R21, UR4, R20, 0x96, !PT ;  /* 0x0000000415147c12 */ /* 0x000fe2000f8e9614 */
[----:B------:R-:W-:Y:S01]  /*0580*/  IMAD R21, R2, -0x326172a9, RZ ;  /* 0xcd9e8d5702157824 */ /* 0x000fe200078e02ff */
[----:B------:R-:W-:Y:S01]  /*0590*/  UIADD3 UR4, UPT, UPT, UR10, 0x1715609d, URZ ;  /* 0x1715609d0a047890 */ /* 0x000fe2000fffe0ff */
[----:B------:R-:W-:Y:S01]  /*05a0*/  IMAD.HI.U32 R2, R23, -0x326172a9, RZ ;  /* 0xcd9e8d5717027827 */ /* 0x000fe200078e00ff */
[----:B------:R-:W-:-:S02]  /*05b0*/  @P0 MOV R80, R4 ;  /* 0x0000000400500202 */ /* 0x000fc40000000f00 */
[----:B------:R-:W-:Y:S02]  /*05c0*/  @!P0 CS2R R54, SRZ ;  /* 0x0000000000368805 */ /* 0x000fe4000001ff00 */
[-C--:B------:R-:W-:Y:S01]  /*05d0*/  @P0 MOV R77, R7.reuse ;  /* 0x00000007004d0202 */ /* 0x080fe20000000f00 */
[----:B------:R-:W-:Y:S01]  /*05e0*/  IMAD.HI.U32 R3, R20, -0x2daee0ad, RZ ;  /* 0xd2511f5314037827 */ /* 0x000fe200078e00ff */
[----:B------:R-:W-:Y:S01]  /*05f0*/  LOP3.LUT R2, R21, UR5, R2, 0x96, !PT ;  /* 0x0000000515027c12 */ /* 0x000fe2000f8e9602 */
[----:B------:R-:W-:Y:S01]  /*0600*/  UIADD3 UR5, UPT, UPT, UR11, -0x56f99767, URZ ;  /* 0xa90668990b057890 */ /* 0x000fe2000fffe0ff */
[----:B------:R-:W-:Y:S01]  /*0610*/  @!P0 MOV R80, R4 ;  /* 0x0000000400508202 */ /* 0x000fe20000000f00 */
[----:B------:R-:W-:Y:S01]  /*0620*/  IMAD R23, R23, -0x326172a9, RZ ;  /* 0xcd9e8d5717177824 */ /* 0x000fe200078e02ff */
[----:B------:R-:W-:Y:S01]  /*0630*/  LOP3.LUT R3, R22, UR25, R3, 0x96, !PT ;  /* 0x0000001916037c12 */ /* 0x000fe2000f8e9603 */
[----:B------:R-:W-:Y:S01]  /*0640*/  IMAD R22, R20, -0x2daee0ad, RZ ;  /* 0xd2511f5314167824 */ /* 0x000fe200078e02ff */
[----:B------:R-:W-:Y:S01]  /*0650*/  @!P0 MOV R77, R7 ;  /* 0x00000007004d8202 */ /* 0x000fe20000000f00 */
[----:B------:R-:W-:Y:S01]  /*0660*/  IMAD.HI.U32 R21, R2, -0x2daee0ad, RZ ;  /* 0xd2511f5302157827 */ /* 0x000fe200078e00ff */
[----:B------:R-:W-:-:S02]  /*0670*/  LOP3.LUT R97, R0, 0x3, RZ, 0xc0, !PT ;  /* 0x0000000300617812 */ /* 0x000fc400078ec0ff */
[----:B------:R-:W-:Y:S02]  /*0680*/  @!P0 CS2R R52, SRZ ;  /* 0x0000000000348805 */ /* 0x000fe4000001ff00 */
[----:B------:R-:W-:Y:S01]  /*0690*/  PRMT R9, R67, 0x7632, R9 ;  /* 0x0000763243097816 */ /* 0x000fe20000000009 */
[----:B------:R-:W-:Y:S01]  /*06a0*/  IMAD.HI.U32 R20, R3, -0x326172a9, RZ ;  /* 0xcd9e8d5703147827 */ /* 0x000fe200078e00ff */
[----:B------:R-:W-:Y:S01]  /*06b0*/  LOP3.LUT R21, R22, UR5, R21, 0x96, !PT ;  /* 0x0000000516157c12 */ /* 0x000fe2000f8e9615 */
[----:B------:R-:W-:Y:S01]  /*06c0*/  UIADD3 UR5, UPT, UPT, UR10, 0x5384540f, URZ ;  /* 0x5384540f0a057890 */ /* 0x000fe2000fffe0ff */
[----:B------:R-:W-:Y:S01]  /*06d0*/  PRMT R7, R65, 0x7632, R7 ;  /* 0x0000763241077816 */ /* 0x000fe20000000007 */
[----:B------:R-:W-:Y:S01]  /*06e0*/  IMAD R22, R3, -0x326172a9, RZ ;  /* 0xcd9e8d5703167824 */ /* 0x000fe200078e02ff */
[----:B------:R-:W-:Y:S01]  /*06f0*/  LOP3.LUT R20, R23, UR4, R20, 0x96, !PT ;  /* 0x0000000417147c12 */ /* 0x000fe2000f8e9614 */
[----:B------:R-:W-:Y:S01]  /*0700*/  IMAD.HI.U32 R3, R21, -0x326172a9, RZ ;  /* 0xcd9e8d5715037827 */ /* 0x000fe200078e00ff */
[----:B------:R-:W-:Y:S01]  /*0710*/  UIADD3 UR4, UPT, UPT, UR11, 0x646e171e, URZ ;  /* 0x646e171e0b047890 */ /* 0x000fe2000fffe0ff */
[----:B------:R-:W-:Y:S01]  /*0720*/  PRMT R4, R62, 0x7632, R4 ;  /* 0x000076323e047816 */ /* 0x000fe20000000004 */
[----:B------:R-:W-:Y:S01]  /*0730*/  UPLOP3.LUT UP2, UPT, UPT, UPT, UPT, 0x40, 0x4 ;  /* 0x000000000004789c */ /* 0x000fe20003f4e870 */
[----:B------:R-:W-:Y:S01]  /*0740*/  IMAD R23, R2, -0x2daee0ad, RZ ;  /* 0xd2511f5302177824 */ /* 0x000fe200078e02ff */
[----:B------:R-:W-:Y:S01]  /*0750*/  LOP3.LUT R3, R22, UR26, R3, 0x96, !PT ;  /* 0x0000001a16037c12 */ /* 0x000fe2000f8e9603 */
[----:B------:R-:W-:Y:S01]  /*0760*/  IMAD.HI.U32 R2, R20, -0x2daee0ad, RZ ;  /* 0xd2511f5314027827 */ /* 0x000fe200078e00ff */
[----:B------:R-:W0:Y:S03]  /*0770*/  LDCU UR18, c[0x0][0x388] ;  /* 0x00007100ff1277ac */ /* 0x000e260008000800 */
[----:B------:R-:W-:Y:S01]  /*0780*/  IMAD.HI.U32 R22, R3, -0x2daee0ad, RZ ;  /* 0xd2511f5303167827 */ /* 0x000fe200078e00ff */
[----:B------:R-:W-:Y:S01]  /*0790*/  LOP3.LUT R2, R23, UR4, R2, 0x96, !PT ;  /* 0x0000000417027c12 */ /* 0x000fe2000f8e9602 */
[----:B------:R-:W-:-:S02]  /*07a0*/  UIADD3 UR4, UPT, UPT, UR11, 0x1fd5c5a3, URZ ;  /* 0x1fd5c5a30b047890 */ /* 0x000fc4000fffe0ff */
[----:B------:R-:W-:Y:S01]  /*07b0*/  IMAD R23, R20, -0x2daee0ad, RZ ;  /* 0xd2511f5314177824 */ /* 0x000fe200078e02ff */
[----:B------:R-:W1:Y:S01]  /*07c0*/  LDCU.U8 UR19, c[0x0][0x410] ;  /* 0x00008200ff1377ac */ /* 0x000e620008000000 */
[----:B------:R-:W-:Y:S02]  /*07d0*/  IMAD R21, R21, -0x326172a9, RZ ;  /* 0xcd9e8d5715157824 */ /* 0x000fe400078e02ff */
[C---:B------:R-:W-:Y:S01]  /*07e0*/  IMAD.HI.U32 R20, R2.reuse, -0x326172a9, RZ ;  /* 0xcd9e8d5702147827 */ /* 0x040fe200078e00ff */
[----:B------:R-:W-:Y:S01]  /*07f0*/  LOP3.LUT R22, R23, UR4, R22, 0x96, !PT ;  /* 0x0000000417167c12 */ /* 0x000fe2000f8e9616 */
[----:B------:R-:W-:Y:S02]  /*0800*/  UIADD3 UR4, UPT, UPT, UR10, -0x700cb87f, URZ ;  /* 0x8ff347810a047890 */ /* 0x000fe4000fffe0ff */
[----:B------:R-:W-:Y:S01]  /*0810*/  IMAD R24, R3, -0x2daee0ad, RZ ;  /* 0xd2511f5303187824 */ /* 0x000fe200078e02ff */
[----:B------:R-:W-:Y:S01]  /*0820*/  LOP3.LUT R20, R21, UR5, R20, 0x96, !PT ;  /* 0x0000000515147c12 */ /* 0x000fe2000f8e9614 */
[----:B------:R-:W-:Y:S01]  /*0830*/  IMAD R21, R2, -0x326172a9, RZ ;  /* 0xcd9e8d5702157824 */ /* 0x000fe200078e02ff */
[----:B------:R-:W-:Y:S01]  /*0840*/  UIADD3 UR5, UPT, UPT, UR11, -0x24c28bd8, URZ ;  /* 0xdb3d74280b057890 */ /* 0x000fe2000fffe0ff */
[----:B------:R-:W-:Y:S01]  /*0850*/  IMAD.HI.U32 R2, R22, -0x326172a9, RZ ;  /* 0xcd9e8d5716027827 */ /* 0x000fe200078e00ff */
[----:B------:R-:W2:Y:S03]  /*0860*/  LDCU UR20, c[0x0][0x400] ;  /* 0x00008000ff1477ac */ /* 0x000ea60008000800 */
[----:B------:R-:W-:Y:S01]  /*0870*/  IMAD.HI.U32 R3, R20, -0x2daee0ad, RZ ;  /* 0xd2511f5314037827 */ /* 0x000fe200078e00ff */
[--C-:B------:R-:W-:Y:S01]  /*0880*/  LOP3.LUT R21, R21, UR6, R2.reuse, 0x96, !PT ;  /* 0x0000000615157c12 */ /* 0x100fe2000f8e9602 */
[----:B------:R-:W3:Y:S01]  /*0890*/  LDCU.64 UR6, c[0x0][0x3e0] ;  /* 0x00007c00ff0677ac */ /* 0x000ee20008000a00 */
[----:B------:R-:W-:Y:S01]  /*08a0*/  PRMT R2, R60, 0x7632, R2 ;  /* 0x000076323c027816 */ /* 0x000fe20000000002 */
[----:B------:R-:W-:Y:S01]  /*08b0*/  @P0 IMAD.MOV.U32 R87, RZ, RZ, R13 ;  /* 0x000000ffff570224 */ /* 0x000fe200078e000d */
[----:B------:R-:W-:Y:S01]  /*08c0*/  LOP3.LUT R24, R24, UR5, R3, 0x96, !PT ;  /* 0x0000000518187c12 */ /* 0x000fe2000f8e9603 */
[----:B------:R-:W-:Y:S01]  /*08d0*/  IMAD R3, R22, -0x326172a9, RZ ;  /* 0xcd9e8d5716037824 */ /* 0x000fe200078e02ff */
[----:B------:R-:W4:Y:S01]  /*08e0*/  LDCU.64 UR14, c[0x0][0x3a0] ;  /* 0x00007400ff0e77ac */ /* 0x000f220008000a00 */
[----:B------:R-:W-:-:S02]  /*08f0*/  @P0 IMAD.MOV.U32 R84, RZ, RZ, R8 ;  /* 0x000000ffff540224 */ /* 0x000fc400078e0008 */
[----:B------:R-:W-:-:S04]  /*0900*/  IMAD.HI.U32 R74, R24, -0x326172a9, RZ ;  /* 0xcd9e8d57184a7827 */ /* 0x000fc800078e00ff */
[----:B------:R-:W-:Y:S01]  /*0910*/  @P0 IMAD.MOV.U32 R82, RZ, RZ, R10 ;  /* 0x000000ffff520224 */ /* 0x000fe200078e000a */
[----:B------:R-:W-:Y:S01]  /*0920*/  LOP3.LUT R74, R3, UR4, R74, 0x96, !PT ;  /* 0x00000004034a7c12 */ /* 0x000fe2000f8e964a */
[----:B------:R-:W-:Y:S01]  /*0930*/  @P0 IMAD.MOV.U32 R81, RZ, RZ, R11 ;  /* 0x000000ffff510224 */ /* 0x000fe200078e000b */
[----:B------:R-:W-:Y:S01]  /*0940*/  PRMT R3, R61, 0x7632, R3 ;  /* 0x000076323d037816 */ /* 0x000fe20000000003 */
[----:B------:R-:W-:Y:S01]  /*0950*/  @P0 IMAD.MOV.U32 R86, RZ, RZ, R14 ;  /* 0x000000ffff560224 */ /* 0x000fe200078e000e */
[----:B------:R-:W-:Y:S01]  /*0960*/  @!P0 MOV R86, R14 ;  /* 0x0000000e00568202 */ /* 0x000fe20000000f00 */
[----:B------:R-:W-:Y:S01]  /*0970*/  @!P0 IMAD.MOV.U32 R88, RZ, RZ, R12 ;  /* 0x000000ffff588224 */ /* 0x000fe200078e000c */
[----:B---3--:R-:W-:Y:S01]  /*0980*/  UISETP.NE.U32.AND UP0, UPT, UR6, URZ, UPT ;  /* 0x000000ff0600728c */ /* 0x008fe2000bf05070 */
[----:B------:R-:W-:Y:S01]  /*0990*/  @!P0 IMAD.MOV.U32 R87, RZ, RZ, R13 ;  /* 0x000000ffff578224 */ /* 0x000fe200078e000d */
[----:B------:R-:W3:Y:S01]  /*09a0*/  LDCU UR6, c[0x0][0x404] ;  /* 0x00008080ff0677ac */ /* 0x000ee20008000800 */
[--C-:B------:R-:W-:Y:S01]  /*09b0*/  @!P0 IMAD.MOV.U32 R85, RZ, RZ, R15.reuse ;  /* 0x000000ffff558224 */ /* 0x100fe200078e000f */
[----:B------:R-:W-:Y:S01]  /*09c0*/  PRMT R14, R88, 0x7632, R14 ;  /* 0x00007632580e7816 */ /* 0x000fe2000000000e */
[----:B------:R-:W-:Y:S01]  /*09d0*/  @!P0 IMAD.MOV.U32 R84, RZ, RZ, R8 ;  /* 0x000000ffff548224 */ /* 0x000fe200078e0008 */
[----:B------:R-:W-:Y:S01]  /*09e0*/  PRMT R15, R87, 0x7632, R15 ;  /* 0x00007632570f7816 */ /* 0x000fe2000000000f */
[----:B------:R-:W-:Y:S01]  /*09f0*/  @!P0 IMAD.MOV.U32 R82, RZ, RZ, R10 ;  /* 0x000000ffff528224 */ /* 0x000fe200078e000a */
[----:B------:R-:W-:Y:S01]  /*0a00*/  PRMT R8, R66, 0x7632, R8 ;  /* 0x0000763242087816 */ /* 0x000fe20000000008 */
[--C-:B------:R-:W-:Y:S01]  /*0a10*/  @!P0 IMAD.MOV.U32 R81, RZ, RZ, R11.reuse ;  /* 0x000000ffff518224 */ /* 0x100fe200078e000b */
[----:B------:R-:W-:Y:S01]  /*0a20*/  PRMT R11, R83, 0x7632, R11 ;  /* 0x00007632530b7816 */ /* 0x000fe2000000000b */
[----:B------:R-:W-:Y:S01]  /*0a30*/  IMAD R20, R20, -0x2daee0ad, RZ ;  /* 0xd2511f5314147824 */ /* 0x000fe200078e02ff */
[----:B------:R-:W-:Y:S01]  /*0a40*/  PRMT R12, R82, 0x7632, R12 ;  /* 0x00007632520c7816 */ /* 0x000fe2000000000c */
[----:B------:R-:W-:Y:S01]  /*0a50*/  IMAD.HI.U32 R75, R21, -0x2daee0ad, RZ ;  /* 0xd2511f53154b7827 */ /* 0x000fe200078e00ff */
[----:B------:R-:W-:Y:S01]  /*0a60*/  PRMT R13, R81, 0x7632, R13 ;  /* 0x00007632510d7816 */ /* 0x000fe2000000000d */
[----:B------:R-:W-:Y:S01]  /*0a70*/  UISETP.NE.AND.EX UP0, UPT, UR7, URZ, UPT, UP0 ;  /* 0x000000ff0700728c */ /* 0x000fe2000bf05300 */
[----:B------:R-:W-:Y:S01]  /*0a80*/  PRMT R10, R84, 0x7632, R10 ;  /* 0x00007632540a7816 */ /* 0x000fe2000000000a */
[----:B------:R-:W-:-:S02]  /*0a90*/  @!P0 IMAD.MOV.U32 R72, RZ, RZ, R18 ;  /* 0x000000ffff488224 */ /* 0x000fc400078e0012 */
[----:B------:R-:W-:Y:S02]  /*0aa0*/  HFMA2 R18, -RZ, RZ, 0, 0 ;  /* 0x00000000ff127431 */ /* 0x000fe400000001ff */
[----:B------:R-:W-:Y:S01]  /*0ab0*/  @P0 IMAD.MOV.U32 R79, RZ, RZ, R5 ;  /* 0x000000ffff4f0224 */ /* 0x000fe200078e0005 */
[----:B------:R-:W-:Y:S01]  /*0ac0*/  LOP3.LUT R75, R20, UR12, R75, 0x96, !PT ;  /* 0x0000000c144b7c12 */ /* 0x000fe2000f8e964b */
[----:B------:R-:W-:Y:S01]  /*0ad0*/  @P0 IMAD.MOV.U32 R78, RZ, RZ, R6 ;  /* 0x000000ffff4e0224 */ /* 0x000fe200078e0006 */
[----:B------:R-:W0:Y:S01]  /*0ae0*/  LDCU UR7, c[0x0][0x408] ;  /* 0x00008100ff0777ac */ /* 0x000e220008000800 */
[----:B------:R-:W-:Y:S02]  /*0af0*/  @P0 IMAD.MOV.U32 R76, RZ, RZ, R16 ;  /* 0x000000ffff4c0224 */ /* 0x000fe400078e0010 */
[----:B------:R-:W-:Y:S01]  /*0b00*/  @P0 IMAD.MOV.U32 R73, RZ, RZ, R17 ;  /* 0x000000ffff490224 */ /* 0x000fe200078e0011 */
[----:B------:R-:W0:Y:S01]  /*0b10*/  LDCU.64 UR12, c[0x0][0x380] ;  /* 0x00007000ff0c77ac */ /* 0x000e220008000a00 */
[--C-:B------:R-:W-:Y:S01]  /*0b20*/  @!P0 IMAD.MOV.U32 R79, RZ, RZ, R5.reuse ;  /* 0x000000ffff4f8224 */ /* 0x100fe200078e0005 */
[----:B------:R-:W-:Y:S01]  /*0b30*/  PRMT R5, R63, 0x7632, R5 ;  /* 0x000076323f057816 */ /* 0x000fe20000000005 */
[--C-:B------:R-:W-:Y:S01]  /*0b40*/  @!P0 IMAD.MOV.U32 R78, RZ, RZ, R6.reuse ;  /* 0x000000ffff4e8224 */ /* 0x100fe200078e0006 */
[----:B------:R-:W-:Y:S01]  /*0b50*/  PRMT R6, R64, 0x7632, R6 ;  /* 0x0000763240067816 */ /* 0x000fe20000000006 */
[--C-:B------:R-:W-:Y:S01]  /*0b60*/  @!P0 IMAD.MOV.U32 R76, RZ, RZ, R16.reuse ;  /* 0x000000ffff4c8224 */ /* 0x100fe200078e0010 */
[----:B------:R-:W-:Y:S01]  /*0b70*/  PRMT R16, R86, 0x7632, R16 ;  /* 0x0000763256107816 */ /* 0x000fe20000000010 */
[--C-:B------:R-:W-:Y:S01]  /*0b80*/  @!P0 IMAD.MOV.U32 R73, RZ, RZ, R17.reuse ;  /* 0x000000ffff498224 */ /* 0x100fe200078e0011 */
[----:B------:R-:W-:Y:S01]  /*0b90*/  PRMT R17, R85, 0x7632, R17 ;  /* 0x0000763255117816 */ /* 0x000fe20000000011 */
[----:B------:R-:W-:-:S02]  /*0ba0*/  IMAD R96, R21, -0x2daee0ad, RZ ;  /* 0xd2511f5315607824 */ /* 0x000fc400078e02ff */
[----:B-1234-:R-:W-:-:S07]  /*0bb0*/  IMAD R0, R24, -0x326172a9, RZ ;  /* 0xcd9e8d5718007824 */ /* 0x01efce00078e02ff */
.L_x_8883:
[----:B-1----:R-:W1:Y:S01]  /*0bc0*/  @UP0 LDCU.64 UR4, c[0x0][0x3e0] ;  /* 0x00007c00ff0407ac */ /* 0x002e620008000a00 */
[----:B------:R-:W2:Y:S01]  /*0bd0*/  S2R R92, SR_TID.X ;  /* 0x00000000005c7919 */ /* 0x000ea20000002100 */
[----:B------:R-:W3:Y:S01]  /*0be0*/  LDC.64 R24, c[0x0][0x390] ;  /* 0x0000e400ff187b82 */ /* 0x000ee20000000a00 */
[----:B------:R-:W-:Y:S01]  /*0bf0*/  PLOP3.LUT P0, PT, PT, PT, UP0, 0x80, 0x8 ;  /* 0x000000000008781c */ /* 0x000fe20003f0f008 */
[----:B-1----:R-:W-:-:S06]  /*0c00*/  @UP0 UIMAD.WIDE UR4, UR16, 0x2, UR4 ;  /* 0x00000002100408a5 */ /* 0x002fcc000f8e0204 */
[----:B------:R-:W-:Y:S01]  /*0c10*/  IMAD.U32 R26, RZ, RZ, UR4 ;  /* 0x00000004ff1a7e24 */ /* 0x000fe2000f8e00ff */
[----:B0-----:R-:W-:Y:S01]  /*0c20*/  UIMAD UR4, UR16, UR18, URZ ;  /* 0x00000012100472a4 */ /* 0x001fe2000f8e02ff */
[----:B------:R-:W-:-:S03]  /*0c30*/  IMAD.U32 R27, RZ, RZ, UR5 ;  /* 0x00000005ff1b7e24 */ /* 0x000fc6000f8e00ff */
[----:B------:R-:W-:Y:S02]  /*0c40*/  USHF.R.S32.HI UR5, URZ, 0x1f, UR4 ;  /* 0x0000001fff057899 */ /* 0x000fe40008011404 */
[----:B------:R-:W4:Y:S02]  /*0c50*/  @P0 LDG.E.U16 R26, desc[UR8][R26.64] ;  /* 0x000000081a1a0981 */ /* 0x000f24000c1e1500 */
[----:B------:R-:W-:-:S06]  /*0c60*/  ULEA.HI UR5, UR5, UR4, URZ, 0x3 ;  /* 0x0000000405057291 */ /* 0x000fcc000f8f18ff */
[----:B------:R-:W-:-:S04]  /*0c70*/  MOV R93, UR5 ;  /* 0x00000005005d7c02 */ /* 0x000fc80008000f00 */
[----:B--2---:R-:W-:-:S05]  /*0c80*/  LEA.HI.SX32 R93, R93, R92, 0x1d ;  /* 0x0000005c5d5d7211 */ /* 0x004fca00078feaff */
[----:B---3--:R-:W-:-:S06]  /*0c90*/  IMAD.WIDE.U32 R20, R93, 0x10, R24 ;  /* 0x000000105d147825 */ /* 0x008fcc00078e0018 */
[----:B------:R-:W5:Y:S01]  /*0ca0*/  LDG.E.128 R20, desc[UR8][R20.64] ;  /* 0x0000000814147981 */ /* 0x000f62000c1e1d00 */
[----:B------:R-:W-:Y:S01]  /*0cb0*/  PLOP3.LUT P0, PT, PT, PT, UP0, 0x80, 0x8 ;  /* 0x000000000008781c */ /* 0x000fe20003f0f008 */
[----:B------:R-:W-:Y:S01]  /*0cc0*/  UISETP.NE.U32.AND UP1, UPT, UR14, URZ, UPT ;  /* 0x000000ff0e00728c */ /* 0x000fe2000bf25070 */
[----:B------:R-:W-:Y:S01]  /*0cd0*/  IMAD.MOV.U32 R94, RZ, RZ, 0x2f800000 ;  /* 0x2f800000ff5e7424 */ /* 0x000fe200078e00ff */
[----:B------:R-:W-:Y:S01]  /*0ce0*/  UMOV UR17, 0x3f800000 ;  /* 0x3f80000000117882 */ /* 0x000fe20000000000 */
[----:B------:R-:W-:Y:S02]  /*0cf0*/  UIADD3 UR27, UPT, UPT, UR10, -0x255992d5, URZ ;  /* 0xdaa66d2b0a1b7890 */ /* 0x000fe4000fffe0ff */
[----:B------:R-:W-:Y:S02]  /*0d00*/  UISETP.NE.AND.EX UP1, UPT, UR15, URZ, UPT, UP1 ;  /* 0x000000ff0f00728c */ /* 0x000fe4000bf25310 */
[----:B------:R-:W-:Y:S02]  /*0d10*/  UIADD3 UR28, UPT, UPT, UR11, 0x646e171e, URZ ;  /* 0x646e171e0b1c7890 */ /* 0x000fe4000fffe0ff */
[----:B------:R-:W-:-:S02]  /*0d20*/  UIADD3 UR29, UPT, UPT, UR10, 0x78dde6e4, URZ ;  /* 0x78dde6e40a1d7890 */ /* 0x000fc4000fffe0ff */
[----:B------:R-:W-:Y:S02]  /*0d30*/  UIADD3 UR30, UPT, UPT, UR10, -0xe443238, URZ ;  /* 0xf1bbcdc80a1e7890 */ /* 0x000fe4000fffe0ff */
[----:B------:R-:W-:Y:S02]  /*0d40*/  UIADD3 UR31, UPT, UPT, UR11, 0x1fd5c5a3, URZ ;  /* 0x1fd5c5a30b1f7890 */ /* 0x000fe4000fffe0ff */
[----:B------:R-:W-:Y:S02]  /*0d50*/  UIADD3 UR32, UPT, UPT, UR10, 0x3c6ef372, URZ ;  /* 0x3c6ef3720a207890 */ /* 0x000fe4000fffe0ff */
[----:B------:R-:W-:Y:S02]  /*0d60*/  UIADD3 UR33, UPT, UPT, UR11, -0x24c28bd8, URZ ;  /* 0xdb3d74280b217890 */ /* 0x000fe4000fffe0ff */
[----:B------:R-:W-:Y:S02]  /*0d70*/  UIADD3 UR34, UPT, UPT, UR10, 0x1715609d, URZ ;  /* 0x1715609d0a227890 */ /* 0x000fe4000fffe0ff */
[----:B------:R-:W-:-:S02]  /*0d80*/  UIADD3 UR35, UPT, UPT, UR11, -0x56f99767, URZ ;  /* 0xa90668990b237890 */ /* 0x000fc4000fffe0ff */
[----:B------:R-:W-:Y:S02]  /*0d90*/  UIADD3 UR36, UPT, UPT, UR11, -0x695add53, URZ ;  /* 0x96a522ad0b247890 */ /* 0x000fe4000fffe0ff */
[----:B------:R-:W-:Y:S02]  /*0da0*/  UIADD3 UR37, UPT, UPT, UR10, 0x5384540f, URZ ;  /* 0x5384540f0a257890 */ /* 0x000fe4000fffe0ff */
[----:B------:R-:W-:Y:S01]  /*0db0*/  UIADD3 UR38, UPT, UPT, UR10, -0x700cb87f, URZ ;  /* 0x8ff347810a267890 */ /* 0x000fe2000fffe0ff */
[----:B----4-:R-:W-:-:S13]  /*0dc0*/  @P0 R2UR UR4, R26 ;  /* 0x000000001a0402ca */ /* 0x010fda00000e0000 */
[----:B------:R-:W-:Y:S01]  /*0dd0*/  @UP0 USHF.L.U32 UR17, UR4, 0x10, URZ ;  /* 0x0000001004110899 */ /* 0x000fe200080006ff */
[----:B------:R-:W-:Y:S11]  /*0de0*/  BRA.U !UP1, `(.L_x_8680) ;  /* 0x0000002509d07547 */ /* 0x000ff6000b800000 */
[----:B------:R-:W0:Y:S02]  /*0df0*/  LDC.64 R26, c[0x0][0x3a0] ;  /* 0x0000e800ff1a7b82 */ /* 0x000e240000000a00 */
[----:B0-----:R-:W-:-:S05]  /*0e00*/  IMAD.WIDE.U32 R26, R93, 0x20, R26 ;  /* 0x000000205d1a7825 */ /* 0x001fca00078e001a */
[----:B------:R0:W5:Y:S04]  /*0e10*/  LDG.E.128 R48, desc[UR8][R26.64] ;  /* 0x000000081a307981 */ /* 0x000168000c1e1d00 */
[----:B------:R0:W5:Y:S01]  /*0e20*/  LDG.E.128 R44, desc[UR8][R26.64+0x10] ;  /* 0x000010081a2c7981 */ /* 0x000162000c1e1d00 */
[----:B------:R-:W-:Y:S01]  /*0e30*/  ISETP.NE.AND P0, PT, R97, 0x1, PT ;  /* 0x000000016100780c */ /* 0x000fe20003f05270 */
[----:B------:R-:W-:Y:S01]  /*0e40*/  IMAD.MOV.U32 R28, RZ, RZ, 0x2 ;  /* 0x00000002ff1c7424 */ /* 0x000fe200078e00ff */
[----:B------:R-:W-:Y:S01]  /*0e50*/  MOV R29, R0 ;  /* 0x00000000001d7202 */ /* 0x000fe20000000f00 */
[----:B------:R-:W-:-:S10]  /*0e60*/  IMAD.MOV.U32 R34, RZ, RZ, R96 ;  /* 0x000000ffff227224 */ /* 0x000fd400078e0060 */
[----:B0-----:R-:W-:Y:S05]  /*0e70*/  @!P0 BRA `(.L_x_8681) ;  /* 0x0000000400108947 */ /* 0x001fea0003800000 */
[----:B------:R-:W-:-:S05]  /*0e80*/  IMAD.MOV.U32 R26, RZ, RZ, 0x2 ;  /* 0x00000002ff1a7424 */ /* 0x000fca00078e00ff */
[----:B------:R-:W-:-:S04]  /*0e90*/  VIADDMNMX.U32 R26, R97, 0xfffffffe, R26, PT ;  /* 0xfffffffe611a7846 */ /* 0x000fc8000380001a */
[----:B------:R-:W-:-:S04]  /*0ea0*/  SHF.L.U32 R28, R26, 0x2, RZ ;  /* 0x000000021a1c7819 */ /* 0x000fc800000006ff */
[----:B------:R-:W0:Y:S02]  /*0eb0*/  LDC R26, c[0x2][R28] ;  /* 0x008000001c1a7b82 */ /* 0x000e240000000800 */
[----:B0-----:R-:W-:-:S04]  /*0ec0*/  SHF.R.S32.HI R27, RZ, 0x1f, R26 ;  /* 0x0000001fff1b7819 */ /* 0x001fc8000001141a */
.L_x_27352:
[----:B------:R-:W-:Y:S05]  /*0ed0*/  BRX R26 -0xee0                                         (*"BRANCH_TARGETS .L_x_27353,.L_x_27354,.L_x_27355"*) ;  /* 0xfffffff01a487949 */ /* 0x000fea000383ffff */
.L_x_27355:
[----:B------:R-:W-:Y:S01]  /*0ee0*/  VIADD R28, R97, 0x1 ;  /* 0x00000001611c7836 */ /* 0x000fe20000000000 */
[----:B------:R-:W-:Y:S01]  /*0ef0*/  MOV R29, R74 ;  /* 0x0000004a001d7202 */ /* 0x000fe20000000f00 */
[----:B------:R-:W-:Y:S01]  /*0f00*/  IMAD.MOV.U32 R34, RZ, RZ, R96 ;  /* 0x000000ffff227224 */ /* 0x000fe200078e0060 */
[----:B------:R-:W-:Y:S06]  /*0f10*/  BRA `(.L_x_8681) ;  /* 0x0000000000e87947 */ /* 0x000fec0003800000 */
.L_x_27353:
[----:B------:R-:W-:Y:S01]  /*0f20*/  IMAD.MOV.U32 R34, RZ, RZ, R96 ;  /* 0x000000ffff227224 */ /* 0x000fe200078e0060 */
[----:B------:R-:W-:Y:S01]  /*0f30*/  MOV R29, R75 ;  /* 0x0000004b001d7202 */ /* 0x000fe20000000f00 */
[----:B------:R-:W-:Y:S01]  /*0f40*/  IMAD.MOV.U32 R28, RZ, RZ, 0x3 ;  /* 0x00000003ff1c7424 */ /* 0x000fe200078e00ff */
[----:B------:R-:W-:Y:S06]  /*0f50*/  BRA `(.L_x_8681) ;  /* 0x0000000000d87947 */ /* 0x000fec0003800000 */
.L_x_27354:
        /* <DEDUP_REMOVED lines=12> */
.L_x_8682:
        /* <DEDUP_REMOVED lines=42> */
.L_x_8681:
[----:B------:R-:W-:Y:S01]  /*12c0*/  I2FP.F32.U32 R27, R29 ;  /* 0x0000001d001b7245 */ /* 0x000fe20000201000 */
[----:B-----5:R-:W-:Y:S01]  /*12d0*/  IMAD.U32 R26, R20, 0x10000, RZ ;  /* 0x00010000141a7824 */ /* 0x020fe200078e00ff */
[----:B------:R-:W-:Y:S01]  /*12e0*/  ISETP.NE.AND P1, PT, R28, 0x1, PT ;  /* 0x000000011c00780c */ /* 0x000fe20003f25270 */
[----:B------:R-:W-:Y:S01]  /*12f0*/  UMOV UR5, UR7 ;  /* 0x0000000700057c82 */ /* 0x000fe20008000000 */
[----:B------:R-:W-:Y:S01]  /*1300*/  UMOV UR4, UR6 ;  /* 0x0000000600047c82 */ /* 0x000fe20008000000 */
[----:B------:R-:W-:Y:S01]  /*1310*/  FFMA.FTZ R27, R27, R94, 1.1641532182693481445e-10 ;  /* 0x2f0000001b1b7423 */ /* 0x000fe2000001005e */
[----:B------:R-:W-:Y:S01]  /*1320*/  FMUL.FTZ R26, R26, UR17 ;  /* 0x000000111a1a7c20 */ /* 0x000fe20008410000 */
[----:B------:R-:W-:Y:S01]  /*1330*/  HFMA2 R29, -RZ, RZ, 0, 1.1920928955078125e-07 ;  /* 0x00000002ff1d7431 */ /* 0x000fe200000001ff */
[----:B------:R-:W-:Y:S02]  /*1340*/  PRMT R20, R20, 0x7632, R20 ;  /* 0x0000763214147816 */ /* 0x000fe40000000014 */
[----:B------:R-:W-:Y:S01]  /*1350*/  FMUL.FTZ R26, R26, UR5 ;  /* 0x000000051a1a7c20 */ /* 0x000fe20008410000 */
[----:B------:R-:W-:-:S04]  /*1360*/  FSETP.GTU.FTZ.AND P0, PT, R27, UR4, PT ;  /* 0x000000041b007c0b */ /* 0x000fc8000bf1c000 */
        /* <DEDUP_REMOVED lines=14> */
.L_x_8684:
        /* <DEDUP_REMOVED lines=12> */
.L_x_8685:
        /* <DEDUP_REMOVED lines=43> */
.L_x_8683:
        /* <DEDUP_REMOVED lines=21> */
.L_x_8687:
        /* <DEDUP_REMOVED lines=12> */
.L_x_8688:
        /* <DEDUP_REMOVED lines=43> */
.L_x_8686:
[----:B------:R-:W-:Y:S01]  /*1c80*/  I2FP.F32.U32 R27, R20 ;  /* 0x00000014001b7245 */ /* 0x000fe20000201000 */
[C---:B------:R-:W-:Y:S01]  /*1c90*/  IMAD.U32 R20, R21.reuse, 0x10000, RZ ;  /* 0x0001000015147824 */ /* 0x040fe200078e00ff */
[----:B------:R-:W-:Y:S02]  /*1ca0*/  ISETP.NE.AND P2, PT, R26, 0x1, PT ;  /* 0x000000011a00780c */ /* 0x000fe40003f45270 */
[----:B------:R-:W-:Y:S01]  /*1cb0*/  PRMT R36, R21, 0x7632, R36 ;  /* 0x0000763215247816 */ /* 0x000fe20000000024 */
[----:B------:R-:W-:Y:S01]  /*1cc0*/  FFMA.FTZ R27, R27, R94, 1.1641532182693481445e-10 ;  /* 0x2f0000001b1b7423 */ /* 0x000fe2000001005e */
[----:B------:R-:W-:-:S04]  /*1cd0*/  FMUL.FTZ R20, R20, UR17 ;  /* 0x0000001114147c20 */ /* 0x000fc80008410000 */
[----:B------:R-:W-:Y:S01]  /*1ce0*/  FMUL.FTZ R20, R20, UR5 ;  /* 0x0000000514147c20 */ /* 0x000fe20008410000 */
[----:B------:R-:W-:-:S04]  /*1cf0*/  FSETP.GTU.FTZ.AND P1, PT, R27, UR4, PT ;  /* 0x000000041b007c0b */ /* 0x000fc8000bf3c000 */
[----:B------:R-:W-:Y:S01]  /*1d00*/  FSEL R27, R20, RZ, !P1 ;  /* 0x000000ff141b7208 */ /* 0x000fe20004800000 */
[----:B------:R-:W-:Y:S01]  /*1d10*/  IMAD.MOV.U32 R20, RZ, RZ, R0 ;  /* 0x000000ffff147224 */ /* 0x000fe200078e0000 */
        /* <DEDUP_REMOVED lines=12> */
.L_x_8690:
        /* <DEDUP_REMOVED lines=12> */
.L_x_8691:
        /* <DEDUP_REMOVED lines=43> */
.L_x_8689:
        /* <DEDUP_REMOVED lines=21> */
.L_x_8693:
        /* <DEDUP_REMOVED lines=12> */
.L_x_8694:
        /* <DEDUP_REMOVED lines=43> */
.L_x_8692:
[----:B------:R-:W-:Y:S01]  /*2610*/  I2FP.F32.U32 R21, R20 ;  /* 0x0000001400157245 */ /* 0x000fe20000201000 */
[----:B------:R-:W-:Y:S01]  /*2620*/  IMAD.U32 R20, R22, 0x10000, RZ ;  /* 0x0001000016147824 */ /* 0x000fe200078e00ff */
        /* <DEDUP_REMOVED lines=20> */
.L_x_8696:
        /* <DEDUP_REMOVED lines=12> */
.L_x_8697:
        /* <DEDUP_REMOVED lines=43> */
.L_x_8695:
        /* <DEDUP_REMOVED lines=21> */
.L_x_8699:
        /* <DEDUP_REMOVED lines=12> */
.L_x_8700:
        /* <DEDUP_REMOVED lines=43> */
.L_x_8698:
        /* <DEDUP_REMOVED lines=22> */
.L_x_8702:
        /* <DEDUP_REMOVED lines=14> */
.L_x_8703:
        /* <DEDUP_REMOVED lines=43> */
.L_x_8701:
[----:B------:R-:W-:Y:S01]  /*3490*/  I2FP.F32.U32 R21, R20 ;  /* 0x0000001400157245 */ /* 0x000fe20000201000 */
[----:B------:R-:W-:-:S04]  /*34a0*/  IMAD.U32 R30, R30, 0x10000, RZ ;  /* 0x000100001e1e7824 */ /* 0x000fc800078e00ff */
[----:B------:R-:W-:Y:S01]  /*34b0*/  FFMA.FTZ R21, R21, R94, 1.1641532182693481445e-10 ;  /* 0x2f00000015157423 */ /* 0x000fe2000001005e */
[----:B------:R-:W-:-:S04]  /*34c0*/  FMUL.FTZ R30, R30, UR17 ;  /* 0x000000111e1e7c20 */ /* 0x000fc80008410000 */
[----:B------:R-:W-:Y:S01]  /*34d0*/  FMUL.FTZ R30, R30, UR5 ;  /* 0x000000051e1e7c20 */ /* 0x000fe20008410000 */
[----:B------:R-:W-:-:S04]  /*34e0*/  FSETP.GTU.FTZ.AND P6, PT, R21, UR4, PT ;  /* 0x0000000415007c0b */ /* 0x000fc8000bfdc000 */
[----:B------:R-:W-:Y:S02]  /*34f0*/  FSEL R30, R30, RZ, !P6 ;  /* 0x000000ff1e1e7208 */ /* 0x000fe40007000000 */
[----:B------:R-:W-:-:S03]  /*3500*/  PLOP3.LUT P6, PT, P6, PT, PT, 0x8, 0x80 ;  /* 0x000000000080781c */ /* 0x000fc600037ce170 */
[----:B------:R-:W-:Y:S01]  /*3510*/  FADD.FTZ R47, R47, R30 ;  /* 0x0000001e2f2f7221 */ /* 0x000fe20000010000 */
[----:B------:R-:W-:Y:S09]  /*3520*/  BRA `(.L_x_8704) ;  /* 0x0000002400747947 */ /* 0x000ff20003800000 */
.L_x_8680:
        /* <DEDUP_REMOVED lines=15> */
.L_x_8706:
        /* <DEDUP_REMOVED lines=12> */
.L_x_8707:
        /* <DEDUP_REMOVED lines=40> */
[----:B------:R-:W-:Y:S01]  /*3960*/  LOP3.LUT R75, R26, UR36, R35, 0x96, !PT ;  /* 0x000000241a4b7c12 */ /* 0x000fe2000f8e9623 */
[----:B------:R-:W-:-:S07]  /*3970*/  IMAD.MOV.U32 R26, RZ, RZ, R96 ;  /* 0x000000ffff1a7224 */ /* 0x000fce00078e0060 */
.L_x_8705:
[----:B------:R-:W-:Y:S01]  /*3980*/  ISETP.NE.AND P0, PT, R28, 0x1, PT ;  /* 0x000000011c00780c */ /* 0x000fe20003f05270 */
[----:B------:R-:W-:Y:S01]  /*3990*/  UMOV UR4, UR6 ;  /* 0x0000000600047c82 */ /* 0x000fe20008000000 */
[----:B------:R-:W-:Y:S01]  /*39a0*/  I2FP.F32.U32 R27, R26 ;  /* 0x0000001a001b7245 */ /* 0x000fe20000201000 */
[C---:B-----5:R-:W-:Y:S01]  /*39b0*/  IMAD.U32 R26, R20.reuse, 0x10000, RZ ;  /* 0x00010000141a7824 */ /* 0x060fe200078e00ff */
[----:B------:R-:W-:Y:S01]  /*39c0*/  UMOV UR5, UR7 ;  /* 0x0000000700057c82 */ /* 0x000fe20008000000 */
[----:B------:R-:W-:Y:S01]  /*39d0*/  PRMT R20, R20, 0x7632, R20 ;  /* 0x0000763214147816 */ /* 0x000fe20000000014 */
[----:B------:R-:W-:Y:S02]  /*39e0*/  IMAD.MOV.U32 R29, RZ, RZ, 0x2 ;  /* 0x00000002ff1d7424 */ /* 0x000fe400078e00ff */
[----:B------:R-:W-:Y:S01]  /*39f0*/  FFMA.FTZ R27, R27, R94, 1.1641532182693481445e-10 ;  /* 0x2f0000001b1b7423 */ /* 0x000fe2000001005e */
[----:B------:R-:W-:-:S04]  /*3a00*/  FMUL.FTZ R26, R26, UR17 ;  /* 0x000000111a1a7c20 */ /* 0x000fc80008410000 */
[----:B------:R-:W-:Y:S01]  /*3a10*/  FSETP.LE.FTZ.AND P1, PT, R27, UR4, PT ;  /* 0x000000041b007c0b */ /* 0x000fe2000bf33000 */
[----:B------:R-:W-:Y:S01]  /*3a20*/  FMUL.FTZ R48, R26, UR5 ;  /* 0x000000051a307c20 */ /* 0x000fe20008410000 */
[----:B------:R-:W-:Y:S02]  /*3a30*/  MOV R27, R0 ;  /* 0x00000000001b7202 */ /* 0x000fe40000000f00 */
        /* <DEDUP_REMOVED lines=10> */
.L_x_8709:
        /* <DEDUP_REMOVED lines=12> */
.L_x_8710:
        /* <DEDUP_REMOVED lines=43> */
.L_x_8708:
[----:B------:R-:W-:Y:S01]  /*3e50*/  ISETP.NE.AND P1, PT, R29, 0x1, PT ;  /* 0x000000011d00780c */ /* 0x000fe20003f25270 */
[----:B------:R-:W-:Y:S01]  /*3e60*/  IMAD.U32 R20, R20, 0x10000, RZ ;  /* 0x0001000014147824 */ /* 0x000fe200078e00ff */
[----:B------:R-:W-:Y:S01]  /*3e70*/  I2FP.F32.U32 R27, R27 ;  /* 0x0000001b001b7245 */ /* 0x000fe20000201000 */
[----:B------:R-:W-:Y:S02]  /*3e80*/  IMAD.MOV.U32 R26, RZ, RZ, 0x2 ;  /* 0x00000002ff1a7424 */ /* 0x000fe400078e00ff */
[----:B------:R-:W-:Y:S02]  /*3e90*/  FMUL.FTZ R20, R20, UR17 ;  /* 0x0000001114147c20 */ /* 0x000fe40008410000 */
[----:B------:R-:W-:Y:S02]  /*3ea0*/  FFMA.FTZ R27, R27, R94, 1.1641532182693481445e-10 ;  /* 0x2f0000001b1b7423 */ /* 0x000fe4000001005e */
[----:B------:R-:W-:-:S03]  /*3eb0*/  FMUL.FTZ R49, R20, UR5 ;  /* 0x0000000514317c20 */ /* 0x000fc60008410000 */
[----:B------:R-:W-:Y:S02]  /*3ec0*/  FSETP.LE.FTZ.AND P0, PT, R27, UR4, PT ;  /* 0x000000041b007c0b */ /* 0x000fe4000bf13000 */
        /* <DEDUP_REMOVED lines=10> */
.L_x_8712:
        /* <DEDUP_REMOVED lines=12> */
.L_x_8713:
        /* <DEDUP_REMOVED lines=43> */
.L_x_8711:
[----:B------:R-:W-:Y:S01]  /*42e0*/  ISETP.NE.AND P2, PT, R26, 0x1, PT ;  /* 0x000000011a00780c */ /* 0x000fe20003f45270 */
[C---:B------:R-:W-:Y:S01]  /*42f0*/  IMAD.U32 R20, R21.reuse, 0x10000, RZ ;  /* 0x0001000015147824 */ /* 0x040fe200078e00ff */
[----:B------:R-:W-:Y:S02]  /*4300*/  I2FP.F32.U32 R27, R27 ;  /* 0x0000001b001b7245 */ /* 0x000fe40000201000 */
[----:B------:R-:W-:Y:S01]  /*4310*/  PRMT R32, R21, 0x7632, R32 ;  /* 0x0000763215207816 */ /* 0x000fe20000000020 */
[----:B------:R-:W-:Y:S01]  /*4320*/  FMUL.FTZ R50, R20, UR17 ;  /* 0x0000001114327c20 */ /* 0x000fe20008410000 */
[----:B------:R-:W-:Y:S01]  /*4330*/  MOV R20, R0 ;  /* 0x0000000000147202 */ /* 0x000fe20000000f00 */
[----:B------:R-:W-:Y:S02]  /*4340*/  FFMA.FTZ R27, R27, R94, 1.1641532182693481445e-10 ;  /* 0x2f0000001b1b7423 */ /* 0x000fe4000001005e */
[----:B------:R-:W-:-:S03]  /*4350*/  FMUL.FTZ R50, R50, UR5 ;  /* 0x0000000532327c20 */ /* 0x000fc60008410000 */
[----:B------:R-:W-:Y:S01]  /*4360*/  FSETP.LE.FTZ.AND P1, PT, R27, UR4, PT ;  /* 0x000000041b007c0b */ /* 0x000fe2000bf33000 */
[----:B------:R-:W-:Y:S01]  /*4370*/  IMAD.MOV.U32 R27, RZ, RZ, 0x2 ;  /* 0x00000002ff1b7424 */ /* 0x000fe200078e00ff */
        /* <DEDUP_REMOVED lines=9> */
.L_x_8715:
        /* <DEDUP_REMOVED lines=12> */
.L_x_8716:
        /* <DEDUP_REMOVED lines=40> */
[----:B------:R-:W-:Y:S02]  /*4750*/  HFMA2 R27, -RZ, RZ, 0, 0 ;  /* 0x00000000ff1b7431 */ /* 0x000fe400000001ff */
[----:B------:R-:W-:Y:S02]  /*4760*/  IMAD.MOV.U32 R20, RZ, RZ, R34 ;  /* 0x000000ffff147224 */ /* 0x000fe400078e0022 */
[----:B------:R-:W-:-:S07]  /*4770*/  IMAD.MOV.U32 R34, RZ, RZ, R26 ;  /* 0x000000ffff227224 */ /* 0x000fce00078e001a */
.L_x_8714:
[----:B------:R-:W-:Y:S01]  /*4780*/  ISETP.NE.AND P3, PT, R27, 0x1, PT ;  /* 0x000000011b00780c */ /* 0x000fe20003f65270 */
[----:B------:R-:W-:Y:S01]  /*4790*/  IMAD.U32 R32, R32, 0x10000, RZ ;  /* 0x0001000020207824 */ /* 0x000fe200078e00ff */
[----:B------:R-:W-:Y:S01]  /*47a0*/  I2FP.F32.U32 R21, R20 ;  /* 0x0000001400157245 */ /* 0x000fe20000201000 */
[----:B------:R-:W-:Y:S01]  /*47b0*/  IMAD.MOV.U32 R26, RZ, RZ, 0x2 ;  /* 0x00000002ff1a7424 */ /* 0x000fe200078e00ff */
[----:B------:R-:W-:Y:S01]  /*47c0*/  MOV R20, R0 ;  /* 0x0000000000147202 */ /* 0x000fe20000000f00 */
[----:B------:R-:W-:Y:S02]  /*47d0*/  FMUL.FTZ R32, R32, UR17 ;  /* 0x0000001120207c20 */ /* 0x000fe40008410000 */
[----:B------:R-:W-:Y:S02]  /*47e0*/  FFMA.FTZ R21, R21, R94, 1.1641532182693481445e-10 ;  /* 0x2f00000015157423 */ /* 0x000fe4000001005e */
[----:B------:R-:W-:-:S03]  /*47f0*/  FMUL.FTZ R51, R32, UR5 ;  /* 0x0000000520337c20 */ /* 0x000fc60008410000 */
[----:B------:R-:W-:Y:S01]  /*4800*/  FSETP.LE.FTZ.AND P2, PT, R21, UR4, PT ;  /* 0x0000000415007c0b */ /* 0x000fe2000bf53000 */
        /* <DEDUP_REMOVED lines=9> */
.L_x_8718:
        /* <DEDUP_REMOVED lines=12> */
.L_x_8719:
        /* <DEDUP_REMOVED lines=43> */
.L_x_8717:
[----:B------:R-:W-:Y:S01]  /*4c10*/  ISETP.NE.AND P4, PT, R26, 0x1, PT ;  /* 0x000000011a00780c */ /* 0x000fe20003f85270 */
[----:B------:R-:W-:Y:S01]  /*4c20*/  IMAD.MOV.U32 R27, RZ, RZ, 0x2 ;  /* 0x00000002ff1b7424 */ /* 0x000fe200078e00ff */
[----:B------:R-:W-:Y:S01]  /*4c30*/  I2FP.F32.U32 R21, R20 ;  /* 0x0000001400157245 */ /* 0x000fe20000201000 */
[C---:B------:R-:W-:Y:S01]  /*4c40*/  IMAD.U32 R20, R22.reuse, 0x10000, RZ ;  /* 0x0001000016147824 */ /* 0x040fe200078e00ff */
[----:B------:R-:W-:-:S03]  /*4c50*/  PRMT R22, R22, 0x7632, R22 ;  /* 0x0000763216167816 */ /* 0x000fc60000000016 */
[----:B------:R-:W-:Y:S01]  /*4c60*/  FFMA.FTZ R21, R21, R94, 1.1641532182693481445e-10 ;  /* 0x2f00000015157423 */ /* 0x000fe2000001005e */
[----:B------:R-:W-:Y:S01]  /*4c70*/  FMUL.FTZ R44, R20, UR17 ;  /* 0x00000011142c7c20 */ /* 0x000fe20008410000 */
[----:B------:R-:W-:-:S03]  /*4c80*/  MOV R20, R0 ;  /* 0x0000000000147202 */ /* 0x000fc60000000f00 */
[----:B------:R-:W-:Y:S01]  /*4c90*/  FSETP.LE.FTZ.AND P3, PT, R21, UR4, PT ;  /* 0x0000000415007c0b */ /* 0x000fe2000bf73000 */
[----:B------:R-:W-:Y:S01]  /*4ca0*/  FMUL.FTZ R44, R44, UR5 ;  /* 0x000000052c2c7c20 */ /* 0x000fe20008410000 */
        /* <DEDUP_REMOVED lines=9> */
.L_x_8721:
        /* <DEDUP_REMOVED lines=12> */
.L_x_8722:
        /* <DEDUP_REMOVED lines=43> */
.L_x_8720:
        /* <DEDUP_REMOVED lines=18> */
.L_x_8724:
        /* <DEDUP_REMOVED lines=12> */
.L_x_8725:
        /* <DEDUP_REMOVED lines=43> */
.L_x_8723:
        /* <DEDUP_REMOVED lines=19> */
.L_x_8727:
        /* <DEDUP_REMOVED lines=14> */
.L_x_8728:
        /* <DEDUP_REMOVED lines=43> */
.L_x_8726:
        /* <DEDUP_REMOVED lines=8> */
[----:B------:R-:W-:Y:S01]  /*5a80*/  FMUL.FTZ R32, R32, UR5 ;  /* 0x0000000520207c20 */ /* 0x000fe20008410000 */
[----:B------:R-:W-:-:S02]  /*5a90*/  FSETP.GTU.FTZ.AND P6, PT, R21, UR4, PT ;  /* 0x0000000415007c0b */ /* 0x000fc4000bfdc000 */
[----:B------:R-:W-:Y:S02]  /*5aa0*/  FSEL R51, R51, RZ, P2 ;  /* 0x000000ff33337208 */ /* 0x000fe40001000000 */
[----:B------:R-:W-:Y:S02]  /*5ab0*/  FSEL R47, R32, RZ, !P6 ;  /* 0x000000ff202f7208 */ /* 0x000fe40007000000 */
[----:B------:R-:W-:Y:S02]  /*5ac0*/  PLOP3.LUT P6, PT, P6, PT, PT, 0x8, 0x80 ;  /* 0x000000000080781c */ /* 0x000fe400037ce170 */
[----:B------:R-:W-:Y:S02]  /*5ad0*/  FSEL R44, R44, RZ, P3 ;  /* 0x000000ff2c2c7208 */ /* 0x000fe40001800000 */
[----:B------:R-:W-:Y:S02]  /*5ae0*/  FSEL R45, R45, RZ, P4 ;  /* 0x000000ff2d2d7208 */ /* 0x000fe40002000000 */
[----:B------:R-:W-:-:S07]  /*5af0*/  FSEL R46, R46, RZ, P5 ;  /* 0x000000ff2e2e7208 */ /* 0x000fce0002800000 */
.L_x_8704:
        /* <DEDUP_REMOVED lines=11> */
[----:B------:R-:W-:Y:S02]  /*5bb0*/  LOP3.LUT R20, R20, R22, R21, 0xfe, !PT ;  /* 0x0000001614147212 */ /* 0x000fe400078efe15 */
[----:B------:R-:W-:Y:S02]  /*5bc0*/  SEL R26, RZ, 0x1, !P3 ;  /* 0x00000001ff1a7807 */ /* 0x000fe40005800000 */
[----:B------:R-:W-:Y:S02]  /*5bd0*/  SEL R21, RZ, 0x1, !P6 ;  /* 0x00000001ff157807 */ /* 0x000fe40007000000 */
[----:B------:R-:W-:Y:S01]  /*5be0*/  LOP3.LUT R27, R27, R26, RZ, 0xfc, !PT ;  /* 0x0000001a1b1b7212 */ /* 0x000fe200078efcff */
[----:B0-----:R-:W-:Y:S01]  /*5bf0*/  IMAD.WIDE.U32 R30, R93, 0x20, R102 ;  /* 0x000000205d1e7825 */ /* 0x001fe200078e0066 */
[----:B------:R-:W-:-:S03]  /*5c00*/  LOP3.LUT R26, R20, R21, RZ, 0xfc, !PT ;  /* 0x00000015141a7212 */ /* 0x000fc600078efcff */
[----:B------:R-:W-:Y:S01]  /*5c10*/  IMAD.WIDE.U32 R20, R95, 0x10, R24 ;  /* 0x000000105f147825 */ /* 0x000fe200078e0018 */
[----:B------:R0:W-:Y:S03]  /*5c20*/  STG.E.128 desc[UR8][R30.64], R48 ;  /* 0x000000301e007986 */ /* 0x0001e6000c101d08 */
[----:B-1----:R-:W-:Y:S01]  /*5c30*/  IMAD.WIDE.U32 R28, R93, 0x8, R98 ;  /* 0x000000085d1c7825 */ /* 0x002fe200078e0062 */
[----:B------:R0:W-:Y:S04]  /*5c40*/  STG.E.128 desc[UR8][R30.64+0x10], R44 ;  /* 0x0000102c1e007986 */ /* 0x0001e8000c101d08 */
[----:B------:R0:W-:Y:S04]  /*5c50*/  STG.E.64 desc[UR8][R28.64], R26 ;  /* 0x0000001a1c007986 */ /* 0x0001e8000c101b08 */
[----:B------:R-:W5:Y:S01]  /*5c60*/  LDG.E.128 R20, desc[UR8][R20.64] ;  /* 0x0000000814147981 */ /* 0x000f62000c1e1d00 */
[----:B------:R-:W-:Y:S05]  /*5c70*/  BRA.U !UP1, `(.L_x_8729) ;  /* 0x0000002509b87547 */ /* 0x000fea000b800000 */
[----:B0-----:R-:W0:Y:S02]  /*5c80*/  LDC.64 R26, c[0x0][0x3a0] ;  /* 0x0000e800ff1a7b82 */ /* 0x001e240000000a00 */
[----:B0-----:R-:W-:-:S05]  /*5c90*/  IMAD.WIDE.U32 R26, R95, 0x20, R26 ;  /* 0x000000205f1a7825 */ /* 0x001fca00078e001a */
[----:B------:R0:W5:Y:S04]  /*5ca0*/  LDG.E.128 R40, desc[UR8][R26.64] ;  /* 0x000000081a287981 */ /* 0x000168000c1e1d00 */
        /* <DEDUP_REMOVED lines=16> */
.L_x_8731:
        /* <DEDUP_REMOVED lines=12> */
.L_x_8732:
        /* <DEDUP_REMOVED lines=42> */
.L_x_8730:
[----:B------:R-:W-:Y:S01]  /*6110*/  I2FP.F32.U32 R27, R29 ;  /* 0x0000001d001b7245 */ /* 0x000fe20000201000 */
[----:B-----5:R-:W-:Y:S01]  /*6120*/  IMAD.U32 R26, R20, 0x10000, RZ ;  /* 0x00010000141a7824 */ /* 0x020fe200078e00ff */
[----:B------:R-:W-:Y:S02]  /*6130*/  ISETP.NE.AND P1, PT, R28, 0x1, PT ;  /* 0x000000011c00780c */ /* 0x000fe40003f25270 */
[----:B------:R-:W-:Y:S01]  /*6140*/  PRMT R34, R20, 0x7632, R34 ;  /* 0x0000763214227816 */ /* 0x000fe20000000022 */
[----:B------:R-:W-:Y:S01]  /*6150*/  FFMA.FTZ R27, R27, R94, 1.1641532182693481445e-10 ;  /* 0x2f0000001b1b7423 */ /* 0x000fe2000001005e */
[----:B------:R-:W-:-:S04]  /*6160*/  FMUL.FTZ R26, R26, UR17 ;  /* 0x000000111a1a7c20 */ /* 0x000fc80008410000 */
[----:B------:R-:W-:Y:S01]  /*6170*/  FMUL.FTZ R26, R26, UR5 ;  /* 0x000000051a1a7c20 */ /* 0x000fe20008410000 */
[----:B------:R-:W-:-:S04]  /*6180*/  FSETP.GTU.FTZ.AND P0, PT, R27, UR4, PT ;  /* 0x000000041b007c0b */ /* 0x000fc8000bf1c000 */
[----:B------:R-:W-:Y:S01]  /*6190*/  FSEL R27, R26, RZ, !P0 ;  /* 0x000000ff1a1b7208 */ /* 0x000fe20004000000 */
[----:B------:R-:W-:Y:S01]  /*61a0*/  IMAD.MOV.U32 R26, RZ, RZ, 0x2 ;  /* 0x00000002ff1a7424 */ /* 0x000fe200078e00ff */
        /* <DEDUP_REMOVED lines=13> */
.L_x_8734:
        /* <DEDUP_REMOVED lines=12> */
.L_x_8735:
        /* <DEDUP_REMOVED lines=43> */
.L_x_8733:
        /* <DEDUP_REMOVED lines=21> */
.L_x_8737:
        /* <DEDUP_REMOVED lines=12> */
.L_x_8738:
        /* <DEDUP_REMOVED lines=43> */
.L_x_8736:
        /* <DEDUP_REMOVED lines=22> */
.L_x_8740:
        /* <DEDUP_REMOVED lines=12> */
.L_x_8741:
        /* <DEDUP_REMOVED lines=43> */
.L_x_8739:
[----:B------:R-:W-:Y:S01]  /*6f80*/  I2FP.F32.U32 R27, R27 ;  /* 0x0000001b001b7245 */ /* 0x000fe20000201000 */
[----:B------:R-:W-:Y:S01]  /*6f90*/  IMAD.U32 R21, R21, 0x10000, RZ ;  /* 0x0001000015157824 */ /* 0x000fe200078e00ff */
        /* <DEDUP_REMOVED lines=19> */
.L_x_8743:
        /* <DEDUP_REMOVED lines=12> */
.L_x_8744:
        /* <DEDUP_REMOVED lines=43> */
.L_x_8742:
        /* <DEDUP_REMOVED lines=22> */
.L_x_8746:
        /* <DEDUP_REMOVED lines=12> */
.L_x_8747:
        /* <DEDUP_REMOVED lines=43> */
.L_x_8745:
        /* <DEDUP_REMOVED lines=21> */
.L_x_8749:
        /* <DEDUP_REMOVED lines=12> */
.L_x_8750:
        /* <DEDUP_REMOVED lines=43> */
.L_x_8748:
        /* <DEDUP_REMOVED lines=8> */
[----:B------:R-:W-:Y:S02]  /*7e50*/  PRMT R21, R23, 0x7632, R21 ;  /* 0x0000763217157816 */ /* 0x000fe40000000015 */
[----:B------:R-:W-:Y:S02]  /*7e60*/  FSEL R27, R22, RZ, !P5 ;  /* 0x000000ff161b7208 */ /* 0x000fe40006800000 */
[----:B------:R-:W-:Y:S02]  /*7e70*/  MOV R23, R0 ;  /* 0x0000000000177202 */ /* 0x000fe40000000f00 */
[----:B------:R-:W-:Y:S01]  /*7e80*/  PLOP3.LUT P5, PT, P5, PT, PT, 0x8, 0x80 ;  /* 0x000000000080781c */ /* 0x000fe20002fae170 */
[----:B------:R-:W-:Y:S01]  /*7e90*/  FADD.FTZ R38, R38, R27 ;  /* 0x0000001b26267221 */ /* 0x000fe20000010000 */
        /* <DEDUP_REMOVED lines=9> */
.L_x_8752:
        /* <DEDUP_REMOVED lines=14> */
.L_x_8753:
        /* <DEDUP_REMOVED lines=43> */
.L_x_8751:
        /* <DEDUP_REMOVED lines=10> */
.L_x_8729:
        /* <DEDUP_REMOVED lines=15> */
.L_x_8756:
        /* <DEDUP_REMOVED lines=12> */
.L_x_8757:
        /* <DEDUP_REMOVED lines=40> */
[----:B------:R-:W-:Y:S01]  /*8790*/  LOP3.LUT R75, R26, UR36, R97, 0x96, !PT ;  /* 0x000000241a4b7c12 */ /* 0x000fe2000f8e9661 */
[----:B------:R-:W-:-:S07]  /*87a0*/  IMAD.MOV.U32 R26, RZ, RZ, R34 ;  /* 0x000000ffff1a7224 */ /* 0x000fce00078e0022 */
.L_x_8755:
[----:B------:R-:W-:Y:S01]  /*87b0*/  ISETP.NE.AND P0, PT, R28, 0x1, PT ;  /* 0x000000011c00780c */ /* 0x000fe20003f05270 */
[----:B------:R-:W-:Y:S01]  /*87c0*/  IMAD.MOV.U32 R29, RZ, RZ, 0x2 ;  /* 0x00000002ff1d7424 */ /* 0x000fe200078e00ff */
[----:B------:R-:W-:Y:S02]  /*87d0*/  I2FP.F32.U32 R27, R26 ;  /* 0x0000001a001b7245 */ /* 0x000fe40000201000 */
[C---:B-----5:R-:W-:Y:S02]  /*87e0*/  SHF.L.U32 R26, R20.reuse, 0x10, RZ ;  /* 0x00000010141a7819 */ /* 0x060fe400000006ff */
[----:B------:R-:W-:Y:S01]  /*87f0*/  PRMT R34, R20, 0x7632, R34 ;  /* 0x0000763214227816 */ /* 0x000fe20000000022 */
[----:B------:R-:W-:Y:S02]  /*8800*/  FFMA.FTZ R27, R27, R94, 1.1641532182693481445e-10 ;  /* 0x2f0000001b1b7423 */ /* 0x000fe4000001005e */
[----:B------:R-:W-:-:S03]  /*8810*/  FMUL.FTZ R26, R26, UR17 ;  /* 0x000000111a1a7c20 */ /* 0x000fc60008410000 */
[----:B------:R-:W-:Y:S01]  /*8820*/  FSETP.LE.FTZ.AND P1, PT, R27, UR4, PT ;  /* 0x000000041b007c0b */ /* 0x000fe2000bf33000 */
[----:B------:R-:W-:Y:S01]  /*8830*/  FMUL.FTZ R40, R26, UR5 ;  /* 0x000000051a287c20 */ /* 0x000fe20008410000 */
[----:B------:R-:W-:Y:S02]  /*8840*/  IMAD.MOV.U32 R27, RZ, RZ, R0 ;  /* 0x000000ffff1b7224 */ /* 0x000fe400078e0000 */
        /* <DEDUP_REMOVED lines=10> */
.L_x_8759:
        /* <DEDUP_REMOVED lines=12> */
.L_x_8760:
        /* <DEDUP_REMOVED lines=43> */
.L_x_8758:
[----:B------:R-:W-:Y:S01]  /*8c60*/  ISETP.NE.AND P1, PT, R29, 0x1, PT ;  /* 0x000000011d00780c */ /* 0x000fe20003f25270 */
[----:B------:R-:W-:Y:S01]  /*8c70*/  IMAD.MOV.U32 R28, RZ, RZ, 0x2 ;  /* 0x00000002ff1c7424 */ /* 0x000fe200078e00ff */
[----:B------:R-:W-:Y:S02]  /*8c80*/  I2FP.F32.U32 R27, R27 ;  /* 0x0000001b001b7245 */ /* 0x000fe40000201000 */
[----:B------:R-:W-:-:S03]  /*8c90*/  SHF.L.U32 R34, R34, 0x10, RZ ;  /* 0x0000001022227819 */ /* 0x000fc600000006ff */
[----:B------:R-:W-:Y:S02]  /*8ca0*/  FFMA.FTZ R27, R27, R94, 1.1641532182693481445e-10 ;  /* 0x2f0000001b1b7423 */ /* 0x000fe4000001005e */
[----:B------:R-:W-:-:S03]  /*8cb0*/  FMUL.FTZ R34, R34, UR17 ;  /* 0x0000001122227c20 */ /* 0x000fc60008410000 */
[----:B------:R-:W-:Y:S01]  /*8cc0*/  FSETP.LE.FTZ.AND P0, PT, R27, UR4, PT ;  /* 0x000000041b007c0b */ /* 0x000fe2000bf13000 */
[----:B------:R-:W-:Y:S01]  /*8cd0*/  FMUL.FTZ R41, R34, UR5 ;  /* 0x0000000522297c20 */ /* 0x000fe20008410000 */
        /* <DEDUP_REMOVED lines=10> */
.L_x_8762:
        /* <DEDUP_REMOVED lines=12> */
.L_x_8763:
        /* <DEDUP_REMOVED lines=43> */
.L_x_8761:
[----:B------:R-:W-:Y:S01]  /*90f0*/  ISETP.NE.AND P2, PT, R28, 0x1, PT ;  /* 0x000000011c00780c */ /* 0x000fe20003f45270 */
[----:B------:R-:W-:Y:S01]  /*9100*/  IMAD.MOV.U32 R29, RZ, RZ, 0x2 ;  /* 0x00000002ff1d7424 */ /* 0x000fe200078e00ff */
[----:B------:R-:W-:Y:S02]  /*9110*/  I2FP.F32.U32 R27, R27 ;  /* 0x0000001b001b7245 */ /* 0x000fe40000201000 */
[C---:B------:R-:W-:Y:S02]  /*9120*/  SHF.L.U32 R26, R21.reuse, 0x10, RZ ;  /* 0x00000010151a7819 */ /* 0x040fe400000006ff */
[----:B------:R-:W-:Y:S01]  /*9130*/  PRMT R21, R21, 0x7632, R21 ;  /* 0x0000763215157816 */ /* 0x000fe20000000015 */
        /* <DEDUP_REMOVED lines=14> */
.L_x_8765:
        /* <DEDUP_REMOVED lines=12> */
.L_x_8766:
        /* <DEDUP_REMOVED lines=43> */
.L_x_8764:
        /* <DEDUP_REMOVED lines=18> */
.L_x_8768:
        /* <DEDUP_REMOVED lines=12> */
.L_x_8769:
        /* <DEDUP_REMOVED lines=43> */
.L_x_8767:
[----:B------:R-:W-:Y:S02]  /*9a20*/  ISETP.NE.AND P4, PT, R28, 0x1, PT ;  /* 0x000000011c00780c */ /* 0x000fe40003f85270 */
[----:B------:R-:W-:Y:S01]  /*9a30*/  I2FP.F32.U32 R21, R27 ;  /* 0x0000001b00157245 */ /* 0x000fe20000201000 */
[----:B------:R-:W-:Y:S01]  /*9a40*/  IMAD.MOV.U32 R27, RZ, RZ, 0x2 ;  /* 0x00000002ff1b7424 */ /* 0x000fe200078e00ff */
        /* <DEDUP_REMOVED lines=16> */
.L_x_8771:
        /* <DEDUP_REMOVED lines=12> */
.L_x_8772:
        /* <DEDUP_REMOVED lines=43> */
.L_x_8770:
        /* <DEDUP_REMOVED lines=18> */
.L_x_8774:
        /* <DEDUP_REMOVED lines=12> */
.L_x_8775:
        /* <DEDUP_REMOVED lines=43> */
.L_x_8773:
[----:B------:R-:W-:Y:S01]  /*a350*/  ISETP.NE.AND P6, PT, R28, 0x1, PT ;  /* 0x000000011c00780c */ /* 0x000fe20003fc5270 */
[----:B------:R-:W-:Y:S01]  /*a360*/  IMAD.MOV.U32 R68, RZ, RZ, 0x2 ;  /* 0x00000002ff447424 */ /* 0x000fe200078e00ff */
[----:B------:R-:W-:Y:S02]  /*a370*/  I2FP.F32.U32 R21, R21 ;  /* 0x0000001500157245 */ /* 0x000fe40000201000 */
[----:B------:R-:W-:-:S03]  /*a380*/  SHF.L.U32 R26, R23, 0x10, RZ ;  /* 0x00000010171a7819 */ /* 0x000fc600000006ff */
[----:B------:R-:W-:Y:S01]  /*a390*/  FFMA.FTZ R22, R21, R94, 1.1641532182693481445e-10 ;  /* 0x2f00000015167423 */ /* 0x000fe2000001005e */
[----:B------:R-:W-:Y:S01]  /*a3a0*/  PRMT R21, R23, 0x7632, R21 ;  /* 0x0000763217157816 */ /* 0x000fe20000000015 */
[----:B------:R-:W-:Y:S01]  /*a3b0*/  FMUL.FTZ R26, R26, UR17 ;  /* 0x000000111a1a7c20 */ /* 0x000fe20008410000 */
[----:B------:R-:W-:Y:S02]  /*a3c0*/  IMAD.MOV.U32 R23, RZ, RZ, R0 ;  /* 0x000000ffff177224 */ /* 0x000fe400078e0000 */
[----:B------:R-:W-:Y:S01]  /*a3d0*/  FSETP.LE.FTZ.AND P5, PT, R22, UR4, PT ;  /* 0x0000000416007c0b */ /* 0x000fe2000bfb3000 */
[----:B------:R-:W-:Y:S01]  /*a3e0*/  FMUL.FTZ R38, R26, UR5 ;  /* 0x000000051a267c20 */ /* 0x000fe20008410000 */
        /* <DEDUP_REMOVED lines=9> */
.L_x_8777:
        /* <DEDUP_REMOVED lines=14> */
.L_x_8778:
        /* <DEDUP_REMOVED lines=43> */
.L_x_8776:
[----:B------:R-:W-:Y:S02]  /*a810*/  I2FP.F32.U32 R23, R23 ;  /* 0x0000001700177245 */ /* 0x000fe40000201000 */
[----:B------:R-:W-:Y:S02]  /*a820*/  SHF.L.U32 R21, R21, 0x10, RZ ;  /* 0x0000001015157819 */ /* 0x000fe400000006ff */
[----:B------:R-:W-:Y:S01]  /*a830*/  ISETP.NE.AND P6, PT, R20, RZ, PT ;  /* 0x000000ff1400720c */ /* 0x000fe20003fc5270 */
[----:B------:R-:W-:Y:S01]  /*a840*/  FFMA.FTZ R23, R23, R94, 1.1641532182693481445e-10 ;  /* 0x2f00000017177423 */ /* 0x000fe2000001005e */
[----:B------:R-:W-:Y:S01]  /*a850*/  FSEL R41, R41, RZ, P0 ;  /* 0x000000ff29297208 */ /* 0x000fe20000000000 */
[----:B------:R-:W-:Y:S01]  /*a860*/  FMUL.FTZ R21, R21, UR17 ;  /* 0x0000001115157c20 */ /* 0x000fe20008410000 */
[----:B------:R-:W-:Y:S02]  /*a870*/  FSEL R40, R40, RZ, P6 ;  /* 0x000000ff28287208 */ /* 0x000fe40003000000 */
[----:B------:R-:W-:Y:S01]  /*a880*/  FSETP.GTU.FTZ.AND P6, PT, R23, UR4, PT ;  /* 0x0000000417007c0b */ /* 0x000fe2000bfdc000 */
[----:B------:R-:W-:Y:S01]  /*a890*/  FMUL.FTZ R21, R21, UR5 ;  /* 0x0000000515157c20 */ /* 0x000fe20008410000 */
[----:B------:R-:W-:-:S02]  /*a8a0*/  FSEL R42, R42, RZ, P1 ;  /* 0x000000ff2a2a7208 */ /* 0x000fc40000800000 */
[----:B------:R-:W-:Y:S02]  /*a8b0*/  FSEL R43, R43, RZ, P2 ;  /* 0x000000ff2b2b7208 */ /* 0x000fe40001000000 */
[----:B------:R-:W-:Y:S02]  /*a8c0*/  FSEL R39, R21, RZ, !P6 ;  /* 0x000000ff15277208 */ /* 0x000fe40007000000 */
[----:B------:R-:W-:Y:S02]  /*a8d0*/  PLOP3.LUT P6, PT, P6, PT, PT, 0x8, 0x80 ;  /* 0x000000000080781c */ /* 0x000fe400037ce170 */
[----:B------:R-:W-:Y:S02]  /*a8e0*/  FSEL R36, R36, RZ, P3 ;  /* 0x000000ff24247208 */ /* 0x000fe40001800000 */
[----:B------:R-:W-:Y:S02]  /*a8f0*/  FSEL R37, R37, RZ, P4 ;  /* 0x000000ff25257208 */ /* 0x000fe40002000000 */
[----:B------:R-:W-:-:S07]  /*a900*/  FSEL R38, R38, RZ, P5 ;  /* 0x000000ff26267208 */ /* 0x000fce0002800000 */
.L_x_8754:
        /* <DEDUP_REMOVED lines=10> */
[----:B------:R-:W-:Y:S01]  /*a9b0*/  SEL R20, RZ, 0x100, !P0 ;  /* 0x00000100ff147807 */ /* 0x000fe20004000000 */
[----:B------:R0:W-:Y:S01]  /*a9c0*/  STG.E.128 desc[UR8][R30.64+0x10], R36 ;  /* 0x000010241e007986 */ /* 0x0001e2000c101d08 */
        /* <DEDUP_REMOVED lines=29> */
.L_x_8781:
        /* <DEDUP_REMOVED lines=12> */
.L_x_8782:
        /* <DEDUP_REMOVED lines=39> */
[----:B------:R-:W-:Y:S01]  /*aed0*/  LOP3.LUT R74, R74, UR38, R71, 0x96, !PT ;  /* 0x000000264a4a7c12 */ /* 0x000fe2000f8e9647 */
[----:B------:R-:W-:Y:S01]  /*aee0*/  IMAD.MOV.U32 R100, RZ, RZ, R26 ;  /* 0x000000ffff647224 */ /* 0x000fe200078e001a */
[----:B------:R-:W-:Y:S01]  /*aef0*/  LOP3.LUT R75, R68, UR36, R27, 0x96, !PT ;  /* 0x00000024444b7c12 */ /* 0x000fe2000f8e961b */
[----:B------:R-:W-:-:S07]  /*af00*/  IMAD.MOV.U32 R70, RZ, RZ, R96 ;  /* 0x000000ffff467224 */ /* 0x000fce00078e0060 */
.L_x_8780:
[----:B------:R-:W-:Y:S01]  /*af10*/  I2FP.F32.U32 R27, R70 ;  /* 0x00000046001b7245 */ /* 0x000fe20000201000 */
[C---:B-----5:R-:W-:Y:S01]  /*af20*/  IMAD.U32 R26, R20.reuse, 0x10000, RZ ;  /* 0x00010000141a7824 */ /* 0x060fe200078e00ff */
        /* <DEDUP_REMOVED lines=21> */
.L_x_8784:
        /* <DEDUP_REMOVED lines=12> */
.L_x_8785:
        /* <DEDUP_REMOVED lines=43> */
.L_x_8783:
[----:B------:R-:W-:Y:S01]  /*b3f0*/  I2FP.F32.U32 R27, R27 ;  /* 0x0000001b001b7245 */ /* 0x000fe20000201000 */
[----:B------:R-:W-:Y:S01]  /*b400*/  IMAD.U32 R20, R20, 0x10000, RZ ;  /* 0x0001000014147824 */ /* 0x000fe200078e00ff */
[----:B------:R-:W-:Y:S01]  /*b410*/  ISETP.NE.AND P1, PT, R26, 0x1, PT ;  /* 0x000000011a00780c */ /* 0x000fe20003f25270 */
[----:B------:R-:W-:Y:S02]  /*b420*/  IMAD.MOV.U32 R70, RZ, RZ, 0x2 ;  /* 0x00000002ff467424 */ /* 0x000fe400078e00ff */
        /* <DEDUP_REMOVED lines=17> */
.L_x_8787:
        /* <DEDUP_REMOVED lines=12> */
.L_x_8788:
        /* <DEDUP_REMOVED lines=43> */
.L_x_8786:
[----:B------:R-:W-:Y:S01]  /*b8b0*/  I2FP.F32.U32 R27, R20 ;  /* 0x00000014001b7245 */ /* 0x000fe20000201000 */
[C---:B------:R-:W-:Y:S01]  /*b8c0*/  IMAD.U32 R20, R21.reuse, 0x10000, RZ ;  /* 0x0001000015147824 */ /* 0x040fe200078e00ff */
[----:B------:R-:W-:Y:S01]  /*b8d0*/  ISETP.NE.AND P2, PT, R70, 0x1, PT ;  /* 0x000000014600780c */ /* 0x000fe20003f45270 */
[----:B------:R-:W-:Y:S01]  /*b8e0*/  IMAD.MOV.U32 R26, RZ, RZ, 0x2 ;  /* 0x00000002ff1a7424 */ /* 0x000fe200078e00ff */
[----:B------:R-:W-:Y:S01]  /*b8f0*/  PRMT R69, R21, 0x7632, R69 ;  /* 0x0000763215457816 */ /* 0x000fe20000000045 */
[----:B------:R-:W-:Y:S01]  /*b900*/  FFMA.FTZ R27, R27, R94, 1.1641532182693481445e-10 ;  /* 0x2f0000001b1b7423 */ /* 0x000fe2000001005e */
[----:B------:R-:W-:Y:S01]  /*b910*/  FMUL.FTZ R20, R20, UR17 ;  /* 0x0000001114147c20 */ /* 0x000fe20008410000 */
[----:B------:R-:W-:-:S03]  /*b920*/  MOV R21, R0 ;  /* 0x0000000000157202 */ /* 0x000fc60000000f00 */
        /* <DEDUP_REMOVED lines=14> */
.L_x_8790:
        /* <DEDUP_REMOVED lines=12> */
.L_x_8791:
        /* <DEDUP_REMOVED lines=43> */
.L_x_8789:
        /* <DEDUP_REMOVED lines=21> */
.L_x_8793:
        /* <DEDUP_REMOVED lines=12> */
.L_x_8794:
        /* <DEDUP_REMOVED lines=43> */
.L_x_8792:
        /* <DEDUP_REMOVED lines=22> */
.L_x_8796:
        /* <DEDUP_REMOVED lines=12> */
.L_x_8797:
        /* <DEDUP_REMOVED lines=43> */
.L_x_8795:
[----:B------:R-:W-:Y:S01]  /*c710*/  I2FP.F32.U32 R21, R21 ;  /* 0x0000001500157245 */ /* 0x000fe20000201000 */
[----:B------:R-:W-:Y:S01]  /*c720*/  IMAD.U32 R22, R22, 0x10000, RZ ;  /* 0x0001000016167824 */ /* 0x000fe200078e00ff */
[----:B------:R-:W-:-:S03]  /*c730*/  ISETP.NE.AND P5, PT, R20, 0x1, PT ;  /* 0x000000011400780c */ /* 0x000fc60003fa5270 */
        /* <DEDUP_REMOVED lines=18> */
.L_x_8799:
        /* <DEDUP_REMOVED lines=12> */
.L_x_8800:
        /* <DEDUP_REMOVED lines=43> */
.L_x_8798:
        /* <DEDUP_REMOVED lines=22> */
.L_x_8802:
        /* <DEDUP_REMOVED lines=14> */
.L_x_8803:
        /* <DEDUP_REMOVED lines=43> */
.L_x_8801:
        /* <DEDUP_REMOVED lines=10> */
.L_x_8779:
        /* <DEDUP_REMOVED lines=15> */
.L_x_8806:
        /* <DEDUP_REMOVED lines=12> */
.L_x_8807:
        /* <DEDUP_REMOVED lines=43> */
.L_x_8805:
[----:B------:R-:W-:Y:S01]  /*d5c0*/  ISETP.NE.AND P0, PT, R28, 0x1, PT ;  /* 0x000000011c00780c */ /* 0x000fe20003f05270 */
[----:B------:R-:W-:Y:S01]  /*d5d0*/  IMAD.MOV.U32 R29, RZ, RZ, 0x2 ;  /* 0x00000002ff1d7424 */ /* 0x000fe200078e00ff */
[----:B------:R-:W-:Y:S01]  /*d5e0*/  I2FP.F32.U32 R27, R26 ;  /* 0x0000001a001b7245 */ /* 0x000fe20000201000 */
[C---:B-----5:R-:W-:Y:S01]  /*d5f0*/  IMAD.U32 R26, R20.reuse, 0x10000, RZ ;  /* 0x00010000141a7824 */ /* 0x060fe200078e00ff */
[----:B------:R-:W-:-:S03]  /*d600*/  PRMT R20, R20, 0x7632, R20 ;  /* 0x0000763214147816 */ /* 0x000fc60000000014 */
        /* <DEDUP_REMOVED lines=15> */
.L_x_8809:
        /* <DEDUP_REMOVED lines=12> */
.L_x_8810:
        /* <DEDUP_REMOVED lines=43> */
.L_x_8808:
        /* <DEDUP_REMOVED lines=18> */
.L_x_8812:
        /* <DEDUP_REMOVED lines=12> */
.L_x_8813:
        /* <DEDUP_REMOVED lines=43> */
.L_x_8811:
        /* <DEDUP_REMOVED lines=19> */
.L_x_8815:
        /* <DEDUP_REMOVED lines=12> */
.L_x_8816:
        /* <DEDUP_REMOVED lines=43> */
.L_x_8814:
        /* <DEDUP_REMOVED lines=18> */
.L_x_8818:
        /* <DEDUP_REMOVED lines=12> */
.L_x_8819:
        /* <DEDUP_REMOVED lines=43> */
.L_x_8817:
[----:B------:R-:W-:Y:S01]  /*e830*/  ISETP.NE.AND P4, PT, R26, 0x1, PT ;  /* 0x000000011a00780c */ /* 0x000fe20003f85270 */
[C---:B------:R-:W-:Y:S01]  /*e840*/  IMAD.U32 R20, R22.reuse, 0x10000, RZ ;  /* 0x0001000016147824 */ /* 0x040fe200078e00ff */
[----:B------:R-:W-:Y:S01]  /*e850*/  I2FP.F32.U32 R21, R21 ;  /* 0x0000001500157245 */ /* 0x000fe20000201000 */
[----:B------:R-:W-:Y:S01]  /*e860*/  IMAD.MOV.U32 R27, RZ, RZ, 0x2 ;  /* 0x00000002ff1b7424 */ /* 0x000fe200078e00ff */
[----:B------:R-:W-:Y:S01]  /*e870*/  PRMT R22, R22, 0x7632, R22 ;  /* 0x0000763216167816 */ /* 0x000fe20000000016 */
        /* <DEDUP_REMOVED lines=14> */
.L_x_8821:
        /* <DEDUP_REMOVED lines=12> */
.L_x_8822:
        /* <DEDUP_REMOVED lines=43> */
.L_x_8820:
        /* <DEDUP_REMOVED lines=18> */
.L_x_8824:
        /* <DEDUP_REMOVED lines=12> */
.L_x_8825:
        /* <DEDUP_REMOVED lines=43> */
.L_x_8823:
        /* <DEDUP_REMOVED lines=19> */
.L_x_8827:
        /* <DEDUP_REMOVED lines=14> */
.L_x_8828:
        /* <DEDUP_REMOVED lines=43> */
.L_x_8826:
        /* <DEDUP_REMOVED lines=16> */
.L_x_8804:
[----:B------:R-:W-:Y:S01]  /*f720*/  SEL R23, RZ, 0x1000000, !P6 ;  /* 0x01000000ff177807 */ /* 0x000fe20007000000 */
[C---:B------:R-:W-:Y:S01]  /*f730*/  IMAD.WIDE.U32 R70, R101.reuse, 0x20, R102 ;  /* 0x0000002065467825 */ /* 0x040fe200078e0066 */
[----:B------:R-:W-:Y:S02]  /*f740*/  SEL R26, RZ, 0x10000, !P5 ;  /* 0x00010000ff1a7807 */ /* 0x000fe40006800000 */
[----:B------:R-:W-:Y:S02]  /*f750*/  SEL R27, RZ, 0x100, !P4 ;  /* 0x00000100ff1b7807 */ /* 0x000fe40006000000 */
[----:B------:R-:W-:Y:S01]  /*f760*/  SEL R22, RZ, 0x1000000, !P2 ;  /* 0x01000000ff167807 */ /* 0x000fe20005000000 */
[----:B------:R0:W-:Y:S01]  /*f770*/  STG.E.128 desc[UR8][R70.64], R32 ;  /* 0x0000002046007986 */ /* 0x0001e2000c101d08 */
[----:B------:R-:W-:Y:S02]  /*f780*/  SEL R21, RZ, 0x10000, !P1 ;  /* 0x00010000ff157807 */ /* 0x000fe40004800000 */
[----:B------:R-:W-:Y:S01]  /*f790*/  SEL R20, RZ, 0x100, !P0 ;  /* 0x00000100ff147807 */ /* 0x000fe20004000000 */
[----:B------:R0:W-:Y:S01]  /*f7a0*/  STG.E.128 desc[UR8][R70.64+0x10], R28 ;  /* 0x0000101c46007986 */ /* 0x0001e2000c101d08 */
[----:B------:R-:W-:Y:S01]  /*f7b0*/  ISETP.NE.AND P6, PT, R68, RZ, PT ;  /* 0x000000ff4400720c */ /* 0x000fe20003fc5270 */
[----:B------:R-:W-:Y:S01]  /*f7c0*/  IMAD.WIDE.U32 R68, R101, 0x8, R98 ;  /* 0x0000000865447825 */ /* 0x000fe200078e0062 */
[----:B------:R-:W-:-:S02]  /*f7d0*/  LOP3.LUT R27, R27, R23, R26, 0xfe, !PT ;  /* 0x000000171b1b7212 */ /* 0x000fc400078efe1a */
[----:B------:R-:W-:Y:S02]  /*f7e0*/  SEL R26, RZ, 0x1, !P3 ;  /* 0x00000001ff1a7807 */ /* 0x000fe40005800000 */
[----:B------:R-:W-:Y:S02]  /*f7f0*/  LOP3.LUT R20, R20, R22, R21, 0xfe, !PT ;  /* 0x0000001614147212 */ /* 0x000fe400078efe15 */
[----:B------:R-:W-:Y:S02]  /*f800*/  SEL R21, RZ, 0x1, !P6 ;  /* 0x00000001ff157807 */ /* 0x000fe40007000000 */
[----:B------:R-:W-:Y:S02]  /*f810*/  IADD3 R105, PT, PT, R93, 0x300, RZ ;  /* 0x000003005d697810 */ /* 0x000fe40007ffe0ff */
[----:B------:R-:W-:Y:S02]  /*f820*/  LOP3.LUT R27, R27, R26, RZ, 0xfc, !PT ;  /* 0x0000001a1b1b7212 */ /* 0x000fe400078efcff */
[----:B------:R-:W-:Y:S01]  /*f830*/  LOP3.LUT R26, R20, R21, RZ, 0xfc, !PT ;  /* 0x00000015141a7212 */ /* 0x000fe200078efcff */
[----:B------:R-:W-:-:S04]  /*f840*/  IMAD.WIDE.U32 R20, R105, 0x10, R24 ;  /* 0x0000001069147825 */ /* 0x000fc800078e0018 */
[----:B------:R0:W-:Y:S04]  /*f850*/  STG.E.64 desc[UR8][R68.64], R26 ;  /* 0x0000001a44007986 */ /* 0x0001e8000c101b08 */
[----:B------:R-:W5:Y:S01]  /*f860*/  LDG.E.128 R20, desc[UR8][R20.64] ;  /* 0x0000000814147981 */ /* 0x000f62000c1e1d00 */
[----:B------:R-:W-:Y:S05]  /*f870*/  BRA.U !UP1, `(.L_x_8829) ;  /* 0x0000002509b87547 */ /* 0x000fea000b800000 */
[----:B------:R-:W1:Y:S02]  /*f880*/  LDC.64 R106, c[0x0][0x3a0] ;  /* 0x0000e800ff6a7b82 */ /* 0x000e640000000a00 */
[----:B-1----:R-:W-:-:S05]  /*f890*/  IMAD.WIDE.U32 R106, R105, 0x20, R106 ;  /* 0x00000020696a7825 */ /* 0x002fca00078e006a */
[----:B0-----:R0:W5:Y:S04]  /*f8a0*/  LDG.E.128 R68, desc[UR8][R106.64] ;  /* 0x000000086a447981 */ /* 0x001168000c1e1d00 */
        /* <DEDUP_REMOVED lines=16> */
.L_x_8831:
        /* <DEDUP_REMOVED lines=12> */
.L_x_8832:
        /* <DEDUP_REMOVED lines=42> */
.L_x_8830:
[----:B------:R-:W-:Y:S01]  /*fd10*/  I2FP.F32.U32 R97, R108 ;  /* 0x0000006c00617245 */ /* 0x000fe20000201000 */
[----:B------:R-:W-:Y:S01]  /*fd20*/  IMAD.MOV.U32 R106, RZ, RZ, 0x2 ;  /* 0x00000002ff6a7424 */ /* 0x000fe200078e00ff */
[----:B-----5:R-:W-:Y:S02]  /*fd30*/  SHF.L.U32 R100, R20, 0x10, RZ ;  /* 0x0000001014647819 */ /* 0x020fe400000006ff */
[----:B------:R-:W-:Y:S01]  /*fd40*/  ISETP.NE.AND P1, PT, R104, 0x1, PT ;  /* 0x000000016800780c */ /* 0x000fe20003f25270 */
[----:B------:R-:W-:Y:S01]  /*fd50*/  FFMA.FTZ R97, R97, R94, 1.1641532182693481445e-10 ;  /* 0x2f00000061617423 */ /* 0x000fe2000001005e */
[----:B------:R-:W-:Y:S01]  /*fd60*/  PRMT R20, R20, 0x7632, R20 ;  /* 0x0000763214147816 */ /* 0x000fe20000000014 */
[----:B------:R-:W-:-:S03]  /*fd70*/  FMUL.FTZ R100, R100, UR17 ;  /* 0x0000001164647c20 */ /* 0x000fc60008410000 */
[----:B------:R-:W-:Y:S01]  /*fd80*/  FSETP.GTU.FTZ.AND P0, PT, R97, UR4, PT ;  /* 0x0000000461007c0b */ /* 0x000fe2000bf1c000 */
[----:B------:R-:W-:-:S05]  /*fd90*/  FMUL.FTZ R100, R100, UR5 ;  /* 0x0000000564647c20 */ /* 0x000fca0008410000 */
        /* <DEDUP_REMOVED lines=14> */
.L_x_8834:
        /* <DEDUP_REMOVED lines=12> */
.L_x_8835:
        /* <DEDUP_REMOVED lines=43> */
.L_x_8833:
[----:B------:R-:W-:Y:S01]  /*101f0*/  I2FP.F32.U32 R97, R97 ;  /* 0x0000006100617245 */ /* 0x000fe20000201000 */
[----:B------:R-:W-:Y:S01]  /*10200*/  IMAD.MOV.U32 R104, RZ, RZ, 0x2 ;  /* 0x00000002ff687424 */ /* 0x000fe200078e00ff */
[----:B------:R-:W-:Y:S02]  /*10210*/  SHF.L.U32 R20, R20, 0x10, RZ ;  /* 0x0000001014147819 */ /* 0x000fe400000006ff */
[----:B------:R-:W-:Y:S01]  /*10220*/  ISETP.NE.AND P1, PT, R106, 0x1, PT ;  /* 0x000000016a00780c */ /* 0x000fe20003f25270 */
[----:B------:R-:W-:Y:S02]  /*10230*/  FFMA.FTZ R97, R97, R94, 1.1641532182693481445e-10 ;  /* 0x2f00000061617423 */ /* 0x000fe4000001005e */
[----:B------:R-:W-:-:S03]  /*10240*/  FMUL.FTZ R20, R20, UR17 ;  /* 0x0000001114147c20 */ /* 0x000fc60008410000 */
        /* <DEDUP_REMOVED lines=15> */
.L_x_8837:
        /* <DEDUP_REMOVED lines=12> */
.L_x_8838:
        /* <DEDUP_REMOVED lines=43> */
.L_x_8836:
        /* <DEDUP_REMOVED lines=10> */
[--C-:B------:R-:W-:Y:S01]  /*10750*/  FADD.FTZ R70, R70, R97.reuse ;  /* 0x0000006146467221 */ /* 0x100fe20000010000 */
        /* <DEDUP_REMOVED lines=11> */
.L_x_8840:
        /* <DEDUP_REMOVED lines=12> */
.L_x_8841:
        /* <DEDUP_REMOVED lines=43> */
.L_x_8839:
[----:B------:R-:W-:Y:S02]  /*10b80*/  I2FP.F32.U32 R21, R21 ;  /* 0x0000001500157245 */ /* 0x000fe40000201000 */
[----:B------:R-:W-:Y:S02]  /*10b90*/  SHF.L.U32 R97, R97, 0x10, RZ ;  /* 0x0000001061617819 */ /* 0x000fe400000006ff */
[----:B------:R-:W-:Y:S01]  /*10ba0*/  ISETP.NE.AND P3, PT, R106, 0x1, PT ;  /* 0x000000016a00780c */ /* 0x000fe20003f65270 */
[----:B------:R-:W-:Y:S02]  /*10bb0*/  FFMA.FTZ R21, R21, R94, 1.1641532182693481445e-10 ;  /* 0x2f00000015157423 */ /* 0x000fe4000001005e */
[----:B------:R-:W-:-:S03]  /*10bc0*/  FMUL.FTZ R97, R97, UR17 ;  /* 0x0000001161617c20 */ /* 0x000fc60008410000 */
[----:B------:R-:W-:Y:S01]  /*10bd0*/  FSETP.GTU.FTZ.AND P2, PT, R21, UR4, PT ;  /* 0x0000000415007c0b */ /* 0x000fe2000bf5c000 */
[----:B------:R-:W-:Y:S01]  /*10be0*/  FMUL.FTZ R97, R97, UR5 ;  /* 0x0000000561617c20 */ /* 0x000fe20008410000 */
[----:B------:R-:W-:-:S04]  /*10bf0*/  MOV R21, R0 ;  /* 0x0000000000157202 */ /* 0x000fc80000000f00 */
[----:B------:R-:W-:Y:S01]  /*10c00*/  FSEL R20, R97, RZ, !P2 ;  /* 0x000000ff61147208 */ /* 0x000fe20005000000 */
[----:B------:R-:W-:Y:S01]  /*10c10*/  IMAD.MOV.U32 R97, RZ, RZ, 0x2 ;  /* 0x00000002ff617424 */ /* 0x000fe200078e00ff */
        /* <DEDUP_REMOVED lines=11> */
.L_x_8843:
        /* <DEDUP_REMOVED lines=12> */
.L_x_8844:
        /* <DEDUP_REMOVED lines=43> */
.L_x_8842:
[----:B------:R-:W-:Y:S02]  /*11040*/  I2FP.F32.U32 R21, R21 ;  /* 0x0000001500157245 */ /* 0x000fe40000201000 */
[C---:B------:R-:W-:Y:S02]  /*11050*/  SHF.L.U32 R20, R22.reuse, 0x10, RZ ;  /* 0x0000001016147819 */ /* 0x040fe400000006ff */
[----:B------:R-:W-:Y:S01]  /*11060*/  ISETP.NE.AND P4, PT, R97, 0x1, PT ;  /* 0x000000016100780c */ /* 0x000fe20003f85270 */
[----:B------:R-:W-:Y:S01]  /*11070*/  FFMA.FTZ R21, R21, R94, 1.1641532182693481445e-10 ;  /* 0x2f00000015157423 */ /* 0x000fe2000001005e */
[----:B------:R-:W-:Y:S01]  /*11080*/  PRMT R22, R22, 0x7632, R22 ;  /* 0x0000763216167816 */ /* 0x000fe20000000016 */
[----:B------:R-:W-:-:S03]  /*11090*/  FMUL.FTZ R20, R20, UR17 ;  /* 0x0000001114147c20 */ /* 0x000fc60008410000 */
[----:B------:R-:W-:Y:S01]  /*110a0*/  FSETP.GTU.FTZ.AND P3, PT, R21, UR4, PT ;  /* 0x0000000415007c0b */ /* 0x000fe2000bf7c000 */
[----:B------:R-:W-:-:S05]  /*110b0*/  FMUL.FTZ R20, R20, UR5 ;  /* 0x0000000514147c20 */ /* 0x000fca0008410000 */
        /* <DEDUP_REMOVED lines=14> */
.L_x_8846:
        /* <DEDUP_REMOVED lines=12> */
.L_x_8847:
        /* <DEDUP_REMOVED lines=43> */
.L_x_8845:
        /* <DEDUP_REMOVED lines=21> */
.L_x_8849:
        /* <DEDUP_REMOVED lines=12> */
.L_x_8850:
        /* <DEDUP_REMOVED lines=43> */
.L_x_8848:
        /* <DEDUP_REMOVED lines=22> */
.L_x_8852:
        /* <DEDUP_REMOVED lines=14> */
.L_x_8853:
        /* <DEDUP_REMOVED lines=43> */
.L_x_8851:
[----:B------:R-:W-:Y:S02]  /*11ec0*/  I2FP.F32.U32 R21, R21 ;  /* 0x0000001500157245 */ /* 0x000fe40000201000 */
[----:B------:R-:W-:-:S03]  /*11ed0*/  SHF.L.U32 R104, R104, 0x10, RZ ;  /* 0x0000001068687819 */ /* 0x000fc600000006ff */
[----:B------:R-:W-:Y:S02]  /*11ee0*/  FFMA.FTZ R21, R21, R94, 1.1641532182693481445e-10 ;  /* 0x2f00000015157423 */ /* 0x000fe4000001005e */
[----:B------:R-:W-:-:S03]  /*11ef0*/  FMUL.FTZ R104, R104, UR17 ;  /* 0x0000001168687c20 */ /* 0x000fc60008410000 */
[----:B------:R-:W-:Y:S01]  /*11f00*/  FSETP.GTU.FTZ.AND P6, PT, R21, UR4, PT ;  /* 0x0000000415007c0b */ /* 0x000fe2000bfdc000 */
[----:B------:R-:W-:-:S05]  /*11f10*/  FMUL.FTZ R104, R104, UR5 ;  /* 0x0000000568687c20 */ /* 0x000fca0008410000 */
[----:B------:R-:W-:Y:S02]  /*11f20*/  FSEL R104, R104, RZ, !P6 ;  /* 0x000000ff68687208 */ /* 0x000fe40007000000 */
[----:B------:R-:W-:-:S03]  /*11f30*/  PLOP3.LUT P6, PT, P6, PT, PT, 0x8, 0x80 ;  /* 0x000000000080781c */ /* 0x000fc600037ce170 */
[----:B------:R-:W-:Y:S01]  /*11f40*/  FADD.FTZ R27, R27, R104 ;  /* 0x000000681b1b7221 */ /* 0x000fe20000010000 */
[----:B------:R-:W-:Y:S09]  /*11f50*/  BRA `(.L_x_8854) ;  /* 0x00000024006c7947 */ /* 0x000ff20003800000 */
.L_x_8829:
        /* <DEDUP_REMOVED lines=15> */
.L_x_8856:
        /* <DEDUP_REMOVED lines=12> */
.L_x_8857:
        /* <DEDUP_REMOVED lines=42> */
.L_x_8855:
        /* <DEDUP_REMOVED lines=20> */
.L_x_8859:
        /* <DEDUP_REMOVED lines=12> */
.L_x_8860:
        /* <DEDUP_REMOVED lines=43> */
.L_x_8858:
        /* <DEDUP_REMOVED lines=18> */
.L_x_8862:
        /* <DEDUP_REMOVED lines=12> */
.L_x_8863:
        /* <DEDUP_REMOVED lines=43> */
.L_x_8861:
[----:B------:R-:W-:Y:S02]  /*12cf0*/  ISETP.NE.AND P2, PT, R24, 0x1, PT ;  /* 0x000000011800780c */ /* 0x000fe40003f45270 */
[----:B------:R-:W-:Y:S02]  /*12d00*/  I2FP.F32.U32 R25, R25 ;  /* 0x0000001900197245 */ /* 0x000fe40000201000 */
[C---:B------:R-:W-:Y:S02]  /*12d10*/  SHF.L.U32 R20, R21.reuse, 0x10, RZ ;  /* 0x0000001015147819 */ /* 0x040fe400000006ff */
[----:B------:R-:W-:Y:S01]  /*12d20*/  PRMT R71, R21, 0x7632, R71 ;  /* 0x0000763215477816 */ /* 0x000fe20000000047 */
[----:B------:R-:W-:Y:S01]  /*12d30*/  FFMA.FTZ R25, R25, R94, 1.1641532182693481445e-10 ;  /* 0x2f00000019197423 */ /* 0x000fe2000001005e */
[----:B------:R-:W-:Y:S01]  /*12d40*/  MOV R21, R0 ;  /* 0x0000000000157202 */ /* 0x000fe20000000f00 */
[----:B------:R-:W-:-:S03]  /*12d50*/  FMUL.FTZ R20, R20, UR17 ;  /* 0x0000001114147c20 */ /* 0x000fc60008410000 */
[----:B------:R-:W-:Y:S01]  /*12d60*/  FSETP.LE.FTZ.AND P1, PT, R25, UR4, PT ;  /* 0x0000000419007c0b */ /* 0x000fe2000bf33000 */
[----:B------:R-:W-:Y:S01]  /*12d70*/  FMUL.FTZ R70, R20, UR5 ;  /* 0x0000000514467c20 */ /* 0x000fe20008410000 */
[----:B------:R-:W-:Y:S01]  /*12d80*/  IMAD.MOV.U32 R25, RZ, RZ, 0x2 ;  /* 0x00000002ff197424 */ /* 0x000fe200078e00ff */
        /* <DEDUP_REMOVED lines=9> */
.L_x_8865:
        /* <DEDUP_REMOVED lines=12> */
.L_x_8866:
        /* <DEDUP_REMOVED lines=43> */
.L_x_8864:
        /* <DEDUP_REMOVED lines=18> */
.L_x_8868:
        /* <DEDUP_REMOVED lines=12> */
.L_x_8869:
        /* <DEDUP_REMOVED lines=43> */
.L_x_8867:
        /* <DEDUP_REMOVED lines=19> */
.L_x_8871:
        /* <DEDUP_REMOVED lines=12> */
.L_x_8872:
        /* <DEDUP_REMOVED lines=43> */
.L_x_8870:
        /* <DEDUP_REMOVED lines=18> */
.L_x_8874:
        /* <DEDUP_REMOVED lines=12> */
.L_x_8875:
        /* <DEDUP_REMOVED lines=43> */
.L_x_8873:
        /* <DEDUP_REMOVED lines=19> */
.L_x_8877:
        /* <DEDUP_REMOVED lines=14> */
.L_x_8878:
        /* <DEDUP_REMOVED lines=43> */
.L_x_8876:
        /* <DEDUP_REMOVED lines=16> */
.L_x_8854:
[----:B------:R-:W-:Y:S01]  /*14510*/  FADD.FTZ R20, RZ, R48 ;  /* 0x00000030ff147221 */ /* 0x000fe20000010000 */
[----:B------:R-:W-:Y:S01]  /*14520*/  SEL R22, RZ, 0x1000000, !P6 ;  /* 0x01000000ff167807 */ /* 0x000fe20007000000 */
[----:B------:R-:W-:Y:S01]  /*14530*/  IMAD.WIDE.U32 R102, R105, 0x20, R102 ;  /* 0x0000002069667825 */ /* 0x000fe200078e0066 */
[----:B------:R-:W-:-:S03]  /*14540*/  ISETP.NE.AND P6, PT, R100, RZ, PT ;  /* 0x000000ff6400720c */ /* 0x000fc60003fc5270 */
[----:B------:R-:W-:Y:S01]  /*14550*/  FADD.FTZ R21, R20, R49 ;  /* 0x0000003114157221 */ /* 0x000fe20000010000 */
[----:B------:R-:W-:Y:S01]  /*14560*/  SEL R108, RZ, 0x10000, !P5 ;  /* 0x00010000ff6c7807 */ /* 0x000fe20006800000 */
[----:B------:R-:W-:Y:S01]  /*14570*/  IMAD.WIDE.U32 R98, R105, 0x8, R98 ;  /* 0x0000000869627825 */ /* 0x000fe200078e0062 */
[----:B------:R-:W-:Y:S03]  /*14580*/  STG.E.128 desc[UR8][R102.64], R68 ;  /* 0x0000004466007986 */ /* 0x000fe6000c101d08 */
[----:B------:R-:W-:Y:S01]  /*14590*/  FADD.FTZ R20, R21, R50 ;  /* 0x0000003215147221 */ /* 0x000fe20000010000 */
[----:B------:R-:W-:Y:S01]  /*145a0*/  BSSY.RECONVERGENT B0, `(.L_x_8879) ;  /* 0x0000088000007945 */ /* 0x000fe20003800200 */
[----:B------:R-:W-:Y:S02]  /*145b0*/  STG.E.128 desc[UR8][R102.64+0x10], R24 ;  /* 0x0000101866007986 */ /* 0x000fe4000c101d08 */
        /* <DEDUP_REMOVED lines=40> */
[----:B------:R-:W-:Y:S01]  /*14840*/  FMUL.FTZ R20, R20, 0.0009765625 ;  /* 0x3a80000014147820 */ /* 0x000fe20000410000 */
[----:B------:R-:W-:Y:S02]  /*14850*/  LOP3.LUT R109, R109, R22, R108, 0xfe, !PT ;  /* 0x000000166d6d7212 */ /* 0x000fe400078efe6c */
[----:B------:R-:W-:Y:S01]  /*14860*/  SEL R22, RZ, 0x1, !P6 ;  /* 0x00000001ff167807 */ /* 0x000fe20007000000 */
        /* <DEDUP_REMOVED lines=70> */
[----:B------:R-:W-:-:S04]  /*14cd0*/  LOP3.LUT R21, R21, R106, R104, 0xfe, !PT ;  /* 0x0000006a15157212 */ /* 0x000fc800078efe68 */
[----:B------:R-:W-:Y:S01]  /*14ce0*/  LOP3.LUT R22, R21, R22, RZ, 0xfc, !PT ;  /* 0x0000001615167212 */ /* 0x000fe200078efcff */
[----:B0-----:R-:W-:Y:S01]  /*14cf0*/  FADD.FTZ R23, R94, R23 ;  /* 0x000000175e177221 */ /* 0x001fe20000010000 */
[----:B------:R-:W-:-:S04]  /*14d00*/  SEL R94, RZ, 0x1, !P3 ;  /* 0x00000001ff5e7807 */ /* 0x000fc80005800000 */
[----:B------:R-:W0:Y:S02]  /*14d10*/  SHFL.BFLY PT, R100, R23, 0x4, 0x1f ;  /* 0x0c801f0017647f89 */ /* 0x000e2400000e0000 */
        /* <DEDUP_REMOVED lines=16> */
.L_x_8880:
[----:B------:R-:W-:Y:S05]  /*14e20*/  BSYNC.RECONVERGENT B0 ;  /* 0x0000000000007941 */ /* 0x000fea0003800200 */
.L_x_8879:
        /* <DEDUP_REMOVED lines=14> */
.L_x_8882:
[----:B------:R-:W-:Y:S05]  /*14f10*/  BSYNC.RECONVERGENT B0 ;  /* 0x0000000000007941 */ /* 0x000fea0003800200 */
.L_x_8881:
[----:B------:R-:W1:Y:S01]  /*14f20*/  SHFL.DOWN PT, R94, R23, 0x4, 0x1f ;  /* 0x08801f00175e7f89 */ /* 0x000e6200000e0000 */
[----:B------:R-:W-:Y:S01]  /*14f30*/  I2FP.F32.U32 R102, R23 ;  /* 0x0000001700667245 */ /* 0x000fe20000201000 */
[----:B------:R-:W-:Y:S01]  /*14f40*/  UPLOP3.LUT UP2, UPT, UPT, UPT, UP2, 0x40, 0x4 ;  /* 0x000000000004789c */ /* 0x000fe20003f4e820 */
[----:B------:R-:W-:Y:S01]  /*14f50*/  ISETP.NE.AND P1, PT, RZ, UR19, PT ;  /* 0x00000013ff007c0c */ /* 0x000fe2000bf25270 */
[----:B0-----:R-:W0:Y:S01]  /*14f60*/  SHFL.DOWN PT, R99, R20, 0x4, 0x1f ;  /* 0x08801f0014637f89 */ /* 0x001e2200000e0000 */
[----:B------:R-:W-:Y:S02]  /*14f70*/  ISETP.NE.AND P0, PT, R92, RZ, PT ;  /* 0x000000ff5c00720c */ /* 0x000fe40003f05270 */
[----:B------:R-:W-:Y:S02]  /*14f80*/  PRMT R111, R19, 0x7632, R111 ;  /* 0x00007632136f7816 */ /* 0x000fe4000000006f */
[----:B------:R-:W-:Y:S02]  /*14f90*/  PRMT R113, R55, 0x7632, R113 ;  /* 0x0000763237717816 */ /* 0x000fe40000000071 */
[----:B------:R-:W-:Y:S01]  /*14fa0*/  MOV R115, UR16 ;  /* 0x0000001000737c02 */ /* 0x000fe20008000f00 */
[----:B------:R-:W-:Y:S01]  /*14fb0*/  IMAD.U32 R111, R111, 0x10000, RZ ;  /* 0x000100006f6f7824 */ /* 0x000fe200078e00ff */
[----:B------:R-:W-:-:S02]  /*14fc0*/  SHF.L.U32 R113, R113, 0x10, RZ ;  /* 0x0000001071717819 */ /* 0x000fc400000006ff */
[----:B-1----:R-:W-:Y:S02]  /*14fd0*/  IADD3 R98, PT, PT, R94, R23, RZ ;  /* 0x000000175e627210 */ /* 0x002fe40007ffe0ff */
[----:B------:R-:W-:Y:S02]  /*14fe0*/  I2FP.F32.S32 R103, R94 ;  /* 0x0000005e00677245 */ /* 0x000fe40000201400 */
[----:B------:R-:W-:Y:S01]  /*14ff0*/  I2FP.F32.S32 R22, R98 ;  /* 0x0000006200167245 */ /* 0x000fe20000201400 */
[----:B------:R-:W1:Y:S02]  /*15000*/  SHFL.DOWN PT, R109, R98, 0x2, 0x1f ;  /* 0x08401f00626d7f89 */ /* 0x000e6400000e0000 */
[C---:B0-----:R-:W-:Y:S01]  /*15010*/  FMUL.FTZ R107, R99.reuse, R103 ;  /* 0x00000067636b7220 */ /* 0x041fe20000410000 */
[----:B------:R-:W0:Y:S01]  /*15020*/  MUFU.RCP R100, R22 ;  /* 0x0000001600647308 */ /* 0x000e220000001000 */
[----:B------:R-:W2:Y:S02]  /*15030*/  SHFL.DOWN PT, R94, R21, 0x4, 0x1f ;  /* 0x08801f00155e7f89 */ /* 0x000ea400000e0000 */
[----:B------:R-:W-:Y:S01]  /*15040*/  FFMA.FTZ R107, R102, R20, R107 ;  /* 0x00000014666b7223 */ /* 0x000fe2000001006b */
[----:B------:R-:W-:-:S04]  /*15050*/  FADD.FTZ R20, -R99, R20 ;  /* 0x0000001463147221 */ /* 0x000fc80000010100 */
        /* <DEDUP_REMOVED lines=10> */
[----:B------:R-:W-:Y:S01]  /*15100*/  FFMA.FTZ R23, R100, R102, R23 ;  /* 0x0000006664177223 */ /* 0x000fe20000010017 */
[----:B------:R-:W2:Y:S04]  /*15110*/  MUFU.RCP R98, R20 ;  /* 0x0000001400627308 */ /* 0x000ea80000001000 */
[----:B------:R-:W3:Y:S01]  /*15120*/  SHFL.DOWN PT, R94, R23, 0x2, 0x1f ;  /* 0x08401f00175e7f89 */ /* 0x000ee200000e0000 */
[----:B0-----:R-:W-:Y:S01]  /*15130*/  FMUL.FTZ R21, R104, R109 ;  /* 0x0000006d68157220 */ /* 0x001fe20000410000 */
[----:B------:R-:W-:-:S03]  /*15140*/  FADD.FTZ R104, R107, -R104 ;  /* 0x800000686b687221 */ /* 0x000fc60000010000 */
[----:B------:R-:W-:Y:S01]  /*15150*/  FFMA.FTZ R21, R22, R107, R21 ;  /* 0x0000006b16157223 */ /* 0x000fe20000010015 */
[-C--:B-1----:R-:W-:Y:S02]  /*15160*/  IADD3 R102, PT, PT, R99, R106.reuse, RZ ;  /* 0x0000006a63667210 */ /* 0x082fe40007ffe0ff */
[----:B------:R-:W-:Y:S01]  /*15170*/  I2FP.F32.S32 R107, R106 ;  /* 0x0000006a006b7245 */ /* 0x000fe20000201400 */
[----:B--2---:R-:W-:Y:S01]  /*15180*/  FMUL.FTZ R103, R98, R21 ;  /* 0x0000001562677220 */ /* 0x004fe20000410000 */
[----:B------:R-:W-:Y:S01]  /*15190*/  FMUL.FTZ R21, R104, R104 ;  /* 0x0000006868157220 */ /* 0x000fe20000410000 */
[----:B------:R-:W-:-:S03]  /*151a0*/  I2FP.F32.S32 R102, R102 ;  /* 0x0000006600667245 */ /* 0x000fc60000201400 */
[----:B------:R-:W0:Y:S01]  /*151b0*/  SHFL.DOWN PT, R100, R103, 0x1, 0x1f ;  /* 0x08201f0067647f89 */ /* 0x000e2200000e0000 */
[----:B------:R-:W-:Y:S01]  /*151c0*/  FMUL.FTZ R22, R22, R21 ;  /* 0x0000001516167220 */ /* 0x000fe20000410000 */
[----:B---3--:R-:W-:Y:S01]  /*151d0*/  FADD.FTZ R21, R23, R94 ;  /* 0x0000005e17157221 */ /* 0x008fe20000010000 */
[----:B------:R-:W1:Y:S02]  /*151e0*/  MUFU.RCP R102, R102 ;  /* 0x0000006600667308 */ /* 0x000e640000001000 */
[----:B------:R-:W-:Y:S01]  /*151f0*/  FMUL.FTZ R22, R22, R109 ;  /* 0x0000006d16167220 */ /* 0x000fe20000410000 */
[----:B------:R-:W-:-:S03]  /*15200*/  SHF.L.U32 R109, R55, 0x10, RZ ;  /* 0x00000010376d7819 */ /* 0x000fc600000006ff */
[----:B------:R-:W-:-:S05]  /*15210*/  FFMA.FTZ R21, R98, R22, R21 ;  /* 0x0000001662157223 */ /* 0x000fca0000010015 */
[----:B------:R-:W2:Y:S01]  /*15220*/  SHFL.DOWN PT, R22, R21, 0x1, 0x1f ;  /* 0x08201f0015167f89 */ /* 0x000ea200000e0000 */
[----:B0-----:R-:W-:Y:S01]  /*15230*/  FMUL.FTZ R23, R100, R107 ;  /* 0x0000006b64177220 */ /* 0x001fe20000410000 */
[----:B------:R-:W-:-:S03]  /*15240*/  FADD.FTZ R100, R103, -R100 ;  /* 0x8000006467647221 */ /* 0x000fc60000010000 */
[----:B------:R-:W-:Y:S01]  /*15250*/  FFMA.FTZ R23, R20, R103, R23 ;  /* 0x0000006714177223 */ /* 0x000fe20000010017 */
[----:B------:R-:W-:-:S03]  /*15260*/  FMUL.FTZ R99, R100, R100 ;  /* 0x0000006464637220 */ /* 0x000fc60000410000 */
[----:B-1----:R-:W-:Y:S01]  /*15270*/  FMUL.FTZ R23, R102, R23 ;  /* 0x0000001766177220 */ /* 0x002fe20000410000 */
[----:B------:R-:W-:-:S04]  /*15280*/  FMUL.FTZ R20, R20, R99 ;  /* 0x0000006314147220 */ /* 0x000fc80000410000 */
[----:B------:R-:W-:Y:S01]  /*15290*/  FMUL.FTZ R20, R20, R107 ;  /* 0x0000006b14147220 */ /* 0x000fe20000410000 */
[----:B------:R-:W0:Y:S01]  /*152a0*/  SHFL.IDX PT, R23, R23, RZ, 0x1f ;  /* 0x00001fff17177589 */ /* 0x000e2200000e0000 */
[----:B--2---:R-:W-:-:S04]  /*152b0*/  FADD.FTZ R99, R21, R22 ;  /* 0x0000001615637221 */ /* 0x004fc80000010000 */
[----:B------:R-:W-:Y:S02]  /*152c0*/  FFMA.FTZ R20, R102, R20, R99 ;  /* 0x0000001466147223 */ /* 0x000fe40000010063 */
[----:B------:R-:W1:Y:S03]  /*152d0*/  LDC R99, c[0x0][0x448] ;  /* 0x00011200ff637b82 */ /* 0x000e660000000800 */
[----:B------:R2:W1:Y:S05]  /*152e0*/  SHFL.IDX PT, R106, R20, RZ, 0x1f ;  /* 0x00001fff146a7589 */ /* 0x00046a00000e0000 */
[----:B--2---:R-:W2:Y:S01]  /*152f0*/  @!P0 LDC.64 R20, c[0x0][0x3c0] ;  /* 0x0000f000ff148b82 */ /* 0x004ea20000000a00 */
[----:B0-----:R-:W-:-:S05]  /*15300*/  FSEL R22, R23, RZ, !P1 ;  /* 0x000000ff17167208 */ /* 0x001fca0004800000 */
[C---:B------:R-:W-:Y:S01]  /*15310*/  FADD.FTZ R98, -R22.reuse, R45 ;  /* 0x0000002d16627221 */ /* 0x040fe20000010100 */
[----:B------:R-:W-:Y:S01]  /*15320*/  FMUL.FTZ R45, R23, R23 ;  /* 0x00000017172d7220 */ /* 0x000fe20000410000 */
[C---:B------:R-:W-:Y:S01]  /*15330*/  FADD.FTZ R104, -R22.reuse, R41 ;  /* 0x0000002916687221 */ /* 0x040fe20000010100 */
[C---:B------:R-:W-:Y:S01]  /*15340*/  FADD.FTZ R100, -R22.reuse, R47 ;  /* 0x0000002f16647221 */ /* 0x040fe20000010100 */
[----:B------:R-:W-:Y:S01]  /*15350*/  FADD.FTZ R114, -R22, R29 ;  /* 0x0000001d16727221 */ /* 0x000fe20000010100 */
[----:B-1----:R-:W-:Y:S01]  /*15360*/  FFMA.FTZ R41, R106, UR20, R99 ;  /* 0x000000146a297c23 */ /* 0x002fe20008010063 */
[----:B------:R-:W-:Y:S01]  /*15370*/  FSEL R110, R45, RZ, P1 ;  /* 0x000000ff2d6e7208 */ /* 0x000fe20000800000 */
[----:B------:R-:W-:Y:S02]  /*15380*/  IMAD.U32 R29, RZ, RZ, UR16 ;  /* 0x00000010ff1d7e24 */ /* 0x000fe4000f8e00ff */
[C---:B------:R-:W-:Y:S01]  /*15390*/  FADD.FTZ R48, -R22.reuse, R48 ;  /* 0x0000003016307221 */ /* 0x040fe20000010100 */
[C---:B------:R-:W-:Y:S01]  /*153a0*/  FADD.FTZ R94, -R22.reuse, R49 ;  /* 0x00000031165e7221 */ /* 0x040fe20000010100 */
[C---:B------:R-:W-:Y:S01]  /*153b0*/  FADD.FTZ R112, -R22.reuse, R33 ;  /* 0x0000002116707221 */ /* 0x040fe20000010100 */
[----:B------:R-:W-:Y:S01]  /*153c0*/  FADD.FTZ R41, R41, R110 ;  /* 0x0000006e29297221 */ /* 0x000fe20000010000 */
[----:B------:R-:W-:Y:S01]  /*153d0*/  FADD.FTZ R116, -R22, R31 ;  /* 0x0000001f16747221 */ /* 0x000fe20000010100 */
[----:B--2---:R-:W-:-:S04]  /*153e0*/  @!P0 IMAD.WIDE R20, R29, 0x4, R20 ;  /* 0x000000041d148825 */ /* 0x004fc800078e0214 */
[----:B------:R-:W-:Y:S01]  /*153f0*/  FADD.FTZ R118, -R22, R68 ;  /* 0x0000004416767221 */ /* 0x000fe20000010100 */
[----:B------:R-:W0:Y:S01]  /*15400*/  MUFU.RSQ R47, R41 ;  /* 0x00000029002f7308 */ /* 0x000e220000001400 */
[----:B------:R-:W-:Y:S01]  /*15410*/  SHF.L.U32 R29, R88, 0x10, RZ ;  /* 0x00000010581d7819 */ /* 0x000fe200000006ff */
[C---:B------:R-:W-:Y:S01]  /*15420*/  FADD.FTZ R120, -R22.reuse, R25 ;  /* 0x0000001916787221 */ /* 0x040fe20000010100 */
[----:B------:R-:W-:Y:S01]  /*15430*/  FADD.FTZ R110, -R22, R35 ;  /* 0x00000023166e7221 */ /* 0x000fe20000010100 */
[----:B------:R-:W-:Y:S01]  /*15440*/  IMAD.U32 R31, R64, 0x10000, RZ ;  /* 0x00010000401f7824 */ /* 0x000fe200078e00ff */
[----:B------:R-:W-:Y:S01]  /*15450*/  SHF.L.U32 R33, R14, 0x10, RZ ;  /* 0x000000100e217819 */ /* 0x000fe200000006ff */
[C---:B------:R-:W-:Y:S01]  /*15460*/  FADD.FTZ R68, -R22.reuse, R24 ;  /* 0x0000001816447221 */ /* 0x040fe20000010100 */
[----:B------:R-:W-:Y:S01]  /*15470*/  FADD.FTZ R50, -R22, R50 ;  /* 0x0000003216327221 */ /* 0x000fe20000010100 */
[----:B------:R-:W-:Y:S02]  /*15480*/  IMAD.U32 R35, R6, 0x10000, RZ ;  /* 0x0001000006237824 */ /* 0x000fe400078e00ff */
        /* <DEDUP_REMOVED lines=10> */
[----:B------:R-:W-:Y:S01]  /*15530*/  FMUL.FTZ R24, R47, R94 ;  /* 0x0000005e2f187220 */ /* 0x000fe20000410000 */
        /* <DEDUP_REMOVED lines=11> */
[----:B------:R-:W-:Y:S01]  /*155f0*/  FFMA.FTZ R25, R25, R29, R31 ;  /* 0x0000001d19197223 */ /* 0x000fe2000001001f */
[----:B------:R-:W-:Y:S01]  /*15600*/  SHF.L.U32 R27, R87, 0x10, RZ ;  /* 0x00000010571b7819 */ /* 0x000fe200000006ff */
[----:B------:R-:W-:Y:S01]  /*15610*/  FFMA.FTZ R24, R24, R33, R35 ;  /* 0x0000002118187223 */ /* 0x000fe20000010023 */
[----:B------:R-:W-:Y:S01]  /*15620*/  IMAD.U32 R29, R65, 0x10000, RZ ;  /* 0x00010000411d7824 */ /* 0x000fe200078e00ff */
[----:B------:R-:W-:Y:S01]  /*15630*/  SHF.L.U32 R22, R15, 0x10, RZ ;  /* 0x000000100f167819 */ /* 0x000fe200000006ff */
[----:B------:R-:W-:Y:S01]  /*15640*/  IMAD.U32 R48, R7, 0x10000, RZ ;  /* 0x0001000007307824 */ /* 0x000fe200078e00ff */
[----:B------:R-:W-:Y:S01]  /*15650*/  SHF.L.U32 R31, R86, 0x10, RZ ;  /* 0x00000010561f7819 */ /* 0x000fe200000006ff */
[----:B------:R-:W-:Y:S01]  /*15660*/  IMAD.U32 R33, R66, 0x10000, RZ ;  /* 0x0001000042217824 */ /* 0x000fe200078e00ff */
[----:B------:R-:W-:Y:S01]  /*15670*/  SHF.L.U32 R35, R16, 0x10, RZ ;  /* 0x0000001010237819 */ /* 0x000fe200000006ff */
[----:B------:R-:W-:Y:S01]  /*15680*/  FMUL.FTZ R44, R47, R44 ;  /* 0x0000002c2f2c7220 */ /* 0x000fe20000410000 */
[----:B------:R-:W-:-:S02]  /*15690*/  IMAD.U32 R37, R8, 0x10000, RZ ;  /* 0x0001000008257824 */ /* 0x000fc400078e00ff */
[C---:B0-----:R-:W-:Y:S01]  /*156a0*/  FMUL.FTZ R20, R47.reuse, R50 ;  /* 0x000000322f147220 */ /* 0x041fe20000410000 */
[C---:B------:R-:W-:Y:S01]  /*156b0*/  FMUL.FTZ R21, R47.reuse, R92 ;  /* 0x0000005c2f157220 */ /* 0x040fe20000410000 */
[----:B------:R-:W-:Y:S01]  /*156c0*/  FMUL.FTZ R98, R47, R98 ;  /* 0x000000622f627220 */ /* 0x000fe20000410000 */
[----:B------:R-:W-:Y:S01]  /*156d0*/  SHF.L.U32 R23, R85, 0x10, RZ ;  /* 0x0000001055177819 */ /* 0x000fe200000006ff */
[----:B------:R-:W-:Y:S01]  /*156e0*/  FFMA.FTZ R20, R20, R27, R29 ;  /* 0x0000001b14147223 */ /* 0x000fe2000001001d */
[----:B------:R-:W-:Y:S01]  /*156f0*/  FFMA.FTZ R21, R21, R22, R48 ;  /* 0x0000001615157223 */ /* 0x000fe20000010030 */
[----:B------:R-:W-:Y:S01]  /*15700*/  FFMA.FTZ R27, R44, R31, R33 ;  /* 0x0000001f2c1b7223 */ /* 0x000fe20000010021 */
[----:B------:R-:W-:Y:S01]  /*15710*/  FFMA.FTZ R22, R98, R35, R37 ;  /* 0x0000002362167223 */ /* 0x000fe20000010025 */
[----:B------:R-:W-:Y:S01]  /*15720*/  IMAD.U32 R29, R67, 0x10000, RZ ;  /* 0x00010000431d7824 */ /* 0x000fe200078e00ff */
[----:B------:R-:W-:Y:S01]  /*15730*/  SHF.L.U32 R31, R17, 0x10, RZ ;  /* 0x00000010111f7819 */ /* 0x000fe200000006ff */
[----:B------:R-:W-:Y:S01]  /*15740*/  FMUL.FTZ R46, R47, R46 ;  /* 0x0000002e2f2e7220 */ /* 0x000fe20000410000 */
        /* <DEDUP_REMOVED lines=37> */
[----:B------:R-:W-:Y:S01]  /*159a0*/  PRMT R45, R80, 0x7632, R45 ;  /* 0x00007632502d7816 */ /* 0x000fe2000000002d */
[----:B------:R-:W-:Y:S01]  /*159b0*/  FFMA.FTZ R69, R38, R69, R33 ;  /* 0x0000004526457223 */ /* 0x000fe20000010021 */
[----:B------:R-:W-:Y:S01]  /*159c0*/  PRMT R49, R56, 0x7632, R49 ;  /* 0x0000763238317816 */ /* 0x000fe20000000031 */
[----:B------:R-:W-:Y:S01]  /*159d0*/  FFMA.FTZ R100, R100, R37, R39 ;  /* 0x0000002564647223 */ /* 0x000fe20000010027 */
[----:B------:R-:W-:Y:S01]  /*159e0*/  FFMA.FTZ R33, R32, R41, R43 ;  /* 0x0000002920217223 */ /* 0x000fe2000001002b */
[----:B------:R-:W-:Y:S01]  /*159f0*/  SHF.L.U32 R45, R45, 0x10, RZ ;  /* 0x000000102d2d7819 */ /* 0x000fe200000006ff */
[----:B------:R-:W-:Y:S01]  /*15a00*/  FMUL.FTZ R112, R47, R112 ;  /* 0x000000702f707220 */ /* 0x000fe20000410000 */
[----:B------:R-:W-:Y:S01]  /*15a10*/  PRMT R39, R79, 0x7632, R39 ;  /* 0x000076324f277816 */ /* 0x000fe20000000027 */
[----:B------:R-:W-:Y:S01]  /*15a20*/  IMAD.U32 R49, R49, 0x10000, RZ ;  /* 0x0001000031317824 */ /* 0x000fe200078e00ff */
[C---:B------:R-:W-:Y:S01]  /*15a30*/  PRMT R41, R57.reuse, 0x7632, R41 ;  /* 0x0000763239297816 */ /* 0x040fe20000000029 */
[----:B------:R-:W-:Y:S01]  /*15a40*/  IMAD.U32 R37, R57, 0x10000, RZ ;  /* 0x0001000039257824 */ /* 0x000fe200078e00ff */
[----:B------:R-:W-:Y:S01]  /*15a50*/  PRMT R38, R78, 0x7632, R38 ;  /* 0x000076324e267816 */ /* 0x000fe20000000026 */
[----:B------:R-:W-:Y:S01]  /*15a60*/  FMUL.FTZ R34, R47, R34 ;  /* 0x000000222f227220 */ /* 0x000fe20000410000 */
[----:B------:R-:W-:Y:S01]  /*15a70*/  PRMT R40, R58, 0x7632, R40 ;  /* 0x000076323a287816 */ /* 0x000fe20000000028 */
        /* <DEDUP_REMOVED lines=12> */
[----:B------:R-:W-:Y:S01]  /*15b40*/  FFMA.FTZ R28, R110, R39, R41 ;  /* 0x000000276e1c7223 */ /* 0x000fe20000010029 */
[----:B------:R-:W-:Y:S01]  /*15b50*/  SHF.L.U32 R37, R77, 0x10, RZ ;  /* 0x000000104d257819 */ /* 0x000fe200000006ff */
[----:B------:R-:W-:Y:S01]  /*15b60*/  FFMA.FTZ R34, R36, R43, R45 ;  /* 0x0000002b24227223 */ /* 0x000fe2000001002d */
[----:B------:R-:W-:Y:S01]  /*15b70*/  FFMA.FTZ R71, R71, R38, R40 ;  /* 0x0000002647477223 */ /* 0x000fe20000010028 */
[----:B------:R-:W-:Y:S02]  /*15b80*/  IMAD.U32 R39, R59, 0x10000, RZ ;  /* 0x000100003b277824 */ /* 0x000fe400078e00ff */
[----:B------:R-:W-:Y:S01]  /*15b90*/  FMUL.FTZ R30, R47, R30 ;  /* 0x0000001e2f1e7220 */ /* 0x000fe20000410000 */
[----:B------:R-:W-:Y:S01]  /*15ba0*/  PRMT R36, R77, 0x7632, R36 ;  /* 0x000076324d247816 */ /* 0x000fe20000000024 */
[----:B------:R-:W-:Y:S01]  /*15bb0*/  FMUL.FTZ R99, R47, R116 ;  /* 0x000000742f637220 */ /* 0x000fe20000410000 */
[----:B------:R-:W-:Y:S01]  /*15bc0*/  PRMT R38, R59, 0x7632, R38 ;  /* 0x000076323b267816 */ /* 0x000fe20000000026 */
[----:B------:R-:W-:Y:S01]  /*15bd0*/  FFMA.FTZ R30, R30, R37, R39 ;  /* 0x000000251e1e7223 */ /* 0x000fe20000010027 */
        /* <DEDUP_REMOVED lines=12> */
[----:B------:R-:W0:Y:S01]  /*15ca0*/  LDC.64 R44, c[0x0][0x428] ;  /* 0x00010a00ff2c7b82 */ /* 0x000e220000000a00 */
[----:B------:R-:W-:Y:S01]  /*15cb0*/  FFMA.FTZ R49, R49, R40, R42 ;  /* 0x0000002831317223 */ /* 0x000fe2000001002a */
[----:B------:R-:W-:Y:S01]  /*15cc0*/  PRMT R38, R73, 0x7632, R38 ;  /* 0x0000763249267816 */ /* 0x000fe20000000026 */
[----:B------:R-:W-:Y:S01]  /*15cd0*/  FMUL.FTZ R103, R47, R124 ;  /* 0x0000007c2f677220 */ /* 0x000fe20000410000 */
[----:B------:R-:W-:Y:S01]  /*15ce0*/  PRMT R40, R53, 0x7632, R40 ;  /* 0x0000763235287816 */ /* 0x000fe20000000028 */
[----:B------:R-:W-:Y:S01]  /*15cf0*/  IMAD.U32 R43, R52, 0x10000, RZ ;  /* 0x00010000342b7824 */ /* 0x000fe200078e00ff */
[----:B------:R-:W-:Y:S01]  /*15d00*/  SHF.L.U32 R38, R38, 0x10, RZ ;  /* 0x0000001026267819 */ /* 0x000fe200000006ff */
[----:B------:R-:W-:Y:S01]  /*15d10*/  FMUL.FTZ R98, R47, R118 ;  /* 0x000000762f627220 */ /* 0x000fe20000410000 */
[----:B------:R-:W1:Y:S01]  /*15d20*/  @!P0 LDC.64 R36, c[0x0][0x3c8] ;  /* 0x0000f200ff248b82 */ /* 0x000e620000000a00 */
[----:B------:R-:W-:Y:S01]  /*15d30*/  IMAD.U32 R40, R40, 0x10000, RZ ;  /* 0x0001000028287824 */ /* 0x000fe200078e00ff */
[----:B------:R-:W-:Y:S01]  /*15d40*/  SHF.L.U32 R41, R76, 0x10, RZ ;  /* 0x000000104c297819 */ /* 0x000fe200000006ff */
[----:B------:R-:W-:-:S02]  /*15d50*/  IMAD.U32 R39, R72, 0x10000, RZ ;  /* 0x0001000048277824 */ /* 0x000fc400078e00ff */
[----:B------:R-:W-:Y:S01]  /*15d60*/  FMUL.FTZ R68, R47, R68 ;  /* 0x000000442f447220 */ /* 0x000fe20000410000 */
[----:B------:R-:W-:Y:S01]  /*15d70*/  FFMA.FTZ R103, R103, R38, R40 ;  /* 0x0000002667677223 */ /* 0x000fe20000010028 */
[----:B------:R-:W-:Y:S01]  /*15d80*/  PRMT R38, R72, 0x7632, R38 ;  /* 0x0000763248267816 */ /* 0x000fe20000000026 */
[----:B------:R-:W-:Y:S01]  /*15d90*/  FFMA.FTZ R98, R98, R41, R43 ;  /* 0x0000002962627223 */ /* 0x000fe2000001002b */
[C---:B------:R-:W-:Y:S01]  /*15da0*/  PRMT R40, R54.reuse, 0x7632, R40 ;  /* 0x0000763236287816 */ /* 0x040fe20000000028 */
[----:B------:R-:W-:Y:S01]  /*15db0*/  IMAD.U32 R43, R19, 0x10000, RZ ;  /* 0x00010000132b7824 */ /* 0x000fe200078e00ff */
[----:B------:R-:W-:Y:S01]  /*15dc0*/  SHF.L.U32 R41, R54, 0x10, RZ ;  /* 0x0000001036297819 */ /* 0x000fe200000006ff */
[----:B------:R-:W-:Y:S01]  /*15dd0*/  IMAD.U32 R38, R38, 0x10000, RZ ;  /* 0x0001000026267824 */ /* 0x000fe200078e00ff */
[----:B------:R-:W-:Y:S01]  /*15de0*/  SHF.L.U32 R40, R40, 0x10, RZ ;  /* 0x0000001028287819 */ /* 0x000fe200000006ff */
[C---:B------:R-:W-:Y:S01]  /*15df0*/  FMUL.FTZ R107, R47.reuse, R120 ;  /* 0x000000782f6b7220 */ /* 0x040fe20000410000 */
[C---:B------:R-:W-:Y:S01]  /*15e00*/  FMUL.FTZ R26, R47.reuse, R26 ;  /* 0x0000001a2f1a7220 */ /* 0x040fe20000410000 */
[----:B------:R-:W-:Y:S01]  /*15e10*/  FMUL.FTZ R94, R47, R94 ;  /* 0x0000005e2f5e7220 */ /* 0x000fe20000410000 */
[----:B------:R-:W-:Y:S01]  /*15e20*/  FFMA.FTZ R68, R68, R39, R41 ;  /* 0x0000002744447223 */ /* 0x000fe20000010029 */
[----:B------:R-:W-:Y:S01]  /*15e30*/  FFMA.FTZ R107, R107, R38, R40 ;  /* 0x000000266b6b7223 */ /* 0x000fe20000010028 */
[----:B------:R-:W-:Y:S01]  /*15e40*/  FFMA.FTZ R109, R26, R43, R109 ;  /* 0x0000002b1a6d7223 */ /* 0x000fe2000001006d */
[----:B------:R-:W-:Y:S01]  /*15e50*/  FFMA.FTZ R94, R94, R111, R113 ;  /* 0x0000006f5e5e7223 */ /* 0x000fe20000010071 */
[----:B------:R-:W-:Y:S01]  /*15e60*/  F2FP.BF16.F32.PACK_AB R21, R21, R20 ;  /* 0x000000141515723e */ /* 0x000fe200000010ff */
[----:B0-----:R-:W-:Y:S01]  /*15e70*/  IMAD.WIDE.U32 R38, R93, 0x10, R44 ;  /* 0x000000105d267825 */ /* 0x001fe200078e002c */
[----:B------:R-:W-:Y:S01]  /*15e80*/  F2FP.BF16.F32.PACK_AB R20, R24, R25 ;  /* 0x000000191814723e */ /* 0x000fe200000010ff */
[----:B------:R-:W-:Y:S01]  /*15e90*/  UIADD3 UR16, UPT, UPT, UR16, UR12, URZ ;  /* 0x0000000c10107290 */ /* 0x000fe2000fffe0ff */
[----:B------:R-:W-:Y:S01]  /*15ea0*/  F2FP.BF16.F32.PACK_AB R23, R23, R92 ;  /* 0x0000005c1717723e */ /* 0x000fe200000010ff */
[----:B-1----:R-:W-:Y:S01]  /*15eb0*/  @!P0 IMAD.WIDE R36, R115, 0x4, R36 ;  /* 0x0000000473248825 */ /* 0x002fe200078e0224 */
[----:B------:R-:W-:Y:S01]  /*15ec0*/  F2FP.BF16.F32.PACK_AB R22, R22, R27 ;  /* 0x0000001b1616723e */ /* 0x000fe200000010ff */
[----:B------:R-:W-:Y:S01]  /*15ed0*/  UISETP.GE.AND UP1, UPT, UR16, UR13, UPT ;  /* 0x0000000d1000728c */ /* 0x000fe2000bf26270 */
[----:B------:R-:W-:Y:S01]  /*15ee0*/  F2FP.BF16.F32.PACK_AB R25, R31, R48 ;  /* 0x000000301f19723e */ /* 0x000fe200000010ff */
[--C-:B------:R-:W-:Y:S01]  /*15ef0*/  IMAD.WIDE.U32 R40, R95, 0x10, R44.reuse ;  /* 0x000000105f287825 */ /* 0x100fe200078e002c */
[----:B------:R-:W-:Y:S01]  /*15f00*/  F2FP.BF16.F32.PACK_AB R24, R29, R46 ;  /* 0x0000002e1d18723e */ /* 0x000fe200000010ff */
[----:B------:R1:W-:Y:S01]  /*15f10*/  @!P0 STG.E desc[UR8][R36.64], R47 ;  /* 0x0000002f24008986 */ /* 0x0003e2000c101908 */
[----:B------:R-:W-:Y:S01]  /*15f20*/  F2FP.BF16.F32.PACK_AB R27, R100, R69 ;  /* 0x00000045641b723e */ /* 0x000fe200000010ff */
[--C-:B------:R-:W-:Y:S01]  /*15f30*/  IMAD.WIDE.U32 R42, R101, 0x10, R44.reuse ;  /* 0x00000010652a7825 */ /* 0x100fe200078e002c */
[----:B------:R-:W-:Y:S01]  /*15f40*/  F2FP.BF16.F32.PACK_AB R26, R35, R50 ;  /* 0x00000032231a723e */ /* 0x000fe200000010ff */
[----:B------:R1:W-:Y:S01]  /*15f50*/  STG.E.128 desc[UR8][R38.64], R20 ;  /* 0x0000001426007986 */ /* 0x0003e2000c101d08 */
        /* <DEDUP_REMOVED lines=11> */
[----:B------:R1:W-:Y:S01]  /*16010*/  STG.E.128 desc[UR8][R44.64], R32 ;  /* 0x000000202c007986 */ /* 0x0003e2000c101d08 */
[----:B------:R-:W-:Y:S05]  /*16020*/  BRA.U !UP1, `(.L_x_8883) ;  /* 0xfffffea909e47547 */ /* 0x000fea000b83ffff */
[----:B------:R-:W-:Y:S05]  /*16030*/  EXIT ;  /* 0x000000000000794d */ /* 0x000fea0003800000 */
.L_x_8884:
        /* <DEDUP_REMOVED lines=12> */
.L_x_27517:


//--------------------- .text._ZN10layer_norm13ln_fwd_kernelINS_13Kernel_traitsI13__nv_bfloat16S2_fS2_fjLj8192ELj1ELj1ELj8ELj16ENS_18Kernel_traits_baseILj8192ES2_S2_fS2_fjLj256EEEEELb1ELb0ELb1ELb0EEEvNS_9FwdParamsE --------------------------
	.section	.text._ZN10layer_norm13ln_fwd_kernelINS_13Kernel_traitsI13__nv_bfloat16S2_fS2_fjLj8192ELj1ELj1ELj8ELj16ENS_18Kernel_traits_baseILj8192ES2_S2_fS2_fjLj256EEEEELb1ELb0ELb1ELb0EEEvNS_9FwdParamsE,"ax",@progbits
	.align	128
        .global         _ZN10layer_norm13ln_fwd_kernelINS_13Kernel_traitsI13__nv_bfloat16S2_fS2_fjLj8192ELj1ELj1ELj8ELj16ENS_18Kernel_traits_baseILj8192ES2_S2_fS2_fjLj256EEEEELb1ELb0ELb1ELb0EEEvNS_9FwdParamsE
        .type           _ZN10layer_norm13ln_fwd_kernelINS_13Kernel_traitsI13__nv_bfloat16S2_fS2_fjLj8192ELj1ELj1ELj8ELj16ENS_18Kernel_traits_baseILj8192ES2_S2_fS2_fjLj256EEEEELb1ELb0ELb1ELb0EEEvNS_9FwdParamsE,@function
        .size           _ZN10layer_norm13ln_fwd_kernelINS_13Kernel_traitsI13__nv_bfloat16S2_fS2_fjLj8192ELj1ELj1ELj8ELj16ENS_18Kernel_traits_baseILj8192ES2_S2_fS2_fjLj256EEEEELb1ELb0ELb1ELb0EEEvNS_9FwdParamsE,(.L_x_27518 - _ZN10layer_norm13ln_fwd_kernelINS_13Kernel_traitsI13__nv_bfloat16S2_fS2_fjLj8192ELj1ELj1ELj8ELj16ENS_18Kernel_traits_baseILj8192ES2_S2_fS2_fjLj256EEEEELb1ELb0ELb1ELb0EEEvNS_9FwdParamsE)
        .other          _ZN10layer_norm13ln_fwd_kernelINS_13Kernel_traitsI13__nv_bfloat16S2_fS2_fjLj8192ELj1ELj1ELj8ELj16ENS_18Kernel_traits_baseILj8192ES2_S2_fS2_fjLj256EEEEELb1ELb0ELb1ELb0EEEvNS_9FwdParamsE,@"STO_CUDA_ENTRY STV_DEFAULT"
_ZN10layer_norm13ln_fwd_kernelINS_13Kernel_traitsI13__nv_bfloat16S2_fS2_fjLj8192ELj1ELj1ELj8ELj16ENS_18Kernel_traits_baseILj8192ES2_S2_fS2_fjLj256EEEEELb1ELb0ELb1ELb0EEEvNS_9FwdParamsE:
.text._ZN10layer_norm13ln_fwd_kernelINS_13Kernel_traitsI13__nv_bfloat16S2_fS2_fjLj8192ELj1ELj1ELj8ELj16ENS_18Kernel_traits_baseILj8192ES2_S2_fS2_fjLj256EEEEELb1ELb0ELb1ELb0EEEvNS_9FwdParamsE:
        /* <DEDUP_REMOVED lines=43> */
[----:B------:R-:W-:Y:S01]  /*02b0*/  VIADD R51, R3, 0xa9066899 ;  /* 0xa906689903337836 */ /* 0x000fe20000000000 */
        /* <DEDUP_REMOVED lines=40> */
.L_x_8886:
        /* <DEDUP_REMOVED lines=11> */
[----:B------:R-:W-:Y:S01]  /*05f0*/  CS2R R12, SRZ ;  /* 0x00000000000c7805 */ /* 0x000fe2000001ff00 */
[----:B------:R-:W-:Y:S01]  /*0600*/  IMAD.MOV.U32 R22, RZ, RZ, RZ ;  /* 0x000000ffff167224 */ /* 0x000fe200078e00ff */
        /* <DEDUP_REMOVED lines=9> */
[----:B------:R-:W-:Y:S01]  /*06a0*/  CS2R R20, SRZ ;  /* 0x0000000000147805 */ /* 0x000fe2000001ff00 */
[----:B------:R-:W-:Y:S01]  /*06b0*/  IMAD.MOV.U32 R30, RZ, RZ, RZ ;  /* 0x000000ffff1e7224 */ /* 0x000fe200078e00ff */
[----:B0-----:R-:W-:Y:S02]  /*06c0*/  CS2R R28, SRZ ;  /* 0x00000000001c7805 */ /* 0x001fe4000001ff00 */
[----:B------:R-:W-:Y:S02]  /*06d0*/  @P3 CS2R R6, SRZ ;  /* 0x0000000000063805 */ /* 0x000fe4000001ff00 */
[----:B------:R-:W-:Y:S02]  /*06e0*/  @P3 CS2R R4, SRZ ;  /* 0x0000000000043805 */ /* 0x000fe4000001ff00 */
[----:B------:R-:W-:Y:S01]  /*06f0*/  @P0 MOV R31, RZ ;  /* 0x000000ff001f0202 */ /* 0x000fe20000000f00 */
[----:B------:R-:W-:-:S02]  /*0700*/  @P1 IMAD.MOV.U32 R23, RZ, RZ, RZ ;  /* 0x000000ffff171224 */ /* 0x000fc400078e00ff */
[----:B-1----:R-:W-:-:S07]  /*0710*/  @P2 IMAD.MOV.U32 R15, RZ, RZ, RZ ;  /* 0x000000ffff0f2224 */ /* 0x002fce00078e00ff */
.L_x_8887:
[----:B------:R-:W-:Y:S05]  /*0720*/  BSYNC.RECONVERGENT B0 ;  /* 0x0000000000007941 */ /* 0x000fea0003800200 */
.L_x_8885:
[----:B------:R-:W0:Y:S02]  /*0730*/  LDCU UR5, c[0x0][0x384] ;  /* 0x00007080ff0577ac */ /* 0x000e240008000800 */
[----:B0-----:R-:W-:-:S13]  /*0740*/  ISETP.GE.AND P0, PT, R74, UR5, PT ;  /* 0x000000054a007c0c */ /* 0x001fda000bf06270 */
[----:B------:R-:W-:Y:S05]  /*0750*/  @P0 EXIT ;  /* 0x000000000000094d */ /* 0x000fea0003800000 */
[----:B------:R-:W0:Y:S01]  /*0760*/  LDCU UR5, c[0x0][0x360] ;  /* 0x00006c00ff0577ac */ /* 0x000e220008000800 */
[C---:B------:R-:W-:Y:S01]  /*0770*/  IMAD.HI.U32 R33, R108.reuse, -0x2daee0ad, RZ ;  /* 0xd2511f536c217827 */ /* 0x040fe200078e00ff */
[----:B------:R-:W-:Y:S01]  /*0780*/  LOP3.LUT R97, R97, 0x3, RZ, 0xc0, !PT ;  /* 0x0000000361617812 */ /* 0x000fe200078ec0ff */
[----:B------:R-:W-:Y:S02]  /*0790*/  ULOP3.LUT UR6, UR4, 0xff, URZ, 0xc0, !UPT ;  /* 0x000000ff04067892 */ /* 0x000fe4000f8ec0ff */
[----:B------:R-:W-:Y:S01]  /*07a0*/  IMAD R37, R108, -0x2daee0ad, RZ ;  /* 0xd2511f536c257824 */ /* 0x000fe200078e02ff */
[----:B------:R-:W-:Y:S01]  /*07b0*/  LOP3.LUT R33, R33, R3, RZ, 0x3c, !PT ;  /* 0x0000000321217212 */ /* 0x000fe200078e3cff */
[----:B------:R-:W-:Y:S01]  /*07c0*/  IMAD.MOV R0, RZ, RZ, -R0 ;  /* 0x000000ffff007224 */ /* 0x000fe200078e0a00 */
[----:B-----5:R-:W-:Y:S01]  /*07d0*/  PRMT R110, R7, 0x7632, R110 ;  /* 0x00007632076e7816 */ /* 0x020fe2000000006e */
[----:B------:R-:W-:Y:S01]  /*07e0*/  IMAD.MOV.U32 R81, RZ, RZ, RZ ;  /* 0x000000ffff517224 */ /* 0x000fe200078e00ff */
[----:B------:R-:W-:Y:S01]  /*07f0*/  PRMT R111, R11, 0x7632, R111 ;  /* 0x000076320b6f7816 */ /* 0x000fe2000000006f */
[C---:B------:R-:W-:Y:S01]  /*0800*/  IMAD.HI.U32 R34, R33.reuse, -0x326172a9, RZ ;  /* 0xcd9e8d5721227827 */ /* 0x040fe200078e00ff */
[----:B------:R-:W-:Y:S01]  /*0810*/  VIADDMNMX R0, R0, UR6, RZ, !PT ;  /* 0x0000000600007c46 */ /* 0x000fe2000f8001ff */
[----:B------:R-:W-:Y:S01]  /*0820*/  UPLOP3.LUT UP1, UPT, UPT, UPT, UPT, 0x40, 0x4 ;  /* 0x000000000004789c */ /* 0x000fe20003f2e870 */
[----:B------:R-:W-:Y:S01]  /*0830*/  PRMT R112, R6, 0x7632, R112 ;  /* 0x0000763206707816 */ /* 0x000fe20000000070 */
[----:B------:R-:W-:Y:S01]  /*0840*/  IMAD R33, R33, -0x326172a9, RZ ;  /* 0xcd9e8d5721217824 */ /* 0x000fe200078e02ff */
[----:B------:R-:W-:Y:S01]  /*0850*/  VIMNMX R0, PT, PT, R0, 0x20, PT ;  /* 0x0000002000007848 */ /* 0x000fe20003fe0100 */
[----:B------:R-:W1:Y:S01]  /*0860*/  LDCU UR7, c[0x0][0x404] ;  /* 0x00008080ff0777ac */ /* 0x000e620008000800 */
[----:B0-----:R-:W-:Y:S01]  /*0870*/  IMAD R109, R74, UR5, R43 ;  /* 0x000000054a6d7c24 */ /* 0x001fe2000f8e022b */
[----:B------:R-:W-:Y:S01]  /*0880*/  PRMT R113, R10, 0x7632, R113 ;  /* 0x000076320a717816 */ /* 0x000fe20000000071 */
[----:B------:R-:W-:-:S02]  /*0890*/  ULOP3.LUT UR5, UR4, 0xffffff00, URZ, 0xc0, !UPT ;  /* 0xffffff0004057892 */ /* 0x000fc4000f8ec0ff */
[----:B------:R-:W-:Y:S01]  /*08a0*/  IMAD.HI.U32 R32, R109, -0x326172a9, RZ ;  /* 0xcd9e8d576d207827 */ /* 0x000fe200078e00ff */
[----:B------:R-:W-:Y:S01]  /*08b0*/  PRMT R114, R5, 0x7632, R114 ;  /* 0x0000763205727816 */ /* 0x000fe20000000072 */
[----:B------:R-:W0:Y:S01]  /*08c0*/  LDCU.U8 UR14, c[0x0][0x410] ;  /* 0x00008200ff0e77ac */ /* 0x000e220008000000 */
[----:B------:R-:W-:Y:S01]  /*08d0*/  PRMT R115, R9, 0x7632, R115 ;  /* 0x0000763209737816 */ /* 0x000fe20000000073 */
[----:B------:R-:W-:Y:S01]  /*08e0*/  IMAD R35, R109, -0x326172a9, RZ ;  /* 0xcd9e8d576d237824 */ /* 0x000fe200078e02ff */
[----:B------:R-:W-:Y:S01]  /*08f0*/  LOP3.LUT R32, R73, R32, R2, 0x96, !PT ;  /* 0x0000002049207212 */ /* 0x000fe200078e9602 */
[----:B------:R-:W2:Y:S01]  /*0900*/  LDCU UR15, c[0x0][0x400] ;  /* 0x00008000ff0f77ac */ /* 0x000ea20008000800 */
[----:B------:R-:W-:Y:S02]  /*0910*/  LEA R0, R0, UR5, 0x3 ;  /* 0x0000000500007c11 */ /* 0x000fe4000f8e18ff */
[----:B------:R-:W-:Y:S01]  /*0920*/  LOP3.LUT R34, R40, R35, R34, 0x96, !PT ;  /* 0x0000002328227212 */ /* 0x000fe200078e9622 */
[----:B------:R-:W-:Y:S01]  /*0930*/  IMAD.HI.U32 R36, R32, -0x2daee0ad, RZ ;  /* 0xd2511f5320247827 */ /* 0x000fe200078e00ff */
[----:B------:R-:W-:Y:S01]  /*0940*/  I2FP.F32.U32 R0, R0 ;  /* 0x0000000000007245 */ /* 0x000fe20000201000 */
[----:B------:R-:W3:Y:S01]  /*0950*/  LDCU.64 UR12, c[0x0][0x408] ;  /* 0x00008100ff0c77ac */ /* 0x000ee20008000a00 */
[----:B------:R-:W-:Y:S01]  /*0960*/  PRMT R116, R4, 0x7632, R116 ;  /* 0x0000763204747816 */ /* 0x000fe20000000074 */
[----:B------:R-:W-:Y:S01]  /*0970*/  IMAD R38, R32, -0x2daee0ad, RZ ;  /* 0xd2511f5320267824 */ /* 0x000fe200078e02ff */
[----:B------:R-:W-:Y:S01]  /*0980*/  LOP3.LUT R36, R42, R37, R36, 0x96, !PT ;  /* 0x000000252a247212 */ /* 0x000fe200078e9624 */
[----:B------:R-:W-:Y:S01]  /*0990*/  IMAD.HI.U32 R35, R34, -0x2daee0ad, RZ ;  /* 0xd2511f5322237827 */ /* 0x000fe200078e00ff */
[----:B------:R4:W0:Y:S01]  /*09a0*/  MUFU.RCP R75, R0 ;  /* 0x00000000004b7308 */ /* 0x0008220000001000 */
[----:B------:R-:W-:Y:S01]  /*09b0*/  PRMT R117, R8, 0x7632, R117 ;  /* 0x0000763208757816 */ /* 0x000fe20000000075 */
[----:B------:R-:W0:Y:S01]  /*09c0*/  LDCU.64 UR10, c[0x0][0x3a0] ;  /* 0x00007400ff0a77ac */ /* 0x000e220008000a00 */
[----:B------:R-:W-:Y:S01]  /*09d0*/  IMAD.HI.U32 R32, R36, -0x326172a9, RZ ;  /* 0xcd9e8d5724207827 */ /* 0x000fe200078e00ff */
[----:B------:R-:W-:-:S02]  /*09e0*/  LOP3.LUT R35, R45, R38, R35, 0x96, !PT ;  /* 0x000000262d237212 */ /* 0x000fc400078e9623 */
[----:B------:R-:W-:Y:S01]  /*09f0*/  PRMT R118, R15, 0x7632, R118 ;  /* 0x000076320f767816 */ /* 0x000fe20000000076 */
[----:B------:R-:W-:Y:S01]  /*0a00*/  IMAD R36, R36, -0x326172a9, RZ ;  /* 0xcd9e8d5724247824 */ /* 0x000fe200078e02ff */
[----:B------:R-:W-:Y:S01]  /*0a10*/  LOP3.LUT R32, R44, R33, R32, 0x96, !PT ;  /* 0x000000212c207212 */ /* 0x000fe200078e9620 */
        /* <DEDUP_REMOVED lines=8> */
[----:B------:R-:W-:Y:S01]  /*0aa0*/  IMAD.HI.U32 R36, R33, -0x2daee0ad, RZ ;  /* 0xd2511f5321247827 */ /* 0x000fe200078e00ff */
[----:B------:R-:W-:Y:S02]  /*0ab0*/  LOP3.LUT R34, R47, R37, R34, 0x96, !PT ;  /* 0x000000252f227212 */ /* 0x000fe400078e9622 */
[----:B------:R-:W-:Y:S01]  /*0ac0*/  PRMT R123, R17, 0x7632, R123 ;  /* 0x00007632117b7816 */ /* 0x000fe2000000007b */
[----:B------:R-:W-:Y:S01]  /*0ad0*/  IMAD R37, R32, -0x2daee0ad, RZ ;  /* 0xd2511f5320257824 */ /* 0x000fe200078e02ff */
[----:B------:R-:W-:Y:S01]  /*0ae0*/  PRMT R124, R12, 0x7632, R124 ;  /* 0x000076320c7c7816 */ /* 0x000fe2000000007c */
[----:B------:R-:W-:Y:S01]  /*0af0*/  IMAD R35, R35, -0x326172a9, RZ ;  /* 0xcd9e8d5723237824 */ /* 0x000fe200078e02ff */
        /* <DEDUP_REMOVED lines=23> */
[----:B------:R-:W-:Y:S01]  /*0c70*/  IADD3 R38, PT, PT, R3, 0x1fd5c5a3, RZ ;  /* 0x1fd5c5a303267810 */ /* 0x000fe20007ffe0ff */
        /* <DEDUP_REMOVED lines=17> */
[----:B------:R-:W-:Y:S01]  /*0d90*/  IMAD R36, R33, -0x2daee0ad, RZ ;  /* 0xd2511f5321247824 */ /* 0x000fe200078e02ff */
[----:B------:R-:W-:Y:S01]  /*0da0*/  PRMT R79, R28, 0x7632, R79 ;  /* 0x000076321c4f7816 */ /* 0x000fe2000000004f */
[----:B------:R-:W-:Y:S01]  /*0db0*/  IMAD.SHL.U32 R33, R43, 0x20, RZ ;  /* 0x000000202b217824 */ /* 0x000fe200078e00ff */
[----:B------:R-:W-:Y:S01]  /*0dc0*/  PRMT R80, R100, 0x7632, R80 ;  /* 0x0000763264507816 */ /* 0x000fe20000000050 */
[----:B------:R-:W-:-:S03]  /*0dd0*/  IMAD.HI.U32 R32, R34, -0x326172a9, RZ ;  /* 0xcd9e8d5722207827 */ /* 0x000fc600078e00ff */
[----:B------:R-:W-:Y:S01]  /*0de0*/  LOP3.LUT R33, R33, 0x3e0, RZ, 0xc0, !PT ;  /* 0x000003e021217812 */ /* 0x000fe200078ec0ff */
[----:B------:R-:W-:Y:S01]  /*0df0*/  IMAD R34, R34, -0x326172a9, RZ ;  /* 0xcd9e8d5722227824 */ /* 0x000fe200078e02ff */
[----:B------:R-:W-:Y:S01]  /*0e00*/  LOP3.LUT R32, R55, R37, R32, 0x96, !PT ;  /* 0x0000002537207212 */ /* 0x000fe200078e9620 */
[----:B------:R-:W-:Y:S01]  /*0e10*/  IMAD.HI.U32 R93, R35, -0x326172a9, RZ ;  /* 0xcd9e8d57235d7827 */ /* 0x000fe200078e00ff */
[----:B------:R-:W-:-:S03]  /*0e20*/  IADD3 R33, PT, PT, RZ, -R33, RZ ;  /* 0x80000021ff217210 */ /* 0x000fc60007ffe0ff */
[C---:B------:R-:W-:Y:S01]  /*0e30*/  IMAD.HI.U32 R95, R32.reuse, -0x2daee0ad, RZ ;  /* 0xd2511f53205f7827 */ /* 0x040fe200078e00ff */
[----:B------:R-:W-:Y:S02]  /*0e40*/  VIADDMNMX R33, R33, UR6, RZ, !PT ;  /* 0x0000000621217c46 */ /* 0x000fe4000f8001ff */
[----:B------:R-:W-:Y:S01]  /*0e50*/  LOP3.LUT R93, R57, R34, R93, 0x96, !PT ;  /* 0x00000022395d7212 */ /* 0x000fe200078e965d */
[----:B------:R-:W-:Y:S01]  /*0e60*/  IMAD R94, R35, -0x326172a9, RZ ;  /* 0xcd9e8d57235e7824 */ /* 0x000fe200078e02ff */
[----:B------:R-:W-:Y:S01]  /*0e70*/  VIMNMX R33, PT, PT, R33, 0x20, PT ;  /* 0x0000002021217848 */ /* 0x000fe20003fe0100 */
[----:B------:R-:W-:Y:S01]  /*0e80*/  IMAD R90, R32, -0x2daee0ad, RZ ;  /* 0xd2511f53205a7824 */ /* 0x000fe200078e02ff */
[----:B------:R-:W-:Y:S02]  /*0e90*/  LOP3.LUT R95, R58, R36, R95, 0x96, !PT ;  /* 0x000000243a5f7212 */ /* 0x000fe400078e965f */
[----:B01234-:R-:W-:-:S07]  /*0ea0*/  LEA R82, R33, UR5, 0x3 ;  /* 0x0000000521527c11 */ /* 0x01ffce000f8e18ff */
.L_x_9299:
        /* <DEDUP_REMOVED lines=28> */
.L_x_8890:
[----:B------:R-:W-:Y:S05]  /*1070*/  BRA.U !UP0, `(.L_x_8891) ;  /* 0x0000003508487547 */ /* 0x000fea000b800000 */
[----:B------:R-:W0:Y:S02]  /*1080*/  LDC.64 R98, c[0x0][0x3a0] ;  /* 0x0000e800ff627b82 */ /* 0x000e240000000a00 */
[----:B0-----:R-:W-:-:S05]  /*1090*/  IMAD.WIDE.U32 R98, R92, 0x20, R98 ;  /* 0x000000205c627825 */ /* 0x001fca00078e0062 */
[----:B------:R0:W5:Y:S04]  /*10a0*/  LDG.E.128 R44, desc[UR8][R98.64] ;  /* 0x00000008622c7981 */ /* 0x000168000c1e1d00 */
[----:B------:R0:W5:Y:S01]  /*10b0*/  LDG.E.128 R64, desc[UR8][R98.64+0x10] ;  /* 0x0000100862407981 */ /* 0x000162000c1e1d00 */
[----:B------:R-:W-:-:S13]  /*10c0*/  ISETP.GT.AND P2, PT, R0, RZ, PT ;  /* 0x000000ff0000720c */ /* 0x000fda0003f44270 */
[----:B------:R-:W-:Y:S02]  /*10d0*/  @!P2 IMAD.MOV.U32 R96, RZ, RZ, R97 ;  /* 0x000000ffff60a224 */ /* 0x000fe400078e0061 */
[----:B------:R-:W-:Y:S01]  /*10e0*/  @!P2 IMAD.MOV.U32 R106, RZ, RZ, R90 ;  /* 0x000000ffff6aa224 */ /* 0x000fe200078e005a */
[----:B0-----:R-:W-:Y:S06]  /*10f0*/  @!P2 BRA `(.L_x_8892) ;  /* 0x000000040098a947 */ /* 0x001fec0003800000 */
        /* <DEDUP_REMOVED lines=16> */
.L_x_8895:
        /* <DEDUP_REMOVED lines=13> */
.L_x_8897:
[----:B------:R-:W-:Y:S05]  /*12d0*/  BSYNC.RECONVERGENT B2 ;  /* 0x0000000000027941 */ /* 0x000fea0003800200 */
.L_x_8896:
        /* <DEDUP_REMOVED lines=53> */
[----:B------:R-:W-:Y:S02]  /*1630*/  IADD3 R95, PT, PT, R3, -0x695add53, RZ ;  /* 0x96a522ad035f7810 */ /* 0x000fe40007ffe0ff */
[----:B------:R-:W-:Y:S01]  /*1640*/  MOV R91, R90 ;  /* 0x0000005a005b7202 */ /* 0x000fe20000000f00 */
[----:B------:R-:W-:Y:S01]  /*1650*/  IMAD.WIDE.U32 R98, R98, -0x2daee0ad, RZ ;  /* 0xd2511f5362627825 */ /* 0x000fe200078e00ff */
[----:B------:R-:W-:-:S03]  /*1660*/  LOP3.LUT R93, R93, R94, R105, 0x96, !PT ;  /* 0x0000005e5d5d7212 */ /* 0x000fc600078e9669 */
[----:B------:R-:W-:Y:S01]  /*1670*/  IMAD.MOV.U32 R94, RZ, RZ, R104 ;  /* 0x000000ffff5e7224 */ /* 0x000fe200078e0068 */
[----:B------:R-:W-:Y:S01]  /*1680*/  LOP3.LUT R95, R95, R96, R99, 0x96, !PT ;  /* 0x000000605f5f7212 */ /* 0x000fe200078e9663 */
[----:B------:R-:W-:Y:S02]  /*1690*/  IMAD.MOV.U32 R106, RZ, RZ, R98 ;  /* 0x000000ffff6a7224 */ /* 0x000fe400078e0062 */
[----:B------:R-:W-:-:S07]  /*16a0*/  IMAD.MOV.U32 R96, RZ, RZ, RZ ;  /* 0x000000ffff607224 */ /* 0x000fce00078e00ff */
.L_x_8894:
[----:B------:R-:W-:Y:S05]  /*16b0*/  BSYNC.RECONVERGENT B1 ;  /* 0x0000000000017941 */ /* 0x000fea0003800200 */
.L_x_8893:
        /* <DEDUP_REMOVED lines=9> */
[----:B------:R-:W-:-:S07]  /*1750*/  FADD.FTZ R44, R44, R97 ;  /* 0x000000612c2c7221 */ /* 0x000fce0000010000 */
.L_x_8892:
[----:B------:R-:W-:Y:S02]  /*1760*/  @!P2 IMAD.MOV.U32 R90, RZ, RZ, R96 ;  /* 0x000000ffff5aa224 */ /* 0x000fe400078e0060 */
        /* <DEDUP_REMOVED lines=18> */
.L_x_8901:
        /* <DEDUP_REMOVED lines=13> */
.L_x_8903:
[----:B------:R-:W-:Y:S05]  /*1960*/  BSYNC.RECONVERGENT B2 ;  /* 0x0000000000027941 */ /* 0x000fea0003800200 */
.L_x_8902:
        /* <DEDUP_REMOVED lines=52> */
[----:B------:R-:W-:Y:S01]  /*1cb0*/  IMAD.WIDE.U32 R104, R93, -0x326172a9, RZ ;  /* 0xcd9e8d575d687825 */ /* 0x000fe200078e00ff */
[----:B------:R-:W-:-:S03]  /*1cc0*/  IADD3 R95, PT, PT, R3, -0x695add53, RZ ;  /* 0x96a522ad035f7810 */ /* 0x000fc60007ffe0ff */
[----:B------:R-:W-:Y:S02]  /*1cd0*/  VIADD R93, R2, 0x8ff34781 ;  /* 0x8ff34781025d7836 */ /* 0x000fe40000000000 */
[----:B------:R-:W-:Y:S01]  /*1ce0*/  IMAD.WIDE.U32 R98, R83, -0x2daee0ad, RZ ;  /* 0xd2511f5353627825 */ /* 0x000fe200078e00ff */
[----:B------:R-:W-:Y:S02]  /*1cf0*/  MOV R83, R106 ;  /* 0x0000006a00537202 */ /* 0x000fe40000000f00 */
[----:B------:R-:W-:Y:S01]  /*1d00*/  LOP3.LUT R93, R93, R94, R105, 0x96, !PT ;  /* 0x0000005e5d5d7212 */ /* 0x000fe200078e9669 */
[----:B------:R-:W-:Y:S01]  /*1d10*/  IMAD.MOV.U32 R94, RZ, RZ, R104 ;  /* 0x000000ffff5e7224 */ /* 0x000fe200078e0068 */
[----:B------:R-:W-:Y:S01]  /*1d20*/  LOP3.LUT R95, R95, R96, R99, 0x96, !PT ;  /* 0x000000605f5f7212 */ /* 0x000fe200078e9663 */
[----:B------:R-:W-:-:S07]  /*1d30*/  IMAD.MOV.U32 R107, RZ, RZ, R98 ;  /* 0x000000ffff6b7224 */ /* 0x000fce00078e0062 */
.L_x_8900:
[----:B------:R-:W-:Y:S05]  /*1d40*/  BSYNC.RECONVERGENT B1 ;  /* 0x0000000000017941 */ /* 0x000fea0003800200 */
.L_x_8899:
        /* <DEDUP_REMOVED lines=10> */
[----:B------:R-:W-:-:S07]  /*1df0*/  FADD.FTZ R45, R45, R96 ;  /* 0x000000602d2d7221 */ /* 0x000fce0000010000 */
.L_x_8898:
        /* <DEDUP_REMOVED lines=19> */
.L_x_8907:
        /* <DEDUP_REMOVED lines=13> */
.L_x_8909:
[----:B------:R-:W-:Y:S05]  /*2000*/  BSYNC.RECONVERGENT B2 ;  /* 0x0000000000027941 */ /* 0x000fea0003800200 */
.L_x_8908:
        /* <DEDUP_REMOVED lines=59> */
[----:B------:R-:W-:Y:S02]  /*23c0*/  IMAD.MOV.U32 R106, RZ, RZ, R98 ;  /* 0x000000ffff6a7224 */ /* 0x000fe400078e0062 */
[----:B------:R-:W-:-:S07]  /*23d0*/  IMAD.MOV.U32 R96, RZ, RZ, RZ ;  /* 0x000000ffff607224 */ /* 0x000fce00078e00ff */
.L_x_8906:
[----:B------:R-:W-:Y:S05]  /*23e0*/  BSYNC.RECONVERGENT B1 ;  /* 0x0000000000017941 */ /* 0x000fea0003800200 */
.L_x_8905:
        /* <DEDUP_REMOVED lines=9> */
[----:B------:R-:W-:-:S07]  /*2480*/  FADD.FTZ R46, R46, R97 ;  /* 0x000000612e2e7221 */ /* 0x000fce0000010000 */
.L_x_8904:
        /* <DEDUP_REMOVED lines=19> */
.L_x_8913:
        /* <DEDUP_REMOVED lines=13> */
.L_x_8915:
[----:B------:R-:W-:Y:S05]  /*2690*/  BSYNC.RECONVERGENT B2 ;  /* 0x0000000000027941 */ /* 0x000fea0003800200 */
.L_x_8914:
        /* <DEDUP_REMOVED lines=61> */
.L_x_8912:
[----:B------:R-:W-:Y:S05]  /*2a70*/  BSYNC.RECONVERGENT B1 ;  /* 0x0000000000017941 */ /* 0x000fea0003800200 */
.L_x_8911:
        /* <DEDUP_REMOVED lines=11> */
.L_x_8910:
        /* <DEDUP_REMOVED lines=19> */
.L_x_8919:
        /* <DEDUP_REMOVED lines=13> */
.L_x_8921:
[----:B------:R-:W-:Y:S05]  /*2d30*/  BSYNC.RECONVERGENT B2 ;  /* 0x0000000000027941 */ /* 0x000fea0003800200 */
.L_x_8920:
        /* <DEDUP_REMOVED lines=61> */
.L_x_8918:
[----:B------:R-:W-:Y:S05]  /*3110*/  BSYNC.RECONVERGENT B1 ;  /* 0x0000000000017941 */ /* 0x000fea0003800200 */
.L_x_8917:
        /* <DEDUP_REMOVED lines=10> */
.L_x_8916:
        /* <DEDUP_REMOVED lines=19> */
.L_x_8925:
        /* <DEDUP_REMOVED lines=13> */
.L_x_8927:
[----:B------:R-:W-:Y:S05]  /*33c0*/  BSYNC.RECONVERGENT B2 ;  /* 0x0000000000027941 */ /* 0x000fea0003800200 */
.L_x_8926:
        /* <DEDUP_REMOVED lines=61> */
.L_x_8924:
[----:B------:R-:W-:Y:S05]  /*37a0*/  BSYNC.RECONVERGENT B1 ;  /* 0x0000000000017941 */ /* 0x000fea0003800200 */
.L_x_8923:
        /* <DEDUP_REMOVED lines=11> */
.L_x_8922:
        /* <DEDUP_REMOVED lines=19> */
.L_x_8931:
        /* <DEDUP_REMOVED lines=13> */
.L_x_8933:
[----:B------:R-:W-:Y:S05]  /*3a60*/  BSYNC.RECONVERGENT B2 ;  /* 0x0000000000027941 */ /* 0x000fea0003800200 */
.L_x_8932:
        /* <DEDUP_REMOVED lines=61> */
.L_x_8930:
[----:B------:R-:W-:Y:S05]  /*3e40*/  BSYNC.RECONVERGENT B1 ;  /* 0x0000000000017941 */ /* 0x000fea0003800200 */
.L_x_8929:
        /* <DEDUP_REMOVED lines=10> */
.L_x_8928:
        /* <DEDUP_REMOVED lines=19> */
.L_x_8937:
        /* <DEDUP_REMOVED lines=13> */
.L_x_8939:
[----:B------:R-:W-:Y:S05]  /*40f0*/  BSYNC.RECONVERGENT B2 ;  /* 0x0000000000027941 */ /* 0x000fea0003800200 */
.L_x_8938:
        /* <DEDUP_REMOVED lines=61> */
.L_x_8936:
[----:B------:R-:W-:Y:S05]  /*44d0*/  BSYNC.RECONVERGENT B1 ;  /* 0x0000000000017941 */ /* 0x000fea0003800200 */
.L_x_8935:
        /* <DEDUP_REMOVED lines=10> */
[----:B------:R-:W-:Y:S01]  /*4580*/  FADD.FTZ R67, R67, R90 ;  /* 0x0000005a43437221 */ /* 0x000fe20000010000 */
[----:B------:R-:W-:Y:S06]  /*4590*/  BRA `(.L_x_8934) ;  /* 0x0000003000a87947 */ /* 0x000fec0003800000 */
.L_x_8891:
[----:B------:R-:W-:Y:S02]  /*45a0*/  HFMA2 R44, -RZ, RZ, 0, 0 ;  /* 0x00000000ff2c7431 */ /* 0x000fe400000001ff */
[----:B------:R-:W-:Y:S02]  /*45b0*/  IMAD.MOV.U32 R46, RZ, RZ, R97 ;  /* 0x000000ffff2e7224 */ /* 0x000fe400078e0061 */
        /* <DEDUP_REMOVED lines=18> */
.L_x_8943:
        /* <DEDUP_REMOVED lines=13> */
.L_x_8945:
[----:B------:R-:W-:Y:S05]  /*47b0*/  BSYNC.RECONVERGENT B2 ;  /* 0x0000000000027941 */ /* 0x000fea0003800200 */
.L_x_8944:
        /* <DEDUP_REMOVED lines=54> */
[----:B------:R-:W-:Y:S01]  /*4b20*/  LOP3.LUT R93, R93, R46, R95, 0x96, !PT ;  /* 0x0000002e5d5d7212 */ /* 0x000fe200078e965f */
[----:B------:R-:W-:Y:S02]  /*4b30*/  HFMA2 R46, -RZ, RZ, 0, 0 ;  /* 0x00000000ff2e7431 */ /* 0x000fe400000001ff */
[----:B------:R-:W-:-:S05]  /*4b40*/  IMAD.WIDE.U32 R96, R65, -0x2daee0ad, RZ ;  /* 0xd2511f5341607825 */ /* 0x000fca00078e00ff */
[----:B------:R-:W-:Y:S01]  /*4b50*/  LOP3.LUT R95, R45, R44, R97, 0x96, !PT ;  /* 0x0000002c2d5f7212 */ /* 0x000fe200078e9661 */
[----:B------:R-:W-:-:S07]  /*4b60*/  IMAD.MOV.U32 R44, RZ, RZ, R90 ;  /* 0x000000ffff2c7224 */ /* 0x000fce00078e005a */
.L_x_8942:
[----:B------:R-:W-:Y:S05]  /*4b70*/  BSYNC.RECONVERGENT B1 ;  /* 0x0000000000017941 */ /* 0x000fea0003800200 */
.L_x_8941:
        /* <DEDUP_REMOVED lines=9> */
.L_x_8940:
[----:B------:R-:W-:Y:S01]  /*4c10*/  MOV R47, R46 ;  /* 0x0000002e002f7202 */ /* 0x000fe20000000f00 */
[----:B------:R-:W-:Y:S01]  /*4c20*/  IMAD.MOV.U32 R45, RZ, RZ, RZ ;  /* 0x000000ffff2d7224 */ /* 0x000fe200078e00ff */
        /* <DEDUP_REMOVED lines=14> */
.L_x_8949:
        /* <DEDUP_REMOVED lines=13> */
.L_x_8951:
[----:B------:R-:W-:Y:S05]  /*4de0*/  BSYNC.RECONVERGENT B2 ;  /* 0x0000000000027941 */ /* 0x000fea0003800200 */
.L_x_8950:
        /* <DEDUP_REMOVED lines=51> */
[----:B------:R-:W-:Y:S01]  /*5120*/  IMAD.MOV.U32 R47, RZ, RZ, RZ ;  /* 0x000000ffff2f7224 */ /* 0x000fe200078e00ff */
[----:B------:R-:W-:-:S03]  /*5130*/  LOP3.LUT R45, R45, R94, R65, 0x96, !PT ;  /* 0x0000005e2d2d7212 */ /* 0x000fc600078e9641 */
[----:B------:R-:W-:-:S04]  /*5140*/  IMAD.WIDE.U32 R94, R67, -0x326172a9, RZ ;  /* 0xcd9e8d57435e7825 */ /* 0x000fc800078e00ff */
[----:B------:R-:W-:Y:S01]  /*5150*/  IMAD.WIDE.U32 R66, R45, -0x2daee0ad, RZ ;  /* 0xd2511f532d427825 */ /* 0x000fe200078e00ff */
[----:B------:R-:W-:-:S03]  /*5160*/  LOP3.LUT R93, R93, R64, R95, 0x96, !PT ;  /* 0x000000405d5d7212 */ /* 0x000fc600078e965f */
[----:B------:R-:W-:-:S05]  /*5170*/  VIADD R45, R3, 0x96a522ad ;  /* 0x96a522ad032d7836 */ /* 0x000fca0000000000 */
[----:B------:R-:W-:Y:S02]  /*5180*/  LOP3.LUT R95, R45, R46, R67, 0x96, !PT ;  /* 0x0000002e2d5f7212 */ /* 0x000fe400078e9643 */
[----:B------:R-:W-:Y:S01]  /*5190*/  MOV R45, R96 ;  /* 0x00000060002d7202 */ /* 0x000fe20000000f00 */
[----:B------:R-:W-:-:S07]  /*51a0*/  IMAD.MOV.U32 R96, RZ, RZ, R66 ;  /* 0x000000ffff607224 */ /* 0x000fce00078e0042 */
.L_x_8948:
[----:B------:R-:W-:Y:S05]  /*51b0*/  BSYNC.RECONVERGENT B1 ;  /* 0x0000000000017941 */ /* 0x000fea0003800200 */
.L_x_8947:
        /* <DEDUP_REMOVED lines=10> */
.L_x_8946:
[----:B------:R-:W-:Y:S01]  /*5260*/  IMAD.MOV.U32 R64, RZ, RZ, R47 ;  /* 0x000000ffff407224 */ /* 0x000fe200078e002f */
[----:B------:R-:W-:Y:S01]  /*5270*/  MOV R46, RZ ;  /* 0x000000ff002e7202 */ /* 0x000fe20000000f00 */
        /* <DEDUP_REMOVED lines=14> */
.L_x_8955:
        /* <DEDUP_REMOVED lines=13> */
.L_x_8957:
[----:B------:R-:W-:Y:S05]  /*5430*/  BSYNC.RECONVERGENT B2 ;  /* 0x0000000000027941 */ /* 0x000fea0003800200 */
.L_x_8956:
        /* <DEDUP_REMOVED lines=56> */
[----:B------:R-:W-:Y:S01]  /*57c0*/  IMAD.MOV.U32 R64, RZ, RZ, RZ ;  /* 0x000000ffff407224 */ /* 0x000fe200078e00ff */
[----:B------:R-:W-:Y:S01]  /*57d0*/  LOP3.LUT R95, R47, R46, R67, 0x96, !PT ;  /* 0x0000002e2f5f7212 */ /* 0x000fe200078e9643 */
[----:B------:R-:W-:Y:S01]  /*57e0*/  IMAD.MOV.U32 R46, RZ, RZ, R96 ;  /* 0x000000ffff2e7224 */ /* 0x000fe200078e0060 */
[----:B------:R-:W-:-:S07]  /*57f0*/  MOV R96, R66 ;  /* 0x0000004200607202 */ /* 0x000fce0000000f00 */
.L_x_8954:
[----:B------:R-:W-:Y:S05]  /*5800*/  BSYNC.RECONVERGENT B1 ;  /* 0x0000000000017941 */ /* 0x000fea0003800200 */
.L_x_8953:
        /* <DEDUP_REMOVED lines=9> */
.L_x_8952:
[----:B------:R-:W-:Y:S02]  /*58a0*/  IMAD.MOV.U32 R65, RZ, RZ, R64 ;  /* 0x000000ffff417224 */ /* 0x000fe400078e0040 */
[----:B------:R-:W-:Y:S01]  /*58b0*/  IMAD.MOV.U32 R47, RZ, RZ, RZ ;  /* 0x000000ffff2f7224 */ /* 0x000fe200078e00ff */
        /* <DEDUP_REMOVED lines=14> */
.L_x_8961:
        /* <DEDUP_REMOVED lines=13> */
.L_x_8963:
[----:B------:R-:W-:Y:S05]  /*5a70*/  BSYNC.RECONVERGENT B2 ;  /* 0x0000000000027941 */ /* 0x000fea0003800200 */
.L_x_8962:
        /* <DEDUP_REMOVED lines=50> */
[----:B------:R-:W-:Y:S02]  /*5da0*/  HFMA2 R65, -RZ, RZ, 0, 0 ;  /* 0x00000000ff417431 */ /* 0x000fe400000001ff */
[----:B------:R-:W-:Y:S02]  /*5db0*/  VIADD R47, R2, 0xf1bbcdc8 ;  /* 0xf1bbcdc8022f7836 */ /* 0x000fe40000000000 */
[----:B------:R-:W-:-:S03]  /*5dc0*/  IMAD.WIDE.U32 R94, R94, -0x326172a9, RZ ;  /* 0xcd9e8d575e5e7825 */ /* 0x000fc600078e00ff */
[----:B------:R-:W-:Y:S02]  /*5dd0*/  LOP3.LUT R98, R47, R98, R67, 0x96, !PT ;  /* 0x000000622f627212 */ /* 0x000fe400078e9643 */
[----:B------:R-:W-:Y:S02]  /*5de0*/  IADD3 R47, PT, PT, R3, -0x695add53, RZ ;  /* 0x96a522ad032f7810 */ /* 0x000fe40007ffe0ff */
[----:B------:R-:W-:Y:S01]  /*5df0*/  LOP3.LUT R93, R93, R66, R95, 0x96, !PT ;  /* 0x000000425d5d7212 */ /* 0x000fe200078e965f */
[----:B------:R-:W-:-:S05]  /*5e00*/  IMAD.WIDE.U32 R98, R98, -0x2daee0ad, RZ ;  /* 0xd2511f5362627825 */ /* 0x000fca00078e00ff */
[----:B------:R-:W-:Y:S01]  /*5e10*/  LOP3.LUT R95, R47, R64, R99, 0x96, !PT ;  /* 0x000000402f5f7212 */ /* 0x000fe200078e9663 */
[----:B------:R-:W-:Y:S02]  /*5e20*/  IMAD.MOV.U32 R47, RZ, RZ, R96 ;  /* 0x000000ffff2f7224 */ /* 0x000fe400078e0060 */
[----:B------:R-:W-:-:S07]  /*5e30*/  IMAD.MOV.U32 R96, RZ, RZ, R98 ;  /* 0x000000ffff607224 */ /* 0x000fce00078e0062 */
.L_x_8960:
[----:B------:R-:W-:Y:S05]  /*5e40*/  BSYNC.RECONVERGENT B1 ;  /* 0x0000000000017941 */ /* 0x000fea0003800200 */
.L_x_8959:
        /* <DEDUP_REMOVED lines=10> */
.L_x_8958:
        /* <DEDUP_REMOVED lines=16> */
.L_x_8967:
        /* <DEDUP_REMOVED lines=13> */
.L_x_8969:
[----:B------:R-:W-:Y:S05]  /*60c0*/  BSYNC.RECONVERGENT B2 ;  /* 0x0000000000027941 */ /* 0x000fea0003800200 */
.L_x_8968:
        /* <DEDUP_REMOVED lines=56> */
[----:B------:R-:W-:Y:S01]  /*6450*/  IMAD.MOV.U32 R66, RZ, RZ, RZ ;  /* 0x000000ffff427224 */ /* 0x000fe200078e00ff */
[----:B------:R-:W-:Y:S02]  /*6460*/  LOP3.LUT R95, R65, R64, R99, 0x96, !PT ;  /* 0x00000040415f7212 */ /* 0x000fe400078e9663 */
[----:B------:R-:W-:Y:S01]  /*6470*/  MOV R64, R96 ;  /* 0x0000006000407202 */ /* 0x000fe20000000f00 */
[----:B------:R-:W-:-:S07]  /*6480*/  IMAD.MOV.U32 R96, RZ, RZ, R98 ;  /* 0x000000ffff607224 */ /* 0x000fce00078e0062 */
.L_x_8966:
[----:B------:R-:W-:Y:S05]  /*6490*/  BSYNC.RECONVERGENT B1 ;  /* 0x0000000000017941 */ /* 0x000fea0003800200 */
.L_x_8965:
        /* <DEDUP_REMOVED lines=9> */
.L_x_8964:
        /* <DEDUP_REMOVED lines=16> */
.L_x_8973:
        /* <DEDUP_REMOVED lines=13> */
.L_x_8975:
[----:B------:R-:W-:Y:S05]  /*6700*/  BSYNC.RECONVERGENT B2 ;  /* 0x0000000000027941 */ /* 0x000fea0003800200 */
.L_x_8974:
[----:B------:R-:W-:Y:S01]  /*6710*/  IMAD.WIDE.U32 R94, R109, -0x326172a9, RZ ;  /* 0xcd9e8d576d5e7825 */ /* 0x000fe200078e00ff */
[----:B------:R-:W-:Y:S02]  /*6720*/  LOP3.LUT R104, R81, R67, R3, 0x96, !PT ;  /* 0x0000004351687212 */ /* 0x000fe400078e9603 */
[----:B------:R-:W-:Y:S01]  /*6730*/  IADD3 R67, PT, PT, R3, -0x4498517b, RZ ;  /* 0xbb67ae8503437810 */ /* 0x000fe20007ffe0ff */
        /* <DEDUP_REMOVED lines=58> */
.L_x_8972:
[----:B------:R-:W-:Y:S05]  /*6ae0*/  BSYNC.RECONVERGENT B1 ;  /* 0x0000000000017941 */ /* 0x000fea0003800200 */
.L_x_8971:
        /* <DEDUP_REMOVED lines=10> */
.L_x_8970:
        /* <DEDUP_REMOVED lines=16> */
.L_x_8979:
        /* <DEDUP_REMOVED lines=13> */
.L_x_8981:
[----:B------:R-:W-:Y:S05]  /*6d60*/  BSYNC.RECONVERGENT B2 ;  /* 0x0000000000027941 */ /* 0x000fea0003800200 */
.L_x_8980:
        /* <DEDUP_REMOVED lines=53> */
[----:B------:R-:W-:Y:S02]  /*70c0*/  VIADD R95, R3, 0x96a522ad ;  /* 0x96a522ad035f7836 */ /* 0x000fe40000000000 */
[----:B------:R-:W-:-:S04]  /*70d0*/  IMAD.WIDE.U32 R104, R97, -0x326172a9, RZ ;  /* 0xcd9e8d5761687825 */ /* 0x000fc800078e00ff */
[----:B------:R-:W-:Y:S01]  /*70e0*/  IMAD.WIDE.U32 R98, R93, -0x2daee0ad, RZ ;  /* 0xd2511f535d627825 */ /* 0x000fe200078e00ff */
[----:B------:R-:W-:-:S03]  /*70f0*/  LOP3.LUT R93, R67, R94, R105, 0x96, !PT ;  /* 0x0000005e435d7212 */ /* 0x000fc600078e9669 */
[----:B------:R-:W-:Y:S01]  /*7100*/  IMAD.MOV.U32 R94, RZ, RZ, R104 ;  /* 0x000000ffff5e7224 */ /* 0x000fe200078e0068 */
[----:B------:R-:W-:Y:S02]  /*7110*/  LOP3.LUT R95, R95, R66, R99, 0x96, !PT ;  /* 0x000000425f5f7212 */ /* 0x000fe400078e9663 */
[----:B------:R-:W-:Y:S01]  /*7120*/  MOV R66, R96 ;  /* 0x0000006000427202 */ /* 0x000fe20000000f00 */
[----:B------:R-:W-:-:S07]  /*7130*/  IMAD.MOV.U32 R96, RZ, RZ, R98 ;  /* 0x000000ffff607224 */ /* 0x000fce00078e0062 */
.L_x_8978:
[----:B------:R-:W-:Y:S05]  /*7140*/  BSYNC.RECONVERGENT B1 ;  /* 0x0000000000017941 */ /* 0x000fea0003800200 */
.L_x_8977:
[----:B------:R-:W-:Y:S01]  /*7150*/  I2FP.F32.U32 R66, R66 ;  /* 0x0000004200427245 */ /* 0x000fe20000201000 */
[----:B------:R-:W-:Y:S02]  /*7160*/  HFMA2 R67, -RZ, RZ, 0.1171875, 0 ;  /* 0x2f800000ff437431 */ /* 0x000fe400000001ff */
[----:B-----5:R-:W-:-:S03]  /*7170*/  IMAD.U32 R88, R35, 0x10000, RZ ;  /* 0x0001000023587824 */ /* 0x020fc600078e00ff */
[----:B------:R-:W-:Y:S01]  /*7180*/  FFMA.FTZ R66, R66, R67, 1.1641532182693481445e-10 ;  /* 0x2f00000042427423 */ /* 0x000fe20000010043 */
[----:B------:R-:W-:-:S04]  /*7190*/  FMUL.FTZ R88, R88, UR13 ;  /* 0x0000000d58587c20 */ /* 0x000fc80008410000 */
[----:B------:R-:W-:Y:S01]  /*71a0*/  FSETP.GTU.FTZ.AND P2, PT, R66, UR7, PT ;  /* 0x0000000742007c0b */ /* 0x000fe2000bf5c000 */
[----:B------:R-:W-:-:S03]  /*71b0*/  FMUL.FTZ R66, R88, UR12 ;  /* 0x0000000c58427c20 */ /* 0x000fc60008410000 */
[----:B------:R-:W-:Y:S02]  /*71c0*/  SEL R88, RZ, 0x1, P2 ;  /* 0x00000001ff587807 */ /* 0x000fe40001000000 */
[----:B------:R-:W-:-:S07]  /*71d0*/  FSEL R66, R66, RZ, !P2 ;  /* 0x000000ff42427208 */ /* 0x000fce0005000000 */
.L_x_8976:
        /* <DEDUP_REMOVED lines=16> */
.L_x_8984:
        /* <DEDUP_REMOVED lines=13> */
.L_x_8986:
[----:B------:R-:W-:Y:S05]  /*73b0*/  BSYNC.RECONVERGENT B2 ;  /* 0x0000000000027941 */ /* 0x000fea0003800200 */
.L_x_8985:
        /* <DEDUP_REMOVED lines=61> */
.L_x_8983:
[----:B------:R-:W-:Y:S05]  /*7790*/  BSYNC.RECONVERGENT B1 ;  /* 0x0000000000017941 */ /* 0x000fea0003800200 */
.L_x_8982:
        /* <DEDUP_REMOVED lines=10> */
.L_x_8934:
[----:B------:R-:W0:Y:S01]  /*7840*/  LDC.64 R98, c[0x0][0x3a8] ;  /* 0x0000ea00ff627b82 */ /* 0x000e220000000a00 */
[----:B------:R-:W-:Y:S02]  /*7850*/  IMAD.MOV.U32 R90, RZ, RZ, R96 ;  /* 0x000000ffff5a7224 */ /* 0x000fe400078e0060 */
[----:B0-----:R-:W-:-:S05]  /*7860*/  IMAD.WIDE.U32 R98, R92, 0x20, R98 ;  /* 0x000000205c627825 */ /* 0x001fca00078e0062 */
[----:B-----5:R0:W-:Y:S04]  /*7870*/  STG.E.128 desc[UR8][R98.64], R44 ;  /* 0x0000002c62007986 */ /* 0x0201e8000c101d08 */
        /* <DEDUP_REMOVED lines=17> */
[----:B------:R-:W-:Y:S02]  /*7990*/  LOP3.LUT R104, R106, R98, R104, 0xfe, !PT ;  /* 0x000000626a687212 */ /* 0x000fe400078efe68 */
[----:B------:R-:W-:Y:S01]  /*79a0*/  LOP3.LUT R105, R99, R107, RZ, 0xfc, !PT ;  /* 0x0000006b63697212 */ /* 0x000fe200078efcff */
[----:B0-----:R-:W-:Y:S01]  /*79b0*/  IMAD.WIDE.U32 R98, R71, 0x8, R138 ;  /* 0x0000000847627825 */ /* 0x001fe200078e008a */
[----:B------:R-:W-:-:S05]  /*79c0*/  LOP3.LUT R104, R104, 0xff, R91, 0xf8, !PT ;  /* 0x000000ff68687812 */ /* 0x000fca00078ef85b */
[----:B------:R1:W-:Y:S02]  /*79d0*/  STG.E.64 desc[UR8][R98.64], R104 ;  /* 0x0000006862007986 */ /* 0x0003e4000c101b08 */
.L_x_8987:
[----:B------:R-:W-:Y:S02]  /*79e0*/  VIADD R92, R92, 0x100 ;  /* 0x000001005c5c7836 */ /* 0x000fe40000000000 */
[----:B------:R-:W-:-:S07]  /*79f0*/  VIADD R71, R71, 0x100 ;  /* 0x0000010047477836 */ /* 0x000fce0000000000 */
.L_x_8889:
[----:B------:R-:W-:Y:S05]  /*7a00*/  BSYNC.RECONVERGENT B0 ;  /* 0x0000000000007941 */ /* 0x000fea0003800200 */
.L_x_8888:
[----:B------:R-:W-:Y:S01]  /*7a10*/  ISETP.GE.U32.AND P2, PT, R72, 0x200, PT ;  /* 0x000002004800780c */ /* 0x000fe20003f46070 */
[----:B------:R-:W-:Y:S03]  /*7a20*/  BSSY.RECONVERGENT B0, `(.L_x_8988) ;  /* 0x00006a2000007945 */ /* 0x000fe60003800200 */
[----:B------:R-:W-:-:S09]  /*7a30*/  P2R R106, PR, RZ, 0x4 ;  /* 0x00000004ff6a7803 */ /* 0x000fd20000000000 */
[----:B------:R-:W-:Y:S05]  /*7a40*/  @!P2 BRA `(.L_x_8989) ;  /* 0x00000068007ca947 */ /* 0x000fea0003800000 */
[----:B------:R-:W-:-:S04]  /*7a50*/  UISETP.NE.U32.AND UP0, UPT, UR10, URZ, UPT ;  /* 0x000000ff0a00728c */ /* 0x000fc8000bf05070 */
[----:B------:R-:W-:Y:S01]  /*7a60*/  UISETP.NE.AND.EX UP0, UPT, UR11, URZ, UPT, UP0 ;  /* 0x000000ff0b00728c */ /* 0x000fe2000bf05300 */
[----:B------:R-:W-:Y:S10]  /*7a70*/  @!P0 BRA `(.L_x_8990) ;  /* 0x00000000000c8947 */ /* 0x000ff40003800000 */
[----:B------:R-:W2:Y:S02]  /*7a80*/  LDC.64 R32, c[0x0][0x390] ;  /* 0x0000e400ff207b82 */ /* 0x000ea40000000a00 */
[----:B--2---:R-:W-:-:S06]  /*7a90*/  IMAD.WIDE.U32 R32, R71, 0x10, R32 ;  /* 0x0000001047207825 */ /* 0x004fcc00078e0020 */
[----:B------:R-:W5:Y:S02]  /*7aa0*/  LDG.E.128 R32, desc[UR8][R32.64] ;  /* 0x0000000820207981 */ /* 0x000f64000c1e1d00 */
.L_x_8990:
[----:B------:R-:W-:Y:S05]  /*7ab0*/  BRA.U !UP0, `(.L_x_8991) ;  /* 0x0000003508487547 */ /* 0x000fea000b800000 */
[----:B------:R-:W0:Y:S02]  /*7ac0*/  LDC.64 R40, c[0x0][0x3a0] ;  /* 0x0000e800ff287b82 */ /* 0x000e240000000a00 */
[----:B01----:R-:W-:-:S05]  /*7ad0*/  IMAD.WIDE.U32 R98, R92, 0x20, R40 ;  /* 0x000000205c627825 */ /* 0x003fca00078e0028 */
[----:B------:R0:W5:Y:S04]  /*7ae0*/  LDG.E.128 R40, desc[UR8][R98.64] ;  /* 0x0000000862287981 */ /* 0x000168000c1e1d00 */
[----:B------:R0:W5:Y:S01]  /*7af0*/  LDG.E.128 R60, desc[UR8][R98.64+0x10] ;  /* 0x00001008623c7981 */ /* 0x000162000c1e1d00 */
[----:B------:R-:W-:-:S13]  /*7b00*/  ISETP.GT.AND P2, PT, R0, RZ, PT ;  /* 0x000000ff0000720c */ /* 0x000fda0003f44270 */
[----:B------:R-:W-:Y:S01]  /*7b10*/  @!P2 MOV R96, R97 ;  /* 0x000000610060a202 */ /* 0x000fe20000000f00 */
[----:B------:R-:W-:Y:S01]  /*7b20*/  @!P2 IMAD.MOV.U32 R107, RZ, RZ, R90 ;  /* 0x000000ffff6ba224 */ /* 0x000fe200078e005a */
[----:B0-----:R-:W-:Y:S06]  /*7b30*/  @!P2 BRA `(.L_x_8992) ;  /* 0x000000040098a947 */ /* 0x001fec0003800000 */
        /* <DEDUP_REMOVED lines=16> */
.L_x_8995:
        /* <DEDUP_REMOVED lines=13> */
.L_x_8997:
[----:B------:R-:W-:Y:S05]  /*7d10*/  BSYNC.RECONVERGENT B2 ;  /* 0x0000000000027941 */ /* 0x000fea0003800200 */
.L_x_8996:
        /* <DEDUP_REMOVED lines=55> */
[----:B------:R-:W-:Y:S02]  /*8090*/  HFMA2 R96, -RZ, RZ, 0, 0 ;  /* 0x00000000ff607431 */ /* 0x000fe400000001ff */
[----:B------:R-:W-:Y:S02]  /*80a0*/  VIADD R93, R2, 0x8ff34781 ;  /* 0x8ff34781025d7836 */ /* 0x000fe40000000000 */
[----:B------:R-:W-:Y:S02]  /*80b0*/  IMAD.MOV.U32 R107, RZ, RZ, R98 ;  /* 0x000000ffff6b7224 */ /* 0x000fe400078e0062 */
[----:B------:R-:W-:Y:S01]  /*80c0*/  IMAD.MOV.U32 R91, RZ, RZ, R90 ;  /* 0x000000ffff5b7224 */ /* 0x000fe200078e005a */
[----:B------:R-:W-:Y:S02]  /*80d0*/  LOP3.LUT R93, R93, R94, R105, 0x96, !PT ;  /* 0x0000005e5d5d7212 */ /* 0x000fe400078e9669 */
[----:B------:R-:W-:-:S07]  /*80e0*/  MOV R94, R104 ;  /* 0x00000068005e7202 */ /* 0x000fce0000000f00 */
.L_x_8994:
[----:B------:R-:W-:Y:S05]  /*80f0*/  BSYNC.RECONVERGENT B1 ;  /* 0x0000000000017941 */ /* 0x000fea0003800200 */
.L_x_8993:
        /* <DEDUP_REMOVED lines=10> */
.L_x_8992:
        /* <DEDUP_REMOVED lines=19> */
.L_x_9001:
        /* <DEDUP_REMOVED lines=13> */
.L_x_9003:
[----:B------:R-:W-:Y:S05]  /*83a0*/  BSYNC.RECONVERGENT B2 ;  /* 0x0000000000027941 */ /* 0x000fea0003800200 */
.L_x_9002:
        /* <DEDUP_REMOVED lines=61> */
.L_x_9000:
[----:B------:R-:W-:Y:S05]  /*8780*/  BSYNC.RECONVERGENT B1 ;  /* 0x0000000000017941 */ /* 0x000fea0003800200 */
.L_x_8999:
        /* <DEDUP_REMOVED lines=11> */
.L_x_8998:
        /* <DEDUP_REMOVED lines=19> */
.L_x_9007:
        /* <DEDUP_REMOVED lines=13> */
.L_x_9009:
[----:B------:R-:W-:Y:S05]  /*8a40*/  BSYNC.RECONVERGENT B2 ;  /* 0x0000000000027941 */ /* 0x000fea0003800200 */
.L_x_9008:
        /* <DEDUP_REMOVED lines=57> */
[----:B------:R-:W-:Y:S01]  /*8de0*/  IMAD.MOV.U32 R107, RZ, RZ, R98 ;  /* 0x000000ffff6b7224 */ /* 0x000fe200078e0062 */
[----:B------:R-:W-:Y:S01]  /*8df0*/  LOP3.LUT R95, R97, R96, R99, 0x96, !PT ;  /* 0x00000060615f7212 */ /* 0x000fe200078e9663 */
[----:B------:R-:W-:Y:S01]  /*8e00*/  HFMA2 R96, -RZ, RZ, 0, 0 ;  /* 0x00000000ff607431 */ /* 0x000fe200000001ff */
[----:B------:R-:W-:-:S07]  /*8e10*/  MOV R94, R104 ;  /* 0x00000068005e7202 */ /* 0x000fce0000000f00 */
.L_x_9006:
[----:B------:R-:W-:Y:S05]  /*8e20*/  BSYNC.RECONVERGENT B1 ;  /* 0x0000000000017941 */ /* 0x000fea0003800200 */
.L_x_9005:
        /* <DEDUP_REMOVED lines=10> */
.L_x_9004:
        /* <DEDUP_REMOVED lines=19> */
.L_x_9013:
        /* <DEDUP_REMOVED lines=13> */
.L_x_9015:
[----:B------:R-:W-:Y:S05]  /*90d0*/  BSYNC.RECONVERGENT B2 ;  /* 0x0000000000027941 */ /* 0x000fea0003800200 */
.L_x_9014:
        /* <DEDUP_REMOVED lines=61> */
.L_x_9012:
[----:B------:R-:W-:Y:S05]  /*94b0*/  BSYNC.RECONVERGENT B1 ;  /* 0x0000000000017941 */ /* 0x000fea0003800200 */
.L_x_9011:
        /* <DEDUP_REMOVED lines=11> */
.L_x_9010:
        /* <DEDUP_REMOVED lines=19> */
.L_x_9019:
        /* <DEDUP_REMOVED lines=13> */
.L_x_9021:
[----:B------:R-:W-:Y:S05]  /*9770*/  BSYNC.RECONVERGENT B2 ;  /* 0x0000000000027941 */ /* 0x000fea0003800200 */
.L_x_9020:
        /* <DEDUP_REMOVED lines=61> */
.L_x_9018:
[----:B------:R-:W-:Y:S05]  /*9b50*/  BSYNC.RECONVERGENT B1 ;  /* 0x0000000000017941 */ /* 0x000fea0003800200 */
.L_x_9017:
        /* <DEDUP_REMOVED lines=10> */
.L_x_9016:
        /* <DEDUP_REMOVED lines=19> */
.L_x_9025:
        /* <DEDUP_REMOVED lines=13> */
.L_x_9027:
[----:B------:R-:W-:Y:S05]  /*9e00*/  BSYNC.RECONVERGENT B2 ;  /* 0x0000000000027941 */ /* 0x000fea0003800200 */
.L_x_9026:
        /* <DEDUP_REMOVED lines=61> */
.L_x_9024:
[----:B------:R-:W-:Y:S05]  /*a1e0*/  BSYNC.RECONVERGENT B1 ;  /* 0x0000000000017941 */ /* 0x000fea0003800200 */
.L_x_9023:
        /* <DEDUP_REMOVED lines=11> */
.L_x_9022:
        /* <DEDUP_REMOVED lines=19> */
.L_x_9031:
        /* <DEDUP_REMOVED lines=13> */
.L_x_9033:
[----:B------:R-:W-:Y:S05]  /*a4a0*/  BSYNC.RECONVERGENT B2 ;  /* 0x0000000000027941 */ /* 0x000fea0003800200 */
.L_x_9032:
        /* <DEDUP_REMOVED lines=61> */
.L_x_9030:
[----:B------:R-:W-:Y:S05]  /*a880*/  BSYNC.RECONVERGENT B1 ;  /* 0x0000000000017941 */ /* 0x000fea0003800200 */
.L_x_9029:
        /* <DEDUP_REMOVED lines=9> */
[----:B------:R-:W-:-:S07]  /*a920*/  FADD.FTZ R62, R62, R97 ;  /* 0x000000613e3e7221 */ /* 0x000fce0000010000 */
.L_x_9028:
        /* <DEDUP_REMOVED lines=19> */
.L_x_9037:
        /* <DEDUP_REMOVED lines=13> */
.L_x_9039:
[----:B------:R-:W-:Y:S05]  /*ab30*/  BSYNC.RECONVERGENT B2 ;  /* 0x0000000000027941 */ /* 0x000fea0003800200 */
.L_x_9038:
        /* <DEDUP_REMOVED lines=49> */
[----:B------:R-:W-:Y:S02]  /*ae50*/  IMAD.MOV.U32 R97, RZ, RZ, RZ ;  /* 0x000000ffff617224 */ /* 0x000fe400078e00ff */
[----:B------:R-:W-:-:S05]  /*ae60*/  IMAD.WIDE.U32 R94, R94, -0x326172a9, RZ ;  /* 0xcd9e8d575e5e7825 */ /* 0x000fca00078e00ff */
        /* <DEDUP_REMOVED lines=8> */
[----:B------:R-:W-:Y:S01]  /*aef0*/  LOP3.LUT R95, R95, R96, R99, 0x96, !PT ;  /* 0x000000605f5f7212 */ /* 0x000fe200078e9663 */
[----:B------:R-:W-:-:S07]  /*af00*/  IMAD.MOV.U32 R96, RZ, RZ, R98 ;  /* 0x000000ffff607224 */ /* 0x000fce00078e0062 */
.L_x_9036:
[----:B------:R-:W-:Y:S05]  /*af10*/  BSYNC.RECONVERGENT B1 ;  /* 0x0000000000017941 */ /* 0x000fea0003800200 */
.L_x_9035:
        /* <DEDUP_REMOVED lines=12> */
.L_x_8991:
[----:B------:R-:W-:Y:S01]  /*afe0*/  HFMA2 R40, -RZ, RZ, 0, 0 ;  /* 0x00000000ff287431 */ /* 0x000fe200000001ff */
        /* <DEDUP_REMOVED lines=19> */
.L_x_9043:
        /* <DEDUP_REMOVED lines=13> */
.L_x_9045:
[----:B------:R-:W-:Y:S05]  /*b1f0*/  BSYNC.RECONVERGENT B2 ;  /* 0x0000000000027941 */ /* 0x000fea0003800200 */
.L_x_9044:
        /* <DEDUP_REMOVED lines=56> */
[----:B------:R-:W-:Y:S01]  /*b580*/  HFMA2 R42, -RZ, RZ, 0, 0 ;  /* 0x00000000ff2a7431 */ /* 0x000fe200000001ff */
[----:B------:R-:W-:Y:S01]  /*b590*/  LOP3.LUT R95, R41, R40, R97, 0x96, !PT ;  /* 0x00000028295f7212 */ /* 0x000fe200078e9661 */
[----:B------:R-:W-:-:S07]  /*b5a0*/  IMAD.MOV.U32 R40, RZ, RZ, R90 ;  /* 0x000000ffff287224 */ /* 0x000fce00078e005a */
.L_x_9042:
[----:B------:R-:W-:Y:S05]  /*b5b0*/  BSYNC.RECONVERGENT B1 ;  /* 0x0000000000017941 */ /* 0x000fea0003800200 */
.L_x_9041:
        /* <DEDUP_REMOVED lines=9> */
.L_x_9040:
        /* <DEDUP_REMOVED lines=16> */
.L_x_9049:
        /* <DEDUP_REMOVED lines=13> */
.L_x_9051:
[----:B------:R-:W-:Y:S05]  /*b820*/  BSYNC.RECONVERGENT B2 ;  /* 0x0000000000027941 */ /* 0x000fea0003800200 */
.L_x_9050:
        /* <DEDUP_REMOVED lines=50> */
[----:B------:R-:W-:Y:S02]  /*bb50*/  HFMA2 R43, -RZ, RZ, 0, 0 ;  /* 0x00000000ff2b7431 */ /* 0x000fe400000001ff */
[----:B------:R-:W-:-:S05]  /*bb60*/  VIADD R41, R2, 0xf1bbcdc8 ;  /* 0xf1bbcdc802297836 */ /* 0x000fca0000000000 */
[----:B------:R-:W-:Y:S01]  /*bb70*/  LOP3.LUT R41, R41, R94, R61, 0x96, !PT ;  /* 0x0000005e29297212 */ /* 0x000fe200078e963d */
[----:B------:R-:W-:-:S04]  /*bb80*/  IMAD.WIDE.U32 R94, R63, -0x326172a9, RZ ;  /* 0xcd9e8d573f5e7825 */ /* 0x000fc800078e00ff */
[----:B------:R-:W-:Y:S01]  /*bb90*/  IMAD.WIDE.U32 R62, R41, -0x2daee0ad, RZ ;  /* 0xd2511f53293e7825 */ /* 0x000fe200078e00ff */
[----:B------:R-:W-:-:S03]  /*bba0*/  LOP3.LUT R93, R93, R60, R95, 0x96, !PT ;  /* 0x0000003c5d5d7212 */ /* 0x000fc600078e965f */
[----:B------:R-:W-:-:S05]  /*bbb0*/  VIADD R41, R3, 0x96a522ad ;  /* 0x96a522ad03297836 */ /* 0x000fca0000000000 */
[----:B------:R-:W-:Y:S02]  /*bbc0*/  LOP3.LUT R95, R41, R42, R63, 0x96, !PT ;  /* 0x0000002a295f7212 */ /* 0x000fe400078e963f */
[----:B------:R-:W-:Y:S01]  /*bbd0*/  MOV R41, R96 ;  /* 0x0000006000297202 */ /* 0x000fe20000000f00 */
[----:B------:R-:W-:-:S07]  /*bbe0*/  IMAD.MOV.U32 R96, RZ, RZ, R62 ;  /* 0x000000ffff607224 */ /* 0x000fce00078e003e */
.L_x_9048:
[----:B------:R-:W-:Y:S05]  /*bbf0*/  BSYNC.RECONVERGENT B1 ;  /* 0x0000000000017941 */ /* 0x000fea0003800200 */
.L_x_9047:
        /* <DEDUP_REMOVED lines=10> */
.L_x_9046:
        /* <DEDUP_REMOVED lines=16> */
.L_x_9055:
        /* <DEDUP_REMOVED lines=13> */
.L_x_9057:
[----:B------:R-:W-:Y:S05]  /*be70*/  BSYNC.RECONVERGENT B2 ;  /* 0x0000000000027941 */ /* 0x000fea0003800200 */
.L_x_9056:
        /* <DEDUP_REMOVED lines=56> */
[----:B------:R-:W-:Y:S01]  /*c200*/  HFMA2 R60, -RZ, RZ, 0, 0 ;  /* 0x00000000ff3c7431 */ /* 0x000fe200000001ff */
[----:B------:R-:W-:Y:S02]  /*c210*/  LOP3.LUT R95, R43, R42, R63, 0x96, !PT ;  /* 0x0000002a2b5f7212 */ /* 0x000fe400078e963f */
[----:B------:R-:W-:Y:S01]  /*c220*/  MOV R42, R96 ;  /* 0x00000060002a7202 */ /* 0x000fe20000000f00 */
[----:B------:R-:W-:-:S07]  /*c230*/  IMAD.MOV.U32 R96, RZ, RZ, R62 ;  /* 0x000000ffff607224 */ /* 0x000fce00078e003e */
.L_x_9054:
[----:B------:R-:W-:Y:S05]  /*c240*/  BSYNC.RECONVERGENT B1 ;  /* 0x0000000000017941 */ /* 0x000fea0003800200 */
.L_x_9053:
        /* <DEDUP_REMOVED lines=9> */
.L_x_9052:
        /* <DEDUP_REMOVED lines=16> */
.L_x_9061:
        /* <DEDUP_REMOVED lines=13> */
.L_x_9063:
[----:B------:R-:W-:Y:S05]  /*c4b0*/  BSYNC.RECONVERGENT B2 ;  /* 0x0000000000027941 */ /* 0x000fea0003800200 */
.L_x_9062:
[----:B------:R-:W-:Y:S01]  /*c4c0*/  IMAD.WIDE.U32 R62, R109, -0x326172a9, RZ ;  /* 0xcd9e8d576d3e7825 */ /* 0x000fe200078e00ff */
[----:B01----:R-:W-:Y:S02]  /*c4d0*/  LOP3.LUT R98, R81, R61, R3, 0x96, !PT ;  /* 0x0000003d51627212 */ /* 0x003fe400078e9603 */
[----:B------:R-:W-:Y:S01]  /*c4e0*/  IADD3 R43, PT, PT, R2, -0x61c88647, RZ ;  /* 0x9e3779b9022b7810 */ /* 0x000fe20007ffe0ff */
[----:B------:R-:W-:Y:S01]  /*c4f0*/  VIADD R61, R3, 0xbb67ae85 ;  /* 0xbb67ae85033d7836 */ /* 0x000fe20000000000 */
        /* <DEDUP_REMOVED lines=49> */
[----:B------:R-:W-:Y:S01]  /*c810*/  LOP3.LUT R98, R43, R98, R63, 0x96, !PT ;  /* 0x000000622b627212 */ /* 0x000fe200078e963f */
[----:B------:R-:W-:Y:S01]  /*c820*/  VIADD R43, R3, 0x96a522ad ;  /* 0x96a522ad032b7836 */ /* 0x000fe20000000000 */
[----:B------:R-:W-:-:S03]  /*c830*/  LOP3.LUT R93, R93, R62, R95, 0x96, !PT ;  /* 0x0000003e5d5d7212 */ /* 0x000fc600078e965f */
[----:B------:R-:W-:-:S05]  /*c840*/  IMAD.WIDE.U32 R98, R98, -0x2daee0ad, RZ ;  /* 0xd2511f5362627825 */ /* 0x000fca00078e00ff */
[----:B------:R-:W-:Y:S02]  /*c850*/  LOP3.LUT R95, R43, R60, R99, 0x96, !PT ;  /* 0x0000003c2b5f7212 */ /* 0x000fe400078e9663 */
[----:B------:R-:W-:Y:S01]  /*c860*/  MOV R43, R96 ;  /* 0x00000060002b7202 */ /* 0x000fe20000000f00 */
[----:B------:R-:W-:-:S07]  /*c870*/  IMAD.MOV.U32 R96, RZ, RZ, R98 ;  /* 0x000000ffff607224 */ /* 0x000fce00078e0062 */
.L_x_9060:
[----:B------:R-:W-:Y:S05]  /*c880*/  BSYNC.RECONVERGENT B1 ;  /* 0x0000000000017941 */ /* 0x000fea0003800200 */
.L_x_9059:
        /* <DEDUP_REMOVED lines=10> */
.L_x_9058:
        /* <DEDUP_REMOVED lines=16> */
.L_x_9067:
        /* <DEDUP_REMOVED lines=13> */
.L_x_9069:
[----:B------:R-:W-:Y:S05]  /*cb00*/  BSYNC.RECONVERGENT B2 ;  /* 0x0000000000027941 */ /* 0x000fea0003800200 */
.L_x_9068:
[----:B------:R-:W-:Y:S01]  /*cb10*/  IMAD.WIDE.U32 R62, R109, -0x326172a9, RZ ;  /* 0xcd9e8d576d3e7825 */ /* 0x000fe200078e00ff */
[----:B01----:R-:W-:Y:S02]  /*cb20*/  LOP3.LUT R98, R81, R61, R3, 0x96, !PT ;  /* 0x0000003d51627212 */ /* 0x003fe400078e9603 */
        /* <DEDUP_REMOVED lines=58> */
.L_x_9066:
[----:B------:R-:W-:Y:S05]  /*ced0*/  BSYNC.RECONVERGENT B1 ;  /* 0x0000000000017941 */ /* 0x000fea0003800200 */
.L_x_9065:
        /* <DEDUP_REMOVED lines=9> */
.L_x_9064:
        /* <DEDUP_REMOVED lines=16> */
.L_x_9073:
        /* <DEDUP_REMOVED lines=13> */
.L_x_9075:
[----:B------:R-:W-:Y:S05]  /*d140*/  BSYNC.RECONVERGENT B2 ;  /* 0x0000000000027941 */ /* 0x000fea0003800200 */
.L_x_9074:
[----:B------:R-:W-:Y:S01]  /*d150*/  IMAD.WIDE.U32 R94, R109, -0x326172a9, RZ ;  /* 0xcd9e8d576d5e7825 */ /* 0x000fe200078e00ff */
[----:B-1----:R-:W-:Y:S02]  /*d160*/  LOP3.LUT R104, R81, R63, R3, 0x96, !PT ;  /* 0x0000003f51687212 */ /* 0x002fe400078e9603 */
[----:B------:R-:W-:Y:S01]  /*d170*/  IADD3 R61, PT, PT, R2, -0x61c88647, RZ ;  /* 0x9e3779b9023d7810 */ /* 0x000fe20007ffe0ff */
[----:B------:R-:W-:Y:S01]  /*d180*/  VIADD R63, R3, 0xbb67ae85 ;  /* 0xbb67ae85033f7836 */ /* 0x000fe20000000000 */
[----:B0-----:R-:W-:Y:S01]  /*d190*/  LOP3.LUT R98, R73, R95, R2, 0x96, !PT ;  /* 0x0000005f49627212 */ /* 0x001fe200078e9602 */
        /* <DEDUP_REMOVED lines=56> */
.L_x_9072:
[----:B------:R-:W-:Y:S05]  /*d520*/  BSYNC.RECONVERGENT B1 ;  /* 0x0000000000017941 */ /* 0x000fea0003800200 */
.L_x_9071:
        /* <DEDUP_REMOVED lines=10> */
.L_x_9070:
[----:B------:R-:W-:Y:S01]  /*d5d0*/  MOV R90, R63 ;  /* 0x0000003f005a7202 */ /* 0x000fe20000000f00 */
[----:B------:R-:W-:Y:S01]  /*d5e0*/  IMAD.MOV.U32 R62, RZ, RZ, RZ ;  /* 0x000000ffff3e7224 */ /* 0x000fe200078e00ff */
        /* <DEDUP_REMOVED lines=14> */
.L_x_9079:
        /* <DEDUP_REMOVED lines=13> */
.L_x_9081:
[----:B------:R-:W-:Y:S05]  /*d7a0*/  BSYNC.RECONVERGENT B2 ;  /* 0x0000000000027941 */ /* 0x000fea0003800200 */
.L_x_9080:
[----:B------:R-:W-:Y:S01]  /*d7b0*/  IMAD.WIDE.U32 R94, R109, -0x326172a9, RZ ;  /* 0xcd9e8d576d5e7825 */ /* 0x000fe200078e00ff */
[----:B-1----:R-:W-:-:S03]  /*d7c0*/  LOP3.LUT R104, R81, R63, R3, 0x96, !PT ;  /* 0x0000003f51687212 */ /* 0x002fc600078e9603 */
[----:B------:R-:W-:Y:S01]  /*d7d0*/  HFMA2 R90, -RZ, RZ, 0, 0 ;  /* 0x00000000ff5a7431 */ /* 0x000fe200000001ff */
[----:B------:R-:W-:Y:S01]  /*d7e0*/  IADD3 R93, PT, PT, R3, -0x4498517b, RZ ;  /* 0xbb67ae85035d7810 */ /* 0x000fe20007ffe0ff */
[----:B------:R-:W-:Y:S01]  /*d7f0*/  VIADD R63, R2, 0x9e3779b9 ;  /* 0x9e3779b9023f7836 */ /* 0x000fe20000000000 */
[----:B0-----:R-:W-:Y:S01]  /*d800*/  LOP3.LUT R98, R73, R95, R2, 0x96, !PT ;  /* 0x0000005f49627212 */ /* 0x001fe200078e9602 */
        /* <DEDUP_REMOVED lines=55> */
.L_x_9078:
[----:B------:R-:W-:Y:S05]  /*db80*/  BSYNC.RECONVERGENT B1 ;  /* 0x0000000000017941 */ /* 0x000fea0003800200 */
.L_x_9077:
        /* <DEDUP_REMOVED lines=9> */
.L_x_9076:
        /* <DEDUP_REMOVED lines=16> */
.L_x_9084:
        /* <DEDUP_REMOVED lines=13> */
.L_x_9086:
[----:B------:R-:W-:Y:S05]  /*ddf0*/  BSYNC.RECONVERGENT B2 ;  /* 0x0000000000027941 */ /* 0x000fea0003800200 */
.L_x_9085:
[----:B01----:R-:W-:Y:S01]  /*de00*/  IMAD.WIDE.U32 R98, R109, -0x326172a9, RZ ;  /* 0xcd9e8d576d627825 */ /* 0x003fe200078e00ff */
        /* <DEDUP_REMOVED lines=60> */
.L_x_9083:
[----:B------:R-:W-:Y:S05]  /*e1d0*/  BSYNC.RECONVERGENT B1 ;  /* 0x0000000000017941 */ /* 0x000fea0003800200 */
.L_x_9082:
        /* <DEDUP_REMOVED lines=10> */
.L_x_9034:
[----:B01----:R-:W0:Y:S01]  /*e280*/  LDC.64 R98, c[0x0][0x3a8] ;  /* 0x0000ea00ff627b82 */ /* 0x003e220000000a00 */
[----:B------:R-:W-:Y:S01]  /*e290*/  MOV R90, R96 ;  /* 0x00000060005a7202 */ /* 0x000fe20000000f00 */
[----:B0-----:R-:W-:-:S05]  /*e2a0*/  IMAD.WIDE.U32 R98, R92, 0x20, R98 ;  /* 0x000000205c627825 */ /* 0x001fca00078e0062 */
[----:B-----5:R0:W-:Y:S04]  /*e2b0*/  STG.E.128 desc[UR8][R98.64], R40 ;  /* 0x0000002862007986 */ /* 0x0201e8000c101d08 */
        /* <DEDUP_REMOVED lines=22> */
.L_x_9087:
[----:B------:R-:W-:Y:S01]  /*e420*/  IADD3 R92, PT, PT, R92, 0x100, RZ ;  /* 0x000001005c5c7810 */ /* 0x000fe20007ffe0ff */
[----:B------:R-:W-:-:S07]  /*e430*/  VIADD R71, R71, 0x100 ;  /* 0x0000010047477836 */ /* 0x000fce0000000000 */
.L_x_8989:
[----:B------:R-:W-:Y:S05]  /*e440*/  BSYNC.RECONVERGENT B0 ;  /* 0x0000000000007941 */ /* 0x000fea0003800200 */
.L_x_8988:
        /* <DEDUP_REMOVED lines=9> */
.L_x_9090:
        /* <DEDUP_REMOVED lines=25> */
.L_x_9095:
        /* <DEDUP_REMOVED lines=13> */
.L_x_9097:
[----:B------:R-:W-:Y:S05]  /*e740*/  BSYNC.RECONVERGENT B2 ;  /* 0x0000000000027941 */ /* 0x000fea0003800200 */
.L_x_9096:
        /* <DEDUP_REMOVED lines=57> */
[----:B------:R-:W-:Y:S01]  /*eae0*/  MOV R91, R90 ;  /* 0x0000005a005b7202 */ /* 0x000fe20000000f00 */
[----:B------:R-:W-:-:S03]  /*eaf0*/  IMAD.MOV.U32 R107, RZ, RZ, R98 ;  /* 0x000000ffff6b7224 */ /* 0x000fc600078e0062 */
[----:B------:R-:W-:Y:S01]  /*eb00*/  LOP3.LUT R95, R95, R96, R99, 0x96, !PT ;  /* 0x000000605f5f7212 */ /* 0x000fe200078e9663 */
[----:B------:R-:W-:-:S07]  /*eb10*/  IMAD.MOV.U32 R96, RZ, RZ, RZ ;  /* 0x000000ffff607224 */ /* 0x000fce00078e00ff */
.L_x_9094:
[----:B------:R-:W-:Y:S05]  /*eb20*/  BSYNC.RECONVERGENT B1 ;  /* 0x0000000000017941 */ /* 0x000fea0003800200 */
.L_x_9093:
        /* <DEDUP_REMOVED lines=10> */
.L_x_9092:
        /* <DEDUP_REMOVED lines=19> */
.L_x_9101:
        /* <DEDUP_REMOVED lines=13> */
.L_x_9103:
[----:B------:R-:W-:Y:S05]  /*edd0*/  BSYNC.RECONVERGENT B2 ;  /* 0x0000000000027941 */ /* 0x000fea0003800200 */
.L_x_9102:
        /* <DEDUP_REMOVED lines=60> */
[----:B------:R-:W-:-:S07]  /*f1a0*/  LOP3.LUT R95, R95, R96, R99, 0x96, !PT ;  /* 0x000000605f5f7212 */ /* 0x000fce00078e9663 */
.L_x_9100:
[----:B------:R-:W-:Y:S05]  /*f1b0*/  BSYNC.RECONVERGENT B1 ;  /* 0x0000000000017941 */ /* 0x000fea0003800200 */
.L_x_9099:
        /* <DEDUP_REMOVED lines=11> */
.L_x_9098:
        /* <DEDUP_REMOVED lines=19> */
.L_x_9107:
        /* <DEDUP_REMOVED lines=13> */
.L_x_9109:
[----:B------:R-:W-:Y:S05]  /*f470*/  BSYNC.RECONVERGENT B2 ;  /* 0x0000000000027941 */ /* 0x000fea0003800200 */
.L_x_9108:
        /* <DEDUP_REMOVED lines=61> */
.L_x_9106:
[----:B------:R-:W-:Y:S05]  /*f850*/  BSYNC.RECONVERGENT B1 ;  /* 0x0000000000017941 */ /* 0x000fea0003800200 */
.L_x_9105:
        /* <DEDUP_REMOVED lines=10> */
.L_x_9104:
        /* <DEDUP_REMOVED lines=19> */
.L_x_9113:
        /* <DEDUP_REMOVED lines=13> */
.L_x_9115:
[----:B------:R-:W-:Y:S05]  /*fb00*/  BSYNC.RECONVERGENT B2 ;  /* 0x0000000000027941 */ /* 0x000fea0003800200 */
.L_x_9114:
        /* <DEDUP_REMOVED lines=61> */
.L_x_9112:
[----:B------:R-:W-:Y:S05]  /*fee0*/  BSYNC.RECONVERGENT B1 ;  /* 0x0000000000017941 */ /* 0x000fea0003800200 */
.L_x_9111:
        /* <DEDUP_REMOVED lines=11> */
.L_x_9110:
        /* <DEDUP_REMOVED lines=19> */
.L_x_9119:
        /* <DEDUP_REMOVED lines=13> */
.L_x_9121:
[----:B------:R-:W-:Y:S05]  /*101a0*/  BSYNC.RECONVERGENT B2 ;  /* 0x0000000000027941 */ /* 0x000fea0003800200 */
.L_x_9120:
        /* <DEDUP_REMOVED lines=61> */
.L_x_9118:
[----:B------:R-:W-:Y:S05]  /*10580*/  BSYNC.RECONVERGENT B1 ;  /* 0x0000000000017941 */ /* 0x000fea0003800200 */
.L_x_9117:
        /* <DEDUP_REMOVED lines=10> */
.L_x_9116:
        /* <DEDUP_REMOVED lines=19> */
.L_x_9125:
        /* <DEDUP_REMOVED lines=13> */
.L_x_9127:
[----:B------:R-:W-:Y:S05]  /*10830*/  BSYNC.RECONVERGENT B2 ;  /* 0x0000000000027941 */ /* 0x000fea0003800200 */
.L_x_9126:
        /* <DEDUP_REMOVED lines=61> */
.L_x_9124:
[----:B------:R-:W-:Y:S05]  /*10c10*/  BSYNC.RECONVERGENT B1 ;  /* 0x0000000000017941 */ /* 0x000fea0003800200 */
.L_x_9123:
        /* <DEDUP_REMOVED lines=11> */
.L_x_9122:
        /* <DEDUP_REMOVED lines=19> */
.L_x_9131:
        /* <DEDUP_REMOVED lines=13> */
.L_x_9133:
[----:B------:R-:W-:Y:S05]  /*10ed0*/  BSYNC.RECONVERGENT B2 ;  /* 0x0000000000027941 */ /* 0x000fea0003800200 */
.L_x_9132:
        /* <DEDUP_REMOVED lines=61> */
.L_x_9130:
[----:B------:R-:W-:Y:S05]  /*112b0*/  BSYNC.RECONVERGENT B1 ;  /* 0x0000000000017941 */ /* 0x000fea0003800200 */
.L_x_9129:
        /* <DEDUP_REMOVED lines=10> */
.L_x_9128:
        /* <DEDUP_REMOVED lines=19> */
.L_x_9137:
        /* <DEDUP_REMOVED lines=13> */
.L_x_9139:
[----:B------:R-:W-:Y:S05]  /*11560*/  BSYNC.RECONVERGENT B2 ;  /* 0x0000000000027941 */ /* 0x000fea0003800200 */
.L_x_9138:
        /* <DEDUP_REMOVED lines=61> */
.L_x_9136:
[----:B------:R-:W-:Y:S05]  /*11940*/  BSYNC.RECONVERGENT B1 ;  /* 0x0000000000017941 */ /* 0x000fea0003800200 */
.L_x_9135:
        /* <DEDUP_REMOVED lines=12> */
.L_x_9091:
        /* <DEDUP_REMOVED lines=20> */
.L_x_9143:
        /* <DEDUP_REMOVED lines=13> */
.L_x_9145:
[----:B------:R-:W-:Y:S05]  /*11c20*/  BSYNC.RECONVERGENT B2 ;  /* 0x0000000000027941 */ /* 0x000fea0003800200 */
.L_x_9144:
        /* <DEDUP_REMOVED lines=59> */
.L_x_9142:
[----:B------:R-:W-:Y:S05]  /*11fe0*/  BSYNC.RECONVERGENT B1 ;  /* 0x0000000000017941 */ /* 0x000fea0003800200 */
.L_x_9141:
        /* <DEDUP_REMOVED lines=9> */
.L_x_9140:
        /* <DEDUP_REMOVED lines=16> */
.L_x_9149:
        /* <DEDUP_REMOVED lines=13> */
.L_x_9151:
[----:B------:R-:W-:Y:S05]  /*12250*/  BSYNC.RECONVERGENT B2 ;  /* 0x0000000000027941 */ /* 0x000fea0003800200 */
.L_x_9150:
        /* <DEDUP_REMOVED lines=60> */
.L_x_9148:
[----:B------:R-:W-:Y:S05]  /*12620*/  BSYNC.RECONVERGENT B1 ;  /* 0x0000000000017941 */ /* 0x000fea0003800200 */
.L_x_9147:
        /* <DEDUP_REMOVED lines=10> */
.L_x_9146:
        /* <DEDUP_REMOVED lines=16> */
.L_x_9155:
        /* <DEDUP_REMOVED lines=13> */
.L_x_9157:
[----:B------:R-:W-:Y:S05]  /*128a0*/  BSYNC.RECONVERGENT B2 ;  /* 0x0000000000027941 */ /* 0x000fea0003800200 */
.L_x_9156:
        /* <DEDUP_REMOVED lines=60> */
.L_x_9154:
[----:B------:R-:W-:Y:S05]  /*12c70*/  BSYNC.RECONVERGENT B1 ;  /* 0x0000000000017941 */ /* 0x000fea0003800200 */
.L_x_9153:
        /* <DEDUP_REMOVED lines=9> */
.L_x_9152:
        /* <DEDUP_REMOVED lines=16> */
.L_x_9161:
        /* <DEDUP_REMOVED lines=13> */
.L_x_9163:
[----:B------:R-:W-:Y:S05]  /*12ee0*/  BSYNC.RECONVERGENT B2 ;  /* 0x0000000000027941 */ /* 0x000fea0003800200 */
.L_x_9162:
        /* <DEDUP_REMOVED lines=60> */
.L_x_9160:
[----:B------:R-:W-:Y:S05]  /*132b0*/  BSYNC.RECONVERGENT B1 ;  /* 0x0000000000017941 */ /* 0x000fea0003800200 */
.L_x_9159:
        /* <DEDUP_REMOVED lines=10> */
.L_x_9158:
        /* <DEDUP_REMOVED lines=16> */
.L_x_9167:
        /* <DEDUP_REMOVED lines=13> */
.L_x_9169:
[----:B------:R-:W-:Y:S05]  /*13530*/  BSYNC.RECONVERGENT B2 ;  /* 0x0000000000027941 */ /* 0x000fea0003800200 */
.L_x_9168:
        /* <DEDUP_REMOVED lines=60> */
.L_x_9166:
[----:B------:R-:W-:Y:S05]  /*13900*/  BSYNC.RECONVERGENT B1 ;  /* 0x0000000000017941 */ /* 0x000fea0003800200 */
.L_x_9165:
        /* <DEDUP_REMOVED lines=9> */
.L_x_9164:
        /* <DEDUP_REMOVED lines=16> */
.L_x_9173:
        /* <DEDUP_REMOVED lines=13> */
.L_x_9175:
[----:B------:R-:W-:Y:S05]  /*13b70*/  BSYNC.RECONVERGENT B2 ;  /* 0x0000000000027941 */ /* 0x000fea0003800200 */
.L_x_9174:
        /* <DEDUP_REMOVED lines=61> */
.L_x_9172:
[----:B------:R-:W-:Y:S05]  /*13f50*/  BSYNC.RECONVERGENT B1 ;  /* 0x0000000000017941 */ /* 0x000fea0003800200 */
.L_x_9171:
        /* <DEDUP_REMOVED lines=10> */
.L_x_9170:
        /* <DEDUP_REMOVED lines=16> */
.L_x_9179:
        /* <DEDUP_REMOVED lines=13> */
.L_x_9181:
[----:B------:R-:W-:Y:S05]  /*141d0*/  BSYNC.RECONVERGENT B2 ;  /* 0x0000000000027941 */ /* 0x000fea0003800200 */
.L_x_9180:
        /* <DEDUP_REMOVED lines=61> */
.L_x_9178:
[----:B------:R-:W-:Y:S05]  /*145b0*/  BSYNC.RECONVERGENT B1 ;  /* 0x0000000000017941 */ /* 0x000fea0003800200 */
.L_x_9177:
        /* <DEDUP_REMOVED lines=9> */
.L_x_9176:
        /* <DEDUP_REMOVED lines=16> */
.L_x_9184:
        /* <DEDUP_REMOVED lines=13> */
.L_x_9186:
[----:B------:R-:W-:Y:S05]  /*14820*/  BSYNC.RECONVERGENT B2 ;  /* 0x0000000000027941 */ /* 0x000fea0003800200 */
.L_x_9185:
        /* <DEDUP_REMOVED lines=61> */
.L_x_9183:
[----:B------:R-:W-:Y:S05]  /*14c00*/  BSYNC.RECONVERGENT B1 ;  /* 0x0000000000017941 */ /* 0x000fea0003800200 */
.L_x_9182:
        /* <DEDUP_REMOVED lines=10> */
.L_x_9134:
        /* <DEDUP_REMOVED lines=26> */
.L_x_9187:
[----:B------:R-:W-:Y:S01]  /*14e50*/  IADD3 R92, PT, PT, R92, 0x100, RZ ;  /* 0x000001005c5c7810 */ /* 0x000fe20007ffe0ff */
[----:B------:R-:W-:-:S07]  /*14e60*/  VIADD R71, R71, 0x100 ;  /* 0x0000010047477836 */ /* 0x000fce0000000000 */
.L_x_9089:
[----:B------:R-:W-:Y:S05]  /*14e70*/  BSYNC.RECONVERGENT B0 ;  /* 0x0000000000007941 */ /* 0x000fea0003800200 */
.L_x_9088:
        /* <DEDUP_REMOVED lines=9> */
.L_x_9190:
[----:B------:R-:W-:Y:S05]  /*14f10*/  BRA.U !UP0, `(.L_x_9191) ;  /* 0x0000003508487547 */ /* 0x000fea000b800000 */
[----:B01----:R-:W0:Y:S02]  /*14f20*/  LDC.64 R98, c[0x0][0x3a0] ;  /* 0x0000e800ff627b82 */ /* 0x003e240000000a00 */
[----:B0-----:R-:W-:-:S05]  /*14f30*/  IMAD.WIDE.U32 R98, R92, 0x20, R98 ;  /* 0x000000205c627825 */ /* 0x001fca00078e0062 */
        /* <DEDUP_REMOVED lines=22> */
.L_x_9195:
        /* <DEDUP_REMOVED lines=13> */
.L_x_9197:
[----:B------:R-:W-:Y:S05]  /*15170*/  BSYNC.RECONVERGENT B2 ;  /* 0x0000000000027941 */ /* 0x000fea0003800200 */
.L_x_9196:
        /* <DEDUP_REMOVED lines=61> */
.L_x_9194:
[----:B------:R-:W-:Y:S05]  /*15550*/  BSYNC.RECONVERGENT B1 ;  /* 0x0000000000017941 */ /* 0x000fea0003800200 */
.L_x_9193:
        /* <DEDUP_REMOVED lines=10> */
.L_x_9192:
        /* <DEDUP_REMOVED lines=19> */
.L_x_9201:
        /* <DEDUP_REMOVED lines=13> */
.L_x_9203:
[----:B------:R-:W-:Y:S05]  /*15800*/  BSYNC.RECONVERGENT B2 ;  /* 0x0000000000027941 */ /* 0x000fea0003800200 */
.L_x_9202:
        /* <DEDUP_REMOVED lines=61> */
.L_x_9200:
[----:B------:R-:W-:Y:S05]  /*15be0*/  BSYNC.RECONVERGENT B1 ;  /* 0x0000000000017941 */ /* 0x000fea0003800200 */
.L_x_9199:
[----:B-----5:R-:W-:Y:S02]  /*15bf0*/  PRMT R96, R32, 0x7632, R96 ;  /* 0x0000763220607816 */ /* 0x020fe40000000060 */
        /* <DEDUP_REMOVED lines=9> */
[----:B------:R-:W-:-:S07]  /*15c90*/  FADD.FTZ R49, R49, R96 ;  /* 0x0000006031317221 */ /* 0x000fce0000010000 */
.L_x_9198:
        /* <DEDUP_REMOVED lines=19> */
.L_x_9207:
        /* <DEDUP_REMOVED lines=13> */
.L_x_9209:
[----:B------:R-:W-:Y:S05]  /*15ea0*/  BSYNC.RECONVERGENT B2 ;  /* 0x0000000000027941 */ /* 0x000fea0003800200 */
.L_x_9208:
        /* <DEDUP_REMOVED lines=61> */
.L_x_9206:
[----:B------:R-:W-:Y:S05]  /*16280*/  BSYNC.RECONVERGENT B1 ;  /* 0x0000000000017941 */ /* 0x000fea0003800200 */
.L_x_9205:
        /* <DEDUP_REMOVED lines=10> */
.L_x_9204:
        /* <DEDUP_REMOVED lines=19> */
.L_x_9213:
        /* <DEDUP_REMOVED lines=13> */
.L_x_9215:
[----:B------:R-:W-:Y:S05]  /*16530*/  BSYNC.RECONVERGENT B2 ;  /* 0x0000000000027941 */ /* 0x000fea0003800200 */
.L_x_9214:
        /* <DEDUP_REMOVED lines=61> */
.L_x_9212:
[----:B------:R-:W-:Y:S05]  /*16910*/  BSYNC.RECONVERGENT B1 ;  /* 0x0000000000017941 */ /* 0x000fea0003800200 */
.L_x_9211:
        /* <DEDUP_REMOVED lines=11> */
.L_x_9210:
        /* <DEDUP_REMOVED lines=19> */
.L_x_9219:
        /* <DEDUP_REMOVED lines=13> */
.L_x_9221:
[----:B------:R-:W-:Y:S05]  /*16bd0*/  BSYNC.RECONVERGENT B2 ;  /* 0x0000000000027941 */ /* 0x000fea0003800200 */
.L_x_9220:
        /* <DEDUP_REMOVED lines=61> */
.L_x_9218:
[----:B------:R-:W-:Y:S05]  /*16fb0*/  BSYNC.RECONVERGENT B1 ;  /* 0x0000000000017941 */ /* 0x000fea0003800200 */
.L_x_9217:
        /* <DEDUP_REMOVED lines=10> */
.L_x_9216:
        /* <DEDUP_REMOVED lines=19> */
.L_x_9225:
        /* <DEDUP_REMOVED lines=13> */
.L_x_9227:
[----:B------:R-:W-:Y:S05]  /*17260*/  BSYNC.RECONVERGENT B2 ;  /* 0x0000000000027941 */ /* 0x000fea0003800200 */
.L_x_9226:
        /* <DEDUP_REMOVED lines=61> */
.L_x_9224:
[----:B------:R-:W-:Y:S05]  /*17640*/  BSYNC.RECONVERGENT B1 ;  /* 0x0000000000017941 */ /* 0x000fea0003800200 */
.L_x_9223:
        /* <DEDUP_REMOVED lines=11> */
.L_x_9222:
        /* <DEDUP_REMOVED lines=19> */
.L_x_9231:
        /* <DEDUP_REMOVED lines=13> */
.L_x_9233:
[----:B------:R-:W-:Y:S05]  /*17900*/  BSYNC.RECONVERGENT B2 ;  /* 0x0000000000027941 */ /* 0x000fea0003800200 */
.L_x_9232:
        /* <DEDUP_REMOVED lines=61> */
.L_x_9230:
[----:B------:R-:W-:Y:S05]  /*17ce0*/  BSYNC.RECONVERGENT B1 ;  /* 0x0000000000017941 */ /* 0x000fea0003800200 */
.L_x_9229:
        /* <DEDUP_REMOVED lines=10> */
.L_x_9228:
        /* <DEDUP_REMOVED lines=19> */
.L_x_9237:
        /* <DEDUP_REMOVED lines=13> */
.L_x_9239:
[----:B------:R-:W-:Y:S05]  /*17f90*/  BSYNC.RECONVERGENT B2 ;  /* 0x0000000000027941 */ /* 0x000fea0003800200 */
.L_x_9238:
        /* <DEDUP_REMOVED lines=61> */
.L_x_9236:
[----:B------:R-:W-:Y:S05]  /*18370*/  BSYNC.RECONVERGENT B1 ;  /* 0x0000000000017941 */ /* 0x000fea0003800200 */
.L_x_9235:
        /* <DEDUP_REMOVED lines=10> */
[----:B------:R-:W-:Y:S01]  /*18420*/  FADD.FTZ R55, R55, R96 ;  /* 0x0000006037377221 */ /* 0x000fe20000010000 */
[----:B------:R-:W-:Y:S06]  /*18430*/  BRA `(.L_x_9234) ;  /* 0x0000003000bc7947 */ /* 0x000fec0003800000 */
.L_x_9191:
        /* <DEDUP_REMOVED lines=20> */
.L_x_9243:
        /* <DEDUP_REMOVED lines=13> */
.L_x_9245:
[----:B------:R-:W-:Y:S05]  /*18650*/  BSYNC.RECONVERGENT B2 ;  /* 0x0000000000027941 */ /* 0x000fea0003800200 */
.L_x_9244:
        /* <DEDUP_REMOVED lines=60> */
.L_x_9242:
[----:B------:R-:W-:Y:S05]  /*18a20*/  BSYNC.RECONVERGENT B1 ;  /* 0x0000000000017941 */ /* 0x000fea0003800200 */
.L_x_9241:
        /* <DEDUP_REMOVED lines=9> */
.L_x_9240:
        /* <DEDUP_REMOVED lines=16> */
.L_x_9249:
        /* <DEDUP_REMOVED lines=13> */
.L_x_9251:
[----:B------:R-:W-:Y:S05]  /*18c90*/  BSYNC.RECONVERGENT B2 ;  /* 0x0000000000027941 */ /* 0x000fea0003800200 */
.L_x_9250:
        /* <DEDUP_REMOVED lines=49> */
[----:B------:R-:W-:Y:S02]  /*18fb0*/  IADD3 R49, PT, PT, R2, -0xe443238, RZ ;  /* 0xf1bbcdc802317810 */ /* 0x000fe40007ffe0ff */
[----:B------:R-:W-:Y:S01]  /*18fc0*/  LOP3.LUT R55, R55, R54, R51, 0x96, !PT ;  /* 0x0000003637377212 */ /* 0x000fe200078e9633 */
[----:B------:R-:W-:Y:S01]  /*18fd0*/  IMAD.MOV.U32 R51, RZ, RZ, RZ ;  /* 0x000000ffff337224 */ /* 0x000fe200078e00ff */
[----:B------:R-:W-:-:S03]  /*18fe0*/  LOP3.LUT R49, R49, R94, R53, 0x96, !PT ;  /* 0x0000005e31317212 */ /* 0x000fc600078e9635 */
[----:B------:R-:W-:-:S04]  /*18ff0*/  IMAD.WIDE.U32 R94, R55, -0x326172a9, RZ ;  /* 0xcd9e8d57375e7825 */ /* 0x000fc800078e00ff */
[----:B------:R-:W-:Y:S01]  /*19000*/  IMAD.WIDE.U32 R54, R49, -0x2daee0ad, RZ ;  /* 0xd2511f5331367825 */ /* 0x000fe200078e00ff */
[----:B------:R-:W-:Y:S02]  /*19010*/  IADD3 R49, PT, PT, R3, -0x695add53, RZ ;  /* 0x96a522ad03317810 */ /* 0x000fe40007ffe0ff */
[----:B------:R-:W-:Y:S02]  /*19020*/  LOP3.LUT R93, R93, R52, R95, 0x96, !PT ;  /* 0x000000345d5d7212 */ /* 0x000fe400078e965f */
[----:B------:R-:W-:Y:S01]  /*19030*/  LOP3.LUT R95, R49, R50, R55, 0x96, !PT ;  /* 0x00000032315f7212 */ /* 0x000fe200078e9637 */
[----:B------:R-:W-:Y:S01]  /*19040*/  IMAD.MOV.U32 R49, RZ, RZ, R0 ;  /* 0x000000ffff317224 */ /* 0x000fe200078e0000 */
[----:B------:R-:W-:-:S07]  /*19050*/  MOV R0, R54 ;  /* 0x0000003600007202 */ /* 0x000fce0000000f00 */
.L_x_9248:
[----:B------:R-:W-:Y:S05]  /*19060*/  BSYNC.RECONVERGENT B1 ;  /* 0x0000000000017941 */ /* 0x000fea0003800200 */
.L_x_9247:
        /* <DEDUP_REMOVED lines=10> */
.L_x_9246:
        /* <DEDUP_REMOVED lines=16> */
.L_x_9255:
        /* <DEDUP_REMOVED lines=13> */
.L_x_9257:
[----:B------:R-:W-:Y:S05]  /*192e0*/  BSYNC.RECONVERGENT B2 ;  /* 0x0000000000027941 */ /* 0x000fea0003800200 */
.L_x_9256:
        /* <DEDUP_REMOVED lines=56> */
[----:B------:R-:W-:Y:S01]  /*19670*/  IMAD.MOV.U32 R52, RZ, RZ, RZ ;  /* 0x000000ffff347224 */ /* 0x000fe200078e00ff */
[----:B------:R-:W-:Y:S01]  /*19680*/  LOP3.LUT R95, R51, R50, R55, 0x96, !PT ;  /* 0x00000032335f7212 */ /* 0x000fe200078e9637 */
[----:B------:R-:W-:Y:S01]  /*19690*/  IMAD.MOV.U32 R50, RZ, RZ, R0 ;  /* 0x000000ffff327224 */ /* 0x000fe200078e0000 */
[----:B------:R-:W-:-:S07]  /*196a0*/  MOV R0, R54 ;  /* 0x0000003600007202 */ /* 0x000fce0000000f00 */
.L_x_9254:
[----:B------:R-:W-:Y:S05]  /*196b0*/  BSYNC.RECONVERGENT B1 ;  /* 0x0000000000017941 */ /* 0x000fea0003800200 */
.L_x_9253:
        /* <DEDUP_REMOVED lines=9> */
.L_x_9252:
        /* <DEDUP_REMOVED lines=16> */
.L_x_9261:
        /* <DEDUP_REMOVED lines=13> */
.L_x_9263:
[----:B------:R-:W-:Y:S05]  /*19920*/  BSYNC.RECONVERGENT B2 ;  /* 0x0000000000027941 */ /* 0x000fea0003800200 */
.L_x_9262:
        /* <DEDUP_REMOVED lines=50> */
[----:B------:R-:W-:Y:S01]  /*19c50*/  LOP3.LUT R94, R85, R94, R53, 0x96, !PT ;  /* 0x0000005e555e7212 */ /* 0x000fe200078e9635 */
[----:B------:R-:W-:Y:S01]  /*19c60*/  IMAD.MOV.U32 R53, RZ, RZ, RZ ;  /* 0x000000ffff357224 */ /* 0x000fe200078e00ff */
[----:B------:R-:W-:Y:S02]  /*19c70*/  LOP3.LUT R96, R51, R96, R55, 0x96, !PT ;  /* 0x0000006033607212 */ /* 0x000fe400078e9637 */
[----:B------:R-:W-:Y:S01]  /*19c80*/  IADD3 R51, PT, PT, R3, -0x695add53, RZ ;  /* 0x96a522ad03337810 */ /* 0x000fe20007ffe0ff */
[----:B------:R-:W-:-:S04]  /*19c90*/  IMAD.WIDE.U32 R94, R94, -0x326172a9, RZ ;  /* 0xcd9e8d575e5e7825 */ /* 0x000fc800078e00ff */
[----:B------:R-:W-:Y:S01]  /*19ca0*/  IMAD.WIDE.U32 R96, R96, -0x2daee0ad, RZ ;  /* 0xd2511f5360607825 */ /* 0x000fe200078e00ff */
[----:B------:R-:W-:-:S04]  /*19cb0*/  LOP3.LUT R93, R93, R54, R95, 0x96, !PT ;  /* 0x000000365d5d7212 */ /* 0x000fc800078e965f */
[----:B------:R-:W-:Y:S01]  /*19cc0*/  LOP3.LUT R95, R51, R52, R97, 0x96, !PT ;  /* 0x00000034335f7212 */ /* 0x000fe200078e9661 */
[----:B------:R-:W-:Y:S01]  /*19cd0*/  IMAD.MOV.U32 R51, RZ, RZ, R0 ;  /* 0x000000ffff337224 */ /* 0x000fe200078e0000 */
[----:B------:R-:W-:-:S07]  /*19ce0*/  MOV R0, R96 ;  /* 0x0000006000007202 */ /* 0x000fce0000000f00 */
.L_x_9260:
[----:B------:R-:W-:Y:S05]  /*19cf0*/  BSYNC.RECONVERGENT B1 ;  /* 0x0000000000017941 */ /* 0x000fea0003800200 */
.L_x_9259:
        /* <DEDUP_REMOVED lines=10> */
.L_x_9258:
        /* <DEDUP_REMOVED lines=16> */
.L_x_9267:
        /* <DEDUP_REMOVED lines=13> */
.L_x_9269:
[----:B------:R-:W-:Y:S05]  /*19f70*/  BSYNC.RECONVERGENT B2 ;  /* 0x0000000000027941 */ /* 0x000fea0003800200 */
.L_x_9268:
        /* <DEDUP_REMOVED lines=56> */
[----:B------:R-:W-:Y:S01]  /*1a300*/  IMAD.MOV.U32 R54, RZ, RZ, RZ ;  /* 0x000000ffff367224 */ /* 0x000fe200078e00ff */
[----:B------:R-:W-:Y:S01]  /*1a310*/  LOP3.LUT R95, R53, R52, R97, 0x96, !PT ;  /* 0x00000034355f7212 */ /* 0x000fe200078e9661 */
[----:B------:R-:W-:Y:S01]  /*1a320*/  IMAD.MOV.U32 R52, RZ, RZ, R0 ;  /* 0x000000ffff347224 */ /* 0x000fe200078e0000 */
[----:B------:R-:W-:-:S07]  /*1a330*/  MOV R0, R96 ;  /* 0x0000006000007202 */ /* 0x000fce0000000f00 */
.L_x_9266:
[----:B------:R-:W-:Y:S05]  /*1a340*/  BSYNC.RECONVERGENT B1 ;  /* 0x0000000000017941 */ /* 0x000fea0003800200 */
.L_x_9265:
        /* <DEDUP_REMOVED lines=9> */
.L_x_9264:
        /* <DEDUP_REMOVED lines=16> */
.L_x_9273:
        /* <DEDUP_REMOVED lines=13> */
.L_x_9275:
[----:B------:R-:W-:Y:S05]  /*1a5b0*/  BSYNC.RECONVERGENT B2 ;  /* 0x0000000000027941 */ /* 0x000fea0003800200 */
.L_x_9274:
[----:B------:R-:W-:Y:S01]  /*1a5c0*/  IMAD.WIDE.U32 R94, R109, -0x326172a9, RZ ;  /* 0xcd9e8d576d5e7825 */ /* 0x000fe200078e00ff */
[----:B01----:R-:W-:Y:S02]  /*1a5d0*/  LOP3.LUT R98, R81, R55, R3, 0x96, !PT ;  /* 0x0000003751627212 */ /* 0x003fe400078e9603 */
        /* <DEDUP_REMOVED lines=49> */
[----:B------:R-:W-:Y:S01]  /*1a8f0*/  HFMA2 R55, -RZ, RZ, 0, 0 ;  /* 0x00000000ff377431 */ /* 0x000fe200000001ff */
        /* <DEDUP_REMOVED lines=9> */
.L_x_9272:
[----:B------:R-:W-:Y:S05]  /*1a990*/  BSYNC.RECONVERGENT B1 ;  /* 0x0000000000017941 */ /* 0x000fea0003800200 */
.L_x_9271:
        /* <DEDUP_REMOVED lines=10> */
.L_x_9270:
        /* <DEDUP_REMOVED lines=16> */
.L_x_9279:
        /* <DEDUP_REMOVED lines=13> */
.L_x_9281:
[----:B------:R-:W-:Y:S05]  /*1ac10*/  BSYNC.RECONVERGENT B2 ;  /* 0x0000000000027941 */ /* 0x000fea0003800200 */
.L_x_9280:
[----:B------:R-:W-:Y:S01]  /*1ac20*/  IMAD.WIDE.U32 R94, R109, -0x326172a9, RZ ;  /* 0xcd9e8d576d5e7825 */ /* 0x000fe200078e00ff */
[----:B01----:R-:W-:Y:S02]  /*1ac30*/  LOP3.LUT R98, R81, R55, R3, 0x96, !PT ;  /* 0x0000003751627212 */ /* 0x003fe400078e9603 */
        /* <DEDUP_REMOVED lines=59> */
.L_x_9278:
[----:B------:R-:W-:Y:S05]  /*1aff0*/  BSYNC.RECONVERGENT B1 ;  /* 0x0000000000017941 */ /* 0x000fea0003800200 */
.L_x_9277:
        /* <DEDUP_REMOVED lines=9> */
.L_x_9276:
[----:B------:R-:W-:Y:S01]  /*1b090*/  MOV R97, R96 ;  /* 0x0000006000617202 */ /* 0x000fe20000000f00 */
[----:B------:R-:W-:Y:S01]  /*1b0a0*/  IMAD.MOV.U32 R90, RZ, RZ, R0 ;  /* 0x000000ffff5a7224 */ /* 0x000fe200078e0000 */
[----:B------:R-:W-:Y:S01]  /*1b0b0*/  MOV R55, RZ ;  /* 0x000000ff00377202 */ /* 0x000fe20000000f00 */
        /* <DEDUP_REMOVED lines=17> */
.L_x_9284:
        /* <DEDUP_REMOVED lines=13> */
.L_x_9286:
[----:B------:R-:W-:Y:S05]  /*1b2a0*/  BSYNC.RECONVERGENT B2 ;  /* 0x0000000000027941 */ /* 0x000fea0003800200 */
.L_x_9285:
[----:B------:R-:W-:Y:S01]  /*1b2b0*/  IMAD.WIDE.U32 R96, R109, -0x326172a9, RZ ;  /* 0xcd9e8d576d607825 */ /* 0x000fe200078e00ff */
[----:B-1----:R-:W-:Y:S02]  /*1b2c0*/  LOP3.LUT R104, R81, R95, R3, 0x96, !PT ;  /* 0x0000005f51687212 */ /* 0x002fe400078e9603 */
        /* <DEDUP_REMOVED lines=49> */
[----:B------:R-:W-:Y:S01]  /*1b5e0*/  HFMA2 R97, -RZ, RZ, 0, 0 ;  /* 0x00000000ff617431 */ /* 0x000fe200000001ff */
        /* <DEDUP_REMOVED lines=9> */
.L_x_9283:
[----:B------:R-:W-:Y:S05]  /*1b680*/  BSYNC.RECONVERGENT B1 ;  /* 0x0000000000017941 */ /* 0x000fea0003800200 */
.L_x_9282:
        /* <DEDUP_REMOVED lines=10> */
.L_x_9234:
[----:B01----:R-:W0:Y:S02]  /*1b730*/  LDC.64 R98, c[0x0][0x3a8] ;  /* 0x0000ea00ff627b82 */ /* 0x003e240000000a00 */
[----:B0-----:R-:W-:-:S05]  /*1b740*/  IMAD.WIDE.U32 R98, R92, 0x20, R98 ;  /* 0x000000205c627825 */ /* 0x001fca00078e0062 */
[----:B-----5:R2:W-:Y:S04]  /*1b750*/  STG.E.128 desc[UR8][R98.64], R48 ;  /* 0x0000003062007986 */ /* 0x0205e8000c101d08 */
[----:B------:R2:W-:Y:S01]  /*1b760*/  STG.E.128 desc[UR8][R98.64+0x10], R52 ;  /* 0x0000103462007986 */ /* 0x0005e2000c101d08 */
[----:B------:R-:W-:Y:S05]  /*1b770*/  @!P0 BRA `(.L_x_9189) ;  /* 0x0000000000508947 */ /* 0x000fea0003800000 */
[----:B------:R-:W-:Y:S01]  /*1b780*/  IMAD.U32 R92, R88, 0x10000, RZ ;  /* 0x00010000585c7824 */ /* 0x000fe200078e00ff */
[----:B------:R-:W0:Y:S01]  /*1b790*/  LDC.64 R140, c[0x0][0x3b0] ;  /* 0x0000ec00ff8c7b82 */ /* 0x000e220000000a00 */
[----:B------:R-:W-:Y:S02]  /*1b7a0*/  LOP3.LUT R0, R89, 0xffff, RZ, 0xc0, !PT ;  /* 0x0000ffff59007812 */ /* 0x000fe400078ec0ff */
[----:B------:R-:W-:Y:S02]  /*1b7b0*/  PRMT R105, R87, 0x7104, RZ ;  /* 0x0000710457697816 */ /* 0x000fe400000000ff */
[----:B--2---:R-:W-:Y:S02]  /*1b7c0*/  LOP3.LUT R99, R92, 0xff0000, RZ, 0xc0, !PT ;  /* 0x00ff00005c637812 */ /* 0x004fe400078ec0ff */
        /* <DEDUP_REMOVED lines=10> */
[----:B------:R-:W-:Y:S01]  /*1b870*/  LOP3.LUT R104, R138, R98, R104, 0xfe, !PT ;  /* 0x000000628a687212 */ /* 0x000fe200078efe68 */
[----:B0-----:R-:W-:Y:S01]  /*1b880*/  IMAD.WIDE.U32 R98, R71, 0x8, R140 ;  /* 0x0000000847627825 */ /* 0x001fe200078e008c */
[----:B------:R-:W-:Y:S02]  /*1b890*/  LOP3.LUT R105, R107, R139, RZ, 0xfc, !PT ;  /* 0x0000008b6b697212 */ /* 0x000fe400078efcff */
[----:B------:R-:W-:-:S05]  /*1b8a0*/  LOP3.LUT R104, R104, 0xff, R91, 0xf8, !PT ;  /* 0x000000ff68687812 */ /* 0x000fca00078ef85b */
[----:B------:R3:W-:Y:S02]  /*1b8b0*/  STG.E.64 desc[UR8][R98.64], R104 ;  /* 0x0000006862007986 */ /* 0x0007e4000c101b08 */
.L_x_9189:
[----:B------:R-:W-:Y:S05]  /*1b8c0*/  BSYNC.RECONVERGENT B0 ;  /* 0x0000000000007941 */ /* 0x000fea0003800200 */
.L_x_9188:
[----:B------:R-:W-:Y:S01]  /*1b8d0*/  FADD.FTZ R0, RZ, R44 ;  /* 0x0000002cff007221 */ /* 0x000fe20000010000 */
        /* <DEDUP_REMOVED lines=13> */
[----:B0123--:R-:W-:-:S04]  /*1b9b0*/  FADD.FTZ R99, R41, R0 ;  /* 0x0000000029637221 */ /* 0x00ffc80000010000 */
        /* <DEDUP_REMOVED lines=120> */
.L_x_9288:
[----:B------:R-:W-:Y:S05]  /*1c140*/  BSYNC.RECONVERGENT B0 ;  /* 0x0000000000007941 */ /* 0x000fea0003800200 */
.L_x_9287:
        /* <DEDUP_REMOVED lines=12> */
.L_x_9290:
[----:B------:R-:W-:Y:S05]  /*1c210*/  BSYNC.RECONVERGENT B0 ;  /* 0x0000000000007941 */ /* 0x000fea0003800200 */
.L_x_9289:
[----:B0-----:R-:W0:Y:S01]  /*1c220*/  SHFL.DOWN PT, R0, R105, 0x4, 0x1f ;  /* 0x08801f0069007f89 */ /* 0x001e2200000e0000 */
[----:B------:R-:W-:Y:S02]  /*1c230*/  ISETP.NE.AND P0, PT, R70, RZ, PT ;  /* 0x000000ff4600720c */ /* 0x000fe40003f05270 */
[----:B------:R-:W-:Y:S01]  /*1c240*/  ISETP.NE.AND P4, PT, RZ, UR14, PT ;  /* 0x0000000eff007c0c */ /* 0x000fe2000bf85270 */
[----:B-1----:R-:W1:Y:S04]  /*1c250*/  SHFL.DOWN PT, R71, R98, 0x4, 0x1f ;  /* 0x08801f0062477f89 */ /* 0x002e6800000e0000 */
[----:B------:R-:W2:Y:S01]  /*1c260*/  SHFL.DOWN PT, R92, R99, 0x4, 0x1f ;  /* 0x08801f00635c7f89 */ /* 0x000ea200000e0000 */
[----:B0-----:R-:W-:Y:S01]  /*1c270*/  IMAD.IADD R96, R0, 0x1, R105 ;  /* 0x0000000100607824 */ /* 0x001fe200078e0269 */
[----:B------:R-:W-:-:S02]  /*1c280*/  I2FP.F32.S32 R138, R0 ;  /* 0x00000000008a7245 */ /* 0x000fc40000201400 */
[----:B------:R-:W-:Y:S02]  /*1c290*/  I2FP.F32.S32 R0, R105 ;  /* 0x0000006900007245 */ /* 0x000fe40000201400 */
[----:B------:R-:W-:Y:S01]  /*1c2a0*/  I2FP.F32.S32 R104, R96 ;  /* 0x0000006000687245 */ /* 0x000fe20000201400 */
[----:B------:R-:W0:Y:S01]  /*1c2b0*/  SHFL.DOWN PT, R139, R96, 0x2, 0x1f ;  /* 0x08401f00608b7f89 */ /* 0x000e2200000e0000 */
[C---:B-1----:R-:W-:Y:S01]  /*1c2c0*/  FMUL.FTZ R137, R71.reuse, R138 ;  /* 0x0000008a47897220 */ /* 0x042fe20000410000 */
[----:B------:R-:W-:Y:S01]  /*1c2d0*/  FADD.FTZ R71, -R71, R98 ;  /* 0x0000006247477221 */ /* 0x000fe20000010100 */
[----:B------:R-:W1:Y:S01]  /*1c2e0*/  MUFU.RCP R107, R104 ;  /* 0x00000068006b7308 */ /* 0x000e620000001000 */
[----:B--2---:R-:W-:Y:S01]  /*1c2f0*/  FADD.FTZ R92, R92, R99 ;  /* 0x000000635c5c7221 */ /* 0x004fe20000010000 */
[----:B------:R-:W-:Y:S01]  /*1c300*/  FFMA.FTZ R140, R0, R98, R137 ;  /* 0x00000062008c7223 */ /* 0x000fe20000010089 */
        /* <DEDUP_REMOVED lines=62> */
[----:B------:R-:W-:Y:S01]  /*1c6f0*/  IMAD.U32 R98, R101, 0x10000, RZ ;  /* 0x0001000065627824 */ /* 0x000fe200078e00ff */
[----:B------:R-:W-:Y:S01]  /*1c700*/  SHF.L.U32 R104, R29, 0x10, RZ ;  /* 0x000000101d687819 */ /* 0x000fe200000006ff */
[----:B------:R-:W-:Y:S01]  /*1c710*/  FMUL.FTZ R99, R0, R99 ;  /* 0x0000006300637220 */ /* 0x000fe20000410000 */
[----:B------:R-:W-:Y:S01]  /*1c720*/  SHF.L.U32 R140, R30, 0x10, RZ ;  /* 0x000000101e8c7819 */ /* 0x000fe200000006ff */
[----:B------:R-:W-:Y:S02]  /*1c730*/  IMAD.U32 R138, R102, 0x10000, RZ ;  /* 0x00010000668a7824 */ /* 0x000fe400078e00ff */
[----:B------:R-:W-:Y:S01]  /*1c740*/  FMUL.FTZ R71, R0, R71 ;  /* 0x0000004700477220 */ /* 0x000fe20000410000 */
[--C-:B------:R-:W-:Y:S01]  /*1c750*/  FADD.FTZ R105, R66, -R92.reuse ;  /* 0x8000005c42697221 */ /* 0x100fe20000010000 */
[----:B------:R-:W-:Y:S01]  /*1c760*/  FADD.FTZ R69, R44, -R92 ;  /* 0x8000005c2c457221 */ /* 0x000fe20000010000 */
[----:B------:R-:W-:Y:S01]  /*1c770*/  FFMA.FTZ R137, R99, R138, R140 ;  /* 0x0000008a63897223 */ /* 0x000fe2000001008c */
[----:B------:R-:W-:Y:S01]  /*1c780*/  FFMA.FTZ R107, R71, R98, R104 ;  /* 0x00000062476b7223 */ /* 0x000fe20000010068 */
[----:B------:R-:W-:Y:S01]  /*1c790*/  SHF.L.U32 R144, R31, 0x10, RZ ;  /* 0x000000101f907819 */ /* 0x000fe200000006ff */
[----:B------:R-:W0:Y:S01]  /*1c7a0*/  LDC.64 R98, c[0x0][0x428] ;  /* 0x00010a00ff627b82 */ /* 0x000e220000000a00 */
[----:B------:R-:W-:Y:S01]  /*1c7b0*/  SHF.L.U32 R70, R28, 0x10, RZ ;  /* 0x000000101c467819 */ /* 0x000fe200000006ff */
[----:B------:R-:W-:-:S02]  /*1c7c0*/  IMAD.U32 R142, R103, 0x10000, RZ ;  /* 0x00010000678e7824 */ /* 0x000fc400078e00ff */
[----:B------:R-:W-:Y:S01]  /*1c7d0*/  FMUL.FTZ R105, R0, R105 ;  /* 0x0000006900697220 */ /* 0x000fe20000410000 */
        /* <DEDUP_REMOVED lines=31> */
.L_x_9293:
[----:B------:R-:W-:Y:S05]  /*1c9d0*/  BSYNC.RECONVERGENT B0 ;  /* 0x0000000000007941 */ /* 0x000fea0003800200 */
.L_x_9292:
[----:B------:R-:W-:Y:S01]  /*1c9e0*/  ISETP.NE.AND P0, PT, R106, RZ, PT ;  /* 0x000000ff6a00720c */ /* 0x000fe20003f05270 */
[----:B------:R-:W-:-:S12]  /*1c9f0*/  BSSY.RECONVERGENT B0, `(.L_x_9294) ;  /* 0x0000032000007945 */ /* 0x000fd80003800200 */
[----:B------:R-:W-:Y:S05]  /*1ca00*/  @!P0 BRA `(.L_x_9295) ;  /* 0x0000000000c08947 */ /* 0x000fea0003800000 */
[--C-:B0-----:R-:W-:Y:S01]  /*1ca10*/  FADD.FTZ R99, R60, -R92.reuse ;  /* 0x8000005c3c637221 */ /* 0x101fe20000010000 */
[--C-:B------:R-:W-:Y:S01]  /*1ca20*/  FADD.FTZ R71, R42, -R92.reuse ;  /* 0x8000005c2a477221 */ /* 0x100fe20000010000 */
[----:B------:R-:W-:Y:S01]  /*1ca30*/  SHF.L.U32 R98, R25, 0x10, RZ ;  /* 0x0000001019627819 */ /* 0x000fe200000006ff */
[----:B------:R-:W-:Y:S01]  /*1ca40*/  IMAD.U32 R104, R21, 0x10000, RZ ;  /* 0x0001000015687824 */ /* 0x000fe200078e00ff */
[----:B------:R-:W-:Y:S01]  /*1ca50*/  SHF.L.U32 R138, R26, 0x10, RZ ;  /* 0x000000101a8a7819 */ /* 0x000fe200000006ff */
[----:B------:R-:W-:Y:S01]  /*1ca60*/  FMUL.FTZ R99, R0, R99 ;  /* 0x0000006300637220 */ /* 0x000fe20000410000 */
        /* <DEDUP_REMOVED lines=42> */
.L_x_9295:
[----:B------:R-:W-:Y:S05]  /*1cd10*/  BSYNC.RECONVERGENT B0 ;  /* 0x0000000000007941 */ /* 0x000fea0003800200 */
.L_x_9294:
[----:B------:R-:W-:Y:S04]  /*1cd20*/  BSSY.RECONVERGENT B0, `(.L_x_9296) ;  /* 0x0000032000007945 */ /* 0x000fe80003800200 */
[----:B------:R-:W-:Y:S05]  /*1cd30*/  @!P2 BRA `(.L_x_9297) ;  /* 0x0000000000c0a947 */ /* 0x000fea0003800000 */
[--C-:B01----:R-:W-:Y:S01]  /*1cd40*/  FADD.FTZ R99, R56, -R92.reuse ;  /* 0x8000005c38637221 */ /* 0x103fe20000010000 */
        /* <DEDUP_REMOVED lines=47> */
.L_x_9297:
[----:B------:R-:W-:Y:S05]  /*1d040*/  BSYNC.RECONVERGENT B0 ;  /* 0x0000000000007941 */ /* 0x000fea0003800200 */
.L_x_9296:
        /* <DEDUP_REMOVED lines=49> */
.L_x_9298:
[----:B------:R-:W-:Y:S05]  /*1d360*/  BSYNC.RECONVERGENT B0 ;  /* 0x0000000000007941 */ /* 0x000fea0003800200 */
.L_x_9291:
[----:B0123--:R-:W0:Y:S01]  /*1d370*/  LDC.64 R68, c[0x0][0x380] ;  /* 0x0000e000ff447b82 */ /* 0x00fe220000000a00 */
[----:B------:R-:W-:Y:S01]  /*1d380*/  UPLOP3.LUT UP1, UPT, UPT, UPT, UP1, 0x40, 0x4 ;  /* 0x000000000004789c */ /* 0x000fe20003f2e810 */
[----:B0-----:R-:W-:-:S04]  /*1d390*/  IADD3 R74, PT, PT, R74, R68, RZ ;  /* 0x000000444a4a7210 */ /* 0x001fc80007ffe0ff */
[----:B------:R-:W-:-:S13]  /*1d3a0*/  ISETP.GE.AND P0, PT, R74, R69, PT ;  /* 0x000000454a00720c */ /* 0x000fda0003f06270 */
[----:B------:R-:W-:Y:S05]  /*1d3b0*/  @!P0 BRA `(.L_x_9299) ;  /* 0xfffffe3800bc8947 */ /* 0x000fea000383ffff */
[----:B------:R-:W-:Y:S05]  /*1d3c0*/  EXIT ;  /* 0x000000000000794d */ /* 0x000fea0003800000 */
.L_x_9300:
        /* <DEDUP_REMOVED lines=11> */
.L_x_27518:


//--------------------- .text._ZN10layer_norm13ln_fwd_kernelINS_13Kernel_traitsI13__nv_bfloat16S2_fS2_fjLj8192ELj1ELj1ELj8ELj16ENS_18Kernel_traits_baseILj8192ES2_S2_fS2_fjLj256EEEEELb1ELb0ELb1ELb1EEEvNS_9FwdParamsE --------------------------
	.section	.text._ZN10layer_norm13ln_fwd_kernelINS_13Kernel_traitsI13__nv_bfloat16S2_fS2_fjLj8192ELj1ELj1ELj8ELj16ENS_18Kernel_traits_baseILj8192ES2_S2_fS2_fjLj256EEEEELb1ELb0ELb1ELb1EEEvNS_9FwdParamsE,"ax",@progbits
	.align	128
        .global         _ZN10layer_norm13ln_fwd_kernelINS_13Kernel_traitsI13__nv_bfloat16S2_fS2_fjLj8192ELj1ELj1ELj8ELj16ENS_18Kernel_traits_baseILj8192ES2_S2_fS2_fjLj256EEEEELb1ELb0ELb1ELb1EEEvNS_9FwdParamsE
        .type           _ZN10layer_norm13ln_fwd_kernelINS_13Kernel_traitsI13__nv_bfloat16S2_fS2_fjLj8192ELj1ELj1ELj8ELj16ENS_18Kernel_traits_baseILj8192ES2_S2_fS2_fjLj256EEEEELb1ELb0ELb1ELb1EEEvNS_9FwdParamsE,@function
        .size           _ZN10layer_norm13ln_fwd_kernelINS_13Kernel_traitsI13__nv_bfloat16S2_fS2_fjLj8192ELj1ELj1ELj8ELj16ENS_18Kernel_traits_baseILj8192ES2_S2_fS2_fjLj256EEEEELb1ELb0ELb1ELb1EEEvNS_9FwdParamsE,(.L_x_27519 - _ZN10layer_norm13ln_fwd_kernelINS_13Kernel_traitsI13__nv_bfloat16S2_fS2_fjLj8192ELj1ELj1ELj8ELj16ENS_18Kernel_traits_baseILj8192ES2_S2_fS2_fjLj256EEEEELb1ELb0ELb1ELb1EEEvNS_9FwdParamsE)
        .other          _ZN10layer_norm13ln_fwd_kernelINS_13Kernel_traitsI13__nv_bfloat16S2_fS2_fjLj8192ELj1ELj1ELj8ELj16ENS_18Kernel_traits_baseILj8192ES2_S2_fS2_fjLj256EEEEELb1ELb0ELb1ELb1EEEvNS_9FwdParamsE,@"STO_CUDA_ENTRY STV_DEFAULT"
_ZN10layer_norm13ln_fwd_kernelINS_13Kernel_traitsI13__nv_bfloat16S2_fS2_fjLj8192ELj1ELj1ELj8ELj16ENS_18Kernel_traits_baseILj8192ES2_S2_fS2_fjLj256EEEEELb1ELb0ELb1ELb1EEEvNS_9FwdParamsE:
.text._ZN10layer_norm13ln_fwd_kernelINS_13Kernel_traitsI13__nv_bfloat16S2_fS2_fjLj8192ELj1ELj1ELj8ELj16ENS_18Kernel_traits_baseILj8192ES2_S2_fS2_fjLj256EEEEELb1ELb0ELb1ELb1EEEvNS_9FwdParamsE:
        /* <DEDUP_REMOVED lines=49> */
[----:B------:R-:W-:Y:S02]  /*0310*/  PRMT R87, R75, 0x7632, R87 ;  /* 0x000076324b577816 */ /* 0x000fe40000000057 */
[----:B------:R-:W-:Y:S02]  /*0320*/  @!P0 CS2R R50, SRZ ;  /* 0x0000000000328805 */ /* 0x000fe4000001ff00 */
[--C-:B------:R-:W-:Y:S02]  /*0330*/  SHF.R.U64 R99, R101, 0x2, R98.reuse ;  /* 0x0000000265637819 */ /* 0x100fe40000001262 */
[----:B------:R-:W-:Y:S02]  /*0340*/  @!P0 CS2R R48, SRZ ;  /* 0x0000000000308805 */ /* 0x000fe4000001ff00 */
[----:B------:R-:W-:-:S02]  /*0350*/  SHF.R.U32.HI R98, RZ, 0x2, R98 ;  /* 0x00000002ff627819 */ /* 0x000fc40000011662 */
[----:B------:R-:W-:Y:S02]  /*0360*/  @!P0 CS2R R46, SRZ ;  /* 0x00000000002e8805 */ /* 0x000fe4000001ff00 */
[----:B------:R-:W-:Y:S01]  /*0370*/  LOP3.LUT R101, R101, 0x3, RZ, 0xc0, !PT ;  /* 0x0000000365657812 */ /* 0x000fe200078ec0ff */
[----:B------:R-:W-:Y:S01]  /*0380*/  IMAD.HI.U32 R0, R99, -0x2daee0ad, RZ ;  /* 0xd2511f5363007827 */ /* 0x000fe200078e00ff */
[----:B------:R-:W-:Y:S01]  /*0390*/  UIADD3 UR4, UPT, UPT, UR14, -0x61c88647, URZ ;  /* 0x9e3779b90e047890 */ /* 0x000fe2000fffe0ff */
[----:B------:R-:W-:Y:S01]  /*03a0*/  PRMT R95, R71, 0x7632, R95 ;  /* 0x00007632475f7816 */ /* 0x000fe2000000005f */
[----:B------:R-:W-:Y:S01]  /*03b0*/  UIADD3 UR5, UPT, UPT, UR15, -0x4498517b, URZ ;  /* 0xbb67ae850f057890 */ /* 0x000fe2000fffe0ff */
[----:B------:R-:W-:Y:S01]  /*03c0*/  IMAD R7, R99, -0x2daee0ad, RZ ;  /* 0xd2511f5363077824 */ /* 0x000fe200078e02ff */
[----:B------:R-:W-:Y:S02]  /*03d0*/  LOP3.LUT R0, R0, UR15, RZ, 0x3c, !PT ;  /* 0x0000000f00007c12 */ /* 0x000fe4000f8e3cff */
[----:B------:R-:W-:-:S02]  /*03e0*/  @!P0 CS2R R44, SRZ ;  /* 0x00000000002c8805 */ /* 0x000fc4000001ff00 */
[----:B------:R-:W-:Y:S01]  /*03f0*/  PRMT R93, R70, 0x7632, R93 ;  /* 0x00007632465d7816 */ /* 0x000fe2000000005d */
[----:B0-----:R-:W-:Y:S01]  /*0400*/  IMAD R100, R100, UR7, R113 ;  /* 0x0000000764647c24 */ /* 0x001fe2000f8e0271 */
[----:B------:R-:W-:Y:S01]  /*0410*/  PRMT R91, R69, 0x7632, R91 ;  /* 0x00007632455b7816 */ /* 0x000fe2000000005b */
[----:B------:R-:W-:Y:S01]  /*0420*/  IMAD.HI.U32 R2, R0, -0x326172a9, RZ ;  /* 0xcd9e8d5700027827 */ /* 0x000fe200078e00ff */
[----:B------:R-:W-:Y:S01]  /*0430*/  PRMT R89, R68, 0x7632, R89 ;  /* 0x0000763244597816 */ /* 0x000fe20000000059 */
[----:B------:R-:W-:Y:S01]  /*0440*/  UPLOP3.LUT UP1, UPT, UPT, UPT, UPT, 0x40, 0x4 ;  /* 0x000000000004789c */ /* 0x000fe20003f2e870 */
[----:B------:R-:W-:Y:S01]  /*0450*/  PRMT R88, R59, 0x7632, R88 ;  /* 0x000076323b587816 */ /* 0x000fe20000000058 */
[----:B------:R-:W-:Y:S01]  /*0460*/  IMAD.HI.U32 R3, R100, -0x326172a9, RZ ;  /* 0xcd9e8d5764037827 */ /* 0x000fe200078e00ff */
[----:B------:R-:W-:Y:S01]  /*0470*/  PRMT R86, R58, 0x7632, R86 ;  /* 0x000076323a567816 */ /* 0x000fe20000000056 */
[----:B------:R-:W0:Y:S01]  /*0480*/  LDCU UR22, c[0x0][0x404] ;  /* 0x00008080ff1677ac */ /* 0x000e220008000800 */
[----:B------:R-:W-:Y:S01]  /*0490*/  PRMT R8, R56, 0x7632, R8 ;  /* 0x0000763238087816 */ /* 0x000fe20000000008 */
[----:B------:R-:W-:Y:S01]  /*04a0*/  IMAD R5, R100, -0x326172a9, RZ ;  /* 0xcd9e8d5764057824 */ /* 0x000fe200078e02ff */
[----:B------:R-:W-:Y:S01]  /*04b0*/  LOP3.LUT R3, R98, UR14, R3, 0x96, !PT ;  /* 0x0000000e62037c12 */ /* 0x000fe2000f8e9603 */
[----:B------:R-:W1:Y:S01]  /*04c0*/  LDCU UR23, c[0x0][0x388] ;  /* 0x00007100ff1777ac */ /* 0x000e620008000800 */
[----:B------:R-:W-:-:S02]  /*04d0*/  PRMT R94, R54, 0x7632, R94 ;  /* 0x00007632365e7816 */ /* 0x000fc4000000005e */
[----:B------:R-:W-:Y:S01]  /*04e0*/  LOP3.LUT R2, R5, UR4, R2, 0x96, !PT ;  /* 0x0000000405027c12 */ /* 0x000fe2000f8e9602 */
[----:B------:R-:W-:Y:S01]  /*04f0*/  IMAD.HI.U32 R4, R3, -0x2daee0ad, RZ ;  /* 0xd2511f5303047827 */ /* 0x000fe200078e00ff */
[----:B------:R-:W-:Y:S01]  /*0500*/  UIADD3 UR4, UPT, UPT, UR14, 0x3c6ef372, URZ ;  /* 0x3c6ef3720e047890 */ /* 0x000fe2000fffe0ff */
[----:B------:R-:W-:Y:S01]  /*0510*/  PRMT R92, R53, 0x7632, R92 ;  /* 0x00007632355c7816 */ /* 0x000fe2000000005c */
[----:B------:R-:W2:Y:S01]  /*0520*/  LDCU.U8 UR24, c[0x0][0x410] ;  /* 0x00008200ff1877ac */ /* 0x000ea20008000000 */
[----:B------:R-:W-:Y:S01]  /*0530*/  IMAD R6, R3, -0x2daee0ad, RZ ;  /* 0xd2511f5303067824 */ /* 0x000fe200078e02ff */
[----:B------:R-:W-:Y:S01]  /*0540*/  LOP3.LUT R4, R7, UR5, R4, 0x96, !PT ;  /* 0x0000000507047c12 */ /* 0x000fe2000f8e9604 */
[----:B------:R-:W-:Y:S01]  /*0550*/  IMAD R3, R0, -0x326172a9, RZ ;  /* 0xcd9e8d5700037824 */ /* 0x000fe200078e02ff */
[----:B------:R-:W-:Y:S01]  /*0560*/  UIADD3 UR5, UPT, UPT, UR15, 0x76cf5d0a, URZ ;  /* 0x76cf5d0a0f057890 */ /* 0x000fe2000fffe0ff */
[----:B------:R-:W-:Y:S01]  /*0570*/  IMAD.HI.U32 R5, R2, -0x2daee0ad, RZ ;  /* 0xd2511f5302057827 */ /* 0x000fe200078e00ff */
[----:B------:R-:W-:Y:S01]  /*0580*/  PRMT R90, R52, 0x7632, R90 ;  /* 0x00007632345a7816 */ /* 0x000fe2000000005a */
[----:B------:R-:W3:Y:S02]  /*0590*/  LDCU UR25, c[0x0][0x400] ;  /* 0x00008000ff1977ac */ /* 0x000ee40008000800 */
[----:B------:R-:W-:Y:S01]  /*05a0*/  IMAD.HI.U32 R0, R4, -0x326172a9, RZ ;  /* 0xcd9e8d5704007827 */ /* 0x000fe200078e00ff */
[----:B------:R-:W-:Y:S01]  /*05b0*/  LOP3.LUT R5, R6, UR5, R5, 0x96, !PT ;  /* 0x0000000506057c12 */ /* 0x000fe2000f8e9605 */
[----:B------:R-:W-:-:S02]  /*05c0*/  UIADD3 UR5, UPT, UPT, UR14, -0x255992d5, URZ ;  /* 0xdaa66d2b0e057890 */ /* 0x000fc4000fffe0ff */
[----:B------:R-:W-:Y:S01]  /*05d0*/  IMAD R7, R2, -0x2daee0ad, RZ ;  /* 0xd2511f5302077824 */ /* 0x000fe200078e02ff */
[----:B------:R-:W-:Y:S01]  /*05e0*/  LOP3.LUT R0, R3, UR4, R0, 0x96, !PT ;  /* 0x0000000403007c12 */ /* 0x000fe2000f8e9600 */
[----:B------:R-:W-:Y:S01]  /*05f0*/  UIADD3 UR4, UPT, UPT, UR15, 0x32370b8f, URZ ;  /* 0x32370b8f0f047890 */ /* 0x000fe2000fffe0ff */
[----:B------:R-:W-:Y:S01]  /*0600*/  IMAD R4, R4, -0x326172a9, RZ ;  /* 0xcd9e8d5704047824 */ /* 0x000fe200078e02ff */
[----:B------:R-:W4:Y:S01]  /*0610*/  LDCU.64 UR16, c[0x0][0x408] ;  /* 0x00008100ff1077ac */ /* 0x000f220008000a00 */
[----:B------:R-:W-:Y:S01]  /*0620*/  IMAD.HI.U32 R3, R5, -0x326172a9, RZ ;  /* 0xcd9e8d5705037827 */ /* 0x000fe200078e00ff */
[----:B------:R-:W0:Y:S03]  /*0630*/  LDCU.128 UR8, c[0x0][0x3f0] ;  /* 0x00007e00ff0877ac */ /* 0x000e260008000c00 */
[----:B------:R-:W-:Y:S01]  /*0640*/  IMAD.HI.U32 R2, R0, -0x2daee0ad, RZ ;  /* 0xd2511f5300027827 */ /* 0x000fe200078e00ff */
[----:B------:R-:W-:Y:S01]  /*0650*/  LOP3.LUT R3, R4, UR5, R3, 0x96, !PT ;  /* 0x0000000504037c12 */ /* 0x000fe2000f8e9603 */
[----:B------:R-:W-:-:S02]  /*0660*/  UIADD3 UR5, UPT, UPT, UR14, 0x78dde6e4, URZ ;  /* 0x78dde6e40e057890 */ /* 0x000fc4000fffe0ff */
[----:B------:R-:W-:Y:S01]  /*0670*/  IMAD R5, R5, -0x326172a9, RZ ;  /* 0xcd9e8d5705057824 */ /* 0x000fe200078e02ff */
[----:B------:R-:W-:Y:S01]  /*0680*/  LOP3.LUT R2, R7, UR4, R2, 0x96, !PT ;  /* 0x0000000407027c12 */ /* 0x000fe2000f8e9602 */
[----:B------:R-:W-:Y:S01]  /*0690*/  UIADD3 UR4, UPT, UPT, UR15, -0x126145ec, URZ ;  /* 0xed9eba140f047890 */ /* 0x000fe2000fffe0ff */
[----:B------:R-:W-:Y:S01]  /*06a0*/  IMAD R7, R0, -0x2daee0ad, RZ ;  /* 0xd2511f5300077824 */ /* 0x000fe200078e02ff */
[----:B------:R-:W0:Y:S01]  /*06b0*/  LDCU.64 UR18, c[0x0][0x3a0] ;  /* 0x00007400ff1277ac */ /* 0x000e220008000a00 */
        /* <DEDUP_REMOVED lines=26> */
[----:B------:R-:W-:Y:S01]  /*0860*/  IMAD.HI.U32 R2, R0, -0x2daee0ad, RZ ;  /* 0xd2511f5300027827 */ /* 0x000fe200078e00ff */
        /* <DEDUP_REMOVED lines=10> */
[----:B------:R-:W-:Y:S01]  /*0910*/  HFMA2 R4, -RZ, RZ, 0, 0 ;  /* 0x00000000ff047431 */ /* 0x000fe200000001ff */
[----:B------:R-:W-:Y:S01]  /*0920*/  PRMT R7, R57, 0x7632, R7 ;  /* 0x0000763239077816 */ /* 0x000fe20000000007 */
[----:B------:R-:W-:Y:S01]  /*0930*/  IMAD.HI.U32 R6, R10, -0x326172a9, RZ ;  /* 0xcd9e8d570a067827 */ /* 0x000fe200078e00ff */
[----:B------:R-:W-:Y:S01]  /*0940*/  LOP3.LUT R102, R5, UR5, R0, 0x96, !PT ;  /* 0x0000000505667c12 */ /* 0x000fe2000f8e9600 */
[----:B------:R-:W-:Y:S02]  /*0950*/  UIADD3 UR5, UPT, UPT, UR15, -0x695add53, URZ ;  /* 0x96a522ad0f057890 */ /* 0x000fe4000fffe0ff */
[----:B------:R-:W-:Y:S02]  /*0960*/  IMAD R0, R3, -0x2daee0ad, RZ ;  /* 0xd2511f5303007824 */ /* 0x000fe400078e02ff */
[----:B------:R-:W-:Y:S01]  /*0970*/  IMAD R3, R2, -0x326172a9, RZ ;  /* 0xcd9e8d5702037824 */ /* 0x000fe200078e02ff */
[----:B------:R-:W-:Y:S01]  /*0980*/  PRMT R2, R73, 0x7632, R2 ;  /* 0x0000763249027816 */ /* 0x000fe20000000002 */
[----:B------:R-:W-:-:S03]  /*0990*/  IMAD.HI.U32 R5, R102, -0x2daee0ad, RZ ;  /* 0xd2511f5366057827 */ /* 0x000fc600078e00ff */
[----:B------:R-:W-:Y:S01]  /*09a0*/  LOP3.LUT R6, R3, UR4, R6, 0x96, !PT ;  /* 0x0000000403067c12 */ /* 0x000fe2000f8e9606 */
[----:B------:R-:W-:Y:S01]  /*09b0*/  IMAD R10, R10, -0x326172a9, RZ ;  /* 0xcd9e8d570a0a7824 */ /* 0x000fe200078e02ff */
[----:B------:R-:W-:Y:S01]  /*09c0*/  LOP3.LUT R5, R0, UR5, R5, 0x96, !PT ;  /* 0x0000000500057c12 */ /* 0x000fe2000f8e9605 */
[----:B------:R-:W-:Y:S01]  /*09d0*/  IMAD R102, R102, -0x2daee0ad, RZ ;  /* 0xd2511f5366667824 */ /* 0x000fe200078e02ff */
[----:B------:R-:W-:Y:S02]  /*09e0*/  PRMT R0, R74, 0x7632, R0 ;  /* 0x000076324a007816 */ /* 0x000fe40000000000 */
[----:B01234-:R-:W-:-:S07]  /*09f0*/  PRMT R3, R72, 0x7632, R3 ;  /* 0x0000763248037816 */ /* 0x01ffce0000000003 */
.L_x_9568:
[----:B------:R-:W-:-:S06]  /*0a00*/  UIMAD.WIDE UR4, UR7, 0x4, UR8 ;  /* 0x00000004070478a5 */ /* 0x000fcc000f8e0208 */
[----:B-1----:R-:W-:Y:S02]  /*0a10*/  IMAD.U32 R96, RZ, RZ, UR4 ;  /* 0x00000004ff607e24 */ /* 0x002fe4000f8e00ff */
[----:B------:R-:W-:-:S05]  /*0a20*/  IMAD.U32 R97, RZ, RZ, UR5 ;  /* 0x00000005ff617e24 */ /* 0x000fca000f8e00ff */
[----:B------:R-:W2:Y:S01]  /*0a30*/  LDG.E R96, desc[UR12][R96.64] ;  /* 0x0000000c60607981 */ /* 0x000ea2000c1e1900 */
[----:B------:R-:W-:-:S06]  /*0a40*/  UIMAD.WIDE UR4, UR7, 0x4, UR10 ;  /* 0x00000004070478a5 */ /* 0x000fcc000f8e020a */
[----:B0-----:R-:W-:Y:S01]  /*0a50*/  IMAD.U32 R19, RZ, RZ, UR5 ;  /* 0x00000005ff137e24 */ /* 0x001fe2000f8e00ff */
        /* <DEDUP_REMOVED lines=16> */
[----:B------:R0:W5:Y:S01]  /*0b60*/  @P0 LDG.E.128 R40, desc[UR12][R16.64] ;  /* 0x0000000c10280981 */ /* 0x000162000c1e1d00 */
[----:B------:R-:W-:Y:S02]  /*0b70*/  UIADD3 UR6, UPT, UPT, UR14, 0x5384540f, URZ ;  /* 0x5384540f0e067890 */ /* 0x000fe4000fffe0ff */
[----:B------:R-:W-:Y:S02]  /*0b80*/  UIADD3 UR26, UPT, UPT, UR15, -0x56f99767, URZ ;  /* 0xa90668990f1a7890 */ /* 0x000fe4000fffe0ff */
[----:B------:R-:W-:Y:S02]  /*0b90*/  UIADD3 UR27, UPT, UPT, UR14, -0xe443238, URZ ;  /* 0xf1bbcdc80e1b7890 */ /* 0x000fe4000fffe0ff */
[----:B------:R-:W-:Y:S02]  /*0ba0*/  UIADD3 UR28, UPT, UPT, UR15, -0x695add53, URZ ;  /* 0x96a522ad0f1c7890 */ /* 0x000fe4000fffe0ff */
[----:B------:R-:W-:Y:S01]  /*0bb0*/  UIADD3 UR29, UPT, UPT, UR15, 0x646e171e, URZ ;  /* 0x646e171e0f1d7890 */ /* 0x000fe2000fffe0ff */
[----:B0-----:R-:W-:Y:S01]  /*0bc0*/  IMAD.U32 R16, RZ, RZ, UR5 ;  /* 0x00000005ff107e24 */ /* 0x001fe2000f8e00ff */
[----:B------:R-:W-:-:S02]  /*0bd0*/  UIADD3 UR30, UPT, UPT, UR15, -0x4498517b, URZ ;  /* 0xbb67ae850f1e7890 */ /* 0x000fc4000fffe0ff */
[----:B------:R-:W-:Y:S02]  /*0be0*/  UIADD3 UR31, UPT, UPT, UR14, -0x61c88647, URZ ;  /* 0x9e3779b90e1f7890 */ /* 0x000fe4000fffe0ff */
[----:B------:R-:W-:Y:S01]  /*0bf0*/  LEA.HI.SX32 R113, R16, R113, 0x1d ;  /* 0x0000007110717211 */ /* 0x000fe200078feaff */
[----:B------:R-:W-:Y:S02]  /*0c00*/  UIADD3 UR32, UPT, UPT, UR14, 0x1715609d, URZ ;  /* 0x1715609d0e207890 */ /* 0x000fe4000fffe0ff */
[----:B------:R-:W-:Y:S02]  /*0c10*/  UIADD3 UR33, UPT, UPT, UR14, 0x3c6ef372, URZ ;  /* 0x3c6ef3720e217890 */ /* 0x000fe4000fffe0ff */
[----:B------:R-:W-:Y:S01]  /*0c20*/  UIADD3 UR34, UPT, UPT, UR15, -0x24c28bd8, URZ ;  /* 0xdb3d74280f227890 */ /* 0x000fe2000fffe0ff */
[----:B--2---:R-:W-:Y:S01]  /*0c30*/  R2UR UR4, R18 ;  /* 0x00000000120472ca */ /* 0x004fe200000e0000 */
[----:B------:R-:W-:-:S14]  /*0c40*/  BRA.U !UP0, `(.L_x_9301) ;  /* 0x0000002d08807547 */ /* 0x000fdc000b800000 */
[----:B------:R-:W0:Y:S02]  /*0c50*/  LDC.64 R18, c[0x0][0x3a0] ;  /* 0x0000e800ff127b82 */ /* 0x000e240000000a00 */
[----:B0-----:R-:W-:-:S05]  /*0c60*/  IMAD.WIDE.U32 R18, R113, 0x20, R18 ;  /* 0x0000002071127825 */ /* 0x001fca00078e0012 */
[----:B------:R0:W5:Y:S04]  /*0c70*/  LDG.E.128 R36, desc[UR12][R18.64] ;  /* 0x0000000c12247981 */ /* 0x000168000c1e1d00 */
[----:B------:R0:W5:Y:S01]  /*0c80*/  LDG.E.128 R32, desc[UR12][R18.64+0x10] ;  /* 0x0000100c12207981 */ /* 0x000162000c1e1d00 */
[----:B------:R-:W-:-:S13]  /*0c90*/  ISETP.GT.AND P1, PT, R96, RZ, PT ;  /* 0x000000ff6000720c */ /* 0x000fda0003f24270 */
[----:B------:R-:W-:Y:S01]  /*0ca0*/  @!P1 IMAD.MOV.U32 R17, RZ, RZ, R101 ;  /* 0x000000ffff119224 */ /* 0x000fe200078e0065 */
[----:B------:R-:W-:Y:S01]  /*0cb0*/  @!P1 MOV R16, R102 ;  /* 0x0000006600109202 */ /* 0x000fe20000000f00 */
[----:B0-----:R-:W-:Y:S06]  /*0cc0*/  @!P1 BRA `(.L_x_9302) ;  /* 0x0000000400609947 */ /* 0x001fec0003800000 */
        /* <DEDUP_REMOVED lines=15> */
.L_x_9304:
        /* <DEDUP_REMOVED lines=12> */
.L_x_9305:
[----:B------:R-:W-:Y:S01]  /*0e80*/  IMAD.WIDE.U32 R18, R100, -0x326172a9, RZ ;  /* 0xcd9e8d5764127825 */ /* 0x000fe200078e00ff */
[----:B------:R-:W-:Y:S01]  /*0e90*/  LOP3.LUT R22, R4, UR15, R17, 0x96, !PT ;  /* 0x0000000f04167c12 */ /* 0x000fe2000f8e9611 */
[----:B------:R-:W-:Y:S02]  /*0ea0*/  UIADD3 UR5, UPT, UPT, UR15, 0x76cf5d0a, URZ ;  /* 0x76cf5d0a0f057890 */ /* 0x000fe4000fffe0ff */
[----:B------:R-:W-:Y:S01]  /*0eb0*/  UIADD3 UR35, UPT, UPT, UR15, 0x32370b8f, URZ ;  /* 0x32370b8f0f237890 */ /* 0x000fe2000fffe0ff */
        /* <DEDUP_REMOVED lines=19> */
[----:B------:R-:W-:-:S04]  /*0ff0*/  LOP3.LUT R23, R20, UR35, R17, 0x96, !PT ;  /* 0x0000002314177c12 */ /* 0x000fc8000f8e9611 */
[----:B------:R-:W-:Y:S01]  /*1000*/  LOP3.LUT R20, R22, UR5, R19, 0x96, !PT ;  /* 0x0000000516147c12 */ /* 0x000fe2000f8e9613 */
[----:B------:R-:W-:Y:S01]  /*1010*/  IMAD.WIDE.U32 R22, R23, -0x326172a9, RZ ;  /* 0xcd9e8d5717167825 */ /* 0x000fe200078e00ff */
[----:B------:R-:W-:-:S03]  /*1020*/  UIADD3 UR5, UPT, UPT, UR14, -0x4ab325aa, URZ ;  /* 0xb54cda560e057890 */ /* 0x000fc6000fffe0ff */
[----:B------:R-:W-:Y:S01]  /*1030*/  IMAD.WIDE.U32 R20, R20, -0x2daee0ad, RZ ;  /* 0xd2511f5314147825 */ /* 0x000fe200078e00ff */
[----:B------:R-:W-:-:S04]  /*1040*/  LOP3.LUT R17, R18, UR32, R23, 0x96, !PT ;  /* 0x0000002012117c12 */ /* 0x000fc8000f8e9617 */
        /* <DEDUP_REMOVED lines=10> */
[----:B------:R-:W-:Y:S01]  /*10f0*/  IMAD.WIDE.U32 R16, R17, -0x2daee0ad, RZ ;  /* 0xd2511f5311107825 */ /* 0x000fe200078e00ff */
[----:B------:R-:W-:-:S03]  /*1100*/  UIADD3 UR5, UPT, UPT, UR14, -0x700cb87f, URZ ;  /* 0x8ff347810e057890 */ /* 0x000fc6000fffe0ff */
        /* <DEDUP_REMOVED lines=10> */
.L_x_9303:
        /* <DEDUP_REMOVED lines=10> */
.L_x_9302:
[----:B------:R-:W-:Y:S01]  /*1250*/  @!P1 IMAD.MOV.U32 R19, RZ, RZ, R17 ;  /* 0x000000ffff139224 */ /* 0x000fe200078e0011 */
        /* <DEDUP_REMOVED lines=17> */
.L_x_9308:
        /* <DEDUP_REMOVED lines=12> */
.L_x_9309:
[----:B------:R-:W-:Y:S01]  /*1430*/  IMAD.WIDE.U32 R20, R100, -0x326172a9, RZ ;  /* 0xcd9e8d5764147825 */ /* 0x000fe200078e00ff */
[----:B------:R-:W-:Y:S01]  /*1440*/  LOP3.LUT R10, R4, UR15, R19, 0x96, !PT ;  /* 0x0000000f040a7c12 */ /* 0x000fe2000f8e9613 */
[----:B------:R-:W-:Y:S02]  /*1450*/  UIADD3 UR5, UPT, UPT, UR15, 0x76cf5d0a, URZ ;  /* 0x76cf5d0a0f057890 */ /* 0x000fe4000fffe0ff */
[----:B------:R-:W-:Y:S01]  /*1460*/  UIADD3 UR35, UPT, UPT, UR15, 0x32370b8f, URZ ;  /* 0x32370b8f0f237890 */ /* 0x000fe2000fffe0ff */
        /* <DEDUP_REMOVED lines=46> */
.L_x_9307:
        /* <DEDUP_REMOVED lines=11> */
.L_x_9306:
[----:B------:R-:W-:Y:S02]  /*1800*/  @!P1 IMAD.MOV.U32 R17, RZ, RZ, R19 ;  /* 0x000000ffff119224 */ /* 0x000fe400078e0013 */
        /* <DEDUP_REMOVED lines=17> */
.L_x_9312:
        /* <DEDUP_REMOVED lines=12> */
.L_x_9313:
[----:B------:R-:W-:Y:S01]  /*19e0*/  IMAD.WIDE.U32 R20, R100, -0x326172a9, RZ ;  /* 0xcd9e8d5764147825 */ /* 0x000fe200078e00ff */
[----:B------:R-:W-:Y:S01]  /*19f0*/  LOP3.LUT R24, R4, UR15, R17, 0x96, !PT ;  /* 0x0000000f04187c12 */ /* 0x000fe2000f8e9611 */
[----:B------:R-:W-:Y:S01]  /*1a00*/  UIADD3 UR5, UPT, UPT, UR15, 0x76cf5d0a, URZ ;  /* 0x76cf5d0a0f057890 */ /* 0x000fe2000fffe0ff */
[----:B------:R-:W-:Y:S01]  /*1a10*/  MOV R12, R18 ;  /* 0x00000012000c7202 */ /* 0x000fe20000000f00 */
        /* <DEDUP_REMOVED lines=47> */
.L_x_9311:
        /* <DEDUP_REMOVED lines=10> */
.L_x_9310:
        /* <DEDUP_REMOVED lines=18> */
.L_x_9316:
        /* <DEDUP_REMOVED lines=12> */
.L_x_9317:
        /* <DEDUP_REMOVED lines=34> */
[----:B------:R-:W-:Y:S01]  /*21b0*/  UIADD3 UR5, UPT, UPT, UR15, 0x1fd5c5a3, URZ ;  /* 0x1fd5c5a30f057890 */ /* 0x000fe2000fffe0ff */
[----:B------:R-:W-:-:S04]  /*21c0*/  IMAD.WIDE.U32 R22, R22, -0x326172a9, RZ ;  /* 0xcd9e8d5716167825 */ /* 0x000fc800078e00ff */
        /* <DEDUP_REMOVED lines=15> */
.L_x_9315:
        /* <DEDUP_REMOVED lines=11> */
.L_x_9314:
        /* <DEDUP_REMOVED lines=18> */
.L_x_9320:
        /* <DEDUP_REMOVED lines=12> */
.L_x_9321:
        /* <DEDUP_REMOVED lines=51> */
.L_x_9319:
        /* <DEDUP_REMOVED lines=10> */
.L_x_9318:
        /* <DEDUP_REMOVED lines=18> */
.L_x_9324:
        /* <DEDUP_REMOVED lines=12> */
.L_x_9325:
        /* <DEDUP_REMOVED lines=51> */
.L_x_9323:
        /* <DEDUP_REMOVED lines=11> */
.L_x_9322:
        /* <DEDUP_REMOVED lines=18> */
.L_x_9328:
        /* <DEDUP_REMOVED lines=12> */
.L_x_9329:
        /* <DEDUP_REMOVED lines=51> */
.L_x_9327:
        /* <DEDUP_REMOVED lines=10> */
.L_x_9326:
        /* <DEDUP_REMOVED lines=18> */
.L_x_9332:
        /* <DEDUP_REMOVED lines=12> */
.L_x_9333:
        /* <DEDUP_REMOVED lines=50> */
.L_x_9331:
        /* <DEDUP_REMOVED lines=12> */
.L_x_9301:
[----:B------:R-:W-:Y:S01]  /*3a50*/  UIADD3 UR5, UPT, UPT, UR15, 0x76cf5d0a, URZ ;  /* 0x76cf5d0a0f057890 */ /* 0x000fe2000fffe0ff */
[----:B------:R-:W-:Y:S01]  /*3a60*/  MOV R16, R101 ;  /* 0x0000006500107202 */ /* 0x000fe20000000f00 */
[----:B------:R-:W-:Y:S01]  /*3a70*/  UIADD3 UR35, UPT, UPT, UR14, -0x255992d5, URZ ;  /* 0xdaa66d2b0e237890 */ /* 0x000fe2000fffe0ff */
[----:B------:R-:W-:Y:S01]  /*3a80*/  IMAD.MOV.U32 R76, RZ, RZ, R102 ;  /* 0x000000ffff4c7224 */ /* 0x000fe200078e0066 */
[----:B------:R-:W-:Y:S01]  /*3a90*/  UIADD3 UR36, UPT, UPT, UR15, -0x126145ec, URZ ;  /* 0xed9eba140f247890 */ /* 0x000fe2000fffe0ff */
[----:B------:R-:W-:Y:S01]  /*3aa0*/  IMAD.MOV.U32 R36, RZ, RZ, RZ ;  /* 0x000000ffff247224 */ /* 0x000fe200078e00ff */
[----:B------:R-:W-:Y:S02]  /*3ab0*/  UIADD3 UR37, UPT, UPT, UR15, 0x32370b8f, URZ ;  /* 0x32370b8f0f257890 */ /* 0x000fe4000fffe0ff */
[----:B------:R-:W-:Y:S02]  /*3ac0*/  UIADD3 UR38, UPT, UPT, UR15, 0x1fd5c5a3, URZ ;  /* 0x1fd5c5a30f267890 */ /* 0x000fe4000fffe0ff */
[----:B------:R-:W-:-:S02]  /*3ad0*/  UIADD3 UR39, UPT, UPT, UR14, 0x78dde6e4, URZ ;  /* 0x78dde6e40e277890 */ /* 0x000fc4000fffe0ff */
[----:B------:R-:W-:Y:S01]  /*3ae0*/  UIADD3 UR40, UPT, UPT, UR14, -0x4ab325aa, URZ ;  /* 0xb54cda560e287890 */ /* 0x000fe2000fffe0ff */
[----:B------:R-:W-:Y:S11]  /*3af0*/  @!P0 BRA `(.L_x_9334) ;  /* 0x00000004003c8947 */ /* 0x000ff60003800000 */
        /* <DEDUP_REMOVED lines=15> */
.L_x_9336:
        /* <DEDUP_REMOVED lines=12> */
.L_x_9337:
[----:B------:R-:W-:Y:S01]  /*3cb0*/  IMAD.WIDE.U32 R18, R100, -0x326172a9, RZ ;  /* 0xcd9e8d5764127825 */ /* 0x000fe200078e00ff */
[----:B------:R-:W-:Y:S01]  /*3cc0*/  LOP3.LUT R22, R4, UR15, R17, 0x96, !PT ;  /* 0x0000000f04167c12 */ /* 0x000fe2000f8e9611 */
[----:B------:R-:W-:Y:S02]  /*3cd0*/  UIADD3 UR41, UPT, UPT, UR14, -0x700cb87f, URZ ;  /* 0x8ff347810e297890 */ /* 0x000fe4000fffe0ff */
        /* <DEDUP_REMOVED lines=40> */
.L_x_9335:
        /* <DEDUP_REMOVED lines=9> */
.L_x_9334:
[----:B------:R-:W-:Y:S01]  /*3ff0*/  MOV R17, R16 ;  /* 0x0000001000117202 */ /* 0x000fe20000000f00 */
[----:B------:R-:W-:Y:S01]  /*4000*/  IMAD.MOV.U32 R37, RZ, RZ, RZ ;  /* 0x000000ffff257224 */ /* 0x000fe200078e00ff */
        /* <DEDUP_REMOVED lines=13> */
.L_x_9340:
        /* <DEDUP_REMOVED lines=12> */
.L_x_9341:
[----:B------:R-:W-:Y:S01]  /*41a0*/  IMAD.WIDE.U32 R16, R100, -0x326172a9, RZ ;  /* 0xcd9e8d5764107825 */ /* 0x000fe200078e00ff */
[----:B------:R-:W-:Y:S01]  /*41b0*/  LOP3.LUT R20, R4, UR15, R11, 0x96, !PT ;  /* 0x0000000f04147c12 */ /* 0x000fe2000f8e960b */
[----:B------:R-:W-:-:S03]  /*41c0*/  UIADD3 UR41, UPT, UPT, UR14, -0x700cb87f, URZ ;  /* 0x8ff347810e297890 */ /* 0x000fc6000fffe0ff */
        /* <DEDUP_REMOVED lines=41> */
.L_x_9339:
        /* <DEDUP_REMOVED lines=10> */
.L_x_9338:
        /* <DEDUP_REMOVED lines=15> */
.L_x_9344:
        /* <DEDUP_REMOVED lines=12> */
.L_x_9345:
        /* <DEDUP_REMOVED lines=44> */
.L_x_9343:
        /* <DEDUP_REMOVED lines=9> */
.L_x_9342:
        /* <DEDUP_REMOVED lines=15> */
.L_x_9348:
        /* <DEDUP_REMOVED lines=12> */
.L_x_9349:
        /* <DEDUP_REMOVED lines=44> */
.L_x_9347:
        /* <DEDUP_REMOVED lines=10> */
.L_x_9346:
        /* <DEDUP_REMOVED lines=15> */
.L_x_9352:
        /* <DEDUP_REMOVED lines=12> */
.L_x_9353:
        /* <DEDUP_REMOVED lines=44> */
.L_x_9351:
        /* <DEDUP_REMOVED lines=9> */
.L_x_9350:
        /* <DEDUP_REMOVED lines=15> */
.L_x_9356:
        /* <DEDUP_REMOVED lines=12> */
.L_x_9357:
        /* <DEDUP_REMOVED lines=44> */
.L_x_9355:
        /* <DEDUP_REMOVED lines=10> */
.L_x_9354:
        /* <DEDUP_REMOVED lines=15> */
.L_x_9360:
        /* <DEDUP_REMOVED lines=12> */
.L_x_9361:
        /* <DEDUP_REMOVED lines=44> */
.L_x_9359:
        /* <DEDUP_REMOVED lines=9> */
.L_x_9358:
        /* <DEDUP_REMOVED lines=15> */
.L_x_9363:
        /* <DEDUP_REMOVED lines=12> */
.L_x_9364:
        /* <DEDUP_REMOVED lines=40> */
[----:B------:R-:W-:Y:S02]  /*6250*/  LOP3.LUT R6, R18, UR5, R23, 0x96, !PT ;  /* 0x0000000512067c12 */ /* 0x000fe4000f8e9617 */
[----:B------:R-:W-:Y:S01]  /*6260*/  MOV R10, R22 ;  /* 0x00000016000a7202 */ /* 0x000fe20000000f00 */
[----:B------:R-:W-:Y:S01]  /*6270*/  IMAD.MOV.U32 R76, RZ, RZ, R20 ;  /* 0x000000ffff4c7224 */ /* 0x000fe200078e0014 */
[----:B------:R-:W-:-:S07]  /*6280*/  LOP3.LUT R5, R16, UR28, R21, 0x96, !PT ;  /* 0x0000001c10057c12 */ /* 0x000fce000f8e9615 */
.L_x_9362:
        /* <DEDUP_REMOVED lines=10> */
.L_x_9330:
[----:B------:R-:W0:Y:S01]  /*6330*/  LDC.64 R104, c[0x0][0x3a8] ;  /* 0x0000ea00ff687b82 */ /* 0x000e220000000a00 */
[----:B------:R-:W-:-:S07]  /*6340*/  @P0 IADD3 R21, PT, PT, R78, 0x100, RZ ;  /* 0x000001004e150810 */ /* 0x000fce0007ffe0ff */
[----:B------:R-:W1:Y:S01]  /*6350*/  @P0 LDC.64 R16, c[0x0][0x390] ;  /* 0x0000e400ff100b82 */ /* 0x000e620000000a00 */
[----:B0-----:R-:W-:-:S05]  /*6360*/  IMAD.WIDE.U32 R18, R113, 0x20, R104 ;  /* 0x0000002071127825 */ /* 0x001fca00078e0068 */
[----:B-----5:R0:W-:Y:S01]  /*6370*/  STG.E.128 desc[UR12][R18.64], R36 ;  /* 0x0000002412007986 */ /* 0x0201e2000c101d0c */
[----:B-1----:R-:W-:-:S03]  /*6380*/  @P0 IMAD.WIDE.U32 R16, R21, 0x10, R16 ;  /* 0x0000001015100825 */ /* 0x002fc600078e0010 */
[----:B------:R0:W-:Y:S01]  /*6390*/  STG.E.128 desc[UR12][R18.64+0x10], R32 ;  /* 0x0000102012007986 */ /* 0x0001e2000c101d0c */
[----:B------:R-:W-:Y:S05]  /*63a0*/  @!P0 BRA `(.L_x_9365) ;  /* 0x0000000000508947 */ /* 0x000fea0003800000 */
[----:B------:R-:W-:Y:S01]  /*63b0*/  IMAD.U32 R21, R84, 0x10000, RZ ;  /* 0x0001000054157824 */ /* 0x000fe200078e00ff */
[----:B0-----:R-:W0:Y:S01]  /*63c0*/  LDC.64 R18, c[0x0][0x3b0] ;  /* 0x0000ec00ff127b82 */ /* 0x001e220000000a00 */
        /* <DEDUP_REMOVED lines=18> */
.L_x_9365:
[----:B------:R2:W5:Y:S01]  /*64f0*/  @P0 LDG.E.128 R40, desc[UR12][R16.64] ;  /* 0x0000000c10280981 */ /* 0x000562000c1e1d00 */
[----:B------:R-:W-:Y:S05]  /*6500*/  BRA.U !UP0, `(.L_x_9366) ;  /* 0x0000002d08887547 */ /* 0x000fea000b800000 */
[----:B--2---:R-:W2:Y:S01]  /*6510*/  LDC.64 R16, c[0x0][0x3a0] ;  /* 0x0000e800ff107b82 */ /* 0x004ea20000000a00 */
[----:B01----:R-:W-:-:S04]  /*6520*/  VIADD R19, R113, 0x100 ;  /* 0x0000010071137836 */ /* 0x003fc80000000000 */
[----:B--2---:R-:W-:-:S05]  /*6530*/  IMAD.WIDE.U32 R16, R19, 0x20, R16 ;  /* 0x0000002013107825 */ /* 0x004fca00078e0010 */
[----:B------:R0:W5:Y:S04]  /*6540*/  LDG.E.128 R28, desc[UR12][R16.64] ;  /* 0x0000000c101c7981 */ /* 0x000168000c1e1d00 */
[----:B------:R0:W5:Y:S01]  /*6550*/  LDG.E.128 R24, desc[UR12][R16.64+0x10] ;  /* 0x0000100c10187981 */ /* 0x000162000c1e1d00 */
[----:B------:R-:W-:-:S13]  /*6560*/  ISETP.GT.AND P1, PT, R96, RZ, PT ;  /* 0x000000ff6000720c */ /* 0x000fda0003f24270 */
[----:B------:R-:W-:Y:S01]  /*6570*/  @!P1 MOV R18, R77 ;  /* 0x0000004d00129202 */ /* 0x000fe20000000f00 */
[----:B------:R-:W-:Y:S01]  /*6580*/  @!P1 IMAD.MOV.U32 R22, RZ, RZ, R76 ;  /* 0x000000ffff169224 */ /* 0x000fe200078e004c */
        /* <DEDUP_REMOVED lines=16> */
.L_x_9369:
        /* <DEDUP_REMOVED lines=12> */
.L_x_9370:
        /* <DEDUP_REMOVED lines=51> */
.L_x_9368:
        /* <DEDUP_REMOVED lines=10> */
.L_x_9367:
        /* <DEDUP_REMOVED lines=18> */
.L_x_9373:
        /* <DEDUP_REMOVED lines=12> */
.L_x_9374:
        /* <DEDUP_REMOVED lines=51> */
.L_x_9372:
        /* <DEDUP_REMOVED lines=11> */
.L_x_9371:
        /* <DEDUP_REMOVED lines=18> */
.L_x_9377:
        /* <DEDUP_REMOVED lines=12> */
.L_x_9378:
        /* <DEDUP_REMOVED lines=51> */
.L_x_9376:
        /* <DEDUP_REMOVED lines=10> */
.L_x_9375:
        /* <DEDUP_REMOVED lines=18> */
.L_x_9381:
        /* <DEDUP_REMOVED lines=12> */
.L_x_9382:
        /* <DEDUP_REMOVED lines=51> */
.L_x_9380:
        /* <DEDUP_REMOVED lines=11> */
.L_x_9379:
        /* <DEDUP_REMOVED lines=18> */
.L_x_9385:
        /* <DEDUP_REMOVED lines=12> */
.L_x_9386:
        /* <DEDUP_REMOVED lines=51> */
.L_x_9384:
        /* <DEDUP_REMOVED lines=10> */
.L_x_9383:
        /* <DEDUP_REMOVED lines=18> */
.L_x_9389:
        /* <DEDUP_REMOVED lines=12> */
.L_x_9390:
        /* <DEDUP_REMOVED lines=51> */
.L_x_9388:
        /* <DEDUP_REMOVED lines=11> */
.L_x_9387:
        /* <DEDUP_REMOVED lines=18> */
.L_x_9393:
        /* <DEDUP_REMOVED lines=12> */
.L_x_9394:
        /* <DEDUP_REMOVED lines=51> */
.L_x_9392:
        /* <DEDUP_REMOVED lines=10> */
.L_x_9391:
        /* <DEDUP_REMOVED lines=18> */
.L_x_9397:
        /* <DEDUP_REMOVED lines=12> */
.L_x_9398:
        /* <DEDUP_REMOVED lines=49> */
[----:B------:R-:W-:-:S07]  /*9260*/  IMAD.MOV.U32 R16, RZ, RZ, R77 ;  /* 0x000000ffff107224 */ /* 0x000fce00078e004d */
.L_x_9396:
        /* <DEDUP_REMOVED lines=12> */
.L_x_9366:
[----:B--2---:R-:W-:Y:S01]  /*9330*/  IMAD.MOV.U32 R16, RZ, RZ, R77 ;  /* 0x000000ffff107224 */ /* 0x004fe200078e004d */
[----:B------:R-:W-:Y:S01]  /*9340*/  MOV R108, R76 ;  /* 0x0000004c006c7202 */ /* 0x000fe20000000f00 */
[----:B------:R-:W-:Y:S01]  /*9350*/  IMAD.MOV.U32 R28, RZ, RZ, RZ ;  /* 0x000000ffff1c7224 */ /* 0x000fe200078e00ff */
        /* <DEDUP_REMOVED lines=16> */
.L_x_9401:
[----:B------:R-:W-:-:S04]  /*9460*/  VIADD R99, R99, 0x1 ;  /* 0x0000000163637836 */ /* 0x000fc80000000000 */
[C---:B01----:R-:W-:Y:S01]  /*9470*/  IMAD.WIDE.U32 R18, R99.reuse, -0x2daee0ad, RZ ;  /* 0xd2511f5363127825 */ /* 0x043fe200078e00ff */
        /* <DEDUP_REMOVED lines=10> */
.L_x_9402:
        /* <DEDUP_REMOVED lines=50> */
.L_x_9400:
[----:B------:R-:W-:Y:S01]  /*9840*/  I2FP.F32.U32 R9, R9 ;  /* 0x0000000900097245 */ /* 0x000fe20000201000 */
[----:B01----:R-:W-:Y:S02]  /*9850*/  HFMA2 R18, -RZ, RZ, 0.1171875, 0 ;  /* 0x2f800000ff127431 */ /* 0x003fe400000001ff */
[----:B-----5:R-:W-:-:S03]  /*9860*/  IMAD.U32 R17, R40, 0x10000, RZ ;  /* 0x0001000028117824 */ /* 0x020fc600078e00ff */
[----:B------:R-:W-:Y:S01]  /*9870*/  FFMA.FTZ R9, R9, R18, 1.1641532182693481445e-10 ;  /* 0x2f00000009097423 */ /* 0x000fe20000010012 */
[----:B------:R-:W-:-:S04]  /*9880*/  FMUL.FTZ R17, R17, UR17 ;  /* 0x0000001111117c20 */ /* 0x000fc80008410000 */
[----:B------:R-:W-:Y:S01]  /*9890*/  FMUL.FTZ R17, R17, UR16 ;  /* 0x0000001011117c20 */ /* 0x000fe20008410000 */
[----:B------:R-:W-:-:S04]  /*98a0*/  FSETP.GTU.FTZ.AND P1, PT, R9, UR22, PT ;  /* 0x0000001609007c0b */ /* 0x000fc8000bf3c000 */
[----:B------:R-:W-:Y:S02]  /*98b0*/  SEL R9, RZ, 0x1, P1 ;  /* 0x00000001ff097807 */ /* 0x000fe40000800000 */
[----:B------:R-:W-:-:S07]  /*98c0*/  FSEL R28, R17, RZ, !P1 ;  /* 0x000000ff111c7208 */ /* 0x000fce0004800000 */
.L_x_9399:
[----:B------:R-:W-:Y:S01]  /*98d0*/  IMAD.MOV.U32 R17, RZ, RZ, R16 ;  /* 0x000000ffff117224 */ /* 0x000fe200078e0010 */
[----:B------:R-:W-:Y:S01]  /*98e0*/  MOV R29, RZ ;  /* 0x000000ff001d7202 */ /* 0x000fe20000000f00 */
        /* <DEDUP_REMOVED lines=13> */
.L_x_9405:
        /* <DEDUP_REMOVED lines=12> */
.L_x_9406:
[----:B01----:R-:W-:Y:S01]  /*9a80*/  IMAD.WIDE.U32 R18, R100, -0x326172a9, RZ ;  /* 0xcd9e8d5764127825 */ /* 0x003fe200078e00ff */
        /* <DEDUP_REMOVED lines=49> */
.L_x_9404:
[----:B-----5:R-:W-:Y:S01]  /*9da0*/  PRMT R16, R40, 0x7632, R16 ;  /* 0x0000763228107816 */ /* 0x020fe20000000010 */
[----:B01----:R-:W-:Y:S01]  /*9db0*/  IMAD.MOV.U32 R18, RZ, RZ, 0x2f800000 ;  /* 0x2f800000ff127424 */ /* 0x003fe200078e00ff */
        /* <DEDUP_REMOVED lines=8> */
.L_x_9403:
[----:B------:R-:W-:Y:S02]  /*9e40*/  IMAD.MOV.U32 R16, RZ, RZ, R17 ;  /* 0x000000ffff107224 */ /* 0x000fe400078e0011 */
[----:B------:R-:W-:Y:S01]  /*9e50*/  IMAD.MOV.U32 R30, RZ, RZ, RZ ;  /* 0x000000ffff1e7224 */ /* 0x000fe200078e00ff */
        /* <DEDUP_REMOVED lines=13> */
.L_x_9409:
[----:B------:R-:W-:-:S04]  /*9f30*/  IADD3 R99, PT, PT, R99, 0x1, RZ ;  /* 0x0000000163637810 */ /* 0x000fc80007ffe0ff */
[C---:B------:R-:W-:Y:S01]  /*9f40*/  ISETP.NE.AND P1, PT, R99.reuse, RZ, PT ;  /* 0x000000ff6300720c */ /* 0x040fe20003f25270 */
[----:B01----:R-:W-:-:S12]  /*9f50*/  IMAD.WIDE.U32 R18, R99, -0x2daee0ad, RZ ;  /* 0xd2511f5363127825 */ /* 0x003fd800078e00ff */
        /* <DEDUP_REMOVED lines=9> */
.L_x_9410:
        /* <DEDUP_REMOVED lines=51> */
.L_x_9408:
[----:B------:R-:W-:Y:S01]  /*a320*/  I2FP.F32.U32 R12, R12 ;  /* 0x0000000c000c7245 */ /* 0x000fe20000201000 */
[----:B------:R-:W-:Y:S01]  /*a330*/  IMAD.MOV.U32 R17, RZ, RZ, 0x2f800000 ;  /* 0x2f800000ff117424 */ /* 0x000fe200078e00ff */
[----:B01---5:R-:W-:-:S03]  /*a340*/  SHF.L.U32 R18, R41, 0x10, RZ ;  /* 0x0000001029127819 */ /* 0x023fc600000006ff */
[----:B------:R-:W-:Y:S02]  /*a350*/  FFMA.FTZ R12, R12, R17, 1.1641532182693481445e-10 ;  /* 0x2f0000000c0c7423 */ /* 0x000fe40000010011 */
[----:B------:R-:W-:-:S03]  /*a360*/  FMUL.FTZ R18, R18, UR17 ;  /* 0x0000001112127c20 */ /* 0x000fc60008410000 */
[----:B------:R-:W-:Y:S01]  /*a370*/  FSETP.GTU.FTZ.AND P1, PT, R12, UR22, PT ;  /* 0x000000160c007c0b */ /* 0x000fe2000bf3c000 */
[----:B------:R-:W-:-:S03]  /*a380*/  FMUL.FTZ R18, R18, UR16 ;  /* 0x0000001012127c20 */ /* 0x000fc60008410000 */
[----:B------:R-:W-:Y:S02]  /*a390*/  SEL R12, RZ, 0x1, P1 ;  /* 0x00000001ff0c7807 */ /* 0x000fe40000800000 */
[----:B------:R-:W-:-:S07]  /*a3a0*/  FSEL R30, R18, RZ, !P1 ;  /* 0x000000ff121e7208 */ /* 0x000fce0004800000 */
.L_x_9407:
        /* <DEDUP_REMOVED lines=15> */
.L_x_9413:
[----:B------:R-:W-:-:S04]  /*a4a0*/  IADD3 R99, PT, PT, R99, 0x1, RZ ;  /* 0x0000000163637810 */ /* 0x000fc80007ffe0ff */
[C---:B------:R-:W-:Y:S01]  /*a4b0*/  ISETP.NE.AND P1, PT, R99.reuse, RZ, PT ;  /* 0x000000ff6300720c */ /* 0x040fe20003f25270 */
[----:B-1----:R-:W-:-:S12]  /*a4c0*/  IMAD.WIDE.U32 R20, R99, -0x2daee0ad, RZ ;  /* 0xd2511f5363147825 */ /* 0x002fd800078e00ff */
        /* <DEDUP_REMOVED lines=9> */
.L_x_9414:
[----:B------:R-:W-:Y:S01]  /*a560*/  IMAD.WIDE.U32 R22, R100, -0x326172a9, RZ ;  /* 0xcd9e8d5764167825 */ /* 0x000fe200078e00ff */
[----:B------:R-:W-:Y:S01]  /*a570*/  LOP3.LUT R16, R4, UR15, R21, 0x96, !PT ;  /* 0x0000000f04107c12 */ /* 0x000fe2000f8e9615 */
[----:B------:R-:W-:Y:S02]  /*a580*/  UIADD3 UR5, UPT, UPT, UR15, 0x76cf5d0a, URZ ;  /* 0x76cf5d0a0f057890 */ /* 0x000fe4000fffe0ff */
[----:B------:R-:W-:Y:S01]  /*a590*/  UIADD3 UR35, UPT, UPT, UR15, 0x32370b8f, URZ ;  /* 0x32370b8f0f237890 */ /* 0x000fe2000fffe0ff */
[----:B0-----:R-:W-:Y:S01]  /*a5a0*/  LOP3.LUT R18, R98, UR14, R23, 0x96, !PT ;  /* 0x0000000e62127c12 */ /* 0x001fe2000f8e9617 */
        /* <DEDUP_REMOVED lines=46> */
.L_x_9412:
        /* <DEDUP_REMOVED lines=10> */
.L_x_9411:
        /* <DEDUP_REMOVED lines=15> */
.L_x_9417:
        /* <DEDUP_REMOVED lines=12> */
.L_x_9418:
        /* <DEDUP_REMOVED lines=51> */
.L_x_9416:
        /* <DEDUP_REMOVED lines=9> */
.L_x_9415:
        /* <DEDUP_REMOVED lines=15> */
.L_x_9421:
        /* <DEDUP_REMOVED lines=12> */
.L_x_9422:
        /* <DEDUP_REMOVED lines=51> */
.L_x_9420:
        /* <DEDUP_REMOVED lines=10> */
.L_x_9419:
[----:B------:R-:W-:Y:S02]  /*b420*/  IMAD.MOV.U32 R16, RZ, RZ, R17 ;  /* 0x000000ffff107224 */ /* 0x000fe400078e0011 */
[----:B------:R-:W-:Y:S01]  /*b430*/  IMAD.MOV.U32 R26, RZ, RZ, RZ ;  /* 0x000000ffff1a7224 */ /* 0x000fe200078e00ff */
[----:B------:R-:W-:Y:S06]  /*b440*/  @!P0 BRA `(.L_x_9423) ;  /* 0x0000000400508947 */ /* 0x000fec0003800000 */
[----:B------:R-:W-:Y:S01]  /*b450*/  ISETP.NE.AND P1, PT, R17, 0x1, PT ;  /* 0x000000011100780c */ /* 0x000fe20003f25270 */
[----:B------:R-:W-:Y:S02]  /*b460*/  HFMA2 R16, -RZ, RZ, 0, 1.1920928955078125e-07 ;  /* 0x00000002ff107431 */ /* 0x000fe400000001ff */
[----:B01----:R-:W-:-:S10]  /*b470*/  IMAD.MOV.U32 R19, RZ, RZ, R10 ;  /* 0x000000ffff137224 */ /* 0x003fd400078e000a */
        /* <DEDUP_REMOVED lines=9> */
.L_x_9425:
        /* <DEDUP_REMOVED lines=12> */
.L_x_9426:
        /* <DEDUP_REMOVED lines=51> */
.L_x_9424:
        /* <DEDUP_REMOVED lines=9> */
.L_x_9423:
        /* <DEDUP_REMOVED lines=15> */
.L_x_9428:
        /* <DEDUP_REMOVED lines=12> */
.L_x_9429:
[----:B01----:R-:W-:Y:S01]  /*bb40*/  IMAD.WIDE.U32 R18, R100, -0x326172a9, RZ ;  /* 0xcd9e8d5764127825 */ /* 0x003fe200078e00ff */
        /* <DEDUP_REMOVED lines=50> */
.L_x_9427:
[----:B------:R-:W-:Y:S01]  /*be70*/  I2FP.F32.U32 R16, R17 ;  /* 0x0000001100107245 */ /* 0x000fe20000201000 */
[----:B01----:R-:W-:Y:S01]  /*be80*/  IMAD.MOV.U32 R19, RZ, RZ, 0x2f800000 ;  /* 0x2f800000ff137424 */ /* 0x003fe200078e00ff */
        /* <DEDUP_REMOVED lines=8> */
.L_x_9395:
[----:B------:R-:W-:-:S04]  /*bf10*/  VIADD R17, R113, 0x100 ;  /* 0x0000010071117836 */ /* 0x000fc80000000000 */
[----:B------:R-:W-:-:S05]  /*bf20*/  IMAD.WIDE.U32 R16, R17, 0x20, R104 ;  /* 0x0000002011107825 */ /* 0x000fca00078e0068 */
[----:B-----5:R2:W-:Y:S04]  /*bf30*/  STG.E.128 desc[UR12][R16.64], R28 ;  /* 0x0000001c10007986 */ /* 0x0205e8000c101d0c */
[----:B------:R2:W-:Y:S01]  /*bf40*/  STG.E.128 desc[UR12][R16.64+0x10], R24 ;  /* 0x0000101810007986 */ /* 0x0005e2000c101d0c */
[----:B------:R-:W-:Y:S05]  /*bf50*/  @!P0 BRA `(.L_x_9430) ;  /* 0x0000000000548947 */ /* 0x000fea0003800000 */
[----:B01----:R-:W-:Y:S01]  /*bf60*/  IMAD.U32 R19, R84, 0x10000, RZ ;  /* 0x0001000054137824 */ /* 0x003fe200078e00ff */
[----:B--2---:R-:W0:Y:S01]  /*bf70*/  LDC.64 R16, c[0x0][0x3b0] ;  /* 0x0000ec00ff107b82 */ /* 0x004e220000000a00 */
        /* <DEDUP_REMOVED lines=19> */
.L_x_9430:
[----:B------:R-:W-:Y:S05]  /*c0b0*/  @!P0 BRA `(.L_x_9431) ;  /* 0x0000000000108947 */ /* 0x000fea0003800000 */
[----:B------:R-:W4:Y:S01]  /*c0c0*/  LDC.64 R40, c[0x0][0x390] ;  /* 0x0000e400ff287b82 */ /* 0x000f220000000a00 */
[----:B--23--:R-:W-:-:S04]  /*c0d0*/  VIADD R17, R78, 0x200 ;  /* 0x000002004e117836 */ /* 0x00cfc80000000000 */
[----:B----4-:R-:W-:-:S06]  /*c0e0*/  IMAD.WIDE.U32 R40, R17, 0x10, R40 ;  /* 0x0000001011287825 */ /* 0x010fcc00078e0028 */
[----:B------:R-:W5:Y:S02]  /*c0f0*/  LDG.E.128 R40, desc[UR12][R40.64] ;  /* 0x0000000c28287981 */ /* 0x000f64000c1e1d00 */
.L_x_9431:
[----:B------:R-:W-:Y:S05]  /*c100*/  BRA.U !UP0, `(.L_x_9432) ;  /* 0x0000002d08747547 */ /* 0x000fea000b800000 */
[----:B------:R-:W4:Y:S01]  /*c110*/  LDC.64 R76, c[0x0][0x3a0] ;  /* 0x0000e800ff4c7b82 */ /* 0x000f220000000a00 */
[----:B--23--:R-:W-:-:S04]  /*c120*/  VIADD R17, R113, 0x200 ;  /* 0x0000020071117836 */ /* 0x00cfc80000000000 */
[----:B----4-:R-:W-:-:S05]  /*c130*/  IMAD.WIDE.U32 R76, R17, 0x20, R76 ;  /* 0x00000020114c7825 */ /* 0x010fca00078e004c */
[----:B-1----:R1:W5:Y:S04]  /*c140*/  LDG.E.128 R20, desc[UR12][R76.64] ;  /* 0x0000000c4c147981 */ /* 0x002368000c1e1d00 */
[----:B0-----:R1:W5:Y:S01]  /*c150*/  LDG.E.128 R16, desc[UR12][R76.64+0x10] ;  /* 0x0000100c4c107981 */ /* 0x001362000c1e1d00 */
[----:B------:R-:W-:-:S13]  /*c160*/  ISETP.GT.AND P1, PT, R96, RZ, PT ;  /* 0x000000ff6000720c */ /* 0x000fda0003f24270 */
[----:B------:R-:W-:Y:S01]  /*c170*/  @!P1 MOV R80, R79 ;  /* 0x0000004f00509202 */ /* 0x000fe20000000f00 */
[----:B------:R-:W-:Y:S01]  /*c180*/  @!P1 IMAD.MOV.U32 R102, RZ, RZ, R108 ;  /* 0x000000ffff669224 */ /* 0x000fe200078e006c */
[----:B-1----:R-:W-:Y:S06]  /*c190*/  @!P1 BRA `(.L_x_9433) ;  /* 0x00000004005c9947 */ /* 0x002fec0003800000 */
        /* <DEDUP_REMOVED lines=15> */
.L_x_9435:
        /* <DEDUP_REMOVED lines=12> */
.L_x_9436:
        /* <DEDUP_REMOVED lines=49> */
[----:B------:R-:W-:-:S07]  /*c660*/  LOP3.LUT R5, R76, UR28, R103, 0x96, !PT ;  /* 0x0000001c4c057c12 */ /* 0x000fce000f8e9667 */
.L_x_9434:
        /* <DEDUP_REMOVED lines=10> */
.L_x_9433:
        /* <DEDUP_REMOVED lines=18> */
.L_x_9439:
        /* <DEDUP_REMOVED lines=12> */
.L_x_9440:
        /* <DEDUP_REMOVED lines=50> */
.L_x_9438:
        /* <DEDUP_REMOVED lines=11> */
.L_x_9437:
        /* <DEDUP_REMOVED lines=18> */
.L_x_9443:
        /* <DEDUP_REMOVED lines=12> */
.L_x_9444:
        /* <DEDUP_REMOVED lines=50> */
.L_x_9442:
        /* <DEDUP_REMOVED lines=10> */
.L_x_9441:
        /* <DEDUP_REMOVED lines=18> */
.L_x_9447:
        /* <DEDUP_REMOVED lines=12> */
.L_x_9448:
        /* <DEDUP_REMOVED lines=51> */
.L_x_9446:
        /* <DEDUP_REMOVED lines=11> */
.L_x_9445:
        /* <DEDUP_REMOVED lines=18> */
.L_x_9451:
        /* <DEDUP_REMOVED lines=12> */
.L_x_9452:
        /* <DEDUP_REMOVED lines=49> */
[----:B------:R-:W-:-:S07]  /*dd10*/  LOP3.LUT R5, R76, UR28, R107, 0x96, !PT ;  /* 0x0000001c4c057c12 */ /* 0x000fce000f8e966b */
.L_x_9450:
        /* <DEDUP_REMOVED lines=10> */
.L_x_9449:
        /* <DEDUP_REMOVED lines=18> */
.L_x_9455:
        /* <DEDUP_REMOVED lines=12> */
.L_x_9456:
        /* <DEDUP_REMOVED lines=51> */
.L_x_9454:
        /* <DEDUP_REMOVED lines=11> */
.L_x_9453:
        /* <DEDUP_REMOVED lines=18> */
.L_x_9459:
        /* <DEDUP_REMOVED lines=12> */
.L_x_9460:
        /* <DEDUP_REMOVED lines=49> */
[----:B------:R-:W-:-:S07]  /*e870*/  LOP3.LUT R5, R76, UR28, R109, 0x96, !PT ;  /* 0x0000001c4c057c12 */ /* 0x000fce000f8e966d */
.L_x_9458:
        /* <DEDUP_REMOVED lines=10> */
.L_x_9457:
        /* <DEDUP_REMOVED lines=18> */
.L_x_9463:
        /* <DEDUP_REMOVED lines=12> */
.L_x_9464:
        /* <DEDUP_REMOVED lines=50> */
.L_x_9462:
        /* <DEDUP_REMOVED lines=12> */
.L_x_9432:
[----:B-1----:R-:W-:Y:S01]  /*eee0*/  HFMA2 R20, -RZ, RZ, 0, 0 ;  /* 0x00000000ff147431 */ /* 0x002fe200000001ff */
[----:B--23--:R-:W-:Y:S01]  /*eef0*/  MOV R16, R79 ;  /* 0x0000004f00107202 */ /* 0x00cfe20000000f00 */
        /* <DEDUP_REMOVED lines=17> */
.L_x_9467:
[----:B------:R-:W-:-:S04]  /*f010*/  IADD3 R99, PT, PT, R99, 0x1, RZ ;  /* 0x0000000163637810 */ /* 0x000fc80007ffe0ff */
[C---:B------:R-:W-:Y:S01]  /*f020*/  ISETP.NE.AND P1, PT, R99.reuse, RZ, PT ;  /* 0x000000ff6300720c */ /* 0x040fe20003f25270 */
[----:B0-----:R-:W-:-:S12]  /*f030*/  IMAD.WIDE.U32 R18, R99, -0x2daee0ad, RZ ;  /* 0xd2511f5363127825 */ /* 0x001fd800078e00ff */
        /* <DEDUP_REMOVED lines=9> */
.L_x_9468:
        /* <DEDUP_REMOVED lines=50> */
.L_x_9466:
[----:B------:R-:W-:Y:S01]  /*f3f0*/  I2FP.F32.U32 R9, R9 ;  /* 0x0000000900097245 */ /* 0x000fe20000201000 */
[----:B0-----:R-:W-:Y:S02]  /*f400*/  HFMA2 R18, -RZ, RZ, 0.1171875, 0 ;  /* 0x2f800000ff127431 */ /* 0x001fe400000001ff */
[----:B-----5:R-:W-:-:S03]  /*f410*/  IMAD.U32 R17, R40, 0x10000, RZ ;  /* 0x0001000028117824 */ /* 0x020fc600078e00ff */
[----:B------:R-:W-:Y:S01]  /*f420*/  FFMA.FTZ R9, R9, R18, 1.1641532182693481445e-10 ;  /* 0x2f00000009097423 */ /* 0x000fe20000010012 */
[----:B------:R-:W-:-:S04]  /*f430*/  FMUL.FTZ R17, R17, UR17 ;  /* 0x0000001111117c20 */ /* 0x000fc80008410000 */
[----:B------:R-:W-:Y:S01]  /*f440*/  FMUL.FTZ R17, R17, UR16 ;  /* 0x0000001011117c20 */ /* 0x000fe20008410000 */
[----:B------:R-:W-:-:S04]  /*f450*/  FSETP.GTU.FTZ.AND P1, PT, R9, UR22, PT ;  /* 0x0000001609007c0b */ /* 0x000fc8000bf3c000 */
[----:B------:R-:W-:Y:S02]  /*f460*/  SEL R9, RZ, 0x1, P1 ;  /* 0x00000001ff097807 */ /* 0x000fe40000800000 */
[----:B------:R-:W-:-:S07]  /*f470*/  FSEL R20, R17, RZ, !P1 ;  /* 0x000000ff11147208 */ /* 0x000fce0004800000 */
.L_x_9465:
[----:B------:R-:W-:Y:S01]  /*f480*/  MOV R17, R16 ;  /* 0x0000001000117202 */ /* 0x000fe20000000f00 */
[----:B------:R-:W-:Y:S01]  /*f490*/  IMAD.MOV.U32 R21, RZ, RZ, RZ ;  /* 0x000000ffff157224 */ /* 0x000fe200078e00ff */
        /* <DEDUP_REMOVED lines=13> */
.L_x_9471:
        /* <DEDUP_REMOVED lines=12> */
.L_x_9472:
        /* <DEDUP_REMOVED lines=50> */
.L_x_9470:
[----:B-----5:R-:W-:Y:S01]  /*f950*/  PRMT R16, R40, 0x7632, R16 ;  /* 0x0000763228107816 */ /* 0x020fe20000000010 */
[----:B0-----:R-:W-:Y:S01]  /*f960*/  HFMA2 R18, -RZ, RZ, 0.1171875, 0 ;  /* 0x2f800000ff127431 */ /* 0x001fe200000001ff */
        /* <DEDUP_REMOVED lines=8> */
.L_x_9469:
        /* <DEDUP_REMOVED lines=15> */
.L_x_9475:
        /* <DEDUP_REMOVED lines=12> */
.L_x_9476:
        /* <DEDUP_REMOVED lines=51> */
.L_x_9474:
[----:B------:R-:W-:Y:S01]  /*fed0*/  I2FP.F32.U32 R12, R12 ;  /* 0x0000000c000c7245 */ /* 0x000fe20000201000 */
[----:B------:R-:W-:Y:S01]  /*fee0*/  IMAD.MOV.U32 R17, RZ, RZ, 0x2f800000 ;  /* 0x2f800000ff117424 */ /* 0x000fe200078e00ff */
[----:B0----5:R-:W-:-:S03]  /*fef0*/  SHF.L.U32 R18, R41, 0x10, RZ ;  /* 0x0000001029127819 */ /* 0x021fc600000006ff */
[----:B------:R-:W-:Y:S02]  /*ff00*/  FFMA.FTZ R12, R12, R17, 1.1641532182693481445e-10 ;  /* 0x2f0000000c0c7423 */ /* 0x000fe40000010011 */
[----:B------:R-:W-:-:S03]  /*ff10*/  FMUL.FTZ R18, R18, UR17 ;  /* 0x0000001112127c20 */ /* 0x000fc60008410000 */
[----:B------:R-:W-:Y:S01]  /*ff20*/  FSETP.GTU.FTZ.AND P1, PT, R12, UR22, PT ;  /* 0x000000160c007c0b */ /* 0x000fe2000bf3c000 */
[----:B------:R-:W-:-:S03]  /*ff30*/  FMUL.FTZ R18, R18, UR16 ;  /* 0x0000001012127c20 */ /* 0x000fc60008410000 */
[----:B------:R-:W-:Y:S02]  /*ff40*/  SEL R12, RZ, 0x1, P1 ;  /* 0x00000001ff0c7807 */ /* 0x000fe40000800000 */
[----:B------:R-:W-:-:S07]  /*ff50*/  FSEL R22, R18, RZ, !P1 ;  /* 0x000000ff12167208 */ /* 0x000fce0004800000 */
.L_x_9473:
        /* <DEDUP_REMOVED lines=15> */
.L_x_9479:
        /* <DEDUP_REMOVED lines=12> */
.L_x_9480:
[----:B0-----:R-:W-:Y:S01]  /*10110*/  IMAD.WIDE.U32 R18, R100, -0x326172a9, RZ ;  /* 0xcd9e8d5764127825 */ /* 0x001fe200078e00ff */
        /* <DEDUP_REMOVED lines=50> */
.L_x_9478:
        /* <DEDUP_REMOVED lines=10> */
.L_x_9477:
[----:B0-----:R-:W-:Y:S01]  /*104e0*/  MOV R18, R17 ;  /* 0x0000001100127202 */ /* 0x001fe20000000f00 */
        /* <DEDUP_REMOVED lines=14> */
.L_x_9483:
        /* <DEDUP_REMOVED lines=12> */
.L_x_9484:
        /* <DEDUP_REMOVED lines=51> */
.L_x_9482:
        /* <DEDUP_REMOVED lines=9> */
.L_x_9481:
        /* <DEDUP_REMOVED lines=15> */
.L_x_9487:
        /* <DEDUP_REMOVED lines=12> */
.L_x_9488:
        /* <DEDUP_REMOVED lines=51> */
.L_x_9486:
        /* <DEDUP_REMOVED lines=10> */
.L_x_9485:
        /* <DEDUP_REMOVED lines=15> */
.L_x_9491:
        /* <DEDUP_REMOVED lines=12> */
.L_x_9492:
        /* <DEDUP_REMOVED lines=51> */
.L_x_9490:
        /* <DEDUP_REMOVED lines=9> */
.L_x_9489:
        /* <DEDUP_REMOVED lines=15> */
.L_x_9494:
        /* <DEDUP_REMOVED lines=12> */
.L_x_9495:
        /* <DEDUP_REMOVED lines=13> */
[----:B------:R-:W-:Y:S02]  /*117c0*/  UIADD3 UR5, UPT, UPT, UR14, -0x255992d5, URZ ;  /* 0xdaa66d2b0e057890 */ /* 0x000fe4000fffe0ff */
[----:B------:R-:W-:Y:S01]  /*117d0*/  IMAD.MOV.U32 R97, RZ, RZ, RZ ;  /* 0x000000ffff617224 */ /* 0x000fe200078e00ff */
        /* <DEDUP_REMOVED lines=36> */
.L_x_9493:
        /* <DEDUP_REMOVED lines=10> */
.L_x_9461:
[----:B------:R-:W-:Y:S01]  /*11ac0*/  IADD3 R77, PT, PT, R113, 0x200, RZ ;  /* 0x00000200714d7810 */ /* 0x000fe20007ffe0ff */
[----:B------:R-:W-:-:S04]  /*11ad0*/  VIADD R111, R78, 0x300 ;  /* 0x000003004e6f7836 */ /* 0x000fc80000000000 */
[----:B------:R-:W-:-:S05]  /*11ae0*/  IMAD.WIDE.U32 R76, R77, 0x20, R104 ;  /* 0x000000204d4c7825 */ /* 0x000fca00078e0068 */
[----:B-----5:R0:W-:Y:S04]  /*11af0*/  STG.E.128 desc[UR12][R76.64], R20 ;  /* 0x000000144c007986 */ /* 0x0201e8000c101d0c */
[----:B------:R0:W-:Y:S01]  /*11b00*/  STG.E.128 desc[UR12][R76.64+0x10], R16 ;  /* 0x000010104c007986 */ /* 0x0001e2000c101d0c */
[----:B------:R-:W-:Y:S05]  /*11b10*/  @!P0 BRA `(.L_x_9496) ;  /* 0x0000000000548947 */ /* 0x000fea0003800000 */
[----:B------:R-:W-:Y:S01]  /*11b20*/  SHF.L.U32 R80, R84, 0x10, RZ ;  /* 0x0000001054507819 */ /* 0x000fe200000006ff */
[----:B0-----:R-:W0:Y:S01]  /*11b30*/  LDC.64 R76, c[0x0][0x3b0] ;  /* 0x0000ec00ff4c7b82 */ /* 0x001e220000000a00 */
        /* <DEDUP_REMOVED lines=11> */
[----:B------:R-:W-:-:S03]  /*11bf0*/  IMAD.WIDE.U32 R80, R80, 0x100, RZ ;  /* 0x0000010050507825 */ /* 0x000fc600078e00ff */
[----:B------:R-:W-:Y:S02]  /*11c00*/  LOP3.LUT R82, R80, R102, R82, 0xfe, !PT ;  /* 0x0000006650527212 */ /* 0x000fe400078efe52 */
[----:B------:R-:W-:Y:S01]  /*11c10*/  LOP3.LUT R80, R83, R79, R103, 0xfe, !PT ;  /* 0x0000004f53507212 */ /* 0x000fe200078efe67 */
[----:B------:R-:W-:-:S03]  /*11c20*/  VIADD R79, R78, 0x200 ;  /* 0x000002004e4f7836 */ /* 0x000fc60000000000 */
[----:B------:R-:W-:Y:S01]  /*11c30*/  LOP3.LUT R81, R80, R81, RZ, 0xfc, !PT ;  /* 0x0000005150517212 */ /* 0x000fe200078efcff */
[----:B0-----:R-:W-:Y:S01]  /*11c40*/  IMAD.WIDE.U32 R76, R79, 0x8, R76 ;  /* 0x000000084f4c7825 */ /* 0x001fe200078e004c */
[----:B------:R-:W-:-:S05]  /*11c50*/  LOP3.LUT R80, R82, 0xff, R9, 0xf8, !PT ;  /* 0x000000ff52507812 */ /* 0x000fca00078ef809 */
[----:B------:R1:W-:Y:S02]  /*11c60*/  STG.E.64 desc[UR12][R76.64], R80 ;  /* 0x000000504c007986 */ /* 0x0003e4000c101b0c */
.L_x_9496:
[----:B------:R-:W-:Y:S05]  /*11c70*/  @!P0 BRA `(.L_x_9497) ;  /* 0x00000000000c8947 */ /* 0x000fea0003800000 */
[----:B------:R-:W2:Y:S02]  /*11c80*/  LDC.64 R40, c[0x0][0x390] ;  /* 0x0000e400ff287b82 */ /* 0x000ea40000000a00 */
[----:B--2---:R-:W-:-:S06]  /*11c90*/  IMAD.WIDE.U32 R40, R111, 0x10, R40 ;  /* 0x000000106f287825 */ /* 0x004fcc00078e0028 */
[----:B------:R-:W5:Y:S02]  /*11ca0*/  LDG.E.128 R40, desc[UR12][R40.64] ;  /* 0x0000000c28287981 */ /* 0x000f64000c1e1d00 */
.L_x_9497:
[----:B------:R-:W-:Y:S01]  /*11cb0*/  IADD3 R113, PT, PT, R113, 0x300, RZ ;  /* 0x0000030071717810 */ /* 0x000fe20007ffe0ff */
[----:B------:R-:W-:Y:S06]  /*11cc0*/  BRA.U !UP0, `(.L_x_9498) ;  /* 0x0000002d087c7547 */ /* 0x000fec000b800000 */
[----:B------:R-:W2:Y:S02]  /*11cd0*/  LDC.64 R102, c[0x0][0x3a0] ;  /* 0x0000e800ff667b82 */ /* 0x000ea40000000a00 */
[----:B--2---:R-:W-:-:S05]  /*11ce0*/  IMAD.WIDE.U32 R102, R113, 0x20, R102 ;  /* 0x0000002071667825 */ /* 0x004fca00078e0066 */
[----:B-1----:R1:W5:Y:S04]  /*11cf0*/  LDG.E.128 R80, desc[UR12][R102.64] ;  /* 0x0000000c66507981 */ /* 0x002368000c1e1d00 */
[----:B0-----:R1:W5:Y:S01]  /*11d00*/  LDG.E.128 R76, desc[UR12][R102.64+0x10] ;  /* 0x0000100c664c7981 */ /* 0x001362000c1e1d00 */
[----:B------:R-:W-:-:S13]  /*11d10*/  ISETP.GT.AND P1, PT, R96, RZ, PT ;  /* 0x000000ff6000720c */ /* 0x000fda0003f24270 */
[----:B------:R-:W-:Y:S01]  /*11d20*/  @!P1 IMAD.MOV.U32 R96, RZ, RZ, R97 ;  /* 0x000000ffff609224 */ /* 0x000fe200078e0061 */
[----:B------:R-:W-:Y:S01]  /*11d30*/  @!P1 MOV R108, R106 ;  /* 0x0000006a006c9202 */ /* 0x000fe20000000f00 */
        /* <DEDUP_REMOVED lines=16> */
.L_x_9501:
        /* <DEDUP_REMOVED lines=12> */
.L_x_9502:
        /* <DEDUP_REMOVED lines=50> */
.L_x_9500:
        /* <DEDUP_REMOVED lines=10> */
.L_x_9499:
        /* <DEDUP_REMOVED lines=18> */
.L_x_9505:
        /* <DEDUP_REMOVED lines=12> */
.L_x_9506:
        /* <DEDUP_REMOVED lines=50> */
.L_x_9504:
        /* <DEDUP_REMOVED lines=11> */
.L_x_9503:
        /* <DEDUP_REMOVED lines=18> */
.L_x_9509:
        /* <DEDUP_REMOVED lines=12> */
.L_x_9510:
        /* <DEDUP_REMOVED lines=51> */
.L_x_9508:
        /* <DEDUP_REMOVED lines=10> */
.L_x_9507:
        /* <DEDUP_REMOVED lines=18> */
.L_x_9513:
        /* <DEDUP_REMOVED lines=12> */
.L_x_9514:
        /* <DEDUP_REMOVED lines=51> */
.L_x_9512:
        /* <DEDUP_REMOVED lines=11> */
.L_x_9511:
        /* <DEDUP_REMOVED lines=18> */
.L_x_9517:
        /* <DEDUP_REMOVED lines=12> */
.L_x_9518:
        /* <DEDUP_REMOVED lines=51> */
.L_x_9516:
        /* <DEDUP_REMOVED lines=10> */
.L_x_9515:
        /* <DEDUP_REMOVED lines=18> */
.L_x_9521:
        /* <DEDUP_REMOVED lines=12> */
.L_x_9522:
        /* <DEDUP_REMOVED lines=51> */
.L_x_9520:
        /* <DEDUP_REMOVED lines=11> */
.L_x_9519:
        /* <DEDUP_REMOVED lines=18> */
.L_x_9525:
        /* <DEDUP_REMOVED lines=12> */
.L_x_9526:
        /* <DEDUP_REMOVED lines=51> */
.L_x_9524:
        /* <DEDUP_REMOVED lines=10> */
.L_x_9523:
        /* <DEDUP_REMOVED lines=18> */
.L_x_9529:
        /* <DEDUP_REMOVED lines=12> */
.L_x_9530:
        /* <DEDUP_REMOVED lines=50> */
.L_x_9528:
        /* <DEDUP_REMOVED lines=12> */
.L_x_9498:
[----:B-1----:R-:W-:Y:S01]  /*14ac0*/  HFMA2 R80, -RZ, RZ, 0, 0 ;  /* 0x00000000ff507431 */ /* 0x002fe200000001ff */
[----:B0-----:R-:W-:Y:S01]  /*14ad0*/  MOV R76, R97 ;  /* 0x00000061004c7202 */ /* 0x001fe20000000f00 */
        /* <DEDUP_REMOVED lines=17> */
.L_x_9533:
        /* <DEDUP_REMOVED lines=12> */
.L_x_9534:
        /* <DEDUP_REMOVED lines=50> */
.L_x_9532:
        /* <DEDUP_REMOVED lines=9> */
.L_x_9531:
        /* <DEDUP_REMOVED lines=15> */
.L_x_9537:
        /* <DEDUP_REMOVED lines=12> */
.L_x_9538:
        /* <DEDUP_REMOVED lines=50> */
.L_x_9536:
        /* <DEDUP_REMOVED lines=10> */
.L_x_9535:
        /* <DEDUP_REMOVED lines=15> */
.L_x_9541:
        /* <DEDUP_REMOVED lines=12> */
.L_x_9542:
        /* <DEDUP_REMOVED lines=51> */
.L_x_9540:
        /* <DEDUP_REMOVED lines=9> */
.L_x_9539:
        /* <DEDUP_REMOVED lines=15> */
.L_x_9545:
        /* <DEDUP_REMOVED lines=12> */
.L_x_9546:
        /* <DEDUP_REMOVED lines=51> */
.L_x_9544:
        /* <DEDUP_REMOVED lines=10> */
.L_x_9543:
        /* <DEDUP_REMOVED lines=15> */
.L_x_9549:
        /* <DEDUP_REMOVED lines=12> */
.L_x_9550:
        /* <DEDUP_REMOVED lines=51> */
.L_x_9548:
        /* <DEDUP_REMOVED lines=9> */
.L_x_9547:
        /* <DEDUP_REMOVED lines=15> */
.L_x_9553:
        /* <DEDUP_REMOVED lines=12> */
.L_x_9554:
        /* <DEDUP_REMOVED lines=51> */
.L_x_9552:
        /* <DEDUP_REMOVED lines=10> */
.L_x_9551:
        /* <DEDUP_REMOVED lines=15> */
.L_x_9557:
        /* <DEDUP_REMOVED lines=12> */
.L_x_9558:
        /* <DEDUP_REMOVED lines=51> */
.L_x_9556:
        /* <DEDUP_REMOVED lines=9> */
.L_x_9555:
        /* <DEDUP_REMOVED lines=15> */
.L_x_9560:
        /* <DEDUP_REMOVED lines=12> */
.L_x_9561:
        /* <DEDUP_REMOVED lines=51> */
.L_x_9559:
        /* <DEDUP_REMOVED lines=10> */
.L_x_9527:
[----:B------:R-:W-:Y:S01]  /*176a0*/  FADD.FTZ R96, RZ, R36 ;  /* 0x00000024ff607221 */ /* 0x000fe20000010000 */
[----:B------:R-:W-:-:S04]  /*176b0*/  IMAD.WIDE.U32 R104, R113, 0x20, R104 ;  /* 0x0000002071687825 */ /* 0x000fc800078e0068 */
[----:B------:R-:W-:Y:S01]  /*176c0*/  FADD.FTZ R97, R96, R37 ;  /* 0x0000002560617221 */ /* 0x000fe20000010000 */
[----:B-----5:R0:W-:Y:S03]  /*176d0*/  STG.E.128 desc[UR12][R104.64], R80 ;  /* 0x0000005068007986 */ /* 0x0201e6000c101d0c */
        /* <DEDUP_REMOVED lines=52> */
.L_x_9562:
        /* <DEDUP_REMOVED lines=99> */
.L_x_9564:
[----:B------:R-:W-:Y:S05]  /*18050*/  BSYNC.RECONVERGENT B0 ;  /* 0x0000000000007941 */ /* 0x000fea0003800200 */
.L_x_9563:
        /* <DEDUP_REMOVED lines=12> */
.L_x_9566:
[----:B------:R-:W-:Y:S05]  /*18120*/  BSYNC.RECONVERGENT B0 ;  /* 0x0000000000007941 */ /* 0x000fea0003800200 */
.L_x_9565:
        /* <DEDUP_REMOVED lines=13> */
[----:B------:R-:W-:Y:S02]  /*18200*/  FADD.FTZ R105, -R105, R96 ;  /* 0x0000006069697221 */ /* 0x000fe40000010100 */
        /* <DEDUP_REMOVED lines=21> */
[----:B------:R-:W-:Y:S02]  /*18360*/  MOV R111, UR7 ;  /* 0x00000007006f7c02 */ /* 0x000fe40008000f00 */
[----:B------:R-:W0:Y:S01]  /*18370*/  SHFL.DOWN PT, R107, R110, 0x1, 0x1f ;  /* 0x08201f006e6b7f89 */ /* 0x000e2200000e0000 */
[----:B------:R-:W-:Y:S02]  /*18380*/  FMUL.FTZ R104, R104, R109 ;  /* 0x0000006d68687220 */ /* 0x000fe40000410000 */
[----:B------:R-:W1:Y:S02]  /*18390*/  LDC R109, c[0x0][0x448] ;  /* 0x00011200ff6d7b82 */ /* 0x000e640000000800 */
[----:B------:R-:W-:Y:S01]  /*183a0*/  FFMA.FTZ R103, R108, R104, R103 ;  /* 0x000000686c677223 */ /* 0x000fe20000010067 */
[----:B---3--:R-:W-:-:S02]  /*183b0*/  IADD3 R104, PT, PT, R96, R115, RZ ;  /* 0x0000007360687210 */ /* 0x008fc40007ffe0ff */
[----:B------:R-:W-:Y:S02]  /*183c0*/  I2FP.F32.S32 R115, R115 ;  /* 0x0000007300737245 */ /* 0x000fe40000201400 */
[----:B------:R-:W-:Y:S01]  /*183d0*/  I2FP.F32.S32 R104, R104 ;  /* 0x0000006800687245 */ /* 0x000fe20000201400 */
[----:B------:R-:W2:Y:S05]  /*183e0*/  SHFL.DOWN PT, R96, R103, 0x1, 0x1f ;  /* 0x08201f0067607f89 */ /* 0x000eaa00000e0000 */
[----:B------:R-:W3:Y:S01]  /*183f0*/  MUFU.RCP R104, R104 ;  /* 0x0000006800687308 */ /* 0x000ee20000001000 */
[----:B0-----:R-:W-:Y:S01]  /*18400*/  FADD.FTZ R105, R110, -R107 ;  /* 0x8000006b6e697221 */ /* 0x001fe20000010000 */
[----:B------:R-:W-:-:S03]  /*18410*/  FMUL.FTZ R108, R107, R115 ;  /* 0x000000736b6c7220 */ /* 0x000fc60000410000 */
[----:B------:R-:W-:Y:S01]  /*18420*/  FMUL.FTZ R106, R105, R105 ;  /* 0x00000069696a7220 */ /* 0x000fe20000410000 */
[----:B------:R-:W-:-:S03]  /*18430*/  FFMA.FTZ R105, R97, R110, R108 ;  /* 0x0000006e61697223 */ /* 0x000fc6000001006c */
[----:B------:R-:W-:Y:S01]  /*18440*/  FMUL.FTZ R106, R97, R106 ;  /* 0x0000006a616a7220 */ /* 0x000fe20000410000 */
[----:B---3--:R-:W-:Y:S01]  /*18450*/  FMUL.FTZ R107, R104, R105 ;  /* 0x00000069686b7220 */ /* 0x008fe20000410000 */
[----:B--2---:R-:W-:Y:S02]  /*18460*/  FADD.FTZ R97, R103, R96 ;  /* 0x0000006067617221 */ /* 0x004fe40000010000 */
[----:B------:R-:W-:-:S03]  /*18470*/  FMUL.FTZ R106, R106, R115 ;  /* 0x000000736a6a7220 */ /* 0x000fc60000410000 */
[----:B------:R-:W0:Y:S01]  /*18480*/  SHFL.IDX PT, R107, R107, RZ, 0x1f ;  /* 0x00001fff6b6b7589 */ /* 0x000e2200000e0000 */
[----:B------:R-:W-:Y:S02]  /*18490*/  FFMA.FTZ R106, R104, R106, R97 ;  /* 0x0000006a686a7223 */ /* 0x000fe40000010061 */
[----:B------:R-:W2:Y:S04]  /*184a0*/  @!P0 LDC.64 R104, c[0x0][0x3c0] ;  /* 0x0000f000ff688b82 */ /* 0x000ea80000000a00 */
[----:B------:R-:W1:Y:S04]  /*184b0*/  SHFL.IDX PT, R106, R106, RZ, 0x1f ;  /* 0x00001fff6a6a7589 */ /* 0x000e6800000e0000 */
[----:B------:R-:W3:Y:S01]  /*184c0*/  @!P0 LDC.64 R96, c[0x0][0x3c8] ;  /* 0x0000f200ff608b82 */ /* 0x000ee20000000a00 */
[----:B0-----:R-:W-:-:S05]  /*184d0*/  FMUL.FTZ R103, R107, R107 ;  /* 0x0000006b6b677220 */ /* 0x001fca0000410000 */
[----:B------:R-:W-:Y:S01]  /*184e0*/  FSEL R108, R103, RZ, P1 ;  /* 0x000000ff676c7208 */ /* 0x000fe20000800000 */
[----:B-1----:R-:W-:Y:S01]  /*184f0*/  FFMA.FTZ R103, R106, UR25, R109 ;  /* 0x000000196a677c23 */ /* 0x002fe2000801006d */
        /* <DEDUP_REMOVED lines=9> */
[----:B------:R-:W-:Y:S01]  /*18590*/  IMAD.U32 R97, R91, 0x10000, RZ ;  /* 0x000100005b617824 */ /* 0x000fe200078e00ff */
[----:B------:R-:W-:Y:S01]  /*185a0*/  SHF.L.U32 R105, R64, 0x10, RZ ;  /* 0x0000001040697819 */ /* 0x000fe200000006ff */
[----:B------:R-:W-:Y:S01]  /*185b0*/  UIADD3 UR4, UPT, UPT, UR4, -0x1, URZ ;  /* 0xffffffff04047890 */ /* 0x000fe2000fffe0ff */
[----:B------:R-:W-:Y:S01]  /*185c0*/  SHF.L.U32 R107, R48, 0x10, RZ ;  /* 0x00000010306b7819 */ /* 0x000fe200000006ff */
[C---:B------:R-:W-:Y:S01]  /*185d0*/  FADD.FTZ R104, -R96.reuse, R37 ;  /* 0x0000002560687221 */ /* 0x040fe20000010100 */
[C---:B------:R-:W-:Y:S01]  /*185e0*/  FADD.FTZ R36, -R96.reuse, R36 ;  /* 0x0000002460247221 */ /* 0x040fe20000010100 */
[C---:B------:R-:W-:Y:S01]  /*185f0*/  FADD.FTZ R120, -R96.reuse, R21 ;  /* 0x0000001560787221 */ /* 0x040fe20000010100 */
[C---:B------:R-:W-:Y:S01]  /*18600*/  FADD.FTZ R122, -R96.reuse, R23 ;  /* 0x00000017607a7221 */ /* 0x040fe20000010100 */
[----:B------:R-:W-:Y:S01]  /*18610*/  FADD.FTZ R124, -R96, R17 ;  /* 0x00000011607c7221 */ /* 0x000fe20000010100 */
[----:B------:R-:W-:Y:S01]  /*18620*/  SHF.L.U32 R21, R8, 0x10, RZ ;  /* 0x0000001008157819 */ /* 0x000fe200000006ff */
[----:B------:R-:W-:Y:S01]  /*18630*/  FADD.FTZ R116, -R96, R25 ;  /* 0x0000001960747221 */ /* 0x000fe20000010100 */
[----:B------:R-:W-:Y:S01]  /*18640*/  SHF.L.U32 R17, R56, 0x10, RZ ;  /* 0x0000001038117819 */ /* 0x000fe200000006ff */
[----:B------:R-:W-:-:S02]  /*18650*/  IMAD.U32 R23, R3, 0x10000, RZ ;  /* 0x0001000003177824 */ /* 0x000fc400078e00ff */
[C---:B------:R-:W-:Y:S01]  /*18660*/  FMUL.FTZ R104, R103.reuse, R104 ;  /* 0x0000006867687220 */ /* 0x040fe20000410000 */
[----:B------:R-:W-:Y:S02]  /*18670*/  IMAD.U32 R25, R72, 0x10000, RZ ;  /* 0x0001000048197824 */ /* 0x000fe400078e00ff */
[----:B------:R-:W-:Y:S01]  /*18680*/  FMUL.FTZ R36, R103, R36 ;  /* 0x0000002467247220 */ /* 0x000fe20000410000 */
[C---:B------:R-:W-:Y:S01]  /*18690*/  FADD.FTZ R38, -R96.reuse, R38 ;  /* 0x0000002660267221 */ /* 0x040fe20000010100 */
[C---:B------:R-:W-:Y:S01]  /*186a0*/  FADD.FTZ R106, -R96.reuse, R39 ;  /* 0x00000027606a7221 */ /* 0x040fe20000010100 */
[C---:B------:R-:W-:Y:S01]  /*186b0*/  FADD.FTZ R32, -R96.reuse, R32 ;  /* 0x0000002060207221 */ /* 0x040fe20000010100 */
[C---:B------:R-:W-:Y:S01]  /*186c0*/  FADD.FTZ R108, -R96.reuse, R33 ;  /* 0x00000021606c7221 */ /* 0x040fe20000010100 */
[----:B------:R-:W-:Y:S01]  /*186d0*/  FADD.FTZ R34, -R96, R34 ;  /* 0x0000002260227221 */ /* 0x000fe20000010100 */
[----:B------:R-:W-:Y:S01]  /*186e0*/  FFMA.FTZ R104, R104, R23, R21 ;  /* 0x0000001768687223 */ /* 0x000fe20000010015 */
[C---:B------:R-:W-:Y:S01]  /*186f0*/  FADD.FTZ R114, -R96.reuse, R31 ;  /* 0x0000001f60727221 */ /* 0x040fe20000010100 */
[----:B------:R-:W-:Y:S01]  /*18700*/  FADD.FTZ R118, -R96, R27 ;  /* 0x0000001b60767221 */ /* 0x000fe20000010100 */
[----:B------:R-:W-:Y:S01]  /*18710*/  FFMA.FTZ R25, R36, R25, R17 ;  /* 0x0000001924197223 */ /* 0x000fe20000010011 */
[----:B------:R-:W-:Y:S01]  /*18720*/  SHF.L.U32 R21, R57, 0x10, RZ ;  /* 0x0000001039157819 */ /* 0x000fe200000006ff */
[C---:B------:R-:W-:Y:S01]  /*18730*/  FADD.FTZ R110, -R96.reuse, R35 ;  /* 0x00000023606e7221 */ /* 0x040fe20000010100 */
[----:B------:R-:W-:Y:S01]  /*18740*/  FADD.FTZ R112, -R96, R29 ;  /* 0x0000001d60707221 */ /* 0x000fe20000010100 */
[----:B------:R-:W-:Y:S01]  /*18750*/  FMUL.FTZ R38, R103, R38 ;  /* 0x0000002667267220 */ /* 0x000fe20000410000 */
[----:B------:R-:W-:Y:S01]  /*18760*/  IMAD.U32 R17, R73, 0x10000, RZ ;  /* 0x0001000049117824 */ /* 0x000fe200078e00ff */
[----:B------:R-:W-:Y:S01]  /*18770*/  SHF.L.U32 R27, R7, 0x10, RZ ;  /* 0x00000010071b7819 */ /* 0x000fe200000006ff */
[C---:B------:R-:W-:Y:S01]  /*18780*/  FMUL.FTZ R106, R103.reuse, R106 ;  /* 0x0000006a676a7220 */ /* 0x040fe20000410000 */
[----:B------:R-:W-:Y:S01]  /*18790*/  SHF.L.U32 R31, R58, 0x10, RZ ;  /* 0x000000103a1f7819 */ /* 0x000fe200000006ff */
[----:B------:R-:W-:Y:S01]  /*187a0*/  FMUL.FTZ R32, R103, R32 ;  /* 0x0000002067207220 */ /* 0x000fe20000410000 */
[----:B------:R-:W-:Y:S01]  /*187b0*/  IMAD.U32 R23, R2, 0x10000, RZ ;  /* 0x0001000002177824 */ /* 0x000fe200078e00ff */
[----:B------:R-:W-:Y:S01]  /*187c0*/  SHF.L.U32 R35, R86, 0x10, RZ ;  /* 0x0000001056237819 */ /* 0x000fe200000006ff */
[----:B------:R-:W-:Y:S01]  /*187d0*/  IMAD.U32 R29, R74, 0x10000, RZ ;  /* 0x000100004a1d7824 */ /* 0x000fe200078e00ff */
[----:B------:R-:W-:Y:S01]  /*187e0*/  SHF.L.U32 R39, R59, 0x10, RZ ;  /* 0x000000103b277819 */ /* 0x000fe200000006ff */
[C---:B------:R-:W-:Y:S01]  /*187f0*/  FMUL.FTZ R108, R103.reuse, R108 ;  /* 0x0000006c676c7220 */ /* 0x040fe20000410000 */
[----:B------:R-:W-:Y:S01]  /*18800*/  FMUL.FTZ R34, R103, R34 ;  /* 0x0000002267227220 */ /* 0x000fe20000410000 */
[----:B------:R-:W-:-:S02]  /*18810*/  IMAD.U32 R33, R0, 0x10000, RZ ;  /* 0x0001000000217824 */ /* 0x000fc400078e00ff */
[C---:B------:R-:W-:Y:S01]  /*18820*/  FADD.FTZ R28, -R96.reuse, R28 ;  /* 0x0000001c601c7221 */ /* 0x040fe20000010100 */
        /* <DEDUP_REMOVED lines=19> */
[----:B------:R-:W-:Y:S01]  /*18960*/  FFMA.FTZ R21, R32, R29, R31 ;  /* 0x0000001d20157223 */ /* 0x000fe2000001001f */
[----:B------:R-:W-:Y:S01]  /*18970*/  FFMA.FTZ R108, R108, R33, R35 ;  /* 0x000000216c6c7223 */ /* 0x000fe20000010023 */
[----:B------:R-:W-:Y:S01]  /*18980*/  FFMA.FTZ R23, R34, R37, R39 ;  /* 0x0000002522177223 */ /* 0x000fe20000010027 */
[----:B------:R-:W-:Y:S01]  /*18990*/  SHF.L.U32 R29, R88, 0x10, RZ ;  /* 0x00000010581d7819 */ /* 0x000fe200000006ff */
[----:B------:R-:W-:Y:S01]  /*189a0*/  FMUL.FTZ R110, R103, R110 ;  /* 0x0000006e676e7220 */ /* 0x000fe20000410000 */
[----:B------:R-:W-:Y:S01]  /*189b0*/  IMAD.U32 R27, R87, 0x10000, RZ ;  /* 0x00010000571b7824 */ /* 0x000fe200078e00ff */
[----:B------:R-:W-:Y:S01]  /*189c0*/  SHF.L.U32 R33, R52, 0x10, RZ ;  /* 0x0000001034217819 */ /* 0x000fe200000006ff */
[C---:B------:R-:W-:Y:S01]  /*189d0*/  FMUL.FTZ R28, R103.reuse, R28 ;  /* 0x0000001c671c7220 */ /* 0x040fe20000410000 */
[----:B------:R-:W-:Y:S01]  /*189e0*/  SHF.L.U32 R37, R90, 0x10, RZ ;  /* 0x000000105a257819 */ /* 0x000fe200000006ff */
[----:B------:R-:W-:Y:S01]  /*189f0*/  FMUL.FTZ R112, R103, R112 ;  /* 0x0000007067707220 */ /* 0x000fe20000410000 */
[----:B------:R-:W-:Y:S01]  /*18a00*/  SHF.L.U32 R79, R53, 0x10, RZ ;  /* 0x00000010354f7819 */ /* 0x000fe200000006ff */
        /* <DEDUP_REMOVED lines=24> */
[----:B------:R-:W-:-:S02]  /*18b90*/  IMAD.U32 R35, R89, 0x10000, RZ ;  /* 0x0001000059237824 */ /* 0x000fc400078e00ff */
[----:B------:R-:W-:Y:S01]  /*18ba0*/  FFMA.FTZ R110, R110, R27, R29 ;  /* 0x0000001b6e6e7223 */ /* 0x000fe2000001001d */
[----:B------:R-:W-:Y:S02]  /*18bb0*/  IMAD.U32 R39, R69, 0x10000, RZ ;  /* 0x0001000045277824 */ /* 0x000fe400078e00ff */
[----:B------:R-:W-:Y:S01]  /*18bc0*/  FFMA.FTZ R28, R28, R31, R33 ;  /* 0x0000001f1c1c7223 */ /* 0x000fe20000010021 */
[----:B------:R-:W-:Y:S01]  /*18bd0*/  FFMA.FTZ R27, R112, R35, R37 ;  /* 0x00000023701b7223 */ /* 0x000fe20000010025 */
[----:B------:R-:W-:Y:S01]  /*18be0*/  SHF.L.U32 R31, R54, 0x10, RZ ;  /* 0x00000010361f7819 */ /* 0x000fe200000006ff */
[----:B------:R-:W-:Y:S01]  /*18bf0*/  FFMA.FTZ R30, R30, R39, R79 ;  /* 0x000000271e1e7223 */ /* 0x000fe2000001004f */
[----:B------:R-:W-:Y:S01]  /*18c00*/  SHF.L.U32 R35, R94, 0x10, RZ ;  /* 0x000000105e237819 */ /* 0x000fe200000006ff */
[----:B------:R-:W-:Y:S01]  /*18c10*/  FFMA.FTZ R29, R114, R97, R103 ;  /* 0x00000061721d7223 */ /* 0x000fe20000010067 */
[C---:B------:R-:W-:Y:S01]  /*18c20*/  SHF.L.U32 R39, R55.reuse, 0x10, RZ ;  /* 0x0000001037277819 */ /* 0x040fe200000006ff */
[----:B------:R-:W-:Y:S01]  /*18c30*/  IMAD.U32 R79, R70, 0x10000, RZ ;  /* 0x00010000464f7824 */ /* 0x000fe200078e00ff */
[----:B------:R-:W-:Y:S01]  /*18c40*/  PRMT R97, R55, 0x7632, R97 ;  /* 0x0000763237617816 */ /* 0x000fe20000000061 */
[----:B------:R-:W-:Y:S01]  /*18c50*/  IMAD.U32 R33, R93, 0x10000, RZ ;  /* 0x000100005d217824 */ /* 0x000fe200078e00ff */
[----:B------:R-:W-:Y:S01]  /*18c60*/  PRMT R112, R67, 0x7632, R112 ;  /* 0x0000763243707816 */ /* 0x000fe20000000070 */
[----:B------:R-:W-:-:S02]  /*18c70*/  IMAD.U32 R37, R71, 0x10000, RZ ;  /* 0x0001000047257824 */ /* 0x000fc400078e00ff */
        /* <DEDUP_REMOVED lines=8> */
[----:B------:R-:W-:Y:S01]  /*18d00*/  PRMT R39, R49, 0x7632, R39 ;  /* 0x0000763231277816 */ /* 0x000fe20000000027 */
        /* <DEDUP_REMOVED lines=11> */
[C---:B------:R-:W-:Y:S01]  /*18dc0*/  PRMT R16, R51.reuse, 0x7632, R16 ;  /* 0x0000763233107816 */ /* 0x040fe20000000010 */
[----:B------:R-:W-:Y:S01]  /*18dd0*/  FFMA.FTZ R31, R120, R31, R33 ;  /* 0x0000001f781f7223 */ /* 0x000fe20000010021 */
[----:B------:R-:W-:Y:S01]  /*18de0*/  FFMA.FTZ R122, R122, R37, R39 ;  /* 0x000000257a7a7223 */ /* 0x000fe20000010027 */
[----:B------:R-:W-:Y:S01]  /*18df0*/  FFMA.FTZ R97, R22, R97, R35 ;  /* 0x0000006116617223 */ /* 0x000fe20000010023 */
[----:B------:R-:W-:Y:S01]  /*18e00*/  SHF.L.U32 R33, R51, 0x10, RZ ;  /* 0x0000001033217819 */ /* 0x000fe200000006ff */
[----:B------:R-:W-:Y:S01]  /*18e10*/  IMAD.U32 R107, R67, 0x10000, RZ ;  /* 0x00010000436b7824 */ /* 0x000fe200078e00ff */
[----:B------:R-:W-:Y:S01]  /*18e20*/  SHF.L.U32 R37, R44, 0x10, RZ ;  /* 0x000000102c257819 */ /* 0x000fe200000006ff */
[C---:B------:R-:W-:Y:S01]  /*18e30*/  IMAD.U32 R35, R60.reuse, 0x10000, RZ ;  /* 0x000100003c237824 */ /* 0x040fe200078e00ff */
[----:B------:R-:W-:Y:S01]  /*18e40*/  PRMT R22, R60, 0x7632, R22 ;  /* 0x000076323c167816 */ /* 0x000fe20000000016 */
[----:B------:R-:W-:Y:S01]  /*18e50*/  UIMAD UR4, UR4, UR23, URZ ;  /* 0x00000017040472a4 */ /* 0x000fe2000f8e02ff */
[----:B------:R-:W-:Y:S01]  /*18e60*/  PRMT R20, R44, 0x7632, R20 ;  /* 0x000076322c147816 */ /* 0x000fe20000000014 */
[----:B------:R-:W-:Y:S01]  /*18e70*/  IMAD.U32 R16, R16, 0x10000, RZ ;  /* 0x0001000010107824 */ /* 0x000fe200078e00ff */
[----:B------:R-:W-:Y:S01]  /*18e80*/  SHF.L.U32 R112, R112, 0x10, RZ ;  /* 0x0000001070707819 */ /* 0x000fe200000006ff */
[----:B------:R-:W-:Y:S01]  /*18e90*/  FFMA.FTZ R107, R18, R107, R33 ;  /* 0x0000006b126b7223 */ /* 0x000fe20000010021 */
[----:B------:R-:W-:Y:S01]  /*18ea0*/  SHF.L.U32 R20, R20, 0x10, RZ ;  /* 0x0000001014147819 */ /* 0x000fe200000006ff */
[----:B------:R-:W-:Y:S01]  /*18eb0*/  FFMA.FTZ R80, R80, R35, R37 ;  /* 0x0000002350507223 */ /* 0x000fe20000010025 */
[----:B------:R-:W-:Y:S01]  /*18ec0*/  IMAD.U32 R18, R22, 0x10000, RZ ;  /* 0x0001000016127824 */ /* 0x000fe200078e00ff */
[----:B------:R-:W0:Y:S01]  /*18ed0*/  LDC.64 R36, c[0x0][0x428] ;  /* 0x00010a00ff247b82 */ /* 0x000e220000000a00 */
[----:B------:R-:W-:Y:S01]  /*18ee0*/  USHF.R.S32.HI UR5, URZ, 0x1f, UR4 ;  /* 0x0000001fff057899 */ /* 0x000fe20008011404 */
[----:B------:R-:W-:Y:S01]  /*18ef0*/  FFMA.FTZ R112, R19, R112, R16 ;  /* 0x0000007013707223 */ /* 0x000fe20000010010 */
[----:B------:R-:W-:Y:S01]  /*18f00*/  SHF.L.U32 R33, R45, 0x10, RZ ;  /* 0x000000102d217819 */ /* 0x000fe200000006ff */
[----:B------:R-:W-:-:S02]  /*18f10*/  IMAD.U32 R19, R61, 0x10000, RZ ;  /* 0x000100003d137824 */ /* 0x000fc400078e00ff */
[----:B------:R-:W-:Y:S01]  /*18f20*/  FFMA.FTZ R81, R81, R18, R20 ;  /* 0x0000001251517223 */ /* 0x000fe20000010014 */
[----:B------:R-:W-:Y:S01]  /*18f30*/  ULEA.HI UR5, UR5, UR4, URZ, 0x3 ;  /* 0x0000000405057291 */ /* 0x000fe2000f8f18ff */
[----:B------:R-:W-:Y:S01]  /*18f40*/  PRMT R109, R66, 0x7632, R109 ;  /* 0x00007632426d7816 */ /* 0x000fe2000000006d */
[----:B------:R-:W-:Y:S01]  /*18f50*/  FFMA.FTZ R82, R82, R19, R33 ;  /* 0x0000001352527223 */ /* 0x000fe20000010021 */
[----:B------:R-:W-:Y:S01]  /*18f60*/  PRMT R111, R50, 0x7632, R111 ;  /* 0x00007632326f7816 */ /* 0x000fe2000000006f */
[----:B------:R-:W-:Y:S01]  /*18f70*/  IMAD.U32 R19, R62, 0x10000, RZ ;  /* 0x000100003e137824 */ /* 0x000fe200078e00ff */
[----:B------:R-:W-:Y:S01]  /*18f80*/  PRMT R16, R61, 0x7632, R16 ;  /* 0x000076323d107816 */ /* 0x000fe20000000010 */
[----:B------:R-:W-:Y:S01]  /*18f90*/  IMAD.U32 R109, R109, 0x10000, RZ ;  /* 0x000100006d6d7824 */ /* 0x000fe200078e00ff */
[----:B------:R-:W-:Y:S01]  /*18fa0*/  PRMT R18, R45, 0x7632, R18 ;  /* 0x000076322d127816 */ /* 0x000fe20000000012 */
[----:B------:R-:W-:Y:S01]  /*18fb0*/  IMAD.U32 R20, RZ, RZ, UR5 ;  /* 0x00000005ff147e24 */ /* 0x000fe2000f8e00ff */
[----:B------:R-:W-:Y:S01]  /*18fc0*/  SHF.L.U32 R33, R46, 0x10, RZ ;  /* 0x000000102e217819 */ /* 0x000fe200000006ff */
[----:B------:R-:W-:Y:S01]  /*18fd0*/  IMAD.U32 R16, R16, 0x10000, RZ ;  /* 0x0001000010107824 */ /* 0x000fe200078e00ff */
[----:B------:R-:W-:-:S02]  /*18fe0*/  SHF.L.U32 R111, R111, 0x10, RZ ;  /* 0x000000106f6f7819 */ /* 0x000fc400000006ff */
[----:B------:R-:W-:Y:S01]  /*18ff0*/  SHF.L.U32 R18, R18, 0x10, RZ ;  /* 0x0000001012127819 */ /* 0x000fe200000006ff */
[----:B------:R-:W-:Y:S01]  /*19000*/  FFMA.FTZ R76, R76, R19, R33 ;  /* 0x000000134c4c7223 */ /* 0x000fe20000010021 */
[----:B------:R-:W-:Y:S01]  /*19010*/  SHF.L.U32 R33, R47, 0x10, RZ ;  /* 0x000000102f217819 */ /* 0x000fe200000006ff */
[----:B------:R-:W-:Y:S01]  /*19020*/  FFMA.FTZ R124, R124, R109, R111 ;  /* 0x0000006d7c7c7223 */ /* 0x000fe2000001006f */
[----:B------:R-:W-:Y:S02]  /*19030*/  IMAD.U32 R19, R63, 0x10000, RZ ;  /* 0x000100003f137824 */ /* 0x000fe400078e00ff */
[----:B------:R-:W-:Y:S01]  /*19040*/  FFMA.FTZ R83, R83, R16, R18 ;  /* 0x0000001053537223 */ /* 0x000fe20000010012 */
[----:B------:R-:W-:Y:S02]  /*19050*/  PRMT R16, R62, 0x7632, R16 ;  /* 0x000076323e107816 */ /* 0x000fe40000000010 */
[----:B------:R-:W-:Y:S01]  /*19060*/  PRMT R18, R46, 0x7632, R18 ;  /* 0x000076322e127816 */ /* 0x000fe20000000012 */
[----:B------:R-:W-:Y:S01]  /*19070*/  FFMA.FTZ R78, R78, R19, R33 ;  /* 0x000000134e4e7223 */ /* 0x000fe20000010021 */
[----:B------:R-:W-:-:S02]  /*19080*/  PRMT R109, R63, 0x7632, R109 ;  /* 0x000076323f6d7816 */ /* 0x000fc4000000006d */
[----:B------:R-:W-:Y:S01]  /*19090*/  PRMT R111, R47, 0x7632, R111 ;  /* 0x000076322f6f7816 */ /* 0x000fe2000000006f */
[----:B------:R-:W-:Y:S01]  /*190a0*/  IMAD.U32 R18, R18, 0x10000, RZ ;  /* 0x0001000012127824 */ /* 0x000fe200078e00ff */
[----:B------:R-:W-:Y:S02]  /*190b0*/  LEA.HI.SX32 R39, R20, R113, 0x1d ;  /* 0x0000007114277211 */ /* 0x000fe400078feaff */
[----:B------:R-:W-:Y:S01]  /*190c0*/  SHF.L.U32 R16, R16, 0x10, RZ ;  /* 0x0000001010107819 */ /* 0x000fe200000006ff */
[----:B------:R-:W-:Y:S01]  /*190d0*/  IMAD.U32 R111, R111, 0x10000, RZ ;  /* 0x000100006f6f7824 */ /* 0x000fe200078e00ff */
[----:B------:R-:W-:Y:S01]  /*190e0*/  SHF.L.U32 R109, R109, 0x10, RZ ;  /* 0x000000106d6d7819 */ /* 0x000fe200000006ff */
[C---:B------:R-:W-:Y:S01]  /*190f0*/  VIADD R35, R39.reuse, 0x200 ;  /* 0x0000020027237836 */ /* 0x040fe20000000000 */
[----:B------:R-:W-:Y:S01]  /*19100*/  IADD3 R33, PT, PT, R39, 0x100, RZ ;  /* 0x0000010027217810 */ /* 0x000fe20007ffe0ff */
[----:B------:R-:W-:Y:S01]  /*19110*/  FFMA.FTZ R77, R77, R16, R18 ;  /* 0x000000104d4d7223 */ /* 0x000fe20000010012 */
[C---:B------:R-:W-:Y:S01]  /*19120*/  IADD3 R19, PT, PT, R39.reuse, 0x300, RZ ;  /* 0x0000030027137810 */ /* 0x040fe20007ffe0ff */
[----:B------:R-:W-:Y:S01]  /*19130*/  FFMA.FTZ R109, R96, R109, R111 ;  /* 0x0000006d606d7223 */ /* 0x000fe2000001006f */
        /* <DEDUP_REMOVED lines=24> */
.L_x_9567:
[----:B------:R-:W-:Y:S02]  /*192c0*/  UIADD3 UR7, UPT, UPT, UR7, UR20, URZ ;  /* 0x0000001407077290 */ /* 0x000fe4000fffe0ff */
[----:B------:R-:W-:Y:S02]  /*192d0*/  UPLOP3.LUT UP1, UPT, UPT, UPT, UP1, 0x40, 0x4 ;  /* 0x000000000004789c */ /* 0x000fe40003f2e810 */
[----:B------:R-:W-:-:S09]  /*192e0*/  UISETP.GE.AND UP0, UPT, UR7, UR21, UPT ;  /* 0x000000150700728c */ /* 0x000fd2000bf06270 */
[----:B------:R-:W-:Y:S05]  /*192f0*/  BRA.U !UP0, `(.L_x_9568) ;  /* 0xfffffe7508c07547 */ /* 0x000fea000b83ffff */
[----:B------:R-:W-:Y:S05]  /*19300*/  EXIT ;  /* 0x000000000000794d */ /* 0x000fea0003800000 */
.L_x_9569:
        /* <DEDUP_REMOVED lines=15> */
.L_x_27519:


//--------------------- .text._ZN10layer_norm13ln_fwd_kernelINS_13Kernel_traitsI13__nv_bfloat16S2_fS2_fjLj8192ELj1ELj1ELj8ELj16ENS_18Kernel_traits_baseILj8192ES2_S2_fS2_fjLj256EEEEELb1ELb1ELb0ELb0EEEvNS_9FwdParamsE --------------------------
	.section	.text._ZN10layer_norm13ln_fwd_kernelINS_13Kernel_traitsI13__nv_bfloat16S2_fS2_fjLj8192ELj1ELj1ELj8ELj16ENS_18Kernel_traits_baseILj8192ES2_S2_fS2_fjLj256EEEEELb1ELb1ELb0ELb0EEEvNS_9FwdParamsE,"ax",@progbits
	.align	128
        .global         _ZN10layer_norm13ln_fwd_kernelINS_13Kernel_traitsI13__nv_bfloat16S2_fS2_fjLj8192ELj1ELj1ELj8ELj16ENS_18Kernel_traits_baseILj8192ES2_S2_fS2_fjLj256EEEEELb1ELb1ELb0ELb0EEEvNS_9FwdParamsE
        .type           _ZN10layer_norm13ln_fwd_kernelINS_13Kernel_traitsI13__nv_bfloat16S2_fS2_fjLj8192ELj1ELj1ELj8ELj16ENS_18Kernel_traits_baseILj8192ES2_S2_fS2_fjLj256EEEEELb1ELb1ELb0ELb0EEEvNS_9FwdParamsE,@function
        .size           _ZN10layer_norm13ln_fwd_kernelINS_13Kernel_traitsI13__nv_bfloat16S2_fS2_fjLj8192ELj1ELj1ELj8ELj16ENS_18Kernel_traits_baseILj8192ES2_S2_fS2_fjLj256EEEEELb1ELb1ELb0ELb0EEEvNS_9FwdParamsE,(.L_x_27520 - _ZN10layer_norm13ln_fwd_kernelINS_13Kernel_traitsI13__nv_bfloat16S2_fS2_fjLj8192ELj1ELj1ELj8ELj16ENS_18Kernel_traits_baseILj8192ES2_S2_fS2_fjLj256EEEEELb1ELb1ELb0ELb0EEEvNS_9FwdParamsE)
        .other          _ZN10layer_norm13ln_fwd_kernelINS_13Kernel_traitsI13__nv_bfloat16S2_fS2_fjLj8192ELj1ELj1ELj8ELj16ENS_18Kernel_traits_baseILj8192ES2_S2_fS2_fjLj256EEEEELb1ELb1ELb0ELb0EEEvNS_9FwdParamsE,@"STO_CUDA_ENTRY STV_DEFAULT"
_ZN10layer_norm13ln_fwd_kernelINS_13Kernel_traitsI13__nv_bfloat16S2_fS2_fjLj8192ELj1ELj1ELj8ELj16ENS_18Kernel_traits_baseILj8192ES2_S2_fS2_fjLj256EEEEELb1ELb1ELb0ELb0EEEvNS_9FwdParamsE:
.text._ZN10layer_norm13ln_fwd_kernelINS_13Kernel_traitsI13__nv_bfloat16S2_fS2_fjLj8192ELj1ELj1ELj8ELj16ENS_18Kernel_traits_baseILj8192ES2_S2_fS2_fjLj256EEEEELb1ELb1ELb0ELb0EEEvNS_9FwdParamsE:
        /* <DEDUP_REMOVED lines=75> */
.L_x_9571:
        /* <DEDUP_REMOVED lines=13> */
[----:B------:R1:W5:Y:S02]  /*0580*/  @P0 LDG.E.128 R116, desc[UR6][R20.64] ;  /* 0x0000000614740981 */ /* 0x000364000c1e1d00 */
[----:B------:R-:W4:Y:S01]  /*0590*/  @P2 LDC.64 R56, c[0x0][0x3e8] ;  /* 0x0000fa00ff382b82 */ /* 0x000f220000000a00 */
[C---:B--2---:R-:W-:Y:S01]  /*05a0*/  @P1 IMAD.WIDE.U32 R44, R63.reuse, 0x10, R44 ;  /* 0x000000103f2c1825 */ /* 0x044fe200078e002c */
[----:B------:R2:W5:Y:S01]  /*05b0*/  @P0 LDG.E.128 R40, desc[UR6][R32.64] ;  /* 0x0000000620280981 */ /* 0x000562000c1e1d00 */
[----:B------:R-:W-:Y:S02]  /*05c0*/  @P3 CS2R R10, SRZ ;  /* 0x00000000000a3805 */ /* 0x000fe4000001ff00 */
[----:B------:R-:W-:Y:S01]  /*05d0*/  @P3 CS2R R8, SRZ ;  /* 0x0000000000083805 */ /* 0x000fe2000001ff00 */
[----:B------:R-:W-:Y:S01]  /*05e0*/  IMAD.MOV.U32 R22, RZ, RZ, RZ ;  /* 0x000000ffff167224 */ /* 0x000fe200078e00ff */
[----:B------:R2:W5:Y:S01]  /*05f0*/  @P1 LDG.E.128 R36, desc[UR6][R44.64] ;  /* 0x000000062c241981 */ /* 0x000562000c1e1d00 */
[----:B------:R-:W1:Y:S01]  /*0600*/  @P3 LDC.64 R58, c[0x0][0x3d0] ;  /* 0x0000f400ff3a3b82 */ /* 0x000e620000000a00 */
[C---:B---3--:R-:W-:Y:S01]  /*0610*/  @P1 IMAD.WIDE.U32 R52, R63.reuse, 0x10, R48 ;  /* 0x000000103f341825 */ /* 0x048fe200078e0030 */
[----:B------:R-:W-:-:S04]  /*0620*/  @P1 IADD3 R63, PT, PT, R63, 0x100, RZ ;  /* 0x000001003f3f1810 */ /* 0x000fc80007ffe0ff */
[----:B------:R3:W5:Y:S02]  /*0630*/  @P1 LDG.E.128 R28, desc[UR6][R52.64] ;  /* 0x00000006341c1981 */ /* 0x000764000c1e1d00 */
[----:B------:R-:W2:Y:S01]  /*0640*/  @P3 LDC.64 R60, c[0x0][0x3e8] ;  /* 0x0000fa00ff3c3b82 */ /* 0x000ea20000000a00 */
[----:B0-----:R-:W-:-:S05]  /*0650*/  @P2 IMAD.WIDE.U32 R54, R63, 0x10, R50 ;  /* 0x000000103f362825 */ /* 0x001fca00078e0032 */
[----:B------:R3:W5:Y:S01]  /*0660*/  @P2 LDG.E.128 R24, desc[UR6][R54.64] ;  /* 0x0000000636182981 */ /* 0x000762000c1e1d00 */
[----:B----4-:R-:W-:-:S04]  /*0670*/  @P2 IMAD.WIDE.U32 R56, R63, 0x10, R56 ;  /* 0x000000103f382825 */ /* 0x010fc800078e0038 */
[----:B------:R-:W-:Y:S01]  /*0680*/  @P2 VIADD R63, R63, 0x100 ;  /* 0x000001003f3f2836 */ /* 0x000fe20000000000 */
[----:B------:R3:W5:Y:S03]  /*0690*/  @P2 LDG.E.128 R16, desc[UR6][R56.64] ;  /* 0x0000000638102981 */ /* 0x000766000c1e1d00 */
[----:B-1----:R-:W-:-:S05]  /*06a0*/  @P3 IMAD.WIDE.U32 R48, R63, 0x10, R58 ;  /* 0x000000103f303825 */ /* 0x002fca00078e003a */
[----:B------:R3:W5:Y:S01]  /*06b0*/  @P3 LDG.E.128 R12, desc[UR6][R48.64] ;  /* 0x00000006300c3981 */ /* 0x000762000c1e1d00 */
[----:B--2---:R-:W-:-:S05]  /*06c0*/  @P3 IMAD.WIDE.U32 R50, R63, 0x10, R60 ;  /* 0x000000103f323825 */ /* 0x004fca00078e003c */
[----:B------:R3:W5:Y:S01]  /*06d0*/  @P3 LDG.E.128 R4, desc[UR6][R50.64] ;  /* 0x0000000632043981 */ /* 0x000762000c1e1d00 */
[----:B------:R-:W-:Y:S02]  /*06e0*/  CS2R R20, SRZ ;  /* 0x0000000000147805 */ /* 0x000fe4000001ff00 */
[----:B------:R-:W-:Y:S01]  /*06f0*/  CS2R R32, SRZ ;  /* 0x0000000000207805 */ /* 0x000fe2000001ff00 */
[----:B------:R-:W-:Y:S01]  /*0700*/  IMAD.MOV.U32 R46, RZ, RZ, RZ ;  /* 0x000000ffff2e7224 */ /* 0x000fe200078e00ff */
[----:B------:R-:W-:Y:S01]  /*0710*/  CS2R R44, SRZ ;  /* 0x00000000002c7805 */ /* 0x000fe2000001ff00 */
[----:B------:R-:W-:Y:S01]  /*0720*/  @P0 IMAD.MOV.U32 R47, RZ, RZ, RZ ;  /* 0x000000ffff2f0224 */ /* 0x000fe200078e00ff */
[----:B------:R-:W-:Y:S01]  /*0730*/  @P1 MOV R35, RZ ;  /* 0x000000ff00231202 */ /* 0x000fe20000000f00 */
[----:B------:R-:W-:-:S07]  /*0740*/  @P2 IMAD.MOV.U32 R23, RZ, RZ, RZ ;  /* 0x000000ffff172224 */ /* 0x000fce00078e00ff */
.L_x_9572:
[----:B------:R-:W-:Y:S05]  /*0750*/  BSYNC.RECONVERGENT B0 ;  /* 0x0000000000007941 */ /* 0x000fea0003800200 */
.L_x_9570:
[----:B------:R-:W0:Y:S08]  /*0760*/  S2UR UR4, SR_CTAID.X ;  /* 0x00000000000479c3 */ /* 0x000e300000002500 */
[----:B---3--:R-:W0:Y:S02]  /*0770*/  LDC R48, c[0x0][0x384] ;  /* 0x0000e100ff307b82 */ /* 0x008e240000000800 */
[----:B0-----:R-:W-:-:S13]  /*0780*/  ISETP.LE.AND P0, PT, R48, UR4, PT ;  /* 0x0000000430007c0c */ /* 0x001fda000bf03270 */
[----:B------:R-:W-:Y:S05]  /*0790*/  @P0 EXIT ;  /* 0x000000000000094d */ /* 0x000fea0003800000 */
[----:B------:R-:W0:Y:S01]  /*07a0*/  LDCU UR5, c[0x0][0x360] ;  /* 0x00006c00ff0577ac */ /* 0x000e220008000800 */
[----:B------:R-:W-:Y:S01]  /*07b0*/  IMAD.U32 R94, RZ, RZ, UR4 ;  /* 0x00000004ff5e7e24 */ /* 0x000fe2000f8e00ff */
[----:B-----5:R-:W-:Y:S01]  /*07c0*/  IADD3 R52, PT, PT, R2, -0x61c88647, RZ ;  /* 0x9e3779b902347810 */ /* 0x020fe20007ffe0ff */
[----:B------:R-:W-:Y:S01]  /*07d0*/  IMAD.HI.U32 R49, R113, -0x2daee0ad, RZ ;  /* 0xd2511f5371317827 */ /* 0x000fe200078e00ff */
[----:B------:R-:W-:Y:S01]  /*07e0*/  LOP3.LUT R57, R65, 0xe0, RZ, 0xc0, !PT ;  /* 0x000000e041397812 */ /* 0x000fe200078ec0ff */
[----:B------:R-:W1:Y:S02]  /*07f0*/  LDC.64 R60, c[0x0][0x3e0] ;  /* 0x0000f800ff3c7b82 */ /* 0x000e640000000a00 */
[----:B------:R-:W-:Y:S02]  /*0800*/  HFMA2 R105, -RZ, RZ, 0, 0 ;  /* 0x00000000ff697431 */ /* 0x000fe400000001ff */
[----:B------:R-:W-:Y:S01]  /*0810*/  IMAD R54, R113, -0x2daee0ad, RZ ;  /* 0xd2511f5371367824 */ /* 0x000fe200078e02ff */
[----:B------:R-:W-:Y:S01]  /*0820*/  LOP3.LUT R49, R49, R3, RZ, 0x3c, !PT ;  /* 0x0000000331317212 */ /* 0x000fe200078e3cff */
[----:B------:R-:W-:Y:S01]  /*0830*/  VIADD R55, R3, 0xbb67ae85 ;  /* 0xbb67ae8503377836 */ /* 0x000fe20000000000 */
[----:B------:R-:W-:Y:S01]  /*0840*/  LOP3.LUT R111, R111, 0x3, RZ, 0xc0, !PT ;  /* 0x000000036f6f7812 */ /* 0x000fe200078ec0ff */
[----:B------:R-:W-:Y:S01]  /*0850*/  UPLOP3.LUT UP1, UPT, UPT, UPT, UPT, 0x40, 0x4 ;  /* 0x000000000004789c */ /* 0x000fe20003f2e870 */
[----:B------:R-:W-:Y:S01]  /*0860*/  PRMT R115, R11, 0x7632, R115 ;  /* 0x000076320b737816 */ /* 0x000fe20000000073 */
[----:B------:R-:W-:Y:S01]  /*0870*/  IMAD.HI.U32 R50, R49, -0x326172a9, RZ ;  /* 0xcd9e8d5731327827 */ /* 0x000fe200078e00ff */
[----:B------:R-:W-:Y:S01]  /*0880*/  PRMT R120, R15, 0x7632, R120 ;  /* 0x000076320f787816 */ /* 0x000fe20000000078 */
[----:B------:R-:W2:Y:S01]  /*0890*/  LDCU UR12, c[0x0][0x388] ;  /* 0x00007100ff0c77ac */ /* 0x000ea20008000800 */
[----:B------:R-:W-:Y:S01]  /*08a0*/  PRMT R121, R10, 0x7632, R121 ;  /* 0x000076320a797816 */ /* 0x000fe20000000079 */
[----:B------:R-:W-:Y:S01]  /*08b0*/  IMAD R49, R49, -0x326172a9, RZ ;  /* 0xcd9e8d5731317824 */ /* 0x000fe200078e02ff */
[----:B------:R-:W-:Y:S01]  /*08c0*/  PRMT R122, R14, 0x7632, R122 ;  /* 0x000076320e7a7816 */ /* 0x000fe2000000007a */
[----:B0-----:R-:W-:Y:S01]  /*08d0*/  IMAD R114, R94, UR5, R65 ;  /* 0x000000055e727c24 */ /* 0x001fe2000f8e0241 */
[----:B------:R-:W-:Y:S01]  /*08e0*/  PRMT R123, R9, 0x7632, R123 ;  /* 0x00007632097b7816 */ /* 0x000fe2000000007b */
[----:B------:R-:W0:Y:S01]  /*08f0*/  LDCU.U8 UR10, c[0x0][0x410] ;  /* 0x00008200ff0a77ac */ /* 0x000e220008000000 */
[----:B------:R-:W-:Y:S01]  /*0900*/  PRMT R124, R13, 0x7632, R124 ;  /* 0x000076320d7c7816 */ /* 0x000fe2000000007c */
[----:B------:R-:W-:Y:S01]  /*0910*/  IMAD.HI.U32 R48, R114, -0x326172a9, RZ ;  /* 0xcd9e8d5772307827 */ /* 0x000fe200078e00ff */
[----:B------:R-:W-:Y:S01]  /*0920*/  PRMT R125, R8, 0x7632, R125 ;  /* 0x00007632087d7816 */ /* 0x000fe2000000007d */
[----:B------:R-:W3:Y:S01]  /*0930*/  LDCU UR11, c[0x0][0x400] ;  /* 0x00008000ff0b77ac */ /* 0x000ee20008000800 */
[----:B------:R-:W-:Y:S01]  /*0940*/  PRMT R126, R12, 0x7632, R126 ;  /* 0x000076320c7e7816 */ /* 0x000fe2000000007e */
[----:B------:R-:W-:Y:S01]  /*0950*/  IMAD R51, R114, -0x326172a9, RZ ;  /* 0xcd9e8d5772337824 */ /* 0x000fe200078e02ff */
[----:B------:R-:W-:Y:S01]  /*0960*/  LOP3.LUT R48, R93, R48, R2, 0x96, !PT ;  /* 0x000000305d307212 */ /* 0x000fe200078e9602 */
[----:B------:R-:W4:Y:S01]  /*0970*/  LDCU.64 UR8, c[0x0][0x3a0] ;  /* 0x00007400ff0877ac */ /* 0x000f220008000a00 */
[----:B-1----:R-:W-:-:S02]  /*0980*/  ISETP.NE.U32.AND P0, PT, R60, RZ, PT ;  /* 0x000000ff3c00720c */ /* 0x002fc40003f05070 */
[----:B------:R-:W-:Y:S01]  /*0990*/  LOP3.LUT R50, R52, R51, R50, 0x96, !PT ;  /* 0x0000003334327212 */ /* 0x000fe200078e9632 */
[----:B------:R-:W-:Y:S01]  /*09a0*/  IMAD.HI.U32 R53, R48, -0x2daee0ad, RZ ;  /* 0xd2511f5330357827 */ /* 0x000fe200078e00ff */
[----:B------:R-:W-:Y:S02]  /*09b0*/  IADD3 R51, PT, PT, R2, 0x3c6ef372, RZ ;  /* 0x3c6ef37202337810 */ /* 0x000fe40007ffe0ff */
[----:B------:R-:W-:Y:S01]  /*09c0*/  ISETP.NE.AND.EX P0, PT, R61, RZ, PT, P0 ;  /* 0x000000ff3d00720c */ /* 0x000fe20003f05300 */
[----:B------:R-:W-:Y:S01]  /*09d0*/  IMAD.HI.U32 R52, R50, -0x2daee0ad, RZ ;  /* 0xd2511f5332347827 */ /* 0x000fe200078e00ff */
[----:B------:R-:W-:Y:S02]  /*09e0*/  LOP3.LUT R53, R55, R54, R53, 0x96, !PT ;  /* 0x0000003637357212 */ /* 0x000fe400078e9635 */
[----:B------:R-:W-:Y:S01]  /*09f0*/  P2R R159, PR, RZ, 0x1 ;  /* 0x00000001ff9f7803 */ /* 0x000fe20000000000 */
        /* <DEDUP_REMOVED lines=57> */
[----:B------:R-:W-:Y:S01]  /*0d90*/  SHF.R.S32.HI R55, RZ, 0x3, R0 ;  /* 0x00000003ff377819 */ /* 0x000fe20000011400 */
[----:B------:R-:W-:Y:S01]  /*0da0*/  VIADD R51, R2, 0xb54cda56 ;  /* 0xb54cda5602337836 */ /* 0x000fe20000000000 */
[----:B------:R-:W-:Y:S01]  /*0db0*/  SHF.L.U32 R0, R65, 0x5, RZ ;  /* 0x0000000541007819 */ /* 0x000fe200000006ff */
[----:B------:R-:W-:Y:S01]  /*0dc0*/  VIADD R54, R3, 0x1fd5c5a3 ;  /* 0x1fd5c5a303367836 */ /* 0x000fe20000000000 */
[----:B------:R-:W-:Y:S01]  /*0dd0*/  LOP3.LUT R56, R55, 0xff, RZ, 0xc0, !PT ;  /* 0x000000ff37387812 */ /* 0x000fe200078ec0ff */
[----:B------:R-:W-:Y:S01]  /*0de0*/  IMAD R49, R49, -0x326172a9, RZ ;  /* 0xcd9e8d5731317824 */ /* 0x000fe200078e02ff */
[----:B------:R-:W-:Y:S01]  /*0df0*/  LOP3.LUT R59, R0, 0x3e0, RZ, 0xc0, !PT ;  /* 0x000003e0003b7812 */ /* 0x000fe200078ec0ff */
[----:B------:R-:W-:Y:S01]  /*0e00*/  IMAD.HI.U32 R0, R52, -0x326172a9, RZ ;  /* 0xcd9e8d5734007827 */ /* 0x000fe200078e00ff */
[----:B------:R-:W-:-:S02]  /*0e10*/  LOP3.LUT R48, R51, R53, R48, 0x96, !PT ;  /* 0x0000003533307212 */ /* 0x000fc400078e9630 */
[----:B------:R-:W-:Y:S01]  /*0e20*/  VIADDMNMX R57, R56, -R57, RZ, !PT ;  /* 0x8000003938397246 */ /* 0x000fe200078001ff */
[----:B------:R-:W-:Y:S01]  /*0e30*/  IMAD R53, R50, -0x2daee0ad, RZ ;  /* 0xd2511f5332357824 */ /* 0x000fe200078e02ff */
[----:B------:R-:W-:Y:S01]  /*0e40*/  VIADDMNMX R59, R56, -R59, RZ, !PT ;  /* 0x8000003b383b7246 */ /* 0x000fe200078001ff */
[----:B------:R-:W-:Y:S01]  /*0e50*/  VIADD R51, R2, 0x5384540f ;  /* 0x5384540f02337836 */ /* 0x000fe20000000000 */
[----:B------:R-:W-:Y:S01]  /*0e60*/  LOP3.LUT R55, R55, 0xffffff00, RZ, 0xc0, !PT ;  /* 0xffffff0037377812 */ /* 0x000fe200078ec0ff */
[----:B------:R-:W-:Y:S01]  /*0e70*/  IMAD.HI.U32 R50, R48, -0x2daee0ad, RZ ;  /* 0xd2511f5330327827 */ /* 0x000fe200078e00ff */
[----:B------:R-:W-:Y:S02]  /*0e80*/  VIMNMX R56, PT, PT, R57, 0x20, PT ;  /* 0x0000002039387848 */ /* 0x000fe40003fe0100 */
[----:B------:R-:W-:Y:S01]  /*0e90*/  LOP3.LUT R0, R51, R49, R0, 0x96, !PT ;  /* 0x0000003133007212 */ /* 0x000fe200078e9600 */
[----:B------:R-:W-:Y:S01]  /*0ea0*/  IMAD R49, R52, -0x326172a9, RZ ;  /* 0xcd9e8d5734317824 */ /* 0x000fe200078e02ff */
[----:B------:R-:W-:Y:S01]  /*0eb0*/  LOP3.LUT R50, R54, R53, R50, 0x96, !PT ;  /* 0x0000003536327212 */ /* 0x000fe200078e9632 */
[----:B------:R-:W-:Y:S01]  /*0ec0*/  IMAD R56, R56, 0x8, R55 ;  /* 0x0000000838387824 */ /* 0x000fe200078e0237 */
[----:B------:R-:W-:Y:S01]  /*0ed0*/  IADD3 R54, PT, PT, R3, -0x24c28bd8, RZ ;  /* 0xdb3d742803367810 */ /* 0x000fe20007ffe0ff */
[----:B------:R-:W-:Y:S01]  /*0ee0*/  IMAD R53, R48, -0x2daee0ad, RZ ;  /* 0xd2511f5330357824 */ /* 0x000fe200078e02ff */
[----:B------:R-:W-:Y:S01]  /*0ef0*/  VIMNMX R58, PT, PT, R59, 0x20, PT ;  /* 0x000000203b3a7848 */ /* 0x000fe20003fe0100 */
[----:B------:R-:W-:Y:S01]  /*0f00*/  IMAD.HI.U32 R52, R0, -0x2daee0ad, RZ ;  /* 0xd2511f5300347827 */ /* 0x000fe200078e00ff */
[----:B------:R-:W-:-:S02]  /*0f10*/  I2FP.F32.U32 R56, R56 ;  /* 0x0000003800387245 */ /* 0x000fc40000201000 */
[----:B------:R-:W-:Y:S01]  /*0f20*/  LEA R95, R58, R55, 0x3 ;  /* 0x000000373a5f7211 */ /* 0x000fe200078e18ff */
[----:B------:R-:W-:Y:S01]  /*0f30*/  IMAD.HI.U32 R48, R50, -0x326172a9, RZ ;  /* 0xcd9e8d5732307827 */ /* 0x000fe200078e00ff */
[----:B------:R1:W0:Y:S01]  /*0f40*/  MUFU.RCP R96, R56 ;  /* 0x0000003800607308 */ /* 0x0002220000001000 */
[----:B------:R-:W-:Y:S02]  /*0f50*/  LOP3.LUT R52, R54, R53, R52, 0x96, !PT ;  /* 0x0000003536347212 */ /* 0x000fe400078e9634 */
        /* <DEDUP_REMOVED lines=30> */
.L_x_9920:
[----:B------:R-:W-:-:S13]  /*1140*/  ISETP.NE.AND P1, PT, R159, RZ, PT ;  /* 0x000000ff9f00720c */ /* 0x000fda0003f25270 */
[----:B------:R-:W0:Y:S02]  /*1150*/  @P1 LDC.64 R90, c[0x0][0x3e0] ;  /* 0x0000f800ff5a1b82 */ /* 0x000e240000000a00 */
[----:B0-----:R-:W-:-:S06]  /*1160*/  @P1 IMAD.WIDE R90, R94, 0x2, R90 ;  /* 0x000000025e5a1825 */ /* 0x001fcc00078e025a */
[----:B------:R-:W2:Y:S01]  /*1170*/  @P1 LDG.E.U16 R90, desc[UR6][R90.64] ;  /* 0x000000065a5a1981 */ /* 0x000ea2000c1e1500 */
[----:B------:R-:W-:Y:S01]  /*1180*/  IMAD R0, R94, UR12, RZ ;  /* 0x0000000c5e007c24 */ /* 0x000fe2000f8e02ff */
[----:B------:R-:W-:Y:S01]  /*1190*/  ISETP.GE.U32.AND P0, PT, R92, 0x100, PT ;  /* 0x000001005c00780c */ /* 0x000fe20003f06070 */
[----:B------:R-:W-:Y:S01]  /*11a0*/  BSSY.RECONVERGENT B0, `(.L_x_9573) ;  /* 0x0000677000007945 */ /* 0x000fe20003800200 */
[----:B------:R-:W0:Y:S02]  /*11b0*/  S2R R88, SR_TID.X ;  /* 0x0000000000587919 */ /* 0x000e240000002100 */
[----:B------:R-:W-:Y:S02]  /*11c0*/  SHF.R.S32.HI R89, RZ, 0x1f, R0 ;  /* 0x0000001fff597819 */ /* 0x000fe40000011400 */
[----:B------:R-:W-:Y:S02]  /*11d0*/  P2R R162, PR, RZ, 0x1 ;  /* 0x00000001ffa27803 */ /* 0x000fe40000000000 */
[----:B------:R-:W-:Y:S01]  /*11e0*/  LEA.HI R89, R89, R0, RZ, 0x3 ;  /* 0x0000000059597211 */ /* 0x000fe200078f18ff */
[----:B------:R-:W-:-:S03]  /*11f0*/  IMAD.MOV.U32 R0, RZ, RZ, 0x3f800000 ;  /* 0x3f800000ff007424 */ /* 0x000fc600078e00ff */
        /* <DEDUP_REMOVED lines=12> */
[----:B------:R0:W5:Y:S04]  /*12c0*/  LDG.E.128 R48, desc[UR6][R56.64] ;  /* 0x0000000638307981 */ /* 0x000168000c1e1d00 */
[----:B------:R0:W5:Y:S01]  /*12d0*/  LDG.E.128 R52, desc[UR6][R56.64+0x10] ;  /* 0x0000100638347981 */ /* 0x000162000c1e1d00 */
[----:B------:R-:W-:Y:S01]  /*12e0*/  ISETP.NE.AND P0, PT, R111, 0x1, PT ;  /* 0x000000016f00780c */ /* 0x000fe20003f05270 */
[----:B------:R-:W-:Y:S01]  /*12f0*/  BSSY.RECONVERGENT B1, `(.L_x_9576) ;  /* 0x000005d000017945 */ /* 0x000fe20003800200 */
[----:B------:R-:W-:Y:S01]  /*1300*/  IMAD.MOV.U32 R58, RZ, RZ, 0x2 ;  /* 0x00000002ff3a7424 */ /* 0x000fe200078e00ff */
[----:B------:R-:W-:Y:S01]  /*1310*/  MOV R90, R107 ;  /* 0x0000006b005a7202 */ /* 0x000fe20000000f00 */
[----:B------:R-:W-:-:S09]  /*1320*/  IMAD.MOV.U32 R59, RZ, RZ, R112 ;  /* 0x000000ffff3b7224 */ /* 0x000fd200078e0070 */
[----:B0-----:R-:W-:Y:S05]  /*1330*/  @!P0 BRA `(.L_x_9577) ;  /* 0x0000000400608947 */ /* 0x001fea0003800000 */
[----:B------:R-:W-:-:S05]  /*1340*/  IMAD.MOV.U32 R56, RZ, RZ, 0x2 ;  /* 0x00000002ff387424 */ /* 0x000fca00078e00ff */
[----:B------:R-:W-:-:S05]  /*1350*/  VIADDMNMX.U32 R56, R111, 0xfffffffe, R56, PT ;  /* 0xfffffffe6f387846 */ /* 0x000fca0003800038 */
[----:B------:R-:W-:-:S04]  /*1360*/  IMAD.SHL.U32 R58, R56, 0x4, RZ ;  /* 0x00000004383a7824 */ /* 0x000fc800078e00ff */
[----:B------:R-:W0:Y:S02]  /*1370*/  LDC R56, c[0x2][R58] ;  /* 0x008000003a387b82 */ /* 0x000e240000000800 */
[----:B0-----:R-:W-:-:S04]  /*1380*/  SHF.R.S32.HI R57, RZ, 0x1f, R56 ;  /* 0x0000001fff397819 */ /* 0x001fc80000011438 */
.L_x_27356:
[----:B------:R-:W-:Y:S05]  /*1390*/  BRX R56 -0x13a0                                        (*"BRANCH_TARGETS .L_x_27357,.L_x_27358,.L_x_27359"*) ;  /* 0xffffffec38187949 */ /* 0x000fea000383ffff */
.L_x_27359:
[----:B------:R-:W-:Y:S01]  /*13a0*/  IADD3 R58, PT, PT, R111, 0x1, RZ ;  /* 0x000000016f3a7810 */ /* 0x000fe20007ffe0ff */
[----:B------:R-:W-:Y:S02]  /*13b0*/  IMAD.MOV.U32 R90, RZ, RZ, R107 ;  /* 0x000000ffff5a7224 */ /* 0x000fe400078e006b */
[----:B------:R-:W-:Y:S01]  /*13c0*/  IMAD.MOV.U32 R59, RZ, RZ, R109 ;  /* 0x000000ffff3b7224 */ /* 0x000fe200078e006d */
[----:B------:R-:W-:Y:S06]  /*13d0*/  BRA `(.L_x_9577) ;  /* 0x0000000400387947 */ /* 0x000fec0003800000 */
.L_x_27357:
[----:B------:R-:W-:Y:S01]  /*13e0*/  MOV R90, R107 ;  /* 0x0000006b005a7202 */ /* 0x000fe20000000f00 */
[----:B------:R-:W-:Y:S02]  /*13f0*/  IMAD.MOV.U32 R58, RZ, RZ, 0x3 ;  /* 0x00000003ff3a7424 */ /* 0x000fe400078e00ff */
[----:B------:R-:W-:Y:S01]  /*1400*/  IMAD.MOV.U32 R59, RZ, RZ, R110 ;  /* 0x000000ffff3b7224 */ /* 0x000fe200078e006e */
[----:B------:R-:W-:Y:S06]  /*1410*/  BRA `(.L_x_9577) ;  /* 0x0000000400287947 */ /* 0x000fec0003800000 */
.L_x_27358:
        /* <DEDUP_REMOVED lines=13> */
.L_x_9579:
[----:B------:R-:W-:Y:S05]  /*14f0*/  BSYNC.RECONVERGENT B2 ;  /* 0x0000000000027941 */ /* 0x000fea0003800200 */
.L_x_9578:
        /* <DEDUP_REMOVED lines=8> */
[----:B------:R-:W-:-:S03]  /*1580*/  IADD3 R91, PT, PT, R3, 0x76cf5d0a, RZ ;  /* 0x76cf5d0a035b7810 */ /* 0x000fc60007ffe0ff */
[----:B------:R-:W-:Y:S01]  /*1590*/  VIADD R109, R2, 0x8ff34781 ;  /* 0x8ff34781026d7836 */ /* 0x000fe20000000000 */
        /* <DEDUP_REMOVED lines=10> */
[----:B------:R-:W-:-:S04]  /*1640*/  IMAD.WIDE.U32 R58, R59, -0x2daee0ad, RZ ;  /* 0xd2511f533b3a7825 */ /* 0x000fc800078e00ff */
        /* <DEDUP_REMOVED lines=39> */
.L_x_9577:
[----:B------:R-:W-:Y:S05]  /*18c0*/  BSYNC.RECONVERGENT B1 ;  /* 0x0000000000017941 */ /* 0x000fea0003800200 */
.L_x_9576:
        /* <DEDUP_REMOVED lines=9> */
[----:B------:R-:W-:Y:S01]  /*1960*/  FMUL.FTZ R108, R57, R0 ;  /* 0x00000000396c7220 */ /* 0x000fe20000410000 */
[----:B------:R-:W-:-:S03]  /*1970*/  IMAD.MOV.U32 R59, RZ, RZ, 0x2 ;  /* 0x00000002ff3b7424 */ /* 0x000fc600078e00ff */
[----:B0-----:R-:W-:Y:S01]  /*1980*/  FMUL.FTZ R108, R108, R91 ;  /* 0x0000005b6c6c7220 */ /* 0x001fe20000410000 */
[----:B-1----:R-:W-:Y:S02]  /*1990*/  FSETP.GTU.FTZ.AND P0, PT, R56, R107, PT ;  /* 0x0000006b3800720b */ /* 0x002fe40003f1c000 */
[----:B------:R-:W-:Y:S02]  /*19a0*/  SHF.L.U32 R56, R40, 0x10, RZ ;  /* 0x0000001028387819 */ /* 0x000fe400000006ff */
        /* <DEDUP_REMOVED lines=14> */
.L_x_9582:
        /* <DEDUP_REMOVED lines=13> */
.L_x_9584:
[----:B------:R-:W-:Y:S05]  /*1b60*/  BSYNC.RECONVERGENT B2 ;  /* 0x0000000000027941 */ /* 0x000fea0003800200 */
.L_x_9583:
[----:B------:R-:W-:Y:S01]  /*1b70*/  LOP3.LUT R110, R105, R59, R3, 0x96, !PT ;  /* 0x0000003b696e7212 */ /* 0x000fe200078e9603 */
[----:B------:R-:W-:Y:S01]  /*1b80*/  IMAD.WIDE.U32 R108, R114, -0x326172a9, RZ ;  /* 0xcd9e8d57726c7825 */ /* 0x000fe200078e00ff */
[----:B------:R-:W-:-:S03]  /*1b90*/  IADD3 R59, PT, PT, R3, -0x4498517b, RZ ;  /* 0xbb67ae85033b7810 */ /* 0x000fc60007ffe0ff */
        /* <DEDUP_REMOVED lines=50> */
[----:B------:R-:W-:Y:S01]  /*1ec0*/  IADD3 R109, PT, PT, R2, -0x700cb87f, RZ ;  /* 0x8ff34781026d7810 */ /* 0x000fe20007ffe0ff */
[----:B------:R-:W-:Y:S02]  /*1ed0*/  IMAD.MOV.U32 R59, RZ, RZ, RZ ;  /* 0x000000ffff3b7224 */ /* 0x000fe400078e00ff */
[----:B------:R-:W-:Y:S01]  /*1ee0*/  IMAD.WIDE.U32 R160, R57, -0x2daee0ad, RZ ;  /* 0xd2511f5339a07825 */ /* 0x000fe200078e00ff */
[----:B------:R-:W-:-:S03]  /*1ef0*/  LOP3.LUT R109, R109, R108, R165, 0x96, !PT ;  /* 0x0000006c6d6d7212 */ /* 0x000fc600078e96a5 */
[----:B------:R-:W-:-:S05]  /*1f00*/  VIADD R57, R3, 0x96a522ad ;  /* 0x96a522ad03397836 */ /* 0x000fca0000000000 */
[----:B------:R-:W-:Y:S02]  /*1f10*/  LOP3.LUT R110, R57, R58, R161, 0x96, !PT ;  /* 0x0000003a396e7212 */ /* 0x000fe400078e96a1 */
[----:B------:R-:W-:Y:S01]  /*1f20*/  MOV R57, R90 ;  /* 0x0000005a00397202 */ /* 0x000fe20000000f00 */
[----:B------:R-:W-:-:S07]  /*1f30*/  IMAD.MOV.U32 R90, RZ, RZ, R160 ;  /* 0x000000ffff5a7224 */ /* 0x000fce00078e00a0 */
.L_x_9581:
[----:B------:R-:W-:Y:S05]  /*1f40*/  BSYNC.RECONVERGENT B1 ;  /* 0x0000000000017941 */ /* 0x000fea0003800200 */
.L_x_9580:
[----:B------:R-:W-:Y:S01]  /*1f50*/  I2FP.F32.U32 R58, R57 ;  /* 0x00000039003a7245 */ /* 0x000fe20000201000 */
[----:B------:R-:W-:Y:S01]  /*1f60*/  BSSY.RECONVERGENT B1, `(.L_x_9585) ;  /* 0x0000061000017945 */ /* 0x000fe20003800200 */
[----:B------:R-:W-:Y:S01]  /*1f70*/  SHF.L.U32 R57, R72, 0x10, RZ ;  /* 0x0000001048397819 */ /* 0x000fe200000006ff */
[----:B------:R-:W-:Y:S01]  /*1f80*/  IMAD.MOV.U32 R108, RZ, RZ, 0x2 ;  /* 0x00000002ff6c7424 */ /* 0x000fe200078e00ff */
[----:B------:R-:W-:Y:S01]  /*1f90*/  ISETP.NE.AND P1, PT, R59, 0x1, PT ;  /* 0x000000013b00780c */ /* 0x000fe20003f25270 */
[----:B------:R-:W-:Y:S02]  /*1fa0*/  FFMA.FTZ R58, R58, R89, 1.1641532182693481445e-10 ;  /* 0x2f0000003a3a7423 */ /* 0x000fe40000010059 */
[----:B------:R-:W-:Y:S01]  /*1fb0*/  FMUL.FTZ R72, R57, R0 ;  /* 0x0000000039487220 */ /* 0x000fe20000410000 */
[----:B------:R-:W-:Y:S02]  /*1fc0*/  IMAD.U32 R57, R104, 0x10000, RZ ;  /* 0x0001000068397824 */ /* 0x000fe400078e00ff */
        /* <DEDUP_REMOVED lines=15> */
.L_x_9587:
        /* <DEDUP_REMOVED lines=13> */
.L_x_9589:
[----:B------:R-:W-:Y:S05]  /*2190*/  BSYNC.RECONVERGENT B2 ;  /* 0x0000000000027941 */ /* 0x000fea0003800200 */
.L_x_9588:
        /* <DEDUP_REMOVED lines=52> */
[----:B------:R-:W-:Y:S01]  /*24e0*/  VIADD R109, R2, 0x8ff34781 ;  /* 0x8ff34781026d7836 */ /* 0x000fe20000000000 */
[----:B------:R-:W-:Y:S01]  /*24f0*/  MOV R112, R164 ;  /* 0x000000a400707202 */ /* 0x000fe20000000f00 */
[----:B------:R-:W-:-:S03]  /*2500*/  IMAD.WIDE.U32 R160, R59, -0x2daee0ad, RZ ;  /* 0xd2511f533ba07825 */ /* 0x000fc600078e00ff */
[----:B------:R-:W-:Y:S01]  /*2510*/  LOP3.LUT R109, R109, R108, R165, 0x96, !PT ;  /* 0x0000006c6d6d7212 */ /* 0x000fe200078e96a5 */
[----:B------:R-:W-:Y:S02]  /*2520*/  VIADD R59, R3, 0x96a522ad ;  /* 0x96a522ad033b7836 */ /* 0x000fe40000000000 */
[----:B------:R-:W-:-:S03]  /*2530*/  HFMA2 R108, -RZ, RZ, 0, 0 ;  /* 0x00000000ff6c7431 */ /* 0x000fc600000001ff */
[----:B------:R-:W-:Y:S01]  /*2540*/  LOP3.LUT R110, R59, R58, R161, 0x96, !PT ;  /* 0x0000003a3b6e7212 */ /* 0x000fe200078e96a1 */
[----:B------:R-:W-:Y:S02]  /*2550*/  IMAD.MOV.U32 R58, RZ, RZ, R90 ;  /* 0x000000ffff3a7224 */ /* 0x000fe400078e005a */
[----:B------:R-:W-:-:S07]  /*2560*/  IMAD.MOV.U32 R90, RZ, RZ, R160 ;  /* 0x000000ffff5a7224 */ /* 0x000fce00078e00a0 */
.L_x_9586:
[----:B------:R-:W-:Y:S05]  /*2570*/  BSYNC.RECONVERGENT B1 ;  /* 0x0000000000017941 */ /* 0x000fea0003800200 */
.L_x_9585:
        /* <DEDUP_REMOVED lines=8> */
[----:B------:R-:W-:Y:S01]  /*2600*/  FSETP.GTU.FTZ.AND P1, PT, R58, R107, PT ;  /* 0x0000006b3a00720b */ /* 0x000fe20003f3c000 */
[----:B------:R-:W-:-:S03]  /*2610*/  IMAD.U32 R58, R41, 0x10000, RZ ;  /* 0x00010000293a7824 */ /* 0x000fc600078e00ff */
        /* <DEDUP_REMOVED lines=14> */
.L_x_9592:
        /* <DEDUP_REMOVED lines=13> */
.L_x_9594:
[----:B------:R-:W-:Y:S05]  /*27d0*/  BSYNC.RECONVERGENT B2 ;  /* 0x0000000000027941 */ /* 0x000fea0003800200 */
.L_x_9593:
        /* <DEDUP_REMOVED lines=55> */
[----:B------:R-:W-:Y:S01]  /*2b50*/  IMAD.WIDE.U32 R72, R73, -0x2daee0ad, RZ ;  /* 0xd2511f5349487825 */ /* 0x000fe200078e00ff */
[----:B------:R-:W-:-:S04]  /*2b60*/  IADD3 R111, PT, PT, R3, -0x695add53, RZ ;  /* 0x96a522ad036f7810 */ /* 0x000fc80007ffe0ff */
[----:B------:R-:W-:Y:S01]  /*2b70*/  LOP3.LUT R110, R111, R110, R73, 0x96, !PT ;  /* 0x0000006e6f6e7212 */ /* 0x000fe200078e9649 */
[----:B------:R-:W-:Y:S01]  /*2b80*/  IMAD.MOV.U32 R73, RZ, RZ, R90 ;  /* 0x000000ffff497224 */ /* 0x000fe200078e005a */
[----:B------:R-:W-:Y:S01]  /*2b90*/  MOV R90, R72 ;  /* 0x00000048005a7202 */ /* 0x000fe20000000f00 */
[----:B------:R-:W-:-:S07]  /*2ba0*/  IMAD.MOV.U32 R111, RZ, RZ, RZ ;  /* 0x000000ffff6f7224 */ /* 0x000fce00078e00ff */
.L_x_9591:
[----:B------:R-:W-:Y:S05]  /*2bb0*/  BSYNC.RECONVERGENT B1 ;  /* 0x0000000000017941 */ /* 0x000fea0003800200 */
.L_x_9590:
[----:B------:R-:W-:Y:S01]  /*2bc0*/  I2FP.F32.U32 R72, R73 ;  /* 0x0000004900487245 */ /* 0x000fe20000201000 */
[----:B------:R-:W-:Y:S01]  /*2bd0*/  IMAD.U32 R59, R59, 0x10000, RZ ;  /* 0x000100003b3b7824 */ /* 0x000fe200078e00ff */
[----:B------:R-:W-:Y:S01]  /*2be0*/  ISETP.NE.AND P3, PT, R111, 0x1, PT ;  /* 0x000000016f00780c */ /* 0x000fe20003f65270 */
[----:B------:R-:W-:Y:S01]  /*2bf0*/  BSSY.RECONVERGENT B1, `(.L_x_9595) ;  /* 0x000005f000017945 */ /* 0x000fe20003800200 */
[----:B------:R-:W-:Y:S02]  /*2c00*/  IMAD.MOV.U32 R160, RZ, RZ, 0x2 ;  /* 0x00000002ffa07424 */ /* 0x000fe400078e00ff */
[----:B------:R-:W-:Y:S01]  /*2c10*/  FFMA.FTZ R72, R72, R89, 1.1641532182693481445e-10 ;  /* 0x2f00000048487423 */ /* 0x000fe20000010059 */
[----:B------:R-:W-:Y:S01]  /*2c20*/  FMUL.FTZ R108, R59, R0 ;  /* 0x000000003b6c7220 */ /* 0x000fe20000410000 */
[----:B------:R-:W-:Y:S01]  /*2c30*/  SHF.L.U32 R59, R103, 0x10, RZ ;  /* 0x00000010673b7819 */ /* 0x000fe200000006ff */
[----:B------:R-:W-:Y:S02]  /*2c40*/  IMAD.MOV.U32 R73, RZ, RZ, R112 ;  /* 0x000000ffff497224 */ /* 0x000fe400078e0070 */
        /* <DEDUP_REMOVED lines=14> */
.L_x_9597:
        /* <DEDUP_REMOVED lines=13> */
.L_x_9599:
[----:B------:R-:W-:Y:S05]  /*2e00*/  BSYNC.RECONVERGENT B2 ;  /* 0x0000000000027941 */ /* 0x000fea0003800200 */
.L_x_9598:
        /* <DEDUP_REMOVED lines=42> */
[----:B------:R-:W-:Y:S01]  /*30b0*/  LOP3.LUT R111, R73, R160, R111, 0x96, !PT ;  /* 0x000000a0496f7212 */ /* 0x000fe200078e966f */
[----:B------:R-:W-:Y:S01]  /*30c0*/  IMAD.MOV.U32 R160, RZ, RZ, RZ ;  /* 0x000000ffffa07224 */ /* 0x000fe200078e00ff */
        /* <DEDUP_REMOVED lines=13> */
[----:B------:R-:W-:-:S05]  /*31a0*/  VIADD R111, R3, 0x96a522ad ;  /* 0x96a522ad036f7836 */ /* 0x000fca0000000000 */
[----:B------:R-:W-:Y:S02]  /*31b0*/  LOP3.LUT R110, R111, R110, R73, 0x96, !PT ;  /* 0x0000006e6f6e7212 */ /* 0x000fe400078e9649 */
[----:B------:R-:W-:Y:S01]  /*31c0*/  MOV R73, R90 ;  /* 0x0000005a00497202 */ /* 0x000fe20000000f00 */
[----:B------:R-:W-:-:S07]  /*31d0*/  IMAD.MOV.U32 R90, RZ, RZ, R72 ;  /* 0x000000ffff5a7224 */ /* 0x000fce00078e0048 */
.L_x_9596:
[----:B------:R-:W-:Y:S05]  /*31e0*/  BSYNC.RECONVERGENT B1 ;  /* 0x0000000000017941 */ /* 0x000fea0003800200 */
.L_x_9595:
        /* <DEDUP_REMOVED lines=24> */
.L_x_9602:
        /* <DEDUP_REMOVED lines=13> */
.L_x_9604:
[----:B------:R-:W-:Y:S05]  /*3440*/  BSYNC.RECONVERGENT B2 ;  /* 0x0000000000027941 */ /* 0x000fea0003800200 */
.L_x_9603:
        /* <DEDUP_REMOVED lines=17> */
[----:B------:R-:W-:-:S04]  /*3560*/  IMAD.WIDE.U32 R108, R108, -0x2daee0ad, RZ ;  /* 0xd2511f536c6c7825 */ /* 0x000fc800078e00ff */
[C---:B------:R-:W-:Y:S01]  /*3570*/  VIADD R73, R2.reuse, 0xdaa66d2b ;  /* 0xdaa66d2b02497836 */ /* 0x040fe20000000000 */
        /* <DEDUP_REMOVED lines=33> */
[----:B------:R-:W-:Y:S02]  /*3790*/  HFMA2 R111, -RZ, RZ, 0, 0 ;  /* 0x00000000ff6f7431 */ /* 0x000fe400000001ff */
[----:B------:R-:W-:-:S05]  /*37a0*/  IMAD.WIDE.U32 R108, R108, -0x326172a9, RZ ;  /* 0xcd9e8d576c6c7825 */ /* 0x000fca00078e00ff */
[----:B------:R-:W-:Y:S01]  /*37b0*/  LOP3.LUT R109, R73, R160, R109, 0x96, !PT ;  /* 0x000000a0496d7212 */ /* 0x000fe200078e966d */
[----:B------:R-:W-:Y:S01]  /*37c0*/  IMAD.WIDE.U32 R160, R161, -0x2daee0ad, RZ ;  /* 0xd2511f53a1a07825 */ /* 0x000fe200078e00ff */
[----:B------:R-:W-:-:S03]  /*37d0*/  MOV R112, R108 ;  /* 0x0000006c00707202 */ /* 0x000fc60000000f00 */
[----:B------:R-:W-:-:S05]  /*37e0*/  VIADD R73, R3, 0x96a522ad ;  /* 0x96a522ad03497836 */ /* 0x000fca0000000000 */
[----:B------:R-:W-:Y:S01]  /*37f0*/  LOP3.LUT R110, R73, R110, R161, 0x96, !PT ;  /* 0x0000006e496e7212 */ /* 0x000fe200078e96a1 */
[----:B------:R-:W-:Y:S02]  /*3800*/  IMAD.MOV.U32 R73, RZ, RZ, R90 ;  /* 0x000000ffff497224 */ /* 0x000fe400078e005a */
[----:B------:R-:W-:-:S07]  /*3810*/  IMAD.MOV.U32 R90, RZ, RZ, R160 ;  /* 0x000000ffff5a7224 */ /* 0x000fce00078e00a0 */
.L_x_9601:
[----:B------:R-:W-:Y:S05]  /*3820*/  BSYNC.RECONVERGENT B1 ;  /* 0x0000000000017941 */ /* 0x000fea0003800200 */
.L_x_9600:
[----:B------:R-:W-:Y:S01]  /*3830*/  I2FP.F32.U32 R108, R73 ;  /* 0x00000049006c7245 */ /* 0x000fe20000201000 */
[----:B------:R-:W-:Y:S01]  /*3840*/  IMAD.U32 R73, R74, 0x10000, RZ ;  /* 0x000100004a497824 */ /* 0x000fe200078e00ff */
[----:B------:R-:W-:Y:S01]  /*3850*/  ISETP.NE.AND P5, PT, R111, 0x1, PT ;  /* 0x000000016f00780c */ /* 0x000fe20003fa5270 */
[----:B------:R-:W-:Y:S01]  /*3860*/  BSSY.RECONVERGENT B1, `(.L_x_9605) ;  /* 0x000005f000017945 */ /* 0x000fe20003800200 */
[----:B------:R-:W-:Y:S02]  /*3870*/  HFMA2 R160, -RZ, RZ, 0, 1.1920928955078125e-07 ;  /* 0x00000002ffa07431 */ /* 0x000fe400000001ff */
[----:B------:R-:W-:Y:S01]  /*3880*/  FFMA.FTZ R108, R108, R89, 1.1641532182693481445e-10 ;  /* 0x2f0000006c6c7423 */ /* 0x000fe20000010059 */
[----:B------:R-:W-:Y:S01]  /*3890*/  FMUL.FTZ R74, R73, R0 ;  /* 0x00000000494a7220 */ /* 0x000fe20000410000 */
[----:B------:R-:W-:-:S03]  /*38a0*/  IMAD.U32 R73, R102, 0x10000, RZ ;  /* 0x0001000066497824 */ /* 0x000fc600078e00ff */
        /* <DEDUP_REMOVED lines=15> */
.L_x_9607:
        /* <DEDUP_REMOVED lines=13> */
.L_x_9609:
[----:B------:R-:W-:Y:S05]  /*3a70*/  BSYNC.RECONVERGENT B2 ;  /* 0x0000000000027941 */ /* 0x000fea0003800200 */
.L_x_9608:
        /* <DEDUP_REMOVED lines=21> */
[----:B------:R-:W-:-:S05]  /*3bd0*/  LOP3.LUT R109, R109, R108, R111, 0x96, !PT ;  /* 0x0000006c6d6d7212 */ /* 0x000fca00078e966f */
[----:B------:R-:W-:-:S04]  /*3be0*/  IMAD.WIDE.U32 R164, R109, -0x326172a9, RZ ;  /* 0xcd9e8d576da47825 */ /* 0x000fc800078e00ff */
[----:B------:R-:W-:-:S05]  /*3bf0*/  VIADD R109, R2, 0x78dde6e4 ;  /* 0x78dde6e4026d7836 */ /* 0x000fca0000000000 */
[----:B------:R-:W-:Y:S01]  /*3c00*/  LOP3.LUT R111, R109, R160, R165, 0x96, !PT ;  /* 0x000000a06d6f7212 */ /* 0x000fe200078e96a5 */
[----:B------:R-:W-:-:S04]  /*3c10*/  IMAD.WIDE.U32 R108, R74, -0x2daee0ad, RZ ;  /* 0xd2511f534a6c7825 */ /* 0x000fc800078e00ff */
[----:B------:R-:W-:Y:S01]  /*3c20*/  IMAD.MOV.U32 R74, RZ, RZ, R90 ;  /* 0x000000ffff4a7224 */ /* 0x000fe200078e005a */
        /* <DEDUP_REMOVED lines=21> */
[----:B------:R-:W-:-:S05]  /*3d80*/  IMAD.WIDE.U32 R164, R161, -0x326172a9, RZ ;  /* 0xcd9e8d57a1a47825 */ /* 0x000fca00078e00ff */
[----:B------:R-:W-:Y:S01]  /*3d90*/  LOP3.LUT R160, R111, R160, R165, 0x96, !PT ;  /* 0x000000a06fa07212 */ /* 0x000fe200078e96a5 */
[----:B------:R-:W-:-:S04]  /*3da0*/  VIADD R111, R3, 0xdb3d7428 ;  /* 0xdb3d7428036f7836 */ /* 0x000fc80000000000 */
[----:B------:R-:W-:Y:S01]  /*3db0*/  IMAD.WIDE.U32 R160, R160, -0x2daee0ad, RZ ;  /* 0xd2511f53a0a07825 */ /* 0x000fe200078e00ff */
[----:B------:R-:W-:-:S03]  /*3dc0*/  LOP3.LUT R111, R111, R110, R109, 0x96, !PT ;  /* 0x0000006e6f6f7212 */ /* 0x000fc600078e966d */
[----:B------:R-:W-:Y:S01]  /*3dd0*/  VIADD R109, R2, 0x8ff34781 ;  /* 0x8ff34781026d7836 */ /* 0x000fe20000000000 */
[----:B------:R-:W-:Y:S01]  /*3de0*/  MOV R90, R160 ;  /* 0x000000a0005a7202 */ /* 0x000fe20000000f00 */
[----:B------:R-:W-:Y:S01]  /*3df0*/  IMAD.WIDE.U32 R166, R111, -0x326172a9, RZ ;  /* 0xcd9e8d576fa67825 */ /* 0x000fe200078e00ff */
[----:B------:R-:W-:-:S03]  /*3e00*/  IADD3 R111, PT, PT, R3, -0x695add53, RZ ;  /* 0x96a522ad036f7810 */ /* 0x000fc60007ffe0ff */
[----:B------:R-:W-:Y:S01]  /*3e10*/  IMAD.MOV.U32 R112, RZ, RZ, R166 ;  /* 0x000000ffff707224 */ /* 0x000fe200078e00a6 */
[----:B------:R-:W-:Y:S01]  /*3e20*/  LOP3.LUT R109, R109, R164, R167, 0x96, !PT ;  /* 0x000000a46d6d7212 */ /* 0x000fe200078e96a7 */
[----:B------:R-:W-:Y:S01]  /*3e30*/  IMAD.MOV.U32 R160, RZ, RZ, RZ ;  /* 0x000000ffffa07224 */ /* 0x000fe200078e00ff */
[----:B------:R-:W-:-:S07]  /*3e40*/  LOP3.LUT R110, R111, R108, R161, 0x96, !PT ;  /* 0x0000006c6f6e7212 */ /* 0x000fce00078e96a1 */
.L_x_9606:
[----:B------:R-:W-:Y:S05]  /*3e50*/  BSYNC.RECONVERGENT B1 ;  /* 0x0000000000017941 */ /* 0x000fea0003800200 */
.L_x_9605:
        /* <DEDUP_REMOVED lines=8> */
[----:B------:R-:W-:Y:S02]  /*3ee0*/  FSETP.GTU.FTZ.AND P5, PT, R74, R107, PT ;  /* 0x0000006b4a00720b */ /* 0x000fe40003fbc000 */
[----:B------:R-:W-:Y:S02]  /*3ef0*/  SHF.L.U32 R74, R43, 0x10, RZ ;  /* 0x000000102b4a7819 */ /* 0x000fe400000006ff */
[----:B------:R-:W-:Y:S01]  /*3f00*/  FSEL R111, R108, RZ, !P5 ;  /* 0x000000ff6c6f7208 */ /* 0x000fe20006800000 */
[----:B------:R-:W-:Y:S01]  /*3f10*/  IMAD.MOV.U32 R108, RZ, RZ, R112 ;  /* 0x000000ffff6c7224 */ /* 0x000fe200078e0070 */
[----:B------:R-:W-:-:S03]  /*3f20*/  PLOP3.LUT P5, PT, P5, PT, PT, 0x8, 0x80 ;  /* 0x000000000080781c */ /* 0x000fc60002fae170 */
[----:B------:R-:W-:Y:S01]  /*3f30*/  FFMA.FTZ R74, R111, R74, R54 ;  /* 0x0000004a6f4a7223 */ /* 0x000fe20000010036 */
        /* <DEDUP_REMOVED lines=10> */
.L_x_9612:
        /* <DEDUP_REMOVED lines=15> */
.L_x_9614:
[----:B------:R-:W-:Y:S05]  /*40d0*/  BSYNC.RECONVERGENT B2 ;  /* 0x0000000000027941 */ /* 0x000fea0003800200 */
.L_x_9613:
        /* <DEDUP_REMOVED lines=33> */
[----:B------:R-:W-:Y:S01]  /*42f0*/  IADD3 R109, PT, PT, R2, -0x4ab325aa, RZ ;  /* 0xb54cda56026d7810 */ /* 0x000fe20007ffe0ff */
        /* <DEDUP_REMOVED lines=18> */
[----:B------:R-:W-:-:S04]  /*4420*/  IMAD.WIDE.U32 R108, R109, -0x326172a9, RZ ;  /* 0xcd9e8d576d6c7825 */ /* 0x000fc800078e00ff */
[----:B------:R-:W-:Y:S01]  /*4430*/  IMAD.MOV.U32 R112, RZ, RZ, R108 ;  /* 0x000000ffff707224 */ /* 0x000fe200078e006c */
[----:B------:R-:W-:Y:S01]  /*4440*/  LOP3.LUT R109, R111, R160, R109, 0x96, !PT ;  /* 0x000000a06f6d7212 */ /* 0x000fe200078e966d */
[----:B------:R-:W-:Y:S01]  /*4450*/  IMAD.WIDE.U32 R160, R161, -0x2daee0ad, RZ ;  /* 0xd2511f53a1a07825 */ /* 0x000fe200078e00ff */
[----:B------:R-:W-:-:S03]  /*4460*/  MOV R108, R90 ;  /* 0x0000005a006c7202 */ /* 0x000fc60000000f00 */
[----:B------:R-:W-:Y:S02]  /*4470*/  VIADD R111, R3, 0x96a522ad ;  /* 0x96a522ad036f7836 */ /* 0x000fe40000000000 */
[----:B------:R-:W-:-:S03]  /*4480*/  IMAD.MOV.U32 R90, RZ, RZ, R160 ;  /* 0x000000ffff5a7224 */ /* 0x000fc600078e00a0 */
[----:B------:R-:W-:Y:S01]  /*4490*/  LOP3.LUT R110, R111, R110, R161, 0x96, !PT ;  /* 0x0000006e6f6e7212 */ /* 0x000fe200078e96a1 */
[----:B------:R-:W-:-:S07]  /*44a0*/  IMAD.MOV.U32 R111, RZ, RZ, RZ ;  /* 0x000000ffff6f7224 */ /* 0x000fce00078e00ff */
.L_x_9611:
[----:B------:R-:W-:Y:S05]  /*44b0*/  BSYNC.RECONVERGENT B1 ;  /* 0x0000000000017941 */ /* 0x000fea0003800200 */
.L_x_9610:
[----:B------:R-:W-:Y:S02]  /*44c0*/  I2FP.F32.U32 R108, R108 ;  /* 0x0000006c006c7245 */ /* 0x000fe40000201000 */
[----:B------:R-:W-:-:S03]  /*44d0*/  SHF.L.U32 R75, R75, 0x10, RZ ;  /* 0x000000104b4b7819 */ /* 0x000fc600000006ff */
[----:B------:R-:W-:Y:S02]  /*44e0*/  FFMA.FTZ R108, R108, R89, 1.1641532182693481445e-10 ;  /* 0x2f0000006c6c7423 */ /* 0x000fe40000010059 */
[----:B------:R-:W-:Y:S01]  /*44f0*/  FMUL.FTZ R160, R75, R0 ;  /* 0x000000004ba07220 */ /* 0x000fe20000410000 */
[----:B------:R-:W-:Y:S02]  /*4500*/  IMAD.U32 R75, R101, 0x10000, RZ ;  /* 0x00010000654b7824 */ /* 0x000fe400078e00ff */
[----:B------:R-:W-:Y:S01]  /*4510*/  FSETP.GTU.FTZ.AND P6, PT, R108, R107, PT ;  /* 0x0000006b6c00720b */ /* 0x000fe20003fdc000 */
[----:B------:R-:W-:-:S05]  /*4520*/  FMUL.FTZ R160, R160, R91 ;  /* 0x0000005ba0a07220 */ /* 0x000fca0000410000 */
[----:B------:R-:W-:Y:S02]  /*4530*/  FSEL R160, R160, RZ, !P6 ;  /* 0x000000ffa0a07208 */ /* 0x000fe40007000000 */
[----:B------:R-:W-:-:S03]  /*4540*/  PLOP3.LUT P6, PT, P6, PT, PT, 0x8, 0x80 ;  /* 0x000000000080781c */ /* 0x000fc600037ce170 */
[----:B------:R-:W-:Y:S01]  /*4550*/  FFMA.FTZ R75, R160, R75, R55 ;  /* 0x0000004ba04b7223 */ /* 0x000fe20000010037 */
[----:B------:R-:W-:Y:S09]  /*4560*/  BRA `(.L_x_9615) ;  /* 0x0000003000907947 */ /* 0x000ff20003800000 */
.L_x_9575:
        /* <DEDUP_REMOVED lines=13> */
[----:B------:R-:W-:Y:S02]  /*4640*/  @P0 IMAD.MOV.U32 R90, RZ, RZ, R107 ;  /* 0x000000ffff5a0224 */ /* 0x000fe400078e006b */
[----:B------:R-:W-:Y:S01]  /*4650*/  @P0 IMAD.MOV.U32 R56, RZ, RZ, R109 ;  /* 0x000000ffff380224 */ /* 0x000fe200078e006d */
[----:B------:R-:W-:Y:S06]  /*4660*/  BRA `(.L_x_9617) ;  /* 0x0000000400287947 */ /* 0x000fec0003800000 */
.L_x_9618:
        /* <DEDUP_REMOVED lines=13> */
.L_x_9620:
[----:B------:R-:W-:Y:S05]  /*4740*/  BSYNC.RECONVERGENT B2 ;  /* 0x0000000000027941 */ /* 0x000fea0003800200 */
.L_x_9619:
        /* <DEDUP_REMOVED lines=60> */
.L_x_9617:
[----:B------:R-:W-:Y:S05]  /*4b10*/  BSYNC.RECONVERGENT B1 ;  /* 0x0000000000017941 */ /* 0x000fea0003800200 */
.L_x_9616:
        /* <DEDUP_REMOVED lines=9> */
[----:B------:R-:W-:Y:S01]  /*4bb0*/  FMUL.FTZ R58, R57, R0 ;  /* 0x00000000393a7220 */ /* 0x000fe20000410000 */
[----:B------:R-:W-:Y:S01]  /*4bc0*/  IMAD.U32 R57, R40, 0x10000, RZ ;  /* 0x0001000028397824 */ /* 0x000fe200078e00ff */
[----:B------:R-:W-:-:S02]  /*4bd0*/  PRMT R72, R72, 0x7632, R72 ;  /* 0x0000763248487816 */ /* 0x000fc40000000048 */
[----:B0-----:R-:W-:Y:S01]  /*4be0*/  FSETP.GTU.FTZ.AND P0, PT, R56, R107, PT ;  /* 0x0000006b3800720b */ /* 0x001fe20003f1c000 */
[----:B-1----:R-:W-:-:S05]  /*4bf0*/  FMUL.FTZ R56, R58, R91 ;  /* 0x0000005b3a387220 */ /* 0x002fca0000410000 */
        /* <DEDUP_REMOVED lines=14> */
.L_x_9623:
        /* <DEDUP_REMOVED lines=13> */
.L_x_9625:
[----:B------:R-:W-:Y:S05]  /*4db0*/  BSYNC.RECONVERGENT B2 ;  /* 0x0000000000027941 */ /* 0x000fea0003800200 */
.L_x_9624:
        /* <DEDUP_REMOVED lines=55> */
[----:B------:R-:W-:Y:S02]  /*5130*/  IADD3 R57, PT, PT, R3, -0x695add53, RZ ;  /* 0x96a522ad03397810 */ /* 0x000fe40007ffe0ff */
[----:B------:R-:W-:Y:S01]  /*5140*/  LOP3.LUT R109, R109, R108, R165, 0x96, !PT ;  /* 0x0000006c6d6d7212 */ /* 0x000fe200078e96a5 */
[----:B------:R-:W-:Y:S01]  /*5150*/  IMAD.MOV.U32 R108, RZ, RZ, RZ ;  /* 0x000000ffff6c7224 */ /* 0x000fe200078e00ff */
[----:B------:R-:W-:Y:S01]  /*5160*/  LOP3.LUT R110, R57, R58, R161, 0x96, !PT ;  /* 0x0000003a396e7212 */ /* 0x000fe200078e96a1 */
[----:B------:R-:W-:Y:S01]  /*5170*/  IMAD.MOV.U32 R57, RZ, RZ, R90 ;  /* 0x000000ffff397224 */ /* 0x000fe200078e005a */
[----:B------:R-:W-:-:S07]  /*5180*/  MOV R90, R160 ;  /* 0x000000a0005a7202 */ /* 0x000fce0000000f00 */
.L_x_9622:
[----:B------:R-:W-:Y:S05]  /*5190*/  BSYNC.RECONVERGENT B1 ;  /* 0x0000000000017941 */ /* 0x000fea0003800200 */
.L_x_9621:
[----:B------:R-:W-:Y:S01]  /*51a0*/  I2FP.F32.U32 R58, R57 ;  /* 0x00000039003a7245 */ /* 0x000fe20000201000 */
[----:B------:R-:W-:Y:S01]  /*51b0*/  IMAD.U32 R57, R72, 0x10000, RZ ;  /* 0x0001000048397824 */ /* 0x000fe200078e00ff */
[----:B------:R-:W-:Y:S01]  /*51c0*/  ISETP.NE.AND P1, PT, R108, 0x1, PT ;  /* 0x000000016c00780c */ /* 0x000fe20003f25270 */
[----:B------:R-:W-:Y:S01]  /*51d0*/  BSSY.RECONVERGENT B1, `(.L_x_9626) ;  /* 0x000005f000017945 */ /* 0x000fe20003800200 */
[----:B------:R-:W-:Y:S02]  /*51e0*/  IMAD.MOV.U32 R111, RZ, RZ, 0x2 ;  /* 0x00000002ff6f7424 */ /* 0x000fe400078e00ff */
[----:B------:R-:W-:Y:S01]  /*51f0*/  FFMA.FTZ R58, R58, R89, 1.1641532182693481445e-10 ;  /* 0x2f0000003a3a7423 */ /* 0x000fe20000010059 */
[----:B------:R-:W-:Y:S01]  /*5200*/  FMUL.FTZ R72, R57, R0 ;  /* 0x0000000039487220 */ /* 0x000fe20000410000 */
[----:B------:R-:W-:-:S03]  /*5210*/  SHF.L.U32 R57, R104, 0x10, RZ ;  /* 0x0000001068397819 */ /* 0x000fc600000006ff */
        /* <DEDUP_REMOVED lines=15> */
.L_x_9628:
        /* <DEDUP_REMOVED lines=13> */
.L_x_9630:
[----:B------:R-:W-:Y:S05]  /*53e0*/  BSYNC.RECONVERGENT B2 ;  /* 0x0000000000027941 */ /* 0x000fea0003800200 */
.L_x_9629:
        /* <DEDUP_REMOVED lines=61> */
.L_x_9627:
[----:B------:R-:W-:Y:S05]  /*57c0*/  BSYNC.RECONVERGENT B1 ;  /* 0x0000000000017941 */ /* 0x000fea0003800200 */
.L_x_9626:
        /* <DEDUP_REMOVED lines=9> */
[----:B------:R-:W-:-:S05]  /*5860*/  FMUL.FTZ R58, R72, R91 ;  /* 0x0000005b483a7220 */ /* 0x000fca0000410000 */
[----:B------:R-:W-:Y:S02]  /*5870*/  FSEL R58, R58, RZ, !P1 ;  /* 0x000000ff3a3a7208 */ /* 0x000fe40004800000 */
[----:B------:R-:W-:-:S03]  /*5880*/  PLOP3.LUT P1, PT, P1, PT, PT, 0x8, 0x80 ;  /* 0x000000000080781c */ /* 0x000fc60000f2e170 */
[----:B------:R-:W-:Y:S01]  /*5890*/  FMUL.FTZ R58, R58, R59 ;  /* 0x0000003b3a3a7220 */ /* 0x000fe20000410000 */
        /* <DEDUP_REMOVED lines=11> */
.L_x_9633:
        /* <DEDUP_REMOVED lines=13> */
.L_x_9635:
[----:B------:R-:W-:Y:S05]  /*5a20*/  BSYNC.RECONVERGENT B2 ;  /* 0x0000000000027941 */ /* 0x000fea0003800200 */
.L_x_9634:
        /* <DEDUP_REMOVED lines=43> */
[----:B------:R-:W-:Y:S02]  /*5ce0*/  HFMA2 R160, -RZ, RZ, 0, 0 ;  /* 0x00000000ffa07431 */ /* 0x000fe400000001ff */
        /* <DEDUP_REMOVED lines=17> */
.L_x_9632:
[----:B------:R-:W-:Y:S05]  /*5e00*/  BSYNC.RECONVERGENT B1 ;  /* 0x0000000000017941 */ /* 0x000fea0003800200 */
.L_x_9631:
[----:B------:R-:W-:Y:S01]  /*5e10*/  I2FP.F32.U32 R72, R73 ;  /* 0x0000004900487245 */ /* 0x000fe20000201000 */
[----:B------:R-:W-:Y:S01]  /*5e20*/  IMAD.U32 R59, R59, 0x10000, RZ ;  /* 0x000100003b3b7824 */ /* 0x000fe200078e00ff */
[----:B------:R-:W-:Y:S01]  /*5e30*/  ISETP.NE.AND P3, PT, R160, 0x1, PT ;  /* 0x00000001a000780c */ /* 0x000fe20003f65270 */
[----:B------:R-:W-:Y:S01]  /*5e40*/  BSSY.RECONVERGENT B1, `(.L_x_9636) ;  /* 0x000005f000017945 */ /* 0x000fe20003800200 */
[----:B------:R-:W-:Y:S02]  /*5e50*/  HFMA2 R111, -RZ, RZ, 0, 1.1920928955078125e-07 ;  /* 0x00000002ff6f7431 */ /* 0x000fe400000001ff */
[----:B------:R-:W-:Y:S01]  /*5e60*/  FFMA.FTZ R72, R72, R89, 1.1641532182693481445e-10 ;  /* 0x2f00000048487423 */ /* 0x000fe20000010059 */
[----:B------:R-:W-:Y:S01]  /*5e70*/  FMUL.FTZ R108, R59, R0 ;  /* 0x000000003b6c7220 */ /* 0x000fe20000410000 */
[----:B------:R-:W-:Y:S02]  /*5e80*/  IMAD.U32 R59, R103, 0x10000, RZ ;  /* 0x00010000673b7824 */ /* 0x000fe400078e00ff */
        /* <DEDUP_REMOVED lines=15> */
.L_x_9638:
        /* <DEDUP_REMOVED lines=13> */
.L_x_9640:
[----:B------:R-:W-:Y:S05]  /*6050*/  BSYNC.RECONVERGENT B2 ;  /* 0x0000000000027941 */ /* 0x000fea0003800200 */
.L_x_9639:
        /* <DEDUP_REMOVED lines=61> */
.L_x_9637:
[----:B------:R-:W-:Y:S05]  /*6430*/  BSYNC.RECONVERGENT B1 ;  /* 0x0000000000017941 */ /* 0x000fea0003800200 */
.L_x_9636:
[----:B------:R-:W-:Y:S01]  /*6440*/  I2FP.F32.U32 R72, R73 ;  /* 0x0000004900487245 */ /* 0x000fe20000201000 */
[C---:B------:R-:W-:Y:S01]  /*6450*/  IMAD.U32 R73, R74.reuse, 0x10000, RZ ;  /* 0x000100004a497824 */ /* 0x040fe200078e00ff */
[----:B------:R-:W-:Y:S01]  /*6460*/  ISETP.NE.AND P4, PT, R111, 0x1, PT ;  /* 0x000000016f00780c */ /* 0x000fe20003f85270 */
[----:B------:R-:W-:Y:S01]  /*6470*/  BSSY.RECONVERGENT B1, `(.L_x_9641) ;  /* 0x0000060000017945 */ /* 0x000fe20003800200 */
[----:B------:R-:W-:Y:S01]  /*6480*/  PRMT R74, R74, 0x7632, R74 ;  /* 0x000076324a4a7816 */ /* 0x000fe2000000004a */
[----:B------:R-:W-:Y:S01]  /*6490*/  FFMA.FTZ R72, R72, R89, 1.1641532182693481445e-10 ;  /* 0x2f00000048487423 */ /* 0x000fe20000010059 */
[----:B------:R-:W-:Y:S01]  /*64a0*/  FMUL.FTZ R108, R73, R0 ;  /* 0x00000000496c7220 */ /* 0x000fe20000410000 */
[----:B------:R-:W-:Y:S01]  /*64b0*/  SHF.L.U32 R73, R42, 0x10, RZ ;  /* 0x000000102a497819 */ /* 0x000fe200000006ff */
[----:B------:R-:W-:Y:S02]  /*64c0*/  IMAD.MOV.U32 R160, RZ, RZ, 0x2 ;  /* 0x00000002ffa07424 */ /* 0x000fe400078e00ff */
[----:B------:R-:W-:Y:S01]  /*64d0*/  FSETP.GTU.FTZ.AND P3, PT, R72, R107, PT ;  /* 0x0000006b4800720b */ /* 0x000fe20003f7c000 */
        /* <DEDUP_REMOVED lines=14> */
.L_x_9643:
        /* <DEDUP_REMOVED lines=13> */
.L_x_9645:
[----:B------:R-:W-:Y:S05]  /*6690*/  BSYNC.RECONVERGENT B2 ;  /* 0x0000000000027941 */ /* 0x000fea0003800200 */
.L_x_9644:
        /* <DEDUP_REMOVED lines=14> */
[----:B------:R-:W-:Y:S02]  /*6780*/  VIADD R111, R3, 0x32370b8f ;  /* 0x32370b8f036f7836 */ /* 0x000fe40000000000 */
[----:B------:R-:W-:Y:S01]  /*6790*/  IMAD.WIDE.U32 R164, R164, -0x326172a9, RZ ;  /* 0xcd9e8d57a4a47825 */ /* 0x000fe200078e00ff */
[----:B------:R-:W-:Y:S02]  /*67a0*/  LOP3.LUT R108, R73, R108, R161, 0x96, !PT ;  /* 0x0000006c496c7212 */ /* 0x000fe400078e96a1 */
[----:B------:R-:W-:-:S03]  /*67b0*/  IADD3 R73, PT, PT, R2, -0x255992d5, RZ ;  /* 0xdaa66d2b02497810 */ /* 0x000fc60007ffe0ff */
[----:B------:R-:W-:Y:S01]  /*67c0*/  IMAD.WIDE.U32 R108, R108, -0x2daee0ad, RZ ;  /* 0xd2511f536c6c7825 */ /* 0x000fe200078e00ff */
[----:B------:R-:W-:-:S04]  /*67d0*/  LOP3.LUT R73, R73, R160, R165, 0x96, !PT ;  /* 0x000000a049497212 */ /* 0x000fc800078e96a5 */
[----:B------:R-:W-:Y:S01]  /*67e0*/  LOP3.LUT R111, R111, R110, R109, 0x96, !PT ;  /* 0x0000006e6f6f7212 */ /* 0x000fe200078e966d */
[----:B------:R-:W-:-:S04]  /*67f0*/  VIADD R109, R2, 0x78dde6e4 ;  /* 0x78dde6e4026d7836 */ /* 0x000fc80000000000 */
        /* <DEDUP_REMOVED lines=37> */
[----:B------:R-:W-:Y:S02]  /*6a50*/  IMAD.MOV.U32 R90, RZ, RZ, R160 ;  /* 0x000000ffff5a7224 */ /* 0x000fe400078e00a0 */
[----:B------:R-:W-:-:S07]  /*6a60*/  IMAD.MOV.U32 R160, RZ, RZ, RZ ;  /* 0x000000ffffa07224 */ /* 0x000fce00078e00ff */
.L_x_9642:
[----:B------:R-:W-:Y:S05]  /*6a70*/  BSYNC.RECONVERGENT B1 ;  /* 0x0000000000017941 */ /* 0x000fea0003800200 */
.L_x_9641:
        /* <DEDUP_REMOVED lines=23> */
.L_x_9648:
        /* <DEDUP_REMOVED lines=13> */
.L_x_9650:
[----:B------:R-:W-:Y:S05]  /*6cc0*/  BSYNC.RECONVERGENT B2 ;  /* 0x0000000000027941 */ /* 0x000fea0003800200 */
.L_x_9649:
        /* <DEDUP_REMOVED lines=26> */
[----:B------:R-:W-:Y:S01]  /*6e70*/  IMAD.MOV.U32 R74, RZ, RZ, R90 ;  /* 0x000000ffff4a7224 */ /* 0x000fe200078e005a */
        /* <DEDUP_REMOVED lines=19> */
[----:B------:R-:W-:Y:S02]  /*6fb0*/  VIADD R111, R2, 0xf1bbcdc8 ;  /* 0xf1bbcdc8026f7836 */ /* 0x000fe40000000000 */
[----:B------:R-:W-:-:S04]  /*6fc0*/  IMAD.WIDE.U32 R108, R109, -0x2daee0ad, RZ ;  /* 0xd2511f536d6c7825 */ /* 0x000fc800078e00ff */
[----:B------:R-:W-:-:S05]  /*6fd0*/  IMAD.WIDE.U32 R164, R161, -0x326172a9, RZ ;  /* 0xcd9e8d57a1a47825 */ /* 0x000fca00078e00ff */
[----:B------:R-:W-:Y:S02]  /*6fe0*/  LOP3.LUT R160, R111, R160, R165, 0x96, !PT ;  /* 0x000000a06fa07212 */ /* 0x000fe400078e96a5 */
[----:B------:R-:W-:-:S03]  /*6ff0*/  IADD3 R111, PT, PT, R3, -0x24c28bd8, RZ ;  /* 0xdb3d7428036f7810 */ /* 0x000fc60007ffe0ff */
[----:B------:R-:W-:Y:S01]  /*7000*/  IMAD.WIDE.U32 R160, R160, -0x2daee0ad, RZ ;  /* 0xd2511f53a0a07825 */ /* 0x000fe200078e00ff */
[----:B------:R-:W-:-:S03]  /*7010*/  LOP3.LUT R111, R111, R110, R109, 0x96, !PT ;  /* 0x0000006e6f6f7212 */ /* 0x000fc600078e966d */
[----:B------:R-:W-:Y:S02]  /*7020*/  VIADD R109, R2, 0x8ff34781 ;  /* 0x8ff34781026d7836 */ /* 0x000fe40000000000 */
[----:B------:R-:W-:-:S04]  /*7030*/  IMAD.WIDE.U32 R166, R111, -0x326172a9, RZ ;  /* 0xcd9e8d576fa67825 */ /* 0x000fc800078e00ff */
[----:B------:R-:W-:Y:S01]  /*7040*/  VIADD R111, R3, 0x96a522ad ;  /* 0x96a522ad036f7836 */ /* 0x000fe20000000000 */
[----:B------:R-:W-:Y:S01]  /*7050*/  LOP3.LUT R109, R109, R164, R167, 0x96, !PT ;  /* 0x000000a46d6d7212 */ /* 0x000fe200078e96a7 */
[----:B------:R-:W-:Y:S01]  /*7060*/  IMAD.MOV.U32 R90, RZ, RZ, R160 ;  /* 0x000000ffff5a7224 */ /* 0x000fe200078e00a0 */
[----:B------:R-:W-:Y:S02]  /*7070*/  MOV R112, R166 ;  /* 0x000000a600707202 */ /* 0x000fe40000000f00 */
[----:B------:R-:W-:Y:S01]  /*7080*/  LOP3.LUT R110, R111, R108, R161, 0x96, !PT ;  /* 0x0000006c6f6e7212 */ /* 0x000fe200078e96a1 */
[----:B------:R-:W-:-:S07]  /*7090*/  HFMA2 R161, -RZ, RZ, 0, 0 ;  /* 0x00000000ffa17431 */ /* 0x000fce00000001ff */
.L_x_9647:
[----:B------:R-:W-:Y:S05]  /*70a0*/  BSYNC.RECONVERGENT B1 ;  /* 0x0000000000017941 */ /* 0x000fea0003800200 */
.L_x_9646:
[----:B------:R-:W-:Y:S01]  /*70b0*/  I2FP.F32.U32 R74, R74 ;  /* 0x0000004a004a7245 */ /* 0x000fe20000201000 */
[----:B------:R-:W-:Y:S01]  /*70c0*/  IMAD.U32 R111, R75, 0x10000, RZ ;  /* 0x000100004b6f7824 */ /* 0x000fe200078e00ff */
[----:B------:R-:W-:Y:S01]  /*70d0*/  ISETP.NE.AND P6, PT, R161, 0x1, PT ;  /* 0x00000001a100780c */ /* 0x000fe20003fc5270 */
[----:B------:R-:W-:Y:S01]  /*70e0*/  BSSY.RECONVERGENT B1, `(.L_x_9651) ;  /* 0x0000062000017945 */ /* 0x000fe20003800200 */
[----:B------:R-:W-:Y:S01]  /*70f0*/  PRMT R75, R75, 0x7632, R75 ;  /* 0x000076324b4b7816 */ /* 0x000fe2000000004b */
[----:B------:R-:W-:Y:S01]  /*7100*/  FFMA.FTZ R74, R74, R89, 1.1641532182693481445e-10 ;  /* 0x2f0000004a4a7423 */ /* 0x000fe20000010059 */
[----:B------:R-:W-:Y:S01]  /*7110*/  FMUL.FTZ R108, R111, R0 ;  /* 0x000000006f6c7220 */ /* 0x000fe20000410000 */
[----:B------:R-:W-:-:S03]  /*7120*/  IMAD.U32 R111, R43, 0x10000, RZ ;  /* 0x000100002b6f7824 */ /* 0x000fc600078e00ff */
[----:B------:R-:W-:Y:S01]  /*7130*/  FMUL.FTZ R108, R108, R91 ;  /* 0x0000005b6c6c7220 */ /* 0x000fe20000410000 */
[----:B------:R-:W-:-:S04]  /*7140*/  FSETP.GTU.FTZ.AND P5, PT, R74, R107, PT ;  /* 0x0000006b4a00720b */ /* 0x000fc80003fbc000 */
[----:B------:R-:W-:Y:S01]  /*7150*/  FSEL R74, R108, RZ, !P5 ;  /* 0x000000ff6c4a7208 */ /* 0x000fe20006800000 */
[----:B------:R-:W-:Y:S01]  /*7160*/  IMAD.MOV.U32 R108, RZ, RZ, R112 ;  /* 0x000000ffff6c7224 */ /* 0x000fe200078e0070 */
        /* <DEDUP_REMOVED lines=12> */
.L_x_9653:
        /* <DEDUP_REMOVED lines=15> */
.L_x_9655:
[----:B------:R-:W-:Y:S05]  /*7320*/  BSYNC.RECONVERGENT B2 ;  /* 0x0000000000027941 */ /* 0x000fea0003800200 */
.L_x_9654:
        /* <DEDUP_REMOVED lines=16> */
[----:B------:R-:W-:Y:S01]  /*7430*/  VIADD R111, R2, 0xdaa66d2b ;  /* 0xdaa66d2b026f7836 */ /* 0x000fe20000000000 */
[----:B------:R-:W-:-:S03]  /*7440*/  IADD3 R161, PT, PT, R3, 0x32370b8f, RZ ;  /* 0x32370b8f03a17810 */ /* 0x000fc60007ffe0ff */
[----:B------:R-:W-:Y:S01]  /*7450*/  IMAD.WIDE.U32 R108, R109, -0x2daee0ad, RZ ;  /* 0xd2511f536d6c7825 */ /* 0x000fe200078e00ff */
[----:B------:R-:W-:-:S04]  /*7460*/  LOP3.LUT R111, R111, R160, R165, 0x96, !PT ;  /* 0x000000a06f6f7212 */ /* 0x000fc800078e96a5 */
        /* <DEDUP_REMOVED lines=8> */
[----:B------:R-:W-:-:S03]  /*74f0*/  IADD3 R111, PT, PT, R2, 0x1715609d, RZ ;  /* 0x1715609d026f7810 */ /* 0x000fc60007ffe0ff */
        /* <DEDUP_REMOVED lines=22> */
[----:B------:R-:W-:-:S04]  /*7660*/  VIADD R111, R2, 0x8ff34781 ;  /* 0x8ff34781026f7836 */ /* 0x000fc80000000000 */
[----:B------:R-:W-:-:S04]  /*7670*/  IMAD.WIDE.U32 R108, R109, -0x326172a9, RZ ;  /* 0xcd9e8d576d6c7825 */ /* 0x000fc800078e00ff */
[----:B------:R-:W-:Y:S01]  /*7680*/  IMAD.MOV.U32 R112, RZ, RZ, R108 ;  /* 0x000000ffff707224 */ /* 0x000fe200078e006c */
[----:B------:R-:W-:Y:S01]  /*7690*/  LOP3.LUT R109, R111, R160, R109, 0x96, !PT ;  /* 0x000000a06f6d7212 */ /* 0x000fe200078e966d */
[----:B------:R-:W-:Y:S01]  /*76a0*/  IMAD.WIDE.U32 R160, R161, -0x2daee0ad, RZ ;  /* 0xd2511f53a1a07825 */ /* 0x000fe200078e00ff */
[----:B------:R-:W-:-:S03]  /*76b0*/  IADD3 R111, PT, PT, R3, -0x695add53, RZ ;  /* 0x96a522ad036f7810 */ /* 0x000fc60007ffe0ff */
[----:B------:R-:W-:Y:S01]  /*76c0*/  IMAD.MOV.U32 R108, RZ, RZ, R90 ;  /* 0x000000ffff6c7224 */ /* 0x000fe200078e005a */
[----:B------:R-:W-:Y:S01]  /*76d0*/  LOP3.LUT R110, R111, R110, R161, 0x96, !PT ;  /* 0x0000006e6f6e7212 */ /* 0x000fe200078e96a1 */
[----:B------:R-:W-:Y:S01]  /*76e0*/  IMAD.MOV.U32 R111, RZ, RZ, RZ ;  /* 0x000000ffff6f7224 */ /* 0x000fe200078e00ff */
[----:B------:R-:W-:-:S07]  /*76f0*/  MOV R90, R160 ;  /* 0x000000a0005a7202 */ /* 0x000fce0000000f00 */
.L_x_9652:
[----:B------:R-:W-:Y:S05]  /*7700*/  BSYNC.RECONVERGENT B1 ;  /* 0x0000000000017941 */ /* 0x000fea0003800200 */
.L_x_9651:
[----:B------:R-:W-:Y:S01]  /*7710*/  I2FP.F32.U32 R108, R108 ;  /* 0x0000006c006c7245 */ /* 0x000fe20000201000 */
[----:B------:R-:W-:-:S04]  /*7720*/  IMAD.U32 R75, R75, 0x10000, RZ ;  /* 0x000100004b4b7824 */ /* 0x000fc800078e00ff */
[----:B------:R-:W-:Y:S01]  /*7730*/  FFMA.FTZ R108, R108, R89, 1.1641532182693481445e-10 ;  /* 0x2f0000006c6c7423 */ /* 0x000fe20000010059 */
[----:B------:R-:W-:Y:S01]  /*7740*/  FMUL.FTZ R160, R75, R0 ;  /* 0x000000004ba07220 */ /* 0x000fe20000410000 */
[----:B------:R-:W-:-:S03]  /*7750*/  SHF.L.U32 R75, R101, 0x10, RZ ;  /* 0x00000010654b7819 */ /* 0x000fc600000006ff */
[----:B------:R-:W-:Y:S01]  /*7760*/  FMUL.FTZ R160, R160, R91 ;  /* 0x0000005ba0a07220 */ /* 0x000fe20000410000 */
[----:B------:R-:W-:-:S04]  /*7770*/  FSETP.GTU.FTZ.AND P6, PT, R108, R107, PT ;  /* 0x0000006b6c00720b */ /* 0x000fc80003fdc000 */
[----:B------:R-:W-:Y:S02]  /*7780*/  FSEL R160, R160, RZ, !P6 ;  /* 0x000000ffa0a07208 */ /* 0x000fe40007000000 */
[----:B------:R-:W-:-:S03]  /*7790*/  PLOP3.LUT P6, PT, P6, PT, PT, 0x8, 0x80 ;  /* 0x000000000080781c */ /* 0x000fc600037ce170 */
[----:B------:R-:W-:-:S10]  /*77a0*/  FMUL.FTZ R75, R160, R75 ;  /* 0x0000004ba04b7220 */ /* 0x000fd40000410000 */
.L_x_9615:
[----:B------:R-:W0:Y:S01]  /*77b0*/  LDC.64 R160, c[0x0][0x3a8] ;  /* 0x0000ea00ffa07b82 */ /* 0x000e220000000a00 */
[----:B------:R-:W-:Y:S01]  /*77c0*/  SEL R89, RZ, 0x1000000, !P6 ;  /* 0x01000000ff597807 */ /* 0x000fe20007000000 */
[----:B------:R-:W-:Y:S01]  /*77d0*/  IMAD.MOV.U32 R107, RZ, RZ, R90 ;  /* 0x000000ffff6b7224 */ /* 0x000fe200078e005a */
[----:B------:R-:W-:Y:S02]  /*77e0*/  SEL R108, RZ, 0x10000, !P5 ;  /* 0x00010000ff6c7807 */ /* 0x000fe40006800000 */
[----:B------:R-:W-:Y:S02]  /*77f0*/  SEL R165, RZ, 0x100, !P4 ;  /* 0x00000100ffa57807 */ /* 0x000fe40006000000 */
[----:B------:R-:W-:Y:S01]  /*7800*/  SEL R91, RZ, 0x1000000, !P2 ;  /* 0x01000000ff5b7807 */ /* 0x000fe20005000000 */
[----:B------:R-:W1:Y:S01]  /*7810*/  LDC.64 R166, c[0x0][0x3b0] ;  /* 0x0000ec00ffa67b82 */ /* 0x000e620000000a00 */
[----:B------:R-:W-:Y:S02]  /*7820*/  LOP3.LUT R165, R165, R89, R108, 0xfe, !PT ;  /* 0x00000059a5a57212 */ /* 0x000fe400078efe6c */
[----:B------:R-:W-:-:S02]  /*7830*/  SEL R108, RZ, 0x10000, !P1 ;  /* 0x00010000ff6c7807 */ /* 0x000fc40004800000 */
[----:B------:R-:W-:Y:S02]  /*7840*/  SEL R89, RZ, 0x100, !P0 ;  /* 0x00000100ff597807 */ /* 0x000fe40004000000 */
[----:B------:R-:W-:Y:S02]  /*7850*/  ISETP.NE.AND P6, PT, R163, RZ, PT ;  /* 0x000000ffa300720c */ /* 0x000fe40003fc5270 */
[----:B------:R-:W-:Y:S02]  /*7860*/  LOP3.LUT R89, R89, R91, R108, 0xfe, !PT ;  /* 0x0000005b59597212 */ /* 0x000fe400078efe6c */
[----:B------:R-:W-:Y:S02]  /*7870*/  SEL R164, RZ, 0x1, !P3 ;  /* 0x00000001ffa47807 */ /* 0x000fe40005800000 */
[----:B------:R-:W-:Y:S02]  /*7880*/  SEL R108, RZ, 0x1, !P6 ;  /* 0x00000001ff6c7807 */ /* 0x000fe40007000000 */
[----:B------:R-:W-:Y:S01]  /*7890*/  LOP3.LUT R165, R165, R164, RZ, 0xfc, !PT ;  /* 0x000000a4a5a57212 */ /* 0x000fe200078efcff */
[----:B0-----:R-:W-:Y:S01]  /*78a0*/  IMAD.WIDE.U32 R160, R106, 0x20, R160 ;  /* 0x000000206aa07825 */ /* 0x001fe200078e00a0 */
[----:B------:R-:W-:-:S03]  /*78b0*/  LOP3.LUT R164, R89, R108, RZ, 0xfc, !PT ;  /* 0x0000006c59a47212 */ /* 0x000fc600078efcff */
[C---:B------:R-:W-:Y:S01]  /*78c0*/  VIADD R89, R106.reuse, 0x100 ;  /* 0x000001006a597836 */ /* 0x040fe20000000000 */
[----:B------:R-:W-:Y:S04]  /*78d0*/  STG.E.128 desc[UR6][R160.64], R56 ;  /* 0x00000038a0007986 */ /* 0x000fe8000c101d06 */
[----:B------:R1:W-:Y:S02]  /*78e0*/  STG.E.128 desc[UR6][R160.64+0x10], R72 ;  /* 0x00001048a0007986 */ /* 0x0003e4000c101d06 */
[----:B-1----:R-:W-:-:S05]  /*78f0*/  IMAD.WIDE.U32 R160, R106, 0x8, R166 ;  /* 0x000000086aa07825 */ /* 0x002fca00078e00a6 */
[----:B------:R0:W-:Y:S02]  /*7900*/  STG.E.64 desc[UR6][R160.64], R164 ;  /* 0x000000a4a0007986 */ /* 0x0001e4000c101b06 */
.L_x_9574:
[----:B------:R-:W-:Y:S05]  /*7910*/  BSYNC.RECONVERGENT B0 ;  /* 0x0000000000007941 */ /* 0x000fea0003800200 */
.L_x_9573:
[----:B------:R-:W-:Y:S01]  /*7920*/  ISETP.GE.U32.AND P0, PT, R92, 0x200, PT ;  /* 0x000002005c00780c */ /* 0x000fe20003f06070 */
[----:B------:R-:W-:Y:S03]  /*7930*/  BSSY.RECONVERGENT B0, `(.L_x_9656) ;  /* 0x000066c000007945 */ /* 0x000fe60003800200 */
[----:B------:R-:W-:-:S09]  /*7940*/  P2R R163, PR, RZ, 0x1 ;  /* 0x00000001ffa37803 */ /* 0x000fd20000000000 */
        /* <DEDUP_REMOVED lines=11> */
[----:B------:R-:W-:Y:S01]  /*7a00*/  ISETP.NE.AND P0, PT, R111, 0x1, PT ;  /* 0x000000016f00780c */ /* 0x000fe20003f05270 */
[----:B------:R-:W-:Y:S01]  /*7a10*/  BSSY.RECONVERGENT B1, `(.L_x_9659) ;  /* 0x0000059000017945 */ /* 0x000fe20003800200 */
[----:B0-----:R-:W-:Y:S02]  /*7a20*/  HFMA2 R160, -RZ, RZ, 0, 1.1920928955078125e-07 ;  /* 0x00000002ffa07431 */ /* 0x001fe400000001ff */
[----:B-1----:R-:W-:Y:S02]  /*7a30*/  IMAD.MOV.U32 R60, RZ, RZ, R112 ;  /* 0x000000ffff3c7224 */ /* 0x002fe400078e0070 */
[----:B------:R-:W-:-:S07]  /*7a40*/  IMAD.MOV.U32 R90, RZ, RZ, R107 ;  /* 0x000000ffff5a7224 */ /* 0x000fce00078e006b */
[----:B------:R-:W-:Y:S05]  /*7a50*/  @!P0 BRA `(.L_x_9660) ;  /* 0x0000000400508947 */ /* 0x000fea0003800000 */
[----:B------:R-:W-:-:S13]  /*7a60*/  ISETP.NE.AND P0, PT, R111, 0x3, PT ;  /* 0x000000036f00780c */ /* 0x000fda0003f05270 */
[----:B------:R-:W-:Y:S05]  /*7a70*/  @!P0 BRA `(.L_x_9661) ;  /* 0x0000000000208947 */ /* 0x000fea0003800000 */
[----:B------:R-:W-:-:S13]  /*7a80*/  ISETP.NE.AND P0, PT, R111, 0x2, PT ;  /* 0x000000026f00780c */ /* 0x000fda0003f05270 */
[----:B------:R-:W-:Y:S01]  /*7a90*/  @!P0 MOV R160, 0x3 ;  /* 0x0000000300a08802 */ /* 0x000fe20000000f00 */
[----:B------:R-:W-:Y:S01]  /*7aa0*/  @!P0 IMAD.MOV.U32 R90, RZ, RZ, R107 ;  /* 0x000000ffff5a8224 */ /* 0x000fe200078e006b */
[----:B------:R-:W-:Y:S01]  /*7ab0*/  @P0 MOV R90, R107 ;  /* 0x0000006b005a0202 */ /* 0x000fe20000000f00 */
[----:B------:R-:W-:Y:S02]  /*7ac0*/  @!P0 IMAD.MOV.U32 R60, RZ, RZ, R110 ;  /* 0x000000ffff3c8224 */ /* 0x000fe400078e006e */
[----:B------:R-:W-:Y:S02]  /*7ad0*/  @P0 VIADD R160, R111, 0x1 ;  /* 0x000000016fa00836 */ /* 0x000fe40000000000 */
[----:B------:R-:W-:Y:S01]  /*7ae0*/  @P0 IMAD.MOV.U32 R60, RZ, RZ, R109 ;  /* 0x000000ffff3c0224 */ /* 0x000fe200078e006d */
[----:B------:R-:W-:Y:S06]  /*7af0*/  BRA `(.L_x_9660) ;  /* 0x0000000400287947 */ /* 0x000fec0003800000 */
.L_x_9661:
        /* <DEDUP_REMOVED lines=13> */
.L_x_9663:
[----:B------:R-:W-:Y:S05]  /*7bd0*/  BSYNC.RECONVERGENT B2 ;  /* 0x0000000000027941 */ /* 0x000fea0003800200 */
.L_x_9662:
[----:B------:R-:W-:Y:S01]  /*7be0*/  LOP3.LUT R90, R105, R61, R3, 0x96, !PT ;  /* 0x0000003d695a7212 */ /* 0x000fe200078e9603 */
[----:B------:R-:W-:-:S04]  /*7bf0*/  IMAD.WIDE.U32 R62, R114, -0x326172a9, RZ ;  /* 0xcd9e8d57723e7825 */ /* 0x000fc800078e00ff */
[----:B------:R-:W-:Y:S02]  /*7c00*/  HFMA2 R160, -RZ, RZ, 0, 0 ;  /* 0x00000000ffa07431 */ /* 0x000fe400000001ff */
        /* <DEDUP_REMOVED lines=44> */
[----:B------:R-:W-:Y:S02]  /*7ed0*/  LOP3.LUT R61, R61, R60, R63, 0x96, !PT ;  /* 0x0000003c3d3d7212 */ /* 0x000fe400078e963f */
        /* <DEDUP_REMOVED lines=12> */
.L_x_9660:
[----:B------:R-:W-:Y:S05]  /*7fa0*/  BSYNC.RECONVERGENT B1 ;  /* 0x0000000000017941 */ /* 0x000fea0003800200 */
.L_x_9659:
[----:B------:R-:W0:Y:S01]  /*7fb0*/  LDC R107, c[0x0][0x408] ;  /* 0x00010200ff6b7b82 */ /* 0x000e220000000800 */
[----:B------:R-:W-:Y:S01]  /*7fc0*/  I2FP.F32.U32 R61, R60 ;  /* 0x0000003c003d7245 */ /* 0x000fe20000201000 */
[----:B------:R-:W-:Y:S01]  /*7fd0*/  IMAD.MOV.U32 R108, RZ, RZ, 0x2f800000 ;  /* 0x2f800000ff6c7424 */ /* 0x000fe200078e00ff */
[----:B------:R-:W-:Y:S01]  /*7fe0*/  ISETP.NE.AND P1, PT, R160, 0x1, PT ;  /* 0x00000001a000780c */ /* 0x000fe20003f25270 */
[C---:B-----5:R-:W-:Y:S01]  /*7ff0*/  IMAD.U32 R63, R76.reuse, 0x10000, RZ ;  /* 0x000100004c3f7824 */ /* 0x060fe200078e00ff */
        /* <DEDUP_REMOVED lines=23> */
.L_x_9666:
        /* <DEDUP_REMOVED lines=13> */
.L_x_9668:
[----:B------:R-:W-:Y:S05]  /*8240*/  BSYNC.RECONVERGENT B2 ;  /* 0x0000000000027941 */ /* 0x000fea0003800200 */
.L_x_9667:
        /* <DEDUP_REMOVED lines=61> */
.L_x_9665:
[----:B------:R-:W-:Y:S05]  /*8620*/  BSYNC.RECONVERGENT B1 ;  /* 0x0000000000017941 */ /* 0x000fea0003800200 */
.L_x_9664:
[----:B------:R-:W-:Y:S01]  /*8630*/  I2FP.F32.U32 R61, R61 ;  /* 0x0000003d003d7245 */ /* 0x000fe20000201000 */
[----:B------:R-:W-:Y:S01]  /*8640*/  BSSY.RECONVERGENT B1, `(.L_x_9669) ;  /* 0x0000061000017945 */ /* 0x000fe20003800200 */
[----:B------:R-:W-:Y:S01]  /*8650*/  SHF.L.U32 R63, R76, 0x10, RZ ;  /* 0x000000104c3f7819 */ /* 0x000fe200000006ff */
[----:B------:R-:W-:Y:S01]  /*8660*/  IMAD.MOV.U32 R160, RZ, RZ, 0x2 ;  /* 0x00000002ffa07424 */ /* 0x000fe200078e00ff */
[----:B------:R-:W-:Y:S01]  /*8670*/  ISETP.NE.AND P1, PT, R111, 0x1, PT ;  /* 0x000000016f00780c */ /* 0x000fe20003f25270 */
[----:B------:R-:W-:Y:S01]  /*8680*/  FFMA.FTZ R62, R61, R108, 1.1641532182693481445e-10 ;  /* 0x2f0000003d3e7423 */ /* 0x000fe2000001006c */
[----:B------:R-:W-:Y:S02]  /*8690*/  IMAD.U32 R61, R100, 0x10000, RZ ;  /* 0x00010000643d7824 */ /* 0x000fe400078e00ff */
[----:B------:R-:W-:Y:S01]  /*86a0*/  FMUL.FTZ R76, R63, R0 ;  /* 0x000000003f4c7220 */ /* 0x000fe20000410000 */
[----:B------:R-:W-:Y:S02]  /*86b0*/  MOV R63, R112 ;  /* 0x00000070003f7202 */ /* 0x000fe40000000f00 */
[----:B------:R-:W-:Y:S01]  /*86c0*/  FSETP.GTU.FTZ.AND P0, PT, R62, R91, PT ;  /* 0x0000005b3e00720b */ /* 0x000fe20003f1c000 */
[----:B------:R-:W-:-:S05]  /*86d0*/  FMUL.FTZ R76, R76, R107 ;  /* 0x0000006b4c4c7220 */ /* 0x000fca0000410000 */
        /* <DEDUP_REMOVED lines=12> */
.L_x_9671:
        /* <DEDUP_REMOVED lines=13> */
.L_x_9673:
[----:B------:R-:W-:Y:S05]  /*8870*/  BSYNC.RECONVERGENT B2 ;  /* 0x0000000000027941 */ /* 0x000fea0003800200 */
.L_x_9672:
        /* <DEDUP_REMOVED lines=14> */
[----:B------:R-:W-:Y:S01]  /*8960*/  IMAD.WIDE.U32 R164, R109, -0x326172a9, RZ ;  /* 0xcd9e8d576da47825 */ /* 0x000fe200078e00ff */
[----:B------:R-:W-:-:S03]  /*8970*/  LOP3.LUT R63, R63, R62, R161, 0x96, !PT ;  /* 0x0000003e3f3f7212 */ /* 0x000fc600078e96a1 */
[----:B------:R-:W-:Y:S02]  /*8980*/  VIADD R111, R3, 0x32370b8f ;  /* 0x32370b8f036f7836 */ /* 0x000fe40000000000 */
        /* <DEDUP_REMOVED lines=37> */
[----:B------:R-:W-:-:S03]  /*8be0*/  LOP3.LUT R110, R111, R110, R63, 0x96, !PT ;  /* 0x0000006e6f6e7212 */ /* 0x000fc600078e963f */
[----:B------:R-:W-:Y:S01]  /*8bf0*/  VIADD R109, R2, 0x8ff34781 ;  /* 0x8ff34781026d7836 */ /* 0x000fe20000000000 */
[----:B------:R-:W-:Y:S01]  /*8c00*/  MOV R112, R164 ;  /* 0x000000a400707202 */ /* 0x000fe20000000f00 */
[----:B------:R-:W-:Y:S02]  /*8c10*/  IMAD.MOV.U32 R63, RZ, RZ, R90 ;  /* 0x000000ffff3f7224 */ /* 0x000fe400078e005a */
[----:B------:R-:W-:Y:S01]  /*8c20*/  IMAD.MOV.U32 R90, RZ, RZ, R62 ;  /* 0x000000ffff5a7224 */ /* 0x000fe200078e003e */
[----:B------:R-:W-:Y:S01]  /*8c30*/  LOP3.LUT R109, R109, R160, R165, 0x96, !PT ;  /* 0x000000a06d6d7212 */ /* 0x000fe200078e96a5 */
[----:B------:R-:W-:-:S07]  /*8c40*/  HFMA2 R160, -RZ, RZ, 0, 0 ;  /* 0x00000000ffa07431 */ /* 0x000fce00000001ff */
.L_x_9670:
[----:B------:R-:W-:Y:S05]  /*8c50*/  BSYNC.RECONVERGENT B1 ;  /* 0x0000000000017941 */ /* 0x000fea0003800200 */
.L_x_9669:
[----:B------:R-:W-:Y:S01]  /*8c60*/  I2FP.F32.U32 R63, R63 ;  /* 0x0000003f003f7245 */ /* 0x000fe20000201000 */
[----:B------:R-:W-:Y:S01]  /*8c70*/  IMAD.U32 R111, R77, 0x10000, RZ ;  /* 0x000100004d6f7824 */ /* 0x000fe200078e00ff */
[----:B------:R-:W-:Y:S01]  /*8c80*/  ISETP.NE.AND P2, PT, R160, 0x1, PT ;  /* 0x00000001a000780c */ /* 0x000fe20003f45270 */
[----:B------:R-:W-:Y:S02]  /*8c90*/  BSSY.RECONVERGENT B1, `(.L_x_9674) ;  /* 0x0000060000017945 */ /* 0x000fe40003800200 */
[----:B------:R-:W-:Y:S01]  /*8ca0*/  FFMA.FTZ R62, R63, R108, 1.1641532182693481445e-10 ;  /* 0x2f0000003f3e7423 */ /* 0x000fe2000001006c */
[----:B------:R-:W-:Y:S01]  /*8cb0*/  FMUL.FTZ R76, R111, R0 ;  /* 0x000000006f4c7220 */ /* 0x000fe20000410000 */
[----:B------:R-:W-:-:S03]  /*8cc0*/  HFMA2 R111, -RZ, RZ, 0, 1.1920928955078125e-07 ;  /* 0x00000002ff6f7431 */ /* 0x000fc600000001ff */
        /* <DEDUP_REMOVED lines=17> */
.L_x_9676:
        /* <DEDUP_REMOVED lines=13> */
.L_x_9678:
[----:B------:R-:W-:Y:S05]  /*8eb0*/  BSYNC.RECONVERGENT B2 ;  /* 0x0000000000027941 */ /* 0x000fea0003800200 */
.L_x_9677:
        /* <DEDUP_REMOVED lines=14> */
[----:B------:R-:W-:Y:S02]  /*8fa0*/  VIADD R77, R2, 0x3c6ef372 ;  /* 0x3c6ef372024d7836 */ /* 0x000fe40000000000 */
[----:B------:R-:W-:-:S03]  /*8fb0*/  IMAD.WIDE.U32 R164, R109, -0x326172a9, RZ ;  /* 0xcd9e8d576da47825 */ /* 0x000fc600078e00ff */
[----:B------:R-:W-:Y:S01]  /*8fc0*/  LOP3.LUT R77, R77, R76, R161, 0x96, !PT ;  /* 0x0000004c4d4d7212 */ /* 0x000fe200078e96a1 */
[----:B------:R-:W-:-:S04]  /*8fd0*/  VIADD R109, R2, 0xdaa66d2b ;  /* 0xdaa66d2b026d7836 */ /* 0x000fc80000000000 */
[----:B------:R-:W-:Y:S01]  /*8fe0*/  IMAD.WIDE.U32 R76, R77, -0x2daee0ad, RZ ;  /* 0xd2511f534d4c7825 */ /* 0x000fe200078e00ff */
[----:B------:R-:W-:-:S04]  /*8ff0*/  LOP3.LUT R109, R109, R160, R165, 0x96, !PT ;  /* 0x000000a06d6d7212 */ /* 0x000fc800078e96a5 */
[----:B------:R-:W-:Y:S01]  /*9000*/  LOP3.LUT R111, R111, R110, R77, 0x96, !PT ;  /* 0x0000006e6f6f7212 */ /* 0x000fe200078e964d */
[----:B------:R-:W-:-:S04]  /*9010*/  VIADD R77, R2, 0x78dde6e4 ;  /* 0x78dde6e4024d7836 */ /* 0x000fc80000000000 */
        /* <DEDUP_REMOVED lines=34> */
[----:B------:R-:W-:Y:S01]  /*9240*/  IMAD.MOV.U32 R77, RZ, RZ, R90 ;  /* 0x000000ffff4d7224 */ /* 0x000fe200078e005a */
[----:B------:R-:W-:Y:S01]  /*9250*/  MOV R90, R76 ;  /* 0x0000004c005a7202 */ /* 0x000fe20000000f00 */
[----:B------:R-:W-:Y:S01]  /*9260*/  IMAD.MOV.U32 R112, RZ, RZ, R164 ;  /* 0x000000ffff707224 */ /* 0x000fe200078e00a4 */
[----:B------:R-:W-:Y:S01]  /*9270*/  LOP3.LUT R109, R109, R160, R165, 0x96, !PT ;  /* 0x000000a06d6d7212 */ /* 0x000fe200078e96a5 */
[----:B------:R-:W-:-:S07]  /*9280*/  IMAD.MOV.U32 R111, RZ, RZ, RZ ;  /* 0x000000ffff6f7224 */ /* 0x000fce00078e00ff */
.L_x_9675:
[----:B------:R-:W-:Y:S05]  /*9290*/  BSYNC.RECONVERGENT B1 ;  /* 0x0000000000017941 */ /* 0x000fea0003800200 */
.L_x_9674:
        /* <DEDUP_REMOVED lines=23> */
.L_x_9681:
        /* <DEDUP_REMOVED lines=13> */
.L_x_9683:
[----:B------:R-:W-:Y:S05]  /*94e0*/  BSYNC.RECONVERGENT B2 ;  /* 0x0000000000027941 */ /* 0x000fea0003800200 */
.L_x_9682:
        /* <DEDUP_REMOVED lines=13> */
[C---:B------:R-:W-:Y:S02]  /*95c0*/  VIADD R77, R2.reuse, 0x3c6ef372 ;  /* 0x3c6ef372024d7836 */ /* 0x040fe40000000000 */
        /* <DEDUP_REMOVED lines=47> */
.L_x_9680:
[----:B------:R-:W-:Y:S05]  /*98c0*/  BSYNC.RECONVERGENT B1 ;  /* 0x0000000000017941 */ /* 0x000fea0003800200 */
.L_x_9679:
[----:B------:R-:W-:Y:S01]  /*98d0*/  I2FP.F32.U32 R77, R77 ;  /* 0x0000004d004d7245 */ /* 0x000fe20000201000 */
[----:B------:R-:W-:Y:S01]  /*98e0*/  BSSY.RECONVERGENT B1, `(.L_x_9684) ;  /* 0x0000062000017945 */ /* 0x000fe20003800200 */
[C---:B------:R-:W-:Y:S01]  /*98f0*/  SHF.L.U32 R111, R78.reuse, 0x10, RZ ;  /* 0x000000104e6f7819 */ /* 0x040fe200000006ff */
        /* <DEDUP_REMOVED lines=21> */
.L_x_9686:
        /* <DEDUP_REMOVED lines=13> */
.L_x_9688:
[----:B------:R-:W-:Y:S05]  /*9b20*/  BSYNC.RECONVERGENT B2 ;  /* 0x0000000000027941 */ /* 0x000fea0003800200 */
.L_x_9687:
[----:B------:R-:W-:Y:S01]  /*9b30*/  LOP3.LUT R110, R105, R161, R3, 0x96, !PT ;  /* 0x000000a1696e7212 */ /* 0x000fe200078e9603 */
[----:B------:R-:W-:Y:S01]  /*9b40*/  IMAD.WIDE.U32 R164, R114, -0x326172a9, RZ ;  /* 0xcd9e8d5772a47825 */ /* 0x000fe200078e00ff */
        /* <DEDUP_REMOVED lines=50> */
[----:B------:R-:W-:Y:S01]  /*9e70*/  VIADD R109, R2, 0x8ff34781 ;  /* 0x8ff34781026d7836 */ /* 0x000fe20000000000 */
[----:B------:R-:W-:Y:S01]  /*9e80*/  MOV R112, R168 ;  /* 0x000000a800707202 */ /* 0x000fe20000000f00 */
[----:B------:R-:W-:-:S03]  /*9e90*/  VIADD R77, R3, 0x96a522ad ;  /* 0x96a522ad034d7836 */ /* 0x000fc60000000000 */
[----:B------:R-:W-:Y:S01]  /*9ea0*/  LOP3.LUT R109, R109, R164, R169, 0x96, !PT ;  /* 0x000000a46d6d7212 */ /* 0x000fe200078e96a9 */
[----:B------:R-:W-:-:S05]  /*9eb0*/  IMAD.WIDE.U32 R164, R165, -0x2daee0ad, RZ ;  /* 0xd2511f53a5a47825 */ /* 0x000fca00078e00ff */
[----:B------:R-:W-:Y:S01]  /*9ec0*/  LOP3.LUT R110, R77, R160, R165, 0x96, !PT ;  /* 0x000000a04d6e7212 */ /* 0x000fe200078e96a5 */
[----:B------:R-:W-:Y:S02]  /*9ed0*/  IMAD.MOV.U32 R77, RZ, RZ, R90 ;  /* 0x000000ffff4d7224 */ /* 0x000fe400078e005a */
[----:B------:R-:W-:Y:S02]  /*9ee0*/  IMAD.MOV.U32 R90, RZ, RZ, R164 ;  /* 0x000000ffff5a7224 */ /* 0x000fe400078e00a4 */
[----:B------:R-:W-:-:S07]  /*9ef0*/  HFMA2 R164, -RZ, RZ, 0, 0 ;  /* 0x00000000ffa47431 */ /* 0x000fce00000001ff */
.L_x_9685:
[----:B------:R-:W-:Y:S05]  /*9f00*/  BSYNC.RECONVERGENT B1 ;  /* 0x0000000000017941 */ /* 0x000fea0003800200 */
.L_x_9684:
        /* <DEDUP_REMOVED lines=23> */
.L_x_9691:
        /* <DEDUP_REMOVED lines=13> */
.L_x_9693:
[----:B------:R-:W-:Y:S05]  /*a150*/  BSYNC.RECONVERGENT B2 ;  /* 0x0000000000027941 */ /* 0x000fea0003800200 */
.L_x_9692:
[----:B------:R-:W-:Y:S01]  /*a160*/  LOP3.LUT R110, R105, R161, R3, 0x96, !PT ;  /* 0x000000a1696e7212 */ /* 0x000fe200078e9603 */
[----:B------:R-:W-:-:S04]  /*a170*/  IMAD.WIDE.U32 R164, R114, -0x326172a9, RZ ;  /* 0xcd9e8d5772a47825 */ /* 0x000fc800078e00ff */
        /* <DEDUP_REMOVED lines=49> */
[----:B------:R-:W-:-:S05]  /*a490*/  LOP3.LUT R109, R109, R110, R161, 0x96, !PT ;  /* 0x0000006e6d6d7212 */ /* 0x000fca00078e96a1 */
[----:B------:R-:W-:-:S04]  /*a4a0*/  IMAD.WIDE.U32 R168, R109, -0x326172a9, RZ ;  /* 0xcd9e8d576da87825 */ /* 0x000fc800078e00ff */
[----:B------:R-:W-:Y:S02]  /*a4b0*/  VIADD R109, R2, 0x8ff34781 ;  /* 0x8ff34781026d7836 */ /* 0x000fe40000000000 */
[----:B------:R-:W-:-:S03]  /*a4c0*/  IMAD.MOV.U32 R112, RZ, RZ, R168 ;  /* 0x000000ffff707224 */ /* 0x000fc600078e00a8 */
[----:B------:R-:W-:Y:S01]  /*a4d0*/  LOP3.LUT R109, R109, R164, R169, 0x96, !PT ;  /* 0x000000a46d6d7212 */ /* 0x000fe200078e96a9 */
[----:B------:R-:W-:Y:S01]  /*a4e0*/  IMAD.WIDE.U32 R164, R111, -0x2daee0ad, RZ ;  /* 0xd2511f536fa47825 */ /* 0x000fe200078e00ff */
[----:B------:R-:W-:-:S04]  /*a4f0*/  IADD3 R111, PT, PT, R3, -0x695add53, RZ ;  /* 0x96a522ad036f7810 */ /* 0x000fc80007ffe0ff */
[----:B------:R-:W-:Y:S01]  /*a500*/  LOP3.LUT R110, R111, R160, R165, 0x96, !PT ;  /* 0x000000a06f6e7212 */ /* 0x000fe200078e96a5 */
[----:B------:R-:W-:Y:S01]  /*a510*/  IMAD.MOV.U32 R165, RZ, RZ, RZ ;  /* 0x000000ffffa57224 */ /* 0x000fe200078e00ff */
[----:B------:R-:W-:-:S07]  /*a520*/  MOV R90, R164 ;  /* 0x000000a4005a7202 */ /* 0x000fce0000000f00 */
.L_x_9690:
[----:B------:R-:W-:Y:S05]  /*a530*/  BSYNC.RECONVERGENT B1 ;  /* 0x0000000000017941 */ /* 0x000fea0003800200 */
.L_x_9689:
[----:B------:R-:W-:Y:S01]  /*a540*/  I2FP.F32.U32 R111, R78 ;  /* 0x0000004e006f7245 */ /* 0x000fe20000201000 */
[----:B------:R-:W-:Y:S01]  /*a550*/  IMAD.U32 R161, R79, 0x10000, RZ ;  /* 0x000100004fa17824 */ /* 0x000fe200078e00ff */
        /* <DEDUP_REMOVED lines=22> */
.L_x_9696:
        /* <DEDUP_REMOVED lines=15> */
.L_x_9698:
[----:B------:R-:W-:Y:S05]  /*a7b0*/  BSYNC.RECONVERGENT B2 ;  /* 0x0000000000027941 */ /* 0x000fea0003800200 */
.L_x_9697:
        /* <DEDUP_REMOVED lines=50> */
[----:B------:R-:W-:-:S05]  /*aae0*/  LOP3.LUT R109, R109, R110, R161, 0x96, !PT ;  /* 0x0000006e6d6d7212 */ /* 0x000fca00078e96a1 */
[----:B------:R-:W-:Y:S01]  /*aaf0*/  IMAD.WIDE.U32 R168, R109, -0x326172a9, RZ ;  /* 0xcd9e8d576da87825 */ /* 0x000fe200078e00ff */
[----:B------:R-:W-:-:S03]  /*ab00*/  IADD3 R109, PT, PT, R2, -0x700cb87f, RZ ;  /* 0x8ff34781026d7810 */ /* 0x000fc60007ffe0ff */
[----:B------:R-:W-:Y:S01]  /*ab10*/  IMAD.MOV.U32 R112, RZ, RZ, R168 ;  /* 0x000000ffff707224 */ /* 0x000fe200078e00a8 */
[----:B------:R-:W-:Y:S01]  /*ab20*/  LOP3.LUT R109, R109, R164, R169, 0x96, !PT ;  /* 0x000000a46d6d7212 */ /* 0x000fe200078e96a9 */
[----:B------:R-:W-:-:S04]  /*ab30*/  IMAD.WIDE.U32 R164, R111, -0x2daee0ad, RZ ;  /* 0xd2511f536fa47825 */ /* 0x000fc800078e00ff */
[----:B------:R-:W-:-:S05]  /*ab40*/  VIADD R111, R3, 0x96a522ad ;  /* 0x96a522ad036f7836 */ /* 0x000fca0000000000 */
[----:B------:R-:W-:Y:S01]  /*ab50*/  LOP3.LUT R110, R111, R160, R165, 0x96, !PT ;  /* 0x000000a06f6e7212 */ /* 0x000fe200078e96a5 */
[----:B------:R-:W-:Y:S01]  /*ab60*/  IMAD.MOV.U32 R111, RZ, RZ, RZ ;  /* 0x000000ffff6f7224 */ /* 0x000fe200078e00ff */
[----:B------:R-:W-:Y:S01]  /*ab70*/  MOV R160, R90 ;  /* 0x0000005a00a07202 */ /* 0x000fe20000000f00 */
[----:B------:R-:W-:-:S07]  /*ab80*/  IMAD.MOV.U32 R90, RZ, RZ, R164 ;  /* 0x000000ffff5a7224 */ /* 0x000fce00078e00a4 */
.L_x_9695:
[----:B------:R-:W-:Y:S05]  /*ab90*/  BSYNC.RECONVERGENT B1 ;  /* 0x0000000000017941 */ /* 0x000fea0003800200 */
.L_x_9694:
        /* <DEDUP_REMOVED lines=11> */
.L_x_9658:
[----:B------:R-:W-:Y:S01]  /*ac50*/  ISETP.NE.AND P0, PT, R111, 0x1, PT ;  /* 0x000000016f00780c */ /* 0x000fe20003f05270 */
[----:B------:R-:W-:Y:S01]  /*ac60*/  BSSY.RECONVERGENT B1, `(.L_x_9700) ;  /* 0x0000059000017945 */ /* 0x000fe20003800200 */
[----:B0-----:R-:W-:Y:S01]  /*ac70*/  IMAD.MOV.U32 R160, RZ, RZ, 0x2 ;  /* 0x00000002ffa07424 */ /* 0x001fe200078e00ff */
[----:B-1----:R-:W-:Y:S01]  /*ac80*/  MOV R60, R112 ;  /* 0x00000070003c7202 */ /* 0x002fe20000000f00 */
        /* <DEDUP_REMOVED lines=12> */
.L_x_9702:
        /* <DEDUP_REMOVED lines=13> */
.L_x_9704:
[----:B------:R-:W-:Y:S05]  /*ae20*/  BSYNC.RECONVERGENT B2 ;  /* 0x0000000000027941 */ /* 0x000fea0003800200 */
.L_x_9703:
        /* <DEDUP_REMOVED lines=60> */
.L_x_9701:
[----:B------:R-:W-:Y:S05]  /*b1f0*/  BSYNC.RECONVERGENT B1 ;  /* 0x0000000000017941 */ /* 0x000fea0003800200 */
.L_x_9700:
        /* <DEDUP_REMOVED lines=28> */
.L_x_9707:
        /* <DEDUP_REMOVED lines=13> */
.L_x_9709:
[----:B------:R-:W-:Y:S05]  /*b490*/  BSYNC.RECONVERGENT B2 ;  /* 0x0000000000027941 */ /* 0x000fea0003800200 */
.L_x_9708:
        /* <DEDUP_REMOVED lines=19> */
[----:B------:R-:W-:-:S04]  /*b5d0*/  LOP3.LUT R61, R61, R160, R165, 0x96, !PT ;  /* 0x000000a03d3d7212 */ /* 0x000fc800078e96a5 */
[----:B------:R-:W-:Y:S01]  /*b5e0*/  LOP3.LUT R109, R109, R110, R63, 0x96, !PT ;  /* 0x0000006e6d6d7212 */ /* 0x000fe200078e963f */
[----:B------:R-:W-:-:S04]  /*b5f0*/  IMAD.WIDE.U32 R110, R61, -0x2daee0ad, RZ ;  /* 0xd2511f533d6e7825 */ /* 0x000fc800078e00ff */
[----:B------:R-:W-:Y:S02]  /*b600*/  VIADD R61, R3, 0xed9eba14 ;  /* 0xed9eba14033d7836 */ /* 0x000fe40000000000 */
[----:B------:R-:W-:-:S03]  /*b610*/  IMAD.WIDE.U32 R160, R109, -0x326172a9, RZ ;  /* 0xcd9e8d576da07825 */ /* 0x000fc600078e00ff */
[----:B------:R-:W-:Y:S01]  /*b620*/  LOP3.LUT R61, R61, R62, R111, 0x96, !PT ;  /* 0x0000003e3d3d7212 */ /* 0x000fe200078e966f */
        /* <DEDUP_REMOVED lines=29> */
[----:B------:R-:W-:-:S03]  /*b800*/  IADD3 R61, PT, PT, R3, -0x695add53, RZ ;  /* 0x96a522ad033d7810 */ /* 0x000fc60007ffe0ff */
[----:B------:R-:W-:Y:S01]  /*b810*/  IMAD.MOV.U32 R112, RZ, RZ, R164 ;  /* 0x000000ffff707224 */ /* 0x000fe200078e00a4 */
[----:B------:R-:W-:Y:S01]  /*b820*/  LOP3.LUT R110, R61, R110, R63, 0x96, !PT ;  /* 0x0000006e3d6e7212 */ /* 0x000fe200078e963f */
[----:B------:R-:W-:Y:S01]  /*b830*/  IMAD.MOV.U32 R61, RZ, RZ, R90 ;  /* 0x000000ffff3d7224 */ /* 0x000fe200078e005a */
[----:B------:R-:W-:Y:S01]  /*b840*/  LOP3.LUT R109, R109, R160, R165, 0x96, !PT ;  /* 0x000000a06d6d7212 */ /* 0x000fe200078e96a5 */
[----:B------:R-:W-:Y:S01]  /*b850*/  IMAD.MOV.U32 R111, RZ, RZ, RZ ;  /* 0x000000ffff6f7224 */ /* 0x000fe200078e00ff */
[----:B------:R-:W-:-:S07]  /*b860*/  MOV R90, R62 ;  /* 0x0000003e005a7202 */ /* 0x000fce0000000f00 */
.L_x_9706:
[----:B------:R-:W-:Y:S05]  /*b870*/  BSYNC.RECONVERGENT B1 ;  /* 0x0000000000017941 */ /* 0x000fea0003800200 */
.L_x_9705:
        /* <DEDUP_REMOVED lines=23> */
.L_x_9712:
        /* <DEDUP_REMOVED lines=13> */
.L_x_9714:
[----:B------:R-:W-:Y:S05]  /*bac0*/  BSYNC.RECONVERGENT B2 ;  /* 0x0000000000027941 */ /* 0x000fea0003800200 */
.L_x_9713:
        /* <DEDUP_REMOVED lines=13> */
[----:B------:R-:W-:Y:S02]  /*bba0*/  IADD3 R63, PT, PT, R2, 0x3c6ef372, RZ ;  /* 0x3c6ef372023f7810 */ /* 0x000fe40007ffe0ff */
[----:B------:R-:W-:Y:S01]  /*bbb0*/  IADD3 R111, PT, PT, R3, 0x32370b8f, RZ ;  /* 0x32370b8f036f7810 */ /* 0x000fe20007ffe0ff */
[----:B------:R-:W-:Y:S01]  /*bbc0*/  IMAD.WIDE.U32 R164, R109, -0x326172a9, RZ ;  /* 0xcd9e8d576da47825 */ /* 0x000fe200078e00ff */
[----:B------:R-:W-:-:S03]  /*bbd0*/  LOP3.LUT R63, R63, R62, R161, 0x96, !PT ;  /* 0x0000003e3f3f7212 */ /* 0x000fc600078e96a1 */
[----:B------:R-:W-:Y:S02]  /*bbe0*/  VIADD R109, R2, 0xdaa66d2b ;  /* 0xdaa66d2b026d7836 */ /* 0x000fe40000000000 */
[----:B------:R-:W-:-:S03]  /*bbf0*/  IMAD.WIDE.U32 R62, R63, -0x2daee0ad, RZ ;  /* 0xd2511f533f3e7825 */ /* 0x000fc600078e00ff */
[----:B------:R-:W-:Y:S02]  /*bc00*/  LOP3.LUT R109, R109, R160, R165, 0x96, !PT ;  /* 0x000000a06d6d7212 */ /* 0x000fe400078e96a5 */
[----:B------:R-:W-:Y:S01]  /*bc10*/  LOP3.LUT R111, R111, R110, R63, 0x96, !PT ;  /* 0x0000006e6f6f7212 */ /* 0x000fe200078e963f */
[----:B------:R-:W-:-:S04]  /*bc20*/  VIADD R63, R2, 0x78dde6e4 ;  /* 0x78dde6e4023f7836 */ /* 0x000fc80000000000 */
[----:B------:R-:W-:-:S04]  /*bc30*/  IMAD.WIDE.U32 R160, R111, -0x326172a9, RZ ;  /* 0xcd9e8d576fa07825 */ /* 0x000fc800078e00ff */
[----:B------:R-:W-:Y:S01]  /*bc40*/  IMAD.WIDE.U32 R110, R109, -0x2daee0ad, RZ ;  /* 0xd2511f536d6e7825 */ /* 0x000fe200078e00ff */
[----:B------:R-:W-:Y:S02]  /*bc50*/  IADD3 R109, PT, PT, R3, -0x126145ec, RZ ;  /* 0xed9eba14036d7810 */ /* 0x000fe40007ffe0ff */
[----:B------:R-:W-:Y:S02]  /*bc60*/  LOP3.LUT R63, R63, R164, R161, 0x96, !PT ;  /* 0x000000a43f3f7212 */ /* 0x000fe400078e96a1 */
[----:B------:R-:W-:Y:S02]  /*bc70*/  LOP3.LUT R109, R109, R62, R111, 0x96, !PT ;  /* 0x0000003e6d6d7212 */ /* 0x000fe400078e966f */
[----:B------:R-:W-:Y:S01]  /*bc80*/  IADD3 R111, PT, PT, R3, -0x56f99767, RZ ;  /* 0xa9066899036f7810 */ /* 0x000fe20007ffe0ff */
        /* <DEDUP_REMOVED lines=10> */
[----:B------:R-:W-:Y:S02]  /*bd30*/  LOP3.LUT R109, R109, R62, R111, 0x96, !PT ;  /* 0x0000003e6d6d7212 */ /* 0x000fe400078e966f */
[----:B------:R-:W-:Y:S01]  /*bd40*/  IADD3 R111, PT, PT, R3, 0x1fd5c5a3, RZ ;  /* 0x1fd5c5a3036f7810 */ /* 0x000fe20007ffe0ff */
        /* <DEDUP_REMOVED lines=21> */
.L_x_9711:
[----:B------:R-:W-:Y:S05]  /*bea0*/  BSYNC.RECONVERGENT B1 ;  /* 0x0000000000017941 */ /* 0x000fea0003800200 */
.L_x_9710:
[----:B------:R-:W-:Y:S01]  /*beb0*/  I2FP.F32.U32 R63, R63 ;  /* 0x0000003f003f7245 */ /* 0x000fe20000201000 */
[----:B------:R-:W-:Y:S01]  /*bec0*/  IMAD.U32 R111, R77, 0x10000, RZ ;  /* 0x000100004d6f7824 */ /* 0x000fe200078e00ff */
[----:B------:R-:W-:Y:S01]  /*bed0*/  ISETP.NE.AND P2, PT, R160, 0x1, PT ;  /* 0x00000001a000780c */ /* 0x000fe20003f45270 */
[----:B------:R-:W-:Y:S02]  /*bee0*/  BSSY.RECONVERGENT B1, `(.L_x_9715) ;  /* 0x0000060000017945 */ /* 0x000fe40003800200 */
        /* <DEDUP_REMOVED lines=20> */
.L_x_9717:
        /* <DEDUP_REMOVED lines=13> */
.L_x_9719:
[----:B------:R-:W-:Y:S05]  /*c100*/  BSYNC.RECONVERGENT B2 ;  /* 0x0000000000027941 */ /* 0x000fea0003800200 */
.L_x_9718:
        /* <DEDUP_REMOVED lines=20> */
[----:B------:R-:W-:Y:S02]  /*c250*/  LOP3.LUT R111, R111, R110, R77, 0x96, !PT ;  /* 0x0000006e6f6f7212 */ /* 0x000fe400078e964d */
[----:B------:R-:W-:-:S03]  /*c260*/  IADD3 R77, PT, PT, R2, 0x78dde6e4, RZ ;  /* 0x78dde6e4024d7810 */ /* 0x000fc60007ffe0ff */
        /* <DEDUP_REMOVED lines=36> */
[----:B------:R-:W-:Y:S01]  /*c4b0*/  IMAD.MOV.U32 R111, RZ, RZ, RZ ;  /* 0x000000ffff6f7224 */ /* 0x000fe200078e00ff */
[----:B------:R-:W-:Y:S02]  /*c4c0*/  MOV R112, R164 ;  /* 0x000000a400707202 */ /* 0x000fe40000000f00 */
[----:B------:R-:W-:-:S07]  /*c4d0*/  MOV R90, R76 ;  /* 0x0000004c005a7202 */ /* 0x000fce0000000f00 */
.L_x_9716:
[----:B------:R-:W-:Y:S05]  /*c4e0*/  BSYNC.RECONVERGENT B1 ;  /* 0x0000000000017941 */ /* 0x000fea0003800200 */
.L_x_9715:
[----:B------:R-:W-:Y:S01]  /*c4f0*/  I2FP.F32.U32 R77, R77 ;  /* 0x0000004d004d7245 */ /* 0x000fe20000201000 */
[----:B------:R-:W-:Y:S01]  /*c500*/  BSSY.RECONVERGENT B1, `(.L_x_9720) ;  /* 0x0000061000017945 */ /* 0x000fe20003800200 */
[----:B------:R-:W-:Y:S01]  /*c510*/  SHF.L.U32 R63, R63, 0x10, RZ ;  /* 0x000000103f3f7819 */ /* 0x000fe200000006ff */
[----:B------:R-:W-:Y:S01]  /*c520*/  HFMA2 R161, -RZ, RZ, 0, 1.1920928955078125e-07 ;  /* 0x00000002ffa17431 */ /* 0x000fe200000001ff */
[----:B------:R-:W-:Y:S01]  /*c530*/  ISETP.NE.AND P3, PT, R111, 0x1, PT ;  /* 0x000000016f00780c */ /* 0x000fe20003f65270 */
[----:B------:R-:W-:Y:S01]  /*c540*/  FFMA.FTZ R76, R77, R108, 1.1641532182693481445e-10 ;  /* 0x2f0000004d4c7423 */ /* 0x000fe2000001006c */
[----:B------:R-:W-:Y:S02]  /*c550*/  IMAD.MOV.U32 R77, RZ, RZ, R112 ;  /* 0x000000ffff4d7224 */ /* 0x000fe400078e0070 */
[----:B------:R-:W-:Y:S01]  /*c560*/  FMUL.FTZ R160, R63, R0 ;  /* 0x000000003fa07220 */ /* 0x000fe20000410000 */
[----:B------:R-:W-:Y:S01]  /*c570*/  IMAD.U32 R63, R99, 0x10000, RZ ;  /* 0x00010000633f7824 */ /* 0x000fe200078e00ff */
[----:B------:R-:W-:-:S02]  /*c580*/  FSETP.GTU.FTZ.AND P2, PT, R76, R91, PT ;  /* 0x0000005b4c00720b */ /* 0x000fc40003f5c000 */
        /* <DEDUP_REMOVED lines=13> */
.L_x_9722:
        /* <DEDUP_REMOVED lines=13> */
.L_x_9724:
[----:B------:R-:W-:Y:S05]  /*c730*/  BSYNC.RECONVERGENT B2 ;  /* 0x0000000000027941 */ /* 0x000fea0003800200 */
.L_x_9723:
        /* <DEDUP_REMOVED lines=61> */
.L_x_9721:
[----:B------:R-:W-:Y:S05]  /*cb10*/  BSYNC.RECONVERGENT B1 ;  /* 0x0000000000017941 */ /* 0x000fea0003800200 */
.L_x_9720:
        /* <DEDUP_REMOVED lines=24> */
.L_x_9727:
        /* <DEDUP_REMOVED lines=13> */
.L_x_9729:
[----:B------:R-:W-:Y:S05]  /*cd70*/  BSYNC.RECONVERGENT B2 ;  /* 0x0000000000027941 */ /* 0x000fea0003800200 */
.L_x_9728:
        /* <DEDUP_REMOVED lines=49> */
[----:B------:R-:W-:Y:S02]  /*d090*/  LOP3.LUT R77, R77, R110, R161, 0x96, !PT ;  /* 0x0000006e4d4d7212 */ /* 0x000fe400078e96a1 */
[----:B------:R-:W-:Y:S02]  /*d0a0*/  LOP3.LUT R165, R109, R168, R165, 0x96, !PT ;  /* 0x000000a86da57212 */ /* 0x000fe400078e96a5 */
[----:B------:R-:W-:Y:S01]  /*d0b0*/  IADD3 R109, PT, PT, R2, -0x700cb87f, RZ ;  /* 0x8ff34781026d7810 */ /* 0x000fe20007ffe0ff */
[----:B------:R-:W-:-:S04]  /*d0c0*/  IMAD.WIDE.U32 R168, R77, -0x326172a9, RZ ;  /* 0xcd9e8d574da87825 */ /* 0x000fc800078e00ff */
        /* <DEDUP_REMOVED lines=8> */
.L_x_9726:
[----:B------:R-:W-:Y:S05]  /*d150*/  BSYNC.RECONVERGENT B1 ;  /* 0x0000000000017941 */ /* 0x000fea0003800200 */
.L_x_9725:
[----:B------:R-:W-:Y:S01]  /*d160*/  I2FP.F32.U32 R77, R77 ;  /* 0x0000004d004d7245 */ /* 0x000fe20000201000 */
[----:B------:R-:W-:Y:S01]  /*d170*/  BSSY.RECONVERGENT B1, `(.L_x_9730) ;  /* 0x0000061000017945 */ /* 0x000fe20003800200 */
[----:B------:R-:W-:Y:S01]  /*d180*/  SHF.L.U32 R111, R78, 0x10, RZ ;  /* 0x000000104e6f7819 */ /* 0x000fe200000006ff */
[----:B------:R-:W-:Y:S01]  /*d190*/  HFMA2 R165, -RZ, RZ, 0, 1.1920928955078125e-07 ;  /* 0x00000002ffa57431 */ /* 0x000fe200000001ff */
[----:B------:R-:W-:Y:S01]  /*d1a0*/  ISETP.NE.AND P5, PT, R164, 0x1, PT ;  /* 0x00000001a400780c */ /* 0x000fe20003fa5270 */
[----:B------:R-:W-:Y:S01]  /*d1b0*/  FFMA.FTZ R78, R77, R108, 1.1641532182693481445e-10 ;  /* 0x2f0000004d4e7423 */ /* 0x000fe2000001006c */
[----:B------:R-:W-:Y:S02]  /*d1c0*/  IMAD.U32 R77, R98, 0x10000, RZ ;  /* 0x00010000624d7824 */ /* 0x000fe400078e00ff */
        /* <DEDUP_REMOVED lines=16> */
.L_x_9732:
        /* <DEDUP_REMOVED lines=13> */
.L_x_9734:
[----:B------:R-:W-:Y:S05]  /*d3a0*/  BSYNC.RECONVERGENT B2 ;  /* 0x0000000000027941 */ /* 0x000fea0003800200 */
.L_x_9733:
[----:B------:R-:W-:Y:S01]  /*d3b0*/  LOP3.LUT R110, R105, R161, R3, 0x96, !PT ;  /* 0x000000a1696e7212 */ /* 0x000fe200078e9603 */
[----:B------:R-:W-:Y:S01]  /*d3c0*/  IMAD.WIDE.U32 R164, R114, -0x326172a9, RZ ;  /* 0xcd9e8d5772a47825 */ /* 0x000fe200078e00ff */
[----:B------:R-:W-:-:S03]  /*d3d0*/  MOV R78, R90 ;  /* 0x0000005a004e7202 */ /* 0x000fc60000000f00 */
        /* <DEDUP_REMOVED lines=48> */
[----:B------:R-:W-:-:S05]  /*d6e0*/  LOP3.LUT R109, R109, R110, R161, 0x96, !PT ;  /* 0x0000006e6d6d7212 */ /* 0x000fca00078e96a1 */
[----:B------:R-:W-:-:S04]  /*d6f0*/  IMAD.WIDE.U32 R168, R109, -0x326172a9, RZ ;  /* 0xcd9e8d576da87825 */ /* 0x000fc800078e00ff */
[----:B------:R-:W-:Y:S02]  /*d700*/  VIADD R109, R2, 0x8ff34781 ;  /* 0x8ff34781026d7836 */ /* 0x000fe40000000000 */
[----:B------:R-:W-:-:S03]  /*d710*/  IMAD.MOV.U32 R112, RZ, RZ, R168 ;  /* 0x000000ffff707224 */ /* 0x000fc600078e00a8 */
[----:B------:R-:W-:Y:S01]  /*d720*/  LOP3.LUT R109, R109, R164, R169, 0x96, !PT ;  /* 0x000000a46d6d7212 */ /* 0x000fe200078e96a9 */
[----:B------:R-:W-:Y:S01]  /*d730*/  IMAD.WIDE.U32 R164, R111, -0x2daee0ad, RZ ;  /* 0xd2511f536fa47825 */ /* 0x000fe200078e00ff */
[----:B------:R-:W-:-:S03]  /*d740*/  IADD3 R111, PT, PT, R3, -0x695add53, RZ ;  /* 0x96a522ad036f7810 */ /* 0x000fc60007ffe0ff */
[----:B------:R-:W-:Y:S01]  /*d750*/  IMAD.MOV.U32 R90, RZ, RZ, R164 ;  /* 0x000000ffff5a7224 */ /* 0x000fe200078e00a4 */
[----:B------:R-:W-:Y:S01]  /*d760*/  LOP3.LUT R110, R111, R160, R165, 0x96, !PT ;  /* 0x000000a06f6e7212 */ /* 0x000fe200078e96a5 */
[----:B------:R-:W-:-:S07]  /*d770*/  HFMA2 R165, -RZ, RZ, 0, 0 ;  /* 0x00000000ffa57431 */ /* 0x000fce00000001ff */
.L_x_9731:
[----:B------:R-:W-:Y:S05]  /*d780*/  BSYNC.RECONVERGENT B1 ;  /* 0x0000000000017941 */ /* 0x000fea0003800200 */
.L_x_9730:
[----:B------:R-:W-:Y:S01]  /*d790*/  I2FP.F32.U32 R111, R78 ;  /* 0x0000004e006f7245 */ /* 0x000fe20000201000 */
[----:B------:R-:W-:Y:S01]  /*d7a0*/  IMAD.U32 R161, R79, 0x10000, RZ ;  /* 0x000100004fa17824 */ /* 0x000fe200078e00ff */
[----:B------:R-:W-:Y:S01]  /*d7b0*/  ISETP.NE.AND P6, PT, R165, 0x1, PT ;  /* 0x00000001a500780c */ /* 0x000fe20003fc5270 */
[----:B------:R-:W-:Y:S01]  /*d7c0*/  BSSY.RECONVERGENT B1, `(.L_x_9735) ;  /* 0x0000062000017945 */ /* 0x000fe20003800200 */
[----:B------:R-:W-:Y:S01]  /*d7d0*/  PRMT R79, R79, 0x7632, R79 ;  /* 0x000076324f4f7816 */ /* 0x000fe2000000004f */
[----:B------:R-:W-:Y:S01]  /*d7e0*/  FFMA.FTZ R78, R111, R108, 1.1641532182693481445e-10 ;  /* 0x2f0000006f4e7423 */ /* 0x000fe2000001006c */
[----:B------:R-:W-:Y:S01]  /*d7f0*/  FMUL.FTZ R160, R161, R0 ;  /* 0x00000000a1a07220 */ /* 0x000fe20000410000 */
[----:B------:R-:W-:-:S03]  /*d800*/  SHF.L.U32 R111, R31, 0x10, RZ ;  /* 0x000000101f6f7819 */ /* 0x000fc600000006ff */
[----:B------:R-:W-:Y:S01]  /*d810*/  FMUL.FTZ R160, R160, R107 ;  /* 0x0000006ba0a07220 */ /* 0x000fe20000410000 */
[----:B------:R-:W-:-:S04]  /*d820*/  FSETP.GTU.FTZ.AND P5, PT, R78, R91, PT ;  /* 0x0000005b4e00720b */ /* 0x000fc80003fbc000 */
        /* <DEDUP_REMOVED lines=14> */
.L_x_9737:
        /* <DEDUP_REMOVED lines=15> */
.L_x_9739:
[----:B------:R-:W-:Y:S05]  /*da00*/  BSYNC.RECONVERGENT B2 ;  /* 0x0000000000027941 */ /* 0x000fea0003800200 */
.L_x_9738:
        /* <DEDUP_REMOVED lines=50> */
[----:B------:R-:W-:-:S05]  /*dd30*/  LOP3.LUT R109, R109, R110, R161, 0x96, !PT ;  /* 0x0000006e6d6d7212 */ /* 0x000fca00078e96a1 */
[----:B------:R-:W-:Y:S01]  /*dd40*/  IMAD.WIDE.U32 R168, R109, -0x326172a9, RZ ;  /* 0xcd9e8d576da87825 */ /* 0x000fe200078e00ff */
[----:B------:R-:W-:-:S04]  /*dd50*/  IADD3 R109, PT, PT, R2, -0x700cb87f, RZ ;  /* 0x8ff34781026d7810 */ /* 0x000fc80007ffe0ff */
[----:B------:R-:W-:Y:S01]  /*dd60*/  LOP3.LUT R109, R109, R164, R169, 0x96, !PT ;  /* 0x000000a46d6d7212 */ /* 0x000fe200078e96a9 */
[----:B------:R-:W-:Y:S01]  /*dd70*/  IMAD.WIDE.U32 R164, R111, -0x2daee0ad, RZ ;  /* 0xd2511f536fa47825 */ /* 0x000fe200078e00ff */
[----:B------:R-:W-:-:S03]  /*dd80*/  MOV R112, R168 ;  /* 0x000000a800707202 */ /* 0x000fc60000000f00 */
[----:B------:R-:W-:-:S05]  /*dd90*/  VIADD R111, R3, 0x96a522ad ;  /* 0x96a522ad036f7836 */ /* 0x000fca0000000000 */
[----:B------:R-:W-:Y:S01]  /*dda0*/  LOP3.LUT R110, R111, R160, R165, 0x96, !PT ;  /* 0x000000a06f6e7212 */ /* 0x000fe200078e96a5 */
[----:B------:R-:W-:Y:S01]  /*ddb0*/  IMAD.MOV.U32 R160, RZ, RZ, R90 ;  /* 0x000000ffffa07224 */ /* 0x000fe200078e005a */
[----:B------:R-:W-:Y:S01]  /*ddc0*/  MOV R90, R164 ;  /* 0x000000a4005a7202 */ /* 0x000fe20000000f00 */
[----:B------:R-:W-:-:S07]  /*ddd0*/  IMAD.MOV.U32 R111, RZ, RZ, RZ ;  /* 0x000000ffff6f7224 */ /* 0x000fce00078e00ff */
.L_x_9736:
[----:B------:R-:W-:Y:S05]  /*dde0*/  BSYNC.RECONVERGENT B1 ;  /* 0x0000000000017941 */ /* 0x000fea0003800200 */
.L_x_9735:
        /* <DEDUP_REMOVED lines=9> */
[----:B------:R-:W-:-:S10]  /*de80*/  FMUL.FTZ R79, R79, R160 ;  /* 0x000000a04f4f7220 */ /* 0x000fd40000410000 */
.L_x_9699:
[----:B------:R-:W0:Y:S01]  /*de90*/  LDC.64 R160, c[0x0][0x3a8] ;  /* 0x0000ea00ffa07b82 */ /* 0x000e220000000a00 */
[----:B------:R-:W-:Y:S02]  /*dea0*/  SEL R91, RZ, 0x1000000, !P6 ;  /* 0x01000000ff5b7807 */ /* 0x000fe40007000000 */
[----:B------:R-:W-:Y:S02]  /*deb0*/  ISETP.NE.AND P6, PT, R166, RZ, PT ;  /* 0x000000ffa600720c */ /* 0x000fe40003fc5270 */
[----:B------:R-:W-:Y:S02]  /*dec0*/  SEL R108, RZ, 0x10000, !P5 ;  /* 0x00010000ff6c7807 */ /* 0x000fe40006800000 */
[----:B------:R-:W-:Y:S01]  /*ded0*/  SEL R165, RZ, 0x100, !P4 ;  /* 0x00000100ffa57807 */ /* 0x000fe20006000000 */
[----:B------:R-:W1:Y:S01]  /*dee0*/  LDC.64 R166, c[0x0][0x3b0] ;  /* 0x0000ec00ffa67b82 */ /* 0x000e620000000a00 */
[----:B------:R-:W-:Y:S02]  /*def0*/  SEL R107, RZ, 0x1000000, !P2 ;  /* 0x01000000ff6b7807 */ /* 0x000fe40005000000 */
[----:B------:R-:W-:-:S02]  /*df00*/  LOP3.LUT R165, R165, R91, R108, 0xfe, !PT ;  /* 0x0000005ba5a57212 */ /* 0x000fc400078efe6c */
[----:B------:R-:W-:Y:S02]  /*df10*/  SEL R108, RZ, 0x10000, !P1 ;  /* 0x00010000ff6c7807 */ /* 0x000fe40004800000 */
[----:B------:R-:W-:Y:S02]  /*df20*/  SEL R91, RZ, 0x100, !P0 ;  /* 0x00000100ff5b7807 */ /* 0x000fe40004000000 */
[----:B------:R-:W-:Y:S02]  /*df30*/  SEL R164, RZ, 0x1, !P3 ;  /* 0x00000001ffa47807 */ /* 0x000fe40005800000 */
[----:B------:R-:W-:Y:S02]  /*df40*/  LOP3.LUT R91, R91, R107, R108, 0xfe, !PT ;  /* 0x0000006b5b5b7212 */ /* 0x000fe400078efe6c */
[----:B------:R-:W-:Y:S02]  /*df50*/  SEL R108, RZ, 0x1, !P6 ;  /* 0x00000001ff6c7807 */ /* 0x000fe40007000000 */
[----:B------:R-:W-:Y:S01]  /*df60*/  LOP3.LUT R165, R165, R164, RZ, 0xfc, !PT ;  /* 0x000000a4a5a57212 */ /* 0x000fe200078efcff */
[----:B0-----:R-:W-:Y:S01]  /*df70*/  IMAD.WIDE.U32 R160, R89, 0x20, R160 ;  /* 0x0000002059a07825 */ /* 0x001fe200078e00a0 */
[----:B------:R-:W-:-:S02]  /*df80*/  LOP3.LUT R164, R91, R108, RZ, 0xfc, !PT ;  /* 0x0000006c5ba47212 */ /* 0x000fc400078efcff */
[----:B------:R-:W-:Y:S02]  /*df90*/  MOV R107, R90 ;  /* 0x0000005a006b7202 */ /* 0x000fe40000000f00 */
[----:B------:R-:W-:Y:S04]  /*dfa0*/  STG.E.128 desc[UR6][R160.64], R60 ;  /* 0x0000003ca0007986 */ /* 0x000fe8000c101d06 */
[----:B------:R1:W-:Y:S02]  /*dfb0*/  STG.E.128 desc[UR6][R160.64+0x10], R76 ;  /* 0x0000104ca0007986 */ /* 0x0003e4000c101d06 */
[----:B-1----:R-:W-:-:S04]  /*dfc0*/  IMAD.WIDE.U32 R160, R89, 0x8, R166 ;  /* 0x0000000859a07825 */ /* 0x002fc800078e00a6 */
[----:B------:R-:W-:Y:S01]  /*dfd0*/  VIADD R89, R89, 0x100 ;  /* 0x0000010059597836 */ /* 0x000fe20000000000 */
[----:B------:R1:W-:Y:S06]  /*dfe0*/  STG.E.64 desc[UR6][R160.64], R164 ;  /* 0x000000a4a0007986 */ /* 0x0003ec000c101b06 */
.L_x_9657:
[----:B------:R-:W-:Y:S05]  /*dff0*/  BSYNC.RECONVERGENT B0 ;  /* 0x0000000000007941 */ /* 0x000fea0003800200 */
.L_x_9656:
[----:B------:R-:W-:Y:S01]  /*e000*/  ISETP.GE.U32.AND P0, PT, R92, 0x300, PT ;  /* 0x000003005c00780c */ /* 0x000fe20003f06070 */
[----:B------:R-:W-:Y:S03]  /*e010*/  BSSY.RECONVERGENT B0, `(.L_x_9740) ;  /* 0x000066c000007945 */ /* 0x000fe60003800200 */
[----:B------:R-:W-:-:S09]  /*e020*/  P2R R166, PR, RZ, 0x1 ;  /* 0x00000001ffa67803 */ /* 0x000fd20000000000 */
[----:B------:R-:W-:Y:S05]  /*e030*/  @!P0 BRA `(.L_x_9741) ;  /* 0x0000006400a48947 */ /* 0x000fea0003800000 */
[----:B------:R-:W-:Y:S01]  /*e040*/  ISETP.NE.U32.AND P0, PT, RZ, UR8, PT ;  /* 0x00000008ff007c0c */ /* 0x000fe2000bf05070 */
[----:B------:R-:W2:Y:S03]  /*e050*/  LDC.64 R64, c[0x0][0x390] ;  /* 0x0000e400ff407b82 */ /* 0x000ea60000000a00 */
[----:B------:R-:W-:-:S13]  /*e060*/  ISETP.NE.AND.EX P0, PT, RZ, UR9, PT, P0 ;  /* 0x00000009ff007c0c */ /* 0x000fda000bf05300 */
[----:B------:R-:W3:Y:S01]  /*e070*/  @P0 LDC.64 R66, c[0x0][0x3a0] ;  /* 0x0000e800ff420b82 */ /* 0x000ee20000000a00 */
[----:B--2---:R-:W-:-:S05]  /*e080*/  IMAD.WIDE.U32 R64, R89, 0x10, R64 ;  /* 0x0000001059407825 */ /* 0x004fca00078e0040 */
[----:B------:R2:W5:Y:S01]  /*e090*/  LDG.E.128 R80, desc[UR6][R64.64] ;  /* 0x0000000640507981 */ /* 0x000562000c1e1d00 */
[----:B---3--:R-:W-:-:S05]  /*e0a0*/  @P0 IMAD.WIDE.U32 R66, R89, 0x20, R66 ;  /* 0x0000002059420825 */ /* 0x008fca00078e0042 */
[----:B------:R2:W5:Y:S04]  /*e0b0*/  @P0 LDG.E.128 R48, desc[UR6][R66.64] ;  /* 0x0000000642300981 */ /* 0x000568000c1e1d00 */
[----:B------:R2:W5:Y:S01]  /*e0c0*/  @P0 LDG.E.128 R52, desc[UR6][R66.64+0x10] ;  /* 0x0000100642340981 */ /* 0x000562000c1e1d00 */
[----:B------:R-:W-:Y:S05]  /*e0d0*/  @!P0 BRA `(.L_x_9742) ;  /* 0x0000003000948947 */ /* 0x000fea0003800000 */
[----:B------:R-:W-:Y:S01]  /*e0e0*/  ISETP.NE.AND P0, PT, R111, 0x1, PT ;  /* 0x000000016f00780c */ /* 0x000fe20003f05270 */
[----:B------:R-:W-:Y:S01]  /*e0f0*/  BSSY.RECONVERGENT B1, `(.L_x_9743) ;  /* 0x0000059000017945 */ /* 0x000fe20003800200 */
[----:B01----:R-:W-:Y:S02]  /*e100*/  HFMA2 R160, -RZ, RZ, 0, 1.1920928955078125e-07 ;  /* 0x00000002ffa07431 */ /* 0x003fe400000001ff */
[----:B--2---:R-:W-:Y:S01]  /*e110*/  IMAD.MOV.U32 R64, RZ, RZ, R112 ;  /* 0x000000ffff407224 */ /* 0x004fe200078e0070 */
        /* <DEDUP_REMOVED lines=12> */
.L_x_9745:
        /* <DEDUP_REMOVED lines=13> */
.L_x_9747:
[----:B------:R-:W-:Y:S05]  /*e2b0*/  BSYNC.RECONVERGENT B2 ;  /* 0x0000000000027941 */ /* 0x000fea0003800200 */
.L_x_9746:
        /* <DEDUP_REMOVED lines=60> */
.L_x_9744:
[----:B------:R-:W-:Y:S05]  /*e680*/  BSYNC.RECONVERGENT B1 ;  /* 0x0000000000017941 */ /* 0x000fea0003800200 */
.L_x_9743:
[----:B------:R-:W0:Y:S01]  /*e690*/  LDC R107, c[0x0][0x408] ;  /* 0x00010200ff6b7b82 */ /* 0x000e220000000800 */
[----:B------:R-:W-:Y:S01]  /*e6a0*/  I2FP.F32.U32 R65, R64 ;  /* 0x0000004000417245 */ /* 0x000fe20000201000 */
[----:B------:R-:W-:Y:S01]  /*e6b0*/  IMAD.MOV.U32 R108, RZ, RZ, 0x2f800000 ;  /* 0x2f800000ff6c7424 */ /* 0x000fe200078e00ff */
[----:B-----5:R-:W-:Y:S01]  /*e6c0*/  SHF.L.U32 R67, R80, 0x10, RZ ;  /* 0x0000001050437819 */ /* 0x020fe200000006ff */
[----:B------:R-:W-:Y:S01]  /*e6d0*/  BSSY.RECONVERGENT B1, `(.L_x_9748) ;  /* 0x0000063000017945 */ /* 0x000fe20003800200 */
[----:B------:R-:W-:Y:S01]  /*e6e0*/  ISETP.NE.AND P1, PT, R160, 0x1, PT ;  /* 0x00000001a000780c */ /* 0x000fe20003f25270 */
[----:B------:R-:W-:Y:S01]  /*e6f0*/  FFMA.FTZ R64, R65, R108, 1.1641532182693481445e-10 ;  /* 0x2f00000041407423 */ /* 0x000fe2000001006c */
[----:B------:R-:W-:Y:S01]  /*e700*/  HFMA2 R111, -RZ, RZ, 0, 1.1920928955078125e-07 ;  /* 0x00000002ff6f7431 */ /* 0x000fe200000001ff */
[----:B------:R-:W1:Y:S01]  /*e710*/  LDC R91, c[0x0][0x404] ;  /* 0x00010100ff5b7b82 */ /* 0x000e620000000800 */
[----:B------:R-:W-:Y:S01]  /*e720*/  FMUL.FTZ R66, R67, R0 ;  /* 0x0000000043427220 */ /* 0x000fe20000410000 */
[----:B------:R-:W-:-:S03]  /*e730*/  PRMT R80, R80, 0x7632, R80 ;  /* 0x0000763250507816 */ /* 0x000fc60000000050 */
[----:B0-----:R-:W-:Y:S01]  /*e740*/  FMUL.FTZ R66, R66, R107 ;  /* 0x0000006b42427220 */ /* 0x001fe20000410000 */
[----:B-1----:R-:W-:Y:S01]  /*e750*/  FSETP.GTU.FTZ.AND P0, PT, R64, R91, PT ;  /* 0x0000005b4000720b */ /* 0x002fe20003f1c000 */
[----:B------:R-:W-:-:S03]  /*e760*/  IMAD.U32 R64, R16, 0x10000, RZ ;  /* 0x0001000010407824 */ /* 0x000fc600078e00ff */
        /* <DEDUP_REMOVED lines=14> */
.L_x_9750:
        /* <DEDUP_REMOVED lines=13> */
.L_x_9752:
[----:B------:R-:W-:Y:S05]  /*e920*/  BSYNC.RECONVERGENT B2 ;  /* 0x0000000000027941 */ /* 0x000fea0003800200 */
.L_x_9751:
        /* <DEDUP_REMOVED lines=19> */
[----:B------:R-:W-:Y:S02]  /*ea60*/  LOP3.LUT R65, R65, R160, R165, 0x96, !PT ;  /* 0x000000a041417212 */ /* 0x000fe400078e96a5 */
[----:B------:R-:W-:Y:S01]  /*ea70*/  LOP3.LUT R109, R109, R110, R67, 0x96, !PT ;  /* 0x0000006e6d6d7212 */ /* 0x000fe200078e9643 */
[----:B------:R-:W-:Y:S02]  /*ea80*/  VIADD R67, R2, 0x78dde6e4 ;  /* 0x78dde6e402437836 */ /* 0x000fe40000000000 */
        /* <DEDUP_REMOVED lines=39> */
.L_x_9749:
[----:B------:R-:W-:Y:S05]  /*ed00*/  BSYNC.RECONVERGENT B1 ;  /* 0x0000000000017941 */ /* 0x000fea0003800200 */
.L_x_9748:
[----:B------:R-:W-:Y:S01]  /*ed10*/  I2FP.F32.U32 R65, R65 ;  /* 0x0000004100417245 */ /* 0x000fe20000201000 */
[----:B------:R-:W-:Y:S01]  /*ed20*/  IMAD.U32 R67, R80, 0x10000, RZ ;  /* 0x0001000050437824 */ /* 0x000fe200078e00ff */
[----:B------:R-:W-:Y:S01]  /*ed30*/  ISETP.NE.AND P1, PT, R111, 0x1, PT ;  /* 0x000000016f00780c */ /* 0x000fe20003f25270 */
[----:B------:R-:W-:Y:S01]  /*ed40*/  BSSY.RECONVERGENT B1, `(.L_x_9753) ;  /* 0x000005f000017945 */ /* 0x000fe20003800200 */
[----:B------:R-:W-:Y:S02]  /*ed50*/  IMAD.MOV.U32 R160, RZ, RZ, 0x2 ;  /* 0x00000002ffa07424 */ /* 0x000fe400078e00ff */
[----:B------:R-:W-:Y:S01]  /*ed60*/  FFMA.FTZ R66, R65, R108, 1.1641532182693481445e-10 ;  /* 0x2f00000041427423 */ /* 0x000fe2000001006c */
[----:B------:R-:W-:Y:S01]  /*ed70*/  FMUL.FTZ R80, R67, R0 ;  /* 0x0000000043507220 */ /* 0x000fe20000410000 */
[----:B------:R-:W-:Y:S02]  /*ed80*/  SHF.L.U32 R65, R158, 0x10, RZ ;  /* 0x000000109e417819 */ /* 0x000fe400000006ff */
        /* <DEDUP_REMOVED lines=15> */
.L_x_9755:
        /* <DEDUP_REMOVED lines=13> */
.L_x_9757:
[----:B------:R-:W-:Y:S05]  /*ef50*/  BSYNC.RECONVERGENT B2 ;  /* 0x0000000000027941 */ /* 0x000fea0003800200 */
.L_x_9756:
        /* <DEDUP_REMOVED lines=61> */
.L_x_9754:
[----:B------:R-:W-:Y:S05]  /*f330*/  BSYNC.RECONVERGENT B1 ;  /* 0x0000000000017941 */ /* 0x000fea0003800200 */
.L_x_9753:
[----:B------:R-:W-:Y:S01]  /*f340*/  I2FP.F32.U32 R67, R67 ;  /* 0x0000004300437245 */ /* 0x000fe20000201000 */
[----:B------:R-:W-:Y:S01]  /*f350*/  BSSY.RECONVERGENT B1, `(.L_x_9758) ;  /* 0x0000062000017945 */ /* 0x000fe20003800200 */
[----:B------:R-:W-:Y:S02]  /*f360*/  SHF.L.U32 R111, R81, 0x10, RZ ;  /* 0x00000010516f7819 */ /* 0x000fe400000006ff */
[----:B------:R-:W-:Y:S01]  /*f370*/  ISETP.NE.AND P2, PT, R160, 0x1, PT ;  /* 0x00000001a000780c */ /* 0x000fe20003f45270 */
[----:B------:R-:W-:Y:S02]  /*f380*/  FFMA.FTZ R66, R67, R108, 1.1641532182693481445e-10 ;  /* 0x2f00000043427423 */ /* 0x000fe4000001006c */
[----:B------:R-:W-:Y:S01]  /*f390*/  FMUL.FTZ R80, R111, R0 ;  /* 0x000000006f507220 */ /* 0x000fe20000410000 */
[----:B------:R-:W-:Y:S02]  /*f3a0*/  HFMA2 R111, -RZ, RZ, 0, 1.1920928955078125e-07 ;  /* 0x00000002ff6f7431 */ /* 0x000fe400000001ff */
[----:B------:R-:W-:Y:S01]  /*f3b0*/  FSETP.GTU.FTZ.AND P1, PT, R66, R91, PT ;  /* 0x0000005b4200720b */ /* 0x000fe20003f3c000 */
[----:B------:R-:W-:Y:S01]  /*f3c0*/  FMUL.FTZ R80, R80, R107 ;  /* 0x0000006b50507220 */ /* 0x000fe20000410000 */
[----:B------:R-:W-:-:S04]  /*f3d0*/  IMAD.U32 R66, R17, 0x10000, RZ ;  /* 0x0001000011427824 */ /* 0x000fc800078e00ff */
        /* <DEDUP_REMOVED lines=14> */
.L_x_9760:
        /* <DEDUP_REMOVED lines=13> */
.L_x_9762:
[----:B------:R-:W-:Y:S05]  /*f590*/  BSYNC.RECONVERGENT B2 ;  /* 0x0000000000027941 */ /* 0x000fea0003800200 */
.L_x_9761:
        /* <DEDUP_REMOVED lines=61> */
.L_x_9759:
[----:B------:R-:W-:Y:S05]  /*f970*/  BSYNC.RECONVERGENT B1 ;  /* 0x0000000000017941 */ /* 0x000fea0003800200 */
.L_x_9758:
        /* <DEDUP_REMOVED lines=23> */
.L_x_9765:
        /* <DEDUP_REMOVED lines=13> */
.L_x_9767:
[----:B------:R-:W-:Y:S05]  /*fbc0*/  BSYNC.RECONVERGENT B2 ;  /* 0x0000000000027941 */ /* 0x000fea0003800200 */
.L_x_9766:
        /* <DEDUP_REMOVED lines=59> */
[----:B------:R-:W-:Y:S02]  /*ff80*/  MOV R112, R164 ;  /* 0x000000a400707202 */ /* 0x000fe40000000f00 */
[----:B------:R-:W-:-:S07]  /*ff90*/  MOV R90, R80 ;  /* 0x00000050005a7202 */ /* 0x000fce0000000f00 */
.L_x_9764:
[----:B------:R-:W-:Y:S05]  /*ffa0*/  BSYNC.RECONVERGENT B1 ;  /* 0x0000000000017941 */ /* 0x000fea0003800200 */
.L_x_9763:
[----:B------:R-:W-:Y:S01]  /*ffb0*/  I2FP.F32.U32 R81, R81 ;  /* 0x0000005100517245 */ /* 0x000fe20000201000 */
[----:B------:R-:W-:Y:S01]  /*ffc0*/  BSSY.RECONVERGENT B1, `(.L_x_9768) ;  /* 0x0000062000017945 */ /* 0x000fe20003800200 */
[C---:B------:R-:W-:Y:S01]  /*ffd0*/  SHF.L.U32 R111, R82.reuse, 0x10, RZ ;  /* 0x00000010526f7819 */ /* 0x040fe200000006ff */
[----:B------:R-:W-:Y:S01]  /*ffe0*/  HFMA2 R164, -RZ, RZ, 0, 1.1920928955078125e-07 ;  /* 0x00000002ffa47431 */ /* 0x000fe200000001ff */
        /* <DEDUP_REMOVED lines=20> */
.L_x_9770:
        /* <DEDUP_REMOVED lines=13> */
.L_x_9772:
[----:B------:R-:W-:Y:S05]  /*10200*/  BSYNC.RECONVERGENT B2 ;  /* 0x0000000000027941 */ /* 0x000fea0003800200 */
.L_x_9771:
        /* <DEDUP_REMOVED lines=50> */
[----:B------:R-:W-:-:S05]  /*10530*/  LOP3.LUT R109, R109, R110, R161, 0x96, !PT ;  /* 0x0000006e6d6d7212 */ /* 0x000fca00078e96a1 */
[----:B------:R-:W-:-:S04]  /*10540*/  IMAD.WIDE.U32 R168, R109, -0x326172a9, RZ ;  /* 0xcd9e8d576da87825 */ /* 0x000fc800078e00ff */
[----:B------:R-:W-:Y:S02]  /*10550*/  VIADD R109, R2, 0x8ff34781 ;  /* 0x8ff34781026d7836 */ /* 0x000fe40000000000 */
[----:B------:R-:W-:-:S03]  /*10560*/  IMAD.MOV.U32 R112, RZ, RZ, R168 ;  /* 0x000000ffff707224 */ /* 0x000fc600078e00a8 */
[----:B------:R-:W-:Y:S01]  /*10570*/  LOP3.LUT R109, R109, R164, R169, 0x96, !PT ;  /* 0x000000a46d6d7212 */ /* 0x000fe200078e96a9 */
[----:B------:R-:W-:Y:S01]  /*10580*/  IMAD.WIDE.U32 R164, R81, -0x2daee0ad, RZ ;  /* 0xd2511f5351a47825 */ /* 0x000fe200078e00ff */
[----:B------:R-:W-:-:S04]  /*10590*/  IADD3 R81, PT, PT, R3, -0x695add53, RZ ;  /* 0x96a522ad03517810 */ /* 0x000fc80007ffe0ff */
[----:B------:R-:W-:Y:S02]  /*105a0*/  LOP3.LUT R110, R81, R160, R165, 0x96, !PT ;  /* 0x000000a0516e7212 */ /* 0x000fe400078e96a5 */
[----:B------:R-:W-:Y:S01]  /*105b0*/  MOV R81, R90 ;  /* 0x0000005a00517202 */ /* 0x000fe20000000f00 */
[----:B------:R-:W-:Y:S02]  /*105c0*/  IMAD.MOV.U32 R90, RZ, RZ, R164 ;  /* 0x000000ffff5a7224 */ /* 0x000fe400078e00a4 */
[----:B------:R-:W-:-:S07]  /*105d0*/  HFMA2 R164, -RZ, RZ, 0, 0 ;  /* 0x00000000ffa47431 */ /* 0x000fce00000001ff */
.L_x_9769:
[----:B------:R-:W-:Y:S05]  /*105e0*/  BSYNC.RECONVERGENT B1 ;  /* 0x0000000000017941 */ /* 0x000fea0003800200 */
.L_x_9768:
        /* <DEDUP_REMOVED lines=9> */
[----:B------:R-:W-:Y:S02]  /*10680*/  FSETP.GTU.FTZ.AND P4, PT, R82, R91, PT ;  /* 0x0000005b5200720b */ /* 0x000fe40003f9c000 */
        /* <DEDUP_REMOVED lines=13> */
.L_x_9775:
        /* <DEDUP_REMOVED lines=13> */
.L_x_9777:
[----:B------:R-:W-:Y:S05]  /*10830*/  BSYNC.RECONVERGENT B2 ;  /* 0x0000000000027941 */ /* 0x000fea0003800200 */
.L_x_9776:
[----:B------:R-:W-:Y:S01]  /*10840*/  LOP3.LUT R110, R105, R161, R3, 0x96, !PT ;  /* 0x000000a1696e7212 */ /* 0x000fe200078e9603 */
[----:B------:R-:W-:Y:S01]  /*10850*/  IMAD.WIDE.U32 R164, R114, -0x326172a9, RZ ;  /* 0xcd9e8d5772a47825 */ /* 0x000fe200078e00ff */
[----:B------:R-:W-:-:S03]  /*10860*/  IADD3 R109, PT, PT, R2, -0x61c88647, RZ ;  /* 0x9e3779b9026d7810 */ /* 0x000fc60007ffe0ff */
[----:B------:R-:W-:Y:S01]  /*10870*/  IMAD.WIDE.U32 R110, R110, -0x326172a9, RZ ;  /* 0xcd9e8d576e6e7825 */ /* 0x000fe200078e00ff */
[----:B------:R-:W-:-:S03]  /*10880*/  LOP3.LUT R165, R93, R165, R2, 0x96, !PT ;  /* 0x000000a55da57212 */ /* 0x000fc600078e9602 */
        /* <DEDUP_REMOVED lines=52> */
[----:B------:R-:W-:Y:S01]  /*10bd0*/  VIADD R111, R3, 0x96a522ad ;  /* 0x96a522ad036f7836 */ /* 0x000fe20000000000 */
[----:B------:R-:W-:-:S04]  /*10be0*/  MOV R90, R164 ;  /* 0x000000a4005a7202 */ /* 0x000fc80000000f00 */
[----:B------:R-:W-:Y:S01]  /*10bf0*/  LOP3.LUT R110, R111, R160, R165, 0x96, !PT ;  /* 0x000000a06f6e7212 */ /* 0x000fe200078e96a5 */
[----:B------:R-:W-:-:S07]  /*10c00*/  IMAD.MOV.U32 R165, RZ, RZ, RZ ;  /* 0x000000ffffa57224 */ /* 0x000fce00078e00ff */
.L_x_9774:
[----:B------:R-:W-:Y:S05]  /*10c10*/  BSYNC.RECONVERGENT B1 ;  /* 0x0000000000017941 */ /* 0x000fea0003800200 */
.L_x_9773:
        /* <DEDUP_REMOVED lines=9> */
[----:B------:R-:W-:-:S04]  /*10cb0*/  IMAD.U32 R82, R19, 0x10000, RZ ;  /* 0x0001000013527824 */ /* 0x000fc800078e00ff */
        /* <DEDUP_REMOVED lines=14> */
.L_x_9780:
        /* <DEDUP_REMOVED lines=15> */
.L_x_9782:
[----:B------:R-:W-:Y:S05]  /*10e90*/  BSYNC.RECONVERGENT B2 ;  /* 0x0000000000027941 */ /* 0x000fea0003800200 */
.L_x_9781:
        /* <DEDUP_REMOVED lines=45> */
[----:B------:R-:W-:Y:S01]  /*11170*/  VIADD R109, R2, 0xf1bbcdc8 ;  /* 0xf1bbcdc8026d7836 */ /* 0x000fe20000000000 */
[----:B------:R-:W-:-:S03]  /*11180*/  IADD3 R111, PT, PT, R3, -0x695add53, RZ ;  /* 0x96a522ad036f7810 */ /* 0x000fc60007ffe0ff */
        /* <DEDUP_REMOVED lines=9> */
[----:B------:R-:W-:-:S05]  /*11220*/  IMAD.WIDE.U32 R164, R165, -0x2daee0ad, RZ ;  /* 0xd2511f53a5a47825 */ /* 0x000fca00078e00ff */
[----:B------:R-:W-:Y:S01]  /*11230*/  LOP3.LUT R110, R111, R160, R165, 0x96, !PT ;  /* 0x000000a06f6e7212 */ /* 0x000fe200078e96a5 */
[----:B------:R-:W-:Y:S01]  /*11240*/  HFMA2 R111, -RZ, RZ, 0, 0 ;  /* 0x00000000ff6f7431 */ /* 0x000fe200000001ff */
[----:B------:R-:W-:Y:S01]  /*11250*/  MOV R160, R90 ;  /* 0x0000005a00a07202 */ /* 0x000fe20000000f00 */
[----:B------:R-:W-:-:S07]  /*11260*/  IMAD.MOV.U32 R90, RZ, RZ, R164 ;  /* 0x000000ffff5a7224 */ /* 0x000fce00078e00a4 */
.L_x_9779:
[----:B------:R-:W-:Y:S05]  /*11270*/  BSYNC.RECONVERGENT B1 ;  /* 0x0000000000017941 */ /* 0x000fea0003800200 */
.L_x_9778:
        /* <DEDUP_REMOVED lines=9> */
[----:B------:R-:W-:Y:S01]  /*11310*/  FFMA.FTZ R83, R160, R83, R55 ;  /* 0x00000053a0537223 */ /* 0x000fe20000010037 */
[----:B------:R-:W-:Y:S09]  /*11320*/  BRA `(.L_x_9783) ;  /* 0x0000003000907947 */ /* 0x000ff20003800000 */
.L_x_9742:
[----:B------:R-:W-:Y:S01]  /*11330*/  ISETP.NE.AND P0, PT, R111, 0x1, PT ;  /* 0x000000016f00780c */ /* 0x000fe20003f05270 */
[----:B------:R-:W-:Y:S01]  /*11340*/  BSSY.RECONVERGENT B1, `(.L_x_9784) ;  /* 0x0000059000017945 */ /* 0x000fe20003800200 */
[----:B01----:R-:W-:Y:S01]  /*11350*/  IMAD.MOV.U32 R160, RZ, RZ, 0x2 ;  /* 0x00000002ffa07424 */ /* 0x003fe200078e00ff */
[----:B--2---:R-:W-:Y:S01]  /*11360*/  MOV R64, R112 ;  /* 0x0000007000407202 */ /* 0x004fe20000000f00 */
        /* <DEDUP_REMOVED lines=12> */
.L_x_9786:
        /* <DEDUP_REMOVED lines=13> */
.L_x_9788:
[----:B------:R-:W-:Y:S05]  /*11500*/  BSYNC.RECONVERGENT B2 ;  /* 0x0000000000027941 */ /* 0x000fea0003800200 */
.L_x_9787:
        /* <DEDUP_REMOVED lines=51> */
[----:B------:R-:W-:-:S04]  /*11840*/  IADD3 R67, PT, PT, R2, -0xe443238, RZ ;  /* 0xf1bbcdc802437810 */ /* 0x000fc80007ffe0ff */
        /* <DEDUP_REMOVED lines=8> */
.L_x_9785:
[----:B------:R-:W-:Y:S05]  /*118d0*/  BSYNC.RECONVERGENT B1 ;  /* 0x0000000000017941 */ /* 0x000fea0003800200 */
.L_x_9784:
        /* <DEDUP_REMOVED lines=9> */
[----:B------:R-:W-:Y:S01]  /*11970*/  FMUL.FTZ R66, R67, R0 ;  /* 0x0000000043427220 */ /* 0x000fe20000410000 */
[----:B------:R-:W-:Y:S01]  /*11980*/  SHF.L.U32 R65, R16, 0x10, RZ ;  /* 0x0000001010417819 */ /* 0x000fe200000006ff */
[----:B------:R-:W-:Y:S01]  /*11990*/  IMAD.MOV.U32 R111, RZ, RZ, 0x2 ;  /* 0x00000002ff6f7424 */ /* 0x000fe200078e00ff */
[----:B0-----:R-:W-:Y:S01]  /*119a0*/  FSETP.GTU.FTZ.AND P0, PT, R64, R91, PT ;  /* 0x0000005b4000720b */ /* 0x001fe20003f1c000 */
[----:B-1----:R-:W-:-:S05]  /*119b0*/  FMUL.FTZ R64, R66, R107 ;  /* 0x0000006b42407220 */ /* 0x002fca0000410000 */
        /* <DEDUP_REMOVED lines=14> */
.L_x_9791:
        /* <DEDUP_REMOVED lines=13> */
.L_x_9793:
[----:B------:R-:W-:Y:S05]  /*11b70*/  BSYNC.RECONVERGENT B2 ;  /* 0x0000000000027941 */ /* 0x000fea0003800200 */
.L_x_9792:
        /* <DEDUP_REMOVED lines=61> */
.L_x_9790:
[----:B------:R-:W-:Y:S05]  /*11f50*/  BSYNC.RECONVERGENT B1 ;  /* 0x0000000000017941 */ /* 0x000fea0003800200 */
.L_x_9789:
[----:B------:R-:W-:Y:S01]  /*11f60*/  I2FP.F32.U32 R65, R65 ;  /* 0x0000004100417245 */ /* 0x000fe20000201000 */
[----:B------:R-:W-:Y:S01]  /*11f70*/  BSSY.RECONVERGENT B1, `(.L_x_9794) ;  /* 0x0000061000017945 */ /* 0x000fe20003800200 */
[----:B------:R-:W-:Y:S01]  /*11f80*/  SHF.L.U32 R67, R80, 0x10, RZ ;  /* 0x0000001050437819 */ /* 0x000fe200000006ff */
[----:B------:R-:W-:Y:S01]  /*11f90*/  HFMA2 R160, -RZ, RZ, 0, 1.1920928955078125e-07 ;  /* 0x00000002ffa07431 */ /* 0x000fe200000001ff */
[----:B------:R-:W-:Y:S01]  /*11fa0*/  ISETP.NE.AND P1, PT, R111, 0x1, PT ;  /* 0x000000016f00780c */ /* 0x000fe20003f25270 */
[----:B------:R-:W-:Y:S01]  /*11fb0*/  FFMA.FTZ R66, R65, R108, 1.1641532182693481445e-10 ;  /* 0x2f00000041427423 */ /* 0x000fe2000001006c */
[----:B------:R-:W-:Y:S02]  /*11fc0*/  IMAD.U32 R65, R158, 0x10000, RZ ;  /* 0x000100009e417824 */ /* 0x000fe400078e00ff */
[----:B------:R-:W-:Y:S01]  /*11fd0*/  FMUL.FTZ R80, R67, R0 ;  /* 0x0000000043507220 */ /* 0x000fe20000410000 */
[----:B------:R-:W-:Y:S01]  /*11fe0*/  IMAD.MOV.U32 R67, RZ, RZ, R112 ;  /* 0x000000ffff437224 */ /* 0x000fe200078e0070 */
        /* <DEDUP_REMOVED lines=14> */
.L_x_9796:
        /* <DEDUP_REMOVED lines=13> */
.L_x_9798:
[----:B------:R-:W-:Y:S05]  /*121a0*/  BSYNC.RECONVERGENT B2 ;  /* 0x0000000000027941 */ /* 0x000fea0003800200 */
.L_x_9797:
        /* <DEDUP_REMOVED lines=61> */
.L_x_9795:
[----:B------:R-:W-:Y:S05]  /*12580*/  BSYNC.RECONVERGENT B1 ;  /* 0x0000000000017941 */ /* 0x000fea0003800200 */
.L_x_9794:
        /* <DEDUP_REMOVED lines=24> */
.L_x_9801:
        /* <DEDUP_REMOVED lines=13> */
.L_x_9803:
[----:B------:R-:W-:Y:S05]  /*127e0*/  BSYNC.RECONVERGENT B2 ;  /* 0x0000000000027941 */ /* 0x000fea0003800200 */
.L_x_9802:
        /* <DEDUP_REMOVED lines=61> */
.L_x_9800:
[----:B------:R-:W-:Y:S05]  /*12bc0*/  BSYNC.RECONVERGENT B1 ;  /* 0x0000000000017941 */ /* 0x000fea0003800200 */
.L_x_9799:
        /* <DEDUP_REMOVED lines=23> */
.L_x_9806:
        /* <DEDUP_REMOVED lines=13> */
.L_x_9808:
[----:B------:R-:W-:Y:S05]  /*12e10*/  BSYNC.RECONVERGENT B2 ;  /* 0x0000000000027941 */ /* 0x000fea0003800200 */
.L_x_9807:
        /* <DEDUP_REMOVED lines=61> */
.L_x_9805:
[----:B------:R-:W-:Y:S05]  /*131f0*/  BSYNC.RECONVERGENT B1 ;  /* 0x0000000000017941 */ /* 0x000fea0003800200 */
.L_x_9804:
        /* <DEDUP_REMOVED lines=24> */
.L_x_9811:
        /* <DEDUP_REMOVED lines=13> */
.L_x_9813:
[----:B------:R-:W-:Y:S05]  /*13450*/  BSYNC.RECONVERGENT B2 ;  /* 0x0000000000027941 */ /* 0x000fea0003800200 */
.L_x_9812:
        /* <DEDUP_REMOVED lines=61> */
.L_x_9810:
[----:B------:R-:W-:Y:S05]  /*13830*/  BSYNC.RECONVERGENT B1 ;  /* 0x0000000000017941 */ /* 0x000fea0003800200 */
.L_x_9809:
        /* <DEDUP_REMOVED lines=23> */
.L_x_9816:
        /* <DEDUP_REMOVED lines=13> */
.L_x_9818:
[----:B------:R-:W-:Y:S05]  /*13a80*/  BSYNC.RECONVERGENT B2 ;  /* 0x0000000000027941 */ /* 0x000fea0003800200 */
.L_x_9817:
        /* <DEDUP_REMOVED lines=61> */
.L_x_9815:
[----:B------:R-:W-:Y:S05]  /*13e60*/  BSYNC.RECONVERGENT B1 ;  /* 0x0000000000017941 */ /* 0x000fea0003800200 */
.L_x_9814:
        /* <DEDUP_REMOVED lines=24> */
.L_x_9821:
        /* <DEDUP_REMOVED lines=15> */
.L_x_9823:
[----:B------:R-:W-:Y:S05]  /*140e0*/  BSYNC.RECONVERGENT B2 ;  /* 0x0000000000027941 */ /* 0x000fea0003800200 */
.L_x_9822:
        /* <DEDUP_REMOVED lines=45> */
[----:B------:R-:W-:Y:S01]  /*143c0*/  VIADD R111, R3, 0x96a522ad ;  /* 0x96a522ad036f7836 */ /* 0x000fe20000000000 */
        /* <DEDUP_REMOVED lines=10> */
[----:B------:R-:W-:-:S04]  /*14470*/  MOV R112, R168 ;  /* 0x000000a800707202 */ /* 0x000fc80000000f00 */
[----:B------:R-:W-:Y:S01]  /*14480*/  LOP3.LUT R110, R111, R160, R165, 0x96, !PT ;  /* 0x000000a06f6e7212 */ /* 0x000fe200078e96a5 */
[----:B------:R-:W-:Y:S01]  /*14490*/  IMAD.MOV.U32 R160, RZ, RZ, R90 ;  /* 0x000000ffffa07224 */ /* 0x000fe200078e005a */
[----:B------:R-:W-:Y:S01]  /*144a0*/  MOV R90, R164 ;  /* 0x000000a4005a7202 */ /* 0x000fe20000000f00 */
[----:B------:R-:W-:-:S07]  /*144b0*/  IMAD.MOV.U32 R111, RZ, RZ, RZ ;  /* 0x000000ffff6f7224 */ /* 0x000fce00078e00ff */
.L_x_9820:
[----:B------:R-:W-:Y:S05]  /*144c0*/  BSYNC.RECONVERGENT B1 ;  /* 0x0000000000017941 */ /* 0x000fea0003800200 */
.L_x_9819:
        /* <DEDUP_REMOVED lines=10> */
.L_x_9783:
[----:B------:R-:W0:Y:S01]  /*14570*/  LDC.64 R160, c[0x0][0x3a8] ;  /* 0x0000ea00ffa07b82 */ /* 0x000e220000000a00 */
[----:B------:R-:W-:Y:S02]  /*14580*/  SEL R169, RZ, 0x1000000, !P6 ;  /* 0x01000000ffa97807 */ /* 0x000fe40007000000 */
[----:B------:R-:W-:Y:S02]  /*14590*/  SEL R168, RZ, 0x10000, !P5 ;  /* 0x00010000ffa87807 */ /* 0x000fe40006800000 */
[----:B------:R-:W-:Y:S02]  /*145a0*/  SEL R91, RZ, 0x100, !P4 ;  /* 0x00000100ff5b7807 */ /* 0x000fe40006000000 */
[----:B------:R-:W-:Y:S02]  /*145b0*/  SEL R107, RZ, 0x1000000, !P2 ;  /* 0x01000000ff6b7807 */ /* 0x000fe40005000000 */
[----:B------:R-:W-:Y:S02]  /*145c0*/  SEL R108, RZ, 0x10000, !P1 ;  /* 0x00010000ff6c7807 */ /* 0x000fe40004800000 */
[----:B------:R-:W-:Y:S01]  /*145d0*/  ISETP.NE.AND P6, PT, R167, RZ, PT ;  /* 0x000000ffa700720c */ /* 0x000fe20003fc5270 */
[----:B0-----:R-:W-:Y:S01]  /*145e0*/  IMAD.WIDE.U32 R164, R89, 0x20, R160 ;  /* 0x0000002059a47825 */ /* 0x001fe200078e00a0 */
[----:B------:R-:W-:-:S02]  /*145f0*/  LOP3.LUT R161, R91, R169, R168, 0xfe, !PT ;  /* 0x000000a95ba17212 */ /* 0x000fc400078efea8 */
[----:B------:R-:W0:Y:S01]  /*14600*/  LDC.64 R168, c[0x0][0x3b0] ;  /* 0x0000ec00ffa87b82 */ /* 0x000e220000000a00 */
[----:B------:R-:W-:Y:S01]  /*14610*/  SEL R91, RZ, 0x100, !P0 ;  /* 0x00000100ff5b7807 */ /* 0x000fe20004000000 */
[----:B------:R2:W-:Y:S01]  /*14620*/  STG.E.128 desc[UR6][R164.64], R64 ;  /* 0x00000040a4007986 */ /* 0x0005e2000c101d06 */
[----:B------:R-:W-:Y:S02]  /*14630*/  SEL R160, RZ, 0x1, !P3 ;  /* 0x00000001ffa07807 */ /* 0x000fe40005800000 */
[----:B------:R-:W-:Y:S01]  /*14640*/  LOP3.LUT R91, R91, R107, R108, 0xfe, !PT ;  /* 0x0000006b5b5b7212 */ /* 0x000fe200078efe6c */
[----:B------:R2:W-:Y:S01]  /*14650*/  STG.E.128 desc[UR6][R164.64+0x10], R80 ;  /* 0x00001050a4007986 */ /* 0x0005e2000c101d06 */
[----:B------:R-:W-:Y:S02]  /*14660*/  SEL R108, RZ, 0x1, !P6 ;  /* 0x00000001ff6c7807 */ /* 0x000fe40007000000 */
[----:B------:R-:W-:Y:S02]  /*14670*/  LOP3.LUT R161, R161, R160, RZ, 0xfc, !PT ;  /* 0x000000a0a1a17212 */ /* 0x000fe400078efcff */
[----:B------:R-:W-:-:S02]  /*14680*/  LOP3.LUT R160, R91, R108, RZ, 0xfc, !PT ;  /* 0x0000006c5ba07212 */ /* 0x000fc400078efcff */
[----:B------:R-:W-:Y:S01]  /*14690*/  MOV R107, R90 ;  /* 0x0000005a006b7202 */ /* 0x000fe20000000f00 */
[----:B0-----:R-:W-:-:S04]  /*146a0*/  IMAD.WIDE.U32 R168, R89, 0x8, R168 ;  /* 0x0000000859a87825 */ /* 0x001fc800078e00a8 */
[----:B------:R-:W-:Y:S01]  /*146b0*/  VIADD R89, R89, 0x100 ;  /* 0x0000010059597836 */ /* 0x000fe20000000000 */
[----:B------:R2:W-:Y:S06]  /*146c0*/  STG.E.64 desc[UR6][R168.64], R160 ;  /* 0x000000a0a8007986 */ /* 0x0005ec000c101b06 */
.L_x_9741:
[----:B------:R-:W-:Y:S05]  /*146d0*/  BSYNC.RECONVERGENT B0 ;  /* 0x0000000000007941 */ /* 0x000fea0003800200 */
.L_x_9740:
        /* <DEDUP_REMOVED lines=13> */
[----:B------:R-:W-:Y:S01]  /*147b0*/  ISETP.NE.AND P1, PT, R111, 0x1, PT ;  /* 0x000000016f00780c */ /* 0x000fe20003f25270 */
[----:B------:R-:W-:Y:S01]  /*147c0*/  BSSY.RECONVERGENT B1, `(.L_x_9827) ;  /* 0x0000059000017945 */ /* 0x000fe20003800200 */
[----:B------:R-:W-:Y:S02]  /*147d0*/  HFMA2 R70, -RZ, RZ, 0, 1.1920928955078125e-07 ;  /* 0x00000002ff467431 */ /* 0x000fe400000001ff */
[----:B---3--:R-:W-:Y:S01]  /*147e0*/  IMAD.MOV.U32 R68, RZ, RZ, R112 ;  /* 0x000000ffff447224 */ /* 0x008fe200078e0070 */
        /* <DEDUP_REMOVED lines=12> */
.L_x_9829:
        /* <DEDUP_REMOVED lines=13> */
.L_x_9831:
[----:B------:R-:W-:Y:S05]  /*14980*/  BSYNC.RECONVERGENT B2 ;  /* 0x0000000000027941 */ /* 0x000fea0003800200 */
.L_x_9830:
        /* <DEDUP_REMOVED lines=60> */
.L_x_9828:
[----:B------:R-:W-:Y:S05]  /*14d50*/  BSYNC.RECONVERGENT B1 ;  /* 0x0000000000017941 */ /* 0x000fea0003800200 */
.L_x_9827:
[----:B------:R-:W3:Y:S01]  /*14d60*/  LDC R107, c[0x0][0x408] ;  /* 0x00010200ff6b7b82 */ /* 0x000ee20000000800 */
[----:B------:R-:W-:Y:S01]  /*14d70*/  I2FP.F32.U32 R68, R68 ;  /* 0x0000004400447245 */ /* 0x000fe20000201000 */
[----:B------:R-:W-:Y:S01]  /*14d80*/  IMAD.MOV.U32 R91, RZ, RZ, 0x2f800000 ;  /* 0x2f800000ff5b7424 */ /* 0x000fe200078e00ff */
[----:B-----5:R-:W-:Y:S01]  /*14d90*/  SHF.L.U32 R71, R84, 0x10, RZ ;  /* 0x0000001054477819 */ /* 0x020fe200000006ff */
[----:B------:R-:W-:Y:S01]  /*14da0*/  BSSY.RECONVERGENT B1, `(.L_x_9832) ;  /* 0x0000063000017945 */ /* 0x000fe20003800200 */
[----:B------:R-:W-:Y:S01]  /*14db0*/  ISETP.NE.AND P1, PT, R70, 0x1, PT ;  /* 0x000000014600780c */ /* 0x000fe20003f25270 */
[----:B------:R-:W-:Y:S01]  /*14dc0*/  FFMA.FTZ R69, R68, R91, 1.1641532182693481445e-10 ;  /* 0x2f00000044457423 */ /* 0x000fe2000001005b */
[----:B------:R-:W-:Y:S01]  /*14dd0*/  HFMA2 R111, -RZ, RZ, 0, 1.1920928955078125e-07 ;  /* 0x00000002ff6f7431 */ /* 0x000fe200000001ff */
[----:B------:R-:W4:Y:S01]  /*14de0*/  LDC R108, c[0x0][0x404] ;  /* 0x00010100ff6c7b82 */ /* 0x000f220000000800 */
[----:B------:R-:W-:Y:S01]  /*14df0*/  FMUL.FTZ R68, R71, R0 ;  /* 0x0000000047447220 */ /* 0x000fe20000410000 */
[----:B------:R-:W-:-:S03]  /*14e00*/  PRMT R84, R84, 0x7632, R84 ;  /* 0x0000763254547816 */ /* 0x000fc60000000054 */
[----:B---3--:R-:W-:Y:S01]  /*14e10*/  FMUL.FTZ R68, R68, R107 ;  /* 0x0000006b44447220 */ /* 0x008fe20000410000 */
[----:B----4-:R-:W-:-:S04]  /*14e20*/  FSETP.GTU.FTZ.AND P2, PT, R69, R108, PT ;  /* 0x0000006c4500720b */ /* 0x010fc80003f5c000 */
[----:B------:R-:W-:Y:S01]  /*14e30*/  FSEL R69, R68, RZ, !P2 ;  /* 0x000000ff44457208 */ /* 0x000fe20005000000 */
[----:B------:R-:W-:Y:S01]  /*14e40*/  IMAD.U32 R68, R4, 0x10000, RZ ;  /* 0x0001000004447824 */ /* 0x000fe200078e00ff */
        /* <DEDUP_REMOVED lines=13> */
.L_x_9834:
        /* <DEDUP_REMOVED lines=13> */
.L_x_9836:
[----:B------:R-:W-:Y:S05]  /*14ff0*/  BSYNC.RECONVERGENT B2 ;  /* 0x0000000000027941 */ /* 0x000fea0003800200 */
.L_x_9835:
[----:B------:R-:W-:Y:S01]  /*15000*/  LOP3.LUT R70, R105, R111, R3, 0x96, !PT ;  /* 0x0000006f69467212 */ /* 0x000fe200078e9603 */
[----:B012---:R-:W-:Y:S01]  /*15010*/  IMAD.WIDE.U32 R160, R114, -0x326172a9, RZ ;  /* 0xcd9e8d5772a07825 */ /* 0x007fe200078e00ff */
        /* <DEDUP_REMOVED lines=59> */
.L_x_9833:
[----:B------:R-:W-:Y:S05]  /*153d0*/  BSYNC.RECONVERGENT B1 ;  /* 0x0000000000017941 */ /* 0x000fea0003800200 */
.L_x_9832:
[----:B------:R-:W-:Y:S01]  /*153e0*/  I2FP.F32.U32 R70, R69 ;  /* 0x0000004500467245 */ /* 0x000fe20000201000 */
[----:B------:R-:W-:Y:S01]  /*153f0*/  IMAD.U32 R71, R84, 0x10000, RZ ;  /* 0x0001000054477824 */ /* 0x000fe200078e00ff */
[----:B------:R-:W-:Y:S01]  /*15400*/  BSSY.RECONVERGENT B1, `(.L_x_9837) ;  /* 0x0000061000017945 */ /* 0x000fe20003800200 */
[----:B------:R-:W-:Y:S02]  /*15410*/  IMAD.MOV.U32 R84, RZ, RZ, 0x2 ;  /* 0x00000002ff547424 */ /* 0x000fe400078e00ff */
[----:B------:R-:W-:Y:S01]  /*15420*/  FFMA.FTZ R69, R70, R91, 1.1641532182693481445e-10 ;  /* 0x2f00000046457423 */ /* 0x000fe2000001005b */
[----:B------:R-:W-:Y:S01]  /*15430*/  FMUL.FTZ R70, R71, R0 ;  /* 0x0000000047467220 */ /* 0x000fe20000410000 */
[----:B------:R-:W-:-:S03]  /*15440*/  MOV R71, R112 ;  /* 0x0000007000477202 */ /* 0x000fc60000000f00 */
[----:B------:R-:W-:Y:S01]  /*15450*/  FMUL.FTZ R70, R70, R107 ;  /* 0x0000006b46467220 */ /* 0x000fe20000410000 */
[----:B------:R-:W-:Y:S02]  /*15460*/  FSETP.GTU.FTZ.AND P1, PT, R69, R108, PT ;  /* 0x0000006c4500720b */ /* 0x000fe40003f3c000 */
[----:B------:R-:W-:Y:S02]  /*15470*/  SHF.L.U32 R69, R154, 0x10, RZ ;  /* 0x000000109a457819 */ /* 0x000fe400000006ff */
[----:B------:R-:W-:Y:S02]  /*15480*/  FSEL R70, R70, RZ, !P1 ;  /* 0x000000ff46467208 */ /* 0x000fe40004800000 */
[----:B------:R-:W-:-:S03]  /*15490*/  PLOP3.LUT P1, PT, P1, PT, PT, 0x8, 0x80 ;  /* 0x000000000080781c */ /* 0x000fc60000f2e170 */
[----:B------:R-:W-:Y:S01]  /*154a0*/  FFMA.FTZ R69, R70, R69, R49 ;  /* 0x0000004546457223 */ /* 0x000fe20000010031 */
[----:B--2---:R-:W-:Y:S02]  /*154b0*/  P2R R168, PR, RZ, 0x2 ;  /* 0x00000002ffa87803 */ /* 0x004fe40000000000 */
        /* <DEDUP_REMOVED lines=10> */
.L_x_9839:
        /* <DEDUP_REMOVED lines=13> */
.L_x_9841:
[----:B------:R-:W-:Y:S05]  /*15630*/  BSYNC.RECONVERGENT B2 ;  /* 0x0000000000027941 */ /* 0x000fea0003800200 */
.L_x_9840:
[----:B------:R-:W-:Y:S01]  /*15640*/  LOP3.LUT R70, R105, R111, R3, 0x96, !PT ;  /* 0x0000006f69467212 */ /* 0x000fe200078e9603 */
[----:B01----:R-:W-:Y:S01]  /*15650*/  IMAD.WIDE.U32 R160, R114, -0x326172a9, RZ ;  /* 0xcd9e8d5772a07825 */ /* 0x003fe200078e00ff */
        /* <DEDUP_REMOVED lines=59> */
.L_x_9838:
[----:B------:R-:W-:Y:S05]  /*15a10*/  BSYNC.RECONVERGENT B1 ;  /* 0x0000000000017941 */ /* 0x000fea0003800200 */
.L_x_9837:
        /* <DEDUP_REMOVED lines=8> */
[----:B------:R-:W-:-:S05]  /*15aa0*/  FMUL.FTZ R70, R70, R107 ;  /* 0x0000006b46467220 */ /* 0x000fca0000410000 */
[----:B------:R-:W-:Y:S01]  /*15ab0*/  FSEL R71, R70, RZ, !P1 ;  /* 0x000000ff46477208 */ /* 0x000fe20004800000 */
[----:B------:R-:W-:Y:S01]  /*15ac0*/  IMAD.U32 R70, R5, 0x10000, RZ ;  /* 0x0001000005467824 */ /* 0x000fe200078e00ff */
        /* <DEDUP_REMOVED lines=13> */
.L_x_9844:
        /* <DEDUP_REMOVED lines=13> */
.L_x_9846:
[----:B------:R-:W-:Y:S05]  /*15c70*/  BSYNC.RECONVERGENT B2 ;  /* 0x0000000000027941 */ /* 0x000fea0003800200 */
.L_x_9845:
[----:B------:R-:W-:Y:S01]  /*15c80*/  LOP3.LUT R84, R105, R111, R3, 0x96, !PT ;  /* 0x0000006f69547212 */ /* 0x000fe200078e9603 */
[----:B01----:R-:W-:-:S04]  /*15c90*/  IMAD.WIDE.U32 R160, R114, -0x326172a9, RZ ;  /* 0xcd9e8d5772a07825 */ /* 0x003fc800078e00ff */
        /* <DEDUP_REMOVED lines=29> */
[----:B------:R-:W-:-:S03]  /*15e70*/  IADD3 R85, PT, PT, R3, -0x56f99767, RZ ;  /* 0xa906689903557810 */ /* 0x000fc60007ffe0ff */
[----:B------:R-:W-:Y:S01]  /*15e80*/  VIADD R109, R2, 0xb54cda56 ;  /* 0xb54cda56026d7836 */ /* 0x000fe20000000000 */
[----:B------:R-:W-:-:S05]  /*15e90*/  LOP3.LUT R85, R85, R84, R111, 0x96, !PT ;  /* 0x0000005455557212 */ /* 0x000fca00078e966f */
        /* <DEDUP_REMOVED lines=27> */
.L_x_9843:
[----:B------:R-:W-:Y:S05]  /*16050*/  BSYNC.RECONVERGENT B1 ;  /* 0x0000000000017941 */ /* 0x000fea0003800200 */
.L_x_9842:
[----:B------:R-:W-:Y:S01]  /*16060*/  I2FP.F32.U32 R84, R85 ;  /* 0x0000005500547245 */ /* 0x000fe20000201000 */
[----:B------:R-:W-:Y:S01]  /*16070*/  IMAD.U32 R85, R71, 0x10000, RZ ;  /* 0x0001000047557824 */ /* 0x000fe200078e00ff */
[----:B------:R-:W-:Y:S01]  /*16080*/  ISETP.NE.AND P3, PT, R111, 0x1, PT ;  /* 0x000000016f00780c */ /* 0x000fe20003f65270 */
[----:B------:R-:W-:Y:S01]  /*16090*/  BSSY.RECONVERGENT B1, `(.L_x_9847) ;  /* 0x000005f000017945 */ /* 0x000fe20003800200 */
[----:B01----:R-:W-:Y:S02]  /*160a0*/  IMAD.MOV.U32 R160, RZ, RZ, 0x2 ;  /* 0x00000002ffa07424 */ /* 0x003fe400078e00ff */
        /* <DEDUP_REMOVED lines=18> */
.L_x_9849:
        /* <DEDUP_REMOVED lines=13> */
.L_x_9851:
[----:B------:R-:W-:Y:S05]  /*162a0*/  BSYNC.RECONVERGENT B2 ;  /* 0x0000000000027941 */ /* 0x000fea0003800200 */
.L_x_9850:
        /* <DEDUP_REMOVED lines=61> */
.L_x_9848:
[----:B------:R-:W-:Y:S05]  /*16680*/  BSYNC.RECONVERGENT B1 ;  /* 0x0000000000017941 */ /* 0x000fea0003800200 */
.L_x_9847:
        /* <DEDUP_REMOVED lines=9> */
[----:B------:R-:W-:-:S05]  /*16720*/  FMUL.FTZ R84, R84, R107 ;  /* 0x0000006b54547220 */ /* 0x000fca0000410000 */
[----:B------:R-:W-:Y:S01]  /*16730*/  FSEL R85, R84, RZ, !P3 ;  /* 0x000000ff54557208 */ /* 0x000fe20005800000 */
[----:B------:R-:W-:Y:S01]  /*16740*/  IMAD.U32 R84, R6, 0x10000, RZ ;  /* 0x0001000006547824 */ /* 0x000fe200078e00ff */
        /* <DEDUP_REMOVED lines=12> */
.L_x_9854:
        /* <DEDUP_REMOVED lines=13> */
.L_x_9856:
[----:B------:R-:W-:Y:S05]  /*168e0*/  BSYNC.RECONVERGENT B2 ;  /* 0x0000000000027941 */ /* 0x000fea0003800200 */
.L_x_9855:
        /* <DEDUP_REMOVED lines=51> */
[----:B------:R-:W-:-:S04]  /*16c20*/  HFMA2 R161, -RZ, RZ, 0, 0 ;  /* 0x00000000ffa17431 */ /* 0x000fc800000001ff */
        /* <DEDUP_REMOVED lines=8> */
[----:B------:R-:W-:-:S07]  /*16cb0*/  IMAD.MOV.U32 R90, RZ, RZ, R164 ;  /* 0x000000ffff5a7224 */ /* 0x000fce00078e00a4 */
.L_x_9853:
[----:B------:R-:W-:Y:S05]  /*16cc0*/  BSYNC.RECONVERGENT B1 ;  /* 0x0000000000017941 */ /* 0x000fea0003800200 */
.L_x_9852:
[----:B------:R-:W-:Y:S01]  /*16cd0*/  I2FP.F32.U32 R160, R85 ;  /* 0x0000005500a07245 */ /* 0x000fe20000201000 */
[----:B------:R-:W-:Y:S01]  /*16ce0*/  IMAD.U32 R111, R86, 0x10000, RZ ;  /* 0x00010000566f7824 */ /* 0x000fe200078e00ff */
[----:B------:R-:W-:Y:S01]  /*16cf0*/  ISETP.NE.AND P5, PT, R161, 0x1, PT ;  /* 0x00000001a100780c */ /* 0x000fe20003fa5270 */
[----:B------:R-:W-:Y:S01]  /*16d00*/  BSSY.RECONVERGENT B1, `(.L_x_9857) ;  /* 0x000005f000017945 */ /* 0x000fe20003800200 */
[----:B------:R-:W-:Y:S02]  /*16d10*/  IMAD.MOV.U32 R164, RZ, RZ, 0x2 ;  /* 0x00000002ffa47424 */ /* 0x000fe400078e00ff */
[----:B------:R-:W-:Y:S01]  /*16d20*/  FFMA.FTZ R85, R160, R91, 1.1641532182693481445e-10 ;  /* 0x2f000000a0557423 */ /* 0x000fe2000001005b */
[----:B------:R-:W-:-:S04]  /*16d30*/  FMUL.FTZ R86, R111, R0 ;  /* 0x000000006f567220 */ /* 0x000fc80000410000 */
[----:B------:R-:W-:Y:S01]  /*16d40*/  FMUL.FTZ R86, R86, R107 ;  /* 0x0000006b56567220 */ /* 0x000fe20000410000 */
[----:B------:R-:W-:Y:S02]  /*16d50*/  FSETP.GTU.FTZ.AND P4, PT, R85, R108, PT ;  /* 0x0000006c5500720b */ /* 0x000fe40003f9c000 */
[----:B------:R-:W-:Y:S02]  /*16d60*/  SHF.L.U32 R85, R152, 0x10, RZ ;  /* 0x0000001098557819 */ /* 0x000fe400000006ff */
        /* <DEDUP_REMOVED lines=13> */
.L_x_9859:
        /* <DEDUP_REMOVED lines=13> */
.L_x_9861:
[----:B------:R-:W-:Y:S05]  /*16f10*/  BSYNC.RECONVERGENT B2 ;  /* 0x0000000000027941 */ /* 0x000fea0003800200 */
.L_x_9860:
        /* <DEDUP_REMOVED lines=57> */
[----:B------:R-:W-:Y:S02]  /*172b0*/  MOV R112, R170 ;  /* 0x000000aa00707202 */ /* 0x000fe40000000f00 */
[----:B------:R-:W-:Y:S01]  /*172c0*/  MOV R90, R164 ;  /* 0x000000a4005a7202 */ /* 0x000fe20000000f00 */
[----:B------:R-:W-:Y:S01]  /*172d0*/  IMAD.MOV.U32 R164, RZ, RZ, RZ ;  /* 0x000000ffffa47224 */ /* 0x000fe200078e00ff */
[----:B------:R-:W-:-:S07]  /*172e0*/  LOP3.LUT R110, R111, R160, R165, 0x96, !PT ;  /* 0x000000a06f6e7212 */ /* 0x000fce00078e96a5 */
.L_x_9858:
[----:B------:R-:W-:Y:S05]  /*172f0*/  BSYNC.RECONVERGENT B1 ;  /* 0x0000000000017941 */ /* 0x000fea0003800200 */
.L_x_9857:
[----:B------:R-:W-:Y:S01]  /*17300*/  I2FP.F32.U32 R86, R86 ;  /* 0x0000005600567245 */ /* 0x000fe20000201000 */
[----:B------:R-:W-:Y:S01]  /*17310*/  BSSY.RECONVERGENT B1, `(.L_x_9862) ;  /* 0x0000064000017945 */ /* 0x000fe20003800200 */
[C---:B------:R-:W-:Y:S01]  /*17320*/  SHF.L.U32 R161, R87.reuse, 0x10, RZ ;  /* 0x0000001057a17819 */ /* 0x040fe200000006ff */
[----:B------:R-:W-:Y:S01]  /*17330*/  IMAD.MOV.U32 R160, RZ, RZ, R112 ;  /* 0x000000ffffa07224 */ /* 0x000fe200078e0070 */
        /* <DEDUP_REMOVED lines=20> */
.L_x_9864:
        /* <DEDUP_REMOVED lines=15> */
.L_x_9866:
[----:B------:R-:W-:Y:S05]  /*17570*/  BSYNC.RECONVERGENT B2 ;  /* 0x0000000000027941 */ /* 0x000fea0003800200 */
.L_x_9865:
        /* <DEDUP_REMOVED lines=61> */
.L_x_9863:
[----:B------:R-:W-:Y:S05]  /*17950*/  BSYNC.RECONVERGENT B1 ;  /* 0x0000000000017941 */ /* 0x000fea0003800200 */
.L_x_9862:
        /* <DEDUP_REMOVED lines=11> */
.L_x_9826:
[----:B------:R-:W-:Y:S01]  /*17a10*/  ISETP.NE.AND P1, PT, R111, 0x1, PT ;  /* 0x000000016f00780c */ /* 0x000fe20003f25270 */
[----:B------:R-:W-:Y:S01]  /*17a20*/  BSSY.RECONVERGENT B1, `(.L_x_9868) ;  /* 0x0000059000017945 */ /* 0x000fe20003800200 */
[----:B012---:R-:W-:Y:S01]  /*17a30*/  IMAD.MOV.U32 R160, RZ, RZ, 0x2 ;  /* 0x00000002ffa07424 */ /* 0x007fe200078e00ff */
[----:B---3--:R-:W-:Y:S01]  /*17a40*/  MOV R68, R112 ;  /* 0x0000007000447202 */ /* 0x008fe20000000f00 */
        /* <DEDUP_REMOVED lines=12> */
.L_x_9870:
        /* <DEDUP_REMOVED lines=13> */
.L_x_9872:
[----:B------:R-:W-:Y:S05]  /*17be0*/  BSYNC.RECONVERGENT B2 ;  /* 0x0000000000027941 */ /* 0x000fea0003800200 */
.L_x_9871:
        /* <DEDUP_REMOVED lines=60> */
.L_x_9869:
[----:B------:R-:W-:Y:S05]  /*17fb0*/  BSYNC.RECONVERGENT B1 ;  /* 0x0000000000017941 */ /* 0x000fea0003800200 */
.L_x_9868:
        /* <DEDUP_REMOVED lines=28> */
.L_x_9875:
        /* <DEDUP_REMOVED lines=13> */
.L_x_9877:
[----:B------:R-:W-:Y:S05]  /*18250*/  BSYNC.RECONVERGENT B2 ;  /* 0x0000000000027941 */ /* 0x000fea0003800200 */
.L_x_9876:
        /* <DEDUP_REMOVED lines=61> */
.L_x_9874:
[----:B------:R-:W-:Y:S05]  /*18630*/  BSYNC.RECONVERGENT B1 ;  /* 0x0000000000017941 */ /* 0x000fea0003800200 */
.L_x_9873:
[----:B------:R-:W-:Y:S01]  /*18640*/  I2FP.F32.U32 R69, R69 ;  /* 0x0000004500457245 */ /* 0x000fe20000201000 */
[----:B------:R-:W-:Y:S01]  /*18650*/  BSSY.RECONVERGENT B1, `(.L_x_9878) ;  /* 0x0000062000017945 */ /* 0x000fe20003800200 */
[----:B------:R-:W-:Y:S01]  /*18660*/  SHF.L.U32 R71, R84, 0x10, RZ ;  /* 0x0000001054477819 */ /* 0x000fe200000006ff */
[----:B------:R-:W-:Y:S02]  /*18670*/  HFMA2 R160, -RZ, RZ, 0, 1.1920928955078125e-07 ;  /* 0x00000002ffa07431 */ /* 0x000fe400000001ff */
        /* <DEDUP_REMOVED lines=9> */
[----:B------:R-:W-:Y:S02]  /*18710*/  P2R R168, PR, RZ, 0x2 ;  /* 0x00000002ffa87803 */ /* 0x000fe40000000000 */
        /* <DEDUP_REMOVED lines=10> */
.L_x_9880:
        /* <DEDUP_REMOVED lines=13> */
.L_x_9882:
[----:B------:R-:W-:Y:S05]  /*18890*/  BSYNC.RECONVERGENT B2 ;  /* 0x0000000000027941 */ /* 0x000fea0003800200 */
.L_x_9881:
        /* <DEDUP_REMOVED lines=61> */
.L_x_9879:
[----:B------:R-:W-:Y:S05]  /*18c70*/  BSYNC.RECONVERGENT B1 ;  /* 0x0000000000017941 */ /* 0x000fea0003800200 */
.L_x_9878:
        /* <DEDUP_REMOVED lines=24> */
.L_x_9885:
        /* <DEDUP_REMOVED lines=13> */
.L_x_9887:
[----:B------:R-:W-:Y:S05]  /*18ed0*/  BSYNC.RECONVERGENT B2 ;  /* 0x0000000000027941 */ /* 0x000fea0003800200 */
.L_x_9886:
        /* <DEDUP_REMOVED lines=30> */
[----:B------:R-:W-:Y:S01]  /*190c0*/  IMAD.WIDE.U32 R110, R109, -0x2daee0ad, RZ ;  /* 0xd2511f536d6e7825 */ /* 0x000fe200078e00ff */
[----:B------:R-:W-:-:S03]  /*190d0*/  IADD3 R109, PT, PT, R2, -0x4ab325aa, RZ ;  /* 0xb54cda56026d7810 */ /* 0x000fc60007ffe0ff */
[----:B------:R-:W-:-:S05]  /*190e0*/  VIADD R85, R3, 0xa9066899 ;  /* 0xa906689903557836 */ /* 0x000fca0000000000 */
[----:B------:R-:W-:-:S05]  /*190f0*/  LOP3.LUT R85, R85, R84, R111, 0x96, !PT ;  /* 0x0000005455557212 */ /* 0x000fca00078e966f */
        /* <DEDUP_REMOVED lines=27> */
.L_x_9884:
[----:B------:R-:W-:Y:S05]  /*192b0*/  BSYNC.RECONVERGENT B1 ;  /* 0x0000000000017941 */ /* 0x000fea0003800200 */
.L_x_9883:
        /* <DEDUP_REMOVED lines=23> */
.L_x_9890:
        /* <DEDUP_REMOVED lines=13> */
.L_x_9892:
[----:B------:R-:W-:Y:S05]  /*19500*/  BSYNC.RECONVERGENT B2 ;  /* 0x0000000000027941 */ /* 0x000fea0003800200 */
.L_x_9891:
        /* <DEDUP_REMOVED lines=61> */
.L_x_9889:
[----:B------:R-:W-:Y:S05]  /*198e0*/  BSYNC.RECONVERGENT B1 ;  /* 0x0000000000017941 */ /* 0x000fea0003800200 */
.L_x_9888:
        /* <DEDUP_REMOVED lines=24> */
.L_x_9895:
        /* <DEDUP_REMOVED lines=13> */
.L_x_9897:
[----:B------:R-:W-:Y:S05]  /*19b40*/  BSYNC.RECONVERGENT B2 ;  /* 0x0000000000027941 */ /* 0x000fea0003800200 */
.L_x_9896:
        /* <DEDUP_REMOVED lines=61> */
.L_x_9894:
[----:B------:R-:W-:Y:S05]  /*19f20*/  BSYNC.RECONVERGENT B1 ;  /* 0x0000000000017941 */ /* 0x000fea0003800200 */
.L_x_9893:
        /* <DEDUP_REMOVED lines=23> */
.L_x_9900:
        /* <DEDUP_REMOVED lines=13> */
.L_x_9902:
[----:B------:R-:W-:Y:S05]  /*1a170*/  BSYNC.RECONVERGENT B2 ;  /* 0x0000000000027941 */ /* 0x000fea0003800200 */
.L_x_9901:
        /* <DEDUP_REMOVED lines=16> */
[----:B------:R-:W-:Y:S01]  /*1a280*/  IMAD.WIDE.U32 R110, R86, -0x326172a9, RZ ;  /* 0xcd9e8d57566e7825 */ /* 0x000fe200078e00ff */
[----:B------:R-:W-:-:S04]  /*1a290*/  MOV R86, R90 ;  /* 0x0000005a00567202 */ /* 0x000fc80000000f00 */
        /* <DEDUP_REMOVED lines=39> */
[----:B------:R-:W-:-:S04]  /*1a510*/  IMAD.WIDE.U32 R164, R165, -0x2daee0ad, RZ ;  /* 0xd2511f53a5a47825 */ /* 0x000fc800078e00ff */
[----:B------:R-:W-:Y:S01]  /*1a520*/  IMAD.MOV.U32 R90, RZ, RZ, R164 ;  /* 0x000000ffff5a7224 */ /* 0x000fe200078e00a4 */
[----:B------:R-:W-:Y:S01]  /*1a530*/  LOP3.LUT R110, R111, R160, R165, 0x96, !PT ;  /* 0x000000a06f6e7212 */ /* 0x000fe200078e96a5 */
[----:B------:R-:W-:-:S07]  /*1a540*/  HFMA2 R165, -RZ, RZ, 0, 0 ;  /* 0x00000000ffa57431 */ /* 0x000fce00000001ff */
.L_x_9899:
[----:B------:R-:W-:Y:S05]  /*1a550*/  BSYNC.RECONVERGENT B1 ;  /* 0x0000000000017941 */ /* 0x000fea0003800200 */
.L_x_9898:
        /* <DEDUP_REMOVED lines=24> */
.L_x_9905:
        /* <DEDUP_REMOVED lines=15> */
.L_x_9907:
[----:B------:R-:W-:Y:S05]  /*1a7d0*/  BSYNC.RECONVERGENT B2 ;  /* 0x0000000000027941 */ /* 0x000fea0003800200 */
.L_x_9906:
        /* <DEDUP_REMOVED lines=61> */
.L_x_9904:
[----:B------:R-:W-:Y:S05]  /*1abb0*/  BSYNC.RECONVERGENT B1 ;  /* 0x0000000000017941 */ /* 0x000fea0003800200 */
.L_x_9903:
        /* <DEDUP_REMOVED lines=10> */
.L_x_9867:
[----:B------:R-:W-:Y:S01]  /*1ac60*/  SEL R160, RZ, 0x1000000, !P6 ;  /* 0x01000000ffa07807 */ /* 0x000fe20007000000 */
[----:B------:R-:W0:Y:S01]  /*1ac70*/  LDC.64 R164, c[0x0][0x3b0] ;  /* 0x0000ec00ffa47b82 */ /* 0x000e220000000a00 */
[----:B------:R-:W-:Y:S02]  /*1ac80*/  SEL R108, RZ, 0x10000, !P5 ;  /* 0x00010000ff6c7807 */ /* 0x000fe40006800000 */
[----:B------:R-:W-:Y:S02]  /*1ac90*/  SEL R169, RZ, 0x100, !P4 ;  /* 0x00000100ffa97807 */ /* 0x000fe40006000000 */
[----:B------:R-:W-:Y:S02]  /*1aca0*/  ISETP.NE.AND P5, PT, R168, RZ, PT ;  /* 0x000000ffa800720c */ /* 0x000fe40003fa5270 */
[----:B------:R-:W-:Y:S02]  /*1acb0*/  LOP3.LUT R169, R169, R160, R108, 0xfe, !PT ;  /* 0x000000a0a9a97212 */ /* 0x000fe400078efe6c */
[----:B------:R-:W1:Y:S01]  /*1acc0*/  LDC.64 R160, c[0x0][0x3a8] ;  /* 0x0000ea00ffa07b82 */ /* 0x000e620000000a00 */
[----:B------:R-:W-:-:S02]  /*1acd0*/  SEL R107, RZ, 0x1000000, !P2 ;  /* 0x01000000ff6b7807 */ /* 0x000fc40005000000 */
[----:B------:R-:W-:Y:S02]  /*1ace0*/  SEL R91, RZ, 0x10000, !P1 ;  /* 0x00010000ff5b7807 */ /* 0x000fe40004800000 */
[----:B------:R-:W-:Y:S02]  /*1acf0*/  SEL R0, RZ, 0x100, !P5 ;  /* 0x00000100ff007807 */ /* 0x000fe40006800000 */
[----:B------:R-:W-:Y:S02]  /*1ad00*/  ISETP.NE.AND P6, PT, R167, RZ, PT ;  /* 0x000000ffa700720c */ /* 0x000fe40003fc5270 */
[----:B------:R-:W-:Y:S02]  /*1ad10*/  LOP3.LUT R0, R0, R107, R91, 0xfe, !PT ;  /* 0x0000006b00007212 */ /* 0x000fe400078efe5b */
[----:B------:R-:W-:Y:S02]  /*1ad20*/  SEL R168, RZ, 0x1, !P3 ;  /* 0x00000001ffa87807 */ /* 0x000fe40005800000 */
[----:B------:R-:W-:-:S02]  /*1ad30*/  SEL R91, RZ, 0x1, !P6 ;  /* 0x00000001ff5b7807 */ /* 0x000fc40007000000 */
[----:B------:R-:W-:Y:S01]  /*1ad40*/  LOP3.LUT R169, R169, R168, RZ, 0xfc, !PT ;  /* 0x000000a8a9a97212 */ /* 0x000fe200078efcff */
[C---:B0-----:R-:W-:Y:S01]  /*1ad50*/  IMAD.WIDE.U32 R164, R89.reuse, 0x8, R164 ;  /* 0x0000000859a47825 */ /* 0x041fe200078e00a4 */
[----:B------:R-:W-:Y:S02]  /*1ad60*/  LOP3.LUT R168, R0, R91, RZ, 0xfc, !PT ;  /* 0x0000005b00a87212 */ /* 0x000fe400078efcff */
[----:B------:R-:W-:Y:S01]  /*1ad70*/  MOV R107, R90 ;  /* 0x0000005a006b7202 */ /* 0x000fe20000000f00 */
[----:B-1----:R-:W-:-:S05]  /*1ad80*/  IMAD.WIDE.U32 R160, R89, 0x20, R160 ;  /* 0x0000002059a07825 */ /* 0x002fca00078e00a0 */
[----:B------:R3:W-:Y:S04]  /*1ad90*/  STG.E.128 desc[UR6][R160.64], R68 ;  /* 0x00000044a0007986 */ /* 0x0007e8000c101d06 */
[----:B------:R3:W-:Y:S04]  /*1ada0*/  STG.E.128 desc[UR6][R160.64+0x10], R84 ;  /* 0x00001054a0007986 */ /* 0x0007e8000c101d06 */
[----:B------:R3:W-:Y:S02]  /*1adb0*/  STG.E.64 desc[UR6][R164.64], R168 ;  /* 0x000000a8a4007986 */ /* 0x0007e4000c101b06 */
.L_x_9825:
[----:B------:R-:W-:Y:S05]  /*1adc0*/  BSYNC.RECONVERGENT B0 ;  /* 0x0000000000007941 */ /* 0x000fea0003800200 */
.L_x_9824:
[----:B------:R-:W-:Y:S01]  /*1add0*/  FADD.FTZ R0, RZ, R56 ;  /* 0x00000038ff007221 */ /* 0x000fe20000010000 */
        /* <DEDUP_REMOVED lines=39> */
[----:B------:R-:W4:Y:S02]  /*1b050*/  SHFL.BFLY PT, R0, R91, 0x2, 0x1f ;  /* 0x0c401f005b007f89 */ /* 0x000f2400000e0000 */
[----:B----4-:R-:W-:-:S05]  /*1b060*/  FADD.FTZ R108, R91, R0 ;  /* 0x000000005b6c7221 */ /* 0x010fca0000010000 */
[----:B0123--:R-:W0:Y:S02]  /*1b070*/  SHFL.BFLY PT, R161, R108, 0x4, 0x1f ;  /* 0x0c801f006ca17f89 */ /* 0x00fe2400000e0000 */
        /* <DEDUP_REMOVED lines=80> */
[----:B------:R-:W-:-:S04]  /*1b580*/  LOP3.LUT R91, R88, 0x1f, RZ, 0xc0, !PT ;  /* 0x0000001f585b7812 */ /* 0x000fc800078ec0ff */
[----:B------:R-:W0:Y:S01]  /*1b590*/  SHFL.BFLY PT, R162, R161, 0x10, 0x1f ;  /* 0x0e001f00a1a27f89 */ /* 0x000e2200000e0000 */
[----:B------:R-:W-:Y:S01]  /*1b5a0*/  ISETP.GT.U32.AND P2, PT, R91, 0x7, PT ;  /* 0x000000075b00780c */ /* 0x000fe20003f44070 */
[----:B0-----:R-:W-:Y:S01]  /*1b5b0*/  FADD.FTZ R91, R161, R162 ;  /* 0x000000a2a15b7221 */ /* 0x001fe20000010000 */
[----:B------:R-:W-:Y:S11]  /*1b5c0*/  @P1 BRA `(.L_x_9909) ;  /* 0x00000000001c1947 */ /* 0x000ff60003800000 */
[----:B------:R-:W0:Y:S01]  /*1b5d0*/  S2UR UR5, SR_CgaCtaId ;  /* 0x00000000000579c3 */ /* 0x000e220000008800 */
[----:B------:R-:W-:Y:S01]  /*1b5e0*/  UMOV UR4, 0x400 ;  /* 0x0000040000047882 */ /* 0x000fe20000000000 */
[----:B------:R-:W-:-:S04]  /*1b5f0*/  SHF.R.U32.HI R0, RZ, 0x2, R88 ;  /* 0x00000002ff007819 */ /* 0x000fc80000011658 */
[----:B------:R-:W-:Y:S01]  /*1b600*/  LOP3.LUT R0, R0, 0x38, RZ, 0xc0, !PT ;  /* 0x0000003800007812 */ /* 0x000fe200078ec0ff */
[----:B0-----:R-:W-:-:S04]  /*1b610*/  ULEA UR4, UR5, UR4, 0x18 ;  /* 0x0000000405047291 */ /* 0x001fc8000f8ec0ff */
[----:B------:R-:W-:-:S09]  /*1b620*/  @UP1 UIADD3 UR4, UPT, UPT, UR4, 0x40, URZ ;  /* 0x0000004004041890 */ /* 0x000fd2000fffe0ff */
[----:B------:R0:W-:Y:S03]  /*1b630*/  STS.64 [R0+UR4], R90 ;  /* 0x0000005a00007988 */ /* 0x0001e60008000a04 */
.L_x_9909:
[----:B------:R-:W-:Y:S05]  /*1b640*/  BSYNC.RECONVERGENT B0 ;  /* 0x0000000000007941 */ /* 0x000fea0003800200 */
.L_x_9908:
        /* <DEDUP_REMOVED lines=13> */
.L_x_9911:
[----:B------:R-:W-:Y:S05]  /*1b720*/  BSYNC.RECONVERGENT B0 ;  /* 0x0000000000007941 */ /* 0x000fea0003800200 */
.L_x_9910:
[----:B------:R-:W1:Y:S01]  /*1b730*/  SHFL.DOWN PT, R89, R0, 0x4, 0x1f ;  /* 0x08801f0000597f89 */ /* 0x000e6200000e0000 */
[----:B------:R-:W-:Y:S01]  /*1b740*/  ISETP.NE.AND P1, PT, R88, RZ, PT ;  /* 0x000000ff5800720c */ /* 0x000fe20003f25270 */
[----:B------:R-:W-:Y:S01]  /*1b750*/  BSSY.RECONVERGENT B0, `(.L_x_9912) ;  /* 0x0000072000007945 */ /* 0x000fe20003800200 */
[----:B------:R-:W-:Y:S01]  /*1b760*/  ISETP.NE.AND P2, PT, RZ, UR10, PT ;  /* 0x0000000aff007c0c */ /* 0x000fe2000bf45270 */
[----:B0-----:R-:W0:Y:S01]  /*1b770*/  SHFL.DOWN PT, R161, R90, 0x4, 0x1f ;  /* 0x08801f005aa17f89 */ /* 0x001e2200000e0000 */
[----:B-1----:R-:W-:Y:S02]  /*1b780*/  I2FP.F32.S32 R162, R89 ;  /* 0x0000005900a27245 */ /* 0x002fe40000201400 */
[-C--:B------:R-:W-:Y:S02]  /*1b790*/  IADD3 R108, PT, PT, R89, R0.reuse, RZ ;  /* 0x00000000596c7210 */ /* 0x080fe40007ffe0ff */
[----:B------:R-:W-:Y:S01]  /*1b7a0*/  I2FP.F32.S32 R89, R0 ;  /* 0x0000000000597245 */ /* 0x000fe20000201400 */
[C---:B0-----:R-:W-:Y:S01]  /*1b7b0*/  FMUL.FTZ R164, R161.reuse, R162 ;  /* 0x000000a2a1a47220 */ /* 0x041fe20000410000 */
[----:B------:R-:W-:Y:S01]  /*1b7c0*/  FADD.FTZ R160, -R161, R90 ;  /* 0x0000005aa1a07221 */ /* 0x000fe20000010100 */
[----:B------:R-:W-:-:S02]  /*1b7d0*/  I2FP.F32.S32 R0, R108 ;  /* 0x0000006c00007245 */ /* 0x000fc40000201400 */
[----:B------:R-:W-:Y:S01]  /*1b7e0*/  FFMA.FTZ R164, R89, R90, R164 ;  /* 0x0000005a59a47223 */ /* 0x000fe200000100a4 */
[----:B------:R-:W-:Y:S01]  /*1b7f0*/  FMUL.FTZ R160, R160, R160 ;  /* 0x000000a0a0a07220 */ /* 0x000fe20000410000 */
[----:B------:R-:W0:Y:S03]  /*1b800*/  SHFL.DOWN PT, R90, R91, 0x4, 0x1f ;  /* 0x08801f005b5a7f89 */ /* 0x000e2600000e0000 */
[----:B------:R-:W-:Y:S02]  /*1b810*/  FMUL.FTZ R160, R160, R89 ;  /* 0x00000059a0a07220 */ /* 0x000fe40000410000 */
[----:B------:R-:W1:Y:S02]  /*1b820*/  MUFU.RCP R89, R0 ;  /* 0x0000000000597308 */ /* 0x000e640000001000 */
[----:B------:R-:W-:Y:S01]  /*1b830*/  FMUL.FTZ R160, R160, R162 ;  /* 0x000000a2a0a07220 */ /* 0x000fe20000410000 */
[----:B-1----:R-:W-:Y:S01]  /*1b840*/  FMUL.FTZ R161, R89, R164 ;  /* 0x000000a459a17220 */ /* 0x002fe20000410000 */
[----:B0-----:R-:W-:-:S04]  /*1b850*/  FADD.FTZ R90, R90, R91 ;  /* 0x0000005b5a5a7221 */ /* 0x001fc80000010000 */
[----:B------:R-:W-:Y:S02]  /*1b860*/  FFMA.FTZ R90, R89, R160, R90 ;  /* 0x000000a0595a7223 */ /* 0x000fe4000001005a */
[----:B------:R-:W0:Y:S04]  /*1b870*/  SHFL.DOWN PT, R160, R161, 0x2, 0x1f ;  /* 0x08401f00a1a07f89 */ /* 0x000e2800000e0000 */
[----:B------:R-:W1:Y:S01]  /*1b880*/  SHFL.DOWN PT, R89, R108, 0x2, 0x1f ;  /* 0x08401f006c597f89 */ /* 0x000e6200000e0000 */
[----:B0-----:R-:W-:Y:S01]  /*1b890*/  FADD.FTZ R164, R161, -R160 ;  /* 0x800000a0a1a47221 */ /* 0x001fe20000010000 */
[----:B-1----:R-:W-:Y:S01]  /*1b8a0*/  IMAD.IADD R162, R108, 0x1, R89 ;  /* 0x000000016ca27824 */ /* 0x002fe200078e0259 */
[----:B------:R-:W-:Y:S02]  /*1b8b0*/  I2FP.F32.S32 R165, R89 ;  /* 0x0000005900a57245 */ /* 0x000fe40000201400 */
[----:B------:R-:W-:-:S04]  /*1b8c0*/  FMUL.FTZ R89, R164, R164 ;  /* 0x000000a4a4597220 */ /* 0x000fc80000410000 */
[----:B------:R-:W-:Y:S01]  /*1b8d0*/  FMUL.FTZ R89, R0, R89 ;  /* 0x0000005900597220 */ /* 0x000fe20000410000 */
[----:B------:R-:W-:-:S03]  /*1b8e0*/  FMUL.FTZ R91, R160, R165 ;  /* 0x000000a5a05b7220 */ /* 0x000fc60000410000 */
[----:B------:R-:W-:Y:S01]  /*1b8f0*/  FMUL.FTZ R165, R89, R165 ;  /* 0x000000a559a57220 */ /* 0x000fe20000410000 */
[----:B------:R-:W-:Y:S01]  /*1b900*/  FFMA.FTZ R160, R0, R161, R91 ;  /* 0x000000a100a07223 */ /* 0x000fe2000001005b */
[----:B------:R-:W0:Y:S01]  /*1b910*/  SHFL.DOWN PT, R89, R90, 0x2, 0x1f ;  /* 0x08401f005a597f89 */ /* 0x000e2200000e0000 */
[----:B------:R-:W-:-:S04]  /*1b920*/  I2FP.F32.S32 R0, R162 ;  /* 0x000000a200007245 */ /* 0x000fc80000201400 */
[----:B------:R-:W1:Y:S01]  /*1b930*/  MUFU.RCP R91, R0 ;  /* 0x00000000005b7308 */ /* 0x000e620000001000 */
[----:B0-----:R-:W-:Y:S01]  /*1b940*/  FADD.FTZ R108, R90, R89 ;  /* 0x000000595a6c7221 */ /* 0x001fe20000010000 */
[----:B-1----:R-:W-:-:S03]  /*1b950*/  FMUL.FTZ R89, R91, R160 ;  /* 0x000000a05b597220 */ /* 0x002fc60000410000 */
[----:B------:R-:W-:Y:S02]  /*1b960*/  FFMA.FTZ R108, R91, R165, R108 ;  /* 0x000000a55b6c7223 */ /* 0x000fe4000001006c */
[----:B------:R-:W0:Y:S04]  /*1b970*/  SHFL.DOWN PT, R160, R89, 0x1, 0x1f ;  /* 0x08201f0059a07f89 */ /* 0x000e2800000e0000 */
[----:B------:R-:W1:Y:S01]  /*1b980*/  SHFL.DOWN PT, R91, R162, 0x1, 0x1f ;  /* 0x08201f00a25b7f89 */ /* 0x000e6200000e0000 */
[----:B0-----:R-:W-:-:S04]  /*1b990*/  FADD.FTZ R161, R89, -R160 ;  /* 0x800000a059a17221 */ /* 0x001fc80000010000 */
[----:B------:R-:W-:Y:S01]  /*1b9a0*/  FMUL.FTZ R165, R161, R161 ;  /* 0x000000a1a1a57220 */ /* 0x000fe20000410000 */
[-C--:B-1----:R-:W-:Y:S02]  /*1b9b0*/  IADD3 R161, PT, PT, R162, R91.reuse, RZ ;  /* 0x0000005ba2a17210 */ /* 0x082fe40007ffe0ff */
[----:B------:R-:W-:Y:S01]  /*1b9c0*/  I2FP.F32.S32 R91, R91 ;  /* 0x0000005b005b7245 */ /* 0x000fe20000201400 */
[----:B------:R-:W-:Y:S01]  /*1b9d0*/  FMUL.FTZ R165, R0, R165 ;  /* 0x000000a500a57220 */ /* 0x000fe20000410000 */
[----:B------:R-:W-:-:S03]  /*1b9e0*/  I2FP.F32.S32 R161, R161 ;  /* 0x000000a100a17245 */ /* 0x000fc60000201400 */
[-C--:B------:R-:W-:Y:S01]  /*1b9f0*/  FMUL.FTZ R167, R160, R91.reuse ;  /* 0x0000005ba0a77220 */ /* 0x080fe20000410000 */
[----:B------:R-:W-:Y:S02]  /*1ba00*/  FMUL.FTZ R165, R165, R91 ;  /* 0x0000005ba5a57220 */ /* 0x000fe40000410000 */
[----:B------:R-:W0:Y:S01]  /*1ba10*/  SHFL.DOWN PT, R91, R108, 0x1, 0x1f ;  /* 0x08201f006c5b7f89 */ /* 0x000e2200000e0000 */
[----:B------:R-:W1:Y:S01]  /*1ba20*/  MUFU.RCP R161, R161 ;  /* 0x000000a100a17308 */ /* 0x000e620000001000 */
[----:B------:R-:W-:Y:S02]  /*1ba30*/  FFMA.FTZ R0, R0, R89, R167 ;  /* 0x0000005900007223 */ /* 0x000fe400000100a7 */
[----:B------:R-:W2:Y:S02]  /*1ba40*/  @!P1 LDC.64 R88, c[0x0][0x3c0] ;  /* 0x0000f000ff589b82 */ /* 0x000ea40000000a00 */
[----:B-1----:R-:W-:-:S06]  /*1ba50*/  FMUL.FTZ R160, R161, R0 ;  /* 0x00000000a1a07220 */ /* 0x002fcc0000410000 */
[----:B------:R-:W1:Y:S01]  /*1ba60*/  LDC R0, c[0x0][0x448] ;  /* 0x00011200ff007b82 */ /* 0x000e620000000800 */
[----:B0-----:R-:W-:Y:S01]  /*1ba70*/  FADD.FTZ R90, R108, R91 ;  /* 0x0000005b6c5a7221 */ /* 0x001fe20000010000 */
[----:B------:R-:W0:Y:S03]  /*1ba80*/  SHFL.IDX PT, R167, R160, RZ, 0x1f ;  /* 0x00001fffa0a77589 */ /* 0x000e2600000e0000 */
[----:B------:R-:W-:Y:S01]  /*1ba90*/  FFMA.FTZ R165, R161, R165, R90 ;  /* 0x000000a5a1a57223 */ /* 0x000fe2000001005a */
[----:B--2---:R-:W-:-:S05]  /*1baa0*/  @!P1 IMAD.WIDE R88, R94, 0x4, R88 ;  /* 0x000000045e589825 */ /* 0x004fca00078e0258 */
[----:B------:R-:W1:Y:S01]  /*1bab0*/  SHFL.IDX PT, R165, R165, RZ, 0x1f ;  /* 0x00001fffa5a57589 */ /* 0x000e6200000e0000 */
[----:B0-----:R-:W-:-:S03]  /*1bac0*/  FMUL.FTZ R90, R167, R167 ;  /* 0x000000a7a75a7220 */ /* 0x001fc60000410000 */
[----:B------:R0:W-:Y:S01]  /*1bad0*/  @!P1 STG.E desc[UR6][R88.64], R167 ;  /* 0x000000a758009986 */ /* 0x0001e2000c101906 */
[----:B------:R-:W-:Y:S02]  /*1bae0*/  FSEL R108, R167, RZ, !P2 ;  /* 0x000000ffa76c7208 */ /* 0x000fe40005000000 */
[----:B------:R-:W-:Y:S02]  /*1baf0*/  FSEL R161, R90, RZ, P2 ;  /* 0x000000ff5aa17208 */ /* 0x000fe40001000000 */
[----:B------:R-:W2:Y:S01]  /*1bb00*/  @!P1 LDC.64 R90, c[0x0][0x3c8] ;  /* 0x0000f200ff5a9b82 */ /* 0x000ea20000000a00 */
[----:B-1----:R-:W-:-:S04]  /*1bb10*/  FFMA.FTZ R0, R165, UR11, R0 ;  /* 0x0000000ba5007c23 */ /* 0x002fc80008010000 */
[----:B------:R-:W-:-:S06]  /*1bb20*/  FADD.FTZ R0, R0, R161 ;  /* 0x000000a100007221 */ /* 0x000fcc0000010000 */
[----:B------:R-:W1:Y:S01]  /*1bb30*/  MUFU.RSQ R0, R0 ;  /* 0x0000000000007308 */ /* 0x000e620000001400 */
[----:B--2---:R-:W-:-:S05]  /*1bb40*/  @!P1 IMAD.WIDE R90, R94, 0x4, R90 ;  /* 0x000000045e5a9825 */ /* 0x004fca00078e025a */
[----:B-1----:R0:W-:Y:S01]  /*1bb50*/  @!P1 STG.E desc[UR6][R90.64], R0 ;  /* 0x000000005a009986 */ /* 0x0021e2000c101906 */
        /* <DEDUP_REMOVED lines=29> */
[----:B------:R-:W-:Y:S02]  /*1bd30*/  F2FP.BF16.F32.PACK_AB R89, R160, R89 ;  /* 0x00000059a059723e */ /* 0x000fe400000010ff */
[----:B------:R-:W0:Y:S01]  /*1bd40*/  LDC.64 R160, c[0x0][0x428] ;  /* 0x00010a00ffa07b82 */ /* 0x000e220000000a00 */
        /* <DEDUP_REMOVED lines=15> */
[----:B------:R-:W-:-:S04]  /*1be40*/  VIADD R106, R106, 0x100 ;  /* 0x000001006a6a7836 */ /* 0x000fc80000000000 */
[----:B------:R-:W-:-:S05]  /*1be50*/  F2FP.BF16.F32.PACK_AB R91, R162, R91 ;  /* 0x0000005ba25b723e */ /* 0x000fca00000010ff */
[----:B------:R1:W-:Y:S02]  /*1be60*/  STG.E.128 desc[UR6][R160.64], R88 ;  /* 0x00000058a0007986 */ /* 0x0003e4000c101d06 */
.L_x_9913:
[----:B------:R-:W-:Y:S05]  /*1be70*/  BSYNC.RECONVERGENT B0 ;  /* 0x0000000000007941 */ /* 0x000fea0003800200 */
.L_x_9912:
[----:B------:R-:W-:Y:S01]  /*1be80*/  ISETP.NE.AND P1, PT, R163, RZ, PT ;  /* 0x000000ffa300720c */ /* 0x000fe20003f25270 */
        /* <DEDUP_REMOVED lines=30> */
[----:B------:R-:W-:Y:S02]  /*1c070*/  F2FP.BF16.F32.PACK_AB R89, R160, R89 ;  /* 0x00000059a059723e */ /* 0x000fe400000010ff */
[----:B------:R-:W0:Y:S01]  /*1c080*/  LDC.64 R160, c[0x0][0x428] ;  /* 0x00010a00ffa07b82 */ /* 0x000e220000000a00 */
        /* <DEDUP_REMOVED lines=15> */
[----:B------:R-:W-:-:S04]  /*1c180*/  IADD3 R106, PT, PT, R106, 0x100, RZ ;  /* 0x000001006a6a7810 */ /* 0x000fc80007ffe0ff */
[----:B------:R-:W-:-:S05]  /*1c190*/  F2FP.BF16.F32.PACK_AB R91, R162, R91 ;  /* 0x0000005ba25b723e */ /* 0x000fca00000010ff */
[----:B------:R2:W-:Y:S02]  /*1c1a0*/  STG.E.128 desc[UR6][R160.64], R88 ;  /* 0x00000058a0007986 */ /* 0x0005e4000c101d06 */
.L_x_9915:
[----:B------:R-:W-:Y:S05]  /*1c1b0*/  BSYNC.RECONVERGENT B0 ;  /* 0x0000000000007941 */ /* 0x000fea0003800200 */
.L_x_9914:
        /* <DEDUP_REMOVED lines=51> */
.L_x_9917:
[----:B------:R-:W-:Y:S05]  /*1c4f0*/  BSYNC.RECONVERGENT B0 ;  /* 0x0000000000007941 */ /* 0x000fea0003800200 */
.L_x_9916:
[----:B------:R-:W-:Y:S04]  /*1c500*/  BSSY.RECONVERGENT B0, `(.L_x_9918) ;  /* 0x0000031000007945 */ /* 0x000fe80003800200 */
[----:B------:R-:W-:Y:S05]  /*1c510*/  @!P0 BRA `(.L_x_9919) ;  /* 0x0000000000bc8947 */ /* 0x000fea0003800000 */
[--C-:B0123--:R-:W-:Y:S01]  /*1c520*/  FADD.FTZ R89, R68, -R108.reuse ;  /* 0x8000006c44597221 */ /* 0x10ffe20000010000 */
        /* <DEDUP_REMOVED lines=37> */
[----:B------:R-:W-:Y:S01]  /*1c780*/  F2FP.BF16.F32.PACK_AB R90, R161, R90 ;  /* 0x0000005aa15a723e */ /* 0x000fe200000010ff */
[----:B------:R-:W-:Y:S01]  /*1c790*/  IMAD.U32 R108, R115, 0x10000, RZ ;  /* 0x00010000736c7824 */ /* 0x000fe200078e00ff */
[----:B------:R-:W-:Y:S01]  /*1c7a0*/  SHF.L.U32 R0, R120, 0x10, RZ ;  /* 0x0000001078007819 */ /* 0x000fe200000006ff */
[----:B------:R-:W-:Y:S02]  /*1c7b0*/  FFMA.FTZ R91, R91, R160, R164 ;  /* 0x000000a05b5b7223 */ /* 0x000fe400000100a4 */
[----:B------:R-:W0:Y:S02]  /*1c7c0*/  LDC.64 R160, c[0x0][0x428] ;  /* 0x00010a00ffa07b82 */ /* 0x000e240000000a00 */
[----:B------:R-:W-:-:S05]  /*1c7d0*/  FFMA.FTZ R0, R165, R0, R108 ;  /* 0x00000000a5007223 */ /* 0x000fca000001006c */
[----:B------:R-:W-:Y:S01]  /*1c7e0*/  F2FP.BF16.F32.PACK_AB R91, R0, R91 ;  /* 0x0000005b005b723e */ /* 0x000fe200000010ff */
[----:B0-----:R-:W-:-:S05]  /*1c7f0*/  IMAD.WIDE.U32 R160, R106, 0x10, R160 ;  /* 0x000000106aa07825 */ /* 0x001fca00078e00a0 */
[----:B------:R4:W-:Y:S02]  /*1c800*/  STG.E.128 desc[UR6][R160.64], R88 ;  /* 0x00000058a0007986 */ /* 0x0009e4000c101d06 */
.L_x_9919:
[----:B------:R-:W-:Y:S05]  /*1c810*/  BSYNC.RECONVERGENT B0 ;  /* 0x0000000000007941 */ /* 0x000fea0003800200 */
.L_x_9918:
[----:B01234-:R-:W0:Y:S01]  /*1c820*/  LDC.64 R88, c[0x0][0x380] ;  /* 0x0000e000ff587b82 */ /* 0x01fe220000000a00 */
[----:B------:R-:W-:Y:S01]  /*1c830*/  UPLOP3.LUT UP1, UPT, UPT, UPT, UP1, 0x40, 0x4 ;  /* 0x000000000004789c */ /* 0x000fe20003f2e810 */
[----:B0-----:R-:W-:-:S04]  /*1c840*/  IADD3 R94, PT, PT, R94, R88, RZ ;  /* 0x000000585e5e7210 */ /* 0x001fc80007ffe0ff */
[----:B------:R-:W-:-:S13]  /*1c850*/  ISETP.GE.AND P0, PT, R94, R89, PT ;  /* 0x000000595e00720c */ /* 0x000fda0003f06270 */
[----:B------:R-:W-:Y:S05]  /*1c860*/  @!P0 BRA `(.L_x_9920) ;  /* 0xfffffe4800348947 */ /* 0x000fea000383ffff */
[----:B------:R-:W-:Y:S05]  /*1c870*/  EXIT ;  /* 0x000000000000794d */ /* 0x000fea0003800000 */
.L_x_9921:
        /* <DEDUP_REMOVED lines=16> */
.L_x_27520:


//--------------------- .text._ZN10layer_norm13ln_fwd_kernelINS_13Kernel_traitsI13__nv_bfloat16S2_fS2_fjLj8192ELj1ELj1ELj8ELj16ENS_18Kernel_traits_baseILj8192ES2_S2_fS2_fjLj256EEEEELb1ELb1ELb0ELb1EEEvNS_9FwdParamsE --------------------------
	.section	.text._ZN10layer_norm13ln_fwd_kernelINS_13Kernel_traitsI13__nv_bfloat16S2_fS2_fjLj8192ELj1ELj1ELj8ELj16ENS_18Kernel_traits_baseILj8192ES2_S2_fS2_fjLj256EEEEELb1ELb1ELb0ELb1EEEvNS_9FwdParamsE,"ax",@progbits
	.align	128
        .global         _ZN10layer_norm13ln_fwd_kernelINS_13Kernel_traitsI13__nv_bfloat16S2_fS2_fjLj8192ELj1ELj1ELj8ELj16ENS_18Kernel_traits_baseILj8192ES2_S2_fS2_fjLj256EEEEELb1ELb1ELb0ELb1EEEvNS_9FwdParamsE
        .type           _ZN10layer_norm13ln_fwd_kernelINS_13Kernel_traitsI13__nv_bfloat16S2_fS2_fjLj8192ELj1ELj1ELj8ELj16ENS_18Kernel_traits_baseILj8192ES2_S2_fS2_fjLj256EEEEELb1ELb1ELb0ELb1EEEvNS_9FwdParamsE,@function
        .size           _ZN10layer_norm13ln_fwd_kernelINS_13Kernel_traitsI13__nv_bfloat16S2_fS2_fjLj8192ELj1ELj1ELj8ELj16ENS_18Kernel_traits_baseILj8192ES2_S2_fS2_fjLj256EEEEELb1ELb1ELb0ELb1EEEvNS_9FwdParamsE,(.L_x_27521 - _ZN10layer_norm13ln_fwd_kernelINS_13Kernel_traitsI13__nv_bfloat16S2_fS2_fjLj8192ELj1ELj1ELj8ELj16ENS_18Kernel_traits_baseILj8192ES2_S2_fS2_fjLj256EEEEELb1ELb1ELb0ELb1EEEvNS_9FwdParamsE)
        .other          _ZN10layer_norm13ln_fwd_kernelINS_13Kernel_traitsI13__nv_bfloat16S2_fS2_fjLj8192ELj1ELj1ELj8ELj16ENS_18Kernel_traits_baseILj8192ES2_S2_fS2_fjLj256EEEEELb1ELb1ELb0ELb1EEEvNS_9FwdParamsE,@"STO_CUDA_ENTRY STV_DEFAULT"
_ZN10layer_norm13ln_fwd_kernelINS_13Kernel_traitsI13__nv_bfloat16S2_fS2_fjLj8192ELj1ELj1ELj8ELj16ENS_18Kernel_traits_baseILj8192ES2_S2_fS2_fjLj256EEEEELb1ELb1ELb0ELb1EEEvNS_9FwdParamsE:
.text._ZN10layer_norm13ln_fwd_kernelINS_13Kernel_traitsI13__nv_bfloat16S2_fS2_fjLj8192ELj1ELj1ELj8ELj16ENS_18Kernel_traits_baseILj8192ES2_S2_fS2_fjLj256EEEEELb1ELb1ELb0ELb1EEEvNS_9FwdParamsE:
        /* <DEDUP_REMOVED lines=227> */
[----:B------:R-:W-:Y:S01]  /*0e30*/  PRMT R43, R19, 0x7632, R43 ;  /* 0x00007632132b7816 */ /* 0x000fe2000000002b */
[----:B------:R-:W-:Y:S02]  /*0e40*/  VIADD R44, R139, 0xdb3d7428 ;  /* 0xdb3d74288b2c7836 */ /* 0x000fe40000000000 */
[----:B------:R-:W-:Y:S01]  /*0e50*/  @P0 IMAD.MOV.U32 R13, RZ, RZ, R24 ;  /* 0x000000ffff0d0224 */ /* 0x000fe200078e0018 */
[----:B------:R-:W-:Y:S01]  /*0e60*/  @!P0 MOV R13, R24 ;  /* 0x00000018000d8202 */ /* 0x000fe20000000f00 */
[--C-:B------:R-:W-:Y:S01]  /*0e70*/  @P0 IMAD.MOV.U32 R36, RZ, RZ, R39.reuse ;  /* 0x000000ffff240224 */ /* 0x100fe200078e0027 */
[----:B------:R-:W-:Y:S01]  /*0e80*/  LOP3.LUT R164, R44, R45, R40, 0x96, !PT ;  /* 0x0000002d2ca47212 */ /* 0x000fe200078e9628 */
[----:B------:R-:W-:Y:S01]  /*0e90*/  IMAD R38, R37, -0x2daee0ad, RZ ;  /* 0xd2511f5325267824 */ /* 0x000fe200078e02ff */
[----:B------:R-:W-:Y:S01]  /*0ea0*/  PRMT R44, R18, 0x7632, R44 ;  /* 0x00007632122c7816 */ /* 0x000fe2000000002c */
[----:B------:R-:W-:Y:S01]  /*0eb0*/  @!P0 IMAD.MOV.U32 R36, RZ, RZ, R39 ;  /* 0x000000ffff248224 */ /* 0x000fe200078e0027 */
[----:B------:R-:W-:Y:S01]  /*0ec0*/  IADD3 R39, PT, PT, R139, -0x695add53, RZ ;  /* 0x96a522ad8b277810 */ /* 0x000fe20007ffe0ff */
        /* <DEDUP_REMOVED lines=21> */
.L_x_10125:
        /* <DEDUP_REMOVED lines=27> */
[----:B------:R-:W-:-:S04]  /*11d0*/  MOV R57, 0x2 ;  /* 0x0000000200397802 */ /* 0x000fc80000000f00 */
[----:B------:R-:W-:-:S05]  /*11e0*/  VIADDMNMX.U32 R56, R154, 0xfffffffe, R57, PT ;  /* 0xfffffffe9a387846 */ /* 0x000fca0003800039 */
[----:B------:R-:W-:-:S04]  /*11f0*/  IMAD.SHL.U32 R58, R56, 0x4, RZ ;  /* 0x00000004383a7824 */ /* 0x000fc800078e00ff */
[----:B------:R-:W0:Y:S02]  /*1200*/  LDC R56, c[0x2][R58] ;  /* 0x008000003a387b82 */ /* 0x000e240000000800 */
[----:B0-----:R-:W-:-:S04]  /*1210*/  SHF.R.S32.HI R57, RZ, 0x1f, R56 ;  /* 0x0000001fff397819 */ /* 0x001fc80000011438 */
.L_x_27360:
[----:B------:R-:W-:Y:S05]  /*1220*/  BRX R56 -0x1230                                        (*"BRANCH_TARGETS .L_x_27361,.L_x_27362,.L_x_27363"*) ;  /* 0xffffffec38747949 */ /* 0x000fea000383ffff */
.L_x_27363:
[----:B------:R-:W-:Y:S01]  /*1230*/  VIADD R60, R154, 0x1 ;  /* 0x000000019a3c7836 */ /* 0x000fe20000000000 */
[----:B------:R-:W-:Y:S01]  /*1240*/  MOV R58, R146 ;  /* 0x00000092003a7202 */ /* 0x000fe20000000f00 */
[----:B------:R-:W-:Y:S01]  /*1250*/  IMAD.MOV.U32 R59, RZ, RZ, R162 ;  /* 0x000000ffff3b7224 */ /* 0x000fe200078e00a2 */
[----:B------:R-:W-:Y:S06]  /*1260*/  BRA `(.L_x_9923) ;  /* 0x00000004002c7947 */ /* 0x000fec0003800000 */
.L_x_27361:
[----:B------:R-:W-:Y:S02]  /*1270*/  HFMA2 R60, -RZ, RZ, 0, 1.78813934326171875e-07 ;  /* 0x00000003ff3c7431 */ /* 0x000fe400000001ff */
[----:B------:R-:W-:Y:S02]  /*1280*/  IMAD.MOV.U32 R58, RZ, RZ, R146 ;  /* 0x000000ffff3a7224 */ /* 0x000fe400078e0092 */
[----:B------:R-:W-:Y:S01]  /*1290*/  IMAD.MOV.U32 R59, RZ, RZ, R157 ;  /* 0x000000ffff3b7224 */ /* 0x000fe200078e009d */
[----:B------:R-:W-:Y:S06]  /*12a0*/  BRA `(.L_x_9923) ;  /* 0x00000004001c7947 */ /* 0x000fec0003800000 */
.L_x_27362:
        /* <DEDUP_REMOVED lines=12> */
.L_x_9924:
        /* <DEDUP_REMOVED lines=54> */
[----:B------:R-:W-:Y:S02]  /*16d0*/  LOP3.LUT R157, R157, R56, R59, 0x96, !PT ;  /* 0x000000389d9d7212 */ /* 0x000fe400078e963b */
[----:B------:R-:W-:Y:S01]  /*16e0*/  MOV R59, R146 ;  /* 0x00000092003b7202 */ /* 0x000fe20000000f00 */
[----:B------:R-:W-:Y:S02]  /*16f0*/  VIADD R57, R138, 0x8ff34781 ;  /* 0x8ff347818a397836 */ /* 0x000fe40000000000 */
[----:B------:R-:W-:-:S03]  /*1700*/  IMAD.MOV.U32 R60, RZ, RZ, RZ ;  /* 0x000000ffff3c7224 */ /* 0x000fc600078e00ff */
[----:B------:R-:W-:-:S07]  /*1710*/  LOP3.LUT R162, R57, R162, R165, 0x96, !PT ;  /* 0x000000a239a27212 */ /* 0x000fce00078e96a5 */
.L_x_9923:
        /* <DEDUP_REMOVED lines=26> */
.L_x_9926:
        /* <DEDUP_REMOVED lines=12> */
.L_x_9927:
        /* <DEDUP_REMOVED lines=56> */
[----:B------:R-:W-:Y:S01]  /*1d00*/  IMAD.MOV.U32 R56, RZ, RZ, R58 ;  /* 0x000000ffff387224 */ /* 0x000fe200078e003a */
[----:B------:R-:W-:Y:S01]  /*1d10*/  LOP3.LUT R162, R57, R162, R165, 0x96, !PT ;  /* 0x000000a239a27212 */ /* 0x000fe200078e96a5 */
[----:B------:R-:W-:Y:S01]  /*1d20*/  IMAD.MOV.U32 R61, RZ, RZ, RZ ;  /* 0x000000ffff3d7224 */ /* 0x000fe200078e00ff */
[----:B------:R-:W-:-:S07]  /*1d30*/  MOV R58, R60 ;  /* 0x0000003c003a7202 */ /* 0x000fce0000000f00 */
.L_x_9925:
[----:B------:R-:W-:Y:S01]  /*1d40*/  I2FP.F32.U32 R56, R56 ;  /* 0x0000003800387245 */ /* 0x000fe20000201000 */
[----:B------:R-:W-:Y:S01]  /*1d50*/  IMAD.U32 R57, R52, 0x10000, RZ ;  /* 0x0001000034397824 */ /* 0x000fe200078e00ff */
[----:B------:R-:W-:Y:S02]  /*1d60*/  ISETP.NE.AND P2, PT, R61, 0x1, PT ;  /* 0x000000013d00780c */ /* 0x000fe40003f45270 */
[----:B------:R-:W-:Y:S01]  /*1d70*/  SHF.L.U32 R77, R124, 0x10, RZ ;  /* 0x000000107c4d7819 */ /* 0x000fe200000006ff */
[----:B------:R-:W-:Y:S01]  /*1d80*/  FFMA.FTZ R56, R56, R153, 1.1641532182693481445e-10 ;  /* 0x2f00000038387423 */ /* 0x000fe20000010099 */
[----:B------:R-:W-:-:S04]  /*1d90*/  FMUL.FTZ R57, R57, R152 ;  /* 0x0000009839397220 */ /* 0x000fc80000410000 */
[----:B------:R-:W-:Y:S01]  /*1da0*/  FMUL.FTZ R57, R57, UR5 ;  /* 0x0000000539397c20 */ /* 0x000fe20008410000 */
[----:B------:R-:W-:Y:S01]  /*1db0*/  FSETP.GTU.FTZ.AND P1, PT, R56, UR4, PT ;  /* 0x0000000438007c0b */ /* 0x000fe2000bf3c000 */
[----:B------:R-:W-:-:S03]  /*1dc0*/  IMAD.MOV.U32 R56, RZ, RZ, 0x2 ;  /* 0x00000002ff387424 */ /* 0x000fc600078e00ff */
        /* <DEDUP_REMOVED lines=14> */
.L_x_9929:
        /* <DEDUP_REMOVED lines=12> */
.L_x_9930:
        /* <DEDUP_REMOVED lines=56> */
[----:B------:R-:W-:Y:S02]  /*22f0*/  LOP3.LUT R157, R157, R56, R61, 0x96, !PT ;  /* 0x000000389d9d7212 */ /* 0x000fe400078e963d */
[----:B------:R-:W-:Y:S01]  /*2300*/  MOV R58, R60 ;  /* 0x0000003c003a7202 */ /* 0x000fe20000000f00 */
[----:B------:R-:W-:Y:S01]  /*2310*/  IMAD.MOV.U32 R56, RZ, RZ, RZ ;  /* 0x000000ffff387224 */ /* 0x000fe200078e00ff */
[----:B------:R-:W-:-:S07]  /*2320*/  LOP3.LUT R162, R57, R162, R165, 0x96, !PT ;  /* 0x000000a239a27212 */ /* 0x000fce00078e96a5 */
.L_x_9928:
        /* <DEDUP_REMOVED lines=8> */
[----:B------:R-:W-:Y:S01]  /*23b0*/  FSETP.GTU.FTZ.AND P1, PT, R52, UR4, PT ;  /* 0x0000000434007c0b */ /* 0x000fe2000bf3c000 */
[----:B------:R-:W-:-:S03]  /*23c0*/  IMAD.MOV.U32 R52, RZ, RZ, R164 ;  /* 0x000000ffff347224 */ /* 0x000fc600078e00a4 */
        /* <DEDUP_REMOVED lines=13> */
.L_x_9932:
        /* <DEDUP_REMOVED lines=12> */
.L_x_9933:
        /* <DEDUP_REMOVED lines=60> */
.L_x_9931:
        /* <DEDUP_REMOVED lines=22> */
.L_x_9935:
        /* <DEDUP_REMOVED lines=12> */
.L_x_9936:
        /* <DEDUP_REMOVED lines=57> */
[----:B------:R-:W-:Y:S01]  /*2ed0*/  MOV R58, R56 ;  /* 0x00000038003a7202 */ /* 0x000fe20000000f00 */
[----:B------:R-:W-:Y:S01]  /*2ee0*/  IMAD.MOV.U32 R56, RZ, RZ, RZ ;  /* 0x000000ffff387224 */ /* 0x000fe200078e00ff */
[----:B------:R-:W-:-:S07]  /*2ef0*/  LOP3.LUT R162, R53, R162, R165, 0x96, !PT ;  /* 0x000000a235a27212 */ /* 0x000fce00078e96a5 */
.L_x_9934:
        /* <DEDUP_REMOVED lines=23> */
.L_x_9938:
        /* <DEDUP_REMOVED lines=12> */
.L_x_9939:
        /* <DEDUP_REMOVED lines=60> */
.L_x_9937:
        /* <DEDUP_REMOVED lines=22> */
.L_x_9941:
        /* <DEDUP_REMOVED lines=12> */
.L_x_9942:
        /* <DEDUP_REMOVED lines=52> */
[----:B------:R-:W-:-:S03]  /*3a50*/  IADD3 R53, PT, PT, R138, -0x700cb87f, RZ ;  /* 0x8ff347818a357810 */ /* 0x000fc60007ffe0ff */
[----:B------:R-:W-:Y:S01]  /*3a60*/  IMAD.WIDE.U32 R164, R61, -0x326172a9, RZ ;  /* 0xcd9e8d573da47825 */ /* 0x000fe200078e00ff */
[----:B------:R-:W-:-:S04]  /*3a70*/  LOP3.LUT R57, R57, R62, R163, 0x96, !PT ;  /* 0x0000003e39397212 */ /* 0x000fc800078e96a3 */
[----:B------:R-:W-:Y:S01]  /*3a80*/  LOP3.LUT R162, R53, R162, R165, 0x96, !PT ;  /* 0x000000a235a27212 */ /* 0x000fe200078e96a5 */
[----:B------:R-:W-:-:S04]  /*3a90*/  IMAD.WIDE.U32 R56, R57, -0x2daee0ad, RZ ;  /* 0xd2511f5339387825 */ /* 0x000fc800078e00ff */
[----:B------:R-:W-:Y:S01]  /*3aa0*/  IMAD.MOV.U32 R53, RZ, RZ, R58 ;  /* 0x000000ffff357224 */ /* 0x000fe200078e003a */
[----:B------:R-:W-:Y:S02]  /*3ab0*/  LOP3.LUT R157, R157, R52, R57, 0x96, !PT ;  /* 0x000000349d9d7212 */ /* 0x000fe400078e9639 */
[----:B------:R-:W-:-:S07]  /*3ac0*/  MOV R58, R56 ;  /* 0x00000038003a7202 */ /* 0x000fce0000000f00 */
.L_x_9940:
        /* <DEDUP_REMOVED lines=23> */
.L_x_9944:
        /* <DEDUP_REMOVED lines=14> */
.L_x_9945:
        /* <DEDUP_REMOVED lines=21> */
[----:B------:R-:W-:Y:S01]  /*3e70*/  IADD3 R53, PT, PT, R138, 0x78dde6e4, RZ ;  /* 0x78dde6e48a357810 */ /* 0x000fe20007ffe0ff */
        /* <DEDUP_REMOVED lines=38> */
.L_x_9943:
[----:B------:R-:W-:Y:S01]  /*40e0*/  I2FP.F32.U32 R52, R53 ;  /* 0x0000003500347245 */ /* 0x000fe20000201000 */
[----:B------:R-:W-:Y:S01]  /*40f0*/  IMAD.U32 R53, R62, 0x10000, RZ ;  /* 0x000100003e357824 */ /* 0x000fe200078e00ff */
[----:B------:R-:W-:-:S03]  /*4100*/  SHF.L.U32 R75, R121, 0x10, RZ ;  /* 0x00000010794b7819 */ /* 0x000fc600000006ff */
[----:B------:R-:W-:Y:S01]  /*4110*/  FFMA.FTZ R52, R52, R153, 1.1641532182693481445e-10 ;  /* 0x2f00000034347423 */ /* 0x000fe20000010099 */
[----:B------:R-:W-:-:S04]  /*4120*/  FMUL.FTZ R53, R53, R152 ;  /* 0x0000009835357220 */ /* 0x000fc80000410000 */
[----:B------:R-:W-:Y:S01]  /*4130*/  FMUL.FTZ R53, R53, UR5 ;  /* 0x0000000535357c20 */ /* 0x000fe20008410000 */
[----:B------:R-:W-:-:S04]  /*4140*/  FSETP.GTU.FTZ.AND P6, PT, R52, UR4, PT ;  /* 0x0000000434007c0b */ /* 0x000fc8000bfdc000 */
[----:B------:R-:W-:Y:S02]  /*4150*/  FSEL R52, R53, RZ, !P6 ;  /* 0x000000ff35347208 */ /* 0x000fe40007000000 */
[----:B------:R-:W-:-:S03]  /*4160*/  PLOP3.LUT P6, PT, P6, PT, PT, 0x8, 0x80 ;  /* 0x000000000080781c */ /* 0x000fc600037ce170 */
[----:B------:R-:W-:Y:S01]  /*4170*/  FFMA.FTZ R75, R52, R75, R83 ;  /* 0x0000004b344b7223 */ /* 0x000fe20000010053 */
[----:B------:R-:W-:Y:S09]  /*4180*/  BRA `(.L_x_9946) ;  /* 0x0000002c00f07947 */ /* 0x000ff20003800000 */
.L_x_9922:
        /* <DEDUP_REMOVED lines=15> */
.L_x_9948:
        /* <DEDUP_REMOVED lines=12> */
.L_x_9949:
        /* <DEDUP_REMOVED lines=51> */
[----:B------:R-:W-:Y:S01]  /*4670*/  LOP3.LUT R61, R61, R60, R57, 0x96, !PT ;  /* 0x0000003c3d3d7212 */ /* 0x000fe200078e9639 */
[----:B------:R-:W-:Y:S01]  /*4680*/  HFMA2 R60, -RZ, RZ, 0, 0 ;  /* 0x00000000ff3c7431 */ /* 0x000fe200000001ff */
[----:B------:R-:W-:Y:S01]  /*4690*/  IADD3 R57, PT, PT, R138, -0x700cb87f, RZ ;  /* 0x8ff347818a397810 */ /* 0x000fe20007ffe0ff */
[----:B------:R-:W-:-:S04]  /*46a0*/  IMAD.WIDE.U32 R58, R59, -0x2daee0ad, RZ ;  /* 0xd2511f533b3a7825 */ /* 0x000fc800078e00ff */
[----:B------:R-:W-:Y:S01]  /*46b0*/  IMAD.WIDE.U32 R164, R61, -0x326172a9, RZ ;  /* 0xcd9e8d573da47825 */ /* 0x000fe200078e00ff */
[----:B------:R-:W-:-:S03]  /*46c0*/  LOP3.LUT R157, R157, R56, R59, 0x96, !PT ;  /* 0x000000389d9d7212 */ /* 0x000fc600078e963b */
[----:B------:R-:W-:Y:S01]  /*46d0*/  IMAD.MOV.U32 R56, RZ, RZ, R146 ;  /* 0x000000ffff387224 */ /* 0x000fe200078e0092 */
[----:B------:R-:W-:-:S07]  /*46e0*/  LOP3.LUT R162, R57, R162, R165, 0x96, !PT ;  /* 0x000000a239a27212 */ /* 0x000fce00078e96a5 */
.L_x_9947:
        /* <DEDUP_REMOVED lines=10> */
[----:B------:R-:W-:Y:S01]  /*4790*/  FSETP.GTU.FTZ.AND P1, PT, R56, UR4, PT ;  /* 0x0000000438007c0b */ /* 0x000fe2000bf3c000 */
[----:B------:R-:W-:Y:S01]  /*47a0*/  IMAD.MOV.U32 R56, RZ, RZ, R164 ;  /* 0x000000ffff387224 */ /* 0x000fe200078e00a4 */
[----:B------:R-:W-:-:S02]  /*47b0*/  MOV R61, 0x2 ;  /* 0x00000002003d7802 */ /* 0x000fc40000000f00 */
        /* <DEDUP_REMOVED lines=13> */
.L_x_9951:
        /* <DEDUP_REMOVED lines=12> */
.L_x_9952:
        /* <DEDUP_REMOVED lines=53> */
[----:B------:R-:W-:-:S04]  /*4ca0*/  VIADD R57, R138, 0x8ff34781 ;  /* 0x8ff347818a397836 */ /* 0x000fc80000000000 */
[----:B------:R-:W-:Y:S01]  /*4cb0*/  IMAD.WIDE.U32 R60, R61, -0x2daee0ad, RZ ;  /* 0xd2511f533d3c7825 */ /* 0x000fe200078e00ff */
[----:B------:R-:W-:-:S04]  /*4cc0*/  LOP3.LUT R162, R57, R162, R165, 0x96, !PT ;  /* 0x000000a239a27212 */ /* 0x000fc800078e96a5 */
[----:B------:R-:W-:Y:S01]  /*4cd0*/  LOP3.LUT R157, R157, R56, R61, 0x96, !PT ;  /* 0x000000389d9d7212 */ /* 0x000fe200078e963d */
[----:B------:R-:W-:Y:S02]  /*4ce0*/  HFMA2 R61, -RZ, RZ, 0, 0 ;  /* 0x00000000ff3d7431 */ /* 0x000fe400000001ff */
[----:B------:R-:W-:Y:S02]  /*4cf0*/  IMAD.MOV.U32 R56, RZ, RZ, R58 ;  /* 0x000000ffff387224 */ /* 0x000fe400078e003a */
[----:B------:R-:W-:-:S07]  /*4d00*/  IMAD.MOV.U32 R58, RZ, RZ, R60 ;  /* 0x000000ffff3a7224 */ /* 0x000fce00078e003c */
.L_x_9950:
[----:B------:R-:W-:Y:S01]  /*4d10*/  I2FP.F32.U32 R56, R56 ;  /* 0x0000003800387245 */ /* 0x000fe20000201000 */
[----:B------:R-:W-:Y:S01]  /*4d20*/  IMAD.U32 R57, R52, 0x10000, RZ ;  /* 0x0001000034397824 */ /* 0x000fe200078e00ff */
[----:B------:R-:W-:Y:S01]  /*4d30*/  ISETP.NE.AND P2, PT, R61, 0x1, PT ;  /* 0x000000013d00780c */ /* 0x000fe20003f45270 */
[----:B------:R-:W-:Y:S02]  /*4d40*/  IMAD.U32 R52, R124, 0x10000, RZ ;  /* 0x000100007c347824 */ /* 0x000fe400078e00ff */
[----:B------:R-:W-:Y:S01]  /*4d50*/  FFMA.FTZ R56, R56, R153, 1.1641532182693481445e-10 ;  /* 0x2f00000038387423 */ /* 0x000fe20000010099 */
[----:B------:R-:W-:-:S04]  /*4d60*/  FMUL.FTZ R57, R57, R152 ;  /* 0x0000009839397220 */ /* 0x000fc80000410000 */
[----:B------:R-:W-:Y:S01]  /*4d70*/  FMUL.FTZ R57, R57, UR5 ;  /* 0x0000000539397c20 */ /* 0x000fe20008410000 */
[----:B------:R-:W-:Y:S02]  /*4d80*/  FSETP.GTU.FTZ.AND P1, PT, R56, UR4, PT ;  /* 0x0000000438007c0b */ /* 0x000fe4000bf3c000 */
        /* <DEDUP_REMOVED lines=15> */
.L_x_9954:
        /* <DEDUP_REMOVED lines=12> */
.L_x_9955:
        /* <DEDUP_REMOVED lines=56> */
[----:B------:R-:W-:-:S03]  /*52c0*/  LOP3.LUT R162, R57, R162, R165, 0x96, !PT ;  /* 0x000000a239a27212 */ /* 0x000fc600078e96a5 */
[----:B------:R-:W-:Y:S01]  /*52d0*/  IMAD.MOV.U32 R58, RZ, RZ, R60 ;  /* 0x000000ffff3a7224 */ /* 0x000fe200078e003c */
[----:B------:R-:W-:Y:S01]  /*52e0*/  LOP3.LUT R157, R157, R56, R61, 0x96, !PT ;  /* 0x000000389d9d7212 */ /* 0x000fe200078e963d */
[----:B------:R-:W-:-:S07]  /*52f0*/  HFMA2 R56, -RZ, RZ, 0, 0 ;  /* 0x00000000ff387431 */ /* 0x000fce00000001ff */
.L_x_9953:
[----:B------:R-:W-:Y:S01]  /*5300*/  I2FP.F32.U32 R52, R52 ;  /* 0x0000003400347245 */ /* 0x000fe20000201000 */
[C---:B------:R-:W-:Y:S01]  /*5310*/  IMAD.U32 R57, R53.reuse, 0x10000, RZ ;  /* 0x0001000035397824 */ /* 0x040fe200078e00ff */
[----:B------:R-:W-:Y:S01]  /*5320*/  ISETP.NE.AND P2, PT, R56, 0x1, PT ;  /* 0x000000013800780c */ /* 0x000fe20003f45270 */
[----:B------:R-:W-:Y:S01]  /*5330*/  IMAD.U32 R61, R6, 0x10000, RZ ;  /* 0x00010000063d7824 */ /* 0x000fe200078e00ff */
[----:B------:R-:W-:Y:S01]  /*5340*/  PRMT R64, R53, 0x7632, R64 ;  /* 0x0000763235407816 */ /* 0x000fe20000000040 */
[----:B------:R-:W-:Y:S01]  /*5350*/  FFMA.FTZ R52, R52, R153, 1.1641532182693481445e-10 ;  /* 0x2f00000034347423 */ /* 0x000fe20000010099 */
[----:B------:R-:W-:-:S04]  /*5360*/  FMUL.FTZ R57, R57, R152 ;  /* 0x0000009839397220 */ /* 0x000fc80000410000 */
[----:B------:R-:W-:Y:S01]  /*5370*/  FMUL.FTZ R57, R57, UR5 ;  /* 0x0000000539397c20 */ /* 0x000fe20008410000 */
[----:B------:R-:W-:Y:S01]  /*5380*/  FSETP.GTU.FTZ.AND P1, PT, R52, UR4, PT ;  /* 0x0000000434007c0b */ /* 0x000fe2000bf3c000 */
[----:B------:R-:W-:-:S03]  /*5390*/  IMAD.MOV.U32 R52, RZ, RZ, R164 ;  /* 0x000000ffff347224 */ /* 0x000fc600078e00a4 */
[----:B------:R-:W-:Y:S02]  /*53a0*/  FSEL R78, R57, RZ, !P1 ;  /* 0x000000ff394e7208 */ /* 0x000fe40004800000 */
[----:B------:R-:W-:Y:S02]  /*53b0*/  PLOP3.LUT P1, PT, P1, PT, PT, 0x8, 0x80 ;  /* 0x000000000080781c */ /* 0x000fe40000f2e170 */
[----:B------:R-:W-:Y:S01]  /*53c0*/  MOV R57, 0x2 ;  /* 0x0000000200397802 */ /* 0x000fe20000000f00 */
        /* <DEDUP_REMOVED lines=10> */
.L_x_9957:
        /* <DEDUP_REMOVED lines=12> */
.L_x_9958:
        /* <DEDUP_REMOVED lines=60> */
.L_x_9956:
[----:B------:R-:W-:Y:S01]  /*58f0*/  I2FP.F32.U32 R52, R52 ;  /* 0x0000003400347245 */ /* 0x000fe20000201000 */
[----:B------:R-:W-:Y:S01]  /*5900*/  IMAD.U32 R53, R64, 0x10000, RZ ;  /* 0x0001000040357824 */ /* 0x000fe200078e00ff */
[----:B------:R-:W-:Y:S02]  /*5910*/  ISETP.NE.AND P3, PT, R57, 0x1, PT ;  /* 0x000000013900780c */ /* 0x000fe40003f65270 */
[----:B------:R-:W-:Y:S01]  /*5920*/  MOV R56, 0x2 ;  /* 0x0000000200387802 */ /* 0x000fe20000000f00 */
[----:B------:R-:W-:Y:S01]  /*5930*/  FFMA.FTZ R52, R52, R153, 1.1641532182693481445e-10 ;  /* 0x2f00000034347423 */ /* 0x000fe20000010099 */
[----:B------:R-:W-:-:S04]  /*5940*/  FMUL.FTZ R53, R53, R152 ;  /* 0x0000009835357220 */ /* 0x000fc80000410000 */
[----:B------:R-:W-:Y:S01]  /*5950*/  FMUL.FTZ R53, R53, UR5 ;  /* 0x0000000535357c20 */ /* 0x000fe20008410000 */
[----:B------:R-:W-:Y:S01]  /*5960*/  FSETP.GTU.FTZ.AND P2, PT, R52, UR4, PT ;  /* 0x0000000434007c0b */ /* 0x000fe2000bf5c000 */
[----:B------:R-:W-:-:S03]  /*5970*/  IMAD.U32 R52, R123, 0x10000, RZ ;  /* 0x000100007b347824 */ /* 0x000fc600078e00ff */
        /* <DEDUP_REMOVED lines=13> */
.L_x_9960:
        /* <DEDUP_REMOVED lines=12> */
.L_x_9961:
        /* <DEDUP_REMOVED lines=57> */
[----:B------:R-:W-:Y:S02]  /*5ea0*/  IMAD.MOV.U32 R52, RZ, RZ, R58 ;  /* 0x000000ffff347224 */ /* 0x000fe400078e003a */
[----:B------:R-:W-:Y:S02]  /*5eb0*/  IMAD.MOV.U32 R58, RZ, RZ, R56 ;  /* 0x000000ffff3a7224 */ /* 0x000fe400078e0038 */
[----:B------:R-:W-:-:S07]  /*5ec0*/  HFMA2 R56, -RZ, RZ, 0, 0 ;  /* 0x00000000ff387431 */ /* 0x000fce00000001ff */
.L_x_9959:
        /* <DEDUP_REMOVED lines=23> */
.L_x_9963:
        /* <DEDUP_REMOVED lines=12> */
.L_x_9964:
        /* <DEDUP_REMOVED lines=58> */
[----:B------:R-:W-:Y:S02]  /*64a0*/  IMAD.MOV.U32 R53, RZ, RZ, R58 ;  /* 0x000000ffff357224 */ /* 0x000fe400078e003a */
[----:B------:R-:W-:-:S07]  /*64b0*/  IMAD.MOV.U32 R58, RZ, RZ, R52 ;  /* 0x000000ffff3a7224 */ /* 0x000fce00078e0034 */
.L_x_9962:
        /* <DEDUP_REMOVED lines=22> */
.L_x_9966:
        /* <DEDUP_REMOVED lines=12> */
.L_x_9967:
        /* <DEDUP_REMOVED lines=60> */
.L_x_9965:
        /* <DEDUP_REMOVED lines=23> */
.L_x_9969:
        /* <DEDUP_REMOVED lines=14> */
.L_x_9970:
        /* <DEDUP_REMOVED lines=60> */
.L_x_9968:
[----:B------:R-:W-:Y:S01]  /*70b0*/  I2FP.F32.U32 R52, R53 ;  /* 0x0000003500347245 */ /* 0x000fe20000201000 */
[----:B------:R-:W-:-:S04]  /*70c0*/  IMAD.U32 R53, R62, 0x10000, RZ ;  /* 0x000100003e357824 */ /* 0x000fc800078e00ff */
[----:B------:R-:W-:Y:S01]  /*70d0*/  FFMA.FTZ R52, R52, R153, 1.1641532182693481445e-10 ;  /* 0x2f00000034347423 */ /* 0x000fe20000010099 */
[----:B------:R-:W-:-:S04]  /*70e0*/  FMUL.FTZ R53, R53, R152 ;  /* 0x0000009835357220 */ /* 0x000fc80000410000 */
[----:B------:R-:W-:Y:S01]  /*70f0*/  FMUL.FTZ R53, R53, UR5 ;  /* 0x0000000535357c20 */ /* 0x000fe20008410000 */
[----:B------:R-:W-:Y:S01]  /*7100*/  FSETP.GTU.FTZ.AND P6, PT, R52, UR4, PT ;  /* 0x0000000434007c0b */ /* 0x000fe2000bfdc000 */
[----:B------:R-:W-:-:S03]  /*7110*/  IMAD.U32 R52, R121, 0x10000, RZ ;  /* 0x0001000079347824 */ /* 0x000fc600078e00ff */
[----:B------:R-:W-:Y:S02]  /*7120*/  FSEL R53, R53, RZ, !P6 ;  /* 0x000000ff35357208 */ /* 0x000fe40007000000 */
[----:B------:R-:W-:-:S03]  /*7130*/  PLOP3.LUT P6, PT, P6, PT, PT, 0x8, 0x80 ;  /* 0x000000000080781c */ /* 0x000fc600037ce170 */
[----:B------:R-:W-:-:S10]  /*7140*/  FMUL.FTZ R75, R53, R52 ;  /* 0x00000034354b7220 */ /* 0x000fd40000410000 */
.L_x_9946:
[----:B------:R-:W0:Y:S01]  /*7150*/  LDC.64 R148, c[0x0][0x3a8] ;  /* 0x0000ea00ff947b82 */ /* 0x000e220000000a00 */
[----:B------:R-:W-:Y:S02]  /*7160*/  SEL R60, RZ, 0x10000, !P5 ;  /* 0x00010000ff3c7807 */ /* 0x000fe40006800000 */
[----:B------:R-:W-:Y:S02]  /*7170*/  ISETP.NE.AND P5, PT, R66, RZ, PT ;  /* 0x000000ff4200720c */ /* 0x000fe40003fa5270 */
[----:B------:R-:W-:Y:S02]  /*7180*/  SEL R57, RZ, 0x1000000, !P6 ;  /* 0x01000000ff397807 */ /* 0x000fe40007000000 */
[----:B------:R-:W-:Y:S01]  /*7190*/  SEL R65, RZ, 0x100, !P4 ;  /* 0x00000100ff417807 */ /* 0x000fe20006000000 */
[----:B------:R-:W1:Y:S01]  /*71a0*/  @P0 LDC.64 R52, c[0x0][0x3a0] ;  /* 0x0000e800ff340b82 */ /* 0x000e620000000a00 */
[----:B------:R-:W-:Y:S02]  /*71b0*/  SEL R56, RZ, 0x1000000, !P2 ;  /* 0x01000000ff387807 */ /* 0x000fe40005000000 */
[----:B------:R-:W-:-:S02]  /*71c0*/  SEL R55, RZ, 0x10000, !P1 ;  /* 0x00010000ff377807 */ /* 0x000fc40004800000 */
[----:B------:R-:W-:Y:S02]  /*71d0*/  SEL R54, RZ, 0x100, !P5 ;  /* 0x00000100ff367807 */ /* 0x000fe40006800000 */
[----:B------:R-:W-:Y:S01]  /*71e0*/  ISETP.NE.AND P6, PT, R59, RZ, PT ;  /* 0x000000ff3b00720c */ /* 0x000fe20003fc5270 */
[----:B------:R-:W2:Y:S01]  /*71f0*/  LDC.64 R150, c[0x0][0x3b0] ;  /* 0x0000ec00ff967b82 */ /* 0x000ea20000000a00 */
[----:B------:R-:W-:Y:S02]  /*7200*/  IADD3 R161, PT, PT, R147, 0x100, RZ ;  /* 0x0000010093a17810 */ /* 0x000fe40007ffe0ff */
[----:B------:R-:W-:Y:S02]  /*7210*/  LOP3.LUT R65, R65, R57, R60, 0xfe, !PT ;  /* 0x0000003941417212 */ /* 0x000fe400078efe3c */
[----:B------:R-:W-:Y:S02]  /*7220*/  LOP3.LUT R54, R54, R56, R55, 0xfe, !PT ;  /* 0x0000003836367212 */ /* 0x000fe400078efe37 */
[----:B------:R-:W-:Y:S01]  /*7230*/  SEL R64, RZ, 0x1, !P3 ;  /* 0x00000001ff407807 */ /* 0x000fe20005800000 */
[----:B0-----:R-:W-:Y:S01]  /*7240*/  IMAD.WIDE.U32 R56, R147, 0x20, R148 ;  /* 0x0000002093387825 */ /* 0x001fe200078e0094 */
[----:B------:R-:W-:-:S02]  /*7250*/  SEL R55, RZ, 0x1, !P6 ;  /* 0x00000001ff377807 */ /* 0x000fc40007000000 */
[----:B------:R-:W-:Y:S02]  /*7260*/  LOP3.LUT R65, R65, R64, RZ, 0xfc, !PT ;  /* 0x0000004041417212 */ /* 0x000fe400078efcff */
[----:B------:R-:W-:Y:S01]  /*7270*/  LOP3.LUT R64, R54, R55, RZ, 0xfc, !PT ;  /* 0x0000003736407212 */ /* 0x000fe200078efcff */
[----:B------:R0:W-:Y:S01]  /*7280*/  STG.E.128 desc[UR8][R56.64], R76 ;  /* 0x0000004c38007986 */ /* 0x0001e2000c101d08 */
[----:B-1----:R-:W-:-:S03]  /*7290*/  @P0 IMAD.WIDE.U32 R62, R161, 0x20, R52 ;  /* 0x00000020a13e0825 */ /* 0x002fc600078e0034 */
[----:B------:R0:W-:Y:S01]  /*72a0*/  STG.E.128 desc[UR8][R56.64+0x10], R72 ;  /* 0x0000104838007986 */ /* 0x0001e2000c101d08 */
[----:B------:R-:W-:-:S04]  /*72b0*/  IMAD.WIDE.U32 R52, R161, 0x10, R104 ;  /* 0x00000010a1347825 */ /* 0x000fc800078e0068 */
[----:B--2---:R-:W-:-:S05]  /*72c0*/  IMAD.WIDE.U32 R60, R147, 0x8, R150 ;  /* 0x00000008933c7825 */ /* 0x004fca00078e0096 */
[----:B------:R0:W-:Y:S04]  /*72d0*/  STG.E.64 desc[UR8][R60.64], R64 ;  /* 0x000000403c007986 */ /* 0x0001e8000c101b08 */
[----:B------:R0:W5:Y:S04]  /*72e0*/  @P0 LDG.E.128 R84, desc[UR8][R62.64] ;  /* 0x000000083e540981 */ /* 0x000168000c1e1d00 */
[----:B------:R0:W5:Y:S04]  /*72f0*/  @P0 LDG.E.128 R80, desc[UR8][R62.64+0x10] ;  /* 0x000010083e500981 */ /* 0x000168000c1e1d00 */
[----:B------:R-:W5:Y:S01]  /*7300*/  LDG.E.128 R52, desc[UR8][R52.64] ;  /* 0x0000000834347981 */ /* 0x000f62000c1e1d00 */
        /* <DEDUP_REMOVED lines=16> */
.L_x_9973:
        /* <DEDUP_REMOVED lines=12> */
.L_x_9974:
        /* <DEDUP_REMOVED lines=34> */
[----:B------:R-:W-:Y:S02]  /*76f0*/  LOP3.LUT R64, R63, R62, R61, 0x96, !PT ;  /* 0x0000003e3f407212 */ /* 0x000fe400078e963d */
[----:B------:R-:W-:Y:S01]  /*7700*/  IADD3 R61, PT, PT, R139, 0x1fd5c5a3, RZ ;  /* 0x1fd5c5a38b3d7810 */ /* 0x000fe20007ffe0ff */
        /* <DEDUP_REMOVED lines=18> */
[----:B------:R-:W-:Y:S01]  /*7830*/  IMAD.WIDE.U32 R164, R59, -0x326172a9, RZ ;  /* 0xcd9e8d573ba47825 */ /* 0x000fe200078e00ff */
[----:B------:R-:W-:-:S03]  /*7840*/  IADD3 R59, PT, PT, R138, -0x700cb87f, RZ ;  /* 0x8ff347818a3b7810 */ /* 0x000fc60007ffe0ff */
[----:B------:R-:W-:Y:S02]  /*7850*/  HFMA2 R60, -RZ, RZ, 0, 0 ;  /* 0x00000000ff3c7431 */ /* 0x000fe400000001ff */
[----:B------:R-:W-:Y:S01]  /*7860*/  IMAD.MOV.U32 R57, RZ, RZ, R58 ;  /* 0x000000ffff397224 */ /* 0x000fe200078e003a */
[----:B------:R-:W-:-:S07]  /*7870*/  LOP3.LUT R162, R59, R162, R165, 0x96, !PT ;  /* 0x000000a23ba27212 */ /* 0x000fce00078e96a5 */
.L_x_9972:
[----:B------:R-:W-:Y:S01]  /*7880*/  I2FP.F32.U32 R58, R57 ;  /* 0x00000039003a7245 */ /* 0x000fe20000201000 */
[----:B-----5:R-:W-:Y:S01]  /*7890*/  IMAD.U32 R57, R52, 0x10000, RZ ;  /* 0x0001000034397824 */ /* 0x020fe200078e00ff */
[----:B------:R-:W-:Y:S01]  /*78a0*/  ISETP.NE.AND P2, PT, R60, 0x1, PT ;  /* 0x000000013c00780c */ /* 0x000fe20003f45270 */
[----:B------:R-:W-:Y:S01]  /*78b0*/  IMAD.U32 R68, R13, 0x10000, RZ ;  /* 0x000100000d447824 */ /* 0x000fe200078e00ff */
[----:B------:R-:W-:Y:S01]  /*78c0*/  PRMT R52, R52, 0x7632, R52 ;  /* 0x0000763234347816 */ /* 0x000fe20000000034 */
[----:B------:R-:W-:Y:S01]  /*78d0*/  FFMA.FTZ R58, R58, R153, 1.1641532182693481445e-10 ;  /* 0x2f0000003a3a7423 */ /* 0x000fe20000010099 */
[----:B------:R-:W-:Y:S01]  /*78e0*/  FMUL.FTZ R57, R57, R152 ;  /* 0x0000009839397220 */ /* 0x000fe20000410000 */
[----:B------:R-:W-:Y:S01]  /*78f0*/  MOV R61, 0x2 ;  /* 0x00000002003d7802 */ /* 0x000fe20000000f00 */
[----:B------:R-:W-:Y:S02]  /*7900*/  IMAD.MOV.U32 R59, RZ, RZ, R164 ;  /* 0x000000ffff3b7224 */ /* 0x000fe400078e00a4 */
[----:B------:R-:W-:Y:S01]  /*7910*/  FMUL.FTZ R57, R57, UR5 ;  /* 0x0000000539397c20 */ /* 0x000fe20008410000 */
[----:B------:R-:W-:-:S04]  /*7920*/  FSETP.GTU.FTZ.AND P1, PT, R58, UR4, PT ;  /* 0x000000043a007c0b */ /* 0x000fc8000bf3c000 */
        /* <DEDUP_REMOVED lines=13> */
.L_x_9976:
        /* <DEDUP_REMOVED lines=12> */
.L_x_9977:
        /* <DEDUP_REMOVED lines=56> */
[----:B------:R-:W-:Y:S01]  /*7e40*/  HFMA2 R61, -RZ, RZ, 0, 0 ;  /* 0x00000000ff3d7431 */ /* 0x000fe200000001ff */
[----:B------:R-:W-:Y:S01]  /*7e50*/  LOP3.LUT R157, R157, R60, R59, 0x96, !PT ;  /* 0x0000003c9d9d7212 */ /* 0x000fe200078e963b */
[----:B------:R-:W-:Y:S02]  /*7e60*/  IMAD.MOV.U32 R59, RZ, RZ, R56 ;  /* 0x000000ffff3b7224 */ /* 0x000fe400078e0038 */
[----:B------:R-:W-:-:S07]  /*7e70*/  IMAD.MOV.U32 R56, RZ, RZ, R58 ;  /* 0x000000ffff387224 */ /* 0x000fce00078e003a */
.L_x_9975:
        /* <DEDUP_REMOVED lines=23> */
.L_x_9979:
        /* <DEDUP_REMOVED lines=12> */
.L_x_9980:
        /* <DEDUP_REMOVED lines=57> */
[----:B------:R-:W-:Y:S02]  /*8440*/  IMAD.MOV.U32 R56, RZ, RZ, R58 ;  /* 0x000000ffff387224 */ /* 0x000fe400078e003a */
[----:B------:R-:W-:Y:S01]  /*8450*/  HFMA2 R58, -RZ, RZ, 0, 0 ;  /* 0x00000000ff3a7431 */ /* 0x000fe200000001ff */
[----:B------:R-:W-:-:S07]  /*8460*/  LOP3.LUT R157, R157, R60, R59, 0x96, !PT ;  /* 0x0000003c9d9d7212 */ /* 0x000fce00078e963b */
.L_x_9978:
        /* <DEDUP_REMOVED lines=11> */
[----:B------:R-:W-:-:S03]  /*8520*/  PLOP3.LUT P1, PT, P1, PT, PT, 0x8, 0x80 ;  /* 0x000000000080781c */ /* 0x000fc60000f2e170 */
[----:B------:R-:W-:Y:S01]  /*8530*/  FFMA.FTZ R70, R59, R70, R86 ;  /* 0x000000463b467223 */ /* 0x000fe20000010056 */
        /* <DEDUP_REMOVED lines=10> */
.L_x_9982:
        /* <DEDUP_REMOVED lines=12> */
.L_x_9983:
        /* <DEDUP_REMOVED lines=47> */
[----:B------:R-:W-:Y:S01]  /*8990*/  IADD3 R61, PT, PT, R139, -0x24c28bd8, RZ ;  /* 0xdb3d74288b3d7810 */ /* 0x000fe20007ffe0ff */
        /* <DEDUP_REMOVED lines=10> */
[----:B------:R-:W-:Y:S01]  /*8a40*/  LOP3.LUT R162, R53, R162, R165, 0x96, !PT ;  /* 0x000000a235a27212 */ /* 0x000fe200078e96a5 */
[----:B------:R-:W-:-:S07]  /*8a50*/  IMAD.MOV.U32 R56, RZ, RZ, R58 ;  /* 0x000000ffff387224 */ /* 0x000fce00078e003a */
.L_x_9981:
        /* <DEDUP_REMOVED lines=22> */
.L_x_9985:
        /* <DEDUP_REMOVED lines=12> */
.L_x_9986:
        /* <DEDUP_REMOVED lines=60> */
.L_x_9984:
        /* <DEDUP_REMOVED lines=23> */
.L_x_9988:
        /* <DEDUP_REMOVED lines=12> */
.L_x_9989:
        /* <DEDUP_REMOVED lines=44> */
[----:B------:R-:W-:Y:S01]  /*9530*/  LOP3.LUT R162, R53, R58, R67, 0x96, !PT ;  /* 0x0000003a35a27212 */ /* 0x000fe200078e9643 */
[----:B------:R-:W-:-:S04]  /*9540*/  VIADD R59, R138, 0x5384540f ;  /* 0x5384540f8a3b7836 */ /* 0x000fc80000000000 */
[----:B------:R-:W-:Y:S01]  /*9550*/  IMAD.WIDE.U32 R162, R162, -0x326172a9, RZ ;  /* 0xcd9e8d57a2a27825 */ /* 0x000fe200078e00ff */
[----:B------:R-:W-:-:S03]  /*9560*/  LOP3.LUT R52, R59, R60, R63, 0x96, !PT ;  /* 0x0000003c3b347212 */ /* 0x000fc600078e963f */
        /* <DEDUP_REMOVED lines=12> */
.L_x_9987:
        /* <DEDUP_REMOVED lines=22> */
.L_x_9991:
        /* <DEDUP_REMOVED lines=12> */
.L_x_9992:
        /* <DEDUP_REMOVED lines=59> */
[----:B------:R-:W-:-:S07]  /*9c00*/  IMAD.MOV.U32 R56, RZ, RZ, R58 ;  /* 0x000000ffff387224 */ /* 0x000fce00078e003a */
.L_x_9990:
        /* <DEDUP_REMOVED lines=23> */
.L_x_9994:
        /* <DEDUP_REMOVED lines=14> */
.L_x_9995:
        /* <DEDUP_REMOVED lines=57> */
[----:B------:R-:W-:Y:S01]  /*a1f0*/  IMAD.MOV.U32 R52, RZ, RZ, R56 ;  /* 0x000000ffff347224 */ /* 0x000fe200078e0038 */
[----:B------:R-:W-:Y:S01]  /*a200*/  LOP3.LUT R162, R53, R162, R165, 0x96, !PT ;  /* 0x000000a235a27212 */ /* 0x000fe200078e96a5 */
[----:B------:R-:W-:-:S07]  /*a210*/  IMAD.MOV.U32 R56, RZ, RZ, R54 ;  /* 0x000000ffff387224 */ /* 0x000fce00078e0036 */
.L_x_9993:
[----:B------:R-:W-:Y:S01]  /*a220*/  I2FP.F32.U32 R52, R52 ;  /* 0x0000003400347245 */ /* 0x000fe20000201000 */
[----:B------:R-:W-:-:S04]  /*a230*/  IMAD.U32 R67, R67, 0x10000, RZ ;  /* 0x0001000043437824 */ /* 0x000fc800078e00ff */
[----:B------:R-:W-:Y:S01]  /*a240*/  FFMA.FTZ R52, R52, R153, 1.1641532182693481445e-10 ;  /* 0x2f00000034347423 */ /* 0x000fe20000010099 */
[----:B------:R-:W-:-:S04]  /*a250*/  FMUL.FTZ R67, R67, R152 ;  /* 0x0000009843437220 */ /* 0x000fc80000410000 */
[----:B------:R-:W-:Y:S01]  /*a260*/  FMUL.FTZ R67, R67, UR5 ;  /* 0x0000000543437c20 */ /* 0x000fe20008410000 */
[----:B------:R-:W-:-:S04]  /*a270*/  FSETP.GTU.FTZ.AND P6, PT, R52, UR4, PT ;  /* 0x0000000434007c0b */ /* 0x000fc8000bfdc000 */
[----:B------:R-:W-:Y:S01]  /*a280*/  FSEL R52, R67, RZ, !P6 ;  /* 0x000000ff43347208 */ /* 0x000fe20007000000 */
[----:B------:R-:W-:Y:S01]  /*a290*/  IMAD.U32 R67, R117, 0x10000, RZ ;  /* 0x0001000075437824 */ /* 0x000fe200078e00ff */
[----:B------:R-:W-:-:S03]  /*a2a0*/  PLOP3.LUT P6, PT, P6, PT, PT, 0x8, 0x80 ;  /* 0x000000000080781c */ /* 0x000fc600037ce170 */
[----:B------:R-:W-:Y:S01]  /*a2b0*/  FFMA.FTZ R67, R52, R67, R83 ;  /* 0x0000004334437223 */ /* 0x000fe20000010053 */
[----:B------:R-:W-:Y:S09]  /*a2c0*/  BRA `(.L_x_9996) ;  /* 0x0000002c00e87947 */ /* 0x000ff20003800000 */
.L_x_9971:
[----:B------:R-:W-:Y:S01]  /*a2d0*/  ISETP.NE.AND P1, PT, R67, 0x1, PT ;  /* 0x000000014300780c */ /* 0x000fe20003f25270 */
[----:B0-----:R-:W-:Y:S01]  /*a2e0*/  IMAD.MOV.U32 R57, RZ, RZ, R164 ;  /* 0x000000ffff397224 */ /* 0x001fe200078e00a4 */
        /* <DEDUP_REMOVED lines=13> */
.L_x_9998:
        /* <DEDUP_REMOVED lines=12> */
.L_x_9999:
        /* <DEDUP_REMOVED lines=57> */
[----:B------:R-:W-:Y:S01]  /*a810*/  IMAD.MOV.U32 R60, RZ, RZ, RZ ;  /* 0x000000ffff3c7224 */ /* 0x000fe200078e00ff */
[----:B------:R-:W-:-:S07]  /*a820*/  MOV R57, R58 ;  /* 0x0000003a00397202 */ /* 0x000fce0000000f00 */
.L_x_9997:
        /* <DEDUP_REMOVED lines=24> */
.L_x_10001:
        /* <DEDUP_REMOVED lines=12> */
.L_x_10002:
        /* <DEDUP_REMOVED lines=53> */
[----:B------:R-:W-:Y:S01]  /*adc0*/  IMAD.WIDE.U32 R164, R63, -0x326172a9, RZ ;  /* 0xcd9e8d573fa47825 */ /* 0x000fe200078e00ff */
[----:B------:R-:W-:-:S03]  /*add0*/  LOP3.LUT R157, R157, R60, R59, 0x96, !PT ;  /* 0x0000003c9d9d7212 */ /* 0x000fc600078e963b */
[----:B------:R-:W-:Y:S02]  /*ade0*/  VIADD R61, R138, 0x8ff34781 ;  /* 0x8ff347818a3d7836 */ /* 0x000fe40000000000 */
[----:B------:R-:W-:Y:S01]  /*adf0*/  IMAD.MOV.U32 R59, RZ, RZ, R56 ;  /* 0x000000ffff3b7224 */ /* 0x000fe200078e0038 */
[----:B------:R-:W-:Y:S02]  /*ae00*/  MOV R56, R58 ;  /* 0x0000003a00387202 */ /* 0x000fe40000000f00 */
[----:B------:R-:W-:Y:S01]  /*ae10*/  LOP3.LUT R162, R61, R162, R165, 0x96, !PT ;  /* 0x000000a23da27212 */ /* 0x000fe200078e96a5 */
[----:B------:R-:W-:-:S07]  /*ae20*/  IMAD.MOV.U32 R61, RZ, RZ, RZ ;  /* 0x000000ffff3d7224 */ /* 0x000fce00078e00ff */
.L_x_10000:
[----:B------:R-:W-:Y:S02]  /*ae30*/  I2FP.F32.U32 R58, R59 ;  /* 0x0000003b003a7245 */ /* 0x000fe40000201000 */
[----:B------:R-:W-:Y:S01]  /*ae40*/  SHF.L.U32 R59, R52, 0x10, RZ ;  /* 0x00000010343b7819 */ /* 0x000fe200000006ff */
[----:B------:R-:W-:Y:S01]  /*ae50*/  IMAD.U32 R52, R120, 0x10000, RZ ;  /* 0x0001000078347824 */ /* 0x000fe200078e00ff */
[----:B------:R-:W-:Y:S01]  /*ae60*/  ISETP.NE.AND P2, PT, R61, 0x1, PT ;  /* 0x000000013d00780c */ /* 0x000fe20003f45270 */
[----:B------:R-:W-:Y:S02]  /*ae70*/  FFMA.FTZ R58, R58, R153, 1.1641532182693481445e-10 ;  /* 0x2f0000003a3a7423 */ /* 0x000fe40000010099 */
[----:B------:R-:W-:-:S03]  /*ae80*/  FMUL.FTZ R59, R59, R152 ;  /* 0x000000983b3b7220 */ /* 0x000fc60000410000 */
[----:B------:R-:W-:Y:S01]  /*ae90*/  FSETP.GTU.FTZ.AND P1, PT, R58, UR4, PT ;  /* 0x000000043a007c0b */ /* 0x000fe2000bf3c000 */
[----:B------:R-:W-:Y:S01]  /*aea0*/  FMUL.FTZ R59, R59, UR5 ;  /* 0x000000053b3b7c20 */ /* 0x000fe20008410000 */
[----:B------:R-:W-:-:S04]  /*aeb0*/  MOV R58, 0x2 ;  /* 0x00000002003a7802 */ /* 0x000fc80000000f00 */
        /* <DEDUP_REMOVED lines=14> */
.L_x_10004:
        /* <DEDUP_REMOVED lines=12> */
.L_x_10005:
        /* <DEDUP_REMOVED lines=55> */
[----:B------:R-:W-:Y:S02]  /*b3d0*/  MOV R56, R58 ;  /* 0x0000003a00387202 */ /* 0x000fe40000000f00 */
[----:B------:R-:W-:Y:S01]  /*b3e0*/  LOP3.LUT R157, R157, R60, R59, 0x96, !PT ;  /* 0x0000003c9d9d7212 */ /* 0x000fe200078e963b */
[----:B------:R-:W-:Y:S02]  /*b3f0*/  VIADD R61, R138, 0x8ff34781 ;  /* 0x8ff347818a3d7836 */ /* 0x000fe40000000000 */
[----:B------:R-:W-:-:S03]  /*b400*/  IMAD.MOV.U32 R58, RZ, RZ, RZ ;  /* 0x000000ffff3a7224 */ /* 0x000fc600078e00ff */
[----:B------:R-:W-:-:S07]  /*b410*/  LOP3.LUT R162, R61, R162, R165, 0x96, !PT ;  /* 0x000000a23da27212 */ /* 0x000fce00078e96a5 */
.L_x_10003:
[----:B------:R-:W-:Y:S01]  /*b420*/  I2FP.F32.U32 R52, R52 ;  /* 0x0000003400347245 */ /* 0x000fe20000201000 */
[----:B------:R-:W-:Y:S01]  /*b430*/  IMAD.U32 R61, R14, 0x10000, RZ ;  /* 0x000100000e3d7824 */ /* 0x000fe200078e00ff */
[C---:B------:R-:W-:Y:S02]  /*b440*/  SHF.L.U32 R59, R53.reuse, 0x10, RZ ;  /* 0x00000010353b7819 */ /* 0x040fe400000006ff */
[----:B------:R-:W-:Y:S01]  /*b450*/  ISETP.NE.AND P2, PT, R58, 0x1, PT ;  /* 0x000000013a00780c */ /* 0x000fe20003f45270 */
[----:B------:R-:W-:Y:S01]  /*b460*/  FFMA.FTZ R52, R52, R153, 1.1641532182693481445e-10 ;  /* 0x2f00000034347423 */ /* 0x000fe20000010099 */
[----:B------:R-:W-:Y:S01]  /*b470*/  PRMT R66, R53, 0x7632, R66 ;  /* 0x0000763235427816 */ /* 0x000fe20000000042 */
[----:B------:R-:W-:-:S03]  /*b480*/  FMUL.FTZ R59, R59, R152 ;  /* 0x000000983b3b7220 */ /* 0x000fc60000410000 */
[----:B------:R-:W-:Y:S01]  /*b490*/  FSETP.GTU.FTZ.AND P1, PT, R52, UR4, PT ;  /* 0x0000000434007c0b */ /* 0x000fe2000bf3c000 */
[----:B------:R-:W-:Y:S01]  /*b4a0*/  FMUL.FTZ R59, R59, UR5 ;  /* 0x000000053b3b7c20 */ /* 0x000fe20008410000 */
[----:B------:R-:W-:-:S04]  /*b4b0*/  IMAD.MOV.U32 R52, RZ, RZ, R164 ;  /* 0x000000ffff347224 */ /* 0x000fc800078e00a4 */
        /* <DEDUP_REMOVED lines=13> */
.L_x_10007:
        /* <DEDUP_REMOVED lines=12> */
.L_x_10008:
        /* <DEDUP_REMOVED lines=60> */
.L_x_10006:
[----:B------:R-:W-:Y:S02]  /*ba10*/  I2FP.F32.U32 R52, R52 ;  /* 0x0000003400347245 */ /* 0x000fe40000201000 */
[----:B------:R-:W-:Y:S02]  /*ba20*/  SHF.L.U32 R53, R66, 0x10, RZ ;  /* 0x0000001042357819 */ /* 0x000fe400000006ff */
[----:B------:R-:W-:Y:S01]  /*ba30*/  ISETP.NE.AND P3, PT, R59, 0x1, PT ;  /* 0x000000013b00780c */ /* 0x000fe20003f65270 */
[----:B------:R-:W-:Y:S01]  /*ba40*/  FFMA.FTZ R52, R52, R153, 1.1641532182693481445e-10 ;  /* 0x2f00000034347423 */ /* 0x000fe20000010099 */
[----:B------:R-:W-:Y:S01]  /*ba50*/  MOV R58, 0x2 ;  /* 0x00000002003a7802 */ /* 0x000fe20000000f00 */
[----:B------:R-:W-:-:S03]  /*ba60*/  FMUL.FTZ R53, R53, R152 ;  /* 0x0000009835357220 */ /* 0x000fc60000410000 */
[----:B------:R-:W-:Y:S01]  /*ba70*/  FSETP.GTU.FTZ.AND P2, PT, R52, UR4, PT ;  /* 0x0000000434007c0b */ /* 0x000fe2000bf5c000 */
[----:B------:R-:W-:Y:S01]  /*ba80*/  FMUL.FTZ R53, R53, UR5 ;  /* 0x0000000535357c20 */ /* 0x000fe20008410000 */
[----:B------:R-:W-:-:S04]  /*ba90*/  IMAD.U32 R52, R119, 0x10000, RZ ;  /* 0x0001000077347824 */ /* 0x000fc800078e00ff */
        /* <DEDUP_REMOVED lines=13> */
.L_x_10010:
        /* <DEDUP_REMOVED lines=12> */
.L_x_10011:
        /* <DEDUP_REMOVED lines=60> */
.L_x_10009:
        /* <DEDUP_REMOVED lines=23> */
.L_x_10013:
        /* <DEDUP_REMOVED lines=12> */
.L_x_10014:
        /* <DEDUP_REMOVED lines=48> */
[----:B------:R-:W-:Y:S01]  /*c520*/  IMAD.MOV.U32 R60, RZ, RZ, RZ ;  /* 0x000000ffff3c7224 */ /* 0x000fe200078e00ff */
        /* <DEDUP_REMOVED lines=10> */
[----:B------:R-:W-:-:S07]  /*c5d0*/  LOP3.LUT R162, R53, R162, R165, 0x96, !PT ;  /* 0x000000a235a27212 */ /* 0x000fce00078e96a5 */
.L_x_10012:
[----:B------:R-:W-:Y:S02]  /*c5e0*/  I2FP.F32.U32 R52, R52 ;  /* 0x0000003400347245 */ /* 0x000fe40000201000 */
[----:B------:R-:W-:Y:S01]  /*c5f0*/  SHF.L.U32 R53, R54, 0x10, RZ ;  /* 0x0000001036357819 */ /* 0x000fe200000006ff */
[----:B------:R-:W-:Y:S01]  /*c600*/  IMAD.U32 R54, R118, 0x10000, RZ ;  /* 0x0001000076367824 */ /* 0x000fe200078e00ff */
[----:B------:R-:W-:Y:S01]  /*c610*/  ISETP.NE.AND P5, PT, R60, 0x1, PT ;  /* 0x000000013c00780c */ /* 0x000fe20003fa5270 */
[----:B------:R-:W-:Y:S01]  /*c620*/  FFMA.FTZ R52, R52, R153, 1.1641532182693481445e-10 ;  /* 0x2f00000034347423 */ /* 0x000fe20000010099 */
[----:B------:R-:W-:Y:S01]  /*c630*/  MOV R58, 0x2 ;  /* 0x00000002003a7802 */ /* 0x000fe20000000f00 */
        /* <DEDUP_REMOVED lines=16> */
.L_x_10016:
        /* <DEDUP_REMOVED lines=12> */
.L_x_10017:
        /* <DEDUP_REMOVED lines=60> */
.L_x_10015:
[----:B------:R-:W-:Y:S01]  /*cbc0*/  I2FP.F32.U32 R52, R52 ;  /* 0x0000003400347245 */ /* 0x000fe20000201000 */
[----:B------:R-:W-:Y:S01]  /*cbd0*/  IMAD.U32 R59, R16, 0x10000, RZ ;  /* 0x00010000103b7824 */ /* 0x000fe200078e00ff */
[C---:B------:R-:W-:Y:S01]  /*cbe0*/  SHF.L.U32 R53, R55.reuse, 0x10, RZ ;  /* 0x0000001037357819 */ /* 0x040fe200000006ff */
        /* <DEDUP_REMOVED lines=20> */
.L_x_10019:
        /* <DEDUP_REMOVED lines=14> */
.L_x_10020:
        /* <DEDUP_REMOVED lines=60> */
.L_x_10018:
[----:B------:R-:W-:Y:S02]  /*d1d0*/  I2FP.F32.U32 R52, R52 ;  /* 0x0000003400347245 */ /* 0x000fe40000201000 */
[----:B------:R-:W-:-:S03]  /*d1e0*/  SHF.L.U32 R67, R67, 0x10, RZ ;  /* 0x0000001043437819 */ /* 0x000fc600000006ff */
[----:B------:R-:W-:Y:S02]  /*d1f0*/  FFMA.FTZ R52, R52, R153, 1.1641532182693481445e-10 ;  /* 0x2f00000034347423 */ /* 0x000fe40000010099 */
[----:B------:R-:W-:-:S03]  /*d200*/  FMUL.FTZ R67, R67, R152 ;  /* 0x0000009843437220 */ /* 0x000fc60000410000 */
[----:B------:R-:W-:Y:S01]  /*d210*/  FSETP.GTU.FTZ.AND P6, PT, R52, UR4, PT ;  /* 0x0000000434007c0b */ /* 0x000fe2000bfdc000 */
[----:B------:R-:W-:Y:S01]  /*d220*/  FMUL.FTZ R67, R67, UR5 ;  /* 0x0000000543437c20 */ /* 0x000fe20008410000 */
[----:B------:R-:W-:-:S04]  /*d230*/  IMAD.U32 R52, R117, 0x10000, RZ ;  /* 0x0001000075347824 */ /* 0x000fc800078e00ff */
[----:B------:R-:W-:Y:S02]  /*d240*/  FSEL R67, R67, RZ, !P6 ;  /* 0x000000ff43437208 */ /* 0x000fe40007000000 */
[----:B------:R-:W-:-:S03]  /*d250*/  PLOP3.LUT P6, PT, P6, PT, PT, 0x8, 0x80 ;  /* 0x000000000080781c */ /* 0x000fc600037ce170 */
[----:B------:R-:W-:-:S10]  /*d260*/  FMUL.FTZ R67, R52, R67 ;  /* 0x0000004334437220 */ /* 0x000fd40000410000 */
.L_x_9996:
[----:B------:R-:W0:Y:S01]  /*d270*/  @P0 LDC.64 R52, c[0x0][0x3a0] ;  /* 0x0000e800ff340b82 */ /* 0x000e220000000a00 */
[----:B------:R-:W-:Y:S01]  /*d280*/  SEL R61, RZ, 0x10000, !P5 ;  /* 0x00010000ff3d7807 */ /* 0x000fe20006800000 */
[----:B------:R-:W-:Y:S01]  /*d290*/  IMAD.WIDE.U32 R54, R161, 0x20, R148 ;  /* 0x00000020a1367825 */ /* 0x000fe200078e0094 */
[----:B------:R-:W-:Y:S02]  /*d2a0*/  ISETP.NE.AND P5, PT, R106, RZ, PT ;  /* 0x000000ff6a00720c */ /* 0x000fe40003fa5270 */
[----:B------:R-:W-:Y:S02]  /*d2b0*/  SEL R62, RZ, 0x1000000, !P6 ;  /* 0x01000000ff3e7807 */ /* 0x000fe40007000000 */
[----:B------:R-:W-:Y:S01]  /*d2c0*/  ISETP.NE.AND P6, PT, R57, RZ, PT ;  /* 0x000000ff3900720c */ /* 0x000fe20003fc5270 */
[----:B------:R-:W-:Y:S01]  /*d2d0*/  STG.E.128 desc[UR8][R54.64], R68 ;  /* 0x0000004436007986 */ /* 0x000fe2000c101d08 */
[----:B------:R-:W-:Y:S02]  /*d2e0*/  SEL R59, RZ, 0x1000000, !P2 ;  /* 0x01000000ff3b7807 */ /* 0x000fe40005000000 */
[----:B------:R-:W-:Y:S01]  /*d2f0*/  SEL R58, RZ, 0x10000, !P1 ;  /* 0x00010000ff3a7807 */ /* 0x000fe20004800000 */
[----:B------:R1:W-:Y:S01]  /*d300*/  STG.E.128 desc[UR8][R54.64+0x10], R64 ;  /* 0x0000104036007986 */ /* 0x0003e2000c101d08 */
[----:B------:R-:W-:-:S02]  /*d310*/  SEL R57, RZ, 0x100, !P5 ;  /* 0x00000100ff397807 */ /* 0x000fc40006800000 */
[----:B------:R-:W-:Y:S02]  /*d320*/  SEL R60, RZ, 0x100, !P4 ;  /* 0x00000100ff3c7807 */ /* 0x000fe40006000000 */
[----:B------:R-:W-:Y:S02]  /*d330*/  LOP3.LUT R57, R57, R59, R58, 0xfe, !PT ;  /* 0x0000003b39397212 */ /* 0x000fe400078efe3a */
[----:B------:R-:W-:Y:S02]  /*d340*/  IADD3 R163, PT, PT, R147, 0x200, RZ ;  /* 0x0000020093a37810 */ /* 0x000fe40007ffe0ff */
[----:B------:R-:W-:Y:S02]  /*d350*/  LOP3.LUT R60, R60, R62, R61, 0xfe, !PT ;  /* 0x0000003e3c3c7212 */ /* 0x000fe400078efe3d */
[----:B------:R-:W-:Y:S01]  /*d360*/  SEL R59, RZ, 0x1, !P3 ;  /* 0x00000001ff3b7807 */ /* 0x000fe20005800000 */
[----:B0-----:R-:W-:Y:S01]  /*d370*/  @P0 IMAD.WIDE.U32 R62, R163, 0x20, R52 ;  /* 0x00000020a33e0825 */ /* 0x001fe200078e0034 */
[----:B------:R-:W-:-:S02]  /*d380*/  SEL R58, RZ, 0x1, !P6 ;  /* 0x00000001ff3a7807 */ /* 0x000fc40007000000 */
[----:B------:R-:W-:Y:S01]  /*d390*/  LOP3.LUT R59, R60, R59, RZ, 0xfc, !PT ;  /* 0x0000003b3c3b7212 */ /* 0x000fe200078efcff */
[----:B------:R-:W-:Y:S01]  /*d3a0*/  IMAD.WIDE.U32 R60, R161, 0x8, R150 ;  /* 0x00000008a13c7825 */ /* 0x000fe200078e0096 */
[----:B------:R-:W-:-:S03]  /*d3b0*/  LOP3.LUT R58, R57, R58, RZ, 0xfc, !PT ;  /* 0x0000003a393a7212 */ /* 0x000fc600078efcff */
[----:B------:R-:W-:Y:S02]  /*d3c0*/  IMAD.WIDE.U32 R52, R163, 0x10, R104 ;  /* 0x00000010a3347825 */ /* 0x000fe400078e0068 */
[----:B------:R0:W-:Y:S04]  /*d3d0*/  STG.E.64 desc[UR8][R60.64], R58 ;  /* 0x0000003a3c007986 */ /* 0x0001e8000c101b08 */
[----:B------:R0:W5:Y:S04]  /*d3e0*/  @P0 LDG.E.128 R84, desc[UR8][R62.64] ;  /* 0x000000083e540981 */ /* 0x000168000c1e1d00 */
[----:B------:R0:W5:Y:S04]  /*d3f0*/  @P0 LDG.E.128 R80, desc[UR8][R62.64+0x10] ;  /* 0x000010083e500981 */ /* 0x000168000c1e1d00 */
[----:B-1----:R-:W5:Y:S01]  /*d400*/  LDG.E.128 R52, desc[UR8][R52.64] ;  /* 0x0000000834347981 */ /* 0x002f62000c1e1d00 */
        /* <DEDUP_REMOVED lines=16> */
.L_x_10023:
        /* <DEDUP_REMOVED lines=12> */
.L_x_10024:
        /* <DEDUP_REMOVED lines=34> */
[----:B------:R-:W-:-:S04]  /*d7f0*/  IMAD.WIDE.U32 R60, R61, -0x2daee0ad, RZ ;  /* 0xd2511f533d3c7825 */ /* 0x000fc800078e00ff */
[----:B------:R-:W-:Y:S01]  /*d800*/  IMAD.WIDE.U32 R106, R57, -0x326172a9, RZ ;  /* 0xcd9e8d57396a7825 */ /* 0x000fe200078e00ff */
[----:B------:R-:W-:Y:S02]  /*d810*/  LOP3.LUT R62, R59, R62, R61, 0x96, !PT ;  /* 0x0000003e3b3e7212 */ /* 0x000fe400078e963d */
[C---:B------:R-:W-:Y:S01]  /*d820*/  IADD3 R57, PT, PT, R138.reuse, -0x4ab325aa, RZ ;  /* 0xb54cda568a397810 */ /* 0x040fe20007ffe0ff */
[----:B------:R-:W-:Y:S02]  /*d830*/  VIADD R59, R138, 0x5384540f ;  /* 0x5384540f8a3b7836 */ /* 0x000fe40000000000 */
        /* <DEDUP_REMOVED lines=15> */
[----:B------:R-:W-:Y:S01]  /*d930*/  IMAD.WIDE.U32 R156, R57, -0x2daee0ad, RZ ;  /* 0xd2511f53399c7825 */ /* 0x000fe200078e00ff */
[----:B------:R-:W-:-:S04]  /*d940*/  IADD3 R57, PT, PT, R139, -0x695add53, RZ ;  /* 0x96a522ad8b397810 */ /* 0x000fc80007ffe0ff */
[----:B------:R-:W-:Y:S01]  /*d950*/  LOP3.LUT R157, R57, R58, R157, 0x96, !PT ;  /* 0x0000003a399d7212 */ /* 0x000fe200078e969d */
[----:B------:R-:W-:Y:S02]  /*d960*/  HFMA2 R58, -RZ, RZ, 0, 0 ;  /* 0x00000000ff3a7431 */ /* 0x000fe400000001ff */
[----:B------:R-:W-:-:S07]  /*d970*/  IMAD.MOV.U32 R57, RZ, RZ, R56 ;  /* 0x000000ffff397224 */ /* 0x000fce00078e0038 */
.L_x_10022:
        /* <DEDUP_REMOVED lines=24> */
.L_x_10026:
        /* <DEDUP_REMOVED lines=12> */
.L_x_10027:
[----:B------:R-:W-:Y:S01]  /*dbc0*/  LOP3.LUT R58, R125, R57, R139, 0x96, !PT ;  /* 0x000000397d3a7212 */ /* 0x000fe200078e968b */
[----:B------:R-:W-:Y:S01]  /*dbd0*/  IMAD.WIDE.U32 R62, R21, -0x326172a9, RZ ;  /* 0xcd9e8d57153e7825 */ /* 0x000fe200078e00ff */
[----:B------:R-:W-:Y:S02]  /*dbe0*/  IADD3 R57, PT, PT, R138, -0x61c88647, RZ ;  /* 0x9e3779b98a397810 */ /* 0x000fe40007ffe0ff */
[----:B------:R-:W-:Y:S01]  /*dbf0*/  IADD3 R61, PT, PT, R139, 0x76cf5d0a, RZ ;  /* 0x76cf5d0a8b3d7810 */ /* 0x000fe20007ffe0ff */
[----:B------:R-:W-:Y:S01]  /*dc00*/  IMAD.WIDE.U32 R58, R58, -0x326172a9, RZ ;  /* 0xcd9e8d573a3a7825 */ /* 0x000fe200078e00ff */
[----:B------:R-:W-:-:S03]  /*dc10*/  LOP3.LUT R63, R22, R63, R138, 0x96, !PT ;  /* 0x0000003f163f7212 */ /* 0x000fc600078e968a */
[----:B------:R-:W-:Y:S01]  /*dc20*/  VIADD R157, R139, 0x96a522ad ;  /* 0x96a522ad8b9d7836 */ /* 0x000fe20000000000 */
        /* <DEDUP_REMOVED lines=28> */
[----:B------:R-:W-:Y:S01]  /*ddf0*/  IMAD.WIDE.U32 R56, R61, -0x2daee0ad, RZ ;  /* 0xd2511f533d387825 */ /* 0x000fe200078e00ff */
[----:B------:R-:W-:-:S03]  /*de00*/  IADD3 R61, PT, PT, R139, -0x24c28bd8, RZ ;  /* 0xdb3d74288b3d7810 */ /* 0x000fc60007ffe0ff */
[----:B------:R-:W-:Y:S01]  /*de10*/  IMAD.WIDE.U32 R154, R154, -0x326172a9, RZ ;  /* 0xcd9e8d579a9a7825 */ /* 0x000fe200078e00ff */
[----:B------:R-:W-:Y:S02]  /*de20*/  LOP3.LUT R62, R59, R62, R57, 0x96, !PT ;  /* 0x0000003e3b3e7212 */ /* 0x000fe400078e9639 */
[C---:B------:R-:W-:Y:S01]  /*de30*/  IADD3 R59, PT, PT, R138.reuse, 0x5384540f, RZ ;  /* 0x5384540f8a3b7810 */ /* 0x040fe20007ffe0ff */
        /* <DEDUP_REMOVED lines=13> */
[----:B------:R-:W-:-:S04]  /*df10*/  IADD3 R59, PT, PT, R138, -0x700cb87f, RZ ;  /* 0x8ff347818a3b7810 */ /* 0x000fc80007ffe0ff */
[----:B------:R-:W-:Y:S01]  /*df20*/  LOP3.LUT R162, R59, R56, R165, 0x96, !PT ;  /* 0x000000383ba27212 */ /* 0x000fe200078e96a5 */
[----:B------:R-:W-:-:S04]  /*df30*/  IMAD.WIDE.U32 R56, R57, -0x2daee0ad, RZ ;  /* 0xd2511f5339387825 */ /* 0x000fc800078e00ff */
[----:B------:R-:W-:Y:S01]  /*df40*/  HFMA2 R59, -RZ, RZ, 0, 0 ;  /* 0x00000000ff3b7431 */ /* 0x000fe200000001ff */
[----:B------:R-:W-:Y:S02]  /*df50*/  LOP3.LUT R157, R157, R58, R57, 0x96, !PT ;  /* 0x0000003a9d9d7212 */ /* 0x000fe400078e9639 */
[----:B------:R-:W-:Y:S01]  /*df60*/  MOV R57, R156 ;  /* 0x0000009c00397202 */ /* 0x000fe20000000f00 */
[----:B------:R-:W-:-:S07]  /*df70*/  IMAD.MOV.U32 R156, RZ, RZ, R56 ;  /* 0x000000ffff9c7224 */ /* 0x000fce00078e0038 */
.L_x_10025:
        /* <DEDUP_REMOVED lines=23> */
.L_x_10029:
        /* <DEDUP_REMOVED lines=12> */
.L_x_10030:
        /* <DEDUP_REMOVED lines=53> */
[----:B------:R-:W-:Y:S02]  /*e500*/  LOP3.LUT R57, R59, R62, R57, 0x96, !PT ;  /* 0x0000003e3b397212 */ /* 0x000fe400078e9639 */
[----:B------:R-:W-:-:S04]  /*e510*/  IADD3 R59, PT, PT, R138, -0x700cb87f, RZ ;  /* 0x8ff347818a3b7810 */ /* 0x000fc80007ffe0ff */
[----:B------:R-:W-:Y:S01]  /*e520*/  LOP3.LUT R162, R59, R56, R165, 0x96, !PT ;  /* 0x000000383ba27212 */ /* 0x000fe200078e96a5 */
[----:B------:R-:W-:-:S04]  /*e530*/  IMAD.WIDE.U32 R56, R57, -0x2daee0ad, RZ ;  /* 0xd2511f5339387825 */ /* 0x000fc800078e00ff */
[----:B------:R-:W-:Y:S02]  /*e540*/  IMAD.MOV.U32 R156, RZ, RZ, R56 ;  /* 0x000000ffff9c7224 */ /* 0x000fe400078e0038 */
[----:B------:R-:W-:Y:S01]  /*e550*/  HFMA2 R56, -RZ, RZ, 0, 0 ;  /* 0x00000000ff387431 */ /* 0x000fe200000001ff */
[----:B------:R-:W-:-:S07]  /*e560*/  LOP3.LUT R157, R157, R58, R57, 0x96, !PT ;  /* 0x0000003a9d9d7212 */ /* 0x000fce00078e9639 */
.L_x_10028:
[----:B------:R-:W-:Y:S01]  /*e570*/  I2FP.F32.U32 R52, R52 ;  /* 0x0000003400347245 */ /* 0x000fe20000201000 */
[----:B------:R-:W-:Y:S01]  /*e580*/  IMAD.U32 R57, R53, 0x10000, RZ ;  /* 0x0001000035397824 */ /* 0x000fe200078e00ff */
[----:B------:R-:W-:Y:S02]  /*e590*/  ISETP.NE.AND P2, PT, R56, 0x1, PT ;  /* 0x000000013800780c */ /* 0x000fe40003f45270 */
[----:B------:R-:W-:Y:S01]  /*e5a0*/  SHF.L.U32 R62, R26, 0x10, RZ ;  /* 0x000000101a3e7819 */ /* 0x000fe200000006ff */
[----:B------:R-:W-:Y:S01]  /*e5b0*/  FFMA.FTZ R52, R52, R153, 1.1641532182693481445e-10 ;  /* 0x2f00000034347423 */ /* 0x000fe20000010099 */
[----:B------:R-:W-:Y:S01]  /*e5c0*/  FMUL.FTZ R57, R57, R152 ;  /* 0x0000009839397220 */ /* 0x000fe20000410000 */
[----:B------:R-:W-:Y:S02]  /*e5d0*/  PRMT R63, R53, 0x7632, R63 ;  /* 0x00007632353f7816 */ /* 0x000fe4000000003f */
[----:B------:R-:W-:Y:S01]  /*e5e0*/  MOV R53, R164 ;  /* 0x000000a400357202 */ /* 0x000fe20000000f00 */
[----:B------:R-:W-:Y:S01]  /*e5f0*/  FMUL.FTZ R57, R57, UR5 ;  /* 0x0000000539397c20 */ /* 0x000fe20008410000 */
[----:B------:R-:W-:-:S04]  /*e600*/  FSETP.GTU.FTZ.AND P1, PT, R52, UR4, PT ;  /* 0x0000000434007c0b */ /* 0x000fc8000bf3c000 */
        /* <DEDUP_REMOVED lines=13> */
.L_x_10032:
        /* <DEDUP_REMOVED lines=12> */
.L_x_10033:
        /* <DEDUP_REMOVED lines=60> */
.L_x_10031:
[----:B------:R-:W-:Y:S01]  /*eb60*/  I2FP.F32.U32 R52, R53 ;  /* 0x0000003500347245 */ /* 0x000fe20000201000 */
[----:B------:R-:W-:Y:S01]  /*eb70*/  IMAD.U32 R63, R63, 0x10000, RZ ;  /* 0x000100003f3f7824 */ /* 0x000fe200078e00ff */
[----:B------:R-:W-:Y:S01]  /*eb80*/  ISETP.NE.AND P3, PT, R57, 0x1, PT ;  /* 0x000000013900780c */ /* 0x000fe20003f65270 */
[----:B------:R-:W-:Y:S01]  /*eb90*/  IMAD.MOV.U32 R58, RZ, RZ, 0x2 ;  /* 0x00000002ff3a7424 */ /* 0x000fe200078e00ff */
[----:B------:R-:W-:Y:S01]  /*eba0*/  MOV R53, R164 ;  /* 0x000000a400357202 */ /* 0x000fe20000000f00 */
[----:B------:R-:W-:Y:S01]  /*ebb0*/  FFMA.FTZ R52, R52, R153, 1.1641532182693481445e-10 ;  /* 0x2f00000034347423 */ /* 0x000fe20000010099 */
[----:B------:R-:W-:-:S04]  /*ebc0*/  FMUL.FTZ R63, R63, R152 ;  /* 0x000000983f3f7220 */ /* 0x000fc80000410000 */
[----:B------:R-:W-:Y:S01]  /*ebd0*/  FMUL.FTZ R63, R63, UR5 ;  /* 0x000000053f3f7c20 */ /* 0x000fe20008410000 */
[----:B------:R-:W-:-:S04]  /*ebe0*/  FSETP.GTU.FTZ.AND P2, PT, R52, UR4, PT ;  /* 0x0000000434007c0b */ /* 0x000fc8000bf5c000 */
[----:B------:R-:W-:Y:S02]  /*ebf0*/  FSEL R52, R63, RZ, !P2 ;  /* 0x000000ff3f347208 */ /* 0x000fe40005000000 */
[----:B------:R-:W-:Y:S02]  /*ec00*/  SHF.L.U32 R63, R115, 0x10, RZ ;  /* 0x00000010733f7819 */ /* 0x000fe400000006ff */
        /* <DEDUP_REMOVED lines=11> */
.L_x_10035:
        /* <DEDUP_REMOVED lines=12> */
.L_x_10036:
        /* <DEDUP_REMOVED lines=53> */
[----:B------:R-:W-:Y:S01]  /*f0d0*/  HFMA2 R58, -RZ, RZ, 0, 0 ;  /* 0x00000000ff3a7431 */ /* 0x000fe200000001ff */
[----:B------:R-:W-:-:S04]  /*f0e0*/  IADD3 R57, PT, PT, R138, -0x700cb87f, RZ ;  /* 0x8ff347818a397810 */ /* 0x000fc80007ffe0ff */
[----:B------:R-:W-:Y:S01]  /*f0f0*/  LOP3.LUT R162, R57, R52, R165, 0x96, !PT ;  /* 0x0000003439a27212 */ /* 0x000fe200078e96a5 */
[----:B------:R-:W-:-:S05]  /*f100*/  IMAD.WIDE.U32 R52, R53, -0x2daee0ad, RZ ;  /* 0xd2511f5335347825 */ /* 0x000fca00078e00ff */
[----:B------:R-:W-:Y:S02]  /*f110*/  LOP3.LUT R157, R157, R56, R53, 0x96, !PT ;  /* 0x000000389d9d7212 */ /* 0x000fe400078e9635 */
[----:B------:R-:W-:Y:S01]  /*f120*/  MOV R53, R156 ;  /* 0x0000009c00357202 */ /* 0x000fe20000000f00 */
[----:B------:R-:W-:-:S07]  /*f130*/  IMAD.MOV.U32 R156, RZ, RZ, R52 ;  /* 0x000000ffff9c7224 */ /* 0x000fce00078e0034 */
.L_x_10034:
        /* <DEDUP_REMOVED lines=23> */
.L_x_10038:
        /* <DEDUP_REMOVED lines=12> */
.L_x_10039:
        /* <DEDUP_REMOVED lines=47> */
[----:B------:R-:W-:-:S04]  /*f660*/  IADD3 R57, PT, PT, R139, -0x24c28bd8, RZ ;  /* 0xdb3d74288b397810 */ /* 0x000fc80007ffe0ff */
[----:B------:R-:W-:Y:S01]  /*f670*/  LOP3.LUT R164, R57, R52, R59, 0x96, !PT ;  /* 0x0000003439a47212 */ /* 0x000fe200078e963b */
[----:B------:R-:W-:-:S04]  /*f680*/  IMAD.WIDE.U32 R52, R53, -0x326172a9, RZ ;  /* 0xcd9e8d5735347825 */ /* 0x000fc800078e00ff */
[----:B------:R-:W-:Y:S02]  /*f690*/  HFMA2 R59, -RZ, RZ, 0, 0 ;  /* 0x00000000ff3b7431 */ /* 0x000fe400000001ff */
[----:B------:R-:W-:Y:S02]  /*f6a0*/  VIADD R57, R138, 0xf1bbcdc8 ;  /* 0xf1bbcdc88a397836 */ /* 0x000fe40000000000 */
[----:B------:R-:W-:-:S03]  /*f6b0*/  IMAD.WIDE.U32 R164, R164, -0x326172a9, RZ ;  /* 0xcd9e8d57a4a47825 */ /* 0x000fc600078e00ff */
[----:B------:R-:W-:Y:S02]  /*f6c0*/  LOP3.LUT R53, R57, R154, R53, 0x96, !PT ;  /* 0x0000009a39357212 */ /* 0x000fe400078e9635 */
[----:B------:R-:W-:-:S04]  /*f6d0*/  IADD3 R57, PT, PT, R138, -0x700cb87f, RZ ;  /* 0x8ff347818a397810 */ /* 0x000fc80007ffe0ff */
[----:B------:R-:W-:Y:S01]  /*f6e0*/  LOP3.LUT R162, R57, R52, R165, 0x96, !PT ;  /* 0x0000003439a27212 */ /* 0x000fe200078e96a5 */
[----:B------:R-:W-:-:S05]  /*f6f0*/  IMAD.WIDE.U32 R52, R53, -0x2daee0ad, RZ ;  /* 0xd2511f5335347825 */ /* 0x000fca00078e00ff */
[----:B------:R-:W-:Y:S02]  /*f700*/  LOP3.LUT R157, R157, R58, R53, 0x96, !PT ;  /* 0x0000003a9d9d7212 */ /* 0x000fe400078e9635 */
[----:B------:R-:W-:Y:S01]  /*f710*/  MOV R53, R156 ;  /* 0x0000009c00357202 */ /* 0x000fe20000000f00 */
[----:B------:R-:W-:-:S07]  /*f720*/  IMAD.MOV.U32 R156, RZ, RZ, R52 ;  /* 0x000000ffff9c7224 */ /* 0x000fce00078e0034 */
.L_x_10037:
        /* <DEDUP_REMOVED lines=10> */
[----:B------:R-:W-:Y:S02]  /*f7d0*/  PLOP3.LUT P4, PT, P4, PT, PT, 0x8, 0x80 ;  /* 0x000000000080781c */ /* 0x000fe4000278e170 */
[----:B------:R-:W-:Y:S01]  /*f7e0*/  MOV R53, R164 ;  /* 0x000000a400357202 */ /* 0x000fe20000000f00 */
        /* <DEDUP_REMOVED lines=10> */
.L_x_10041:
        /* <DEDUP_REMOVED lines=12> */
.L_x_10042:
        /* <DEDUP_REMOVED lines=60> */
.L_x_10040:
        /* <DEDUP_REMOVED lines=23> */
.L_x_10044:
        /* <DEDUP_REMOVED lines=14> */
.L_x_10045:
        /* <DEDUP_REMOVED lines=60> */
.L_x_10043:
[----:B------:R-:W-:Y:S01]  /*10320*/  I2FP.F32.U32 R52, R53 ;  /* 0x0000003500347245 */ /* 0x000fe20000201000 */
[----:B------:R-:W-:-:S04]  /*10330*/  IMAD.U32 R59, R59, 0x10000, RZ ;  /* 0x000100003b3b7824 */ /* 0x000fc800078e00ff */
        /* <DEDUP_REMOVED lines=8> */
[----:B------:R-:W-:Y:S09]  /*103c0*/  BRA `(.L_x_10046) ;  /* 0x0000002c00e87947 */ /* 0x000ff20003800000 */
.L_x_10021:
        /* <DEDUP_REMOVED lines=15> */
.L_x_10048:
        /* <DEDUP_REMOVED lines=12> */
.L_x_10049:
        /* <DEDUP_REMOVED lines=59> */
.L_x_10047:
[----:B------:R-:W-:Y:S01]  /*10930*/  I2FP.F32.U32 R56, R57 ;  /* 0x0000003900387245 */ /* 0x000fe20000201000 */
[----:B-----5:R-:W-:Y:S01]  /*10940*/  IMAD.U32 R57, R52, 0x10000, RZ ;  /* 0x0001000034397824 */ /* 0x020fe200078e00ff */
[----:B------:R-:W-:Y:S01]  /*10950*/  ISETP.NE.AND P2, PT, R58, 0x1, PT ;  /* 0x000000013a00780c */ /* 0x000fe20003f45270 */
[----:B------:R-:W-:Y:S01]  /*10960*/  IMAD.MOV.U32 R59, RZ, RZ, 0x2 ;  /* 0x00000002ff3b7424 */ /* 0x000fe200078e00ff */
[----:B------:R-:W-:Y:S01]  /*10970*/  PRMT R52, R52, 0x7632, R52 ;  /* 0x0000763234347816 */ /* 0x000fe20000000034 */
[----:B------:R-:W-:Y:S01]  /*10980*/  FFMA.FTZ R56, R56, R153, 1.1641532182693481445e-10 ;  /* 0x2f00000038387423 */ /* 0x000fe20000010099 */
[----:B------:R-:W-:-:S04]  /*10990*/  FMUL.FTZ R57, R57, R152 ;  /* 0x0000009839397220 */ /* 0x000fc80000410000 */
[----:B------:R-:W-:Y:S01]  /*109a0*/  FMUL.FTZ R57, R57, UR5 ;  /* 0x0000000539397c20 */ /* 0x000fe20008410000 */
[----:B------:R-:W-:-:S04]  /*109b0*/  FSETP.GTU.FTZ.AND P1, PT, R56, UR4, PT ;  /* 0x0000000438007c0b */ /* 0x000fc8000bf3c000 */
[----:B------:R-:W-:Y:S02]  /*109c0*/  FSEL R60, R57, RZ, !P1 ;  /* 0x000000ff393c7208 */ /* 0x000fe40004800000 */
[----:B------:R-:W-:Y:S02]  /*109d0*/  SHF.L.U32 R57, R25, 0x10, RZ ;  /* 0x0000001019397819 */ /* 0x000fe400000006ff */
        /* <DEDUP_REMOVED lines=13> */
.L_x_10051:
        /* <DEDUP_REMOVED lines=12> */
.L_x_10052:
        /* <DEDUP_REMOVED lines=60> */
.L_x_10050:
        /* <DEDUP_REMOVED lines=23> */
.L_x_10054:
        /* <DEDUP_REMOVED lines=12> */
.L_x_10055:
        /* <DEDUP_REMOVED lines=60> */
.L_x_10053:
[----:B------:R-:W-:Y:S01]  /*11520*/  I2FP.F32.U32 R52, R52 ;  /* 0x0000003400347245 */ /* 0x000fe20000201000 */
[C---:B------:R-:W-:Y:S01]  /*11530*/  IMAD.U32 R57, R53.reuse, 0x10000, RZ ;  /* 0x0001000035397824 */ /* 0x040fe200078e00ff */
[----:B------:R-:W-:Y:S02]  /*11540*/  ISETP.NE.AND P2, PT, R56, 0x1, PT ;  /* 0x000000013800780c */ /* 0x000fe40003f45270 */
[----:B------:R-:W-:Y:S01]  /*11550*/  PRMT R63, R53, 0x7632, R63 ;  /* 0x00007632353f7816 */ /* 0x000fe2000000003f */
[----:B------:R-:W-:Y:S01]  /*11560*/  FFMA.FTZ R52, R52, R153, 1.1641532182693481445e-10 ;  /* 0x2f00000034347423 */ /* 0x000fe20000010099 */
[----:B------:R-:W-:Y:S01]  /*11570*/  FMUL.FTZ R57, R57, R152 ;  /* 0x0000009839397220 */ /* 0x000fe20000410000 */
[----:B------:R-:W-:-:S03]  /*11580*/  MOV R53, R164 ;  /* 0x000000a400357202 */ /* 0x000fc60000000f00 */
[----:B------:R-:W-:Y:S01]  /*11590*/  FMUL.FTZ R57, R57, UR5 ;  /* 0x0000000539397c20 */ /* 0x000fe20008410000 */
[----:B------:R-:W-:-:S04]  /*115a0*/  FSETP.GTU.FTZ.AND P1, PT, R52, UR4, PT ;  /* 0x0000000434007c0b */ /* 0x000fc8000bf3c000 */
[----:B------:R-:W-:Y:S02]  /*115b0*/  FSEL R62, R57, RZ, !P1 ;  /* 0x000000ff393e7208 */ /* 0x000fe40004800000 */
[----:B------:R-:W-:Y:S02]  /*115c0*/  SHF.L.U32 R57, R26, 0x10, RZ ;  /* 0x000000101a397819 */ /* 0x000fe400000006ff */
        /* <DEDUP_REMOVED lines=12> */
.L_x_10057:
        /* <DEDUP_REMOVED lines=12> */
.L_x_10058:
        /* <DEDUP_REMOVED lines=60> */
.L_x_10056:
        /* <DEDUP_REMOVED lines=8> */
[----:B------:R-:W-:Y:S02]  /*11b90*/  FSETP.GTU.FTZ.AND P2, PT, R52, UR4, PT ;  /* 0x0000000434007c0b */ /* 0x000fe4000bf5c000 */
        /* <DEDUP_REMOVED lines=13> */
.L_x_10060:
        /* <DEDUP_REMOVED lines=12> */
.L_x_10061:
        /* <DEDUP_REMOVED lines=60> */
.L_x_10059:
[----:B------:R-:W-:Y:S01]  /*120f0*/  I2FP.F32.U32 R52, R53 ;  /* 0x0000003500347245 */ /* 0x000fe20000201000 */
[----:B------:R-:W-:Y:S01]  /*12100*/  IMAD.U32 R53, R54, 0x10000, RZ ;  /* 0x0001000036357824 */ /* 0x000fe200078e00ff */
        /* <DEDUP_REMOVED lines=21> */
.L_x_10063:
        /* <DEDUP_REMOVED lines=12> */
.L_x_10064:
        /* <DEDUP_REMOVED lines=60> */
.L_x_10062:
[----:B------:R-:W-:Y:S01]  /*126e0*/  I2FP.F32.U32 R52, R53 ;  /* 0x0000003500347245 */ /* 0x000fe20000201000 */
[----:B------:R-:W-:Y:S01]  /*126f0*/  IMAD.U32 R53, R54, 0x10000, RZ ;  /* 0x0001000036357824 */ /* 0x000fe200078e00ff */
[----:B------:R-:W-:Y:S01]  /*12700*/  ISETP.NE.AND P5, PT, R59, 0x1, PT ;  /* 0x000000013b00780c */ /* 0x000fe20003fa5270 */
[----:B------:R-:W-:Y:S02]  /*12710*/  IMAD.MOV.U32 R54, RZ, RZ, 0x2 ;  /* 0x00000002ff367424 */ /* 0x000fe400078e00ff */
        /* <DEDUP_REMOVED lines=18> */
.L_x_10066:
        /* <DEDUP_REMOVED lines=12> */
.L_x_10067:
        /* <DEDUP_REMOVED lines=60> */
.L_x_10065:
[----:B------:R-:W-:Y:S01]  /*12cc0*/  I2FP.F32.U32 R52, R53 ;  /* 0x0000003500347245 */ /* 0x000fe20000201000 */
[C---:B------:R-:W-:Y:S01]  /*12cd0*/  IMAD.U32 R53, R55.reuse, 0x10000, RZ ;  /* 0x0001000037357824 */ /* 0x040fe200078e00ff */
        /* <DEDUP_REMOVED lines=21> */
.L_x_10069:
        /* <DEDUP_REMOVED lines=14> */
.L_x_10070:
        /* <DEDUP_REMOVED lines=60> */
.L_x_10068:
[----:B------:R-:W-:Y:S01]  /*132d0*/  I2FP.F32.U32 R52, R53 ;  /* 0x0000003500347245 */ /* 0x000fe20000201000 */
[----:B------:R-:W-:-:S04]  /*132e0*/  IMAD.U32 R59, R59, 0x10000, RZ ;  /* 0x000100003b3b7824 */ /* 0x000fc800078e00ff */
[----:B------:R-:W-:Y:S01]  /*132f0*/  FFMA.FTZ R52, R52, R153, 1.1641532182693481445e-10 ;  /* 0x2f00000034347423 */ /* 0x000fe20000010099 */
[----:B------:R-:W-:-:S04]  /*13300*/  FMUL.FTZ R59, R59, R152 ;  /* 0x000000983b3b7220 */ /* 0x000fc80000410000 */
[----:B------:R-:W-:Y:S01]  /*13310*/  FMUL.FTZ R59, R59, UR5 ;  /* 0x000000053b3b7c20 */ /* 0x000fe20008410000 */
[----:B------:R-:W-:Y:S02]  /*13320*/  FSETP.GTU.FTZ.AND P6, PT, R52, UR4, PT ;  /* 0x0000000434007c0b */ /* 0x000fe4000bfdc000 */
[----:B------:R-:W-:Y:S02]  /*13330*/  SHF.L.U32 R52, R113, 0x10, RZ ;  /* 0x0000001071347819 */ /* 0x000fe400000006ff */
[----:B------:R-:W-:Y:S02]  /*13340*/  FSEL R59, R59, RZ, !P6 ;  /* 0x000000ff3b3b7208 */ /* 0x000fe40007000000 */
[----:B------:R-:W-:-:S03]  /*13350*/  PLOP3.LUT P6, PT, P6, PT, PT, 0x8, 0x80 ;  /* 0x000000000080781c */ /* 0x000fc600037ce170 */
[----:B------:R-:W-:-:S10]  /*13360*/  FMUL.FTZ R59, R52, R59 ;  /* 0x0000003b343b7220 */ /* 0x000fd40000410000 */
.L_x_10046:
[----:B------:R-:W-:Y:S01]  /*13370*/  SEL R52, RZ, 0x1000000, !P6 ;  /* 0x01000000ff347807 */ /* 0x000fe20007000000 */
[----:B------:R-:W-:Y:S01]  /*13380*/  VIADD R165, R147, 0x300 ;  /* 0x0000030093a57836 */ /* 0x000fe20000000000 */
[----:B------:R-:W-:Y:S02]  /*13390*/  SEL R53, RZ, 0x10000, !P5 ;  /* 0x00010000ff357807 */ /* 0x000fe40006800000 */
[----:B------:R-:W-:Y:S02]  /*133a0*/  SEL R146, RZ, 0x100, !P4 ;  /* 0x00000100ff927807 */ /* 0x000fe40006000000 */
[----:B------:R-:W-:Y:S02]  /*133b0*/  ISETP.NE.AND P5, PT, R107, RZ, PT ;  /* 0x000000ff6b00720c */ /* 0x000fe40003fa5270 */
[----:B------:R-:W-:Y:S02]  /*133c0*/  LOP3.LUT R146, R146, R52, R53, 0xfe, !PT ;  /* 0x0000003492927212 */ /* 0x000fe400078efe35 */
[----:B------:R-:W-:-:S02]  /*133d0*/  SEL R52, RZ, 0x1000000, !P2 ;  /* 0x01000000ff347807 */ /* 0x000fc40005000000 */
[----:B------:R-:W-:Y:S02]  /*133e0*/  SEL R53, RZ, 0x10000, !P1 ;  /* 0x00010000ff357807 */ /* 0x000fe40004800000 */
[----:B------:R-:W-:Y:S02]  /*133f0*/  SEL R54, RZ, 0x100, !P5 ;  /* 0x00000100ff367807 */ /* 0x000fe40006800000 */
[----:B------:R-:W-:Y:S01]  /*13400*/  ISETP.NE.AND P6, PT, R106, RZ, PT ;  /* 0x000000ff6a00720c */ /* 0x000fe20003fc5270 */
[----:B------:R-:W-:Y:S01]  /*13410*/  IMAD.WIDE.U32 R106, R163, 0x20, R148 ;  /* 0x00000020a36a7825 */ /* 0x000fe200078e0094 */
[----:B------:R-:W-:Y:S02]  /*13420*/  LOP3.LUT R54, R54, R52, R53, 0xfe, !PT ;  /* 0x0000003436367212 */ /* 0x000fe400078efe35 */
[----:B------:R-:W0:Y:S01]  /*13430*/  @P0 LDC.64 R52, c[0x0][0x3a0] ;  /* 0x0000e800ff340b82 */ /* 0x000e220000000a00 */
[----:B------:R-:W-:Y:S02]  /*13440*/  SEL R155, RZ, 0x1, !P6 ;  /* 0x00000001ff9b7807 */ /* 0x000fe40007000000 */
[----:B------:R-:W-:Y:S01]  /*13450*/  SEL R55, RZ, 0x1, !P3 ;  /* 0x00000001ff377807 */ /* 0x000fe20005800000 */
[----:B------:R-:W-:Y:S01]  /*13460*/  IMAD.WIDE.U32 R104, R165, 0x10, R104 ;  /* 0x00000010a5687825 */ /* 0x000fe200078e0068 */
[----:B------:R-:W-:Y:S01]  /*13470*/  LOP3.LUT R54, R54, R155, RZ, 0xfc, !PT ;  /* 0x0000009b36367212 */ /* 0x000fe200078efcff */
[----:B------:R-:W-:Y:S01]  /*13480*/  STG.E.128 desc[UR8][R106.64], R60 ;  /* 0x0000003c6a007986 */ /* 0x000fe2000c101d08 */
[----:B------:R-:W-:Y:S01]  /*13490*/  LOP3.LUT R55, R146, R55, RZ, 0xfc, !PT ;  /* 0x0000003792377212 */ /* 0x000fe200078efcff */
[----:B------:R-:W-:-:S02]  /*134a0*/  IMAD.WIDE.U32 R154, R163, 0x8, R150 ;  /* 0x00000008a39a7825 */ /* 0x000fc400078e0096 */
[----:B------:R1:W-:Y:S04]  /*134b0*/  STG.E.128 desc[UR8][R106.64+0x10], R56 ;  /* 0x000010386a007986 */ /* 0x0003e8000c101d08 */
[----:B------:R2:W-:Y:S01]  /*134c0*/  STG.E.64 desc[UR8][R154.64], R54 ;  /* 0x000000369a007986 */ /* 0x0005e2000c101b08 */
[----:B0-----:R-:W-:-:S03]  /*134d0*/  @P0 IMAD.WIDE.U32 R52, R165, 0x20, R52 ;  /* 0x00000020a5340825 */ /* 0x001fc600078e0034 */
[----:B-1----:R-:W5:Y:S04]  /*134e0*/  LDG.E.128 R104, desc[UR8][R104.64] ;  /* 0x0000000868687981 */ /* 0x002f68000c1e1d00 */
[----:B------:R2:W5:Y:S04]  /*134f0*/  @P0 LDG.E.128 R84, desc[UR8][R52.64] ;  /* 0x0000000834540981 */ /* 0x000568000c1e1d00 */
        /* <DEDUP_REMOVED lines=17> */
.L_x_10073:
        /* <DEDUP_REMOVED lines=12> */
.L_x_10074:
        /* <DEDUP_REMOVED lines=56> */
[----:B------:R-:W-:Y:S02]  /*13a50*/  MOV R164, R52 ;  /* 0x0000003400a47202 */ /* 0x000fe40000000f00 */
[----:B------:R-:W-:Y:S01]  /*13a60*/  MOV R52, R156 ;  /* 0x0000009c00347202 */ /* 0x000fe20000000f00 */
[----:B------:R-:W-:Y:S01]  /*13a70*/  IMAD.MOV.U32 R146, RZ, RZ, R54 ;  /* 0x000000ffff927224 */ /* 0x000fe200078e0036 */
[----:B------:R-:W-:Y:S01]  /*13a80*/  LOP3.LUT R157, R157, R154, R55, 0x96, !PT ;  /* 0x0000009a9d9d7212 */ /* 0x000fe200078e9637 */
[----:B------:R-:W-:-:S07]  /*13a90*/  IMAD.MOV.U32 R54, RZ, RZ, RZ ;  /* 0x000000ffff367224 */ /* 0x000fce00078e00ff */
.L_x_10072:
[----:B------:R-:W-:Y:S01]  /*13aa0*/  I2FP.F32.U32 R52, R52 ;  /* 0x0000003400347245 */ /* 0x000fe20000201000 */
[----:B------:R-:W-:Y:S01]  /*13ab0*/  HFMA2 R55, -RZ, RZ, 0, 1.1920928955078125e-07 ;  /* 0x00000002ff377431 */ /* 0x000fe200000001ff */
[----:B-----5:R-:W-:Y:S02]  /*13ac0*/  SHF.L.U32 R53, R104, 0x10, RZ ;  /* 0x0000001068357819 */ /* 0x020fe400000006ff */
        /* <DEDUP_REMOVED lines=21> */
.L_x_10076:
        /* <DEDUP_REMOVED lines=12> */
.L_x_10077:
        /* <DEDUP_REMOVED lines=49> */
[----:B------:R-:W-:-:S04]  /*13ff0*/  IMAD.WIDE.U32 R156, R157, -0x2daee0ad, RZ ;  /* 0xd2511f539d9c7825 */ /* 0x000fc800078e00ff */
[----:B------:R-:W-:Y:S01]  /*14000*/  VIADD R155, R138, 0x8ff34781 ;  /* 0x8ff347818a9b7836 */ /* 0x000fe20000000000 */
[----:B------:R-:W-:Y:S02]  /*14010*/  LOP3.LUT R55, R55, R54, R157, 0x96, !PT ;  /* 0x0000003637377212 */ /* 0x000fe400078e969d */
[----:B------:R-:W-:-:S03]  /*14020*/  IADD3 R157, PT, PT, R139, -0x695add53, RZ ;  /* 0x96a522ad8b9d7810 */ /* 0x000fc60007ffe0ff */
[----:B------:R-:W-:-:S04]  /*14030*/  IMAD.WIDE.U32 R54, R55, -0x326172a9, RZ ;  /* 0xcd9e8d5737367825 */ /* 0x000fc800078e00ff */
[----:B------:R-:W-:Y:S01]  /*14040*/  IMAD.MOV.U32 R164, RZ, RZ, R54 ;  /* 0x000000ffffa47224 */ /* 0x000fe200078e0036 */
[----:B------:R-:W-:Y:S01]  /*14050*/  LOP3.LUT R162, R155, R154, R55, 0x96, !PT ;  /* 0x0000009a9ba27212 */ /* 0x000fe200078e9637 */
[----:B------:R-:W-:-:S04]  /*14060*/  IMAD.WIDE.U32 R154, R53, -0x2daee0ad, RZ ;  /* 0xd2511f53359a7825 */ /* 0x000fc800078e00ff */
[----:B------:R-:W-:Y:S01]  /*14070*/  HFMA2 R55, -RZ, RZ, 0, 0 ;  /* 0x00000000ff377431 */ /* 0x000fe200000001ff */
[----:B------:R-:W-:Y:S01]  /*14080*/  MOV R53, R146 ;  /* 0x0000009200357202 */ /* 0x000fe20000000f00 */
[----:B------:R-:W-:Y:S01]  /*14090*/  IMAD.MOV.U32 R146, RZ, RZ, R154 ;  /* 0x000000ffff927224 */ /* 0x000fe200078e009a */
[----:B------:R-:W-:-:S07]  /*140a0*/  LOP3.LUT R157, R157, R156, R155, 0x96, !PT ;  /* 0x0000009c9d9d7212 */ /* 0x000fce00078e969b */
.L_x_10075:
[----:B------:R-:W-:Y:S01]  /*140b0*/  I2FP.F32.U32 R54, R53 ;  /* 0x0000003500367245 */ /* 0x000fe20000201000 */
[----:B------:R-:W-:Y:S01]  /*140c0*/  IMAD.U32 R53, R104, 0x10000, RZ ;  /* 0x0001000068357824 */ /* 0x000fe200078e00ff */
[----:B------:R-:W-:Y:S01]  /*140d0*/  ISETP.NE.AND P1, PT, R55, 0x1, PT ;  /* 0x000000013700780c */ /* 0x000fe20003f25270 */
[----:B------:R-:W-:Y:S02]  /*140e0*/  IMAD.MOV.U32 R154, RZ, RZ, 0x2 ;  /* 0x00000002ff9a7424 */ /* 0x000fe400078e00ff */
        /* <DEDUP_REMOVED lines=18> */
.L_x_10079:
        /* <DEDUP_REMOVED lines=12> */
.L_x_10080:
        /* <DEDUP_REMOVED lines=56> */
[----:B------:R-:W-:Y:S02]  /*14650*/  VIADD R157, R139, 0x96a522ad ;  /* 0x96a522ad8b9d7836 */ /* 0x000fe40000000000 */
[----:B------:R-:W-:Y:S01]  /*14660*/  IMAD.MOV.U32 R54, RZ, RZ, R146 ;  /* 0x000000ffff367224 */ /* 0x000fe200078e0092 */
[----:B------:R-:W-:Y:S01]  /*14670*/  MOV R146, R154 ;  /* 0x0000009a00927202 */ /* 0x000fe20000000f00 */
[----:B------:R-:W-:Y:S01]  /*14680*/  IMAD.MOV.U32 R154, RZ, RZ, RZ ;  /* 0x000000ffff9a7224 */ /* 0x000fe200078e00ff */
[----:B------:R-:W-:-:S07]  /*14690*/  LOP3.LUT R157, R157, R156, R155, 0x96, !PT ;  /* 0x0000009c9d9d7212 */ /* 0x000fce00078e969b */
.L_x_10078:
[----:B------:R-:W-:Y:S01]  /*146a0*/  I2FP.F32.U32 R54, R54 ;  /* 0x0000003600367245 */ /* 0x000fe20000201000 */
[----:B------:R-:W-:Y:S01]  /*146b0*/  IMAD.MOV.U32 R104, RZ, RZ, R164 ;  /* 0x000000ffff687224 */ /* 0x000fe200078e00a4 */
[----:B------:R-:W-:Y:S02]  /*146c0*/  SHF.L.U32 R55, R105, 0x10, RZ ;  /* 0x0000001069377819 */ /* 0x000fe400000006ff */
[----:B------:R-:W-:Y:S01]  /*146d0*/  ISETP.NE.AND P2, PT, R154, 0x1, PT ;  /* 0x000000019a00780c */ /* 0x000fe20003f45270 */
[----:B------:R-:W-:Y:S02]  /*146e0*/  FFMA.FTZ R54, R54, R153, 1.1641532182693481445e-10 ;  /* 0x2f00000036367423 */ /* 0x000fe40000010099 */
[----:B------:R-:W-:-:S03]  /*146f0*/  FMUL.FTZ R55, R55, R152 ;  /* 0x0000009837377220 */ /* 0x000fc60000410000 */
[----:B------:R-:W-:Y:S01]  /*14700*/  FSETP.GTU.FTZ.AND P1, PT, R54, UR4, PT ;  /* 0x0000000436007c0b */ /* 0x000fe2000bf3c000 */
[----:B------:R-:W-:Y:S01]  /*14710*/  FMUL.FTZ R55, R55, UR5 ;  /* 0x0000000537377c20 */ /* 0x000fe20008410000 */
[----:B------:R-:W-:-:S04]  /*14720*/  IMAD.U32 R54, R34, 0x10000, RZ ;  /* 0x0001000022367824 */ /* 0x000fc800078e00ff */
[----:B------:R-:W-:Y:S02]  /*14730*/  FSEL R55, R55, RZ, !P1 ;  /* 0x000000ff37377208 */ /* 0x000fe40004800000 */
[----:B------:R-:W-:-:S03]  /*14740*/  PLOP3.LUT P1, PT, P1, PT, PT, 0x8, 0x80 ;  /* 0x000000000080781c */ /* 0x000fc60000f2e170 */
[----:B------:R-:W-:Y:S01]  /*14750*/  FFMA.FTZ R54, R55, R54, R86 ;  /* 0x0000003637367223 */ /* 0x000fe20000010056 */
[----:B------:R-:W-:Y:S01]  /*14760*/  PRMT R55, R105, 0x7632, R55 ;  /* 0x0000763269377816 */ /* 0x000fe20000000037 */
[----:B------:R-:W-:Y:S01]  /*14770*/  HFMA2 R105, -RZ, RZ, 0, 1.1920928955078125e-07 ;  /* 0x00000002ff697431 */ /* 0x000fe200000001ff */
        /* <DEDUP_REMOVED lines=9> */
.L_x_10082:
        /* <DEDUP_REMOVED lines=12> */
.L_x_10083:
        /* <DEDUP_REMOVED lines=56> */
[----:B------:R-:W-:-:S03]  /*14c50*/  IADD3 R157, PT, PT, R139, -0x695add53, RZ ;  /* 0x96a522ad8b9d7810 */ /* 0x000fc60007ffe0ff */
[----:B------:R-:W-:Y:S01]  /*14c60*/  HFMA2 R105, -RZ, RZ, 0, 0 ;  /* 0x00000000ff697431 */ /* 0x000fe200000001ff */
[----:B------:R-:W-:Y:S01]  /*14c70*/  MOV R104, R146 ;  /* 0x0000009200687202 */ /* 0x000fe20000000f00 */
[----:B------:R-:W-:Y:S01]  /*14c80*/  IMAD.MOV.U32 R146, RZ, RZ, R154 ;  /* 0x000000ffff927224 */ /* 0x000fe200078e009a */
[----:B------:R-:W-:-:S07]  /*14c90*/  LOP3.LUT R157, R157, R156, R155, 0x96, !PT ;  /* 0x0000009c9d9d7212 */ /* 0x000fce00078e969b */
.L_x_10081:
        /* <DEDUP_REMOVED lines=22> */
.L_x_10085:
        /* <DEDUP_REMOVED lines=12> */
.L_x_10086:
        /* <DEDUP_REMOVED lines=61> */
.L_x_10084:
        /* <DEDUP_REMOVED lines=23> */
.L_x_10088:
        /* <DEDUP_REMOVED lines=12> */
.L_x_10089:
        /* <DEDUP_REMOVED lines=51> */
[----:B------:R-:W-:-:S05]  /*157f0*/  LOP3.LUT R155, R155, R154, R159, 0x96, !PT ;  /* 0x0000009a9b9b7212 */ /* 0x000fca00078e969f */
[----:B------:R-:W-:-:S04]  /*15800*/  IMAD.WIDE.U32 R154, R155, -0x326172a9, RZ ;  /* 0xcd9e8d579b9a7825 */ /* 0x000fc800078e00ff */
[----:B------:R-:W-:Y:S01]  /*15810*/  IMAD.MOV.U32 R164, RZ, RZ, R154 ;  /* 0x000000ffffa47224 */ /* 0x000fe200078e009a */
[----:B------:R-:W-:Y:S01]  /*15820*/  LOP3.LUT R162, R157, R156, R155, 0x96, !PT ;  /* 0x0000009c9da27212 */ /* 0x000fe200078e969b */
[----:B------:R-:W-:Y:S01]  /*15830*/  IMAD.WIDE.U32 R156, R105, -0x2daee0ad, RZ ;  /* 0xd2511f53699c7825 */ /* 0x000fe200078e00ff */
[----:B------:R-:W-:-:S03]  /*15840*/  IADD3 R105, PT, PT, R139, -0x695add53, RZ ;  /* 0x96a522ad8b697810 */ /* 0x000fc60007ffe0ff */
[----:B------:R-:W-:Y:S01]  /*15850*/  HFMA2 R155, -RZ, RZ, 0, 0 ;  /* 0x00000000ff9b7431 */ /* 0x000fe200000001ff */
[----:B------:R-:W-:Y:S02]  /*15860*/  LOP3.LUT R157, R105, R158, R157, 0x96, !PT ;  /* 0x0000009e699d7212 */ /* 0x000fe400078e969d */
[----:B------:R-:W-:Y:S01]  /*15870*/  MOV R105, R146 ;  /* 0x0000009200697202 */ /* 0x000fe20000000f00 */
[----:B------:R-:W-:-:S07]  /*15880*/  IMAD.MOV.U32 R146, RZ, RZ, R156 ;  /* 0x000000ffff927224 */ /* 0x000fce00078e009c */
.L_x_10087:
        /* <DEDUP_REMOVED lines=22> */
.L_x_10091:
        /* <DEDUP_REMOVED lines=12> */
.L_x_10092:
        /* <DEDUP_REMOVED lines=57> */
[----:B------:R-:W-:Y:S01]  /*15e40*/  VIADD R155, R139, 0x96a522ad ;  /* 0x96a522ad8b9b7836 */ /* 0x000fe20000000000 */
[----:B------:R-:W-:Y:S01]  /*15e50*/  MOV R146, R156 ;  /* 0x0000009c00927202 */ /* 0x000fe20000000f00 */
[----:B------:R-:W-:-:S03]  /*15e60*/  IMAD.MOV.U32 R156, RZ, RZ, RZ ;  /* 0x000000ffff9c7224 */ /* 0x000fc600078e00ff */
[----:B------:R-:W-:-:S07]  /*15e70*/  LOP3.LUT R157, R155, R158, R157, 0x96, !PT ;  /* 0x0000009e9b9d7212 */ /* 0x000fce00078e969d */
.L_x_10090:
[----:B------:R-:W-:Y:S01]  /*15e80*/  I2FP.F32.U32 R106, R106 ;  /* 0x0000006a006a7245 */ /* 0x000fe20000201000 */
[----:B------:R-:W-:Y:S01]  /*15e90*/  HFMA2 R154, -RZ, RZ, 0, 1.1920928955078125e-07 ;  /* 0x00000002ff9a7431 */ /* 0x000fe200000001ff */
[C---:B------:R-:W-:Y:S02]  /*15ea0*/  SHF.L.U32 R155, R107.reuse, 0x10, RZ ;  /* 0x000000106b9b7819 */ /* 0x040fe400000006ff */
        /* <DEDUP_REMOVED lines=20> */
.L_x_10094:
        /* <DEDUP_REMOVED lines=14> */
.L_x_10095:
        /* <DEDUP_REMOVED lines=61> */
.L_x_10093:
        /* <DEDUP_REMOVED lines=11> */
.L_x_10071:
        /* <DEDUP_REMOVED lines=15> */
.L_x_10098:
        /* <DEDUP_REMOVED lines=12> */
.L_x_10099:
        /* <DEDUP_REMOVED lines=56> */
[----:B------:R-:W-:-:S04]  /*16a80*/  IMAD.WIDE.U32 R54, R55, -0x2daee0ad, RZ ;  /* 0xd2511f5337367825 */ /* 0x000fc800078e00ff */
[----:B------:R-:W-:Y:S01]  /*16a90*/  IMAD.MOV.U32 R52, RZ, RZ, R156 ;  /* 0x000000ffff347224 */ /* 0x000fe200078e009c */
[----:B------:R-:W-:Y:S01]  /*16aa0*/  MOV R146, R54 ;  /* 0x0000003600927202 */ /* 0x000fe20000000f00 */
[----:B------:R-:W-:Y:S01]  /*16ab0*/  HFMA2 R54, -RZ, RZ, 0, 0 ;  /* 0x00000000ff367431 */ /* 0x000fe200000001ff */
[----:B------:R-:W-:-:S07]  /*16ac0*/  LOP3.LUT R157, R157, R154, R55, 0x96, !PT ;  /* 0x0000009a9d9d7212 */ /* 0x000fce00078e9637 */
.L_x_10097:
[----:B------:R-:W-:Y:S01]  /*16ad0*/  I2FP.F32.U32 R52, R52 ;  /* 0x0000003400347245 */ /* 0x000fe20000201000 */
[----:B-----5:R-:W-:Y:S01]  /*16ae0*/  IMAD.U32 R53, R104, 0x10000, RZ ;  /* 0x0001000068357824 */ /* 0x020fe200078e00ff */
[----:B------:R-:W-:Y:S01]  /*16af0*/  ISETP.NE.AND P1, PT, R54, 0x1, PT ;  /* 0x000000013600780c */ /* 0x000fe20003f25270 */
[----:B------:R-:W-:Y:S01]  /*16b00*/  IMAD.MOV.U32 R55, RZ, RZ, 0x2 ;  /* 0x00000002ff377424 */ /* 0x000fe200078e00ff */
[----:B------:R-:W-:Y:S01]  /*16b10*/  PRMT R104, R104, 0x7632, R104 ;  /* 0x0000763268687816 */ /* 0x000fe20000000068 */
[----:B------:R-:W-:Y:S01]  /*16b20*/  FFMA.FTZ R52, R52, R153, 1.1641532182693481445e-10 ;  /* 0x2f00000034347423 */ /* 0x000fe20000010099 */
[----:B------:R-:W-:-:S04]  /*16b30*/  FMUL.FTZ R53, R53, R152 ;  /* 0x0000009835357220 */ /* 0x000fc80000410000 */
[----:B------:R-:W-:Y:S01]  /*16b40*/  FSETP.GTU.FTZ.AND P0, PT, R52, UR4, PT ;  /* 0x0000000434007c0b */ /* 0x000fe2000bf1c000 */
[----:B------:R-:W-:Y:S01]  /*16b50*/  FMUL.FTZ R52, R53, UR5 ;  /* 0x0000000535347c20 */ /* 0x000fe20008410000 */
[----:B------:R-:W-:-:S04]  /*16b60*/  SHF.L.U32 R53, R33, 0x10, RZ ;  /* 0x0000001021357819 */ /* 0x000fc800000006ff */
        /* <DEDUP_REMOVED lines=14> */
.L_x_10101:
        /* <DEDUP_REMOVED lines=12> */
.L_x_10102:
        /* <DEDUP_REMOVED lines=21> */
[----:B------:R-:W-:Y:S01]  /*16e60*/  VIADD R155, R139, 0xed9eba14 ;  /* 0xed9eba148b9b7836 */ /* 0x000fe20000000000 */
[----:B------:R-:W-:-:S03]  /*16e70*/  IADD3 R53, PT, PT, R138, 0x78dde6e4, RZ ;  /* 0x78dde6e48a357810 */ /* 0x000fc60007ffe0ff */
[----:B------:R-:W-:-:S05]  /*16e80*/  IMAD.WIDE.U32 R156, R156, -0x326172a9, RZ ;  /* 0xcd9e8d579c9c7825 */ /* 0x000fca00078e00ff */
[----:B------:R-:W-:Y:S01]  /*16e90*/  LOP3.LUT R53, R53, R54, R157, 0x96, !PT ;  /* 0x0000003635357212 */ /* 0x000fe200078e969d */
        /* <DEDUP_REMOVED lines=32> */
[----:B------:R-:W-:Y:S01]  /*170a0*/  IMAD.MOV.U32 R53, RZ, RZ, R146 ;  /* 0x000000ffff357224 */ /* 0x000fe200078e0092 */
[----:B------:R-:W-:Y:S01]  /*170b0*/  LOP3.LUT R157, R157, R156, R155, 0x96, !PT ;  /* 0x0000009c9d9d7212 */ /* 0x000fe200078e969b */
[----:B------:R-:W-:Y:S01]  /*170c0*/  IMAD.MOV.U32 R55, RZ, RZ, RZ ;  /* 0x000000ffff377224 */ /* 0x000fe200078e00ff */
[----:B------:R-:W-:-:S07]  /*170d0*/  MOV R146, R154 ;  /* 0x0000009a00927202 */ /* 0x000fce0000000f00 */
.L_x_10100:
[----:B------:R-:W-:Y:S01]  /*170e0*/  I2FP.F32.U32 R54, R53 ;  /* 0x0000003500367245 */ /* 0x000fe20000201000 */
[----:B------:R-:W-:Y:S01]  /*170f0*/  HFMA2 R154, -RZ, RZ, 0, 1.1920928955078125e-07 ;  /* 0x00000002ff9a7431 */ /* 0x000fe200000001ff */
        /* <DEDUP_REMOVED lines=20> */
.L_x_10104:
        /* <DEDUP_REMOVED lines=12> */
.L_x_10105:
        /* <DEDUP_REMOVED lines=56> */
[----:B------:R-:W-:Y:S02]  /*17680*/  IADD3 R157, PT, PT, R139, -0x695add53, RZ ;  /* 0x96a522ad8b9d7810 */ /* 0x000fe40007ffe0ff */
[----:B------:R-:W-:Y:S01]  /*17690*/  MOV R54, R146 ;  /* 0x0000009200367202 */ /* 0x000fe20000000f00 */
[----:B------:R-:W-:Y:S02]  /*176a0*/  IMAD.MOV.U32 R146, RZ, RZ, R154 ;  /* 0x000000ffff927224 */ /* 0x000fe400078e009a */
[----:B------:R-:W-:Y:S01]  /*176b0*/  HFMA2 R154, -RZ, RZ, 0, 0 ;  /* 0x00000000ff9a7431 */ /* 0x000fe200000001ff */
[----:B------:R-:W-:-:S07]  /*176c0*/  LOP3.LUT R157, R157, R156, R155, 0x96, !PT ;  /* 0x0000009c9d9d7212 */ /* 0x000fce00078e969b */
.L_x_10103:
[----:B------:R-:W-:Y:S01]  /*176d0*/  I2FP.F32.U32 R54, R54 ;  /* 0x0000003600367245 */ /* 0x000fe20000201000 */
[----:B------:R-:W-:Y:S01]  /*176e0*/  IMAD.U32 R55, R105, 0x10000, RZ ;  /* 0x0001000069377824 */ /* 0x000fe200078e00ff */
[----:B------:R-:W-:Y:S02]  /*176f0*/  ISETP.NE.AND P2, PT, R154, 0x1, PT ;  /* 0x000000019a00780c */ /* 0x000fe40003f45270 */
[----:B------:R-:W-:Y:S01]  /*17700*/  MOV R104, R164 ;  /* 0x000000a400687202 */ /* 0x000fe20000000f00 */
        /* <DEDUP_REMOVED lines=8> */
[----:B------:R-:W-:Y:S01]  /*17790*/  PRMT R55, R105, 0x7632, R55 ;  /* 0x0000763269377816 */ /* 0x000fe20000000037 */
[----:B------:R-:W-:Y:S01]  /*177a0*/  IMAD.MOV.U32 R105, RZ, RZ, 0x2 ;  /* 0x00000002ff697424 */ /* 0x000fe200078e00ff */
[----:B------:R-:W-:Y:S07]  /*177b0*/  @!P2 BRA `(.L_x_10106) ;  /* 0x000000040044a947 */ /* 0x000fee0003800000 */
        /* <DEDUP_REMOVED lines=8> */
.L_x_10107:
        /* <DEDUP_REMOVED lines=12> */
.L_x_10108:
        /* <DEDUP_REMOVED lines=61> */
.L_x_10106:
        /* <DEDUP_REMOVED lines=22> */
.L_x_10110:
        /* <DEDUP_REMOVED lines=12> */
.L_x_10111:
        /* <DEDUP_REMOVED lines=61> */
.L_x_10109:
[----:B------:R-:W-:Y:S01]  /*182c0*/  I2FP.F32.U32 R104, R104 ;  /* 0x0000006800687245 */ /* 0x000fe20000201000 */
[----:B------:R-:W-:Y:S01]  /*182d0*/  IMAD.U32 R105, R106, 0x10000, RZ ;  /* 0x000100006a697824 */ /* 0x000fe200078e00ff */
        /* <DEDUP_REMOVED lines=21> */
.L_x_10113:
        /* <DEDUP_REMOVED lines=12> */
.L_x_10114:
        /* <DEDUP_REMOVED lines=49> */
[----:B------:R-:W-:-:S05]  /*18800*/  IMAD.WIDE.U32 R154, R155, -0x2daee0ad, RZ ;  /* 0xd2511f539b9a7825 */ /* 0x000fca00078e00ff */
        /* <DEDUP_REMOVED lines=11> */
.L_x_10112:
[----:B------:R-:W-:Y:S01]  /*188c0*/  I2FP.F32.U32 R154, R105 ;  /* 0x00000069009a7245 */ /* 0x000fe20000201000 */
[----:B------:R-:W-:Y:S01]  /*188d0*/  HFMA2 R156, -RZ, RZ, 0, 1.1920928955078125e-07 ;  /* 0x00000002ff9c7431 */ /* 0x000fe200000001ff */
[----:B------:R-:W-:Y:S01]  /*188e0*/  SHF.L.U32 R105, R106, 0x10, RZ ;  /* 0x000000106a697819 */ /* 0x000fe200000006ff */
[----:B------:R-:W-:Y:S01]  /*188f0*/  IMAD.U32 R106, R110, 0x10000, RZ ;  /* 0x000100006e6a7824 */ /* 0x000fe200078e00ff */
        /* <DEDUP_REMOVED lines=18> */
.L_x_10116:
        /* <DEDUP_REMOVED lines=12> */
.L_x_10117:
        /* <DEDUP_REMOVED lines=58> */
[----:B------:R-:W-:Y:S02]  /*18e80*/  HFMA2 R156, -RZ, RZ, 0, 0 ;  /* 0x00000000ff9c7431 */ /* 0x000fe400000001ff */
[----:B------:R-:W-:Y:S01]  /*18e90*/  IMAD.MOV.U32 R146, RZ, RZ, R154 ;  /* 0x000000ffff927224 */ /* 0x000fe200078e009a */
[----:B------:R-:W-:-:S07]  /*18ea0*/  LOP3.LUT R157, R157, R158, R155, 0x96, !PT ;  /* 0x0000009e9d9d7212 */ /* 0x000fce00078e969b */
.L_x_10115:
        /* <DEDUP_REMOVED lines=23> */
.L_x_10119:
        /* <DEDUP_REMOVED lines=14> */
.L_x_10120:
        /* <DEDUP_REMOVED lines=61> */
.L_x_10118:
[----:B------:R-:W-:Y:S02]  /*194d0*/  I2FP.F32.U32 R156, R155 ;  /* 0x0000009b009c7245 */ /* 0x000fe40000201000 */
[----:B------:R-:W-:-:S03]  /*194e0*/  SHF.L.U32 R107, R107, 0x10, RZ ;  /* 0x000000106b6b7819 */ /* 0x000fc600000006ff */
[----:B------:R-:W-:Y:S02]  /*194f0*/  FFMA.FTZ R156, R156, R153, 1.1641532182693481445e-10 ;  /* 0x2f0000009c9c7423 */ /* 0x000fe40000010099 */
[----:B------:R-:W-:Y:S01]  /*19500*/  FMUL.FTZ R107, R107, R152 ;  /* 0x000000986b6b7220 */ /* 0x000fe20000410000 */
[----:B------:R-:W-:Y:S02]  /*19510*/  IMAD.U32 R152, R109, 0x10000, RZ ;  /* 0x000100006d987824 */ /* 0x000fe400078e00ff */
[----:B------:R-:W-:Y:S01]  /*19520*/  FSETP.GTU.FTZ.AND P6, PT, R156, UR4, PT ;  /* 0x000000049c007c0b */ /* 0x000fe2000bfdc000 */
[----:B------:R-:W-:-:S05]  /*19530*/  FMUL.FTZ R107, R107, UR5 ;  /* 0x000000056b6b7c20 */ /* 0x000fca0008410000 */
[----:B------:R-:W-:Y:S02]  /*19540*/  FSEL R107, R107, RZ, !P6 ;  /* 0x000000ff6b6b7208 */ /* 0x000fe40007000000 */
[----:B------:R-:W-:-:S03]  /*19550*/  PLOP3.LUT P6, PT, P6, PT, PT, 0x8, 0x80 ;  /* 0x000000000080781c */ /* 0x000fc600037ce170 */
[----:B------:R-:W-:-:S10]  /*19560*/  FMUL.FTZ R107, R152, R107 ;  /* 0x0000006b986b7220 */ /* 0x000fd40000410000 */
.L_x_10096:
[----:B------:R-:W-:Y:S01]  /*19570*/  SEL R152, RZ, 0x1000000, !P6 ;  /* 0x01000000ff987807 */ /* 0x000fe20007000000 */
[C---:B------:R-:W-:Y:S01]  /*19580*/  IMAD.WIDE.U32 R148, R165.reuse, 0x20, R148 ;  /* 0x00000020a5947825 */ /* 0x040fe200078e0094 */
[----:B------:R-:W-:Y:S01]  /*19590*/  ISETP.NE.AND P6, PT, R160, RZ, PT ;  /* 0x000000ffa000720c */ /* 0x000fe20003fc5270 */
[----:B------:R-:W-:Y:S01]  /*195a0*/  BSSY.RECONVERGENT B0, `(.L_x_10121) ;  /* 0x000008e000007945 */ /* 0x000fe20003800200 */
[----:B------:R-:W-:Y:S01]  /*195b0*/  SEL R153, RZ, 0x10000, !P5 ;  /* 0x00010000ff997807 */ /* 0x000fe20006800000 */
[----:B------:R-:W-:Y:S01]  /*195c0*/  IMAD.WIDE.U32 R150, R165, 0x8, R150 ;  /* 0x00000008a5967825 */ /* 0x000fe200078e0096 */
[----:B------:R-:W-:Y:S01]  /*195d0*/  SEL R160, RZ, 0x100, !P4 ;  /* 0x00000100ffa07807 */ /* 0x000fe20006000000 */
[----:B------:R-:W-:Y:S01]  /*195e0*/  STG.E.128 desc[UR8][R148.64], R52 ;  /* 0x0000003494007986 */ /* 0x000fe2000c101d08 */
[----:B------:R-:W-:Y:S02]  /*195f0*/  SEL R159, RZ, 0x100, !P0 ;  /* 0x00000100ff9f7807 */ /* 0x000fe40004000000 */
[----:B------:R-:W-:Y:S01]  /*19600*/  LOP3.LUT R160, R160, R152, R153, 0xfe, !PT ;  /* 0x00000098a0a07212 */ /* 0x000fe200078efe99 */
[----:B------:R-:W-:Y:S01]  /*19610*/  FADD.FTZ R152, RZ, R76 ;  /* 0x0000004cff987221 */ /* 0x000fe20000010000 */
[----:B------:R0:W-:Y:S01]  /*19620*/  STG.E.128 desc[UR8][R148.64+0x10], R104 ;  /* 0x0000106894007986 */ /* 0x0001e2000c101d08 */
[----:B------:R-:W-:-:S02]  /*19630*/  LOP3.LUT P0, RZ, R145, 0x1f, RZ, 0xc0, !PT ;  /* 0x0000001f91ff7812 */ /* 0x000fc4000780c0ff */
[----:B------:R-:W-:-:S04]  /*19640*/  FADD.FTZ R153, R152, R77 ;  /* 0x0000004d98997221 */ /* 0x000fc80000010000 */
[----:B------:R-:W-:-:S04]  /*19650*/  FADD.FTZ R152, R153, R78 ;  /* 0x0000004e99987221 */ /* 0x000fc80000010000 */
[----:B------:R-:W-:-:S04]  /*19660*/  FADD.FTZ R153, R152, R79 ;  /* 0x0000004f98997221 */ /* 0x000fc80000010000 */
[----:B------:R-:W-:-:S04]  /*19670*/  FADD.FTZ R152, R153, R72 ;  /* 0x0000004899987221 */ /* 0x000fc80000010000 */
[----:B------:R-:W-:-:S04]  /*19680*/  FADD.FTZ R153, R152, R73 ;  /* 0x0000004998997221 */ /* 0x000fc80000010000 */
[----:B------:R-:W-:-:S04]  /*19690*/  FADD.FTZ R152, R153, R74 ;  /* 0x0000004a99987221 */ /* 0x000fc80000010000 */
[----:B------:R-:W-:Y:S01]  /*196a0*/  FADD.FTZ R153, R152, R75 ;  /* 0x0000004b98997221 */ /* 0x000fe20000010000 */
[----:B------:R-:W-:-:S03]  /*196b0*/  SEL R152, RZ, 0x10000, !P1 ;  /* 0x00010000ff987807 */ /* 0x000fc60004800000 */
[----:B0-----:R-:W-:-:S04]  /*196c0*/  FADD.FTZ R148, R153, R68 ;  /* 0x0000004499947221 */ /* 0x001fc80000010000 */
        /* <DEDUP_REMOVED lines=23> */
[----:B------:R-:W-:Y:S01]  /*19840*/  FADD.FTZ R148, R148, R107 ;  /* 0x0000006b94947221 */ /* 0x000fe20000010000 */
[----:B------:R-:W-:-:S04]  /*19850*/  LOP3.LUT R159, R159, R149, R152, 0xfe, !PT ;  /* 0x000000959f9f7212 */ /* 0x000fc800078efe98 */
        /* <DEDUP_REMOVED lines=12> */
[----:B------:R-:W-:Y:S02]  /*19920*/  SEL R152, RZ, 0x1, !P6 ;  /* 0x00000001ff987807 */ /* 0x000fe40007000000 */
[----:B------:R-:W-:Y:S01]  /*19930*/  LOP3.LUT R153, R160, R153, RZ, 0xfc, !PT ;  /* 0x00000099a0997212 */ /* 0x000fe200078efcff */
[C---:B------:R-:W-:Y:S01]  /*19940*/  FADD.FTZ R149, -R148.reuse, R76 ;  /* 0x0000004c94957221 */ /* 0x040fe20000010100 */
[----:B------:R-:W-:Y:S01]  /*19950*/  FADD.FTZ R156, -R148, R77 ;  /* 0x0000004d949c7221 */ /* 0x000fe20000010100 */
[----:B------:R-:W-:Y:S02]  /*19960*/  LOP3.LUT R152, R159, R152, RZ, 0xfc, !PT ;  /* 0x000000989f987212 */ /* 0x000fe400078efcff */
[----:B------:R-:W-:-:S03]  /*19970*/  FFMA.FTZ R149, R149, R149, RZ ;  /* 0x0000009595957223 */ /* 0x000fc600000100ff */
[----:B------:R-:W-:Y:S01]  /*19980*/  STG.E.64 desc[UR8][R150.64], R152 ;  /* 0x0000009896007986 */ /* 0x000fe2000c101b08 */
        /* <DEDUP_REMOVED lines=79> */
.L_x_10122:
[----:B------:R-:W-:Y:S05]  /*19e80*/  BSYNC.RECONVERGENT B0 ;  /* 0x0000000000007941 */ /* 0x000fea0003800200 */
.L_x_10121:
        /* <DEDUP_REMOVED lines=15> */
.L_x_10124:
[----:B------:R-:W-:Y:S05]  /*19f80*/  BSYNC.RECONVERGENT B0 ;  /* 0x0000000000007941 */ /* 0x000fea0003800200 */
.L_x_10123:
[----:B------:R-:W1:Y:S01]  /*19f90*/  SHFL.DOWN PT, R151, R150, 0x4, 0x1f ;  /* 0x08801f0096977f89 */ /* 0x000e6200000e0000 */
[----:B------:R-:W-:Y:S01]  /*19fa0*/  I2FP.F32.U32 R155, R150 ;  /* 0x00000096009b7245 */ /* 0x000fe20000201000 */
[----:B------:R-:W-:Y:S01]  /*19fb0*/  UPLOP3.LUT UP0, UPT, UPT, UPT, UP0, 0x40, 0x4 ;  /* 0x000000000004789c */ /* 0x000fe20003f0e800 */
[----:B------:R-:W-:Y:S01]  /*19fc0*/  ISETP.NE.AND P0, PT, R145, RZ, PT ;  /* 0x000000ff9100720c */ /* 0x000fe20003f05270 */
[----:B0-----:R-:W0:Y:S01]  /*19fd0*/  SHFL.DOWN PT, R153, R148, 0x4, 0x1f ;  /* 0x08801f0094997f89 */ /* 0x001e2200000e0000 */
[----:B------:R-:W2:Y:S01]  /*19fe0*/  LDC R145, c[0x0][0x448] ;  /* 0x00011200ff917b82 */ /* 0x000ea20000000800 */
[----:B------:R-:W-:Y:S02]  /*19ff0*/  ISETP.NE.AND P1, PT, RZ, UR13, PT ;  /* 0x0000000dff007c0c */ /* 0x000fe4000bf25270 */
[----:B-1----:R-:W-:Y:S01]  /*1a000*/  I2FP.F32.S32 R156, R151 ;  /* 0x00000097009c7245 */ /* 0x002fe20000201400 */
[----:B------:R-:W-:Y:S02]  /*1a010*/  IMAD.IADD R151, R151, 0x1, R150 ;  /* 0x0000000197977824 */ /* 0x000fe400078e0296 */
[----:B0-----:R-:W-:-:S02]  /*1a020*/  FADD.FTZ R152, -R153, R148 ;  /* 0x0000009499987221 */ /* 0x001fc40000010100 */
[----:B------:R-:W-:Y:S02]  /*1a030*/  FMUL.FTZ R158, R153, R156 ;  /* 0x0000009c999e7220 */ /* 0x000fe40000410000 */
[----:B------:R-:W-:Y:S02]  /*1a040*/  FMUL.FTZ R152, R152, R152 ;  /* 0x0000009898987220 */ /* 0x000fe40000410000 */
[----:B------:R-:W-:Y:S01]  /*1a050*/  FFMA.FTZ R159, R155, R148, R158 ;  /* 0x000000949b9f7223 */ /* 0x000fe2000001009e */
[----:B------:R-:W-:Y:S01]  /*1a060*/  I2FP.F32.S32 R148, R151 ;  /* 0x0000009700947245 */ /* 0x000fe20000201400 */
[----:B------:R-:W-:Y:S02]  /*1a070*/  FMUL.FTZ R155, R152, R155 ;  /* 0x0000009b989b7220 */ /* 0x000fe40000410000 */
[----:B------:R-:W0:Y:S01]  /*1a080*/  SHFL.DOWN PT, R152, R149, 0x4, 0x1f ;  /* 0x08801f0095987f89 */ /* 0x000e2200000e0000 */
[----:B------:R-:W1:Y:S01]  /*1a090*/  MUFU.RCP R150, R148 ;  /* 0x0000009400967308 */ /* 0x000e620000001000 */
[----:B------:R-:W-:Y:S01]  /*1a0a0*/  FMUL.FTZ R155, R155, R156 ;  /* 0x0000009c9b9b7220 */ /* 0x000fe20000410000 */
[----:B-1----:R-:W-:Y:S01]  /*1a0b0*/  FMUL.FTZ R159, R150, R159 ;  /* 0x0000009f969f7220 */ /* 0x002fe20000410000 */
[----:B0-----:R-:W-:-:S04]  /*1a0c0*/  FADD.FTZ R153, R152, R149 ;  /* 0x0000009598997221 */ /* 0x001fc80000010000 */
[----:B------:R-:W0:Y:S01]  /*1a0d0*/  SHFL.DOWN PT, R152, R159, 0x2, 0x1f ;  /* 0x08401f009f987f89 */ /* 0x000e2200000e0000 */
[----:B------:R-:W-:-:S03]  /*1a0e0*/  FFMA.FTZ R153, R150, R155, R153 ;  /* 0x0000009b96997223 */ /* 0x000fc60000010099 */
[----:B------:R-:W1:Y:S01]  /*1a0f0*/  SHFL.DOWN PT, R150, R151, 0x2, 0x1f ;  /* 0x08401f0097967f89 */ /* 0x000e6200000e0000 */
[----:B0-----:R-:W-:Y:S01]  /*1a100*/  FADD.FTZ R149, R159, -R152 ;  /* 0x800000989f957221 */ /* 0x001fe20000010000 */
[----:B-1----:R-:W-:-:S03]  /*1a110*/  IADD3 R155, PT, PT, R151, R150, RZ ;  /* 0x00000096979b7210 */ /* 0x002fc60007ffe0ff */
[----:B------:R-:W-:Y:S01]  /*1a120*/  FMUL.FTZ R149, R149, R149 ;  /* 0x0000009595957220 */ /* 0x000fe20000410000 */
[----:B------:R-:W-:-:S03]  /*1a130*/  I2FP.F32.S32 R150, R150 ;  /* 0x0000009600967245 */ /* 0x000fc60000201400 */
[----:B------:R-:W-:Y:S02]  /*1a140*/  FMUL.FTZ R149, R148, R149 ;  /* 0x0000009594957220 */ /* 0x000fe40000410000 */
[-C--:B------:R-:W-:Y:S02]  /*1a150*/  FMUL.FTZ R167, R152, R150.reuse ;  /* 0x0000009698a77220 */ /* 0x080fe40000410000 */
[----:B------:R-:W-:Y:S01]  /*1a160*/  FMUL.FTZ R152, R149, R150 ;  /* 0x0000009695987220 */ /* 0x000fe20000410000 */
[----:B------:R-:W-:Y:S01]  /*1a170*/  I2FP.F32.S32 R149, R155 ;  /* 0x0000009b00957245 */ /* 0x000fe20000201400 */
[----:B------:R-:W-:Y:S02]  /*1a180*/  FFMA.FTZ R167, R148, R159, R167 ;  /* 0x0000009f94a77223 */ /* 0x000fe400000100a7 */
[----:B------:R-:W0:Y:S01]  /*1a190*/  SHFL.DOWN PT, R148, R153, 0x2, 0x1f ;  /* 0x08401f0099947f89 */ /* 0x000e2200000e0000 */
[----:B------:R-:W1:Y:S01]  /*1a1a0*/  MUFU.RCP R150, R149 ;  /* 0x0000009500967308 */ /* 0x000e620000001000 */
[----:B0-----:R-:W-:-:S02]  /*1a1b0*/  FADD.FTZ R151, R153, R148 ;  /* 0x0000009499977221 */ /* 0x001fc40000010000 */
[----:B------:R-:W0:Y:S02]  /*1a1c0*/  SHFL.DOWN PT, R148, R155, 0x1, 0x1f ;  /* 0x08201f009b947f89 */ /* 0x000e2400000e0000 */
[C---:B-1----:R-:W-:Y:S01]  /*1a1d0*/  FFMA.FTZ R151, R150.reuse, R152, R151 ;  /* 0x0000009896977223 */ /* 0x042fe20000010097 */
[----:B------:R-:W-:-:S05]  /*1a1e0*/  FMUL.FTZ R150, R150, R167 ;  /* 0x000000a796967220 */ /* 0x000fca0000410000 */
[----:B------:R-:W1:Y:S01]  /*1a1f0*/  SHFL.DOWN PT, R159, R150, 0x1, 0x1f ;  /* 0x08201f00969f7f89 */ /* 0x000e6200000e0000 */
[----:B0-----:R-:W-:Y:S01]  /*1a200*/  I2FP.F32.S32 R158, R148 ;  /* 0x00000094009e7245 */ /* 0x001fe20000201400 */
[----:B------:R-:W-:-:S05]  /*1a210*/  IMAD.IADD R152, R155, 0x1, R148 ;  /* 0x000000019b987824 */ /* 0x000fca00078e0294 */
[----:B------:R-:W-:Y:S01]  /*1a220*/  I2FP.F32.S32 R152, R152 ;  /* 0x0000009800987245 */ /* 0x000fe20000201400 */
[----:B-1----:R-:W-:Y:S01]  /*1a230*/  FMUL.FTZ R148, R159, R158 ;  /* 0x0000009e9f947220 */ /* 0x002fe20000410000 */
[----:B------:R-:W-:-:S03]  /*1a240*/  FADD.FTZ R159, R150, -R159 ;  /* 0x8000009f969f7221 */ /* 0x000fc60000010000 */
[----:B------:R-:W-:Y:S01]  /*1a250*/  FFMA.FTZ R153, R149, R150, R148 ;  /* 0x0000009695997223 */ /* 0x000fe20000010094 */
[----:B------:R-:W0:Y:S01]  /*1a260*/  MUFU.RCP R152, R152 ;  /* 0x0000009800987308 */ /* 0x000e220000001000 */
[----:B------:R-:W1:Y:S01]  /*1a270*/  SHFL.DOWN PT, R148, R151, 0x1, 0x1f ;  /* 0x08201f0097947f89 */ /* 0x000e6200000e0000 */
[----:B------:R-:W-:Y:S01]  /*1a280*/  FMUL.FTZ R156, R159, R159 ;  /* 0x0000009f9f9c7220 */ /* 0x000fe20000410000 */
[----:B------:R-:W-:-:S03]  /*1a290*/  SHF.L.U32 R159, R11, 0x10, RZ ;  /* 0x000000100b9f7819 */ /* 0x000fc600000006ff */
[----:B------:R-:W-:-:S04]  /*1a2a0*/  FMUL.FTZ R156, R149, R156 ;  /* 0x0000009c959c7220 */ /* 0x000fc80000410000 */
[----:B------:R-:W-:Y:S01]  /*1a2b0*/  FMUL.FTZ R156, R156, R158 ;  /* 0x0000009e9c9c7220 */ /* 0x000fe20000410000 */
[----:B0-----:R-:W-:-:S05]  /*1a2c0*/  FMUL.FTZ R153, R152, R153 ;  /* 0x0000009998997220 */ /* 0x001fca0000410000 */
[----:B------:R0:W3:Y:S01]  /*1a2d0*/  SHFL.IDX PT, R155, R153, RZ, 0x1f ;  /* 0x00001fff999b7589 */ /* 0x0000e200000e0000 */
[----:B-1----:R-:W-:Y:S01]  /*1a2e0*/  FADD.FTZ R149, R151, R148 ;  /* 0x0000009497957221 */ /* 0x002fe20000010000 */
[----:B------:R-:W-:-:S03]  /*1a2f0*/  SHF.L.U32 R151, R0, 0x10, RZ ;  /* 0x0000001000977819 */ /* 0x000fc600000006ff */
[----:B------:R-:W-:Y:S02]  /*1a300*/  FFMA.FTZ R156, R152, R156, R149 ;  /* 0x0000009c989c7223 */ /* 0x000fe40000010095 */
[----:B------:R-:W1:Y:S01]  /*1a310*/  @!P0 LDC.64 R148, c[0x0][0x3c0] ;  /* 0x0000f000ff948b82 */ /* 0x000e620000000a00 */
[----:B0-----:R-:W-:-:S03]  /*1a320*/  IMAD.U32 R153, R100, 0x10000, RZ ;  /* 0x0001000064997824 */ /* 0x001fc600078e00ff */
[----:B------:R-:W2:Y:S01]  /*1a330*/  SHFL.IDX PT, R156, R156, RZ, 0x1f ;  /* 0x00001fff9c9c7589 */ /* 0x000ea200000e0000 */
[----:B---3--:R-:W-:-:S05]  /*1a340*/  FMUL.FTZ R150, R155, R155 ;  /* 0x0000009b9b967220 */ /* 0x008fca0000410000 */
[----:B------:R-:W-:Y:S01]  /*1a350*/  FSEL R150, R150, RZ, P1 ;  /* 0x000000ff96967208 */ /* 0x000fe20000800000 */
[----:B-1----:R-:W-:-:S04]  /*1a360*/  @!P0 IMAD.WIDE R148, R17, 0x4, R148 ;  /* 0x0000000411948825 */ /* 0x002fc800078e0294 */
[----:B--2---:R-:W-:Y:S01]  /*1a370*/  FFMA.FTZ R145, R156, UR14, R145 ;  /* 0x0000000e9c917c23 */ /* 0x004fe20008010091 */
[----:B------:R0:W-:Y:S01]  /*1a380*/  @!P0 STG.E desc[UR8][R148.64], R155 ;  /* 0x0000009b94008986 */ /* 0x0001e2000c101908 */
[----:B------:R-:W-:Y:S02]  /*1a390*/  IMAD.U32 R156, R129, 0x10000, RZ ;  /* 0x00010000819c7824 */ /* 0x000fe400078e00ff */
[----:B------:R-:W-:Y:S01]  /*1a3a0*/  FADD.FTZ R145, R145, R150 ;  /* 0x0000009691917221 */ /* 0x000fe20000010000 */
[----:B------:R-:W-:-:S05]  /*1a3b0*/  FSEL R150, R155, RZ, !P1 ;  /* 0x000000ff9b967208 */ /* 0x000fca0004800000 */
[----:B------:R-:W1:Y:S01]  /*1a3c0*/  MUFU.RSQ R145, R145 ;  /* 0x0000009100917308 */ /* 0x000e620000001400 */
[C---:B------:R-:W-:Y:S01]  /*1a3d0*/  FADD.FTZ R76, -R150.reuse, R76 ;  /* 0x0000004c964c7221 */ /* 0x040fe20000010100 */
[C---:B------:R-:W-:Y:S01]  /*1a3e0*/  FADD.FTZ R152, -R150.reuse, R77 ;  /* 0x0000004d96987221 */ /* 0x040fe20000010100 */
[----:B------:R-:W-:Y:S01]  /*1a3f0*/  FADD.FTZ R78, -R150, R78 ;  /* 0x0000004e964e7221 */ /* 0x000fe20000010100 */
[----:B0-----:R-:W-:Y:S01]  /*1a400*/  SHF.L.U32 R149, R2, 0x10, RZ ;  /* 0x0000001002957819 */ /* 0x001fe200000006ff */
[C---:B------:R-:W-:Y:S01]  /*1a410*/  FADD.FTZ R148, -R150.reuse, R79 ;  /* 0x0000004f96947221 */ /* 0x040fe20000010100 */
[C---:B------:R-:W-:Y:S01]  /*1a420*/  FADD.FTZ R72, -R150.reuse, R72 ;  /* 0x0000004896487221 */ /* 0x040fe20000010100 */
[C---:B------:R-:W-:Y:S01]  /*1a430*/  FADD.FTZ R74, -R150.reuse, R74 ;  /* 0x0000004a964a7221 */ /* 0x040fe20000010100 */
[C---:B------:R-:W-:Y:S01]  /*1a440*/  FADD.FTZ R68, -R150.reuse, R68 ;  /* 0x0000004496447221 */ /* 0x040fe20000010100 */
        /* <DEDUP_REMOVED lines=11> */
[----:B------:R-:W-:Y:S01]  /*1a500*/  SHF.L.U32 R152, R108, 0x10, RZ ;  /* 0x000000106c987819 */ /* 0x000fe200000006ff */
[----:B------:R-:W-:Y:S01]  /*1a510*/  FMUL.FTZ R78, R145, R78 ;  /* 0x0000004e914e7220 */ /* 0x000fe20000410000 */
[----:B------:R-:W-:Y:S01]  /*1a520*/  FFMA.FTZ R76, R76, R151, R153 ;  /* 0x000000974c4c7223 */ /* 0x000fe20000010099 */
[----:B------:R-:W-:-:S02]  /*1a530*/  IMAD.U32 R151, R101, 0x10000, RZ ;  /* 0x0001000065977824 */ /* 0x000fc400078e00ff */
[----:B------:R-:W-:Y:S01]  /*1a540*/  FMUL.FTZ R79, R145, R148 ;  /* 0x00000094914f7220 */ /* 0x000fe20000410000 */
[----:B------:R-:W-:Y:S01]  /*1a550*/  FFMA.FTZ R77, R77, R152, R156 ;  /* 0x000000984d4d7223 */ /* 0x000fe2000001009c */
[----:B------:R-:W-:Y:S01]  /*1a560*/  SHF.L.U32 R148, R51, 0x10, RZ ;  /* 0x0000001033947819 */ /* 0x000fe200000006ff */
[----:B------:R-:W-:Y:S01]  /*1a570*/  FFMA.FTZ R78, R78, R149, R151 ;  /* 0x000000954e4e7223 */ /* 0x000fe20000010097 */
[----:B------:R-:W-:Y:S01]  /*1a580*/  IMAD.U32 R152, R128, 0x10000, RZ ;  /* 0x0001000080987824 */ /* 0x000fe200078e00ff */
[----:B------:R-:W-:Y:S01]  /*1a590*/  SHF.L.U32 R149, R3, 0x10, RZ ;  /* 0x0000001003957819 */ /* 0x000fe200000006ff */
[----:B------:R-:W-:Y:S01]  /*1a5a0*/  FMUL.FTZ R72, R145, R72 ;  /* 0x0000004891487220 */ /* 0x000fe20000410000 */
[----:B------:R-:W-:Y:S02]  /*1a5b0*/  IMAD.U32 R151, R102, 0x10000, RZ ;  /* 0x0001000066977824 */ /* 0x000fe400078e00ff */
[----:B------:R-:W-:Y:S01]  /*1a5c0*/  FFMA.FTZ R79, R79, R148, R152 ;  /* 0x000000944f4f7223 */ /* 0x000fe20000010098 */
[C---:B------:R-:W-:Y:S01]  /*1a5d0*/  FMUL.FTZ R74, R145.reuse, R74 ;  /* 0x0000004a914a7220 */ /* 0x040fe20000410000 */
[----:B------:R-:W-:Y:S01]  /*1a5e0*/  FMUL.FTZ R68, R145, R68 ;  /* 0x0000004491447220 */ /* 0x000fe20000410000 */
[----:B------:R-:W-:Y:S01]  /*1a5f0*/  FFMA.FTZ R148, R72, R149, R151 ;  /* 0x0000009548947223 */ /* 0x000fe20000010097 */
[----:B------:R-:W-:Y:S01]  /*1a600*/  FADD.FTZ R72, -R150, R73 ;  /* 0x0000004996487221 */ /* 0x000fe20000010100 */
[----:B------:R-:W-:Y:S01]  /*1a610*/  SHF.L.U32 R149, R50, 0x10, RZ ;  /* 0x0000001032957819 */ /* 0x000fe200000006ff */
[----:B------:R-:W-:Y:S01]  /*1a620*/  IMAD.U32 R73, R127, 0x10000, RZ ;  /* 0x000100007f497824 */ /* 0x000fe200078e00ff */
[----:B------:R-:W-:Y:S01]  /*1a630*/  SHF.L.U32 R151, R4, 0x10, RZ ;  /* 0x0000001004977819 */ /* 0x000fe200000006ff */
[C---:B------:R-:W-:Y:S01]  /*1a640*/  FMUL.FTZ R72, R145.reuse, R72 ;  /* 0x0000004891487220 */ /* 0x040fe20000410000 */
[----:B------:R-:W-:Y:S01]  /*1a650*/  SHF.L.U32 R153, R48, 0x10, RZ ;  /* 0x0000001030997819 */ /* 0x000fe200000006ff */
[C---:B------:R-:W-:Y:S01]  /*1a660*/  FMUL.FTZ R70, R145.reuse, R70 ;  /* 0x0000004691467220 */ /* 0x040fe20000410000 */
[----:B------:R-:W-:Y:S01]  /*1a670*/  FMUL.FTZ R64, R145, R64 ;  /* 0x0000004091407220 */ /* 0x000fe20000410000 */
[----:B------:R-:W-:Y:S01]  /*1a680*/  FFMA.FTZ R149, R72, R149, R73 ;  /* 0x0000009548957223 */ /* 0x000fe20000010049 */
[----:B------:R-:W-:-:S02]  /*1a690*/  IMAD.U32 R73, R103, 0x10000, RZ ;  /* 0x0001000067497824 */ /* 0x000fc400078e00ff */
[----:B------:R-:W-:Y:S01]  /*1a6a0*/  FADD.FTZ R72, -R150, R75 ;  /* 0x0000004b96487221 */ /* 0x000fe20000010100 */
[----:B------:R-:W-:Y:S02]  /*1a6b0*/  IMAD.U32 R75, R126, 0x10000, RZ ;  /* 0x000100007e4b7824 */ /* 0x000fe400078e00ff */
[----:B------:R-:W-:Y:S01]  /*1a6c0*/  FMUL.FTZ R66, R145, R66 ;  /* 0x0000004291427220 */ /* 0x000fe20000410000 */
[----:B------:R-:W-:Y:S01]  /*1a6d0*/  FFMA.FTZ R151, R74, R151, R73 ;  /* 0x000000974a977223 */ /* 0x000fe20000010049 */
[----:B------:R-:W-:Y:S01]  /*1a6e0*/  SHF.L.U32 R73, R49, 0x10, RZ ;  /* 0x0000001031497819 */ /* 0x000fe200000006ff */
[C---:B------:R-:W-:Y:S01]  /*1a6f0*/  FMUL.FTZ R72, R145.reuse, R72 ;  /* 0x0000004891487220 */ /* 0x040fe20000410000 */
[C---:B------:R-:W-:Y:S01]  /*1a700*/  FMUL.FTZ R60, R145.reuse, R60 ;  /* 0x0000003c913c7220 */ /* 0x040fe20000410000 */
[C---:B------:R-:W-:Y:S01]  /*1a710*/  FMUL.FTZ R62, R145.reuse, R62 ;  /* 0x0000003e913e7220 */ /* 0x040fe20000410000 */
[----:B------:R-:W-:Y:S01]  /*1a720*/  FMUL.FTZ R56, R145, R56 ;  /* 0x0000003891387220 */ /* 0x000fe20000410000 */
[----:B------:R-:W-:Y:S01]  /*1a730*/  FFMA.FTZ R156, R72, R73, R75 ;  /* 0x00000049489c7223 */ /* 0x000fe2000001004b */
[----:B------:R-:W-:Y:S01]  /*1a740*/  SHF.L.U32 R73, R9, 0x10, RZ ;  /* 0x0000001009497819 */ /* 0x000fe200000006ff */
[----:B------:R-:W-:-:S02]  /*1a750*/  IMAD.U32 R75, R96, 0x10000, RZ ;  /* 0x00010000604b7824 */ /* 0x000fc400078e00ff */
[C---:B------:R-:W-:Y:S01]  /*1a760*/  FMUL.FTZ R58, R145.reuse, R58 ;  /* 0x0000003a913a7220 */ /* 0x040fe20000410000 */
[----:B------:R-:W-:Y:S01]  /*1a770*/  FMUL.FTZ R52, R145, R52 ;  /* 0x0000003491347220 */ /* 0x000fe20000410000 */
[----:B------:R-:W-:Y:S01]  /*1a780*/  FADD.FTZ R54, -R150, R54 ;  /* 0x0000003696367221 */ /* 0x000fe20000010100 */
[----:B------:R-:W-:Y:S01]  /*1a790*/  FFMA.FTZ R152, R68, R73, R75 ;  /* 0x0000004944987223 */ /* 0x000fe2000001004b */
[C---:B------:R-:W-:Y:S01]  /*1a7a0*/  FADD.FTZ R68, -R150.reuse, R69 ;  /* 0x0000004596447221 */ /* 0x040fe20000010100 */
[----:B------:R-:W-:Y:S02]  /*1a7b0*/  IMAD.U32 R69, R133, 0x10000, RZ ;  /* 0x0001000085457824 */ /* 0x000fe400078e00ff */
[C---:B------:R-:W-:Y:S01]  /*1a7c0*/  FMUL.FTZ R54, R145.reuse, R54 ;  /* 0x0000003691367220 */ /* 0x040fe20000410000 */
[C---:B------:R-:W-:Y:S01]  /*1a7d0*/  FADD.FTZ R104, -R150.reuse, R104 ;  /* 0x0000006896687221 */ /* 0x040fe20000010100 */
[C---:B------:R-:W-:Y:S01]  /*1a7e0*/  FMUL.FTZ R68, R145.reuse, R68 ;  /* 0x0000004491447220 */ /* 0x040fe20000410000 */
[----:B------:R-:W0:Y:S01]  /*1a7f0*/  LDC.64 R74, c[0x0][0x428] ;  /* 0x00010a00ff4a7b82 */ /* 0x000e220000000a00 */
[----:B------:R-:W-:Y:S01]  /*1a800*/  FADD.FTZ R106, -R150, R106 ;  /* 0x0000006a966a7221 */ /* 0x000fe20000010100 */
        /* <DEDUP_REMOVED lines=8> */
[----:B------:R-:W-:-:S04]  /*1a890*/  FMUL.FTZ R68, R145, R68 ;  /* 0x0000004491447220 */ /* 0x000fc80000410000 */
[----:B------:R-:W-:Y:S01]  /*1a8a0*/  FFMA.FTZ R158, R68, R69, R71 ;  /* 0x00000045449e7223 */ /* 0x000fe20000010047 */
[----:B------:R-:W-:-:S04]  /*1a8b0*/  IMAD.U32 R69, R98, 0x10000, RZ ;  /* 0x0001000062457824 */ /* 0x000fc800078e00ff */
[----:B------:R-:W-:Y:S01]  /*1a8c0*/  FFMA.FTZ R159, R64, R159, R69 ;  /* 0x0000009f409f7223 */ /* 0x000fe20000010045 */
[----:B------:R-:W-:Y:S01]  /*1a8d0*/  FADD.FTZ R64, -R150, R65 ;  /* 0x0000004196407221 */ /* 0x000fe20000010100 */
[----:B------:R-:W-:Y:S01]  /*1a8e0*/  SHF.L.U32 R65, R46, 0x10, RZ ;  /* 0x000000102e417819 */ /* 0x000fe200000006ff */
[----:B------:R-:W-:Y:S02]  /*1a8f0*/  IMAD.U32 R69, R131, 0x10000, RZ ;  /* 0x0001000083457824 */ /* 0x000fe400078e00ff */
[----:B------:R-:W-:Y:S01]  /*1a900*/  FMUL.FTZ R64, R145, R64 ;  /* 0x0000004091407220 */ /* 0x000fe20000410000 */
[----:B0-----:R-:W-:-:S04]  /*1a910*/  IMAD.WIDE.U32 R70, R161, 0x10, R74 ;  /* 0x00000010a1467825 */ /* 0x001fc800078e004a */
[----:B------:R-:W-:Y:S01]  /*1a920*/  FFMA.FTZ R160, R64, R65, R69 ;  /* 0x0000004140a07223 */ /* 0x000fe20000010045 */
[----:B------:R-:W-:Y:S01]  /*1a930*/  SHF.L.U32 R65, R12, 0x10, RZ ;  /* 0x000000100c417819 */ /* 0x000fe200000006ff */
[----:B------:R-:W-:Y:S02]  /*1a940*/  IMAD.U32 R69, R99, 0x10000, RZ ;  /* 0x0001000063457824 */ /* 0x000fe400078e00ff */
[----:B------:R-:W-:Y:S01]  /*1a950*/  FADD.FTZ R64, -R150, R67 ;  /* 0x0000004396407221 */ /* 0x000fe20000010100 */
[----:B------:R-:W-:Y:S02]  /*1a960*/  IMAD.U32 R67, R130, 0x10000, RZ ;  /* 0x0001000082437824 */ /* 0x000fe400078e00ff */
[----:B------:R-:W-:Y:S01]  /*1a970*/  FFMA.FTZ R66, R66, R65, R69 ;  /* 0x0000004142427223 */ /* 0x000fe20000010045 */
[----:B------:R-:W-:Y:S01]  /*1a980*/  SHF.L.U32 R65, R45, 0x10, RZ ;  /* 0x000000102d417819 */ /* 0x000fe200000006ff */
[----:B------:R-:W-:Y:S01]  /*1a990*/  FMUL.FTZ R64, R145, R64 ;  /* 0x0000004091407220 */ /* 0x000fe20000410000 */
[----:B------:R-:W-:-:S02]  /*1a9a0*/  IMAD.U32 R69, R92, 0x10000, RZ ;  /* 0x000100005c457824 */ /* 0x000fc400078e00ff */
[----:B------:R-:W-:-:S04]  /*1a9b0*/  IMAD.WIDE.U32 R72, R163, 0x10, R74 ;  /* 0x00000010a3487825 */ /* 0x000fc800078e004a */
[----:B------:R-:W-:Y:S01]  /*1a9c0*/  FFMA.FTZ R67, R64, R65, R67 ;  /* 0x0000004140437223 */ /* 0x000fe20000010043 */
[----:B------:R-:W-:Y:S01]  /*1a9d0*/  SHF.L.U32 R65, R18, 0x10, RZ ;  /* 0x0000001012417819 */ /* 0x000fe200000006ff */
[----:B------:R-:W-:Y:S01]  /*1a9e0*/  FADD.FTZ R64, -R150, R61 ;  /* 0x0000003d96407221 */ /* 0x000fe20000010100 */
[----:B------:R-:W-:-:S03]  /*1a9f0*/  SHF.L.U32 R61, R44, 0x10, RZ ;  /* 0x000000102c3d7819 */ /* 0x000fc600000006ff */
[----:B------:R-:W-:Y:S01]  /*1aa00*/  FFMA.FTZ R60, R60, R65, R69 ;  /* 0x000000413c3c7223 */ /* 0x000fe20000010045 */
[----:B------:R-:W-:Y:S01]  /*1aa10*/  FMUL.FTZ R64, R145, R64 ;  /* 0x0000004091407220 */ /* 0x000fe20000410000 */
[----:B------:R-:W-:Y:S02]  /*1aa20*/  IMAD.U32 R65, R137, 0x10000, RZ ;  /* 0x0001000089417824 */ /* 0x000fe400078e00ff */
[----:B------:R-:W-:-:S04]  /*1aa30*/  IMAD.WIDE.U32 R68, R147, 0x10, R74 ;  /* 0x0000001093447825 */ /* 0x000fc800078e004a */
[----:B------:R-:W-:Y:S01]  /*1aa40*/  FFMA.FTZ R167, R64, R61, R65 ;  /* 0x0000003d40a77223 */ /* 0x000fe20000010041 */
[----:B------:R-:W-:Y:S01]  /*1aa50*/  SHF.L.U32 R61, R19, 0x10, RZ ;  /* 0x00000010133d7819 */ /* 0x000fe200000006ff */
[----:B------:R-:W-:Y:S02]  /*1aa60*/  IMAD.U32 R65, R93, 0x10000, RZ ;  /* 0x000100005d417824 */ /* 0x000fe400078e00ff */
[----:B------:R-:W-:Y:S01]  /*1aa70*/  IMAD.WIDE.U32 R74, R165, 0x10, R74 ;  /* 0x00000010a54a7825 */ /* 0x000fe200078e004a */
[----:B------:R-:W-:-:S03]  /*1aa80*/  F2FP.BF16.F32.PACK_AB R60, R167, R60 ;  /* 0x0000003ca73c723e */ /* 0x000fc600000010ff */
[----:B------:R-:W-:Y:S01]  /*1aa90*/  FFMA.FTZ R61, R62, R61, R65 ;  /* 0x0000003d3e3d7223 */ /* 0x000fe20000010041 */
[----:B------:R-:W-:Y:S01]  /*1aaa0*/  FADD.FTZ R62, -R150, R63 ;  /* 0x0000003f963e7221 */ /* 0x000fe20000010100 */
[----:B------:R-:W-:Y:S01]  /*1aab0*/  SHF.L.U32 R63, R43, 0x10, RZ ;  /* 0x000000102b3f7819 */ /* 0x000fe200000006ff */
[----:B------:R-:W-:Y:S02]  /*1aac0*/  IMAD.U32 R65, R136, 0x10000, RZ ;  /* 0x0001000088417824 */ /* 0x000fe400078e00ff */
[----:B------:R-:W-:-:S04]  /*1aad0*/  FMUL.FTZ R62, R145, R62 ;  /* 0x0000003e913e7220 */ /* 0x000fc80000410000 */
[----:B------:R-:W-:Y:S01]  /*1aae0*/  FFMA.FTZ R166, R62, R63, R65 ;  /* 0x0000003f3ea67223 */ /* 0x000fe20000010041 */
[----:B------:R-:W-:Y:S01]  /*1aaf0*/  SHF.L.U32 R63, R23, 0x10, RZ ;  /* 0x00000010173f7819 */ /* 0x000fe200000006ff */
[----:B------:R-:W-:-:S03]  /*1ab00*/  IMAD.U32 R65, R94, 0x10000, RZ ;  /* 0x000100005e417824 */ /* 0x000fc600078e00ff */
[----:B------:R-:W-:Y:S01]  /*1ab10*/  F2FP.BF16.F32.PACK_AB R61, R166, R61 ;  /* 0x0000003da63d723e */ /* 0x000fe200000010ff */
[----:B------:R-:W-:Y:S01]  /*1ab20*/  FFMA.FTZ R62, R56, R63, R65 ;  /* 0x0000003f383e7223 */ /* 0x000fe20000010041 */
[----:B------:R-:W-:Y:S01]  /*1ab30*/  FADD.FTZ R56, -R150, R57 ;  /* 0x0000003996387221 */ /* 0x000fe20000010100 */
[----:B------:R-:W-:Y:S01]  /*1ab40*/  SHF.L.U32 R57, R42, 0x10, RZ ;  /* 0x000000102a397819 */ /* 0x000fe200000006ff */
[----:B------:R-:W-:Y:S01]  /*1ab50*/  IMAD.U32 R63, R135, 0x10000, RZ ;  /* 0x00010000873f7824 */ /* 0x000fe200078e00ff */
[----:B------:R-:W0:Y:S01]  /*1ab60*/  @!P0 LDC.64 R64, c[0x0][0x3c8] ;  /* 0x0000f200ff408b82 */ /* 0x000e220000000a00 */
[----:B------:R-:W-:-:S04]  /*1ab70*/  FMUL.FTZ R56, R145, R56 ;  /* 0x0000003891387220 */ /* 0x000fc80000410000 */
[----:B------:R-:W-:Y:S01]  /*1ab80*/  FFMA.FTZ R169, R56, R57, R63 ;  /* 0x0000003938a97223 */ /* 0x000fe2000001003f */
[----:B------:R-:W-:Y:S01]  /*1ab90*/  SHF.L.U32 R57, R24, 0x10, RZ ;  /* 0x0000001018397819 */ /* 0x000fe200000006ff */
[----:B------:R-:W-:Y:S02]  /*1aba0*/  IMAD.U32 R63, R95, 0x10000, RZ ;  /* 0x000100005f3f7824 */ /* 0x000fe400078e00ff */
[----:B------:R-:W-:Y:S01]  /*1abb0*/  FADD.FTZ R56, -R150, R59 ;  /* 0x0000003b96387221 */ /* 0x000fe20000010100 */
[----:B------:R-:W-:Y:S01]  /*1abc0*/  IMAD.U32 R59, R134, 0x10000, RZ ;  /* 0x00010000863b7824 */ /* 0x000fe200078e00ff */
[----:B------:R-:W-:Y:S01]  /*1abd0*/  F2FP.BF16.F32.PACK_AB R62, R169, R62 ;  /* 0x0000003ea93e723e */ /* 0x000fe200000010ff */
[----:B------:R-:W-:Y:S01]  /*1abe0*/  FFMA.FTZ R63, R58, R57, R63 ;  /* 0x000000393a3f7223 */ /* 0x000fe2000001003f */
[----:B------:R-:W-:Y:S01]  /*1abf0*/  SHF.L.U32 R57, R41, 0x10, RZ ;  /* 0x0000001029397819 */ /* 0x000fe200000006ff */
[----:B------:R-:W-:Y:S01]  /*1ac00*/  FMUL.FTZ R56, R145, R56 ;  /* 0x0000003891387220 */ /* 0x000fe20000410000 */
[----:B------:R-:W-:-:S03]  /*1ac10*/  F2FP.BF16.F32.PACK_AB R58, R160, R159 ;  /* 0x0000009fa03a723e */ /* 0x000fc600000010ff */
[----:B------:R-:W-:Y:S01]  /*1ac20*/  FFMA.FTZ R168, R56, R57, R59 ;  /* 0x0000003938a87223 */ /* 0x000fe2000001003b */
[----:B------:R-:W-:Y:S01]  /*1ac30*/  SHF.L.U32 R57, R29, 0x10, RZ ;  /* 0x000000101d397819 */ /* 0x000fe200000006ff */
[----:B------:R-:W-:Y:S01]  /*1ac40*/  IMAD.U32 R59, R88, 0x10000, RZ ;  /* 0x00010000583b7824 */ /* 0x000fe200078e00ff */
[----:B------:R-:W-:Y:S02]  /*1ac50*/  F2FP.BF16.F32.PACK_AB R56, R153, R152 ;  /* 0x000000989938723e */ /* 0x000fe400000010ff */
[----:B------:R-:W-:Y:S01]  /*1ac60*/  F2FP.BF16.F32.PACK_AB R63, R168, R63 ;  /* 0x0000003fa83f723e */ /* 0x000fe200000010ff */
[----:B------:R-:W-:Y:S01]  /*1ac70*/  FFMA.FTZ R170, R52, R57, R59 ;  /* 0x0000003934aa7223 */ /* 0x000fe2000001003b */
[----:B------:R-:W-:Y:S01]  /*1ac80*/  FADD.FTZ R52, -R150, R53 ;  /* 0x0000003596347221 */ /* 0x000fe20000010100 */
[----:B------:R-:W-:Y:S01]  /*1ac90*/  SHF.L.U32 R53, R40, 0x10, RZ ;  /* 0x0000001028357819 */ /* 0x000fe200000006ff */
[----:B------:R-:W-:Y:S01]  /*1aca0*/  IMAD.U32 R57, R143, 0x10000, RZ ;  /* 0x000100008f397824 */ /* 0x000fe200078e00ff */
[----:B------:R-:W-:Y:S01]  /*1acb0*/  F2FP.BF16.F32.PACK_AB R59, R67, R66 ;  /* 0x00000042433b723e */ /* 0x000fe200000010ff */
[----:B------:R-:W-:-:S04]  /*1acc0*/  FMUL.FTZ R52, R145, R52 ;  /* 0x0000003491347220 */ /* 0x000fc80000410000 */
        /* <DEDUP_REMOVED lines=8> */
[----:B------:R-:W-:-:S02]  /*1ad50*/  F2FP.BF16.F32.PACK_AB R54, R149, R148 ;  /* 0x000000949536723e */ /* 0x000fc400000010ff */
[----:B------:R-:W-:Y:S01]  /*1ad60*/  F2FP.BF16.F32.PACK_AB R57, R158, R155 ;  /* 0x0000009b9e39723e */ /* 0x000fe200000010ff */
[----:B------:R-:W-:Y:S01]  /*1ad70*/  FFMA.FTZ R173, R52, R53, R55 ;  /* 0x0000003534ad7223 */ /* 0x000fe20000010037 */
[----:B------:R-:W-:Y:S01]  /*1ad80*/  SHF.L.U32 R53, R31, 0x10, RZ ;  /* 0x000000101f357819 */ /* 0x000fe200000006ff */
[----:B------:R-:W-:Y:S02]  /*1ad90*/  IMAD.U32 R55, R90, 0x10000, RZ ;  /* 0x000100005a377824 */ /* 0x000fe400078e00ff */
[C---:B------:R-:W-:Y:S01]  /*1ada0*/  FADD.FTZ R52, -R150.reuse, R105 ;  /* 0x0000006996347221 */ /* 0x040fe20000010100 */
[----:B------:R-:W-:Y:S01]  /*1adb0*/  FADD.FTZ R150, -R150, R107 ;  /* 0x0000006b96967221 */ /* 0x000fe20000010100 */
[----:B------:R-:W-:Y:S01]  /*1adc0*/  FFMA.FTZ R104, R104, R53, R55 ;  /* 0x0000003568687223 */ /* 0x000fe20000010037 */
[----:B------:R-:W-:Y:S01]  /*1add0*/  SHF.L.U32 R53, R38, 0x10, RZ ;  /* 0x0000001026357819 */ /* 0x000fe200000006ff */
[----:B------:R-:W-:Y:S01]  /*1ade0*/  FMUL.FTZ R52, R145, R52 ;  /* 0x0000003491347220 */ /* 0x000fe20000410000 */
[----:B------:R-:W-:-:S02]  /*1adf0*/  IMAD.U32 R55, R141, 0x10000, RZ ;  /* 0x000100008d377824 */ /* 0x000fc400078e00ff */
[----:B------:R-:W-:Y:S02]  /*1ae00*/  FMUL.FTZ R150, R145, R150 ;  /* 0x0000009691967220 */ /* 0x000fe40000410000 */
[----:B------:R-:W-:Y:S01]  /*1ae10*/  FFMA.FTZ R105, R52, R53, R55 ;  /* 0x0000003534697223 */ /* 0x000fe20000010037 */
[----:B------:R-:W-:Y:S01]  /*1ae20*/  F2FP.BF16.F32.PACK_AB R52, R77, R76 ;  /* 0x0000004c4d34723e */ /* 0x000fe200000010ff */
[----:B------:R-:W-:Y:S01]  /*1ae30*/  IMAD.U32 R55, R91, 0x10000, RZ ;  /* 0x000100005b377824 */ /* 0x000fe200078e00ff */
[----:B------:R-:W1:Y:S01]  /*1ae40*/  LDC.64 R76, c[0x0][0x380] ;  /* 0x0000e000ff4c7b82 */ /* 0x000e620000000a00 */
[----:B------:R-:W-:Y:S02]  /*1ae50*/  SHF.L.U32 R53, R32, 0x10, RZ ;  /* 0x0000001020357819 */ /* 0x000fe400000006ff */
[----:B------:R-:W-:-:S03]  /*1ae60*/  F2FP.BF16.F32.PACK_AB R66, R105, R104 ;  /* 0x000000686942723e */ /* 0x000fc600000010ff */
[----:B------:R-:W-:Y:S01]  /*1ae70*/  FFMA.FTZ R106, R106, R53, R55 ;  /* 0x000000356a6a7223 */ /* 0x000fe20000010037 */
[----:B------:R-:W-:Y:S01]  /*1ae80*/  SHF.L.U32 R53, R37, 0x10, RZ ;  /* 0x0000001025357819 */ /* 0x000fe200000006ff */
[----:B------:R-:W-:-:S04]  /*1ae90*/  IMAD.U32 R55, R140, 0x10000, RZ ;  /* 0x000100008c377824 */ /* 0x000fc800078e00ff */
[----:B------:R-:W-:Y:S01]  /*1aea0*/  FFMA.FTZ R107, R150, R53, R55 ;  /* 0x00000035966b7223 */ /* 0x000fe20000010037 */
[----:B------:R-:W-:Y:S01]  /*1aeb0*/  F2FP.BF16.F32.PACK_AB R53, R79, R78 ;  /* 0x0000004e4f35723e */ /* 0x000fe200000010ff */
[----:B0-----:R-:W-:Y:S01]  /*1aec0*/  @!P0 IMAD.WIDE R78, R17, 0x4, R64 ;  /* 0x00000004114e8825 */ /* 0x001fe200078e0240 */
[----:B------:R-:W-:Y:S02]  /*1aed0*/  F2FP.BF16.F32.PACK_AB R55, R156, R151 ;  /* 0x000000979c37723e */ /* 0x000fe400000010ff */
[----:B------:R-:W-:Y:S02]  /*1aee0*/  F2FP.BF16.F32.PACK_AB R67, R107, R106 ;  /* 0x0000006a6b43723e */ /* 0x000fe400000010ff */
[----:B------:R-:W-:Y:S01]  /*1aef0*/  F2FP.BF16.F32.PACK_AB R65, R173, R172 ;  /* 0x000000acad41723e */ /* 0x000fe200000010ff */
[----:B------:R0:W-:Y:S01]  /*1af00*/  @!P0 STG.E desc[UR8][R78.64], R145 ;  /* 0x000000914e008986 */ /* 0x0001e2000c101908 */
[----:B------:R-:W-:-:S03]  /*1af10*/  F2FP.BF16.F32.PACK_AB R64, R171, R170 ;  /* 0x000000aaab40723e */ /* 0x000fc600000010ff */
[----:B------:R0:W-:Y:S01]  /*1af20*/  STG.E.128 desc[UR8][R68.64], R52 ;  /* 0x0000003444007986 */ /* 0x0001e2000c101d08 */
[----:B-1----:R-:W-:-:S03]  /*1af30*/  IADD3 R17, PT, PT, R17, R76, RZ ;  /* 0x0000004c11117210 */ /* 0x002fc60007ffe0ff */
[----:B------:R0:W-:Y:S01]  /*1af40*/  STG.E.128 desc[UR8][R70.64], R56 ;  /* 0x0000003846007986 */ /* 0x0001e2000c101d08 */
[----:B------:R-:W-:-:S03]  /*1af50*/  ISETP.GE.AND P0, PT, R17, R77, PT ;  /* 0x0000004d1100720c */ /* 0x000fc60003f06270 */
[----:B------:R0:W-:Y:S04]  /*1af60*/  STG.E.128 desc[UR8][R72.64], R60 ;  /* 0x0000003c48007986 */ /* 0x0001e8000c101d08 */
[----:B------:R0:W-:Y:S06]  /*1af70*/  STG.E.128 desc[UR8][R74.64], R64 ;  /* 0x000000404a007986 */ /* 0x0001ec000c101d08 */
[----:B------:R-:W-:Y:S05]  /*1af80*/  @!P0 BRA `(.L_x_10125) ;  /* 0xfffffe6000248947 */ /* 0x000fea000383ffff */
[----:B------:R-:W-:Y:S05]  /*1af90*/  EXIT ;  /* 0x000000000000794d */ /* 0x000fea0003800000 */
.L_x_10126:
        /* <DEDUP_REMOVED lines=14> */
.L_x_27521:


//--------------------- .text._ZN10layer_norm13ln_fwd_kernelINS_13Kernel_traitsI13__nv_bfloat16S2_fS2_fjLj8192ELj1ELj1ELj8ELj16ENS_18Kernel_traits_baseILj8192ES2_S2_fS2_fjLj256EEEEELb1ELb1ELb1ELb0EEEvNS_9FwdParamsE --------------------------
	.section	.text._ZN10layer_norm13ln_fwd_kernelINS_13Kernel_traitsI13__nv_bfloat16S2_fS2_fjLj8192ELj1ELj1ELj8ELj16ENS_18Kernel_traits_baseILj8192ES2_S2_fS2_fjLj256EEEEELb1ELb1ELb1ELb0EEEvNS_9FwdParamsE,"ax",@progbits
	.align	128
        .global         _ZN10layer_norm13ln_fwd_kernelINS_13Kernel_traitsI13__nv_bfloat16S2_fS2_fjLj8192ELj1ELj1ELj8ELj16ENS_18Kernel_traits_baseILj8192ES2_S2_fS2_fjLj256EEEEELb1ELb1ELb1ELb0EEEvNS_9FwdParamsE
        .type           _ZN10layer_norm13ln_fwd_kernelINS_13Kernel_traitsI13__nv_bfloat16S2_fS2_fjLj8192ELj1ELj1ELj8ELj16ENS_18Kernel_traits_baseILj8192ES2_S2_fS2_fjLj256EEEEELb1ELb1ELb1ELb0EEEvNS_9FwdParamsE,@function
        .size           _ZN10layer_norm13ln_fwd_kernelINS_13Kernel_traitsI13__nv_bfloat16S2_fS2_fjLj8192ELj1ELj1ELj8ELj16ENS_18Kernel_traits_baseILj8192ES2_S2_fS2_fjLj256EEEEELb1ELb1ELb1ELb0EEEvNS_9FwdParamsE,(.L_x_27522 - _ZN10layer_norm13ln_fwd_kernelINS_13Kernel_traitsI13__nv_bfloat16S2_fS2_fjLj8192ELj1ELj1ELj8ELj16ENS_18Kernel_traits_baseILj8192ES2_S2_fS2_fjLj256EEEEELb1ELb1ELb1ELb0EEEvNS_9FwdParamsE)
        .other          _ZN10layer_norm13ln_fwd_kernelINS_13Kernel_traitsI13__nv_bfloat16S2_fS2_fjLj8192ELj1ELj1ELj8ELj16ENS_18Kernel_traits_baseILj8192ES2_S2_fS2_fjLj256EEEEELb1ELb1ELb1ELb0EEEvNS_9FwdParamsE,@"STO_CUDA_ENTRY STV_DEFAULT"
_ZN10layer_norm13ln_fwd_kernelINS_13Kernel_traitsI13__nv_bfloat16S2_fS2_fjLj8192ELj1ELj1ELj8ELj16ENS_18Kernel_traits_baseILj8192ES2_S2_fS2_fjLj256EEEEELb1ELb1ELb1ELb0EEEvNS_9FwdParamsE:
.text._ZN10layer_norm13ln_fwd_kernelINS_13Kernel_traitsI13__nv_bfloat16S2_fS2_fjLj8192ELj1ELj1ELj8ELj16ENS_18Kernel_traits_baseILj8192ES2_S2_fS2_fjLj256EEEEELb1ELb1ELb1ELb0EEEvNS_9FwdParamsE:
        /* <DEDUP_REMOVED lines=75> */
.L_x_10128:
        /* <DEDUP_REMOVED lines=15> */
[C---:B--2---:R-:W-:Y:S01]  /*05a0*/  @P1 IMAD.WIDE.U32 R52, R65.reuse, 0x10, R28 ;  /* 0x0000001041341825 */ /* 0x044fe200078e001c */
[----:B------:R2:W5:Y:S04]  /*05b0*/  @P0 LDG.E.128 R8, desc[UR6][R16.64] ;  /* 0x0000000610080981 */ /* 0x000568000c1e1d00 */
[----:B------:R4:W5:Y:S02]  /*05c0*/  @P1 LDG.E.128 R12, desc[UR6][R52.64] ;  /* 0x00000006340c1981 */ /* 0x000964000c1e1d00 */
[----:B------:R-:W2:Y:S01]  /*05d0*/  @P3 LDC.64 R60, c[0x0][0x3d0] ;  /* 0x0000f400ff3c3b82 */ /* 0x000ea20000000a00 */
[C---:B---3--:R-:W-:Y:S01]  /*05e0*/  @P1 IMAD.WIDE.U32 R54, R65.reuse, 0x10, R48 ;  /* 0x0000001041361825 */ /* 0x048fe200078e0030 */
[----:B------:R-:W-:-:S04]  /*05f0*/  @P1 IADD3 R65, PT, PT, R65, 0x100, RZ ;  /* 0x0000010041411810 */ /* 0x000fc80007ffe0ff */
[----:B------:R4:W5:Y:S02]  /*0600*/  @P1 LDG.E.128 R20, desc[UR6][R54.64] ;  /* 0x0000000636141981 */ /* 0x000964000c1e1d00 */
[----:B------:R-:W3:Y:S01]  /*0610*/  @P3 LDC.64 R62, c[0x0][0x3e8] ;  /* 0x0000fa00ff3e3b82 */ /* 0x000ee20000000a00 */
[----:B0-----:R-:W-:-:S05]  /*0620*/  @P2 IMAD.WIDE.U32 R56, R65, 0x10, R50 ;  /* 0x0000001041382825 */ /* 0x001fca00078e0032 */
        /* <DEDUP_REMOVED lines=8> */
[----:B------:R-:W-:Y:S01]  /*06b0*/  IMAD.MOV.U32 R30, RZ, RZ, RZ ;  /* 0x000000ffff1e7224 */ /* 0x000fe200078e00ff */
[----:B------:R-:W-:Y:S02]  /*06c0*/  CS2R R28, SRZ ;  /* 0x00000000001c7805 */ /* 0x000fe4000001ff00 */
[----:B------:R-:W-:Y:S01]  /*06d0*/  CS2R R16, SRZ ;  /* 0x0000000000107805 */ /* 0x000fe2000001ff00 */
[----:B------:R-:W-:Y:S01]  /*06e0*/  IMAD.MOV.U32 R6, RZ, RZ, RZ ;  /* 0x000000ffff067224 */ /* 0x000fe200078e00ff */
[----:B------:R-:W-:Y:S02]  /*06f0*/  CS2R R4, SRZ ;  /* 0x0000000000047805 */ /* 0x000fe4000001ff00 */
[----:B------:R-:W-:Y:S02]  /*0700*/  @P3 CS2R R42, SRZ ;  /* 0x00000000002a3805 */ /* 0x000fe4000001ff00 */
[----:B------:R-:W-:Y:S01]  /*0710*/  @P3 CS2R R40, SRZ ;  /* 0x0000000000283805 */ /* 0x000fe2000001ff00 */
[----:B------:R-:W-:Y:S01]  /*0720*/  @P0 IMAD.MOV.U32 R7, RZ, RZ, RZ ;  /* 0x000000ffff070224 */ /* 0x000fe200078e00ff */
[----:B------:R-:W-:Y:S01]  /*0730*/  @P1 MOV R19, RZ ;  /* 0x000000ff00131202 */ /* 0x000fe20000000f00 */
[----:B----4-:R-:W-:-:S07]  /*0740*/  @P2 IMAD.MOV.U32 R31, RZ, RZ, RZ ;  /* 0x000000ffff1f2224 */ /* 0x010fce00078e00ff */
.L_x_10129:
[----:B------:R-:W-:Y:S05]  /*0750*/  BSYNC.RECONVERGENT B0 ;  /* 0x0000000000007941 */ /* 0x000fea0003800200 */
.L_x_10127:
        /* <DEDUP_REMOVED lines=15> */
[----:B------:R-:W-:Y:S01]  /*0850*/  IMAD.SHL.U32 R0, R67, 0x20, RZ ;  /* 0x0000002043007824 */ /* 0x000fe200078e00ff */
[----:B------:R-:W-:Y:S01]  /*0860*/  PRMT R138, R43, 0x7632, R138 ;  /* 0x000076322b8a7816 */ /* 0x000fe2000000008a */
[----:B------:R-:W-:Y:S01]  /*0870*/  IMAD.HI.U32 R50, R49, -0x326172a9, RZ ;  /* 0xcd9e8d5731327827 */ /* 0x000fe200078e00ff */
[----:B------:R-:W-:Y:S01]  /*0880*/  PRMT R139, R39, 0x7632, R139 ;  /* 0x00007632278b7816 */ /* 0x000fe2000000008b */
[----:B------:R-:W-:Y:S01]  /*0890*/  UPLOP3.LUT UP1, UPT, UPT, UPT, UPT, 0x40, 0x4 ;  /* 0x000000000004789c */ /* 0x000fe20003f2e870 */
[----:B------:R-:W-:Y:S01]  /*08a0*/  LOP3.LUT R60, R0, 0x3e0, RZ, 0xc0, !PT ;  /* 0x000003e0003c7812 */ /* 0x000fe200078ec0ff */
[----:B------:R-:W-:Y:S01]  /*08b0*/  IMAD R49, R49, -0x326172a9, RZ ;  /* 0xcd9e8d5731317824 */ /* 0x000fe200078e02ff */
[----:B------:R-:W-:Y:S01]  /*08c0*/  PRMT R140, R42, 0x7632, R140 ;  /* 0x000076322a8c7816 */ /* 0x000fe2000000008c */
[----:B0-----:R-:W-:Y:S01]  /*08d0*/  IMAD R137, R102, UR5, R67 ;  /* 0x0000000566897c24 */ /* 0x001fe2000f8e0243 */
[----:B------:R-:W-:Y:S01]  /*08e0*/  PRMT R141, R38, 0x7632, R141 ;  /* 0x00007632268d7816 */ /* 0x000fe2000000008d */
[----:B------:R-:W0:Y:S01]  /*08f0*/  LDCU UR10, c[0x0][0x404] ;  /* 0x00008080ff0a77ac */ /* 0x000e220008000800 */
[----:B------:R-:W-:Y:S01]  /*0900*/  PRMT R142, R41, 0x7632, R142 ;  /* 0x00007632298e7816 */ /* 0x000fe2000000008e */
[----:B------:R-:W-:Y:S01]  /*0910*/  IMAD.HI.U32 R48, R137, -0x326172a9, RZ ;  /* 0xcd9e8d5789307827 */ /* 0x000fe200078e00ff */
[----:B------:R-:W-:Y:S01]  /*0920*/  PRMT R143, R37, 0x7632, R143 ;  /* 0x00007632258f7816 */ /* 0x000fe2000000008f */
[----:B------:R-:W1:Y:S01]  /*0930*/  LDCU.U8 UR11, c[0x0][0x410] ;  /* 0x00008200ff0b77ac */ /* 0x000e620008000000 */
[----:B------:R-:W-:Y:S01]  /*0940*/  PRMT R144, R40, 0x7632, R144 ;  /* 0x0000763228907816 */ /* 0x000fe20000000090 */
[----:B------:R-:W-:Y:S01]  /*0950*/  IMAD R51, R137, -0x326172a9, RZ ;  /* 0xcd9e8d5789337824 */ /* 0x000fe200078e02ff */
[----:B------:R-:W-:Y:S01]  /*0960*/  LOP3.LUT R48, R101, R48, R2, 0x96, !PT ;  /* 0x0000003065307212 */ /* 0x000fe200078e9602 */
[----:B------:R-:W2:Y:S01]  /*0970*/  LDCU UR14, c[0x0][0x400] ;  /* 0x00008000ff0e77ac */ /* 0x000ea20008000800 */
[----:B------:R-:W-:-:S02]  /*0980*/  PRMT R145, R36, 0x7632, R145 ;  /* 0x0000763224917816 */ /* 0x000fc40000000091 */
[----:B------:R-:W-:Y:S01]  /*0990*/  LOP3.LUT R50, R52, R51, R50, 0x96, !PT ;  /* 0x0000003334327212 */ /* 0x000fe200078e9632 */
[----:B------:R-:W-:Y:S01]  /*09a0*/  IMAD.HI.U32 R53, R48, -0x2daee0ad, RZ ;  /* 0xd2511f5330357827 */ /* 0x000fe200078e00ff */
[----:B------:R-:W-:Y:S01]  /*09b0*/  IADD3 R51, PT, PT, R2, 0x3c6ef372, RZ ;  /* 0x3c6ef37202337810 */ /* 0x000fe20007ffe0ff */
[----:B------:R-:W3:Y:S01]  /*09c0*/  LDCU.64 UR12, c[0x0][0x408] ;  /* 0x00008100ff0c77ac */ /* 0x000ee20008000a00 */
[----:B------:R-:W-:Y:S01]  /*09d0*/  PRMT R146, R31, 0x7632, R146 ;  /* 0x000076321f927816 */ /* 0x000fe20000000092 */
[----:B------:R-:W-:Y:S01]  /*09e0*/  IMAD.HI.U32 R52, R50, -0x2daee0ad, RZ ;  /* 0xd2511f5332347827 */ /* 0x000fe200078e00ff */
[----:B------:R-:W-:Y:S01]  /*09f0*/  LOP3.LUT R53, R55, R54, R53, 0x96, !PT ;  /* 0x0000003637357212 */ /* 0x000fe200078e9635 */
[----:B------:R-:W4:Y:S01]  /*0a00*/  LDCU.64 UR8, c[0x0][0x3a0] ;  /* 0x00007400ff0877ac */ /* 0x000f220008000a00 */
[----:B------:R-:W-:Y:S01]  /*0a10*/  PRMT R147, R27, 0x7632, R147 ;  /* 0x000076321b937816 */ /* 0x000fe20000000093 */
[----:B------:R-:W-:Y:S01]  /*0a20*/  IMAD R55, R48, -0x2daee0ad, RZ ;  /* 0xd2511f5330377824 */ /* 0x000fe200078e02ff */
[----:B------:R-:W-:Y:S01]  /*0a30*/  PRMT R148, R30, 0x7632, R148 ;  /* 0x000076321e947816 */ /* 0x000fe20000000094 */
[----:B------:R-:W-:Y:S01]  /*0a40*/  IMAD.HI.U32 R48, R53, -0x326172a9, RZ ;  /* 0xcd9e8d5735307827 */ /* 0x000fe200078e00ff */
[----:B------:R-:W-:-:S02]  /*0a50*/  PRMT R149, R26, 0x7632, R149 ;  /* 0x000076321a957816 */ /* 0x000fc40000000095 */
[----:B------:R-:W-:Y:S01]  /*0a60*/  PRMT R150, R29, 0x7632, R150 ;  /* 0x000076321d967816 */ /* 0x000fe20000000096 */
[----:B------:R-:W-:Y:S01]  /*0a70*/  VIADD R54, R3, 0x76cf5d0a ;  /* 0x76cf5d0a03367836 */ /* 0x000fe20000000000 */
[----:B------:R-:W-:Y:S01]  /*0a80*/  LOP3.LUT R48, R51, R49, R48, 0x96, !PT ;  /* 0x0000003133307212 */ /* 0x000fe200078e9630 */
[----:B------:R-:W-:Y:S01]  /*0a90*/  VIADD R51, R2, 0xdaa66d2b ;  /* 0xdaa66d2b02337836 */ /* 0x000fe20000000000 */
[----:B------:R-:W-:Y:S02]  /*0aa0*/  PRMT R151, R25, 0x7632, R151 ;  /* 0x0000763219977816 */ /* 0x000fe40000000097 */
[----:B------:R-:W-:Y:S01]  /*0ab0*/  LOP3.LUT R52, R54, R55, R52, 0x96, !PT ;  /* 0x0000003736347212 */ /* 0x000fe200078e9634 */
[----:B------:R-:W-:Y:S01]  /*0ac0*/  IMAD R54, R53, -0x326172a9, RZ ;  /* 0xcd9e8d5735367824 */ /* 0x000fe200078e02ff */
[----:B------:R-:W-:Y:S01]  /*0ad0*/  PRMT R152, R28, 0x7632, R152 ;  /* 0x000076321c987816 */ /* 0x000fe20000000098 */
[----:B------:R-:W-:Y:S01]  /*0ae0*/  IMAD R53, R50, -0x2daee0ad, RZ ;  /* 0xd2511f5332357824 */ /* 0x000fe200078e02ff */
[----:B------:R-:W-:Y:S01]  /*0af0*/  PRMT R153, R24, 0x7632, R153 ;  /* 0x0000763218997816 */ /* 0x000fe20000000099 */
[----:B------:R-:W-:Y:S01]  /*0b00*/  IMAD.HI.U32 R50, R48, -0x2daee0ad, RZ ;  /* 0xd2511f5330327827 */ /* 0x000fe200078e00ff */
[----:B------:R-:W-:-:S02]  /*0b10*/  PRMT R154, R19, 0x7632, R154 ;  /* 0x00007632139a7816 */ /* 0x000fc4000000009a */
[----:B------:R-:W-:Y:S01]  /*0b20*/  PRMT R155, R15, 0x7632, R155 ;  /* 0x000076320f9b7816 */ /* 0x000fe2000000009b */
[----:B------:R-:W-:Y:S01]  /*0b30*/  VIADD R55, R3, 0x32370b8f ;  /* 0x32370b8f03377836 */ /* 0x000fe20000000000 */
[----:B------:R-:W-:Y:S01]  /*0b40*/  PRMT R156, R18, 0x7632, R156 ;  /* 0x00007632129c7816 */ /* 0x000fe2000000009c */
[----:B------:R-:W-:Y:S01]  /*0b50*/  IMAD.HI.U32 R49, R52, -0x326172a9, RZ ;  /* 0xcd9e8d5734317827 */ /* 0x000fe200078e00ff */
[----:B------:R-:W-:Y:S02]  /*0b60*/  PRMT R157, R14, 0x7632, R157 ;  /* 0x000076320e9d7816 */ /* 0x000fe4000000009d */
[----:B------:R-:W-:Y:S02]  /*0b70*/  LOP3.LUT R50, R55, R53, R50, 0x96, !PT ;  /* 0x0000003537327212 */ /* 0x000fe400078e9632 */
        /* <DEDUP_REMOVED lines=12> */
[----:B------:R-:W-:Y:S01]  /*0c40*/  LOP3.LUT R48, R52, R51, R48, 0x96, !PT ;  /* 0x0000003334307212 */ /* 0x000fe200078e9630 */
[----:B------:R-:W-:Y:S01]  /*0c50*/  IMAD R51, R50, -0x326172a9, RZ ;  /* 0xcd9e8d5732337824 */ /* 0x000fe200078e02ff */
[----:B------:R-:W-:Y:S01]  /*0c60*/  LOP3.LUT R53, R55, R54, R53, 0x96, !PT ;  /* 0x0000003637357212 */ /* 0x000fe200078e9635 */
[----:B------:R-:W-:Y:S01]  /*0c70*/  IMAD R54, R49, -0x2daee0ad, RZ ;  /* 0xd2511f5331367824 */ /* 0x000fe200078e02ff */
[----:B------:R-:W-:Y:S01]  /*0c80*/  IADD3 R55, PT, PT, R3, -0x56f99767, RZ ;  /* 0xa906689903377810 */ /* 0x000fe20007ffe0ff */
[----:B------:R-:W-:Y:S01]  /*0c90*/  IMAD.HI.U32 R49, R48, -0x2daee0ad, RZ ;  /* 0xd2511f5330317827 */ /* 0x000fe200078e00ff */
[----:B------:R-:W-:-:S02]  /*0ca0*/  PRMT R163, R127, 0x7632, R163 ;  /* 0x000076327fa37816 */ /* 0x000fc400000000a3 */
[----:B------:R-:W-:Y:S01]  /*0cb0*/  PRMT R164, R6, 0x7632, R164 ;  /* 0x0000763206a47816 */ /* 0x000fe200000000a4 */
[----:B------:R-:W-:Y:S01]  /*0cc0*/  VIADD R52, R2, 0x1715609d ;  /* 0x1715609d02347836 */ /* 0x000fe20000000000 */
        /* <DEDUP_REMOVED lines=8> */
[----:B------:R-:W-:Y:S01]  /*0d50*/  IMAD.HI.U32 R48, R49, -0x326172a9, RZ ;  /* 0xcd9e8d5731307827 */ /* 0x000fe200078e00ff */
[----:B------:R-:W-:-:S02]  /*0d60*/  PRMT R168, R4, 0x7632, R168 ;  /* 0x0000763204a87816 */ /* 0x000fc400000000a8 */
[----:B------:R-:W-:Y:S01]  /*0d70*/  PRMT R169, R124, 0x7632, R169 ;  /* 0x000076327ca97816 */ /* 0x000fe200000000a9 */
[----:B------:R-:W-:Y:S01]  /*0d80*/  VIADD R51, R2, 0xb54cda56 ;  /* 0xb54cda5602337836 */ /* 0x000fe20000000000 */
[----:B------:R-:W-:Y:S01]  /*0d90*/  PRMT R170, R47, 0x7632, R170 ;  /* 0x000076322faa7816 */ /* 0x000fe200000000aa */
[----:B------:R-:W-:Y:S01]  /*0da0*/  VIADD R54, R3, 0x646e171e ;  /* 0x646e171e03367836 */ /* 0x000fe20000000000 */
[----:B------:R-:W-:Y:S01]  /*0db0*/  PRMT R171, R46, 0x7632, R171 ;  /* 0x000076322eab7816 */ /* 0x000fe200000000ab */
[----:B------:R-:W-:Y:S01]  /*0dc0*/  IMAD.HI.U32 R52, R50, -0x2daee0ad, RZ ;  /* 0xd2511f5332347827 */ /* 0x000fe200078e00ff */
[----:B------:R-:W-:Y:S02]  /*0dd0*/  LOP3.LUT R48, R51, R53, R48, 0x96, !PT ;  /* 0x0000003533307212 */ /* 0x000fe400078e9630 */
[----:B------:R-:W-:Y:S01]  /*0de0*/  IADD3 R51, PT, PT, R2, 0x5384540f, RZ ;  /* 0x5384540f02337810 */ /* 0x000fe20007ffe0ff */
        /* <DEDUP_REMOVED lines=9> */
[----:B------:R-:W-:Y:S01]  /*0e80*/  IMAD.HI.U32 R49, R52, -0x326172a9, RZ ;  /* 0xcd9e8d5734317827 */ /* 0x000fe200078e00ff */
[----:B------:R-:W-:Y:S02]  /*0e90*/  LOP3.LUT R50, R55, R53, R50, 0x96, !PT ;  /* 0x0000003537327212 */ /* 0x000fe400078e9632 */
[----:B------:R-:W-:Y:S01]  /*0ea0*/  LOP3.LUT R55, R56, 0xff, RZ, 0xc0, !PT ;  /* 0x000000ff38377812 */ /* 0x000fe200078ec0ff */
[----:B------:R-:W-:Y:S01]  /*0eb0*/  IMAD R53, R48, -0x2daee0ad, RZ ;  /* 0xd2511f5330357824 */ /* 0x000fe200078e02ff */
[----:B------:R-:W-:Y:S01]  /*0ec0*/  LOP3.LUT R49, R51, R54, R49, 0x96, !PT ;  /* 0x0000003633317212 */ /* 0x000fe200078e9631 */
[----:B------:R-:W-:Y:S01]  /*0ed0*/  IMAD R51, R52, -0x326172a9, RZ ;  /* 0xcd9e8d5734337824 */ /* 0x000fe200078e02ff */
[----:B------:R-:W-:Y:S01]  /*0ee0*/  VIADDMNMX R58, R55, -R58, RZ, !PT ;  /* 0x8000003a373a7246 */ /* 0x000fe200078001ff */
[----:B------:R-:W-:Y:S01]  /*0ef0*/  IMAD.HI.U32 R0, R50, -0x326172a9, RZ ;  /* 0xcd9e8d5732007827 */ /* 0x000fe200078e00ff */
[----:B------:R-:W-:-:S02]  /*0f00*/  LOP3.LUT R56, R56, 0xffffff00, RZ, 0xc0, !PT ;  /* 0xffffff0038387812 */ /* 0x000fc400078ec0ff */
[----:B------:R-:W-:Y:S01]  /*0f10*/  IADD3 R54, PT, PT, R3, -0x24c28bd8, RZ ;  /* 0xdb3d742803367810 */ /* 0x000fe20007ffe0ff */
[----:B------:R-:W-:Y:S01]  /*0f20*/  VIADD R48, R2, 0xf1bbcdc8 ;  /* 0xf1bbcdc802307836 */ /* 0x000fe20000000000 */
[----:B------:R-:W-:Y:S01]  /*0f30*/  VIADDMNMX R60, R55, -R60, RZ, !PT ;  /* 0x8000003c373c7246 */ /* 0x000fe200078001ff */
[----:B------:R-:W-:Y:S01]  /*0f40*/  IMAD.HI.U32 R52, R49, -0x2daee0ad, RZ ;  /* 0xd2511f5331347827 */ /* 0x000fe200078e00ff */
[----:B------:R-:W-:Y:S02]  /*0f50*/  PRMT R176, R33, 0x7632, R176 ;  /* 0x0000763221b07816 */ /* 0x000fe400000000b0 */
[----:B------:R-:W-:Y:S01]  /*0f60*/  LOP3.LUT R0, R48, R51, R0, 0x96, !PT ;  /* 0x0000003330007212 */ /* 0x000fe200078e9600 */
[----:B------:R-:W-:Y:S01]  /*0f70*/  VIADD R48, R3, 0x96a522ad ;  /* 0x96a522ad03307836 */ /* 0x000fe20000000000 */
[----:B------:R-:W-:Y:S01]  /*0f80*/  VIMNMX R51, PT, PT, R58, 0x20, PT ;  /* 0x000000203a337848 */ /* 0x000fe20003fe0100 */
[----:B------:R-:W-:Y:S01]  /*0f90*/  IMAD R49, R49, -0x2daee0ad, RZ ;  /* 0xd2511f5331317824 */ /* 0x000fe200078e02ff */
[----:B------:R-:W-:Y:S01]  /*0fa0*/  LOP3.LUT R52, R54, R53, R52, 0x96, !PT ;  /* 0x0000003536347212 */ /* 0x000fe200078e9634 */
[----:B------:R-:W-:Y:S01]  /*0fb0*/  IMAD R53, R50, -0x326172a9, RZ ;  /* 0xcd9e8d5732357824 */ /* 0x000fe200078e02ff */
[----:B------:R-:W-:Y:S01]  /*0fc0*/  VIMNMX R103, PT, PT, R60, 0x20, PT ;  /* 0x000000203c677848 */ /* 0x000fe20003fe0100 */
[----:B------:R-:W-:Y:S01]  /*0fd0*/  IMAD R51, R51, 0x8, R56 ;  /* 0x0000000833337824 */ /* 0x000fe200078e0238 */
[----:B------:R-:W-:Y:S01]  /*0fe0*/  IADD3 R54, PT, PT, R2, -0x700cb87f, RZ ;  /* 0x8ff3478102367810 */ /* 0x000fe20007ffe0ff */
[----:B------:R-:W-:Y:S01]  /*0ff0*/  IMAD.HI.U32 R104, R52, -0x326172a9, RZ ;  /* 0xcd9e8d5734687827 */ /* 0x000fe200078e00ff */
[----:B------:R-:W-:-:S02]  /*1000*/  PRMT R177, R32, 0x7632, R177 ;  /* 0x0000763220b17816 */ /* 0x000fc400000000b1 */
[----:B------:R-:W-:Y:S01]  /*1010*/  I2FP.F32.U32 R51, R51 ;  /* 0x0000003300337245 */ /* 0x000fe20000201000 */
[----:B------:R-:W-:Y:S01]  /*1020*/  IMAD.HI.U32 R134, R0, -0x2daee0ad, RZ ;  /* 0xd2511f5300867827 */ /* 0x000fe200078e00ff */
[----:B------:R-:W-:Y:S02]  /*1030*/  LOP3.LUT R104, R54, R53, R104, 0x96, !PT ;  /* 0x0000003536687212 */ /* 0x000fe400078e9668 */
[----:B------:R0:W0:Y:S01]  /*1040*/  MUFU.RCP R105, R51 ;  /* 0x0000003300697308 */ /* 0x0000220000001000 */
[----:B------:R-:W-:Y:S01]  /*1050*/  IMAD R103, R103, 0x8, R56 ;  /* 0x0000000867677824 */ /* 0x000fe200078e0238 */
[----:B------:R-:W-:Y:S01]  /*1060*/  LOP3.LUT R134, R48, R49, R134, 0x96, !PT ;  /* 0x0000003130867212 */ /* 0x000fe200078e9686 */
[----:B------:R-:W-:Y:S01]  /*1070*/  IMAD R114, R52, -0x326172a9, RZ ;  /* 0xcd9e8d5734727824 */ /* 0x000fe200078e02ff */
[----:B------:R-:W-:Y:S01]  /*1080*/  PRMT R106, R23, 0x7632, R106 ;  /* 0x00007632176a7816 */ /* 0x000fe2000000006a */
[----:B------:R-:W-:Y:S01]  /*1090*/  IMAD R128, R0, -0x2daee0ad, RZ ;  /* 0xd2511f5300807824 */ /* 0x000fe200078e02ff */
[----:B------:R-:W-:-:S02]  /*10a0*/  PRMT R107, R22, 0x7632, R107 ;  /* 0x00007632166b7816 */ /* 0x000fc4000000006b */
[----:B------:R-:W-:Y:S02]  /*10b0*/  PRMT R108, R21, 0x7632, R108 ;  /* 0x00007632156c7816 */ /* 0x000fe4000000006c */
[----:B------:R-:W-:Y:S02]  /*10c0*/  PRMT R109, R20, 0x7632, R109 ;  /* 0x00007632146d7816 */ /* 0x000fe4000000006d */
[----:B------:R-:W-:Y:S02]  /*10d0*/  PRMT R110, R11, 0x7632, R110 ;  /* 0x000076320b6e7816 */ /* 0x000fe4000000006e */
[----:B------:R-:W-:Y:S02]  /*10e0*/  PRMT R111, R10, 0x7632, R111 ;  /* 0x000076320a6f7816 */ /* 0x000fe4000000006f */
[----:B------:R-:W-:Y:S02]  /*10f0*/  PRMT R112, R9, 0x7632, R112 ;  /* 0x0000763209707816 */ /* 0x000fe40000000070 */
[----:B01234-:R-:W-:-:S07]  /*1100*/  PRMT R113, R8, 0x7632, R113 ;  /* 0x0000763208717816 */ /* 0x01ffce0000000071 */
.L_x_10538:
[----:B------:R-:W0:Y:S08]  /*1110*/  LDC.64 R132, c[0x0][0x3f0] ;  /* 0x0000fc00ff847b82 */ /* 0x000e300000000a00 */
[----:B------:R-:W1:Y:S08]  /*1120*/  LDC.64 R92, c[0x0][0x3f8] ;  /* 0x0000fe00ff5c7b82 */ /* 0x000e700000000a00 */
[----:B------:R-:W2:Y:S01]  /*1130*/  LDC R131, c[0x0][0x388] ;  /* 0x0000e200ff837b82 */ /* 0x000ea20000000800 */
[----:B0-----:R-:W-:-:S06]  /*1140*/  IMAD.WIDE R132, R102, 0x4, R132 ;  /* 0x0000000466847825 */ /* 0x001fcc00078e0284 */
[----:B------:R0:W3:Y:S01]  /*1150*/  LDG.E R132, desc[UR6][R132.64] ;  /* 0x0000000684847981 */ /* 0x0000e2000c1e1900 */
[----:B-1----:R-:W-:-:S05]  /*1160*/  IMAD.WIDE R92, R102, 0x4, R92 ;  /* 0x00000004665c7825 */ /* 0x002fca00078e025c */
[----:B------:R1:W5:Y:S01]  /*1170*/  LDG.E R130, desc[UR6][R92.64] ;  /* 0x000000065c827981 */ /* 0x000362000c1e1900 */
[----:B------:R-:W-:Y:S01]  /*1180*/  ISETP.GE.U32.AND P1, PT, R100, 0x100, PT ;  /* 0x000001006400780c */ /* 0x000fe20003f26070 */
[----:B------:R-:W-:Y:S01]  /*1190*/  BSSY.RECONVERGENT B0, `(.L_x_10130) ;  /* 0x00006b5000007945 */ /* 0x000fe20003800200 */
[----:B0-----:R-:W-:Y:S01]  /*11a0*/  IMAD.MOV.U32 R133, RZ, RZ, RZ ;  /* 0x000000ffff857224 */ /* 0x001fe200078e00ff */
[----:B------:R-:W0:Y:S01]  /*11b0*/  S2R R129, SR_TID.X ;  /* 0x0000000000817919 */ /* 0x000e220000002100 */
        /* <DEDUP_REMOVED lines=8> */
[-C--:B0-----:R-:W-:Y:S02]  /*1240*/  @P0 LEA.HI.SX32 R133, R94, R129.reuse, 0x1d ;  /* 0x000000815e850211 */ /* 0x081fe400078feaff */
[----:B------:R-:W-:Y:S01]  /*1250*/  LEA.HI.SX32 R0, R0, R129, 0x1d ;  /* 0x0000008100007211 */ /* 0x000fe200078feaff */
[----:B-1----:R-:W-:Y:S06]  /*1260*/  @!P1 BRA `(.L_x_10131) ;  /* 0x00000068009c9947 */ /* 0x002fec0003800000 */
[----:B------:R-:W-:-:S04]  /*1270*/  UISETP.NE.U32.AND UP0, UPT, UR8, URZ, UPT ;  /* 0x000000ff0800728c */ /* 0x000fc8000bf05070 */
[----:B------:R-:W-:Y:S01]  /*1280*/  UISETP.NE.AND.EX UP0, UPT, UR9, URZ, UPT, UP0 ;  /* 0x000000ff0900728c */ /* 0x000fe2000bf05300 */
[----:B------:R-:W-:Y:S10]  /*1290*/  @!P0 BRA `(.L_x_10132) ;  /* 0x00000000000c8947 */ /* 0x000ff40003800000 */
[----:B------:R-:W0:Y:S02]  /*12a0*/  LDC.64 R60, c[0x0][0x390] ;  /* 0x0000e400ff3c7b82 */ /* 0x000e240000000a00 */
[----:B0-----:R-:W-:-:S06]  /*12b0*/  IMAD.WIDE.U32 R60, R133, 0x10, R60 ;  /* 0x00000010853c7825 */ /* 0x001fcc00078e003c */
[----:B------:R-:W5:Y:S02]  /*12c0*/  LDG.E.128 R60, desc[UR6][R60.64] ;  /* 0x000000063c3c7981 */ /* 0x000f64000c1e1d00 */
.L_x_10132:
[----:B------:R-:W-:Y:S05]  /*12d0*/  BRA.U !UP0, `(.L_x_10133) ;  /* 0x0000003508147547 */ /* 0x000fea000b800000 */
[----:B------:R-:W0:Y:S02]  /*12e0*/  LDC.64 R50, c[0x0][0x3a0] ;  /* 0x0000e800ff327b82 */ /* 0x000e240000000a00 */
[----:B0-----:R-:W-:-:S05]  /*12f0*/  IMAD.WIDE.U32 R50, R0, 0x20, R50 ;  /* 0x0000002000327825 */ /* 0x001fca00078e0032 */
[----:B------:R-:W2:Y:S04]  /*1300*/  LDG.E.128 R56, desc[UR6][R50.64] ;  /* 0x0000000632387981 */ /* 0x000ea8000c1e1d00 */
[----:B------:R0:W5:Y:S01]  /*1310*/  LDG.E.128 R52, desc[UR6][R50.64+0x10] ;  /* 0x0000100632347981 */ /* 0x000162000c1e1d00 */
[----:B------:R-:W-:-:S13]  /*1320*/  ISETP.GT.AND P2, PT, R132, RZ, PT ;  /* 0x000000ff8400720c */ /* 0x000fda0003f44270 */
[----:B------:R-:W-:Y:S01]  /*1330*/  @!P2 MOV R64, R135 ;  /* 0x000000870040a202 */ /* 0x000fe20000000f00 */
[----:B------:R-:W-:Y:S02]  /*1340*/  @!P2 IMAD.MOV.U32 R92, RZ, RZ, R128 ;  /* 0x000000ffff5ca224 */ /* 0x000fe400078e0080 */
[----:B--2---:R-:W-:Y:S01]  /*1350*/  @!P2 IMAD.MOV.U32 R48, RZ, RZ, R56 ;  /* 0x000000ffff30a224 */ /* 0x004fe200078e0038 */
[----:B0-----:R-:W-:Y:S06]  /*1360*/  @!P2 BRA `(.L_x_10134) ;  /* 0x000000040098a947 */ /* 0x001fec0003800000 */
        /* <DEDUP_REMOVED lines=16> */
.L_x_10137:
        /* <DEDUP_REMOVED lines=13> */
.L_x_10139:
[----:B------:R-:W-:Y:S05]  /*1540*/  BSYNC.RECONVERGENT B2 ;  /* 0x0000000000027941 */ /* 0x000fea0003800200 */
.L_x_10138:
        /* <DEDUP_REMOVED lines=60> */
.L_x_10136:
[----:B------:R-:W-:Y:S05]  /*1910*/  BSYNC.RECONVERGENT B1 ;  /* 0x0000000000017941 */ /* 0x000fea0003800200 */
.L_x_10135:
[----:B------:R-:W-:Y:S01]  /*1920*/  I2FP.F32.U32 R48, R48 ;  /* 0x0000003000307245 */ /* 0x000fe20000201000 */
[----:B------:R-:W-:Y:S02]  /*1930*/  IMAD.MOV.U32 R51, RZ, RZ, 0x2f800000 ;  /* 0x2f800000ff337424 */ /* 0x000fe400078e00ff */
[----:B-----5:R-:W-:Y:S02]  /*1940*/  IMAD.U32 R49, R60, 0x10000, RZ ;  /* 0x000100003c317824 */ /* 0x020fe400078e00ff */
        /* <DEDUP_REMOVED lines=8> */
.L_x_10134:
[----:B------:R-:W-:Y:S02]  /*19d0*/  IMAD.MOV.U32 R51, RZ, RZ, R64 ;  /* 0x000000ffff337224 */ /* 0x000fe400078e0040 */
        /* <DEDUP_REMOVED lines=15> */
.L_x_10143:
        /* <DEDUP_REMOVED lines=13> */
.L_x_10145:
[----:B------:R-:W-:Y:S05]  /*1ba0*/  BSYNC.RECONVERGENT B2 ;  /* 0x0000000000027941 */ /* 0x000fea0003800200 */
.L_x_10144:
        /* <DEDUP_REMOVED lines=59> */
[----:B------:R-:W-:Y:S01]  /*1f60*/  MOV R92, R50 ;  /* 0x00000032005c7202 */ /* 0x000fe20000000f00 */
[----:B------:R-:W-:-:S07]  /*1f70*/  IMAD.MOV.U32 R51, RZ, RZ, RZ ;  /* 0x000000ffff337224 */ /* 0x000fce00078e00ff */
.L_x_10142:
[----:B------:R-:W-:Y:S05]  /*1f80*/  BSYNC.RECONVERGENT B1 ;  /* 0x0000000000017941 */ /* 0x000fea0003800200 */
.L_x_10141:
        /* <DEDUP_REMOVED lines=12> */
.L_x_10140:
[----:B------:R-:W-:Y:S01]  /*2050*/  IMAD.MOV.U32 R64, RZ, RZ, R51 ;  /* 0x000000ffff407224 */ /* 0x000fe200078e0033 */
        /* <DEDUP_REMOVED lines=15> */
.L_x_10149:
        /* <DEDUP_REMOVED lines=13> */
.L_x_10151:
[----:B------:R-:W-:Y:S05]  /*2220*/  BSYNC.RECONVERGENT B2 ;  /* 0x0000000000027941 */ /* 0x000fea0003800200 */
.L_x_10150:
        /* <DEDUP_REMOVED lines=61> */
.L_x_10148:
[----:B------:R-:W-:Y:S05]  /*2600*/  BSYNC.RECONVERGENT B1 ;  /* 0x0000000000017941 */ /* 0x000fea0003800200 */
.L_x_10147:
        /* <DEDUP_REMOVED lines=11> */
.L_x_10146:
[----:B------:R-:W-:Y:S01]  /*26c0*/  MOV R65, R64 ;  /* 0x0000004000417202 */ /* 0x000fe20000000f00 */
        /* <DEDUP_REMOVED lines=15> */
.L_x_10155:
        /* <DEDUP_REMOVED lines=13> */
.L_x_10157:
[----:B------:R-:W-:Y:S05]  /*2890*/  BSYNC.RECONVERGENT B2 ;  /* 0x0000000000027941 */ /* 0x000fea0003800200 */
.L_x_10156:
        /* <DEDUP_REMOVED lines=47> */
[----:B------:R-:W-:Y:S01]  /*2b90*/  IADD3 R51, PT, PT, R2, -0xe443238, RZ ;  /* 0xf1bbcdc802337810 */ /* 0x000fe20007ffe0ff */
[----:B------:R-:W-:Y:S02]  /*2ba0*/  VIADD R93, R3, 0x96a522ad ;  /* 0x96a522ad035d7836 */ /* 0x000fe40000000000 */
[----:B------:R-:W-:Y:S01]  /*2bb0*/  IMAD.WIDE.U32 R94, R94, -0x326172a9, RZ ;  /* 0xcd9e8d575e5e7825 */ /* 0x000fe200078e00ff */
[----:B------:R-:W-:-:S04]  /*2bc0*/  LOP3.LUT R66, R65, R66, R135, 0x96, !PT ;  /* 0x0000004241427212 */ /* 0x000fc800078e9687 */
[----:B------:R-:W-:Y:S01]  /*2bd0*/  LOP3.LUT R64, R51, R64, R95, 0x96, !PT ;  /* 0x0000004033407212 */ /* 0x000fe200078e965f */
[----:B------:R-:W-:-:S04]  /*2be0*/  IMAD.WIDE.U32 R66, R66, -0x326172a9, RZ ;  /* 0xcd9e8d5742427825 */ /* 0x000fc800078e00ff */
[----:B------:R-:W-:Y:S01]  /*2bf0*/  IMAD.WIDE.U32 R64, R64, -0x2daee0ad, RZ ;  /* 0xd2511f5340407825 */ /* 0x000fe200078e00ff */
[----:B------:R-:W-:-:S03]  /*2c00*/  MOV R114, R66 ;  /* 0x0000004200727202 */ /* 0x000fc60000000f00 */
[----:B------:R-:W-:Y:S01]  /*2c10*/  VIADD R51, R2, 0x8ff34781 ;  /* 0x8ff3478102337836 */ /* 0x000fe20000000000 */
[----:B------:R-:W-:Y:S01]  /*2c20*/  LOP3.LUT R134, R93, R134, R65, 0x96, !PT ;  /* 0x000000865d867212 */ /* 0x000fe200078e9641 */
[----:B------:R-:W-:-:S03]  /*2c30*/  HFMA2 R65, -RZ, RZ, 0, 0 ;  /* 0x00000000ff417431 */ /* 0x000fc600000001ff */
[----:B------:R-:W-:Y:S01]  /*2c40*/  LOP3.LUT R104, R51, R94, R67, 0x96, !PT ;  /* 0x0000005e33687212 */ /* 0x000fe200078e9643 */
[----:B------:R-:W-:Y:S02]  /*2c50*/  IMAD.MOV.U32 R51, RZ, RZ, R92 ;  /* 0x000000ffff337224 */ /* 0x000fe400078e005c */
[----:B------:R-:W-:-:S07]  /*2c60*/  IMAD.MOV.U32 R92, RZ, RZ, R64 ;  /* 0x000000ffff5c7224 */ /* 0x000fce00078e0040 */
.L_x_10154:
[----:B------:R-:W-:Y:S05]  /*2c70*/  BSYNC.RECONVERGENT B1 ;  /* 0x0000000000017941 */ /* 0x000fea0003800200 */
.L_x_10153:
        /* <DEDUP_REMOVED lines=12> */
.L_x_10152:
[----:B------:R-:W-:Y:S02]  /*2d40*/  IMAD.MOV.U32 R66, RZ, RZ, R65 ;  /* 0x000000ffff427224 */ /* 0x000fe400078e0041 */
[----:B-----5:R-:W-:Y:S01]  /*2d50*/  IMAD.MOV.U32 R64, RZ, RZ, R52 ;  /* 0x000000ffff407224 */ /* 0x020fe200078e0034 */
        /* <DEDUP_REMOVED lines=14> */
.L_x_10161:
        /* <DEDUP_REMOVED lines=13> */
.L_x_10163:
[----:B------:R-:W-:Y:S05]  /*2f10*/  BSYNC.RECONVERGENT B2 ;  /* 0x0000000000027941 */ /* 0x000fea0003800200 */
.L_x_10162:
        /* <DEDUP_REMOVED lines=61> */
.L_x_10160:
[----:B------:R-:W-:Y:S05]  /*32f0*/  BSYNC.RECONVERGENT B1 ;  /* 0x0000000000017941 */ /* 0x000fea0003800200 */
.L_x_10159:
        /* <DEDUP_REMOVED lines=11> */
.L_x_10158:
        /* <DEDUP_REMOVED lines=16> */
.L_x_10167:
        /* <DEDUP_REMOVED lines=13> */
.L_x_10169:
[----:B------:R-:W-:Y:S05]  /*3580*/  BSYNC.RECONVERGENT B2 ;  /* 0x0000000000027941 */ /* 0x000fea0003800200 */
.L_x_10168:
        /* <DEDUP_REMOVED lines=61> */
.L_x_10166:
[----:B------:R-:W-:Y:S05]  /*3960*/  BSYNC.RECONVERGENT B1 ;  /* 0x0000000000017941 */ /* 0x000fea0003800200 */
.L_x_10165:
[----:B------:R-:W-:Y:S01]  /*3970*/  PRMT R66, R62, 0x7632, R66 ;  /* 0x000076323e427816 */ /* 0x000fe20000000042 */
        /* <DEDUP_REMOVED lines=11> */
.L_x_10164:
        /* <DEDUP_REMOVED lines=16> */
.L_x_10173:
        /* <DEDUP_REMOVED lines=13> */
.L_x_10175:
[----:B------:R-:W-:Y:S05]  /*3c00*/  BSYNC.RECONVERGENT B2 ;  /* 0x0000000000027941 */ /* 0x000fea0003800200 */
.L_x_10174:
        /* <DEDUP_REMOVED lines=61> */
.L_x_10172:
[----:B------:R-:W-:Y:S05]  /*3fe0*/  BSYNC.RECONVERGENT B1 ;  /* 0x0000000000017941 */ /* 0x000fea0003800200 */
.L_x_10171:
        /* <DEDUP_REMOVED lines=11> */
.L_x_10170:
        /* <DEDUP_REMOVED lines=16> */
.L_x_10179:
        /* <DEDUP_REMOVED lines=13> */
.L_x_10181:
[----:B------:R-:W-:Y:S05]  /*4270*/  BSYNC.RECONVERGENT B2 ;  /* 0x0000000000027941 */ /* 0x000fea0003800200 */
.L_x_10180:
        /* <DEDUP_REMOVED lines=61> */
.L_x_10178:
[----:B------:R-:W-:Y:S05]  /*4650*/  BSYNC.RECONVERGENT B1 ;  /* 0x0000000000017941 */ /* 0x000fea0003800200 */
.L_x_10177:
[----:B------:R-:W-:Y:S01]  /*4660*/  PRMT R93, R63, 0x7632, R93 ;  /* 0x000076323f5d7816 */ /* 0x000fe2000000005d */
        /* <DEDUP_REMOVED lines=10> */
[----:B------:R-:W-:Y:S01]  /*4710*/  FFMA.FTZ R67, R94, R67, R55 ;  /* 0x000000435e437223 */ /* 0x000fe20000010037 */
[----:B------:R-:W-:Y:S06]  /*4720*/  BRA `(.L_x_10176) ;  /* 0x0000003000fc7947 */ /* 0x000fec0003800000 */
.L_x_10133:
[----:B------:R-:W-:Y:S01]  /*4730*/  IMAD.MOV.U32 R50, RZ, RZ, R135 ;  /* 0x000000ffff327224 */ /* 0x000fe200078e0087 */
[----:B------:R-:W-:Y:S01]  /*4740*/  MOV R92, R128 ;  /* 0x00000080005c7202 */ /* 0x000fe20000000f00 */
[----:B------:R-:W-:Y:S01]  /*4750*/  IMAD.MOV.U32 R48, RZ, RZ, RZ ;  /* 0x000000ffff307224 */ /* 0x000fe200078e00ff */
        /* <DEDUP_REMOVED lines=17> */
.L_x_10185:
        /* <DEDUP_REMOVED lines=13> */
.L_x_10187:
[----:B------:R-:W-:Y:S05]  /*4940*/  BSYNC.RECONVERGENT B2 ;  /* 0x0000000000027941 */ /* 0x000fea0003800200 */
.L_x_10186:
        /* <DEDUP_REMOVED lines=60> */
.L_x_10184:
[----:B------:R-:W-:Y:S05]  /*4d10*/  BSYNC.RECONVERGENT B1 ;  /* 0x0000000000017941 */ /* 0x000fea0003800200 */
.L_x_10183:
        /* <DEDUP_REMOVED lines=11> */
.L_x_10182:
        /* <DEDUP_REMOVED lines=16> */
.L_x_10191:
        /* <DEDUP_REMOVED lines=13> */
.L_x_10193:
[----:B------:R-:W-:Y:S05]  /*4fa0*/  BSYNC.RECONVERGENT B2 ;  /* 0x0000000000027941 */ /* 0x000fea0003800200 */
.L_x_10192:
        /* <DEDUP_REMOVED lines=51> */
[----:B------:R-:W-:Y:S02]  /*52e0*/  VIADD R67, R3, 0x96a522ad ;  /* 0x96a522ad03437836 */ /* 0x000fe40000000000 */
        /* <DEDUP_REMOVED lines=9> */
.L_x_10190:
[----:B------:R-:W-:Y:S05]  /*5380*/  BSYNC.RECONVERGENT B1 ;  /* 0x0000000000017941 */ /* 0x000fea0003800200 */
.L_x_10189:
        /* <DEDUP_REMOVED lines=12> */
.L_x_10188:
[----:B------:R-:W-:Y:S02]  /*5450*/  IMAD.MOV.U32 R64, RZ, RZ, R51 ;  /* 0x000000ffff407224 */ /* 0x000fe400078e0033 */
        /* <DEDUP_REMOVED lines=15> */
.L_x_10197:
        /* <DEDUP_REMOVED lines=13> */
.L_x_10199:
[----:B------:R-:W-:Y:S05]  /*5620*/  BSYNC.RECONVERGENT B2 ;  /* 0x0000000000027941 */ /* 0x000fea0003800200 */
.L_x_10198:
        /* <DEDUP_REMOVED lines=61> */
.L_x_10196:
[----:B------:R-:W-:Y:S05]  /*5a00*/  BSYNC.RECONVERGENT B1 ;  /* 0x0000000000017941 */ /* 0x000fea0003800200 */
.L_x_10195:
        /* <DEDUP_REMOVED lines=11> */
.L_x_10194:
[----:B------:R-:W-:Y:S02]  /*5ac0*/  HFMA2 R51, -RZ, RZ, 0, 0 ;  /* 0x00000000ff337431 */ /* 0x000fe400000001ff */
[----:B------:R-:W-:Y:S01]  /*5ad0*/  IMAD.MOV.U32 R65, RZ, RZ, R64 ;  /* 0x000000ffff417224 */ /* 0x000fe200078e0040 */
        /* <DEDUP_REMOVED lines=14> */
.L_x_10203:
        /* <DEDUP_REMOVED lines=13> */
.L_x_10205:
[----:B------:R-:W-:Y:S05]  /*5c90*/  BSYNC.RECONVERGENT B2 ;  /* 0x0000000000027941 */ /* 0x000fea0003800200 */
.L_x_10204:
        /* <DEDUP_REMOVED lines=61> */
.L_x_10202:
[----:B------:R-:W-:Y:S05]  /*6070*/  BSYNC.RECONVERGENT B1 ;  /* 0x0000000000017941 */ /* 0x000fea0003800200 */
.L_x_10201:
        /* <DEDUP_REMOVED lines=12> */
.L_x_10200:
        /* <DEDUP_REMOVED lines=16> */
.L_x_10209:
        /* <DEDUP_REMOVED lines=13> */
.L_x_10211:
[----:B------:R-:W-:Y:S05]  /*6310*/  BSYNC.RECONVERGENT B2 ;  /* 0x0000000000027941 */ /* 0x000fea0003800200 */
.L_x_10210:
        /* <DEDUP_REMOVED lines=57> */
[----:B------:R-:W-:Y:S01]  /*66b0*/  LOP3.LUT R104, R93, R94, R67, 0x96, !PT ;  /* 0x0000005e5d687212 */ /* 0x000fe200078e9643 */
[----:B------:R-:W-:Y:S01]  /*66c0*/  IMAD.MOV.U32 R67, RZ, RZ, R92 ;  /* 0x000000ffff437224 */ /* 0x000fe200078e005c */
[----:B------:R-:W-:Y:S01]  /*66d0*/  LOP3.LUT R134, R95, R134, R65, 0x96, !PT ;  /* 0x000000865f867212 */ /* 0x000fe200078e9641 */
[----:B------:R-:W-:-:S07]  /*66e0*/  IMAD.MOV.U32 R92, RZ, RZ, R64 ;  /* 0x000000ffff5c7224 */ /* 0x000fce00078e0040 */
.L_x_10208:
[----:B------:R-:W-:Y:S05]  /*66f0*/  BSYNC.RECONVERGENT B1 ;  /* 0x0000000000017941 */ /* 0x000fea0003800200 */
.L_x_10207:
        /* <DEDUP_REMOVED lines=11> */
.L_x_10206:
        /* <DEDUP_REMOVED lines=16> */
.L_x_10215:
        /* <DEDUP_REMOVED lines=13> */
.L_x_10217:
[----:B------:R-:W-:Y:S05]  /*6980*/  BSYNC.RECONVERGENT B2 ;  /* 0x0000000000027941 */ /* 0x000fea0003800200 */
.L_x_10216:
        /* <DEDUP_REMOVED lines=61> */
.L_x_10214:
[----:B------:R-:W-:Y:S05]  /*6d60*/  BSYNC.RECONVERGENT B1 ;  /* 0x0000000000017941 */ /* 0x000fea0003800200 */
.L_x_10213:
        /* <DEDUP_REMOVED lines=12> */
.L_x_10212:
        /* <DEDUP_REMOVED lines=16> */
.L_x_10221:
        /* <DEDUP_REMOVED lines=13> */
.L_x_10223:
[----:B------:R-:W-:Y:S05]  /*7000*/  BSYNC.RECONVERGENT B2 ;  /* 0x0000000000027941 */ /* 0x000fea0003800200 */
.L_x_10222:
        /* <DEDUP_REMOVED lines=57> */
[----:B------:R-:W-:Y:S01]  /*73a0*/  MOV R94, R92 ;  /* 0x0000005c005e7202 */ /* 0x000fe20000000f00 */
[----:B------:R-:W-:Y:S01]  /*73b0*/  IMAD.MOV.U32 R92, RZ, RZ, R66 ;  /* 0x000000ffff5c7224 */ /* 0x000fe200078e0042 */
[----:B------:R-:W-:Y:S01]  /*73c0*/  LOP3.LUT R134, R97, R134, R67, 0x96, !PT ;  /* 0x0000008661867212 */ /* 0x000fe200078e9643 */
[----:B------:R-:W-:-:S07]  /*73d0*/  IMAD.MOV.U32 R93, RZ, RZ, RZ ;  /* 0x000000ffff5d7224 */ /* 0x000fce00078e00ff */
.L_x_10220:
[----:B------:R-:W-:Y:S05]  /*73e0*/  BSYNC.RECONVERGENT B1 ;  /* 0x0000000000017941 */ /* 0x000fea0003800200 */
.L_x_10219:
        /* <DEDUP_REMOVED lines=11> */
.L_x_10218:
        /* <DEDUP_REMOVED lines=16> */
.L_x_10226:
        /* <DEDUP_REMOVED lines=13> */
.L_x_10228:
[----:B------:R-:W-:Y:S05]  /*7670*/  BSYNC.RECONVERGENT B2 ;  /* 0x0000000000027941 */ /* 0x000fea0003800200 */
.L_x_10227:
        /* <DEDUP_REMOVED lines=50> */
[----:B------:R-:W-:Y:S02]  /*79a0*/  HFMA2 R135, -RZ, RZ, 0, 0 ;  /* 0x00000000ff877431 */ /* 0x000fe400000001ff */
        /* <DEDUP_REMOVED lines=8> */
[----:B------:R-:W-:Y:S01]  /*7a30*/  LOP3.LUT R134, R93, R134, R95, 0x96, !PT ;  /* 0x000000865d867212 */ /* 0x000fe200078e965f */
[----:B------:R-:W-:-:S07]  /*7a40*/  IMAD.MOV.U32 R92, RZ, RZ, R94 ;  /* 0x000000ffff5c7224 */ /* 0x000fce00078e005e */
.L_x_10225:
[----:B------:R-:W-:Y:S05]  /*7a50*/  BSYNC.RECONVERGENT B1 ;  /* 0x0000000000017941 */ /* 0x000fea0003800200 */
.L_x_10224:
[----:B-----5:R-:W-:Y:S01]  /*7a60*/  PRMT R93, R63, 0x7632, R93 ;  /* 0x000076323f5d7816 */ /* 0x020fe2000000005d */
[----:B------:R-:W-:Y:S01]  /*7a70*/  IMAD.MOV.U32 R94, RZ, RZ, 0x2f800000 ;  /* 0x2f800000ff5e7424 */ /* 0x000fe200078e00ff */
[----:B------:R-:W-:-:S03]  /*7a80*/  I2FP.F32.U32 R67, R67 ;  /* 0x0000004300437245 */ /* 0x000fc60000201000 */
        /* <DEDUP_REMOVED lines=9> */
.L_x_10176:
[----:B------:R-:W0:Y:S01]  /*7b20*/  LDC.64 R94, c[0x0][0x3a8] ;  /* 0x0000ea00ff5e7b82 */ /* 0x000e220000000a00 */
[----:B------:R-:W-:Y:S02]  /*7b30*/  IMAD.MOV.U32 R128, RZ, RZ, R92 ;  /* 0x000000ffff807224 */ /* 0x000fe400078e005c */
[----:B0-----:R-:W-:-:S05]  /*7b40*/  IMAD.WIDE.U32 R94, R0, 0x20, R94 ;  /* 0x00000020005e7825 */ /* 0x001fca00078e005e */
[----:B------:R0:W-:Y:S04]  /*7b50*/  STG.E.128 desc[UR6][R94.64], R48 ;  /* 0x000000305e007986 */ /* 0x0001e8000c101d06 */
        /* <DEDUP_REMOVED lines=22> */
.L_x_10229:
[----:B------:R-:W-:Y:S01]  /*7cc0*/  IADD3 R0, PT, PT, R0, 0x100, RZ ;  /* 0x0000010000007810 */ /* 0x000fe20007ffe0ff */
[----:B------:R-:W-:-:S07]  /*7cd0*/  VIADD R133, R133, 0x100 ;  /* 0x0000010085857836 */ /* 0x000fce0000000000 */
.L_x_10131:
[----:B------:R-:W-:Y:S05]  /*7ce0*/  BSYNC.RECONVERGENT B0 ;  /* 0x0000000000007941 */ /* 0x000fea0003800200 */
.L_x_10130:
        /* <DEDUP_REMOVED lines=11> */
[----:B------:R2:W5:Y:S04]  /*7da0*/  @P2 LDG.E.128 R56, desc[UR6][R70.64] ;  /* 0x0000000646382981 */ /* 0x000568000c1e1d00 */
[----:B------:R2:W5:Y:S01]  /*7db0*/  @P2 LDG.E.128 R52, desc[UR6][R70.64+0x10] ;  /* 0x0000100646342981 */ /* 0x000562000c1e1d00 */
[----:B------:R-:W-:Y:S05]  /*7dc0*/  @!P2 BRA `(.L_x_10232) ;  /* 0x000000340004a947 */ /* 0x000fea0003800000 */
[----:B------:R-:W-:Y:S01]  /*7dd0*/  ISETP.GT.AND P2, PT, R132, RZ, PT ;  /* 0x000000ff8400720c */ /* 0x000fe20003f44270 */
[----:B--2---:R-:W-:Y:S01]  /*7de0*/  IMAD.MOV.U32 R70, RZ, RZ, R135 ;  /* 0x000000ffff467224 */ /* 0x004fe200078e0087 */
[----:B-1----:R-:W-:Y:S01]  /*7df0*/  MOV R92, R128 ;  /* 0x00000080005c7202 */ /* 0x002fe20000000f00 */
[----:B-----5:R-:W-:-:S10]  /*7e00*/  IMAD.MOV.U32 R68, RZ, RZ, R56 ;  /* 0x000000ffff447224 */ /* 0x020fd400078e0038 */
        /* <DEDUP_REMOVED lines=17> */
.L_x_10236:
        /* <DEDUP_REMOVED lines=13> */
.L_x_10238:
[----:B------:R-:W-:Y:S05]  /*7ff0*/  BSYNC.RECONVERGENT B2 ;  /* 0x0000000000027941 */ /* 0x000fea0003800200 */
.L_x_10237:
        /* <DEDUP_REMOVED lines=52> */
[----:B------:R-:W-:Y:S02]  /*8340*/  VIADD R73, R3, 0x96a522ad ;  /* 0x96a522ad03497836 */ /* 0x000fe40000000000 */
[----:B------:R-:W-:-:S04]  /*8350*/  IMAD.WIDE.U32 R68, R71, -0x326172a9, RZ ;  /* 0xcd9e8d5747447825 */ /* 0x000fc800078e00ff */
[----:B------:R-:W-:Y:S01]  /*8360*/  VIADD R71, R2, 0x8ff34781 ;  /* 0x8ff3478102477836 */ /* 0x000fe20000000000 */
[----:B------:R-:W-:Y:S01]  /*8370*/  MOV R114, R68 ;  /* 0x0000004400727202 */ /* 0x000fe20000000f00 */
[----:B------:R-:W-:-:S03]  /*8380*/  IMAD.WIDE.U32 R92, R92, -0x2daee0ad, RZ ;  /* 0xd2511f535c5c7825 */ /* 0x000fc600078e00ff */
[----:B------:R-:W-:Y:S01]  /*8390*/  LOP3.LUT R104, R71, R72, R69, 0x96, !PT ;  /* 0x0000004847687212 */ /* 0x000fe200078e9645 */
[----:B------:R-:W-:Y:S01]  /*83a0*/  IMAD.MOV.U32 R68, RZ, RZ, R128 ;  /* 0x000000ffff447224 */ /* 0x000fe200078e0080 */
[----:B------:R-:W-:-:S07]  /*83b0*/  LOP3.LUT R134, R73, R134, R93, 0x96, !PT ;  /* 0x0000008649867212 */ /* 0x000fce00078e965d */
.L_x_10235:
[----:B------:R-:W-:Y:S05]  /*83c0*/  BSYNC.RECONVERGENT B1 ;  /* 0x0000000000017941 */ /* 0x000fea0003800200 */
.L_x_10234:
        /* <DEDUP_REMOVED lines=11> */
.L_x_10233:
        /* <DEDUP_REMOVED lines=16> */
.L_x_10242:
        /* <DEDUP_REMOVED lines=13> */
.L_x_10244:
[----:B------:R-:W-:Y:S05]  /*8650*/  BSYNC.RECONVERGENT B2 ;  /* 0x0000000000027941 */ /* 0x000fea0003800200 */
.L_x_10243:
[----:B0-----:R-:W-:Y:S01]  /*8660*/  IMAD.WIDE.U32 R94, R137, -0x326172a9, RZ ;  /* 0xcd9e8d57895e7825 */ /* 0x001fe200078e00ff */
        /* <DEDUP_REMOVED lines=60> */
.L_x_10241:
[----:B------:R-:W-:Y:S05]  /*8a30*/  BSYNC.RECONVERGENT B1 ;  /* 0x0000000000017941 */ /* 0x000fea0003800200 */
.L_x_10240:
[----:B------:R-:W-:Y:S01]  /*8a40*/  PRMT R70, R60, 0x7632, R70 ;  /* 0x000076323c467816 */ /* 0x000fe20000000046 */
        /* <DEDUP_REMOVED lines=11> */
.L_x_10239:
        /* <DEDUP_REMOVED lines=16> */
.L_x_10248:
        /* <DEDUP_REMOVED lines=13> */
.L_x_10250:
[----:B------:R-:W-:Y:S05]  /*8cd0*/  BSYNC.RECONVERGENT B2 ;  /* 0x0000000000027941 */ /* 0x000fea0003800200 */
.L_x_10249:
[----:B0-----:R-:W-:Y:S01]  /*8ce0*/  IMAD.WIDE.U32 R94, R137, -0x326172a9, RZ ;  /* 0xcd9e8d57895e7825 */ /* 0x001fe200078e00ff */
        /* <DEDUP_REMOVED lines=60> */
.L_x_10247:
[----:B------:R-:W-:Y:S05]  /*90b0*/  BSYNC.RECONVERGENT B1 ;  /* 0x0000000000017941 */ /* 0x000fea0003800200 */
.L_x_10246:
        /* <DEDUP_REMOVED lines=11> */
.L_x_10245:
        /* <DEDUP_REMOVED lines=16> */
.L_x_10254:
[----:B------:R-:W-:Y:S01]  /*9270*/  VIADD R136, R136, 0x1 ;  /* 0x0000000188887836 */ /* 0x000fe20000000000 */
[----:B------:R-:W-:Y:S03]  /*9280*/  BSSY.RECONVERGENT B2, `(.L_x_10255) ;  /* 0x000000c000027945 */ /* 0x000fe60003800200 */
[C---:B0-----:R-:W-:Y:S01]  /*9290*/  IMAD.WIDE.U32 R94, R136.reuse, -0x2daee0ad, RZ ;  /* 0xd2511f53885e7825 */ /* 0x041fe200078e00ff */
        /* <DEDUP_REMOVED lines=10> */
.L_x_10256:
[----:B------:R-:W-:Y:S05]  /*9340*/  BSYNC.RECONVERGENT B2 ;  /* 0x0000000000027941 */ /* 0x000fea0003800200 */
.L_x_10255:
        /* <DEDUP_REMOVED lines=61> */
.L_x_10253:
[----:B------:R-:W-:Y:S05]  /*9720*/  BSYNC.RECONVERGENT B1 ;  /* 0x0000000000017941 */ /* 0x000fea0003800200 */
.L_x_10252:
        /* <DEDUP_REMOVED lines=12> */
.L_x_10251:
        /* <DEDUP_REMOVED lines=16> */
.L_x_10260:
[----:B------:R-:W-:Y:S01]  /*98f0*/  VIADD R136, R136, 0x1 ;  /* 0x0000000188887836 */ /* 0x000fe20000000000 */
[----:B------:R-:W-:Y:S03]  /*9900*/  BSSY.RECONVERGENT B2, `(.L_x_10261) ;  /* 0x000000c000027945 */ /* 0x000fe60003800200 */
[C---:B0-----:R-:W-:Y:S01]  /*9910*/  IMAD.WIDE.U32 R94, R136.reuse, -0x2daee0ad, RZ ;  /* 0xd2511f53885e7825 */ /* 0x041fe200078e00ff */
        /* <DEDUP_REMOVED lines=10> */
.L_x_10262:
[----:B------:R-:W-:Y:S05]  /*99c0*/  BSYNC.RECONVERGENT B2 ;  /* 0x0000000000027941 */ /* 0x000fea0003800200 */
.L_x_10261:
        /* <DEDUP_REMOVED lines=61> */
.L_x_10259:
[----:B------:R-:W-:Y:S05]  /*9da0*/  BSYNC.RECONVERGENT B1 ;  /* 0x0000000000017941 */ /* 0x000fea0003800200 */
.L_x_10258:
        /* <DEDUP_REMOVED lines=11> */
.L_x_10257:
        /* <DEDUP_REMOVED lines=16> */
.L_x_10266:
[----:B------:R-:W-:Y:S01]  /*9f60*/  IADD3 R136, PT, PT, R136, 0x1, RZ ;  /* 0x0000000188887810 */ /* 0x000fe20007ffe0ff */
[----:B------:R-:W-:Y:S03]  /*9f70*/  BSSY.RECONVERGENT B2, `(.L_x_10267) ;  /* 0x000000c000027945 */ /* 0x000fe60003800200 */
[C---:B------:R-:W-:Y:S01]  /*9f80*/  ISETP.NE.AND P3, PT, R136.reuse, RZ, PT ;  /* 0x000000ff8800720c */ /* 0x040fe20003f65270 */
[----:B0-----:R-:W-:-:S12]  /*9f90*/  IMAD.WIDE.U32 R94, R136, -0x2daee0ad, RZ ;  /* 0xd2511f53885e7825 */ /* 0x001fd800078e00ff */
        /* <DEDUP_REMOVED lines=9> */
.L_x_10268:
[----:B------:R-:W-:Y:S05]  /*a030*/  BSYNC.RECONVERGENT B2 ;  /* 0x0000000000027941 */ /* 0x000fea0003800200 */
.L_x_10267:
        /* <DEDUP_REMOVED lines=55> */
[----:B------:R-:W-:Y:S01]  /*a3b0*/  LOP3.LUT R134, R93, R134, R75, 0x96, !PT ;  /* 0x000000865d867212 */ /* 0x000fe200078e964b */
[----:B------:R-:W-:Y:S02]  /*a3c0*/  HFMA2 R75, -RZ, RZ, 0, 0 ;  /* 0x00000000ff4b7431 */ /* 0x000fe400000001ff */
[----:B------:R-:W-:Y:S01]  /*a3d0*/  IMAD.MOV.U32 R114, RZ, RZ, R96 ;  /* 0x000000ffff727224 */ /* 0x000fe200078e0060 */
[----:B------:R-:W-:Y:S02]  /*a3e0*/  LOP3.LUT R104, R73, R94, R97, 0x96, !PT ;  /* 0x0000005e49687212 */ /* 0x000fe400078e9661 */
[----:B------:R-:W-:Y:S01]  /*a3f0*/  MOV R73, R92 ;  /* 0x0000005c00497202 */ /* 0x000fe20000000f00 */
[----:B------:R-:W-:-:S07]  /*a400*/  IMAD.MOV.U32 R92, RZ, RZ, R74 ;  /* 0x000000ffff5c7224 */ /* 0x000fce00078e004a */
.L_x_10265:
[----:B------:R-:W-:Y:S05]  /*a410*/  BSYNC.RECONVERGENT B1 ;  /* 0x0000000000017941 */ /* 0x000fea0003800200 */
.L_x_10264:
[----:B------:R-:W-:Y:S01]  /*a420*/  PRMT R74, R62, 0x7632, R74 ;  /* 0x000076323e4a7816 */ /* 0x000fe2000000004a */
[----:B0-----:R-:W-:Y:S01]  /*a430*/  IMAD.MOV.U32 R94, RZ, RZ, 0x2f800000 ;  /* 0x2f800000ff5e7424 */ /* 0x001fe200078e00ff */
        /* <DEDUP_REMOVED lines=10> */
.L_x_10263:
[----:B------:R-:W-:Y:S01]  /*a4e0*/  MOV R93, R75 ;  /* 0x0000004b005d7202 */ /* 0x000fe20000000f00 */
[----:B------:R-:W-:Y:S01]  /*a4f0*/  IMAD.MOV.U32 R74, RZ, RZ, R54 ;  /* 0x000000ffff4a7224 */ /* 0x000fe200078e0036 */
[----:B------:R-:W-:Y:S06]  /*a500*/  @!P2 BRA `(.L_x_10269) ;  /* 0x000000040090a947 */ /* 0x000fec0003800000 */
[----:B------:R-:W-:Y:S01]  /*a510*/  ISETP.NE.AND P3, PT, R75, 0x1, PT ;  /* 0x000000014b00780c */ /* 0x000fe20003f65270 */
[----:B------:R-:W-:Y:S01]  /*a520*/  BSSY.RECONVERGENT B1, `(.L_x_10270) ;  /* 0x0000057000017945 */ /* 0x000fe20003800200 */
[----:B------:R-:W-:Y:S02]  /*a530*/  HFMA2 R93, -RZ, RZ, 0, 1.1920928955078125e-07 ;  /* 0x00000002ff5d7431 */ /* 0x000fe400000001ff */
[----:B0-----:R-:W-:-:S09]  /*a540*/  IMAD.MOV.U32 R94, RZ, RZ, R114 ;  /* 0x000000ffff5e7224 */ /* 0x001fd200078e0072 */
        /* <DEDUP_REMOVED lines=9> */
.L_x_10272:
        /* <DEDUP_REMOVED lines=13> */
.L_x_10274:
[----:B------:R-:W-:Y:S05]  /*a6b0*/  BSYNC.RECONVERGENT B2 ;  /* 0x0000000000027941 */ /* 0x000fea0003800200 */
.L_x_10273:
        /* <DEDUP_REMOVED lines=61> */
.L_x_10271:
[----:B------:R-:W-:Y:S05]  /*aa90*/  BSYNC.RECONVERGENT B1 ;  /* 0x0000000000017941 */ /* 0x000fea0003800200 */
.L_x_10270:
        /* <DEDUP_REMOVED lines=11> */
.L_x_10269:
[----:B------:R-:W-:Y:S01]  /*ab50*/  MOV R135, R93 ;  /* 0x0000005d00877202 */ /* 0x000fe20000000f00 */
        /* <DEDUP_REMOVED lines=15> */
.L_x_10278:
        /* <DEDUP_REMOVED lines=13> */
.L_x_10280:
[----:B------:R-:W-:Y:S05]  /*ad20*/  BSYNC.RECONVERGENT B2 ;  /* 0x0000000000027941 */ /* 0x000fea0003800200 */
.L_x_10279:
[----:B------:R-:W-:Y:S01]  /*ad30*/  IMAD.WIDE.U32 R134, R137, -0x326172a9, RZ ;  /* 0xcd9e8d5789867825 */ /* 0x000fe200078e00ff */
[----:B0-----:R-:W-:Y:S02]  /*ad40*/  LOP3.LUT R94, R115, R99, R3, 0x96, !PT ;  /* 0x00000063735e7212 */ /* 0x001fe400078e9603 */
        /* <DEDUP_REMOVED lines=54> */
[----:B------:R-:W-:Y:S01]  /*b0b0*/  LOP3.LUT R104, R75, R98, R97, 0x96, !PT ;  /* 0x000000624b687212 */ /* 0x000fe200078e9661 */
[----:B------:R-:W-:Y:S01]  /*b0c0*/  IMAD.MOV.U32 R114, RZ, RZ, R96 ;  /* 0x000000ffff727224 */ /* 0x000fe200078e0060 */
[----:B------:R-:W-:Y:S01]  /*b0d0*/  MOV R75, R92 ;  /* 0x0000005c004b7202 */ /* 0x000fe20000000f00 */
[----:B------:R-:W-:Y:S01]  /*b0e0*/  IMAD.MOV.U32 R92, RZ, RZ, R94 ;  /* 0x000000ffff5c7224 */ /* 0x000fe200078e005e */
[----:B------:R-:W-:-:S07]  /*b0f0*/  LOP3.LUT R134, R93, R134, R95, 0x96, !PT ;  /* 0x000000865d867212 */ /* 0x000fce00078e965f */
.L_x_10277:
[----:B------:R-:W-:Y:S05]  /*b100*/  BSYNC.RECONVERGENT B1 ;  /* 0x0000000000017941 */ /* 0x000fea0003800200 */
.L_x_10276:
        /* <DEDUP_REMOVED lines=13> */
.L_x_10232:
[----:B--2---:R-:W-:Y:S01]  /*b1e0*/  HFMA2 R68, -RZ, RZ, 0, 0 ;  /* 0x00000000ff447431 */ /* 0x004fe200000001ff */
[----:B------:R-:W-:Y:S01]  /*b1f0*/  MOV R70, R135 ;  /* 0x0000008700467202 */ /* 0x000fe20000000f00 */
[----:B-1----:R-:W-:Y:S01]  /*b200*/  IMAD.MOV.U32 R92, RZ, RZ, R128 ;  /* 0x000000ffff5c7224 */ /* 0x002fe200078e0080 */
        /* <DEDUP_REMOVED lines=17> */
.L_x_10284:
        /* <DEDUP_REMOVED lines=13> */
.L_x_10286:
[----:B------:R-:W-:Y:S05]  /*b3f0*/  BSYNC.RECONVERGENT B2 ;  /* 0x0000000000027941 */ /* 0x000fea0003800200 */
.L_x_10285:
        /* <DEDUP_REMOVED lines=60> */
.L_x_10283:
[----:B------:R-:W-:Y:S05]  /*b7c0*/  BSYNC.RECONVERGENT B1 ;  /* 0x0000000000017941 */ /* 0x000fea0003800200 */
.L_x_10282:
        /* <DEDUP_REMOVED lines=11> */
.L_x_10281:
        /* <DEDUP_REMOVED lines=16> */
.L_x_10290:
        /* <DEDUP_REMOVED lines=13> */
.L_x_10292:
[----:B------:R-:W-:Y:S05]  /*ba50*/  BSYNC.RECONVERGENT B2 ;  /* 0x0000000000027941 */ /* 0x000fea0003800200 */
.L_x_10291:
[----:B0-----:R-:W-:Y:S01]  /*ba60*/  IMAD.WIDE.U32 R94, R137, -0x326172a9, RZ ;  /* 0xcd9e8d57895e7825 */ /* 0x001fe200078e00ff */
        /* <DEDUP_REMOVED lines=52> */
[----:B------:R-:W-:Y:S01]  /*bdb0*/  VIADD R75, R3, 0x96a522ad ;  /* 0x96a522ad034b7836 */ /* 0x000fe20000000000 */
[----:B------:R-:W-:Y:S01]  /*bdc0*/  MOV R114, R72 ;  /* 0x0000004800727202 */ /* 0x000fe20000000f00 */
[----:B------:R-:W-:Y:S01]  /*bdd0*/  IMAD.WIDE.U32 R70, R70, -0x2daee0ad, RZ ;  /* 0xd2511f5346467825 */ /* 0x000fe200078e00ff */
[----:B------:R-:W-:-:S03]  /*bde0*/  LOP3.LUT R104, R69, R74, R73, 0x96, !PT ;  /* 0x0000004a45687212 */ /* 0x000fc600078e9649 */
[----:B------:R-:W-:Y:S01]  /*bdf0*/  IMAD.MOV.U32 R69, RZ, RZ, R92 ;  /* 0x000000ffff457224 */ /* 0x000fe200078e005c */
[----:B------:R-:W-:Y:S01]  /*be00*/  LOP3.LUT R134, R75, R134, R71, 0x96, !PT ;  /* 0x000000864b867212 */ /* 0x000fe200078e9647 */
[----:B------:R-:W-:Y:S01]  /*be10*/  IMAD.MOV.U32 R71, RZ, RZ, RZ ;  /* 0x000000ffff477224 */ /* 0x000fe200078e00ff */
[----:B------:R-:W-:-:S07]  /*be20*/  MOV R92, R70 ;  /* 0x00000046005c7202 */ /* 0x000fce0000000f00 */
.L_x_10289:
[----:B------:R-:W-:Y:S05]  /*be30*/  BSYNC.RECONVERGENT B1 ;  /* 0x0000000000017941 */ /* 0x000fea0003800200 */
.L_x_10288:
        /* <DEDUP_REMOVED lines=12> */
.L_x_10287:
        /* <DEDUP_REMOVED lines=16> */
.L_x_10296:
        /* <DEDUP_REMOVED lines=13> */
.L_x_10298:
[----:B------:R-:W-:Y:S05]  /*c0d0*/  BSYNC.RECONVERGENT B2 ;  /* 0x0000000000027941 */ /* 0x000fea0003800200 */
.L_x_10297:
        /* <DEDUP_REMOVED lines=61> */
.L_x_10295:
[----:B------:R-:W-:Y:S05]  /*c4b0*/  BSYNC.RECONVERGENT B1 ;  /* 0x0000000000017941 */ /* 0x000fea0003800200 */
.L_x_10294:
        /* <DEDUP_REMOVED lines=11> */
.L_x_10293:
        /* <DEDUP_REMOVED lines=16> */
.L_x_10302:
[----:B------:R-:W-:Y:S01]  /*c670*/  VIADD R136, R136, 0x1 ;  /* 0x0000000188887836 */ /* 0x000fe20000000000 */
[----:B------:R-:W-:Y:S03]  /*c680*/  BSSY.RECONVERGENT B2, `(.L_x_10303) ;  /* 0x000000c000027945 */ /* 0x000fe60003800200 */
[C---:B0-----:R-:W-:Y:S01]  /*c690*/  IMAD.WIDE.U32 R94, R136.reuse, -0x2daee0ad, RZ ;  /* 0xd2511f53885e7825 */ /* 0x041fe200078e00ff */
        /* <DEDUP_REMOVED lines=10> */
.L_x_10304:
[----:B------:R-:W-:Y:S05]  /*c740*/  BSYNC.RECONVERGENT B2 ;  /* 0x0000000000027941 */ /* 0x000fea0003800200 */
.L_x_10303:
        /* <DEDUP_REMOVED lines=54> */
[----:B------:R-:W-:Y:S01]  /*cab0*/  MOV R114, R74 ;  /* 0x0000004a00727202 */ /* 0x000fe20000000f00 */
[----:B------:R-:W-:Y:S01]  /*cac0*/  IMAD.WIDE.U32 R72, R72, -0x2daee0ad, RZ ;  /* 0xd2511f5348487825 */ /* 0x000fe200078e00ff */
[----:B------:R-:W-:-:S03]  /*cad0*/  LOP3.LUT R104, R71, R94, R75, 0x96, !PT ;  /* 0x0000005e47687212 */ /* 0x000fc600078e964b */
[----:B------:R-:W-:Y:S01]  /*cae0*/  IMAD.MOV.U32 R71, RZ, RZ, R92 ;  /* 0x000000ffff477224 */ /* 0x000fe200078e005c */
[----:B------:R-:W-:Y:S01]  /*caf0*/  LOP3.LUT R134, R93, R134, R73, 0x96, !PT ;  /* 0x000000865d867212 */ /* 0x000fe200078e9649 */
[----:B------:R-:W-:Y:S01]  /*cb00*/  IMAD.MOV.U32 R73, RZ, RZ, RZ ;  /* 0x000000ffff497224 */ /* 0x000fe200078e00ff */
[----:B------:R-:W-:-:S07]  /*cb10*/  MOV R92, R72 ;  /* 0x00000048005c7202 */ /* 0x000fce0000000f00 */
.L_x_10301:
[----:B------:R-:W-:Y:S05]  /*cb20*/  BSYNC.RECONVERGENT B1 ;  /* 0x0000000000017941 */ /* 0x000fea0003800200 */
.L_x_10300:
        /* <DEDUP_REMOVED lines=12> */
.L_x_10299:
        /* <DEDUP_REMOVED lines=16> */
.L_x_10308:
        /* <DEDUP_REMOVED lines=13> */
.L_x_10310:
[----:B------:R-:W-:Y:S05]  /*cdc0*/  BSYNC.RECONVERGENT B2 ;  /* 0x0000000000027941 */ /* 0x000fea0003800200 */
.L_x_10309:
        /* <DEDUP_REMOVED lines=11> */
[----:B------:R-:W-:Y:S02]  /*ce80*/  IADD3 R75, PT, PT, R3, 0x76cf5d0a, RZ ;  /* 0x76cf5d0a034b7810 */ /* 0x000fe40007ffe0ff */
[----:B------:R-:W-:Y:S01]  /*ce90*/  IADD3 R93, PT, PT, R2, -0x255992d5, RZ ;  /* 0xdaa66d2b025d7810 */ /* 0x000fe20007ffe0ff */
[----:B------:R-:W-:Y:S01]  /*cea0*/  IMAD.WIDE.U32 R96, R96, -0x326172a9, RZ ;  /* 0xcd9e8d5760607825 */ /* 0x000fe200078e00ff */
[----:B------:R-:W-:-:S03]  /*ceb0*/  LOP3.LUT R75, R75, R74, R95, 0x96, !PT ;  /* 0x0000004a4b4b7212 */ /* 0x000fc600078e965f */
        /* <DEDUP_REMOVED lines=33> */
[----:B------:R-:W-:Y:S01]  /*d0d0*/  IADD3 R93, PT, PT, R2, -0x700cb87f, RZ ;  /* 0x8ff34781025d7810 */ /* 0x000fe20007ffe0ff */
        /* <DEDUP_REMOVED lines=12> */
.L_x_10307:
[----:B------:R-:W-:Y:S05]  /*d1a0*/  BSYNC.RECONVERGENT B1 ;  /* 0x0000000000017941 */ /* 0x000fea0003800200 */
.L_x_10306:
        /* <DEDUP_REMOVED lines=11> */
.L_x_10305:
        /* <DEDUP_REMOVED lines=16> */
.L_x_10314:
        /* <DEDUP_REMOVED lines=13> */
.L_x_10316:
[----:B------:R-:W-:Y:S05]  /*d430*/  BSYNC.RECONVERGENT B2 ;  /* 0x0000000000027941 */ /* 0x000fea0003800200 */
.L_x_10315:
        /* <DEDUP_REMOVED lines=61> */
.L_x_10313:
[----:B------:R-:W-:Y:S05]  /*d810*/  BSYNC.RECONVERGENT B1 ;  /* 0x0000000000017941 */ /* 0x000fea0003800200 */
.L_x_10312:
[----:B-----5:R-:W-:Y:S01]  /*d820*/  PRMT R74, R62, 0x7632, R74 ;  /* 0x000076323e4a7816 */ /* 0x020fe2000000004a */
[----:B0-----:R-:W-:Y:S01]  /*d830*/  HFMA2 R94, -RZ, RZ, 0.1171875, 0 ;  /* 0x2f800000ff5e7431 */ /* 0x001fe200000001ff */
        /* <DEDUP_REMOVED lines=10> */
.L_x_10311:
[----:B------:R-:W-:Y:S01]  /*d8e0*/  IMAD.MOV.U32 R93, RZ, RZ, R75 ;  /* 0x000000ffff5d7224 */ /* 0x000fe200078e004b */
[----:B------:R-:W-:Y:S01]  /*d8f0*/  MOV R74, RZ ;  /* 0x000000ff004a7202 */ /* 0x000fe20000000f00 */
[----:B------:R-:W-:Y:S06]  /*d900*/  @!P0 BRA `(.L_x_10317) ;  /* 0x0000000400908947 */ /* 0x000fec0003800000 */
[----:B------:R-:W-:Y:S01]  /*d910*/  ISETP.NE.AND P2, PT, R75, 0x1, PT ;  /* 0x000000014b00780c */ /* 0x000fe20003f45270 */
[----:B------:R-:W-:Y:S01]  /*d920*/  BSSY.RECONVERGENT B1, `(.L_x_10318) ;  /* 0x0000057000017945 */ /* 0x000fe20003800200 */
[----:B------:R-:W-:Y:S01]  /*d930*/  IMAD.MOV.U32 R93, RZ, RZ, 0x2 ;  /* 0x00000002ff5d7424 */ /* 0x000fe200078e00ff */
[----:B0-----:R-:W-:-:S10]  /*d940*/  MOV R94, R114 ;  /* 0x00000072005e7202 */ /* 0x001fd40000000f00 */
        /* <DEDUP_REMOVED lines=9> */
.L_x_10320:
        /* <DEDUP_REMOVED lines=13> */
.L_x_10322:
[----:B------:R-:W-:Y:S05]  /*dab0*/  BSYNC.RECONVERGENT B2 ;  /* 0x0000000000027941 */ /* 0x000fea0003800200 */
.L_x_10321:
        /* <DEDUP_REMOVED lines=61> */
.L_x_10319:
[----:B------:R-:W-:Y:S05]  /*de90*/  BSYNC.RECONVERGENT B1 ;  /* 0x0000000000017941 */ /* 0x000fea0003800200 */
.L_x_10318:
        /* <DEDUP_REMOVED lines=11> */
.L_x_10317:
        /* <DEDUP_REMOVED lines=16> */
.L_x_10325:
        /* <DEDUP_REMOVED lines=13> */
.L_x_10327:
[----:B------:R-:W-:Y:S05]  /*e120*/  BSYNC.RECONVERGENT B2 ;  /* 0x0000000000027941 */ /* 0x000fea0003800200 */
.L_x_10326:
[----:B------:R-:W-:Y:S01]  /*e130*/  IMAD.WIDE.U32 R134, R137, -0x326172a9, RZ ;  /* 0xcd9e8d5789867825 */ /* 0x000fe200078e00ff */
[----:B0-----:R-:W-:Y:S02]  /*e140*/  LOP3.LUT R94, R115, R99, R3, 0x96, !PT ;  /* 0x00000063735e7212 */ /* 0x001fe400078e9603 */
        /* <DEDUP_REMOVED lines=53> */
[----:B------:R-:W-:Y:S01]  /*e4a0*/  MOV R114, R96 ;  /* 0x0000006000727202 */ /* 0x000fe20000000f00 */
[----:B------:R-:W-:Y:S01]  /*e4b0*/  IMAD.WIDE.U32 R94, R94, -0x2daee0ad, RZ ;  /* 0xd2511f535e5e7825 */ /* 0x000fe200078e00ff */
[----:B------:R-:W-:-:S03]  /*e4c0*/  LOP3.LUT R104, R75, R98, R97, 0x96, !PT ;  /* 0x000000624b687212 */ /* 0x000fc600078e9661 */
[----:B------:R-:W-:Y:S01]  /*e4d0*/  IMAD.MOV.U32 R75, RZ, RZ, R92 ;  /* 0x000000ffff4b7224 */ /* 0x000fe200078e005c */
[----:B------:R-:W-:Y:S02]  /*e4e0*/  LOP3.LUT R134, R93, R134, R95, 0x96, !PT ;  /* 0x000000865d867212 */ /* 0x000fe400078e965f */
[----:B------:R-:W-:-:S07]  /*e4f0*/  MOV R92, R94 ;  /* 0x0000005e005c7202 */ /* 0x000fce0000000f00 */
.L_x_10324:
[----:B------:R-:W-:Y:S05]  /*e500*/  BSYNC.RECONVERGENT B1 ;  /* 0x0000000000017941 */ /* 0x000fea0003800200 */
.L_x_10323:
[----:B-----5:R-:W-:Y:S01]  /*e510*/  PRMT R93, R63, 0x7632, R93 ;  /* 0x000076323f5d7816 */ /* 0x020fe2000000005d */
[----:B0-----:R-:W-:Y:S01]  /*e520*/  HFMA2 R94, -RZ, RZ, 0.1171875, 0 ;  /* 0x2f800000ff5e7431 */ /* 0x001fe200000001ff */
        /* <DEDUP_REMOVED lines=10> */
.L_x_10275:
[----:B0-----:R-:W0:Y:S01]  /*e5d0*/  LDC.64 R94, c[0x0][0x3a8] ;  /* 0x0000ea00ff5e7b82 */ /* 0x001e220000000a00 */
[----:B------:R-:W-:Y:S02]  /*e5e0*/  IMAD.MOV.U32 R128, RZ, RZ, R92 ;  /* 0x000000ffff807224 */ /* 0x000fe400078e005c */
[----:B0-----:R-:W-:-:S05]  /*e5f0*/  IMAD.WIDE.U32 R94, R0, 0x20, R94 ;  /* 0x00000020005e7825 */ /* 0x001fca00078e005e */
[----:B------:R0:W-:Y:S04]  /*e600*/  STG.E.128 desc[UR6][R94.64], R68 ;  /* 0x000000445e007986 */ /* 0x0001e8000c101d06 */
        /* <DEDUP_REMOVED lines=22> */
.L_x_10328:
[----:B------:R-:W-:Y:S01]  /*e770*/  VIADD R0, R0, 0x100 ;  /* 0x0000010000007836 */ /* 0x000fe20000000000 */
[----:B------:R-:W-:-:S07]  /*e780*/  IADD3 R133, PT, PT, R133, 0x100, RZ ;  /* 0x0000010085857810 */ /* 0x000fce0007ffe0ff */
.L_x_10231:
[----:B------:R-:W-:Y:S05]  /*e790*/  BSYNC.RECONVERGENT B0 ;  /* 0x0000000000007941 */ /* 0x000fea0003800200 */
.L_x_10230:
        /* <DEDUP_REMOVED lines=34> */
.L_x_10335:
        /* <DEDUP_REMOVED lines=13> */
.L_x_10337:
[----:B------:R-:W-:Y:S05]  /*ea90*/  BSYNC.RECONVERGENT B2 ;  /* 0x0000000000027941 */ /* 0x000fea0003800200 */
.L_x_10336:
        /* <DEDUP_REMOVED lines=52> */
[----:B------:R-:W-:Y:S01]  /*ede0*/  IMAD.WIDE.U32 R76, R79, -0x326172a9, RZ ;  /* 0xcd9e8d574f4c7825 */ /* 0x000fe200078e00ff */
[----:B------:R-:W-:-:S03]  /*edf0*/  IADD3 R79, PT, PT, R2, -0x700cb87f, RZ ;  /* 0x8ff34781024f7810 */ /* 0x000fc60007ffe0ff */
[----:B------:R-:W-:Y:S01]  /*ee00*/  IMAD.WIDE.U32 R92, R92, -0x2daee0ad, RZ ;  /* 0xd2511f535c5c7825 */ /* 0x000fe200078e00ff */
[----:B------:R-:W-:Y:S02]  /*ee10*/  MOV R114, R76 ;  /* 0x0000004c00727202 */ /* 0x000fe40000000f00 */
[----:B------:R-:W-:Y:S01]  /*ee20*/  LOP3.LUT R104, R79, R80, R77, 0x96, !PT ;  /* 0x000000504f687212 */ /* 0x000fe200078e964d */
[----:B------:R-:W-:Y:S02]  /*ee30*/  VIADD R81, R3, 0x96a522ad ;  /* 0x96a522ad03517836 */ /* 0x000fe40000000000 */
[----:B------:R-:W-:-:S03]  /*ee40*/  IMAD.MOV.U32 R76, RZ, RZ, R128 ;  /* 0x000000ffff4c7224 */ /* 0x000fc600078e0080 */
[----:B------:R-:W-:-:S07]  /*ee50*/  LOP3.LUT R134, R81, R134, R93, 0x96, !PT ;  /* 0x0000008651867212 */ /* 0x000fce00078e965d */
.L_x_10334:
[----:B------:R-:W-:Y:S05]  /*ee60*/  BSYNC.RECONVERGENT B1 ;  /* 0x0000000000017941 */ /* 0x000fea0003800200 */
.L_x_10333:
        /* <DEDUP_REMOVED lines=11> */
.L_x_10332:
        /* <DEDUP_REMOVED lines=16> */
.L_x_10341:
        /* <DEDUP_REMOVED lines=13> */
.L_x_10343:
[----:B------:R-:W-:Y:S05]  /*f0f0*/  BSYNC.RECONVERGENT B2 ;  /* 0x0000000000027941 */ /* 0x000fea0003800200 */
.L_x_10342:
        /* <DEDUP_REMOVED lines=61> */
.L_x_10340:
[----:B------:R-:W-:Y:S05]  /*f4d0*/  BSYNC.RECONVERGENT B1 ;  /* 0x0000000000017941 */ /* 0x000fea0003800200 */
.L_x_10339:
        /* <DEDUP_REMOVED lines=12> */
.L_x_10338:
        /* <DEDUP_REMOVED lines=16> */
.L_x_10347:
        /* <DEDUP_REMOVED lines=13> */
.L_x_10349:
[----:B------:R-:W-:Y:S05]  /*f770*/  BSYNC.RECONVERGENT B2 ;  /* 0x0000000000027941 */ /* 0x000fea0003800200 */
.L_x_10348:
        /* <DEDUP_REMOVED lines=57> */
[----:B------:R-:W-:Y:S02]  /*fb10*/  IMAD.MOV.U32 R114, RZ, RZ, R80 ;  /* 0x000000ffff727224 */ /* 0x000fe400078e0050 */
[----:B------:R-:W-:Y:S01]  /*fb20*/  HFMA2 R80, -RZ, RZ, 0, 0 ;  /* 0x00000000ff507431 */ /* 0x000fe200000001ff */
[----:B------:R-:W-:Y:S01]  /*fb30*/  LOP3.LUT R134, R93, R134, R79, 0x96, !PT ;  /* 0x000000865d867212 */ /* 0x000fe200078e964f */
[----:B------:R-:W-:-:S07]  /*fb40*/  IMAD.MOV.U32 R92, RZ, RZ, R78 ;  /* 0x000000ffff5c7224 */ /* 0x000fce00078e004e */
.L_x_10346:
[----:B------:R-:W-:Y:S05]  /*fb50*/  BSYNC.RECONVERGENT B1 ;  /* 0x0000000000017941 */ /* 0x000fea0003800200 */
.L_x_10345:
        /* <DEDUP_REMOVED lines=11> */
.L_x_10344:
        /* <DEDUP_REMOVED lines=16> */
.L_x_10353:
[----:B------:R-:W-:Y:S01]  /*fd10*/  IADD3 R136, PT, PT, R136, 0x1, RZ ;  /* 0x0000000188887810 */ /* 0x000fe20007ffe0ff */
[----:B------:R-:W-:Y:S03]  /*fd20*/  BSSY.RECONVERGENT B2, `(.L_x_10354) ;  /* 0x000000c000027945 */ /* 0x000fe60003800200 */
        /* <DEDUP_REMOVED lines=11> */
.L_x_10355:
[----:B------:R-:W-:Y:S05]  /*fde0*/  BSYNC.RECONVERGENT B2 ;  /* 0x0000000000027941 */ /* 0x000fea0003800200 */
.L_x_10354:
        /* <DEDUP_REMOVED lines=61> */
.L_x_10352:
[----:B------:R-:W-:Y:S05]  /*101c0*/  BSYNC.RECONVERGENT B1 ;  /* 0x0000000000017941 */ /* 0x000fea0003800200 */
.L_x_10351:
        /* <DEDUP_REMOVED lines=12> */
.L_x_10350:
        /* <DEDUP_REMOVED lines=16> */
.L_x_10359:
        /* <DEDUP_REMOVED lines=13> */
.L_x_10361:
[----:B------:R-:W-:Y:S05]  /*10460*/  BSYNC.RECONVERGENT B2 ;  /* 0x0000000000027941 */ /* 0x000fea0003800200 */
.L_x_10360:
        /* <DEDUP_REMOVED lines=61> */
.L_x_10358:
[----:B------:R-:W-:Y:S05]  /*10840*/  BSYNC.RECONVERGENT B1 ;  /* 0x0000000000017941 */ /* 0x000fea0003800200 */
.L_x_10357:
        /* <DEDUP_REMOVED lines=11> */
.L_x_10356:
        /* <DEDUP_REMOVED lines=16> */
.L_x_10365:
        /* <DEDUP_REMOVED lines=13> */
.L_x_10367:
[----:B------:R-:W-:Y:S05]  /*10ad0*/  BSYNC.RECONVERGENT B2 ;  /* 0x0000000000027941 */ /* 0x000fea0003800200 */
.L_x_10366:
        /* <DEDUP_REMOVED lines=61> */
.L_x_10364:
[----:B------:R-:W-:Y:S05]  /*10eb0*/  BSYNC.RECONVERGENT B1 ;  /* 0x0000000000017941 */ /* 0x000fea0003800200 */
.L_x_10363:
        /* <DEDUP_REMOVED lines=12> */
.L_x_10362:
        /* <DEDUP_REMOVED lines=16> */
.L_x_10371:
        /* <DEDUP_REMOVED lines=13> */
.L_x_10373:
[----:B------:R-:W-:Y:S05]  /*11150*/  BSYNC.RECONVERGENT B2 ;  /* 0x0000000000027941 */ /* 0x000fea0003800200 */
.L_x_10372:
        /* <DEDUP_REMOVED lines=61> */
.L_x_10370:
[----:B------:R-:W-:Y:S05]  /*11530*/  BSYNC.RECONVERGENT B1 ;  /* 0x0000000000017941 */ /* 0x000fea0003800200 */
.L_x_10369:
        /* <DEDUP_REMOVED lines=11> */
.L_x_10368:
        /* <DEDUP_REMOVED lines=16> */
.L_x_10377:
        /* <DEDUP_REMOVED lines=13> */
.L_x_10379:
[----:B------:R-:W-:Y:S05]  /*117c0*/  BSYNC.RECONVERGENT B2 ;  /* 0x0000000000027941 */ /* 0x000fea0003800200 */
.L_x_10378:
        /* <DEDUP_REMOVED lines=61> */
.L_x_10376:
[----:B------:R-:W-:Y:S05]  /*11ba0*/  BSYNC.RECONVERGENT B1 ;  /* 0x0000000000017941 */ /* 0x000fea0003800200 */
.L_x_10375:
        /* <DEDUP_REMOVED lines=13> */
.L_x_10331:
        /* <DEDUP_REMOVED lines=20> */
.L_x_10383:
        /* <DEDUP_REMOVED lines=13> */
.L_x_10385:
[----:B------:R-:W-:Y:S05]  /*11e90*/  BSYNC.RECONVERGENT B2 ;  /* 0x0000000000027941 */ /* 0x000fea0003800200 */
.L_x_10384:
        /* <DEDUP_REMOVED lines=60> */
.L_x_10382:
[----:B------:R-:W-:Y:S05]  /*12260*/  BSYNC.RECONVERGENT B1 ;  /* 0x0000000000017941 */ /* 0x000fea0003800200 */
.L_x_10381:
        /* <DEDUP_REMOVED lines=11> */
.L_x_10380:
        /* <DEDUP_REMOVED lines=16> */
.L_x_10389:
        /* <DEDUP_REMOVED lines=13> */
.L_x_10391:
[----:B------:R-:W-:Y:S05]  /*124f0*/  BSYNC.RECONVERGENT B2 ;  /* 0x0000000000027941 */ /* 0x000fea0003800200 */
.L_x_10390:
        /* <DEDUP_REMOVED lines=61> */
.L_x_10388:
[----:B------:R-:W-:Y:S05]  /*128d0*/  BSYNC.RECONVERGENT B1 ;  /* 0x0000000000017941 */ /* 0x000fea0003800200 */
.L_x_10387:
        /* <DEDUP_REMOVED lines=12> */
.L_x_10386:
        /* <DEDUP_REMOVED lines=16> */
.L_x_10395:
        /* <DEDUP_REMOVED lines=13> */
.L_x_10397:
[----:B------:R-:W-:Y:S05]  /*12b70*/  BSYNC.RECONVERGENT B2 ;  /* 0x0000000000027941 */ /* 0x000fea0003800200 */
.L_x_10396:
        /* <DEDUP_REMOVED lines=61> */
.L_x_10394:
[----:B------:R-:W-:Y:S05]  /*12f50*/  BSYNC.RECONVERGENT B1 ;  /* 0x0000000000017941 */ /* 0x000fea0003800200 */
.L_x_10393:
        /* <DEDUP_REMOVED lines=11> */
.L_x_10392:
        /* <DEDUP_REMOVED lines=16> */
.L_x_10401:
        /* <DEDUP_REMOVED lines=13> */
.L_x_10403:
[----:B------:R-:W-:Y:S05]  /*131e0*/  BSYNC.RECONVERGENT B2 ;  /* 0x0000000000027941 */ /* 0x000fea0003800200 */
.L_x_10402:
        /* <DEDUP_REMOVED lines=61> */
.L_x_10400:
[----:B------:R-:W-:Y:S05]  /*135c0*/  BSYNC.RECONVERGENT B1 ;  /* 0x0000000000017941 */ /* 0x000fea0003800200 */
.L_x_10399:
        /* <DEDUP_REMOVED lines=12> */
.L_x_10398:
        /* <DEDUP_REMOVED lines=16> */
.L_x_10407:
        /* <DEDUP_REMOVED lines=13> */
.L_x_10409:
[----:B------:R-:W-:Y:S05]  /*13860*/  BSYNC.RECONVERGENT B2 ;  /* 0x0000000000027941 */ /* 0x000fea0003800200 */
.L_x_10408:
        /* <DEDUP_REMOVED lines=61> */
.L_x_10406:
[----:B------:R-:W-:Y:S05]  /*13c40*/  BSYNC.RECONVERGENT B1 ;  /* 0x0000000000017941 */ /* 0x000fea0003800200 */
.L_x_10405:
        /* <DEDUP_REMOVED lines=11> */
.L_x_10404:
        /* <DEDUP_REMOVED lines=16> */
.L_x_10413:
        /* <DEDUP_REMOVED lines=13> */
.L_x_10415:
[----:B------:R-:W-:Y:S05]  /*13ed0*/  BSYNC.RECONVERGENT B2 ;  /* 0x0000000000027941 */ /* 0x000fea0003800200 */
.L_x_10414:
        /* <DEDUP_REMOVED lines=61> */
.L_x_10412:
[----:B------:R-:W-:Y:S05]  /*142b0*/  BSYNC.RECONVERGENT B1 ;  /* 0x0000000000017941 */ /* 0x000fea0003800200 */
.L_x_10411:
        /* <DEDUP_REMOVED lines=12> */
.L_x_10410:
        /* <DEDUP_REMOVED lines=16> */
.L_x_10419:
        /* <DEDUP_REMOVED lines=13> */
.L_x_10421:
[----:B------:R-:W-:Y:S05]  /*14550*/  BSYNC.RECONVERGENT B2 ;  /* 0x0000000000027941 */ /* 0x000fea0003800200 */
.L_x_10420:
        /* <DEDUP_REMOVED lines=61> */
.L_x_10418:
[----:B------:R-:W-:Y:S05]  /*14930*/  BSYNC.RECONVERGENT B1 ;  /* 0x0000000000017941 */ /* 0x000fea0003800200 */
.L_x_10417:
        /* <DEDUP_REMOVED lines=11> */
.L_x_10416:
        /* <DEDUP_REMOVED lines=16> */
.L_x_10424:
        /* <DEDUP_REMOVED lines=13> */
.L_x_10426:
[----:B------:R-:W-:Y:S05]  /*14bc0*/  BSYNC.RECONVERGENT B2 ;  /* 0x0000000000027941 */ /* 0x000fea0003800200 */
.L_x_10425:
        /* <DEDUP_REMOVED lines=61> */
.L_x_10423:
[----:B------:R-:W-:Y:S05]  /*14fa0*/  BSYNC.RECONVERGENT B1 ;  /* 0x0000000000017941 */ /* 0x000fea0003800200 */
.L_x_10422:
        /* <DEDUP_REMOVED lines=12> */
.L_x_10374:
        /* <DEDUP_REMOVED lines=26> */
.L_x_10427:
[----:B------:R-:W-:Y:S01]  /*15210*/  VIADD R0, R0, 0x100 ;  /* 0x0000010000007836 */ /* 0x000fe20000000000 */
[----:B------:R-:W-:-:S07]  /*15220*/  IADD3 R133, PT, PT, R133, 0x100, RZ ;  /* 0x0000010085857810 */ /* 0x000fce0007ffe0ff */
.L_x_10330:
[----:B------:R-:W-:Y:S05]  /*15230*/  BSYNC.RECONVERGENT B0 ;  /* 0x0000000000007941 */ /* 0x000fea0003800200 */
.L_x_10329:
        /* <DEDUP_REMOVED lines=34> */
.L_x_10434:
        /* <DEDUP_REMOVED lines=13> */
.L_x_10436:
[----:B------:R-:W-:Y:S05]  /*15530*/  BSYNC.RECONVERGENT B2 ;  /* 0x0000000000027941 */ /* 0x000fea0003800200 */
.L_x_10435:
        /* <DEDUP_REMOVED lines=58> */
[----:B------:R-:W-:-:S03]  /*158e0*/  IMAD.MOV.U32 R84, RZ, RZ, R128 ;  /* 0x000000ffff547224 */ /* 0x000fc600078e0080 */
[----:B------:R-:W-:-:S07]  /*158f0*/  LOP3.LUT R134, R89, R134, R93, 0x96, !PT ;  /* 0x0000008659867212 */ /* 0x000fce00078e965d */
.L_x_10433:
[----:B------:R-:W-:Y:S05]  /*15900*/  BSYNC.RECONVERGENT B1 ;  /* 0x0000000000017941 */ /* 0x000fea0003800200 */
.L_x_10432:
        /* <DEDUP_REMOVED lines=11> */
.L_x_10431:
        /* <DEDUP_REMOVED lines=16> */
.L_x_10440:
        /* <DEDUP_REMOVED lines=13> */
.L_x_10442:
[----:B------:R-:W-:Y:S05]  /*15b90*/  BSYNC.RECONVERGENT B2 ;  /* 0x0000000000027941 */ /* 0x000fea0003800200 */
.L_x_10441:
        /* <DEDUP_REMOVED lines=61> */
.L_x_10439:
[----:B------:R-:W-:Y:S05]  /*15f70*/  BSYNC.RECONVERGENT B1 ;  /* 0x0000000000017941 */ /* 0x000fea0003800200 */
.L_x_10438:
        /* <DEDUP_REMOVED lines=12> */
.L_x_10437:
        /* <DEDUP_REMOVED lines=16> */
.L_x_10446:
        /* <DEDUP_REMOVED lines=13> */
.L_x_10448:
[----:B------:R-:W-:Y:S05]  /*16210*/  BSYNC.RECONVERGENT B2 ;  /* 0x0000000000027941 */ /* 0x000fea0003800200 */
.L_x_10447:
        /* <DEDUP_REMOVED lines=61> */
.L_x_10445:
[----:B------:R-:W-:Y:S05]  /*165f0*/  BSYNC.RECONVERGENT B1 ;  /* 0x0000000000017941 */ /* 0x000fea0003800200 */
.L_x_10444:
        /* <DEDUP_REMOVED lines=11> */
.L_x_10443:
        /* <DEDUP_REMOVED lines=16> */
.L_x_10452:
        /* <DEDUP_REMOVED lines=13> */
.L_x_10454:
[----:B------:R-:W-:Y:S05]  /*16880*/  BSYNC.RECONVERGENT B2 ;  /* 0x0000000000027941 */ /* 0x000fea0003800200 */
.L_x_10453:
        /* <DEDUP_REMOVED lines=61> */
.L_x_10451:
[----:B------:R-:W-:Y:S05]  /*16c60*/  BSYNC.RECONVERGENT B1 ;  /* 0x0000000000017941 */ /* 0x000fea0003800200 */
.L_x_10450:
        /* <DEDUP_REMOVED lines=12> */
.L_x_10449:
        /* <DEDUP_REMOVED lines=16> */
.L_x_10458:
        /* <DEDUP_REMOVED lines=13> */
.L_x_10460:
[----:B------:R-:W-:Y:S05]  /*16f00*/  BSYNC.RECONVERGENT B2 ;  /* 0x0000000000027941 */ /* 0x000fea0003800200 */
.L_x_10459:
        /* <DEDUP_REMOVED lines=61> */
.L_x_10457:
[----:B------:R-:W-:Y:S05]  /*172e0*/  BSYNC.RECONVERGENT B1 ;  /* 0x0000000000017941 */ /* 0x000fea0003800200 */
.L_x_10456:
        /* <DEDUP_REMOVED lines=11> */
.L_x_10455:
        /* <DEDUP_REMOVED lines=16> */
.L_x_10464:
        /* <DEDUP_REMOVED lines=13> */
.L_x_10466:
[----:B------:R-:W-:Y:S05]  /*17570*/  BSYNC.RECONVERGENT B2 ;  /* 0x0000000000027941 */ /* 0x000fea0003800200 */
.L_x_10465:
[----:B------:R-:W-:Y:S01]  /*17580*/  IMAD.WIDE.U32 R98, R137, -0x326172a9, RZ ;  /* 0xcd9e8d5789627825 */ /* 0x000fe200078e00ff */
[----:B------:R-:W-:Y:S02]  /*17590*/  LOP3.LUT R90, R115, R97, R3, 0x96, !PT ;  /* 0x00000061735a7212 */ /* 0x000fe400078e9603 */
        /* <DEDUP_REMOVED lines=59> */
.L_x_10463:
[----:B------:R-:W-:Y:S05]  /*17950*/  BSYNC.RECONVERGENT B1 ;  /* 0x0000000000017941 */ /* 0x000fea0003800200 */
.L_x_10462:
        /* <DEDUP_REMOVED lines=12> */
.L_x_10461:
        /* <DEDUP_REMOVED lines=16> */
.L_x_10470:
        /* <DEDUP_REMOVED lines=13> */
.L_x_10472:
[----:B------:R-:W-:Y:S05]  /*17bf0*/  BSYNC.RECONVERGENT B2 ;  /* 0x0000000000027941 */ /* 0x000fea0003800200 */
.L_x_10471:
        /* <DEDUP_REMOVED lines=61> */
.L_x_10469:
[----:B------:R-:W-:Y:S05]  /*17fd0*/  BSYNC.RECONVERGENT B1 ;  /* 0x0000000000017941 */ /* 0x000fea0003800200 */
.L_x_10468:
        /* <DEDUP_REMOVED lines=11> */
.L_x_10467:
[----:B------:R-:W-:Y:S01]  /*18090*/  MOV R135, R93 ;  /* 0x0000005d00877202 */ /* 0x000fe20000000f00 */
[----:B------:R-:W-:Y:S01]  /*180a0*/  IMAD.MOV.U32 R128, RZ, RZ, R92 ;  /* 0x000000ffff807224 */ /* 0x000fe200078e005c */
        /* <DEDUP_REMOVED lines=18> */
.L_x_10476:
        /* <DEDUP_REMOVED lines=13> */
.L_x_10478:
[----:B------:R-:W-:Y:S05]  /*182a0*/  BSYNC.RECONVERGENT B2 ;  /* 0x0000000000027941 */ /* 0x000fea0003800200 */
.L_x_10477:
        /* <DEDUP_REMOVED lines=61> */
.L_x_10475:
[----:B------:R-:W-:Y:S05]  /*18680*/  BSYNC.RECONVERGENT B1 ;  /* 0x0000000000017941 */ /* 0x000fea0003800200 */
.L_x_10474:
        /* <DEDUP_REMOVED lines=13> */
.L_x_10430:
        /* <DEDUP_REMOVED lines=20> */
.L_x_10482:
        /* <DEDUP_REMOVED lines=13> */
.L_x_10484:
[----:B------:R-:W-:Y:S05]  /*18970*/  BSYNC.RECONVERGENT B2 ;  /* 0x0000000000027941 */ /* 0x000fea0003800200 */
.L_x_10483:
        /* <DEDUP_REMOVED lines=60> */
.L_x_10481:
[----:B------:R-:W-:Y:S05]  /*18d40*/  BSYNC.RECONVERGENT B1 ;  /* 0x0000000000017941 */ /* 0x000fea0003800200 */
.L_x_10480:
        /* <DEDUP_REMOVED lines=11> */
.L_x_10479:
        /* <DEDUP_REMOVED lines=16> */
.L_x_10488:
        /* <DEDUP_REMOVED lines=13> */
.L_x_10490:
[----:B------:R-:W-:Y:S05]  /*18fd0*/  BSYNC.RECONVERGENT B2 ;  /* 0x0000000000027941 */ /* 0x000fea0003800200 */
.L_x_10489:
        /* <DEDUP_REMOVED lines=61> */
.L_x_10487:
[----:B------:R-:W-:Y:S05]  /*193b0*/  BSYNC.RECONVERGENT B1 ;  /* 0x0000000000017941 */ /* 0x000fea0003800200 */
.L_x_10486:
        /* <DEDUP_REMOVED lines=12> */
.L_x_10485:
        /* <DEDUP_REMOVED lines=16> */
.L_x_10494:
        /* <DEDUP_REMOVED lines=13> */
.L_x_10496:
[----:B------:R-:W-:Y:S05]  /*19650*/  BSYNC.RECONVERGENT B2 ;  /* 0x0000000000027941 */ /* 0x000fea0003800200 */
.L_x_10495:
        /* <DEDUP_REMOVED lines=61> */
.L_x_10493:
[----:B------:R-:W-:Y:S05]  /*19a30*/  BSYNC.RECONVERGENT B1 ;  /* 0x0000000000017941 */ /* 0x000fea0003800200 */
.L_x_10492:
        /* <DEDUP_REMOVED lines=11> */
.L_x_10491:
        /* <DEDUP_REMOVED lines=16> */
.L_x_10500:
        /* <DEDUP_REMOVED lines=13> */
.L_x_10502:
[----:B------:R-:W-:Y:S05]  /*19cc0*/  BSYNC.RECONVERGENT B2 ;  /* 0x0000000000027941 */ /* 0x000fea0003800200 */
.L_x_10501:
        /* <DEDUP_REMOVED lines=61> */
.L_x_10499:
[----:B------:R-:W-:Y:S05]  /*1a0a0*/  BSYNC.RECONVERGENT B1 ;  /* 0x0000000000017941 */ /* 0x000fea0003800200 */
.L_x_10498:
        /* <DEDUP_REMOVED lines=12> */
.L_x_10497:
        /* <DEDUP_REMOVED lines=16> */
.L_x_10506:
        /* <DEDUP_REMOVED lines=13> */
.L_x_10508:
[----:B------:R-:W-:Y:S05]  /*1a340*/  BSYNC.RECONVERGENT B2 ;  /* 0x0000000000027941 */ /* 0x000fea0003800200 */
.L_x_10507:
        /* <DEDUP_REMOVED lines=61> */
.L_x_10505:
[----:B------:R-:W-:Y:S05]  /*1a720*/  BSYNC.RECONVERGENT B1 ;  /* 0x0000000000017941 */ /* 0x000fea0003800200 */
.L_x_10504:
        /* <DEDUP_REMOVED lines=11> */
.L_x_10503:
        /* <DEDUP_REMOVED lines=16> */
.L_x_10512:
        /* <DEDUP_REMOVED lines=13> */
.L_x_10514:
[----:B------:R-:W-:Y:S05]  /*1a9b0*/  BSYNC.RECONVERGENT B2 ;  /* 0x0000000000027941 */ /* 0x000fea0003800200 */
.L_x_10513:
[----:B------:R-:W-:Y:S01]  /*1a9c0*/  IMAD.WIDE.U32 R98, R137, -0x326172a9, RZ ;  /* 0xcd9e8d5789627825 */ /* 0x000fe200078e00ff */
[----:B------:R-:W-:Y:S02]  /*1a9d0*/  LOP3.LUT R90, R115, R97, R3, 0x96, !PT ;  /* 0x00000061735a7212 */ /* 0x000fe400078e9603 */
[----:B------:R-:W-:Y:S01]  /*1a9e0*/  IADD3 R89, PT, PT, R2, -0x61c88647, RZ ;  /* 0x9e3779b902597810 */ /* 0x000fe20007ffe0ff */
[----:B------:R-:W-:Y:S01]  /*1a9f0*/  VIADD R93, R3, 0xbb67ae85 ;  /* 0xbb67ae85035d7836 */ /* 0x000fe20000000000 */
[----:B0-----:R-:W-:Y:S01]  /*1aa00*/  LOP3.LUT R94, R101, R99, R2, 0x96, !PT ;  /* 0x00000063655e7212 */ /* 0x001fe200078e9602 */
        /* <DEDUP_REMOVED lines=56> */
.L_x_10511:
[----:B------:R-:W-:Y:S05]  /*1ad90*/  BSYNC.RECONVERGENT B1 ;  /* 0x0000000000017941 */ /* 0x000fea0003800200 */
.L_x_10510:
        /* <DEDUP_REMOVED lines=12> */
.L_x_10509:
        /* <DEDUP_REMOVED lines=16> */
.L_x_10518:
        /* <DEDUP_REMOVED lines=13> */
.L_x_10520:
[----:B------:R-:W-:Y:S05]  /*1b030*/  BSYNC.RECONVERGENT B2 ;  /* 0x0000000000027941 */ /* 0x000fea0003800200 */
.L_x_10519:
        /* <DEDUP_REMOVED lines=61> */
.L_x_10517:
[----:B------:R-:W-:Y:S05]  /*1b410*/  BSYNC.RECONVERGENT B1 ;  /* 0x0000000000017941 */ /* 0x000fea0003800200 */
.L_x_10516:
        /* <DEDUP_REMOVED lines=11> */
.L_x_10515:
[----:B------:R-:W-:Y:S01]  /*1b4d0*/  IMAD.MOV.U32 R135, RZ, RZ, R93 ;  /* 0x000000ffff877224 */ /* 0x000fe200078e005d */
[----:B------:R-:W-:Y:S01]  /*1b4e0*/  MOV R128, R92 ;  /* 0x0000005c00807202 */ /* 0x000fe20000000f00 */
[----:B------:R-:W-:Y:S01]  /*1b4f0*/  IMAD.MOV.U32 R91, RZ, RZ, RZ ;  /* 0x000000ffff5b7224 */ /* 0x000fe200078e00ff */
        /* <DEDUP_REMOVED lines=17> */
.L_x_10523:
        /* <DEDUP_REMOVED lines=13> */
.L_x_10525:
[----:B------:R-:W-:Y:S05]  /*1b6e0*/  BSYNC.RECONVERGENT B2 ;  /* 0x0000000000027941 */ /* 0x000fea0003800200 */
.L_x_10524:
        /* <DEDUP_REMOVED lines=57> */
[----:B------:R-:W-:Y:S02]  /*1ba80*/  LOP3.LUT R104, R91, R96, R99, 0x96, !PT ;  /* 0x000000605b687212 */ /* 0x000fe400078e9663 */
[----:B------:R-:W-:Y:S01]  /*1ba90*/  MOV R91, R92 ;  /* 0x0000005c005b7202 */ /* 0x000fe20000000f00 */
[----:B------:R-:W-:Y:S01]  /*1baa0*/  IMAD.MOV.U32 R128, RZ, RZ, R94 ;  /* 0x000000ffff807224 */ /* 0x000fe200078e005e */
[----:B------:R-:W-:-:S07]  /*1bab0*/  LOP3.LUT R134, R93, R134, R95, 0x96, !PT ;  /* 0x000000865d867212 */ /* 0x000fce00078e965f */
.L_x_10522:
[----:B------:R-:W-:Y:S05]  /*1bac0*/  BSYNC.RECONVERGENT B1 ;  /* 0x0000000000017941 */ /* 0x000fea0003800200 */
.L_x_10521:
        /* <DEDUP_REMOVED lines=12> */
.L_x_10473:
[----:B------:R-:W1:Y:S02]  /*1bb90*/  LDC.64 R92, c[0x0][0x3a8] ;  /* 0x0000ea00ff5c7b82 */ /* 0x000e640000000a00 */
[----:B-1----:R-:W-:-:S05]  /*1bba0*/  IMAD.WIDE.U32 R92, R0, 0x20, R92 ;  /* 0x00000020005c7825 */ /* 0x002fca00078e005c */
[----:B------:R2:W-:Y:S04]  /*1bbb0*/  STG.E.128 desc[UR6][R92.64], R84 ;  /* 0x000000545c007986 */ /* 0x0005e8000c101d06 */
[----:B------:R2:W-:Y:S01]  /*1bbc0*/  STG.E.128 desc[UR6][R92.64+0x10], R88 ;  /* 0x000010585c007986 */ /* 0x0005e2000c101d06 */
[----:B------:R-:W-:Y:S05]  /*1bbd0*/  @!P0 BRA `(.L_x_10429) ;  /* 0x0000000000508947 */ /* 0x000fea0003800000 */
[----:B0-----:R-:W-:Y:S01]  /*1bbe0*/  IMAD.U32 R94, R122, 0x10000, RZ ;  /* 0x000100007a5e7824 */ /* 0x001fe200078e00ff */
        /* <DEDUP_REMOVED lines=19> */
.L_x_10429:
[----:B------:R-:W-:Y:S05]  /*1bd20*/  BSYNC.RECONVERGENT B0 ;  /* 0x0000000000007941 */ /* 0x000fea0003800200 */
.L_x_10428:
[----:B------:R-:W-:Y:S01]  /*1bd30*/  FADD.FTZ R0, RZ, R48 ;  /* 0x00000030ff007221 */ /* 0x000fe20000010000 */
[C---:B------:R-:W-:Y:S01]  /*1bd40*/  ISETP.GT.U32.AND P5, PT, R100.reuse, 0x1ff, PT ;  /* 0x000001ff6400780c */ /* 0x040fe20003fa4070 */
[----:B------:R-:W-:Y:S01]  /*1bd50*/  BSSY.RECONVERGENT B0, `(.L_x_10526) ;  /* 0x0000085000007945 */ /* 0x000fe20003800200 */
[C---:B------:R-:W-:Y:S01]  /*1bd60*/  ISETP.GT.U32.AND P4, PT, R100.reuse, 0x2ff, PT ;  /* 0x000002ff6400780c */ /* 0x040fe20003f84070 */
[----:B-123--:R-:W-:Y:S01]  /*1bd70*/  FADD.FTZ R93, R49, R0 ;  /* 0x00000000315d7221 */ /* 0x00efe20000010000 */
        /* <DEDUP_REMOVED lines=10> */
[----:B0-----:R-:W-:-:S04]  /*1be20*/  FADD.FTZ R95, R69, R0 ;  /* 0x00000000455f7221 */ /* 0x001fc80000010000 */
        /* <DEDUP_REMOVED lines=119> */
.L_x_10527:
[----:B------:R-:W-:Y:S05]  /*1c5a0*/  BSYNC.RECONVERGENT B0 ;  /* 0x0000000000007941 */ /* 0x000fea0003800200 */
.L_x_10526:
        /* <DEDUP_REMOVED lines=12> */
.L_x_10529:
[----:B------:R-:W-:Y:S05]  /*1c670*/  BSYNC.RECONVERGENT B0 ;  /* 0x0000000000007941 */ /* 0x000fea0003800200 */
.L_x_10528:
        /* <DEDUP_REMOVED lines=123> */
.L_x_10532:
[----:B------:R-:W-:Y:S05]  /*1ce30*/  BSYNC.RECONVERGENT B0 ;  /* 0x0000000000007941 */ /* 0x000fea0003800200 */
.L_x_10531:
        /* <DEDUP_REMOVED lines=51> */
.L_x_10534:
[----:B------:R-:W-:Y:S05]  /*1d170*/  BSYNC.RECONVERGENT B0 ;  /* 0x0000000000007941 */ /* 0x000fea0003800200 */
.L_x_10533:
        /* <DEDUP_REMOVED lines=50> */
.L_x_10536:
[----:B------:R-:W-:Y:S05]  /*1d4a0*/  BSYNC.RECONVERGENT B0 ;  /* 0x0000000000007941 */ /* 0x000fea0003800200 */
.L_x_10535:
        /* <DEDUP_REMOVED lines=17> */
[----:B------:R-:W-:Y:S01]  /*1d5c0*/  FMUL.FTZ R133, R0, R133 ;  /* 0x0000008500857220 */ /* 0x000fe20000410000 */
[----:B------:R-:W-:-:S02]  /*1d5d0*/  IMAD.U32 R130, R41, 0x10000, RZ ;  /* 0x0001000029827824 */ /* 0x000fc400078e00ff */
        /* <DEDUP_REMOVED lines=30> */
.L_x_10537:
[----:B------:R-:W-:Y:S05]  /*1d7c0*/  BSYNC.RECONVERGENT B0 ;  /* 0x0000000000007941 */ /* 0x000fea0003800200 */
.L_x_10530:
[----:B0123--:R-:W0:Y:S01]  /*1d7d0*/  LDC.64 R92, c[0x0][0x380] ;  /* 0x0000e000ff5c7b82 */ /* 0x00fe220000000a00 */
[----:B------:R-:W-:Y:S01]  /*1d7e0*/  UPLOP3.LUT UP1, UPT, UPT, UPT, UP1, 0x40, 0x4 ;  /* 0x000000000004789c */ /* 0x000fe20003f2e810 */
[----:B0-----:R-:W-:-:S04]  /*1d7f0*/  IADD3 R102, PT, PT, R102, R92, RZ ;  /* 0x0000005c66667210 */ /* 0x001fc80007ffe0ff */
[----:B------:R-:W-:-:S13]  /*1d800*/  ISETP.GE.AND P0, PT, R102, R93, PT ;  /* 0x0000005d6600720c */ /* 0x000fda0003f06270 */
[----:B------:R-:W-:Y:S05]  /*1d810*/  @!P0 BRA `(.L_x_10538) ;  /* 0xfffffe38003c8947 */ /* 0x000fea000383ffff */
[----:B------:R-:W-:Y:S05]  /*1d820*/  EXIT ;  /* 0x000000000000794d */ /* 0x000fea0003800000 */
.L_x_10539:
        /* <DEDUP_REMOVED lines=13> */
.L_x_27522:


//--------------------- .text._ZN10layer_norm13ln_fwd_kernelINS_13Kernel_traitsI13__nv_bfloat16S2_fS2_fjLj8192ELj1ELj1ELj8ELj16ENS_18Kernel_traits_baseILj8192ES2_S2_fS2_fjLj256EEEEELb1ELb1ELb1ELb1EEEvNS_9FwdParamsE --------------------------
	.section	.text._ZN10layer_norm13ln_fwd_kernelINS_13Kernel_traitsI13__nv_bfloat16S2_fS2_fjLj8192ELj1ELj1ELj8ELj16ENS_18Kernel_traits_baseILj8192ES2_S2_fS2_fjLj256EEEEELb1ELb1ELb1ELb1EEEvNS_9FwdParamsE,"ax",@progbits
	.align	128
        .global         _ZN10layer_norm13ln_fwd_kernelINS_13Kernel_traitsI13__nv_bfloat16S2_fS2_fjLj8192ELj1ELj1ELj8ELj16ENS_18Kernel_traits_baseILj8192ES2_S2_fS2_fjLj256EEEEELb1ELb1ELb1ELb1EEEvNS_9FwdParamsE
        .type           _ZN10layer_norm13ln_fwd_kernelINS_13Kernel_traitsI13__nv_bfloat16S2_fS2_fjLj8192ELj1ELj1ELj8ELj16ENS_18Kernel_traits_baseILj8192ES2_S2_fS2_fjLj256EEEEELb1ELb1ELb1ELb1EEEvNS_9FwdParamsE,@function
        .size           _ZN10layer_norm13ln_fwd_kernelINS_13Kernel_traitsI13__nv_bfloat16S2_fS2_fjLj8192ELj1ELj1ELj8ELj16ENS_18Kernel_traits_baseILj8192ES2_S2_fS2_fjLj256EEEEELb1ELb1ELb1ELb1EEEvNS_9FwdParamsE,(.L_x_27523 - _ZN10layer_norm13ln_fwd_kernelINS_13Kernel_traitsI13__nv_bfloat16S2_fS2_fjLj8192ELj1ELj1ELj8ELj16ENS_18Kernel_traits_baseILj8192ES2_S2_fS2_fjLj256EEEEELb1ELb1ELb1ELb1EEEvNS_9FwdParamsE)
        .other          _ZN10layer_norm13ln_fwd_kernelINS_13Kernel_traitsI13__nv_bfloat16S2_fS2_fjLj8192ELj1ELj1ELj8ELj16ENS_18Kernel_traits_baseILj8192ES2_S2_fS2_fjLj256EEEEELb1ELb1ELb1ELb1EEEvNS_9FwdParamsE,@"STO_CUDA_ENTRY STV_DEFAULT"
_ZN10layer_norm13ln_fwd_kernelINS_13Kernel_traitsI13__nv_bfloat16S2_fS2_fjLj8192ELj1ELj1ELj8ELj16ENS_18Kernel_traits_baseILj8192ES2_S2_fS2_fjLj256EEEEELb1ELb1ELb1ELb1EEEvNS_9FwdParamsE:
.text._ZN10layer_norm13ln_fwd_kernelINS_13Kernel_traitsI13__nv_bfloat16S2_fS2_fjLj8192ELj1ELj1ELj8ELj16ENS_18Kernel_traits_baseILj8192ES2_S2_fS2_fjLj256EEEEELb1ELb1ELb1ELb1EEEvNS_9FwdParamsE:
[----:B------:R-:W-:Y:S01]  /*0000*/  LDC R1, c[0x0][0x37c] ;  /* 0x0000df00ff017b82 */ /* 0x000fe20000000800 */
[----:B------:R-:W0:Y:S07]  /*0010*/  LDCU.U8 UR4, c[0x0][0x464] ;  /* 0x00008c80ff0477ac */ /* 0x000e2e0008000000 */
[----:B------:R-:W1:Y:S01]  /*0020*/  LDC R173, c[0x0][0x458] ;  /* 0x00011600ffad7b82 */ /* 0x000e620000000800 */
[----:B------:R-:W2:Y:S01]  /*0030*/  S2R R135, SR_TID.X ;  /* 0x0000000000877919 */ /* 0x000ea20000002100 */
[----:B------:R-:W3:Y:S06]  /*0040*/  LDCU.64 UR6, c[0x0][0x358] ;  /* 0x00006b00ff0677ac */ /* 0x000eec0008000a00 */
[----:B------:R-:W4:Y:S08]  /*0050*/  LDC R134, c[0x0][0x45c] ;  /* 0x00011700ff867b82 */ /* 0x000f300000000800 */
[----:B------:R-:W2:Y:S01]  /*0060*/  LDC.64 R20, c[0x0][0x3d0] ;  /* 0x0000f400ff147b82 */ /* 0x000ea20000000a00 */
[----:B0-----:R-:W-:Y:S01]  /*0070*/  ISETP.NE.AND P1, PT, RZ, UR4, PT ;  /* 0x00000004ff007c0c */ /* 0x001fe2000bf25270 */
[----:B------:R-:W0:Y:S06]  /*0080*/  LDCU.64 UR4, c[0x0][0x450] ;  /* 0x00008a00ff0477ac */ /* 0x000e2c0008000a00 */
[----:B------:R-:W2:Y:S06]  /*0090*/  LDC.64 R24, c[0x0][0x3e8] ;  /* 0x0000fa00ff187b82 */ /* 0x000eac0000000a00 */
[----:B-1----:R-:W-:-:S02]  /*00a0*/  @P1 IMAD.MOV.U32 R2, RZ, RZ, R173 ;  /* 0x000000ffff021224 */ /* 0x002fc400078e00ad */
[----:B----4-:R-:W-:Y:S01]  /*00b0*/  @P1 IMAD.MOV.U32 R3, RZ, RZ, R134 ;  /* 0x000000ffff031224 */ /* 0x010fe200078e0086 */
[----:B------:R-:W1:Y:S01]  /*00c0*/  LDC R0, c[0x0][0x384] ;  /* 0x0000e100ff007b82 */ /* 0x000e620000000800 */
[----:B0-----:R-:W-:Y:S01]  /*00d0*/  MOV R148, UR4 ;  /* 0x0000000400947c02 */ /* 0x001fe20008000f00 */
[----:B------:R-:W-:Y:S01]  /*00e0*/  IMAD.U32 R149, RZ, RZ, UR5 ;  /* 0x00000005ff957e24 */ /* 0x000fe2000f8e00ff */
[----:B------:R-:W0:Y:S02]  /*00f0*/  LDCU.64 UR4, c[0x0][0x438] ;  /* 0x00008700ff0477ac */ /* 0x000e240008000a00 */
[----:B---3--:R-:W3:Y:S01]  /*0100*/  @P1 LDG.E.64 R2, desc[UR6][R2.64] ;  /* 0x0000000602021981 */ /* 0x008ee2000c1e1b00 */
[----:B--2---:R-:W-:-:S03]  /*0110*/  IMAD.WIDE.U32 R20, R135, 0x10, R20 ;  /* 0x0000001087147825 */ /* 0x004fc600078e0014 */
[----:B------:R-:W5:Y:S04]  /*0120*/  @P1 LDG.E.64 R148, desc[UR6][R148.64] ;  /* 0x0000000694941981 */ /* 0x000f68000c1e1b00 */
[----:B------:R-:W2:Y:S01]  /*0130*/  LDG.E.128 R28, desc[UR6][R20.64] ;  /* 0x00000006141c7981 */ /* 0x000ea2000c1e1d00 */
[----:B------:R-:W-:-:S03]  /*0140*/  IMAD.WIDE.U32 R24, R135, 0x10, R24 ;  /* 0x0000001087187825 */ /* 0x000fc600078e0018 */
[----:B------:R-:W4:Y:S04]  /*0150*/  LDG.E.128 R36, desc[UR6][R20.64+0x1000] ;  /* 0x0010000614247981 */ /* 0x000f28000c1e1d00 */
[----:B------:R-:W4:Y:S01]  /*0160*/  LDG.E.128 R32, desc[UR6][R24.64] ;  /* 0x0000000618207981 */ /* 0x000f22000c1e1d00 */
[----:B0-----:R-:W-:-:S03]  /*0170*/  ISETP.NE.U32.AND P0, PT, RZ, UR4, PT ;  /* 0x00000004ff007c0c */ /* 0x001fc6000bf05070 */
[----:B------:R-:W5:Y:S01]  /*0180*/  LDG.E.128 R40, desc[UR6][R24.64+0x1000] ;  /* 0x0010000618287981 */ /* 0x000f62000c1e1d00 */
[----:B------:R-:W-:-:S03]  /*0190*/  ISETP.NE.AND.EX P0, PT, RZ, UR5, PT, P0 ;  /* 0x00000005ff007c0c */ /* 0x000fc6000bf05300 */
[----:B------:R-:W5:Y:S04]  /*01a0*/  LDG.E.128 R12, desc[UR6][R24.64+0x2000] ;  /* 0x00200006180c7981 */ /* 0x000f68000c1e1d00 */
[----:B------:R-:W5:Y:S04]  /*01b0*/  LDG.E.128 R4, desc[UR6][R24.64+0x3000] ;  /* 0x0030000618047981 */ /* 0x000f68000c1e1d00 */
[----:B------:R-:W5:Y:S02]  /*01c0*/  LDG.E.128 R16, desc[UR6][R20.64+0x2000] ;  /* 0x0020000614107981 */ /* 0x000f64000c1e1d00 */
[----:B------:R-:W0:Y:S02]  /*01d0*/  @P0 LDC.64 R22, c[0x0][0x438] ;  /* 0x00010e00ff160b82 */ /* 0x000e240000000a00 */
[----:B------:R1:W5:Y:S06]  /*01e0*/  LDG.E.128 R8, desc[UR6][R20.64+0x3000] ;  /* 0x0030000614087981 */ /* 0x00036c000c1e1d00 */
[----:B-1----:R-:W3:Y:S01]  /*01f0*/  @P1 LDC R21, c[0x0][0x460] ;  /* 0x00011800ff151b82 */ /* 0x002ee20000000800 */
[----:B0-----:R-:W-:-:S05]  /*0200*/  @P0 IMAD.WIDE.U32 R22, R135, 0x10, R22 ;  /* 0x0000001087160825 */ /* 0x001fca00078e0016 */
[----:B------:R0:W5:Y:S04]  /*0210*/  @P0 LDG.E.128 R60, desc[UR6][R22.64] ;  /* 0x00000006163c0981 */ /* 0x000168000c1e1d00 */
[----:B------:R0:W5:Y:S04]  /*0220*/  @P0 LDG.E.128 R56, desc[UR6][R22.64+0x1000] ;  /* 0x0010000616380981 */ /* 0x000168000c1e1d00 */
[----:B------:R0:W5:Y:S04]  /*0230*/  @P0 LDG.E.128 R52, desc[UR6][R22.64+0x2000] ;  /* 0x0020000616340981 */ /* 0x000168000c1e1d00 */
[----:B------:R0:W5:Y:S01]  /*0240*/  @P0 LDG.E.128 R48, desc[UR6][R22.64+0x3000] ;  /* 0x0030000616300981 */ /* 0x000162000c1e1d00 */
[----:B------:R-:W1:Y:S01]  /*0250*/  S2UR UR4, SR_CTAID.X ;  /* 0x00000000000479c3 */ /* 0x000e620000002500 */
        /* <DEDUP_REMOVED lines=11> */
[----:B------:R-:W-:Y:S01]  /*0310*/  @P0 IMAD.MOV.U32 R150, RZ, RZ, R33 ;  /* 0x000000ffff960224 */ /* 0x000fe200078e0021 */
[----:B------:R-:W-:Y:S01]  /*0320*/  @P0 MOV R147, R34 ;  /* 0x0000002200930202 */ /* 0x000fe20000000f00 */
[----:B------:R-:W-:-:S02]  /*0330*/  @!P0 IMAD.MOV.U32 R163, RZ, RZ, R30 ;  /* 0x000000ffffa38224 */ /* 0x000fc400078e001e */
[----:B------:R-:W-:Y:S02]  /*0340*/  @!P0 IMAD.MOV.U32 R151, RZ, RZ, R32 ;  /* 0x000000ffff978224 */ /* 0x000fe400078e0020 */
[----:B------:R-:W-:Y:S02]  /*0350*/  @!P0 IMAD.MOV.U32 R150, RZ, RZ, R33 ;  /* 0x000000ffff968224 */ /* 0x000fe400078e0021 */
[----:B------:R-:W-:Y:S02]  /*0360*/  @P0 IMAD.MOV.U32 R146, RZ, RZ, R35 ;  /* 0x000000ffff920224 */ /* 0x000fe400078e0023 */
[----:B------:R-:W-:Y:S01]  /*0370*/  @P0 IMAD.MOV.U32 R145, RZ, RZ, R36 ;  /* 0x000000ffff910224 */ /* 0x000fe200078e0024 */
[----:B0-----:R-:W-:Y:S06]  /*0380*/  @P1 EXIT ;  /* 0x000000000000194d */ /* 0x001fec0003800000 */
[----:B------:R-:W0:Y:S01]  /*0390*/  LDCU UR5, c[0x0][0x360] ;  /* 0x00006c00ff0577ac */ /* 0x000e220008000800 */
[----:B------:R-:W-:Y:S01]  /*03a0*/  MOV R139, UR4 ;  /* 0x00000004008b7c02 */ /* 0x000fe20008000f00 */
[----:B-----5:R-:W-:Y:S01]  /*03b0*/  VIADD R2, R148, 0x9e3779b9 ;  /* 0x9e3779b994027836 */ /* 0x020fe20000000000 */
[--C-:B------:R-:W-:Y:S01]  /*03c0*/  SHF.R.U64 R136, R173, 0x2, R134.reuse ;  /* 0x00000002ad887819 */ /* 0x100fe20000001286 */
[--C-:B------:R-:W-:Y:S01]  /*03d0*/  @P0 IMAD.MOV.U32 R132, RZ, RZ, R17.reuse ;  /* 0x000000ffff840224 */ /* 0x100fe200078e0011 */
[----:B------:R-:W-:Y:S01]  /*03e0*/  SHF.R.U32.HI R134, RZ, 0x2, R134 ;  /* 0x00000002ff867819 */ /* 0x000fe20000011686 */
[----:B------:R-:W-:Y:S01]  /*03f0*/  @!P0 IMAD.MOV.U32 R132, RZ, RZ, R17 ;  /* 0x000000ffff848224 */ /* 0x000fe200078e0011 */
[----:B------:R-:W-:Y:S01]  /*0400*/  IADD3 R22, PT, PT, R149, -0x4498517b, RZ ;  /* 0xbb67ae8595167810 */ /* 0x000fe20007ffe0ff */
[----:B------:R-:W-:Y:S01]  /*0410*/  IMAD.HI.U32 R21, R136, -0x2daee0ad, RZ ;  /* 0xd2511f5388157827 */ /* 0x000fe200078e00ff */
[----:B------:R-:W-:Y:S02]  /*0420*/  @P0 MOV R133, R16 ;  /* 0x0000001000850202 */ /* 0x000fe40000000f00 */
[----:B------:R-:W-:-:S02]  /*0430*/  @!P0 CS2R R62, SRZ ;  /* 0x00000000003e8805 */ /* 0x000fc4000001ff00 */
[----:B------:R-:W-:Y:S01]  /*0440*/  IADD3 R17, PT, PT, R149, 0x76cf5d0a, RZ ;  /* 0x76cf5d0a95117810 */ /* 0x000fe20007ffe0ff */
[----:B------:R-:W-:Y:S01]  /*0450*/  IMAD R25, R136, -0x2daee0ad, RZ ;  /* 0xd2511f5388197824 */ /* 0x000fe200078e02ff */
[----:B------:R-:W-:Y:S01]  /*0460*/  LOP3.LUT R21, R21, R149, RZ, 0x3c, !PT ;  /* 0x0000009515157212 */ /* 0x000fe200078e3cff */
[----:B------:R-:W-:Y:S01]  /*0470*/  @!P0 IMAD.MOV.U32 R133, RZ, RZ, R16 ;  /* 0x000000ffff858224 */ /* 0x000fe200078e0010 */
[----:B------:R-:W-:Y:S01]  /*0480*/  @P0 MOV R131, R18 ;  /* 0x0000001200830202 */ /* 0x000fe20000000f00 */
[----:B------:R-:W-:Y:S01]  /*0490*/  VIADD R16, R148, 0x3c6ef372 ;  /* 0x3c6ef37294107836 */ /* 0x000fe20000000000 */
[----:B------:R-:W-:Y:S01]  /*04a0*/  @P0 MOV R129, R12 ;  /* 0x0000000c00810202 */ /* 0x000fe20000000f00 */
[----:B0-----:R-:W-:Y:S01]  /*04b0*/  IMAD R135, R139, UR5, R135 ;  /* 0x000000058b877c24 */ /* 0x001fe2000f8e0287 */
[----:B------:R-:W-:Y:S01]  /*04c0*/  @P0 MOV R127, R14 ;  /* 0x0000000e007f0202 */ /* 0x000fe20000000f00 */
[----:B------:R-:W-:Y:S01]  /*04d0*/  IMAD.HI.U32 R0, R21, -0x326172a9, RZ ;  /* 0xcd9e8d5715007827 */ /* 0x000fe200078e00ff */
[----:B------:R-:W-:-:S02]  /*04e0*/  @P0 MOV R125, R8 ;  /* 0x00000008007d0202 */ /* 0x000fc40000000f00 */
[----:B------:R-:W-:Y:S02]  /*04f0*/  @!P0 CS2R R60, SRZ ;  /* 0x00000000003c8805 */ /* 0x000fe4000001ff00 */
[----:B------:R-:W-:Y:S01]  /*0500*/  @P0 MOV R123, R10 ;  /* 0x0000000a007b0202 */ /* 0x000fe20000000f00 */
[C---:B------:R-:W-:Y:S01]  /*0510*/  IMAD.HI.U32 R3, R135.reuse, -0x326172a9, RZ ;  /* 0xcd9e8d5787037827 */ /* 0x040fe200078e00ff */
[----:B------:R-:W-:Y:S02]  /*0520*/  @P0 MOV R121, R4 ;  /* 0x0000000400790202 */ /* 0x000fe40000000f00 */
[----:B------:R-:W-:Y:S02]  /*0530*/  @!P0 CS2R R58, SRZ ;  /* 0x00000000003a8805 */ /* 0x000fe4000001ff00 */
[----:B------:R-:W-:Y:S01]  /*0540*/  @P0 MOV R144, R37 ;  /* 0x0000002500900202 */ /* 0x000fe20000000f00 */
[----:B------:R-:W-:Y:S01]  /*0550*/  IMAD R23, R135, -0x326172a9, RZ ;  /* 0xcd9e8d5787177824 */ /* 0x000fe200078e02ff */
[----:B------:R-:W-:Y:S01]  /*0560*/  LOP3.LUT R3, R134, R3, R148, 0x96, !PT ;  /* 0x0000000386037212 */ /* 0x000fe200078e9694 */
[----:B------:R-:W-:Y:S01]  /*0570*/  IMAD R21, R21, -0x326172a9, RZ ;  /* 0xcd9e8d5715157824 */ /* 0x000fe200078e02ff */
[----:B------:R-:W-:Y:S01]  /*0580*/  @P0 MOV R141, R40 ;  /* 0x00000028008d0202 */ /* 0x000fe20000000f00 */
[----:B------:R-:W-:Y:S01]  /*0590*/  @P0 IMAD.MOV.U32 R130, RZ, RZ, R19 ;  /* 0x000000ffff820224 */ /* 0x000fe200078e0013 */
[----:B------:R-:W-:Y:S01]  /*05a0*/  LOP3.LUT R0, R2, R23, R0, 0x96, !PT ;  /* 0x0000001702007212 */ /* 0x000fe200078e9600 */
        /* <DEDUP_REMOVED lines=8> */
[----:B------:R-:W-:Y:S01]  /*0630*/  IMAD.HI.U32 R3, R0, -0x2daee0ad, RZ ;  /* 0xd2511f5300037827 */ /* 0x000fe200078e00ff */
[----:B------:R-:W-:Y:S02]  /*0640*/  @!P0 CS2R R48, SRZ ;  /* 0x0000000000308805 */ /* 0x000fe4000001ff00 */
[----:B------:R-:W-:Y:S01]  /*0650*/  @P0 MOV R119, R6 ;  /* 0x0000000600770202 */ /* 0x000fe20000000f00 */
[----:B------:R-:W-:Y:S01]  /*0660*/  UPLOP3.LUT UP0, UPT, UPT, UPT, UPT, 0x40, 0x4 ;  /* 0x000000000004789c */ /* 0x000fe20003f0e870 */
[----:B------:R-:W-:Y:S01]  /*0670*/  IMAD.HI.U32 R2, R20, -0x326172a9, RZ ;  /* 0xcd9e8d5714027827 */ /* 0x000fe200078e00ff */
[----:B------:R-:W-:Y:S01]  /*0680*/  LOP3.LUT R3, R17, R22, R3, 0x96, !PT ;  /* 0x0000001611037212 */ /* 0x000fe200078e9603 */
[----:B------:R-:W0:Y:S01]  /*0690*/  LDCU UR10, c[0x0][0x404] ;  /* 0x00008080ff0a77ac */ /* 0x000e220008000800 */
[----:B------:R-:W-:Y:S01]  /*06a0*/  @!P0 MOV R147, R34 ;  /* 0x0000002200938202 */ /* 0x000fe20000000f00 */
[----:B------:R-:W-:Y:S01]  /*06b0*/  IMAD R19, R0, -0x2daee0ad, RZ ;  /* 0xd2511f5300137824 */ /* 0x000fe200078e02ff */
[----:B------:R-:W-:Y:S01]  /*06c0*/  LOP3.LUT R2, R16, R21, R2, 0x96, !PT ;  /* 0x0000001510027212 */ /* 0x000fe200078e9602 */
[----:B------:R-:W-:Y:S01]  /*06d0*/  @!P0 IMAD.MOV.U32 R131, RZ, RZ, R18 ;  /* 0x000000ffff838224 */ /* 0x000fe200078e0012 */
[----:B------:R-:W-:Y:S01]  /*06e0*/  @!P0 MOV R119, R6 ;  /* 0x0000000600778202 */ /* 0x000fe20000000f00 */
[----:B------:R-:W-:Y:S01]  /*06f0*/  VIADD R16, R148, 0xdaa66d2b ;  /* 0xdaa66d2b94107836 */ /* 0x000fe20000000000 */
[----:B------:R-:W-:Y:S01]  /*0700*/  LOP3.LUT R173, R173, 0x3, RZ, 0xc0, !PT ;  /* 0x00000003adad7812 */ /* 0x000fe200078ec0ff */
[----:B------:R-:W-:Y:S01]  /*0710*/  IMAD R17, R20, -0x326172a9, RZ ;  /* 0xcd9e8d5714117824 */ /* 0x000fe200078e02ff */
[----:B------:R-:W-:Y:S01]  /*0720*/  IADD3 R20, PT, PT, R149, 0x32370b8f, RZ ;  /* 0x32370b8f95147810 */ /* 0x000fe20007ffe0ff */
[----:B------:R-:W-:Y:S01]  /*0730*/  IMAD.HI.U32 R0, R3, -0x326172a9, RZ ;  /* 0xcd9e8d5703007827 */ /* 0x000fe200078e00ff */
[----:B------:R-:W-:Y:S01]  /*0740*/  PRMT R113, R130, 0x7632, R113 ;  /* 0x0000763282717816 */ /* 0x000fe20000000071 */
[----:B------:R-:W1:Y:S01]  /*0750*/  LDCU.U8 UR11, c[0x0][0x410] ;  /* 0x00008200ff0b77ac */ /* 0x000e620008000000 */
[----:B------:R-:W-:Y:S01]  /*0760*/  PRMT R112, R131, 0x7632, R112 ;  /* 0x0000763283707816 */ /* 0x000fe20000000070 */
[----:B------:R-:W-:Y:S01]  /*0770*/  IMAD.HI.U32 R18, R2, -0x2daee0ad, RZ ;  /* 0xd2511f5302127827 */ /* 0x000fe200078e00ff */
[----:B------:R-:W-:Y:S01]  /*0780*/  LOP3.LUT R0, R16, R17, R0, 0x96, !PT ;  /* 0x0000001110007212 */ /* 0x000fe200078e9600 */
[----:B------:R-:W2:Y:S01]  /*0790*/  LDCU UR14, c[0x0][0x400] ;  /* 0x00008000ff0e77ac */ /* 0x000ea20008000800 */
[----:B------:R-:W-:Y:S01]  /*07a0*/  IADD3 R17, PT, PT, R149, -0x126145ec, RZ ;  /* 0xed9eba1495117810 */ /* 0x000fe20007ffe0ff */
[--C-:B------:R-:W-:Y:S01]  /*07b0*/  @P0 IMAD.MOV.U32 R128, RZ, RZ, R13.reuse ;  /* 0x000000ffff800224 */ /* 0x100fe200078e000d */
[----:B------:R-:W-:Y:S01]  /*07c0*/  LOP3.LUT R18, R20, R19, R18, 0x96, !PT ;  /* 0x0000001314127212 */ /* 0x000fe200078e9612 */
[----:B------:R-:W-:Y:S01]  /*07d0*/  @!P0 IMAD.MOV.U32 R128, RZ, RZ, R13 ;  /* 0x000000ffff808224 */ /* 0x000fe200078e000d */
[----:B------:R-:W-:Y:S01]  /*07e0*/  PRMT R111, R132, 0x7632, R111 ;  /* 0x00007632846f7816 */ /* 0x000fe2000000006f */
[----:B------:R-:W-:Y:S01]  /*07f0*/  @!P0 IMAD.MOV.U32 R129, RZ, RZ, R12 ;  /* 0x000000ffff818224 */ /* 0x000fe200078e000c */
[----:B------:R-:W-:Y:S01]  /*0800*/  PRMT R110, R133, 0x7632, R110 ;  /* 0x00007632856e7816 */ /* 0x000fe2000000006e */
[----:B------:R-:W-:Y:S01]  /*0810*/  IMAD R16, R2, -0x2daee0ad, RZ ;  /* 0xd2511f5302107824 */ /* 0x000fe200078e02ff */
[----:B------:R-:W-:Y:S01]  /*0820*/  PRMT R45, R162, 0x7632, R45 ;  /* 0x00007632a22d7816 */ /* 0x000fe2000000002d */
[----:B------:R-:W-:Y:S01]  /*0830*/  IMAD.HI.U32 R13, R0, -0x2daee0ad, RZ ;  /* 0xd2511f53000d7827 */ /* 0x000fe200078e00ff */
[----:B------:R-:W-:Y:S01]  /*0840*/  PRMT R44, R163, 0x7632, R44 ;  /* 0x00007632a32c7816 */ /* 0x000fe2000000002c */
[----:B------:R-:W3:Y:S01]  /*0850*/  LDCU.64 UR12, c[0x0][0x408] ;  /* 0x00008100ff0c77ac */ /* 0x000ee20008000a00 */
[----:B------:R-:W-:Y:S01]  /*0860*/  PRMT R34, R129, 0x7632, R34 ;  /* 0x0000763281227816 */ /* 0x000fe20000000022 */
[----:B------:R-:W-:Y:S01]  /*0870*/  VIADD R12, R148, 0x78dde6e4 ;  /* 0x78dde6e4940c7836 */ /* 0x000fe20000000000 */
[----:B------:R-:W-:Y:S01]  /*0880*/  LOP3.LUT R13, R17, R16, R13, 0x96, !PT ;  /* 0x00000010110d7212 */ /* 0x000fe200078e960d */
[----:B------:R-:W-:Y:S01]  /*0890*/  IMAD R3, R3, -0x326172a9, RZ ;  /* 0xcd9e8d5703037824 */ /* 0x000fe200078e02ff */
[----:B------:R-:W-:Y:S01]  /*08a0*/  IADD3 R16, PT, PT, R149, -0x56f99767, RZ ;  /* 0xa906689995107810 */ /* 0x000fe20007ffe0ff */
[----:B------:R-:W-:Y:S01]  /*08b0*/  IMAD.HI.U32 R2, R18, -0x326172a9, RZ ;  /* 0xcd9e8d5712027827 */ /* 0x000fe200078e00ff */
[----:B------:R-:W-:Y:S01]  /*08c0*/  PRMT R28, R147, 0x7632, R28 ;  /* 0x00007632931c7816 */ /* 0x000fe2000000001c */
[----:B------:R-:W4:Y:S01]  /*08d0*/  LDCU.64 UR8, c[0x0][0x3a0] ;  /* 0x00007400ff0877ac */ /* 0x000f220008000a00 */
[----:B------:R-:W-:Y:S01]  /*08e0*/  PRMT R27, R150, 0x7632, R27 ;  /* 0x00007632961b7816 */ /* 0x000fe2000000001b */
[--C-:B------:R-:W-:Y:S01]  /*08f0*/  @P0 IMAD.MOV.U32 R126, RZ, RZ, R15.reuse ;  /* 0x000000ffff7e0224 */ /* 0x100fe200078e000f */
[----:B------:R-:W-:Y:S01]  /*0900*/  LOP3.LUT R2, R12, R3, R2, 0x96, !PT ;  /* 0x000000030c027212 */ /* 0x000fe200078e9602 */
[----:B------:R-:W-:Y:S01]  /*0910*/  @!P0 IMAD.MOV.U32 R126, RZ, RZ, R15 ;  /* 0x000000ffff7e8224 */ /* 0x000fe200078e000f */
[----:B------:R-:W-:Y:S01]  /*0920*/  PRMT R26, R151, 0x7632, R26 ;  /* 0x00007632971a7816 */ /* 0x000fe2000000001a */
[----:B------:R-:W-:Y:S01]  /*0930*/  IMAD R15, R0, -0x2daee0ad, RZ ;  /* 0xd2511f53000f7824 */ /* 0x000fe200078e02ff */
        /* <DEDUP_REMOVED lines=12> */
[----:B------:R-:W-:Y:S01]  /*0a00*/  IADD3 R12, PT, PT, R149, 0x646e171e, RZ ;  /* 0x646e171e950c7810 */ /* 0x000fe20007ffe0ff */
        /* <DEDUP_REMOVED lines=13> */
[----:B------:R-:W-:Y:S01]  /*0ae0*/  IMAD R13, R13, -0x326172a9, RZ ;  /* 0xcd9e8d570d0d7824 */ /* 0x000fe200078e02ff */
[----:B------:R-:W-:Y:S01]  /*0af0*/  IADD3 R12, PT, PT, R149, 0x1fd5c5a3, RZ ;  /* 0x1fd5c5a3950c7810 */ /* 0x000fe20007ffe0ff */
[----:B------:R-:W-:Y:S01]  /*0b00*/  IMAD.HI.U32 R2, R14, -0x326172a9, RZ ;  /* 0xcd9e8d570e027827 */ /* 0x000fe200078e00ff */
[----:B------:R-:W-:-:S03]  /*0b10*/  PRMT R15, R54, 0x7632, R15 ;  /* 0x00007632360f7816 */ /* 0x000fc6000000000f */
[--C-:B------:R-:W-:Y:S01]  /*0b20*/  @P0 IMAD.MOV.U32 R122, RZ, RZ, R11.reuse ;  /* 0x000000ffff7a0224 */ /* 0x100fe200078e000b */
[----:B------:R-:W-:Y:S01]  /*0b30*/  LOP3.LUT R2, R3, R13, R2, 0x96, !PT ;  /* 0x0000000d03027212 */ /* 0x000fe200078e9602 */
[----:B------:R-:W-:Y:S01]  /*0b40*/  @!P0 IMAD.MOV.U32 R122, RZ, RZ, R11 ;  /* 0x000000ffff7a8224 */ /* 0x000fe200078e000b */
[----:B------:R-:W-:Y:S01]  /*0b50*/  PRMT R13, R52, 0x7632, R13 ;  /* 0x00007632340d7816 */ /* 0x000fe2000000000d */
[----:B------:R-:W-:Y:S02]  /*0b60*/  IMAD R11, R0, -0x2daee0ad, RZ ;  /* 0xd2511f53000b7824 */ /* 0x000fe400078e02ff */
[----:B------:R-:W-:Y:S01]  /*0b70*/  @!P0 IMAD.MOV.U32 R123, RZ, RZ, R10 ;  /* 0x000000ffff7b8224 */ /* 0x000fe200078e000a */
[----:B------:R-:W-:Y:S01]  /*0b80*/  PRMT R117, R122, 0x7632, R117 ;  /* 0x000076327a757816 */ /* 0x000fe20000000075 */
[----:B------:R-:W-:Y:S02]  /*0b90*/  VIADD R9, R148, 0x5384540f ;  /* 0x5384540f94097836 */ /* 0x000fe40000000000 */
[----:B------:R-:W-:Y:S01]  /*0ba0*/  IMAD R3, R14, -0x326172a9, RZ ;  /* 0xcd9e8d570e037824 */ /* 0x000fe200078e02ff */
[----:B------:R-:W-:Y:S01]  /*0bb0*/  PRMT R116, R123, 0x7632, R116 ;  /* 0x000076327b747816 */ /* 0x000fe20000000074 */
[----:B------:R-:W-:Y:S01]  /*0bc0*/  IMAD.HI.U32 R0, R8, -0x326172a9, RZ ;  /* 0xcd9e8d5708007827 */ /* 0x000fe200078e00ff */
[----:B------:R-:W-:-:S03]  /*0bd0*/  PRMT R14, R53, 0x7632, R14 ;  /* 0x00007632350e7816 */ /* 0x000fc6000000000e */
[----:B------:R-:W-:Y:S01]  /*0be0*/  IMAD.HI.U32 R10, R2, -0x2daee0ad, RZ ;  /* 0xd2511f53020a7827 */ /* 0x000fe200078e00ff */
[----:B------:R-:W-:-:S03]  /*0bf0*/  LOP3.LUT R0, R9, R3, R0, 0x96, !PT ;  /* 0x0000000309007212 */ /* 0x000fc600078e9600 */
[--C-:B------:R-:W-:Y:S01]  /*0c00*/  @P0 IMAD.MOV.U32 R120, RZ, RZ, R5.reuse ;  /* 0x000000ffff780224 */ /* 0x100fe200078e0005 */
[----:B------:R-:W-:Y:S01]  /*0c10*/  LOP3.LUT R10, R12, R11, R10, 0x96, !PT ;  /* 0x0000000b0c0a7212 */ /* 0x000fe200078e960a */
[----:B------:R-:W-:Y:S01]  /*0c20*/  @!P0 IMAD.MOV.U32 R120, RZ, RZ, R5 ;  /* 0x000000ffff788224 */ /* 0x000fe200078e0005 */
[----:B------:R-:W-:Y:S01]  /*0c30*/  PRMT R12, R51, 0x7632, R12 ;  /* 0x00007632330c7816 */ /* 0x000fe2000000000c */
[----:B------:R-:W-:Y:S01]  /*0c40*/  IMAD R3, R8, -0x326172a9, RZ ;  /* 0xcd9e8d5708037824 */ /* 0x000fe200078e02ff */
[----:B------:R-:W-:Y:S01]  /*0c50*/  PRMT R11, R50, 0x7632, R11 ;  /* 0x00007632320b7816 */ /* 0x000fe2000000000b */
[----:B------:R-:W-:Y:S02]  /*0c60*/  @!P0 IMAD.MOV.U32 R121, RZ, RZ, R4 ;  /* 0x000000ffff798224 */ /* 0x000fe400078e0004 */
[----:B------:R-:W-:Y:S02]  /*0c70*/  IMAD R8, R2, -0x2daee0ad, RZ ;  /* 0xd2511f5302087824 */ /* 0x000fe400078e02ff */
[----:B------:R-:W-:-:S04]  /*0c80*/  IMAD.HI.U32 R5, R0, -0x2daee0ad, RZ ;  /* 0xd2511f5300057827 */ /* 0x000fc800078e00ff */
[----:B------:R-:W-:Y:S02]  /*0c90*/  VIADD R9, R149, 0xdb3d7428 ;  /* 0xdb3d742895097836 */ /* 0x000fe40000000000 */
[----:B------:R-:W-:Y:S02]  /*0ca0*/  VIADD R4, R148, 0xf1bbcdc8 ;  /* 0xf1bbcdc894047836 */ /* 0x000fe40000000000 */
[----:B------:R-:W-:Y:S01]  /*0cb0*/  IMAD.HI.U32 R2, R10, -0x326172a9, RZ ;  /* 0xcd9e8d570a027827 */ /* 0x000fe200078e00ff */
[----:B------:R-:W-:-:S03]  /*0cc0*/  LOP3.LUT R5, R9, R8, R5, 0x96, !PT ;  /* 0x0000000809057212 */ /* 0x000fc600078e9605 */
[----:B------:R-:W-:Y:S01]  /*0cd0*/  @P0 IMAD.MOV.U32 R143, RZ, RZ, R38 ;  /* 0x000000ffff8f0224 */ /* 0x000fe200078e0026 */
[----:B------:R-:W-:Y:S01]  /*0ce0*/  LOP3.LUT R2, R4, R3, R2, 0x96, !PT ;  /* 0x0000000304027212 */ /* 0x000fe200078e9602 */
[----:B------:R-:W-:Y:S01]  /*0cf0*/  @P0 IMAD.MOV.U32 R138, RZ, RZ, R42 ;  /* 0x000000ffff8a0224 */ /* 0x000fe200078e002a */
[----:B------:R-:W-:Y:S01]  /*0d00*/  IADD3 R4, PT, PT, R148, -0x700cb87f, RZ ;  /* 0x8ff3478194047810 */ /* 0x000fe20007ffe0ff */
[----:B------:R-:W-:Y:S02]  /*0d10*/  @P0 IMAD.MOV.U32 R137, RZ, RZ, R43 ;  /* 0x000000ffff890224 */ /* 0x000fe400078e002b */
[----:B------:R-:W-:Y:S02]  /*0d20*/  @P0 IMAD.MOV.U32 R118, RZ, RZ, R7 ;  /* 0x000000ffff760224 */ /* 0x000fe400078e0007 */
[----:B------:R-:W-:Y:S01]  /*0d30*/  IMAD R9, R10, -0x326172a9, RZ ;  /* 0xcd9e8d570a097824 */ /* 0x000fe200078e02ff */
[----:B------:R-:W-:Y:S01]  /*0d40*/  PRMT R10, R49, 0x7632, R10 ;  /* 0x00007632310a7816 */ /* 0x000fe2000000000a */
[----:B------:R-:W-:-:S04]  /*0d50*/  IMAD.HI.U32 R170, R5, -0x326172a9, RZ ;  /* 0xcd9e8d5705aa7827 */ /* 0x000fc800078e00ff */
[----:B------:R-:W-:Y:S01]  /*0d60*/  @!P0 IMAD.MOV.U32 R146, RZ, RZ, R35 ;  /* 0x000000ffff928224 */ /* 0x000fe200078e0023 */
[----:B------:R-:W-:Y:S01]  /*0d70*/  LOP3.LUT R170, R4, R9, R170, 0x96, !PT ;  /* 0x0000000904aa7212 */ /* 0x000fe200078e96aa */
[--C-:B------:R-:W-:Y:S01]  /*0d80*/  @!P0 IMAD.MOV.U32 R145, RZ, RZ, R36.reuse ;  /* 0x000000ffff918224 */ /* 0x100fe200078e0024 */
[----:B------:R-:W-:Y:S01]  /*0d90*/  PRMT R36, R127, 0x7632, R36 ;  /* 0x000076327f247816 */ /* 0x000fe20000000024 */
        /* <DEDUP_REMOVED lines=8> */
[----:B------:R-:W-:Y:S01]  /*0e20*/  @P0 IMAD.MOV.U32 R140, RZ, RZ, R41 ;  /* 0x000000ffff8c0224 */ /* 0x000fe200078e0029 */
[----:B------:R-:W-:Y:S01]  /*0e30*/  @!P0 MOV R140, R41 ;  /* 0x00000029008c8202 */ /* 0x000fe20000000f00 */
[----:B------:R-:W-:Y:S01]  /*0e40*/  @!P0 IMAD.MOV.U32 R138, RZ, RZ, R42 ;  /* 0x000000ffff8a8224 */ /* 0x000fe200078e002a */
[----:B------:R-:W-:Y:S01]  /*0e50*/  PRMT R108, R143, 0x7632, R108 ;  /* 0x000076328f6c7816 */ /* 0x000fe2000000006c */
[--C-:B------:R-:W-:Y:S01]  /*0e60*/  @!P0 IMAD.MOV.U32 R137, RZ, RZ, R43.reuse ;  /* 0x000000ffff898224 */ /* 0x100fe200078e002b */
        /* <DEDUP_REMOVED lines=15> */
[----:B------:R-:W-:Y:S02]  /*0f60*/  PRMT R35, R128, 0x7632, R35 ;  /* 0x0000763280237816 */ /* 0x000fe40000000023 */
[----:B------:R-:W-:-:S02]  /*0f70*/  PRMT R33, R137, 0x7632, R33 ;  /* 0x0000763289217816 */ /* 0x000fc40000000021 */
[----:B------:R-:W-:Y:S02]  /*0f80*/  PRMT R32, R138, 0x7632, R32 ;  /* 0x000076328a207816 */ /* 0x000fe40000000020 */
[----:B------:R-:W-:Y:S02]  /*0f90*/  PRMT R31, R140, 0x7632, R31 ;  /* 0x000076328c1f7816 */ /* 0x000fe4000000001f */
[----:B------:R-:W-:Y:S02]  /*0fa0*/  PRMT R30, R141, 0x7632, R30 ;  /* 0x000076328d1e7816 */ /* 0x000fe4000000001e */
[----:B------:R-:W-:Y:S02]  /*0fb0*/  PRMT R29, R146, 0x7632, R29 ;  /* 0x00007632921d7816 */ /* 0x000fe4000000001d */
[----:B01234-:R-:W-:-:S07]  /*0fc0*/  PRMT R9, R48, 0x7632, R9 ;  /* 0x0000763230097816 */ /* 0x01ffce0000000009 */
.L_x_10805:
[----:B------:R-:W0:Y:S01]  /*0fd0*/  LDC.64 R76, c[0x0][0x3f0] ;  /* 0x0000fc00ff4c7b82 */ /* 0x000e220000000a00 */
[----:B------:R-:W1:Y:S07]  /*0fe0*/  S2R R167, SR_TID.X ;  /* 0x0000000000a77919 */ /* 0x000e6e0000002100 */
[----:B------:R-:W2:Y:S08]  /*0ff0*/  LDC R166, c[0x0][0x388] ;  /* 0x0000e200ffa67b82 */ /* 0x000eb00000000800 */
[----:B------:R-:W3:Y:S01]  /*1000*/  LDC.64 R168, c[0x0][0x3f8] ;  /* 0x0000fe00ffa87b82 */ /* 0x000ee20000000a00 */
[----:B0-----:R-:W-:-:S05]  /*1010*/  IMAD.WIDE R76, R139, 0x4, R76 ;  /* 0x000000048b4c7825 */ /* 0x001fca00078e024c */
        /* <DEDUP_REMOVED lines=23> */
[----:B------:R0:W5:Y:S01]  /*1190*/  LDG.E.128 R72, desc[UR6][R78.64+0x10] ;  /* 0x000010064e487981 */ /* 0x000162000c1e1d00 */
[----:B------:R-:W-:-:S13]  /*11a0*/  ISETP.GT.AND P2, PT, R158, RZ, PT ;  /* 0x000000ff9e00720c */ /* 0x000fda0003f44270 */
[----:B------:R-:W-:Y:S01]  /*11b0*/  @!P2 IMAD.MOV.U32 R80, RZ, RZ, R173 ;  /* 0x000000ffff50a224 */ /* 0x000fe200078e00ad */
[----:B------:R-:W-:Y:S01]  /*11c0*/  @!P2 MOV R96, R8 ;  /* 0x000000080060a202 */ /* 0x000fe20000000f00 */
[----:B--2---:R-:W-:Y:S01]  /*11d0*/  @!P2 IMAD.MOV.U32 R76, RZ, RZ, R68 ;  /* 0x000000ffff4ca224 */ /* 0x004fe200078e0044 */
        /* <DEDUP_REMOVED lines=16> */
.L_x_10543:
        /* <DEDUP_REMOVED lines=12> */
.L_x_10544:
        /* <DEDUP_REMOVED lines=54> */
[----:B------:R-:W-:Y:S02]  /*1700*/  VIADD R7, R148, 0x8ff34781 ;  /* 0x8ff3478194077836 */ /* 0x000fe40000000000 */
[----:B------:R-:W-:-:S03]  /*1710*/  IMAD.WIDE.U32 R96, R96, -0x2daee0ad, RZ ;  /* 0xd2511f5360607825 */ /* 0x000fc600078e00ff */
[----:B------:R-:W-:Y:S02]  /*1720*/  LOP3.LUT R170, R7, R170, R173, 0x96, !PT ;  /* 0x000000aa07aa7212 */ /* 0x000fe400078e96ad */
[----:B------:R-:W-:Y:S02]  /*1730*/  LOP3.LUT R161, R161, R78, R97, 0x96, !PT ;  /* 0x0000004ea1a17212 */ /* 0x000fe400078e9661 */
[----:B------:R-:W-:-:S07]  /*1740*/  MOV R7, R8 ;  /* 0x0000000800077202 */ /* 0x000fce0000000f00 */
.L_x_10542:
        /* <DEDUP_REMOVED lines=11> */
.L_x_10541:
[----:B------:R-:W-:Y:S01]  /*1800*/  IMAD.MOV.U32 R8, RZ, RZ, R80 ;  /* 0x000000ffff087224 */ /* 0x000fe200078e0050 */
        /* <DEDUP_REMOVED lines=14> */
.L_x_10547:
        /* <DEDUP_REMOVED lines=12> */
.L_x_10548:
        /* <DEDUP_REMOVED lines=16> */
[----:B------:R-:W-:Y:S01]  /*1ab0*/  IMAD.MOV.U32 R6, RZ, RZ, R96 ;  /* 0x000000ffff067224 */ /* 0x000fe200078e0060 */
[----:B------:R-:W-:Y:S01]  /*1ac0*/  LOP3.LUT R77, R77, R78, R85, 0x96, !PT ;  /* 0x0000004e4d4d7212 */ /* 0x000fe200078e9655 */
[----:B------:R-:W-:-:S04]  /*1ad0*/  IMAD.WIDE.U32 R78, R79, -0x326172a9, RZ ;  /* 0xcd9e8d574f4e7825 */ /* 0x000fc800078e00ff */
[----:B------:R-:W-:Y:S01]  /*1ae0*/  IMAD.WIDE.U32 R80, R77, -0x2daee0ad, RZ ;  /* 0xd2511f534d507825 */ /* 0x000fe200078e00ff */
[----:B------:R-:W-:-:S03]  /*1af0*/  LOP3.LUT R83, R83, R84, R79, 0x96, !PT ;  /* 0x0000005453537212 */ /* 0x000fc600078e964f */
[C---:B------:R-:W-:Y:S02]  /*1b00*/  VIADD R77, R149.reuse, 0x32370b8f ;  /* 0x32370b8f954d7836 */ /* 0x040fe40000000000 */
[----:B------:R-:W-:Y:S02]  /*1b10*/  VIADD R79, R149, 0xed9eba14 ;  /* 0xed9eba14954f7836 */ /* 0x000fe40000000000 */
[----:B------:R-:W-:Y:S01]  /*1b20*/  IMAD.MOV.U32 R8, RZ, RZ, RZ ;  /* 0x000000ffff087224 */ /* 0x000fe200078e00ff */
        /* <DEDUP_REMOVED lines=34> */
[----:B------:R-:W-:Y:S02]  /*1d50*/  LOP3.LUT R161, R161, R82, R79, 0x96, !PT ;  /* 0x00000052a1a17212 */ /* 0x000fe400078e964f */
[----:B------:R-:W-:-:S07]  /*1d60*/  MOV R96, R78 ;  /* 0x0000004e00607202 */ /* 0x000fce0000000f00 */
.L_x_10546:
[----:B-----5:R-:W-:Y:S01]  /*1d70*/  PRMT R77, R64, 0x7632, R77 ;  /* 0x00007632404d7816 */ /* 0x020fe2000000004d */
[----:B------:R-:W-:Y:S01]  /*1d80*/  IMAD.MOV.U32 R79, RZ, RZ, 0x2f800000 ;  /* 0x2f800000ff4f7424 */ /* 0x000fe200078e00ff */
[----:B------:R-:W-:Y:S02]  /*1d90*/  I2FP.F32.U32 R6, R6 ;  /* 0x0000000600067245 */ /* 0x000fe40000201000 */
        /* <DEDUP_REMOVED lines=9> */
.L_x_10545:
        /* <DEDUP_REMOVED lines=15> */
.L_x_10551:
        /* <DEDUP_REMOVED lines=12> */
.L_x_10552:
        /* <DEDUP_REMOVED lines=56> */
[----:B------:R-:W-:-:S03]  /*2360*/  LOP3.LUT R170, R5, R170, R173, 0x96, !PT ;  /* 0x000000aa05aa7212 */ /* 0x000fc600078e96ad */
[----:B------:R-:W-:Y:S01]  /*2370*/  IMAD.MOV.U32 R5, RZ, RZ, R96 ;  /* 0x000000ffff057224 */ /* 0x000fe200078e0060 */
[----:B------:R-:W-:Y:S02]  /*2380*/  LOP3.LUT R161, R161, R82, R79, 0x96, !PT ;  /* 0x00000052a1a17212 */ /* 0x000fe400078e964f */
[----:B------:R-:W-:-:S07]  /*2390*/  MOV R96, R78 ;  /* 0x0000004e00607202 */ /* 0x000fce0000000f00 */
.L_x_10550:
        /* <DEDUP_REMOVED lines=11> */
.L_x_10549:
        /* <DEDUP_REMOVED lines=15> */
.L_x_10555:
        /* <DEDUP_REMOVED lines=12> */
.L_x_10556:
        /* <DEDUP_REMOVED lines=60> */
.L_x_10554:
        /* <DEDUP_REMOVED lines=12> */
.L_x_10553:
[----:B------:R-:W-:Y:S01]  /*2a80*/  IMAD.MOV.U32 R82, RZ, RZ, R8 ;  /* 0x000000ffff527224 */ /* 0x000fe200078e0008 */
[----:B-----5:R-:W-:Y:S01]  /*2a90*/  MOV R80, R72 ;  /* 0x0000004800507202 */ /* 0x020fe20000000f00 */
        /* <DEDUP_REMOVED lines=13> */
.L_x_10559:
        /* <DEDUP_REMOVED lines=12> */
.L_x_10560:
        /* <DEDUP_REMOVED lines=60> */
.L_x_10558:
        /* <DEDUP_REMOVED lines=11> */
.L_x_10557:
        /* <DEDUP_REMOVED lines=15> */
.L_x_10563:
        /* <DEDUP_REMOVED lines=12> */
.L_x_10564:
        /* <DEDUP_REMOVED lines=60> */
.L_x_10562:
[----:B------:R-:W-:Y:S01]  /*3610*/  PRMT R81, R66, 0x7632, R81 ;  /* 0x0000763242517816 */ /* 0x000fe20000000051 */
        /* <DEDUP_REMOVED lines=11> */
.L_x_10561:
        /* <DEDUP_REMOVED lines=15> */
.L_x_10567:
        /* <DEDUP_REMOVED lines=12> */
.L_x_10568:
        /* <DEDUP_REMOVED lines=58> */
[----:B------:R-:W-:Y:S01]  /*3c20*/  IMAD.MOV.U32 R84, RZ, RZ, RZ ;  /* 0x000000ffff547224 */ /* 0x000fe200078e00ff */
[----:B------:R-:W-:-:S07]  /*3c30*/  LOP3.LUT R170, R85, R170, R173, 0x96, !PT ;  /* 0x000000aa55aa7212 */ /* 0x000fce00078e96ad */
.L_x_10566:
        /* <DEDUP_REMOVED lines=11> */
.L_x_10565:
        /* <DEDUP_REMOVED lines=15> */
.L_x_10571:
        /* <DEDUP_REMOVED lines=12> */
.L_x_10572:
        /* <DEDUP_REMOVED lines=43> */
[----:B------:R-:W-:-:S04]  /*4150*/  VIADD R85, R148, 0x5384540f ;  /* 0x5384540f94557836 */ /* 0x000fc80000000000 */
        /* <DEDUP_REMOVED lines=16> */
.L_x_10570:
[----:B------:R-:W-:Y:S01]  /*4260*/  PRMT R83, R67, 0x7632, R83 ;  /* 0x0000763243537816 */ /* 0x000fe20000000053 */
[----:B------:R-:W-:Y:S01]  /*4270*/  IMAD.MOV.U32 R85, RZ, RZ, 0x2f800000 ;  /* 0x2f800000ff557424 */ /* 0x000fe200078e00ff */
[----:B------:R-:W-:Y:S01]  /*4280*/  I2FP.F32.U32 R8, R8 ;  /* 0x0000000800087245 */ /* 0x000fe20000201000 */
[----:B------:R-:W-:Y:S01]  /*4290*/  IMAD.U32 R84, R29, 0x10000, RZ ;  /* 0x000100001d547824 */ /* 0x000fe200078e00ff */
[----:B------:R-:W-:-:S03]  /*42a0*/  SHF.L.U32 R83, R83, 0x10, RZ ;  /* 0x0000001053537819 */ /* 0x000fc600000006ff */
[----:B------:R-:W-:Y:S02]  /*42b0*/  FFMA.FTZ R8, R8, R85, 1.1641532182693481445e-10 ;  /* 0x2f00000008087423 */ /* 0x000fe40000010055 */
[----:B------:R-:W-:-:S03]  /*42c0*/  FMUL.FTZ R83, R83, UR13 ;  /* 0x0000000d53537c20 */ /* 0x000fc60008410000 */
[----:B------:R-:W-:Y:S01]  /*42d0*/  FSETP.GTU.FTZ.AND P2, PT, R8, UR10, PT ;  /* 0x0000000a08007c0b */ /* 0x000fe2000bf5c000 */
[----:B------:R-:W-:-:S03]  /*42e0*/  FMUL.FTZ R83, R83, UR12 ;  /* 0x0000000c53537c20 */ /* 0x000fc60008410000 */
[----:B------:R-:W-:Y:S02]  /*42f0*/  SEL R160, RZ, 0x1, P2 ;  /* 0x00000001ffa07807 */ /* 0x000fe40001000000 */
[----:B------:R-:W-:-:S05]  /*4300*/  FSEL R8, R83, RZ, !P2 ;  /* 0x000000ff53087208 */ /* 0x000fca0005000000 */
[----:B------:R-:W-:Y:S01]  /*4310*/  FFMA.FTZ R83, R8, R84, R75 ;  /* 0x0000005408537223 */ /* 0x000fe2000001004b */
[----:B------:R-:W-:Y:S06]  /*4320*/  BRA `(.L_x_10569) ;  /* 0x00000030005c7947 */ /* 0x000fec0003800000 */
.L_x_10540:
[----:B------:R-:W-:Y:S01]  /*4330*/  IMAD.MOV.U32 R78, RZ, RZ, R173 ;  /* 0x000000ffff4e7224 */ /* 0x000fe200078e00ad */
        /* <DEDUP_REMOVED lines=18> */
.L_x_10575:
        /* <DEDUP_REMOVED lines=12> */
.L_x_10576:
        /* <DEDUP_REMOVED lines=34> */
[----:B------:R-:W-:Y:S02]  /*4740*/  LOP3.LUT R7, R7, R80, R79, 0x96, !PT ;  /* 0x0000005007077212 */ /* 0x000fe400078e964f */
[----:B------:R-:W-:Y:S01]  /*4750*/  IADD3 R79, PT, PT, R148, 0x5384540f, RZ ;  /* 0x5384540f944f7810 */ /* 0x000fe20007ffe0ff */
        /* <DEDUP_REMOVED lines=13> */
[----:B------:R-:W-:Y:S02]  /*4830*/  IADD3 R7, PT, PT, R148, -0xe443238, RZ ;  /* 0xf1bbcdc894077810 */ /* 0x000fe40007ffe0ff */
[----:B------:R-:W-:Y:S02]  /*4840*/  LOP3.LUT R77, R77, R84, R79, 0x96, !PT ;  /* 0x000000544d4d7212 */ /* 0x000fe400078e964f */
[----:B------:R-:W-:-:S03]  /*4850*/  LOP3.LUT R7, R7, R76, R171, 0x96, !PT ;  /* 0x0000004c07077212 */ /* 0x000fc600078e96ab */
[----:B------:R-:W-:-:S04]  /*4860*/  IMAD.WIDE.U32 R172, R77, -0x326172a9, RZ ;  /* 0xcd9e8d574dac7825 */ /* 0x000fc800078e00ff */
[----:B------:R-:W-:Y:S01]  /*4870*/  IMAD.WIDE.U32 R96, R7, -0x2daee0ad, RZ ;  /* 0xd2511f5307607825 */ /* 0x000fe200078e00ff */
[----:B------:R-:W-:-:S03]  /*4880*/  MOV R7, R8 ;  /* 0x0000000800077202 */ /* 0x000fc60000000f00 */
[----:B------:R-:W-:Y:S01]  /*4890*/  VIADD R77, R148, 0x8ff34781 ;  /* 0x8ff34781944d7836 */ /* 0x000fe20000000000 */
[----:B------:R-:W-:Y:S01]  /*48a0*/  LOP3.LUT R161, R161, R78, R97, 0x96, !PT ;  /* 0x0000004ea1a17212 */ /* 0x000fe200078e9661 */
[----:B------:R-:W-:-:S03]  /*48b0*/  IMAD.MOV.U32 R78, RZ, RZ, RZ ;  /* 0x000000ffff4e7224 */ /* 0x000fc600078e00ff */
[----:B------:R-:W-:-:S07]  /*48c0*/  LOP3.LUT R170, R77, R170, R173, 0x96, !PT ;  /* 0x000000aa4daa7212 */ /* 0x000fce00078e96ad */
.L_x_10574:
        /* <DEDUP_REMOVED lines=11> */
.L_x_10573:
[----:B------:R-:W-:Y:S02]  /*4980*/  HFMA2 R77, -RZ, RZ, 0, 0 ;  /* 0x00000000ff4d7431 */ /* 0x000fe400000001ff */
[----:B------:R-:W-:Y:S01]  /*4990*/  IMAD.MOV.U32 R8, RZ, RZ, R78 ;  /* 0x000000ffff087224 */ /* 0x000fe200078e004e */
        /* <DEDUP_REMOVED lines=13> */
.L_x_10579:
        /* <DEDUP_REMOVED lines=12> */
.L_x_10580:
        /* <DEDUP_REMOVED lines=60> */
.L_x_10578:
[----:B-----5:R-:W-:Y:S01]  /*4ef0*/  PRMT R77, R64, 0x7632, R77 ;  /* 0x00007632404d7816 */ /* 0x020fe2000000004d */
        /* <DEDUP_REMOVED lines=11> */
.L_x_10577:
        /* <DEDUP_REMOVED lines=15> */
.L_x_10583:
        /* <DEDUP_REMOVED lines=12> */
.L_x_10584:
        /* <DEDUP_REMOVED lines=60> */
.L_x_10582:
        /* <DEDUP_REMOVED lines=11> */
.L_x_10581:
        /* <DEDUP_REMOVED lines=15> */
.L_x_10587:
        /* <DEDUP_REMOVED lines=12> */
.L_x_10588:
        /* <DEDUP_REMOVED lines=60> */
.L_x_10586:
        /* <DEDUP_REMOVED lines=12> */
.L_x_10585:
        /* <DEDUP_REMOVED lines=15> */
.L_x_10591:
        /* <DEDUP_REMOVED lines=12> */
.L_x_10592:
        /* <DEDUP_REMOVED lines=60> */
.L_x_10590:
        /* <DEDUP_REMOVED lines=11> */
.L_x_10589:
        /* <DEDUP_REMOVED lines=15> */
.L_x_10595:
        /* <DEDUP_REMOVED lines=12> */
.L_x_10596:
        /* <DEDUP_REMOVED lines=60> */
.L_x_10594:
        /* <DEDUP_REMOVED lines=12> */
.L_x_10593:
        /* <DEDUP_REMOVED lines=15> */
.L_x_10599:
        /* <DEDUP_REMOVED lines=12> */
.L_x_10600:
        /* <DEDUP_REMOVED lines=60> */
.L_x_10598:
        /* <DEDUP_REMOVED lines=11> */
.L_x_10597:
        /* <DEDUP_REMOVED lines=15> */
.L_x_10602:
        /* <DEDUP_REMOVED lines=12> */
.L_x_10603:
        /* <DEDUP_REMOVED lines=60> */
.L_x_10601:
        /* <DEDUP_REMOVED lines=12> */
.L_x_10569:
[----:B------:R-:W0:Y:S01]  /*74a0*/  LDC.64 R152, c[0x0][0x3a8] ;  /* 0x0000ea00ff987b82 */ /* 0x000e220000000a00 */
[----:B------:R-:W-:Y:S01]  /*74b0*/  @P0 IADD3 R93, PT, PT, R175, 0x100, RZ ;  /* 0x00000100af5d0810 */ /* 0x000fe20007ffe0ff */
[----:B------:R-:W-:-:S06]  /*74c0*/  @P1 VIADD R91, R159, 0x100 ;  /* 0x000001009f5b1836 */ /* 0x000fcc0000000000 */
[----:B------:R-:W1:Y:S08]  /*74d0*/  @P1 LDC.64 R84, c[0x0][0x390] ;  /* 0x0000e400ff541b82 */ /* 0x000e700000000a00 */
[----:B------:R-:W2:Y:S01]  /*74e0*/  @P0 LDC.64 R86, c[0x0][0x3a0] ;  /* 0x0000e800ff560b82 */ /* 0x000ea20000000a00 */
[----:B0-----:R-:W-:-:S05]  /*74f0*/  IMAD.WIDE.U32 R88, R175, 0x20, R152 ;  /* 0x00000020af587825 */ /* 0x001fca00078e0098 */
[----:B------:R0:W-:Y:S01]  /*7500*/  STG.E.128 desc[UR6][R88.64], R76 ;  /* 0x0000004c58007986 */ /* 0x0001e2000c101d06 */
[----:B-1----:R-:W-:-:S03]  /*7510*/  @P1 IMAD.WIDE.U32 R84, R91, 0x10, R84 ;  /* 0x000000105b541825 */ /* 0x002fc600078e0054 */
[----:B------:R0:W-:Y:S01]  /*7520*/  STG.E.128 desc[UR6][R88.64+0x10], R80 ;  /* 0x0000105058007986 */ /* 0x0001e2000c101d06 */
[----:B--2---:R-:W-:Y:S01]  /*7530*/  @P0 IMAD.WIDE.U32 R86, R93, 0x20, R86 ;  /* 0x000000205d560825 */ /* 0x004fe200078e0056 */
[----:B------:R-:W-:Y:S06]  /*7540*/  @!P1 BRA `(.L_x_10604) ;  /* 0x0000000000509947 */ /* 0x000fec0003800000 */
[----:B------:R-:W-:Y:S01]  /*7550*/  IMAD.U32 R90, R0, 0x10000, RZ ;  /* 0x00010000005a7824 */ /* 0x000fe200078e00ff */
[----:B0-----:R-:W0:Y:S01]  /*7560*/  LDC.64 R88, c[0x0][0x3b0] ;  /* 0x0000ec00ff587b82 */ /* 0x001e220000000a00 */
        /* <DEDUP_REMOVED lines=18> */
.L_x_10604:
[----:B-----5:R2:W5:Y:S04]  /*7690*/  @P1 LDG.E.128 R64, desc[UR6][R84.64] ;  /* 0x0000000654401981 */ /* 0x020568000c1e1d00 */
[----:B------:R2:W5:Y:S04]  /*76a0*/  @P0 LDG.E.128 R68, desc[UR6][R86.64] ;  /* 0x0000000656440981 */ /* 0x000568000c1e1d00 */
[----:B------:R2:W5:Y:S01]  /*76b0*/  @P0 LDG.E.128 R72, desc[UR6][R86.64+0x10] ;  /* 0x0000100656480981 */ /* 0x000562000c1e1d00 */
[----:B------:R-:W-:Y:S05]  /*76c0*/  @!P0 BRA `(.L_x_10605) ;  /* 0x0000003000688947 */ /* 0x000fea0003800000 */
[----:B------:R-:W-:Y:S01]  /*76d0*/  ISETP.GT.AND P2, PT, R158, RZ, PT ;  /* 0x000000ff9e00720c */ /* 0x000fe20003f44270 */
[----:B--2---:R-:W-:Y:S01]  /*76e0*/  IMAD.MOV.U32 R86, RZ, RZ, R97 ;  /* 0x000000ffff567224 */ /* 0x004fe200078e0061 */
[----:B------:R-:W-:Y:S01]  /*76f0*/  MOV R8, R96 ;  /* 0x0000006000087202 */ /* 0x000fe20000000f00 */
[----:B-----5:R-:W-:-:S10]  /*7700*/  IMAD.MOV.U32 R84, RZ, RZ, R68 ;  /* 0x000000ffff547224 */ /* 0x020fd400078e0044 */
[----:B------:R-:W-:Y:S05]  /*7710*/  @!P2 BRA `(.L_x_10606) ;  /* 0x000000040088a947 */ /* 0x000fea0003800000 */
        /* <DEDUP_REMOVED lines=15> */
.L_x_10608:
        /* <DEDUP_REMOVED lines=12> */
.L_x_10609:
[----:B01----:R-:W-:Y:S01]  /*78d0*/  IMAD.WIDE.U32 R88, R135, -0x326172a9, RZ ;  /* 0xcd9e8d5787587825 */ /* 0x003fe200078e00ff */
        /* <DEDUP_REMOVED lines=48> */
[C---:B------:R-:W-:Y:S02]  /*7be0*/  VIADD R85, R148.reuse, 0x8ff34781 ;  /* 0x8ff3478194557836 */ /* 0x040fe40000000000 */
[----:B------:R-:W-:Y:S01]  /*7bf0*/  IMAD.WIDE.U32 R170, R7, -0x326172a9, RZ ;  /* 0xcd9e8d5707aa7825 */ /* 0x000fe200078e00ff */
[----:B------:R-:W-:-:S03]  /*7c00*/  IADD3 R7, PT, PT, R148, -0xe443238, RZ ;  /* 0xf1bbcdc894077810 */ /* 0x000fc60007ffe0ff */
[----:B------:R-:W-:Y:S01]  /*7c10*/  IMAD.WIDE.U32 R172, R87, -0x326172a9, RZ ;  /* 0xcd9e8d5757ac7825 */ /* 0x000fe200078e00ff */
[----:B------:R-:W-:-:S04]  /*7c20*/  LOP3.LUT R7, R7, R90, R171, 0x96, !PT ;  /* 0x0000005a07077212 */ /* 0x000fc800078e96ab */
[----:B------:R-:W-:Y:S01]  /*7c30*/  LOP3.LUT R170, R85, R170, R173, 0x96, !PT ;  /* 0x000000aa55aa7212 */ /* 0x000fe200078e96ad */
[----:B------:R-:W-:-:S04]  /*7c40*/  IMAD.WIDE.U32 R86, R7, -0x2daee0ad, RZ ;  /* 0xd2511f5307567825 */ /* 0x000fc800078e00ff */
[----:B------:R-:W-:Y:S01]  /*7c50*/  IMAD.MOV.U32 R7, RZ, RZ, R96 ;  /* 0x000000ffff077224 */ /* 0x000fe200078e0060 */
[----:B------:R-:W-:Y:S01]  /*7c60*/  MOV R8, R86 ;  /* 0x0000005600087202 */ /* 0x000fe20000000f00 */
[----:B------:R-:W-:Y:S01]  /*7c70*/  IMAD.MOV.U32 R86, RZ, RZ, RZ ;  /* 0x000000ffff567224 */ /* 0x000fe200078e00ff */
[----:B------:R-:W-:-:S07]  /*7c80*/  LOP3.LUT R161, R161, R84, R87, 0x96, !PT ;  /* 0x00000054a1a17212 */ /* 0x000fce00078e9657 */
.L_x_10607:
[----:B------:R-:W-:Y:S01]  /*7c90*/  I2FP.F32.U32 R7, R7 ;  /* 0x0000000700077245 */ /* 0x000fe20000201000 */
[----:B------:R-:W-:Y:S02]  /*7ca0*/  HFMA2 R84, -RZ, RZ, 0.1171875, 0 ;  /* 0x2f800000ff547431 */ /* 0x000fe400000001ff */
[----:B------:R-:W-:-:S03]  /*7cb0*/  IMAD.U32 R85, R64, 0x10000, RZ ;  /* 0x0001000040557824 */ /* 0x000fc600078e00ff */
        /* <DEDUP_REMOVED lines=8> */
.L_x_10606:
[----:B------:R-:W-:Y:S01]  /*7d40*/  MOV R87, R86 ;  /* 0x0000005600577202 */ /* 0x000fe20000000f00 */
        /* <DEDUP_REMOVED lines=14> */
.L_x_10612:
        /* <DEDUP_REMOVED lines=12> */
.L_x_10613:
[----:B01----:R-:W-:Y:S01]  /*7ef0*/  IMAD.WIDE.U32 R88, R135, -0x326172a9, RZ ;  /* 0xcd9e8d5787587825 */ /* 0x003fe200078e00ff */
        /* <DEDUP_REMOVED lines=56> */
[----:B------:R-:W-:Y:S01]  /*8280*/  IMAD.MOV.U32 R8, RZ, RZ, R88 ;  /* 0x000000ffff087224 */ /* 0x000fe200078e0058 */
[----:B------:R-:W-:Y:S01]  /*8290*/  LOP3.LUT R161, R161, R86, R89, 0x96, !PT ;  /* 0x00000056a1a17212 */ /* 0x000fe200078e9659 */
[----:B------:R-:W-:-:S07]  /*82a0*/  IMAD.MOV.U32 R87, RZ, RZ, RZ ;  /* 0x000000ffff577224 */ /* 0x000fce00078e00ff */
.L_x_10611:
[----:B------:R-:W-:Y:S01]  /*82b0*/  PRMT R85, R64, 0x7632, R85 ;  /* 0x0000763240557816 */ /* 0x000fe20000000055 */
[----:B01----:R-:W-:Y:S01]  /*82c0*/  HFMA2 R89, -RZ, RZ, 0.1171875, 0 ;  /* 0x2f800000ff597431 */ /* 0x003fe200000001ff */
[----:B------:R-:W-:Y:S01]  /*82d0*/  I2FP.F32.U32 R6, R6 ;  /* 0x0000000600067245 */ /* 0x000fe20000201000 */
[----:B------:R-:W-:Y:S02]  /*82e0*/  IMAD.U32 R88, R30, 0x10000, RZ ;  /* 0x000100001e587824 */ /* 0x000fe400078e00ff */
        /* <DEDUP_REMOVED lines=8> */
.L_x_10610:
[----:B01----:R-:W-:Y:S01]  /*8370*/  MOV R88, R87 ;  /* 0x0000005700587202 */ /* 0x003fe20000000f00 */
        /* <DEDUP_REMOVED lines=14> */
.L_x_10616:
        /* <DEDUP_REMOVED lines=12> */
.L_x_10617:
        /* <DEDUP_REMOVED lines=55> */
[----:B------:R-:W-:Y:S02]  /*8890*/  MOV R5, R8 ;  /* 0x0000000800057202 */ /* 0x000fe40000000f00 */
[----:B------:R-:W-:Y:S01]  /*88a0*/  LOP3.LUT R170, R87, R170, R173, 0x96, !PT ;  /* 0x000000aa57aa7212 */ /* 0x000fe200078e96ad */
[----:B------:R-:W-:Y:S01]  /*88b0*/  IMAD.MOV.U32 R8, RZ, RZ, R88 ;  /* 0x000000ffff087224 */ /* 0x000fe200078e0058 */
[----:B------:R-:W-:Y:S01]  /*88c0*/  LOP3.LUT R161, R161, R86, R89, 0x96, !PT ;  /* 0x00000056a1a17212 */ /* 0x000fe200078e9659 */
[----:B------:R-:W-:-:S07]  /*88d0*/  IMAD.MOV.U32 R88, RZ, RZ, RZ ;  /* 0x000000ffff587224 */ /* 0x000fce00078e00ff */
.L_x_10615:
        /* <DEDUP_REMOVED lines=11> */
.L_x_10614:
        /* <DEDUP_REMOVED lines=15> */
.L_x_10620:
        /* <DEDUP_REMOVED lines=10> */
[----:B------:R-:W-:-:S04]  /*8b20*/  @P4 IADD3 R4, PT, PT, R25, RZ, RZ ;  /* 0x000000ff19044210 */ /* 0x000fc80007ffe0ff */
[----:B------:R-:W-:-:S07]  /*8b30*/  @!P3 MOV R25, R4 ;  /* 0x000000040019b202 */ /* 0x000fce0000000f00 */
.L_x_10621:
        /* <DEDUP_REMOVED lines=56> */
[----:B------:R-:W-:-:S04]  /*8ec0*/  LOP3.LUT R170, R87, R170, R173, 0x96, !PT ;  /* 0x000000aa57aa7212 */ /* 0x000fc800078e96ad */
[----:B------:R-:W-:Y:S01]  /*8ed0*/  LOP3.LUT R161, R161, R90, R89, 0x96, !PT ;  /* 0x0000005aa1a17212 */ /* 0x000fe200078e9659 */
[----:B------:R-:W-:Y:S01]  /*8ee0*/  IMAD.MOV.U32 R89, RZ, RZ, RZ ;  /* 0x000000ffff597224 */ /* 0x000fe200078e00ff */
[----:B------:R-:W-:-:S07]  /*8ef0*/  MOV R8, R88 ;  /* 0x0000005800087202 */ /* 0x000fce0000000f00 */
.L_x_10619:
[----:B------:R-:W-:Y:S01]  /*8f00*/  PRMT R87, R65, 0x7632, R87 ;  /* 0x0000763241577816 */ /* 0x000fe20000000057 */
[----:B------:R-:W-:Y:S01]  /*8f10*/  HFMA2 R91, -RZ, RZ, 0.1171875, 0 ;  /* 0x2f800000ff5b7431 */ /* 0x000fe200000001ff */
[----:B------:R-:W-:Y:S02]  /*8f20*/  I2FP.F32.U32 R4, R4 ;  /* 0x0000000400047245 */ /* 0x000fe40000201000 */
        /* <DEDUP_REMOVED lines=9> */
.L_x_10618:
[----:B------:R-:W-:Y:S01]  /*8fc0*/  IMAD.MOV.U32 R90, RZ, RZ, R89 ;  /* 0x000000ffff5a7224 */ /* 0x000fe200078e0059 */
        /* <DEDUP_REMOVED lines=14> */
.L_x_10624:
        /* <DEDUP_REMOVED lines=12> */
.L_x_10625:
        /* <DEDUP_REMOVED lines=8> */
[C---:B------:R-:W-:Y:S01]  /*91f0*/  IADD3 R89, PT, PT, R149.reuse, 0x76cf5d0a, RZ ;  /* 0x76cf5d0a95597810 */ /* 0x040fe20007ffe0ff */
        /* <DEDUP_REMOVED lines=49> */
[----:B------:R-:W-:Y:S01]  /*9510*/  LOP3.LUT R161, R161, R90, R89, 0x96, !PT ;  /* 0x0000005aa1a17212 */ /* 0x000fe200078e9659 */
[----:B------:R-:W-:-:S07]  /*9520*/  HFMA2 R90, -RZ, RZ, 0, 0 ;  /* 0x00000000ff5a7431 */ /* 0x000fce00000001ff */
.L_x_10623:
        /* <DEDUP_REMOVED lines=11> */
.L_x_10622:
[----:B------:R-:W-:Y:S01]  /*95e0*/  MOV R91, R90 ;  /* 0x0000005a005b7202 */ /* 0x000fe20000000f00 */
        /* <DEDUP_REMOVED lines=14> */
.L_x_10628:
        /* <DEDUP_REMOVED lines=12> */
.L_x_10629:
        /* <DEDUP_REMOVED lines=60> */
.L_x_10627:
[----:B------:R-:W-:Y:S02]  /*9b50*/  PRMT R89, R66, 0x7632, R89 ;  /* 0x0000763242597816 */ /* 0x000fe40000000059 */
[----:B------:R-:W-:Y:S02]  /*9b60*/  I2FP.F32.U32 R2, R2 ;  /* 0x0000000200027245 */ /* 0x000fe40000201000 */
[----:B------:R-:W-:Y:S01]  /*9b70*/  MOV R93, 0x2f800000 ;  /* 0x2f800000005d7802 */ /* 0x000fe20000000f00 */
[----:B------:R-:W-:Y:S01]  /*9b80*/  IMAD.U32 R89, R89, 0x10000, RZ ;  /* 0x0001000059597824 */ /* 0x000fe200078e00ff */
[----:B------:R-:W-:-:S03]  /*9b90*/  SHF.L.U32 R92, R32, 0x10, RZ ;  /* 0x00000010205c7819 */ /* 0x000fc600000006ff */
[----:B------:R-:W-:Y:S01]  /*9ba0*/  FFMA.FTZ R2, R2, R93, 1.1641532182693481445e-10 ;  /* 0x2f00000002027423 */ /* 0x000fe2000001005d */
[----:B------:R-:W-:-:S04]  /*9bb0*/  FMUL.FTZ R89, R89, UR13 ;  /* 0x0000000d59597c20 */ /* 0x000fc80008410000 */
[----:B------:R-:W-:Y:S01]  /*9bc0*/  FMUL.FTZ R89, R89, UR12 ;  /* 0x0000000c59597c20 */ /* 0x000fe20008410000 */
[----:B------:R-:W-:-:S04]  /*9bd0*/  FSETP.GTU.FTZ.AND P3, PT, R2, UR10, PT ;  /* 0x0000000a02007c0b */ /* 0x000fc8000bf7c000 */
[----:B------:R-:W-:Y:S02]  /*9be0*/  FSEL R90, R89, RZ, !P3 ;  /* 0x000000ff595a7208 */ /* 0x000fe40005800000 */
[----:B------:R-:W-:-:S03]  /*9bf0*/  SEL R2, RZ, 0x1, P3 ;  /* 0x00000001ff027807 */ /* 0x000fc60001800000 */
[----:B------:R-:W-:-:S07]  /*9c00*/  FFMA.FTZ R89, R90, R92, R73 ;  /* 0x0000005c5a597223 */ /* 0x000fce0000010049 */
.L_x_10626:
        /* <DEDUP_REMOVED lines=15> */
.L_x_10632:
        /* <DEDUP_REMOVED lines=12> */
.L_x_10633:
        /* <DEDUP_REMOVED lines=59> */
[----:B------:R-:W-:-:S07]  /*a170*/  HFMA2 R92, -RZ, RZ, 0, 0 ;  /* 0x00000000ff5c7431 */ /* 0x000fce00000001ff */
.L_x_10631:
        /* <DEDUP_REMOVED lines=11> */
.L_x_10630:
        /* <DEDUP_REMOVED lines=15> */
.L_x_10636:
        /* <DEDUP_REMOVED lines=12> */
.L_x_10637:
        /* <DEDUP_REMOVED lines=56> */
[----:B------:R-:W-:-:S03]  /*a760*/  LOP3.LUT R170, R91, R170, R173, 0x96, !PT ;  /* 0x000000aa5baa7212 */ /* 0x000fc600078e96ad */
[----:B------:R-:W-:Y:S01]  /*a770*/  IMAD.MOV.U32 R91, RZ, RZ, R8 ;  /* 0x000000ffff5b7224 */ /* 0x000fe200078e0008 */
[----:B------:R-:W-:Y:S02]  /*a780*/  LOP3.LUT R161, R161, R94, R93, 0x96, !PT ;  /* 0x0000005ea1a17212 */ /* 0x000fe400078e965d */
[----:B------:R-:W-:-:S07]  /*a790*/  MOV R8, R92 ;  /* 0x0000005c00087202 */ /* 0x000fce0000000f00 */
.L_x_10635:
[----:B------:R-:W-:Y:S02]  /*a7a0*/  PRMT R92, R67, 0x7632, R92 ;  /* 0x00007632435c7816 */ /* 0x000fe4000000005c */
[----:B------:R-:W-:Y:S02]  /*a7b0*/  I2FP.F32.U32 R91, R91 ;  /* 0x0000005b005b7245 */ /* 0x000fe40000201000 */
[----:B------:R-:W-:Y:S01]  /*a7c0*/  MOV R94, 0x2f800000 ;  /* 0x2f800000005e7802 */ /* 0x000fe20000000f00 */
[----:B------:R-:W-:-:S04]  /*a7d0*/  IMAD.U32 R92, R92, 0x10000, RZ ;  /* 0x000100005c5c7824 */ /* 0x000fc800078e00ff */
[----:B------:R-:W-:Y:S01]  /*a7e0*/  FFMA.FTZ R91, R91, R94, 1.1641532182693481445e-10 ;  /* 0x2f0000005b5b7423 */ /* 0x000fe2000001005e */
[----:B------:R-:W-:-:S04]  /*a7f0*/  FMUL.FTZ R92, R92, UR13 ;  /* 0x0000000d5c5c7c20 */ /* 0x000fc80008410000 */
[----:B------:R-:W-:Y:S01]  /*a800*/  FMUL.FTZ R92, R92, UR12 ;  /* 0x0000000c5c5c7c20 */ /* 0x000fe20008410000 */
[----:B------:R-:W-:Y:S02]  /*a810*/  FSETP.GTU.FTZ.AND P2, PT, R91, UR10, PT ;  /* 0x0000000a5b007c0b */ /* 0x000fe4000bf5c000 */
[----:B------:R-:W-:Y:S02]  /*a820*/  SHF.L.U32 R91, R33, 0x10, RZ ;  /* 0x00000010215b7819 */ /* 0x000fe400000006ff */
[----:B------:R-:W-:Y:S02]  /*a830*/  FSEL R92, R92, RZ, !P2 ;  /* 0x000000ff5c5c7208 */ /* 0x000fe40005000000 */
[----:B------:R-:W-:-:S03]  /*a840*/  SEL R160, RZ, 0x1, P2 ;  /* 0x00000001ffa07807 */ /* 0x000fc60001000000 */
[----:B------:R-:W-:Y:S01]  /*a850*/  FFMA.FTZ R91, R92, R91, R75 ;  /* 0x0000005b5c5b7223 */ /* 0x000fe2000001004b */
[----:B------:R-:W-:Y:S06]  /*a860*/  BRA `(.L_x_10634) ;  /* 0x0000003000607947 */ /* 0x000fec0003800000 */
.L_x_10605:
[----:B--2---:R-:W-:Y:S01]  /*a870*/  IMAD.MOV.U32 R86, RZ, RZ, R97 ;  /* 0x000000ffff567224 */ /* 0x004fe200078e0061 */
[----:B------:R-:W-:Y:S01]  /*a880*/  MOV R8, R96 ;  /* 0x0000006000087202 */ /* 0x000fe20000000f00 */
[----:B------:R-:W-:Y:S01]  /*a890*/  IMAD.MOV.U32 R84, RZ, RZ, RZ ;  /* 0x000000ffff547224 */ /* 0x000fe200078e00ff */
        /* <DEDUP_REMOVED lines=16> */
.L_x_10640:
        /* <DEDUP_REMOVED lines=12> */
.L_x_10641:
[----:B01----:R-:W-:Y:S01]  /*aa60*/  IMAD.WIDE.U32 R88, R135, -0x326172a9, RZ ;  /* 0xcd9e8d5787587825 */ /* 0x003fe200078e00ff */
        /* <DEDUP_REMOVED lines=38> */
[----:B------:R-:W-:Y:S01]  /*acd0*/  VIADD R7, R148, 0xb54cda56 ;  /* 0xb54cda5694077836 */ /* 0x000fe20000000000 */
[----:B------:R-:W-:Y:S01]  /*ace0*/  IADD3 R87, PT, PT, R149, -0x24c28bd8, RZ ;  /* 0xdb3d742895577810 */ /* 0x000fe20007ffe0ff */
        /* <DEDUP_REMOVED lines=13> */
[----:B------:R-:W-:-:S03]  /*adc0*/  LOP3.LUT R170, R85, R170, R173, 0x96, !PT ;  /* 0x000000aa55aa7212 */ /* 0x000fc600078e96ad */
[----:B------:R-:W-:-:S04]  /*add0*/  IMAD.WIDE.U32 R86, R7, -0x2daee0ad, RZ ;  /* 0xd2511f5307567825 */ /* 0x000fc800078e00ff */
[----:B------:R-:W-:Y:S01]  /*ade0*/  IMAD.MOV.U32 R7, RZ, RZ, R96 ;  /* 0x000000ffff077224 */ /* 0x000fe200078e0060 */
[----:B------:R-:W-:Y:S01]  /*adf0*/  MOV R8, R86 ;  /* 0x0000005600087202 */ /* 0x000fe20000000f00 */
[----:B------:R-:W-:Y:S01]  /*ae00*/  HFMA2 R86, -RZ, RZ, 0, 0 ;  /* 0x00000000ff567431 */ /* 0x000fe200000001ff */
[----:B------:R-:W-:-:S07]  /*ae10*/  LOP3.LUT R161, R161, R84, R87, 0x96, !PT ;  /* 0x00000054a1a17212 */ /* 0x000fce00078e9657 */
.L_x_10639:
        /* <DEDUP_REMOVED lines=11> */
.L_x_10638:
[----:B------:R-:W-:Y:S01]  /*aed0*/  MOV R87, R86 ;  /* 0x0000005600577202 */ /* 0x000fe20000000f00 */
        /* <DEDUP_REMOVED lines=14> */
.L_x_10644:
        /* <DEDUP_REMOVED lines=12> */
.L_x_10645:
[----:B01----:R-:W-:Y:S01]  /*b080*/  IMAD.WIDE.U32 R88, R135, -0x326172a9, RZ ;  /* 0xcd9e8d5787587825 */ /* 0x003fe200078e00ff */
        /* <DEDUP_REMOVED lines=44> */
[----:B------:R-:W-:Y:S02]  /*b350*/  IADD3 R85, PT, PT, R149, 0x1fd5c5a3, RZ ;  /* 0x1fd5c5a395557810 */ /* 0x000fe40007ffe0ff */
[----:B------:R-:W-:Y:S02]  /*b360*/  LOP3.LUT R87, R87, R88, R91, 0x96, !PT ;  /* 0x0000005857577212 */ /* 0x000fe400078e965b */
        /* <DEDUP_REMOVED lines=10> */
[----:B------:R-:W-:Y:S01]  /*b410*/  IMAD.MOV.U32 R87, RZ, RZ, RZ ;  /* 0x000000ffff577224 */ /* 0x000fe200078e00ff */
[----:B------:R-:W-:Y:S02]  /*b420*/  LOP3.LUT R161, R161, R86, R89, 0x96, !PT ;  /* 0x00000056a1a17212 */ /* 0x000fe400078e9659 */
[----:B------:R-:W-:-:S07]  /*b430*/  MOV R8, R88 ;  /* 0x0000005800087202 */ /* 0x000fce0000000f00 */
.L_x_10643:
[----:B-----5:R-:W-:Y:S02]  /*b440*/  PRMT R85, R64, 0x7632, R85 ;  /* 0x0000763240557816 */ /* 0x020fe40000000055 */
[----:B------:R-:W-:Y:S02]  /*b450*/  I2FP.F32.U32 R6, R6 ;  /* 0x0000000600067245 */ /* 0x000fe40000201000 */
[----:B01----:R-:W-:Y:S01]  /*b460*/  MOV R89, 0x2f800000 ;  /* 0x2f80000000597802 */ /* 0x003fe20000000f00 */
        /* <DEDUP_REMOVED lines=8> */
[----:B------:R-:W-:-:S07]  /*b4f0*/  FMUL.FTZ R85, R86, R85 ;  /* 0x0000005556557220 */ /* 0x000fce0000410000 */
.L_x_10642:
[----:B------:R-:W-:Y:S02]  /*b500*/  HFMA2 R86, -RZ, RZ, 0, 0 ;  /* 0x00000000ff567431 */ /* 0x000fe400000001ff */
[----:B01----:R-:W-:Y:S01]  /*b510*/  IMAD.MOV.U32 R88, RZ, RZ, R87 ;  /* 0x000000ffff587224 */ /* 0x003fe200078e0057 */
        /* <DEDUP_REMOVED lines=13> */
.L_x_10648:
        /* <DEDUP_REMOVED lines=12> */
.L_x_10649:
        /* <DEDUP_REMOVED lines=53> */
[----:B------:R-:W-:Y:S02]  /*ba00*/  LOP3.LUT R5, R5, R90, R171, 0x96, !PT ;  /* 0x0000005a05057212 */ /* 0x000fe400078e96ab */
[----:B------:R-:W-:-:S03]  /*ba10*/  LOP3.LUT R170, R87, R170, R173, 0x96, !PT ;  /* 0x000000aa57aa7212 */ /* 0x000fc600078e96ad */
[----:B------:R-:W-:Y:S01]  /*ba20*/  IMAD.WIDE.U32 R88, R5, -0x2daee0ad, RZ ;  /* 0xd2511f5305587825 */ /* 0x000fe200078e00ff */
[----:B------:R-:W-:-:S03]  /*ba30*/  MOV R5, R8 ;  /* 0x0000000800057202 */ /* 0x000fc60000000f00 */
[----:B------:R-:W-:Y:S02]  /*ba40*/  IMAD.MOV.U32 R8, RZ, RZ, R88 ;  /* 0x000000ffff087224 */ /* 0x000fe400078e0058 */
[----:B------:R-:W-:Y:S01]  /*ba50*/  HFMA2 R88, -RZ, RZ, 0, 0 ;  /* 0x00000000ff587431 */ /* 0x000fe200000001ff */
[----:B------:R-:W-:-:S07]  /*ba60*/  LOP3.LUT R161, R161, R86, R89, 0x96, !PT ;  /* 0x00000056a1a17212 */ /* 0x000fce00078e9659 */
.L_x_10647:
        /* <DEDUP_REMOVED lines=11> */
.L_x_10646:
        /* <DEDUP_REMOVED lines=15> */
.L_x_10652:
        /* <DEDUP_REMOVED lines=12> */
.L_x_10653:
        /* <DEDUP_REMOVED lines=60> */
.L_x_10651:
[----:B-----5:R-:W-:Y:S01]  /*c090*/  PRMT R87, R65, 0x7632, R87 ;  /* 0x0000763241577816 */ /* 0x020fe20000000057 */
        /* <DEDUP_REMOVED lines=11> */
.L_x_10650:
        /* <DEDUP_REMOVED lines=15> */
.L_x_10656:
        /* <DEDUP_REMOVED lines=12> */
.L_x_10657:
        /* <DEDUP_REMOVED lines=60> */
.L_x_10655:
        /* <DEDUP_REMOVED lines=11> */
.L_x_10654:
        /* <DEDUP_REMOVED lines=15> */
.L_x_10660:
        /* <DEDUP_REMOVED lines=12> */
.L_x_10661:
        /* <DEDUP_REMOVED lines=60> */
.L_x_10659:
[----:B-----5:R-:W-:Y:S02]  /*cce0*/  PRMT R89, R66, 0x7632, R89 ;  /* 0x0000763242597816 */ /* 0x020fe40000000059 */
        /* <DEDUP_REMOVED lines=11> */
.L_x_10658:
[----:B------:R-:W-:Y:S02]  /*cda0*/  HFMA2 R90, -RZ, RZ, 0, 0 ;  /* 0x00000000ff5a7431 */ /* 0x000fe400000001ff */
        /* <DEDUP_REMOVED lines=14> */
.L_x_10664:
        /* <DEDUP_REMOVED lines=12> */
.L_x_10665:
        /* <DEDUP_REMOVED lines=60> */
.L_x_10663:
        /* <DEDUP_REMOVED lines=11> */
.L_x_10662:
        /* <DEDUP_REMOVED lines=15> */
.L_x_10667:
        /* <DEDUP_REMOVED lines=12> */
.L_x_10668:
        /* <DEDUP_REMOVED lines=60> */
.L_x_10666:
        /* <DEDUP_REMOVED lines=12> */
.L_x_10634:
[----:B------:R-:W-:Y:S01]  /*d9f0*/  VIADD R93, R175, 0x100 ;  /* 0x00000100af5d7836 */ /* 0x000fe20000000000 */
[----:B------:R-:W0:Y:S01]  /*da00*/  @P1 LDC.64 R102, c[0x0][0x390] ;  /* 0x0000e400ff661b82 */ /* 0x000e220000000a00 */
[----:B------:R-:W-:Y:S01]  /*da10*/  @P1 IADD3 R95, PT, PT, R159, 0x200, RZ ;  /* 0x000002009f5f1810 */ /* 0x000fe20007ffe0ff */
[----:B------:R-:W-:Y:S02]  /*da20*/  @P0 VIADD R97, R175, 0x200 ;  /* 0x00000200af610836 */ /* 0x000fe40000000000 */
[----:B------:R-:W-:-:S04]  /*da30*/  IMAD.WIDE.U32 R92, R93, 0x20, R152 ;  /* 0x000000205d5c7825 */ /* 0x000fc800078e0098 */
[----:B------:R-:W1:Y:S01]  /*da40*/  @P0 LDC.64 R100, c[0x0][0x3a0] ;  /* 0x0000e800ff640b82 */ /* 0x000e620000000a00 */
[----:B------:R2:W-:Y:S04]  /*da50*/  STG.E.128 desc[UR6][R92.64], R84 ;  /* 0x000000545c007986 */ /* 0x0005e8000c101d06 */
        /* <DEDUP_REMOVED lines=25> */
.L_x_10669:
[----:B-----5:R1:W5:Y:S04]  /*dbf0*/  @P1 LDG.E.128 R64, desc[UR6][R102.64] ;  /* 0x0000000666401981 */ /* 0x020368000c1e1d00 */
[----:B------:R1:W5:Y:S04]  /*dc00*/  @P0 LDG.E.128 R68, desc[UR6][R100.64] ;  /* 0x0000000664440981 */ /* 0x000368000c1e1d00 */
[----:B------:R1:W5:Y:S01]  /*dc10*/  @P0 LDG.E.128 R72, desc[UR6][R100.64+0x10] ;  /* 0x0000100664480981 */ /* 0x000362000c1e1d00 */
[----:B------:R-:W-:Y:S05]  /*dc20*/  @!P0 BRA `(.L_x_10670) ;  /* 0x0000003000688947 */ /* 0x000fea0003800000 */
[----:B------:R-:W-:Y:S01]  /*dc30*/  ISETP.GT.AND P2, PT, R158, RZ, PT ;  /* 0x000000ff9e00720c */ /* 0x000fe20003f44270 */
[----:B------:R-:W-:Y:S01]  /*dc40*/  IMAD.MOV.U32 R174, RZ, RZ, R8 ;  /* 0x000000ffffae7224 */ /* 0x000fe200078e0008 */
[----:B0-----:R-:W-:Y:S02]  /*dc50*/  MOV R94, R104 ;  /* 0x00000068005e7202 */ /* 0x001fe40000000f00 */
[----:B-----5:R-:W-:-:S09]  /*dc60*/  MOV R92, R68 ;  /* 0x00000044005c7202 */ /* 0x020fd20000000f00 */
        /* <DEDUP_REMOVED lines=16> */
.L_x_10673:
        /* <DEDUP_REMOVED lines=12> */
.L_x_10674:
        /* <DEDUP_REMOVED lines=60> */
.L_x_10672:
        /* <DEDUP_REMOVED lines=11> */
.L_x_10671:
        /* <DEDUP_REMOVED lines=15> */
.L_x_10677:
        /* <DEDUP_REMOVED lines=12> */
.L_x_10678:
        /* <DEDUP_REMOVED lines=55> */
[----:B------:R-:W-:-:S03]  /*e7c0*/  IADD3 R93, PT, PT, R148, -0x700cb87f, RZ ;  /* 0x8ff34781945d7810 */ /* 0x000fc60007ffe0ff */
[----:B------:R-:W-:Y:S01]  /*e7d0*/  IMAD.WIDE.U32 R94, R94, -0x2daee0ad, RZ ;  /* 0xd2511f535e5e7825 */ /* 0x000fe200078e00ff */
[----:B------:R-:W-:-:S03]  /*e7e0*/  LOP3.LUT R170, R93, R170, R173, 0x96, !PT ;  /* 0x000000aa5daa7212 */ /* 0x000fc600078e96ad */
[----:B------:R-:W-:Y:S01]  /*e7f0*/  IMAD.MOV.U32 R174, RZ, RZ, R94 ;  /* 0x000000ffffae7224 */ /* 0x000fe200078e005e */
[----:B------:R-:W-:-:S07]  /*e800*/  LOP3.LUT R161, R161, R96, R95, 0x96, !PT ;  /* 0x00000060a1a17212 */ /* 0x000fce00078e965f */
.L_x_10676:
        /* <DEDUP_REMOVED lines=12> */
.L_x_10675:
        /* <DEDUP_REMOVED lines=15> */
.L_x_10681:
        /* <DEDUP_REMOVED lines=12> */
.L_x_10682:
        /* <DEDUP_REMOVED lines=59> */
[----:B------:R-:W-:-:S07]  /*ee30*/  MOV R174, R94 ;  /* 0x0000005e00ae7202 */ /* 0x000fce0000000f00 */
.L_x_10680:
[----:B------:R-:W-:Y:S01]  /*ee40*/  I2FP.F32.U32 R5, R5 ;  /* 0x0000000500057245 */ /* 0x000fe20000201000 */
[----:B------:R-:W-:Y:S01]  /*ee50*/  IMAD.U32 R94, R65, 0x10000, RZ ;  /* 0x00010000415e7824 */ /* 0x000fe200078e00ff */
[----:B------:R-:W-:-:S03]  /*ee60*/  MOV R8, 0x2f800000 ;  /* 0x2f80000000087802 */ /* 0x000fc60000000f00 */
[----:B------:R-:W-:Y:S02]  /*ee70*/  FMUL.FTZ R94, R94, UR13 ;  /* 0x0000000d5e5e7c20 */ /* 0x000fe40008410000 */
[----:B------:R-:W-:Y:S02]  /*ee80*/  FFMA.FTZ R5, R5, R8, 1.1641532182693481445e-10 ;  /* 0x2f00000005057423 */ /* 0x000fe40000010008 */
[----:B------:R-:W-:Y:S01]  /*ee90*/  FMUL.FTZ R95, R94, UR12 ;  /* 0x0000000c5e5f7c20 */ /* 0x000fe20008410000 */
[----:B------:R-:W-:Y:S02]  /*eea0*/  SHF.L.U32 R94, R128, 0x10, RZ ;  /* 0x00000010805e7819 */ /* 0x000fe400000006ff */
[----:B------:R-:W-:-:S04]  /*eeb0*/  FSETP.GTU.FTZ.AND P3, PT, R5, UR10, PT ;  /* 0x0000000a05007c0b */ /* 0x000fc8000bf7c000 */
[----:B------:R-:W-:Y:S02]  /*eec0*/  FSEL R95, R95, RZ, !P3 ;  /* 0x000000ff5f5f7208 */ /* 0x000fe40005800000 */
[----:B------:R-:W-:-:S03]  /*eed0*/  SEL R5, RZ, 0x1, P3 ;  /* 0x00000001ff057807 */ /* 0x000fc60001800000 */
[----:B------:R-:W-:-:S07]  /*eee0*/  FFMA.FTZ R94, R95, R94, R70 ;  /* 0x0000005e5f5e7223 */ /* 0x000fce0000010046 */
.L_x_10679:
        /* <DEDUP_REMOVED lines=15> */
.L_x_10685:
        /* <DEDUP_REMOVED lines=12> */
.L_x_10686:
        /* <DEDUP_REMOVED lines=60> */
.L_x_10684:
        /* <DEDUP_REMOVED lines=12> */
.L_x_10683:
        /* <DEDUP_REMOVED lines=15> */
.L_x_10689:
        /* <DEDUP_REMOVED lines=12> */
.L_x_10690:
        /* <DEDUP_REMOVED lines=60> */
.L_x_10688:
        /* <DEDUP_REMOVED lines=11> */
.L_x_10687:
        /* <DEDUP_REMOVED lines=15> */
.L_x_10693:
        /* <DEDUP_REMOVED lines=12> */
.L_x_10694:
[----:B-1----:R-:W-:Y:S01]  /*fcf0*/  IMAD.WIDE.U32 R100, R135, -0x326172a9, RZ ;  /* 0xcd9e8d5787647825 */ /* 0x002fe200078e00ff */
        /* <DEDUP_REMOVED lines=59> */
.L_x_10692:
        /* <DEDUP_REMOVED lines=12> */
.L_x_10691:
[----:B-1----:R-:W-:Y:S01]  /*10170*/  MOV R100, R8 ;  /* 0x0000000800647202 */ /* 0x002fe20000000f00 */
        /* <DEDUP_REMOVED lines=14> */
.L_x_10697:
        /* <DEDUP_REMOVED lines=12> */
.L_x_10698:
[----:B------:R-:W-:Y:S01]  /*10320*/  IMAD.WIDE.U32 R100, R135, -0x326172a9, RZ ;  /* 0xcd9e8d5787647825 */ /* 0x000fe200078e00ff */
[----:B------:R-:W-:Y:S02]  /*10330*/  LOP3.LUT R98, R25, R105, R149, 0x96, !PT ;  /* 0x0000006919627212 */ /* 0x000fe400078e9695 */
[C---:B------:R-:W-:Y:S01]  /*10340*/  IADD3 R105, PT, PT, R149.reuse, -0x4498517b, RZ ;  /* 0xbb67ae8595697810 */ /* 0x040fe20007ffe0ff */
[----:B------:R-:W-:Y:S01]  /*10350*/  IMAD.MOV.U32 R0, RZ, RZ, R174 ;  /* 0x000000ffff007224 */ /* 0x000fe200078e00ae */
        /* <DEDUP_REMOVED lines=56> */
.L_x_10696:
[----:B------:R-:W-:Y:S01]  /*106e0*/  I2FP.F32.U32 R0, R0 ;  /* 0x0000000000007245 */ /* 0x000fe20000201000 */
[----:B------:R-:W-:Y:S01]  /*106f0*/  IMAD.U32 R8, R67, 0x10000, RZ ;  /* 0x0001000043087824 */ /* 0x000fe200078e00ff */
[----:B------:R-:W-:Y:S02]  /*10700*/  MOV R99, 0x2f800000 ;  /* 0x2f80000000637802 */ /* 0x000fe40000000f00 */
[----:B------:R-:W-:Y:S01]  /*10710*/  SHF.L.U32 R98, R126, 0x10, RZ ;  /* 0x000000107e627819 */ /* 0x000fe200000006ff */
[----:B------:R-:W-:Y:S02]  /*10720*/  FMUL.FTZ R8, R8, UR13 ;  /* 0x0000000d08087c20 */ /* 0x000fe40008410000 */
[----:B------:R-:W-:Y:S02]  /*10730*/  FFMA.FTZ R0, R0, R99, 1.1641532182693481445e-10 ;  /* 0x2f00000000007423 */ /* 0x000fe40000010063 */
[----:B------:R-:W-:-:S03]  /*10740*/  FMUL.FTZ R8, R8, UR12 ;  /* 0x0000000c08087c20 */ /* 0x000fc60008410000 */
[----:B------:R-:W-:-:S04]  /*10750*/  FSETP.GTU.FTZ.AND P3, PT, R0, UR10, PT ;  /* 0x0000000a00007c0b */ /* 0x000fc8000bf7c000 */
[----:B------:R-:W-:Y:S02]  /*10760*/  FSEL R99, R8, RZ, !P3 ;  /* 0x000000ff08637208 */ /* 0x000fe40005800000 */
[----:B------:R-:W-:-:S03]  /*10770*/  SEL R0, RZ, 0x1, P3 ;  /* 0x00000001ff007807 */ /* 0x000fc60001800000 */
[----:B------:R-:W-:-:S07]  /*10780*/  FFMA.FTZ R98, R99, R98, R74 ;  /* 0x0000006263627223 */ /* 0x000fce000001004a */
.L_x_10695:
        /* <DEDUP_REMOVED lines=15> */
.L_x_10701:
        /* <DEDUP_REMOVED lines=12> */
.L_x_10702:
        /* <DEDUP_REMOVED lines=57> */
[----:B------:R-:W-:Y:S02]  /*10cd0*/  HFMA2 R173, -RZ, RZ, 0, 0 ;  /* 0x00000000ffad7431 */ /* 0x000fe400000001ff */
[----:B------:R-:W-:Y:S01]  /*10ce0*/  IMAD.MOV.U32 R174, RZ, RZ, R100 ;  /* 0x000000ffffae7224 */ /* 0x000fe200078e0064 */
[----:B------:R-:W-:-:S07]  /*10cf0*/  LOP3.LUT R161, R161, R102, R101, 0x96, !PT ;  /* 0x00000066a1a17212 */ /* 0x000fce00078e9665 */
.L_x_10700:
        /* <DEDUP_REMOVED lines=13> */
.L_x_10670:
[----:B0-----:R-:W-:Y:S01]  /*10dd0*/  HFMA2 R92, -RZ, RZ, 0, 0 ;  /* 0x00000000ff5c7431 */ /* 0x001fe200000001ff */
        /* <DEDUP_REMOVED lines=18> */
.L_x_10705:
        /* <DEDUP_REMOVED lines=12> */
.L_x_10706:
        /* <DEDUP_REMOVED lines=60> */
.L_x_10704:
[----:B------:R-:W-:Y:S01]  /*11380*/  I2FP.F32.U32 R7, R7 ;  /* 0x0000000700077245 */ /* 0x000fe20000201000 */
[----:B------:R-:W-:Y:S02]  /*11390*/  HFMA2 R8, -RZ, RZ, 0.1171875, 0 ;  /* 0x2f800000ff087431 */ /* 0x000fe400000001ff */
[----:B-----5:R-:W-:Y:S01]  /*113a0*/  IMAD.U32 R92, R64, 0x10000, RZ ;  /* 0x00010000405c7824 */ /* 0x020fe200078e00ff */
[----:B------:R-:W-:Y:S02]  /*113b0*/  SHF.L.U32 R93, R129, 0x10, RZ ;  /* 0x00000010815d7819 */ /* 0x000fe400000006ff */
[----:B------:R-:W-:Y:S01]  /*113c0*/  FFMA.FTZ R7, R7, R8, 1.1641532182693481445e-10 ;  /* 0x2f00000007077423 */ /* 0x000fe20000010008 */
[----:B------:R-:W-:-:S04]  /*113d0*/  FMUL.FTZ R92, R92, UR13 ;  /* 0x0000000d5c5c7c20 */ /* 0x000fc80008410000 */
[----:B------:R-:W-:Y:S01]  /*113e0*/  FMUL.FTZ R92, R92, UR12 ;  /* 0x0000000c5c5c7c20 */ /* 0x000fe20008410000 */
[----:B------:R-:W-:-:S04]  /*113f0*/  FSETP.GTU.FTZ.AND P2, PT, R7, UR10, PT ;  /* 0x0000000a07007c0b */ /* 0x000fc8000bf5c000 */
[----:B------:R-:W-:Y:S02]  /*11400*/  FSEL R92, R92, RZ, !P2 ;  /* 0x000000ff5c5c7208 */ /* 0x000fe40005000000 */
[----:B------:R-:W-:-:S03]  /*11410*/  SEL R7, RZ, 0x1, P2 ;  /* 0x00000001ff077807 */ /* 0x000fc60001000000 */
[----:B------:R-:W-:-:S07]  /*11420*/  FMUL.FTZ R92, R93, R92 ;  /* 0x0000005c5d5c7220 */ /* 0x000fce0000410000 */
.L_x_10703:
        /* <DEDUP_REMOVED lines=15> */
.L_x_10709:
        /* <DEDUP_REMOVED lines=12> */
.L_x_10710:
        /* <DEDUP_REMOVED lines=60> */
.L_x_10708:
        /* <DEDUP_REMOVED lines=12> */
.L_x_10707:
        /* <DEDUP_REMOVED lines=15> */
.L_x_10713:
        /* <DEDUP_REMOVED lines=12> */
.L_x_10714:
        /* <DEDUP_REMOVED lines=60> */
.L_x_10712:
[----:B------:R-:W-:Y:S01]  /*11fd0*/  I2FP.F32.U32 R5, R5 ;  /* 0x0000000500057245 */ /* 0x000fe20000201000 */
[----:B-----5:R-:W-:Y:S01]  /*11fe0*/  IMAD.U32 R94, R65, 0x10000, RZ ;  /* 0x00010000415e7824 */ /* 0x020fe200078e00ff */
        /* <DEDUP_REMOVED lines=8> */
[----:B------:R-:W-:-:S07]  /*12070*/  FMUL.FTZ R94, R95, R94 ;  /* 0x0000005e5f5e7220 */ /* 0x000fce0000410000 */
.L_x_10711:
        /* <DEDUP_REMOVED lines=15> */
.L_x_10717:
        /* <DEDUP_REMOVED lines=12> */
.L_x_10718:
        /* <DEDUP_REMOVED lines=60> */
.L_x_10716:
        /* <DEDUP_REMOVED lines=12> */
.L_x_10715:
        /* <DEDUP_REMOVED lines=15> */
.L_x_10721:
        /* <DEDUP_REMOVED lines=12> */
.L_x_10722:
        /* <DEDUP_REMOVED lines=60> */
.L_x_10720:
        /* <DEDUP_REMOVED lines=11> */
.L_x_10719:
        /* <DEDUP_REMOVED lines=15> */
.L_x_10725:
        /* <DEDUP_REMOVED lines=12> */
.L_x_10726:
        /* <DEDUP_REMOVED lines=60> */
.L_x_10724:
        /* <DEDUP_REMOVED lines=12> */
.L_x_10723:
[----:B-1----:R-:W-:Y:S01]  /*13300*/  MOV R100, R8 ;  /* 0x0000000800647202 */ /* 0x002fe20000000f00 */
        /* <DEDUP_REMOVED lines=14> */
.L_x_10729:
        /* <DEDUP_REMOVED lines=12> */
.L_x_10730:
        /* <DEDUP_REMOVED lines=60> */
.L_x_10728:
        /* <DEDUP_REMOVED lines=11> */
.L_x_10727:
        /* <DEDUP_REMOVED lines=15> */
.L_x_10732:
        /* <DEDUP_REMOVED lines=12> */
.L_x_10733:
        /* <DEDUP_REMOVED lines=60> */
.L_x_10731:
        /* <DEDUP_REMOVED lines=12> */
.L_x_10699:
[C---:B------:R-:W-:Y:S01]  /*13f50*/  IADD3 R101, PT, PT, R175.reuse, 0x200, RZ ;  /* 0x00000200af657810 */ /* 0x040fe20007ffe0ff */
[----:B------:R-:W0:Y:S01]  /*13f60*/  @P1 LDC.64 R156, c[0x0][0x390] ;  /* 0x0000e400ff9c1b82 */ /* 0x000e220000000a00 */
[----:B------:R-:W-:Y:S01]  /*13f70*/  IADD3 R171, PT, PT, R175, 0x300, RZ ;  /* 0x00000300afab7810 */ /* 0x000fe20007ffe0ff */
[----:B------:R-:W-:Y:S02]  /*13f80*/  VIADD R169, R159, 0x300 ;  /* 0x000003009fa97836 */ /* 0x000fe40000000000 */
[----:B------:R-:W-:-:S04]  /*13f90*/  IMAD.WIDE.U32 R100, R101, 0x20, R152 ;  /* 0x0000002065647825 */ /* 0x000fc800078e0098 */
[----:B------:R-:W1:Y:S01]  /*13fa0*/  @P0 LDC.64 R154, c[0x0][0x3a0] ;  /* 0x0000e800ff9a0b82 */ /* 0x000e620000000a00 */
[----:B------:R2:W-:Y:S04]  /*13fb0*/  STG.E.128 desc[UR6][R100.64], R92 ;  /* 0x0000005c64007986 */ /* 0x0005e8000c101d06 */
        /* <DEDUP_REMOVED lines=15> */
[----:B------:R-:W-:Y:S01]  /*140b0*/  IMAD.WIDE.U32 R104, R104, 0x10000, RZ ;  /* 0x0001000068687825 */ /* 0x000fe200078e00ff */
[----:B------:R-:W-:Y:S02]  /*140c0*/  IADD3 R159, PT, PT, R159, 0x200, RZ ;  /* 0x000002009f9f7810 */ /* 0x000fe40007ffe0ff */
        /* <DEDUP_REMOVED lines=8> */
.L_x_10734:
[----:B-----5:R1:W5:Y:S04]  /*14150*/  @P1 LDG.E.128 R64, desc[UR6][R156.64] ;  /* 0x000000069c401981 */ /* 0x020368000c1e1d00 */
[----:B------:R1:W5:Y:S04]  /*14160*/  @P0 LDG.E.128 R68, desc[UR6][R154.64] ;  /* 0x000000069a440981 */ /* 0x000368000c1e1d00 */
[----:B------:R1:W5:Y:S01]  /*14170*/  @P0 LDG.E.128 R72, desc[UR6][R154.64+0x10] ;  /* 0x000010069a480981 */ /* 0x000362000c1e1d00 */
[----:B------:R-:W-:Y:S05]  /*14180*/  @!P0 BRA `(.L_x_10735) ;  /* 0x00000030007c8947 */ /* 0x000fea0003800000 */
[----:B------:R-:W-:Y:S01]  /*14190*/  ISETP.GT.AND P0, PT, R158, RZ, PT ;  /* 0x000000ff9e00720c */ /* 0x000fe20003f04270 */
[----:B0-----:R-:W-:Y:S01]  /*141a0*/  IMAD.MOV.U32 R102, RZ, RZ, R173 ;  /* 0x000000ffff667224 */ /* 0x001fe200078e00ad */
[----:B------:R-:W-:Y:S01]  /*141b0*/  MOV R8, R174 ;  /* 0x000000ae00087202 */ /* 0x000fe20000000f00 */
[----:B-----5:R-:W-:-:S10]  /*141c0*/  IMAD.MOV.U32 R100, RZ, RZ, R68 ;  /* 0x000000ffff647224 */ /* 0x020fd400078e0044 */
[----:B------:R-:W-:Y:S05]  /*141d0*/  @!P0 BRA `(.L_x_10736) ;  /* 0x0000000400888947 */ /* 0x000fea0003800000 */
        /* <DEDUP_REMOVED lines=15> */
.L_x_10738:
        /* <DEDUP_REMOVED lines=12> */
.L_x_10739:
        /* <DEDUP_REMOVED lines=53> */
[----:B------:R-:W-:-:S03]  /*146e0*/  IADD3 R7, PT, PT, R148, -0x700cb87f, RZ ;  /* 0x8ff3478194077810 */ /* 0x000fc60007ffe0ff */
[----:B------:R-:W-:Y:S01]  /*146f0*/  IMAD.WIDE.U32 R100, R100, -0x2daee0ad, RZ ;  /* 0xd2511f5364647825 */ /* 0x000fe200078e00ff */
[----:B------:R-:W-:-:S03]  /*14700*/  LOP3.LUT R170, R7, R104, R173, 0x96, !PT ;  /* 0x0000006807aa7212 */ /* 0x000fc600078e96ad */
[----:B------:R-:W-:Y:S01]  /*14710*/  IMAD.MOV.U32 R7, RZ, RZ, R174 ;  /* 0x000000ffff077224 */ /* 0x000fe200078e00ae */
[----:B------:R-:W-:Y:S01]  /*14720*/  LOP3.LUT R161, R161, R102, R101, 0x96, !PT ;  /* 0x00000066a1a17212 */ /* 0x000fe200078e9665 */
[----:B------:R-:W-:Y:S01]  /*14730*/  HFMA2 R102, -RZ, RZ, 0, 0 ;  /* 0x00000000ff667431 */ /* 0x000fe200000001ff */
[----:B------:R-:W-:-:S07]  /*14740*/  MOV R8, R100 ;  /* 0x0000006400087202 */ /* 0x000fce0000000f00 */
.L_x_10737:
        /* <DEDUP_REMOVED lines=11> */
.L_x_10736:
        /* <DEDUP_REMOVED lines=15> */
.L_x_10742:
        /* <DEDUP_REMOVED lines=12> */
.L_x_10743:
[----:B------:R-:W-:Y:S01]  /*149b0*/  IMAD.WIDE.U32 R104, R135, -0x326172a9, RZ ;  /* 0xcd9e8d5787687825 */ /* 0x000fe200078e00ff */
[----:B------:R-:W-:Y:S02]  /*149c0*/  LOP3.LUT R102, R25, R107, R149, 0x96, !PT ;  /* 0x0000006b19667212 */ /* 0x000fe400078e9695 */
[C---:B------:R-:W-:Y:S01]  /*149d0*/  IADD3 R161, PT, PT, R149.reuse, -0x695add53, RZ ;  /* 0x96a522ad95a17810 */ /* 0x040fe20007ffe0ff */
[----:B------:R-:W-:Y:S01]  /*149e0*/  VIADD R101, R148, 0x9e3779b9 ;  /* 0x9e3779b994657836 */ /* 0x000fe20000000000 */
[----:B-1----:R-:W-:Y:S01]  /*149f0*/  LOP3.LUT R154, R134, R105, R148, 0x96, !PT ;  /* 0x00000069869a7212 */ /* 0x002fe200078e9694 */
        /* <DEDUP_REMOVED lines=49> */
[----:B------:R-:W-:-:S04]  /*14d10*/  IMAD.WIDE.U32 R102, R102, -0x2daee0ad, RZ ;  /* 0xd2511f5366667825 */ /* 0x000fc800078e00ff */
[----:B------:R-:W-:Y:S01]  /*14d20*/  VIADD R101, R148, 0x8ff34781 ;  /* 0x8ff3478194657836 */ /* 0x000fe20000000000 */
[----:B------:R-:W-:Y:S01]  /*14d30*/  LOP3.LUT R161, R161, R104, R103, 0x96, !PT ;  /* 0x00000068a1a17212 */ /* 0x000fe200078e9667 */
[----:B------:R-:W-:Y:S01]  /*14d40*/  IMAD.MOV.U32 R103, RZ, RZ, RZ ;  /* 0x000000ffff677224 */ /* 0x000fe200078e00ff */
[----:B------:R-:W-:Y:S02]  /*14d50*/  MOV R8, R102 ;  /* 0x0000006600087202 */ /* 0x000fe40000000f00 */
[----:B------:R-:W-:-:S07]  /*14d60*/  LOP3.LUT R170, R101, R106, R173, 0x96, !PT ;  /* 0x0000006a65aa7212 */ /* 0x000fce00078e96ad */
.L_x_10741:
        /* <DEDUP_REMOVED lines=12> */
.L_x_10740:
        /* <DEDUP_REMOVED lines=15> */
.L_x_10746:
        /* <DEDUP_REMOVED lines=12> */
.L_x_10747:
[----:B------:R-:W-:Y:S01]  /*14fe0*/  IMAD.WIDE.U32 R104, R135, -0x326172a9, RZ ;  /* 0xcd9e8d5787687825 */ /* 0x000fe200078e00ff */
[----:B------:R-:W-:Y:S02]  /*14ff0*/  LOP3.LUT R102, R25, R107, R149, 0x96, !PT ;  /* 0x0000006b19667212 */ /* 0x000fe400078e9695 */
[----:B------:R-:W-:Y:S01]  /*15000*/  IADD3 R5, PT, PT, R148, -0x61c88647, RZ ;  /* 0x9e3779b994057810 */ /* 0x000fe20007ffe0ff */
[----:B------:R-:W-:Y:S01]  /*15010*/  VIADD R161, R149, 0x96a522ad ;  /* 0x96a522ad95a17836 */ /* 0x000fe20000000000 */
[----:B-1----:R-:W-:Y:S01]  /*15020*/  LOP3.LUT R154, R134, R105, R148, 0x96, !PT ;  /* 0x00000069869a7212 */ /* 0x002fe200078e9694 */
        /* <DEDUP_REMOVED lines=55> */
.L_x_10745:
        /* <DEDUP_REMOVED lines=11> */
.L_x_10744:
        /* <DEDUP_REMOVED lines=15> */
.L_x_10750:
        /* <DEDUP_REMOVED lines=12> */
.L_x_10751:
        /* <DEDUP_REMOVED lines=61> */
.L_x_10749:
        /* <DEDUP_REMOVED lines=11> */
[----:B------:R-:W-:-:S07]  /*15a80*/  FFMA.FTZ R103, R104, R106, R71 ;  /* 0x0000006a68677223 */ /* 0x000fce0000010047 */
.L_x_10748:
        /* <DEDUP_REMOVED lines=15> */
.L_x_10754:
        /* <DEDUP_REMOVED lines=12> */
.L_x_10755:
        /* <DEDUP_REMOVED lines=55> */
[----:B------:R-:W-:Y:S02]  /*15fb0*/  MOV R3, R8 ;  /* 0x0000000800037202 */ /* 0x000fe40000000f00 */
[----:B------:R-:W-:Y:S01]  /*15fc0*/  LOP3.LUT R170, R155, R156, R105, 0x96, !PT ;  /* 0x0000009c9baa7212 */ /* 0x000fe200078e9669 */
[----:B------:R-:W-:Y:S02]  /*15fd0*/  IMAD.MOV.U32 R8, RZ, RZ, R106 ;  /* 0x000000ffff087224 */ /* 0x000fe400078e006a */
[----:B------:R-:W-:Y:S02]  /*15fe0*/  HFMA2 R106, -RZ, RZ, 0, 0 ;  /* 0x00000000ff6a7431 */ /* 0x000fe400000001ff */
[----:B------:R-:W-:Y:S01]  /*15ff0*/  IMAD.MOV.U32 R172, RZ, RZ, R104 ;  /* 0x000000ffffac7224 */ /* 0x000fe200078e0068 */
[----:B------:R-:W-:-:S07]  /*16000*/  LOP3.LUT R161, R161, R154, R107, 0x96, !PT ;  /* 0x0000009aa1a17212 */ /* 0x000fce00078e966b */
.L_x_10753:
        /* <DEDUP_REMOVED lines=11> */
.L_x_10752:
        /* <DEDUP_REMOVED lines=15> */
.L_x_10758:
        /* <DEDUP_REMOVED lines=12> */
.L_x_10759:
[----:B-1----:R-:W-:Y:S01]  /*16270*/  IMAD.WIDE.U32 R156, R135, -0x326172a9, RZ ;  /* 0xcd9e8d57879c7825 */ /* 0x002fe200078e00ff */
        /* <DEDUP_REMOVED lines=60> */
.L_x_10757:
[----:B------:R-:W-:Y:S01]  /*16640*/  PRMT R105, R66, 0x7632, R105 ;  /* 0x0000763242697816 */ /* 0x000fe20000000069 */
[----:B-1----:R-:W-:Y:S01]  /*16650*/  IMAD.MOV.U32 R155, RZ, RZ, 0x2f800000 ;  /* 0x2f800000ff9b7424 */ /* 0x002fe200078e00ff */
        /* <DEDUP_REMOVED lines=10> */
.L_x_10756:
        /* <DEDUP_REMOVED lines=15> */
.L_x_10762:
        /* <DEDUP_REMOVED lines=12> */
.L_x_10763:
[----:B------:R-:W-:Y:S01]  /*168b0*/  IMAD.WIDE.U32 R156, R135, -0x326172a9, RZ ;  /* 0xcd9e8d57879c7825 */ /* 0x000fe200078e00ff */
[----:B------:R-:W-:Y:S02]  /*168c0*/  LOP3.LUT R106, R25, R159, R149, 0x96, !PT ;  /* 0x0000009f196a7212 */ /* 0x000fe400078e9695 */
[C---:B------:R-:W-:Y:S02]  /*168d0*/  IADD3 R159, PT, PT, R149.reuse, -0x4498517b, RZ ;  /* 0xbb67ae85959f7810 */ /* 0x040fe40007ffe0ff */
[----:B------:R-:W-:Y:S01]  /*168e0*/  LOP3.LUT R154, R134, R157, R148, 0x96, !PT ;  /* 0x0000009d869a7212 */ /* 0x000fe200078e9694 */
[----:B------:R-:W-:Y:S01]  /*168f0*/  IMAD.WIDE.U32 R106, R106, -0x326172a9, RZ ;  /* 0xcd9e8d576a6a7825 */ /* 0x000fe200078e00ff */
[----:B------:R-:W-:Y:S02]  /*16900*/  IADD3 R161, PT, PT, R149, -0x695add53, RZ ;  /* 0x96a522ad95a17810 */ /* 0x000fe40007ffe0ff */
[----:B------:R-:W-:Y:S01]  /*16910*/  MOV R0, R8 ;  /* 0x0000000800007202 */ /* 0x000fe20000000f00 */
[----:B------:R-:W-:-:S02]  /*16920*/  VIADD R157, R148, 0x9e3779b9 ;  /* 0x9e3779b9949d7836 */ /* 0x000fc40000000000 */
        /* <DEDUP_REMOVED lines=50> */
[----:B------:R-:W-:Y:S02]  /*16c50*/  HFMA2 R154, -RZ, RZ, 0, 0 ;  /* 0x00000000ff9a7431 */ /* 0x000fe400000001ff */
[----:B------:R-:W-:Y:S01]  /*16c60*/  IMAD.MOV.U32 R172, RZ, RZ, R106 ;  /* 0x000000ffffac7224 */ /* 0x000fe200078e006a */
[----:B------:R-:W-:-:S07]  /*16c70*/  LOP3.LUT R170, R157, R156, R107, 0x96, !PT ;  /* 0x0000009c9daa7212 */ /* 0x000fce00078e966b */
.L_x_10761:
        /* <DEDUP_REMOVED lines=11> */
.L_x_10760:
        /* <DEDUP_REMOVED lines=15> */
.L_x_10766:
        /* <DEDUP_REMOVED lines=12> */
.L_x_10767:
        /* <DEDUP_REMOVED lines=56> */
[----:B------:R-:W-:Y:S02]  /*17260*/  MOV R107, R8 ;  /* 0x00000008006b7202 */ /* 0x000fe40000000f00 */
[----:B------:R-:W-:Y:S01]  /*17270*/  LOP3.LUT R170, R159, R160, R155, 0x96, !PT ;  /* 0x000000a09faa7212 */ /* 0x000fe200078e969b */
[----:B------:R-:W-:Y:S01]  /*17280*/  IMAD.MOV.U32 R172, RZ, RZ, R154 ;  /* 0x000000ffffac7224 */ /* 0x000fe200078e009a */
[----:B------:R-:W-:Y:S01]  /*17290*/  LOP3.LUT R161, R161, R158, R157, 0x96, !PT ;  /* 0x0000009ea1a17212 */ /* 0x000fe200078e969d */
[----:B------:R-:W-:-:S07]  /*172a0*/  IMAD.MOV.U32 R8, RZ, RZ, R156 ;  /* 0x000000ffff087224 */ /* 0x000fce00078e009c */
.L_x_10765:
        /* <DEDUP_REMOVED lines=13> */
.L_x_10735:
        /* <DEDUP_REMOVED lines=19> */
.L_x_10770:
        /* <DEDUP_REMOVED lines=12> */
.L_x_10771:
        /* <DEDUP_REMOVED lines=60> */
.L_x_10769:
        /* <DEDUP_REMOVED lines=10> */
[----:B------:R-:W-:-:S07]  /*179d0*/  FMUL.FTZ R100, R101, R100 ;  /* 0x0000006465647220 */ /* 0x000fce0000410000 */
.L_x_10768:
        /* <DEDUP_REMOVED lines=15> */
.L_x_10774:
        /* <DEDUP_REMOVED lines=12> */
.L_x_10775:
[----:B------:R-:W-:Y:S01]  /*17b90*/  IMAD.WIDE.U32 R104, R135, -0x326172a9, RZ ;  /* 0xcd9e8d5787687825 */ /* 0x000fe200078e00ff */
[----:B------:R-:W-:Y:S02]  /*17ba0*/  LOP3.LUT R102, R25, R107, R149, 0x96, !PT ;  /* 0x0000006b19667212 */ /* 0x000fe400078e9695 */
[----:B------:R-:W-:Y:S01]  /*17bb0*/  IADD3 R101, PT, PT, R148, -0x61c88647, RZ ;  /* 0x9e3779b994657810 */ /* 0x000fe20007ffe0ff */
[----:B------:R-:W-:Y:S01]  /*17bc0*/  VIADD R161, R149, 0x96a522ad ;  /* 0x96a522ad95a17836 */ /* 0x000fe20000000000 */
[----:B-1----:R-:W-:Y:S01]  /*17bd0*/  LOP3.LUT R154, R134, R105, R148, 0x96, !PT ;  /* 0x00000069869a7212 */ /* 0x002fe200078e9694 */
        /* <DEDUP_REMOVED lines=54> */
[----:B------:R-:W-:-:S07]  /*17f40*/  HFMA2 R103, -RZ, RZ, 0, 0 ;  /* 0x00000000ff677431 */ /* 0x000fce00000001ff */
.L_x_10773:
        /* <DEDUP_REMOVED lines=12> */
.L_x_10772:
        /* <DEDUP_REMOVED lines=15> */
.L_x_10778:
        /* <DEDUP_REMOVED lines=12> */
.L_x_10779:
        /* <DEDUP_REMOVED lines=60> */
.L_x_10777:
[----:B------:R-:W-:Y:S01]  /*18580*/  I2FP.F32.U32 R5, R5 ;  /* 0x0000000500057245 */ /* 0x000fe20000201000 */
[----:B-----5:R-:W-:Y:S01]  /*18590*/  IMAD.U32 R103, R65, 0x10000, RZ ;  /* 0x0001000041677824 */ /* 0x020fe200078e00ff */
        /* <DEDUP_REMOVED lines=8> */
[----:B------:R-:W-:-:S07]  /*18620*/  FMUL.FTZ R102, R103, R102 ;  /* 0x0000006667667220 */ /* 0x000fce0000410000 */
.L_x_10776:
        /* <DEDUP_REMOVED lines=15> */
.L_x_10782:
        /* <DEDUP_REMOVED lines=12> */
.L_x_10783:
        /* <DEDUP_REMOVED lines=9> */
[----:B------:R-:W-:Y:S02]  /*18870*/  VIADD R155, R149, 0xbb67ae85 ;  /* 0xbb67ae85959b7836 */ /* 0x000fe40000000000 */
[----:B------:R-:W-:-:S03]  /*18880*/  IMAD.MOV.U32 R4, RZ, RZ, R8 ;  /* 0x000000ffff047224 */ /* 0x000fc600078e0008 */
        /* <DEDUP_REMOVED lines=45> */
[----:B------:R-:W-:Y:S02]  /*18b60*/  LOP3.LUT R170, R155, R156, R105, 0x96, !PT ;  /* 0x0000009c9baa7212 */ /* 0x000fe400078e9669 */
[----:B------:R-:W-:Y:S01]  /*18b70*/  MOV R172, R104 ;  /* 0x0000006800ac7202 */ /* 0x000fe20000000f00 */
[----:B------:R-:W-:Y:S01]  /*18b80*/  IMAD.MOV.U32 R105, RZ, RZ, RZ ;  /* 0x000000ffff697224 */ /* 0x000fe200078e00ff */
[----:B------:R-:W-:Y:S02]  /*18b90*/  LOP3.LUT R161, R161, R154, R107, 0x96, !PT ;  /* 0x0000009aa1a17212 */ /* 0x000fe400078e966b */
[----:B------:R-:W-:-:S07]  /*18ba0*/  MOV R8, R106 ;  /* 0x0000006a00087202 */ /* 0x000fce0000000f00 */
.L_x_10781:
        /* <DEDUP_REMOVED lines=12> */
.L_x_10780:
        /* <DEDUP_REMOVED lines=15> */
.L_x_10786:
        /* <DEDUP_REMOVED lines=12> */
.L_x_10787:
        /* <DEDUP_REMOVED lines=57> */
[----:B------:R-:W-:Y:S01]  /*191b0*/  IMAD.MOV.U32 R3, RZ, RZ, R8 ;  /* 0x000000ffff037224 */ /* 0x000fe200078e0008 */
[----:B------:R-:W-:Y:S01]  /*191c0*/  MOV R8, R106 ;  /* 0x0000006a00087202 */ /* 0x000fe20000000f00 */
[----:B------:R-:W-:Y:S01]  /*191d0*/  IMAD.MOV.U32 R106, RZ, RZ, RZ ;  /* 0x000000ffff6a7224 */ /* 0x000fe200078e00ff */
[----:B------:R-:W-:-:S07]  /*191e0*/  LOP3.LUT R161, R161, R156, R107, 0x96, !PT ;  /* 0x0000009ca1a17212 */ /* 0x000fce00078e966b */
.L_x_10785:
        /* <DEDUP_REMOVED lines=11> */
.L_x_10784:
        /* <DEDUP_REMOVED lines=15> */
.L_x_10790:
        /* <DEDUP_REMOVED lines=12> */
.L_x_10791:
[----:B-1----:R-:W-:Y:S01]  /*19450*/  IMAD.WIDE.U32 R156, R135, -0x326172a9, RZ ;  /* 0xcd9e8d57879c7825 */ /* 0x002fe200078e00ff */
        /* <DEDUP_REMOVED lines=57> */
[----:B------:R-:W-:Y:S01]  /*197f0*/  IMAD.MOV.U32 R107, RZ, RZ, RZ ;  /* 0x000000ffff6b7224 */ /* 0x000fe200078e00ff */
[----:B------:R-:W-:Y:S02]  /*19800*/  LOP3.LUT R161, R161, R158, R155, 0x96, !PT ;  /* 0x0000009ea1a17212 */ /* 0x000fe400078e969b */
[----:B------:R-:W-:-:S07]  /*19810*/  MOV R8, R154 ;  /* 0x0000009a00087202 */ /* 0x000fce0000000f00 */
.L_x_10789:
[----:B-----5:R-:W-:Y:S01]  /*19820*/  PRMT R105, R66, 0x7632, R105 ;  /* 0x0000763242697816 */ /* 0x020fe20000000069 */
[----:B-1----:R-:W-:Y:S01]  /*19830*/  HFMA2 R155, -RZ, RZ, 0.1171875, 0 ;  /* 0x2f800000ff9b7431 */ /* 0x002fe200000001ff */
        /* <DEDUP_REMOVED lines=10> */
.L_x_10788:
[----:B-1----:R-:W-:Y:S01]  /*198e0*/  IMAD.MOV.U32 R154, RZ, RZ, R107 ;  /* 0x000000ffff9a7224 */ /* 0x002fe200078e006b */
        /* <DEDUP_REMOVED lines=14> */
.L_x_10794:
        /* <DEDUP_REMOVED lines=12> */
.L_x_10795:
        /* <DEDUP_REMOVED lines=61> */
.L_x_10793:
        /* <DEDUP_REMOVED lines=11> */
.L_x_10792:
        /* <DEDUP_REMOVED lines=15> */
.L_x_10797:
        /* <DEDUP_REMOVED lines=12> */
.L_x_10798:
        /* <DEDUP_REMOVED lines=61> */
.L_x_10796:
        /* <DEDUP_REMOVED lines=12> */
.L_x_10764:
[----:B------:R-:W-:Y:S01]  /*1a550*/  FADD.FTZ R154, RZ, R76 ;  /* 0x0000004cff9a7221 */ /* 0x000fe20000010000 */
[----:B------:R-:W-:-:S04]  /*1a560*/  IMAD.WIDE.U32 R152, R171, 0x20, R152 ;  /* 0x00000020ab987825 */ /* 0x000fc800078e0098 */
[----:B------:R-:W-:Y:S01]  /*1a570*/  FADD.FTZ R155, R154, R77 ;  /* 0x0000004d9a9b7221 */ /* 0x000fe20000010000 */
[----:B------:R0:W-:Y:S03]  /*1a580*/  STG.E.128 desc[UR6][R152.64], R100 ;  /* 0x0000006498007986 */ /* 0x0001e6000c101d06 */
        /* <DEDUP_REMOVED lines=52> */
.L_x_10799:
        /* <DEDUP_REMOVED lines=98> */
.L_x_10801:
[----:B------:R-:W-:Y:S05]  /*1aef0*/  BSYNC.RECONVERGENT B0 ;  /* 0x0000000000007941 */ /* 0x000fea0003800200 */
.L_x_10800:
        /* <DEDUP_REMOVED lines=12> */
.L_x_10803:
[----:B------:R-:W-:Y:S05]  /*1afc0*/  BSYNC.RECONVERGENT B0 ;  /* 0x0000000000007941 */ /* 0x000fea0003800200 */
.L_x_10802:
        /* <DEDUP_REMOVED lines=38> */
[----:B------:R-:W-:Y:S01]  /*1b230*/  I2FP.F32.S32 R157, R157 ;  /* 0x0000009d009d7245 */ /* 0x000fe20000201400 */
[----:B------:R-:W1:Y:S01]  /*1b240*/  LDC R169, c[0x0][0x448] ;  /* 0x00011200ffa97b82 */ /* 0x000e620000000800 */
[----:B------:R-:W-:-:S04]  /*1b250*/  FFMA.FTZ R158, R156, R158, R159 ;  /* 0x0000009e9c9e7223 */ /* 0x000fc8000001009f */
[----:B------:R-:W2:Y:S01]  /*1b260*/  MUFU.RCP R157, R157 ;  /* 0x0000009d009d7308 */ /* 0x000ea20000001000 */
[----:B------:R-:W3:Y:S01]  /*1b270*/  SHFL.DOWN PT, R155, R158, 0x1, 0x1f ;  /* 0x08201f009e9b7f89 */ /* 0x000ee200000e0000 */
[----:B0-----:R-:W-:Y:S01]  /*1b280*/  FADD.FTZ R154, R152, -R171 ;  /* 0x800000ab989a7221 */ /* 0x001fe20000010000 */
[----:B------:R-:W-:-:S03]  /*1b290*/  FMUL.FTZ R156, R171, R174 ;  /* 0x000000aeab9c7220 */ /* 0x000fc60000410000 */
[----:B------:R-:W-:Y:S01]  /*1b2a0*/  FMUL.FTZ R154, R154, R154 ;  /* 0x0000009a9a9a7220 */ /* 0x000fe20000410000 */
[----:B------:R-:W-:-:S03]  /*1b2b0*/  FFMA.FTZ R156, R153, R152, R156 ;  /* 0x00000098999c7223 */ /* 0x000fc6000001009c */
[----:B------:R-:W-:Y:S01]  /*1b2c0*/  FMUL.FTZ R154, R153, R154 ;  /* 0x0000009a999a7220 */ /* 0x000fe20000410000 */
[C---:B--2---:R-:W-:Y:S01]  /*1b2d0*/  FMUL.FTZ R156, R157.reuse, R156 ;  /* 0x0000009c9d9c7220 */ /* 0x044fe20000410000 */
[----:B---3--:R-:W-:Y:S02]  /*1b2e0*/  FADD.FTZ R152, R158, R155 ;  /* 0x0000009b9e987221 */ /* 0x008fe40000010000 */
[----:B------:R-:W-:Y:S02]  /*1b2f0*/  FMUL.FTZ R154, R154, R174 ;  /* 0x000000ae9a9a7220 */ /* 0x000fe40000410000 */
[----:B------:R-:W0:Y:S02]  /*1b300*/  SHFL.IDX PT, R171, R156, RZ, 0x1f ;  /* 0x00001fff9cab7589 */ /* 0x000e2400000e0000 */
[----:B------:R-:W-:Y:S02]  /*1b310*/  FFMA.FTZ R157, R157, R154, R152 ;  /* 0x0000009a9d9d7223 */ /* 0x000fe40000010098 */
[----:B------:R-:W2:Y:S03]  /*1b320*/  @!P0 LDC.64 R154, c[0x0][0x3c0] ;  /* 0x0000f000ff9a8b82 */ /* 0x000ea60000000a00 */
[----:B------:R-:W1:Y:S05]  /*1b330*/  SHFL.IDX PT, R174, R157, RZ, 0x1f ;  /* 0x00001fff9dae7589 */ /* 0x000e6a00000e0000 */
[----:B------:R-:W3:Y:S01]  /*1b340*/  @!P0 LDC.64 R152, c[0x0][0x3c8] ;  /* 0x0000f200ff988b82 */ /* 0x000ee20000000a00 */
[----:B0-----:R-:W-:Y:S01]  /*1b350*/  FMUL.FTZ R158, R171, R171 ;  /* 0x000000abab9e7220 */ /* 0x001fe20000410000 */
[----:B--2---:R-:W-:-:S04]  /*1b360*/  @!P0 IMAD.WIDE R154, R139, 0x4, R154 ;  /* 0x000000048b9a8825 */ /* 0x004fc800078e029a */
[----:B------:R-:W-:Y:S01]  /*1b370*/  FSEL R159, R158, RZ, P1 ;  /* 0x000000ff9e9f7208 */ /* 0x000fe20000800000 */
[----:B-1----:R-:W-:Y:S01]  /*1b380*/  FFMA.FTZ R158, R174, UR14, R169 ;  /* 0x0000000eae9e7c23 */ /* 0x002fe200080100a9 */
        /* <DEDUP_REMOVED lines=27> */
[----:B------:R-:W-:Y:S01]  /*1b540*/  FMUL.FTZ R94, R180, R81 ;  /* 0x00000051b45e7220 */ /* 0x000fe20000410000 */
[C---:B------:R-:W-:Y:S01]  /*1b550*/  FADD.FTZ R168, -R152.reuse, R98 ;  /* 0x0000006298a87221 */ /* 0x040fe20000010100 */
[C---:B------:R-:W-:Y:S01]  /*1b560*/  FADD.FTZ R176, -R152.reuse, R103 ;  /* 0x0000006798b07221 */ /* 0x040fe20000010100 */
[----:B------:R-:W-:Y:S01]  /*1b570*/  FADD.FTZ R179, -R152, R107 ;  /* 0x0000006b98b37221 */ /* 0x000fe20000010100 */
[C---:B------:R-:W-:Y:S01]  /*1b580*/  FMUL.FTZ R80, R180.reuse, R77 ;  /* 0x0000004db4507220 */ /* 0x040fe20000410000 */
[C---:B------:R-:W-:Y:S01]  /*1b590*/  FMUL.FTZ R102, R180.reuse, R87 ;  /* 0x00000057b4667220 */ /* 0x040fe20000410000 */
[----:B------:R-:W-:Y:S01]  /*1b5a0*/  FMUL.FTZ R106, R180, R91 ;  /* 0x0000005bb46a7220 */ /* 0x000fe20000410000 */
        /* <DEDUP_REMOVED lines=18> */
[----:B------:R-:W-:Y:S01]  /*1b6d0*/  IMAD.U32 R77, R165, 0x10000, RZ ;  /* 0x00010000a54d7824 */ /* 0x000fe200078e00ff */
[----:B------:R-:W-:Y:S01]  /*1b6e0*/  SHF.L.U32 R87, R21, 0x10, RZ ;  /* 0x0000001015577819 */ /* 0x000fe200000006ff */
[C---:B------:R-:W-:Y:S01]  /*1b6f0*/  FMUL.FTZ R84, R180.reuse, R78 ;  /* 0x0000004eb4547220 */ /* 0x040fe20000410000 */
[----:B------:R-:W-:Y:S01]  /*1b700*/  SHF.L.U32 R91, R61, 0x10, RZ ;  /* 0x000000103d5b7819 */ /* 0x000fe200000006ff */
[C---:B------:R-:W-:Y:S01]  /*1b710*/  FMUL.FTZ R104, R180.reuse, R90 ;  /* 0x0000005ab4687220 */ /* 0x040fe20000410000 */
        /* <DEDUP_REMOVED lines=8> */
[----:B------:R-:W-:Y:S01]  /*1b7a0*/  FFMA.FTZ R76, R76, R77, R81 ;  /* 0x0000004d4c4c7223 */ /* 0x000fe20000010051 */
[----:B------:R-:W-:Y:S02]  /*1b7b0*/  IMAD.U32 R90, R163, 0x10000, RZ ;  /* 0x00010000a35a7824 */ /* 0x000fe400078e00ff */
[----:B------:R-:W-:Y:S01]  /*1b7c0*/  FFMA.FTZ R81, R80, R85, R87 ;  /* 0x0000005550517223 */ /* 0x000fe20000010057 */
[----:B------:R-:W-:Y:S01]  /*1b7d0*/  FFMA.FTZ R77, R84, R89, R91 ;  /* 0x00000059544d7223 */ /* 0x000fe2000001005b */
[----:B------:R-:W-:Y:S01]  /*1b7e0*/  FFMA.FTZ R80, R88, R93, R95 ;  /* 0x0000005d58507223 */ /* 0x000fe2000001005f */
[----:B------:R-:W-:Y:S01]  /*1b7f0*/  FFMA.FTZ R84, R153, R90, R92 ;  /* 0x0000005a99547223 */ /* 0x000fe2000001005c */
        /* <DEDUP_REMOVED lines=21> */
[----:B------:R-:W-:Y:S01]  /*1b950*/  FMUL.FTZ R100, R180, R86 ;  /* 0x00000056b4647220 */ /* 0x000fe20000410000 */
[----:B------:R-:W-:Y:S01]  /*1b960*/  SHF.L.U32 R97, R18, 0x10, RZ ;  /* 0x0000001012617819 */ /* 0x000fe200000006ff */
[----:B------:R-:W-:Y:S01]  /*1b970*/  IMAD.U32 R89, R144, 0x10000, RZ ;  /* 0x0001000090597824 */ /* 0x000fe200078e00ff */
[----:B------:R-:W-:Y:S01]  /*1b980*/  SHF.L.U32 R98, R19, 0x10, RZ ;  /* 0x0000001013627819 */ /* 0x000fe200000006ff */
[----:B------:R-:W-:Y:S01]  /*1b990*/  IMAD.U32 R95, R47, 0x10000, RZ ;  /* 0x000100002f5f7824 */ /* 0x000fe200078e00ff */
[----:B------:R-:W-:Y:S01]  /*1b9a0*/  SHF.L.U32 R94, R58, 0x10, RZ ;  /* 0x000000103a5e7819 */ /* 0x000fe200000006ff */
[----:B------:R-:W-:-:S02]  /*1b9b0*/  IMAD.U32 R96, R108, 0x10000, RZ ;  /* 0x000100006c607824 */ /* 0x000fc400078e00ff */
[----:B------:R-:W-:Y:S01]  /*1b9c0*/  FMUL.FTZ R155, R180, R155 ;  /* 0x0000009bb49b7220 */ /* 0x000fe20000410000 */
[----:B------:R-:W-:Y:S02]  /*1b9d0*/  IMAD.U32 R92, R143, 0x10000, RZ ;  /* 0x000100008f5c7824 */ /* 0x000fe400078e00ff */
[----:B------:R-:W-:Y:S01]  /*1b9e0*/  FFMA.FTZ R100, R100, R89, R93 ;  /* 0x0000005964647223 */ /* 0x000fe2000001005d */
[----:B------:R-:W-:Y:S01]  /*1b9f0*/  FFMA.FTZ R101, R102, R95, R97 ;  /* 0x0000005f66657223 */ /* 0x000fe20000010061 */
[----:B------:R-:W-:Y:S01]  /*1ba00*/  FMUL.FTZ R82, R180, R105 ;  /* 0x00000069b4527220 */ /* 0x000fe20000410000 */
[----:B------:R-:W-:Y:S01]  /*1ba10*/  FFMA.FTZ R102, R103, R96, R98 ;  /* 0x0000006067667223 */ /* 0x000fe20000010062 */
[----:B------:R-:W-:Y:S01]  /*1ba20*/  SHF.L.U32 R93, R20, 0x10, RZ ;  /* 0x00000010145d7819 */ /* 0x000fe200000006ff */
[----:B------:R-:W-:Y:S01]  /*1ba30*/  IMAD.U32 R89, R109, 0x10000, RZ ;  /* 0x000100006d597824 */ /* 0x000fe200078e00ff */
[----:B------:R-:W-:Y:S01]  /*1ba40*/  SHF.L.U32 R105, R59, 0x10, RZ ;  /* 0x000000103b697819 */ /* 0x000fe200000006ff */
[----:B------:R-:W-:Y:S01]  /*1ba50*/  IMAD.U32 R99, R142, 0x10000, RZ ;  /* 0x000100008e637824 */ /* 0x000fe200078e00ff */
[----:B------:R-:W-:Y:S01]  /*1ba60*/  SHF.L.U32 R98, R14, 0x10, RZ ;  /* 0x000000100e627819 */ /* 0x000fe200000006ff */
[----:B------:R-:W-:-:S02]  /*1ba70*/  IMAD.U32 R96, R111, 0x10000, RZ ;  /* 0x000100006f607824 */ /* 0x000fc400078e00ff */
[----:B------:R-:W-:Y:S01]  /*1ba80*/  FFMA.FTZ R155, R155, R92, R94 ;  /* 0x0000005c9b9b7223 */ /* 0x000fe2000001005e */
[----:B------:R-:W-:Y:S01]  /*1ba90*/  SHF.L.U32 R94, R52, 0x10, RZ ;  /* 0x00000010345e7819 */ /* 0x000fe200000006ff */
[----:B------:R-:W-:Y:S01]  /*1baa0*/  IMAD.U32 R92, R133, 0x10000, RZ ;  /* 0x00010000855c7824 */ /* 0x000fe200078e00ff */
[----:B------:R-:W-:Y:S01]  /*1bab0*/  SHF.L.U32 R97, R13, 0x10, RZ ;  /* 0x000000100d617819 */ /* 0x000fe200000006ff */
[----:B------:R-:W-:Y:S02]  /*1bac0*/  IMAD.U32 R95, R110, 0x10000, RZ ;  /* 0x000100006e5f7824 */ /* 0x000fe400078e00ff */
[----:B------:R-:W-:Y:S01]  /*1bad0*/  FFMA.FTZ R103, R106, R89, R93 ;  /* 0x000000596a677223 */ /* 0x000fe2000001005d */
[----:B------:R-:W-:Y:S01]  /*1bae0*/  FFMA.FTZ R104, R104, R99, R105 ;  /* 0x0000006368687223 */ /* 0x000fe20000010069 */
[----:B------:R-:W-:Y:S01]  /*1baf0*/  FFMA.FTZ R106, R157, R96, R98 ;  /* 0x000000609d6a7223 */ /* 0x000fe20000010062 */
        /* <DEDUP_REMOVED lines=9> */
[----:B------:R-:W-:Y:S01]  /*1bb90*/  IMAD.U32 R89, R131, 0x10000, RZ ;  /* 0x0001000083597824 */ /* 0x000fe200078e00ff */
[----:B------:R-:W-:Y:S01]  /*1bba0*/  SHF.L.U32 R94, R15, 0x10, RZ ;  /* 0x000000100f5e7819 */ /* 0x000fe200000006ff */
[C---:B------:R-:W-:Y:S01]  /*1bbb0*/  FMUL.FTZ R159, R180.reuse, R159 ;  /* 0x0000009fb49f7220 */ /* 0x040fe20000410000 */
[----:B------:R-:W-:Y:S01]  /*1bbc0*/  SHF.L.U32 R97, R55, 0x10, RZ ;  /* 0x0000001037617819 */ /* 0x000fe200000006ff */
[----:B------:R-:W-:Y:S01]  /*1bbd0*/  FMUL.FTZ R168, R180, R168 ;  /* 0x000000a8b4a87220 */ /* 0x000fe20000410000 */
[----:B------:R-:W-:-:S02]  /*1bbe0*/  IMAD.U32 R92, R112, 0x10000, RZ ;  /* 0x00010000705c7824 */ /* 0x000fc400078e00ff */
[----:B------:R-:W-:Y:S01]  /*1bbf0*/  FFMA.FTZ R105, R156, R99, R105 ;  /* 0x000000639c697223 */ /* 0x000fe20000010069 */
[----:B------:R-:W-:Y:S02]  /*1bc00*/  IMAD.U32 R95, R130, 0x10000, RZ ;  /* 0x00010000825f7824 */ /* 0x000fe400078e00ff */
[----:B------:R-:W-:Y:S01]  /*1bc10*/  FFMA.FTZ R169, R169, R96, R98 ;  /* 0x00000060a9a97223 */ /* 0x000fe20000010062 */
[----:B------:R-:W-:Y:S01]  /*1bc20*/  FFMA.FTZ R158, R158, R89, R93 ;  /* 0x000000599e9e7223 */ /* 0x000fe2000001005d */
[----:B------:R-:W0:Y:S01]  /*1bc30*/  LDC.64 R98, c[0x0][0x428] ;  /* 0x00010a00ff627b82 */ /* 0x000e220000000a00 */
[----:B------:R-:W-:Y:S01]  /*1bc40*/  SHF.L.U32 R93, R9, 0x10, RZ ;  /* 0x00000010095d7819 */ /* 0x000fe200000006ff */
[----:B------:R-:W-:Y:S01]  /*1bc50*/  FFMA.FTZ R159, R159, R92, R94 ;  /* 0x0000005c9f9f7223 */ /* 0x000fe2000001005e */
[----:B------:R-:W-:Y:S01]  /*1bc60*/  SHF.L.U32 R156, R48, 0x10, RZ ;  /* 0x00000010309c7819 */ /* 0x000fe200000006ff */
[----:B------:R-:W-:Y:S01]  /*1bc70*/  FFMA.FTZ R168, R168, R95, R97 ;  /* 0x0000005fa8a87223 */ /* 0x000fe20000010061 */
[----:B------:R-:W-:-:S02]  /*1bc80*/  IMAD.U32 R89, R114, 0x10000, RZ ;  /* 0x0001000072597824 */ /* 0x000fc400078e00ff */
[C---:B------:R-:W-:Y:S01]  /*1bc90*/  FMUL.FTZ R171, R180.reuse, R171 ;  /* 0x000000abb4ab7220 */ /* 0x040fe20000410000 */
[----:B------:R-:W-:Y:S01]  /*1bca0*/  IMAD.U32 R154, R125, 0x10000, RZ ;  /* 0x000100007d9a7824 */ /* 0x000fe200078e00ff */
[----:B------:R-:W-:Y:S01]  /*1bcb0*/  SHF.L.U32 R94, R49, 0x10, RZ ;  /* 0x00000010315e7819 */ /* 0x000fe200000006ff */
[----:B------:R-:W-:Y:S01]  /*1bcc0*/  FMUL.FTZ R175, R180, R175 ;  /* 0x000000afb4af7220 */ /* 0x000fe20000410000 */
[----:B------:R-:W-:Y:S01]  /*1bcd0*/  SHF.L.U32 R97, R10, 0x10, RZ ;  /* 0x000000100a617819 */ /* 0x000fe200000006ff */
[----:B------:R-:W-:Y:S01]  /*1bce0*/  FMUL.FTZ R86, R180, R176 ;  /* 0x000000b0b4567220 */ /* 0x000fe20000410000 */
[----:B------:R-:W-:Y:S02]  /*1bcf0*/  IMAD.U32 R92, R124, 0x10000, RZ ;  /* 0x000100007c5c7824 */ /* 0x000fe400078e00ff */
[----:B------:R-:W-:Y:S01]  /*1bd00*/  FFMA.FTZ R153, R174, R89, R93 ;  /* 0x00000059ae997223 */ /* 0x000fe2000001005d */
[----:B------:R-:W-:Y:S02]  /*1bd10*/  IMAD.U32 R95, R115, 0x10000, RZ ;  /* 0x00010000735f7824 */ /* 0x000fe400078e00ff */
[----:B------:R-:W-:Y:S01]  /*1bd20*/  FFMA.FTZ R154, R171, R154, R156 ;  /* 0x0000009aab9a7223 */ /* 0x000fe2000001009c */
[----:B------:R-:W-:Y:S01]  /*1bd30*/  SHF.R.S32.HI R89, RZ, 0x1f, R166 ;  /* 0x0000001fff597819 */ /* 0x000fe200000114a6 */
[----:B------:R-:W-:Y:S01]  /*1bd40*/  FFMA.FTZ R175, R175, R92, R94 ;  /* 0x0000005cafaf7223 */ /* 0x000fe2000001005e */
[----:B------:R-:W-:Y:S01]  /*1bd50*/  FFMA.FTZ R156, R86, R95, R97 ;  /* 0x0000005f569c7223 */ /* 0x000fe20000010061 */
[----:B------:R-:W-:Y:S01]  /*1bd60*/  SHF.L.U32 R94, R50, 0x10, RZ ;  /* 0x00000010325e7819 */ /* 0x000fe200000006ff */
[----:B------:R-:W-:Y:S01]  /*1bd70*/  FMUL.FTZ R83, R180, R177 ;  /* 0x000000b1b4537220 */ /* 0x000fe20000410000 */
[----:B------:R-:W-:Y:S01]  /*1bd80*/  SHF.L.U32 R95, R11, 0x10, RZ ;  /* 0x000000100b5f7819 */ /* 0x000fe200000006ff */
[----:B------:R-:W-:Y:S01]  /*1bd90*/  IMAD.U32 R92, R123, 0x10000, RZ ;  /* 0x000100007b5c7824 */ /* 0x000fe200078e00ff */
[----:B------:R-:W-:Y:S01]  /*1bda0*/  LEA.HI R166, R89, R166, RZ, 0x3 ;  /* 0x000000a659a67211 */ /* 0x000fe200078f18ff */
[----:B------:R-:W-:-:S02]  /*1bdb0*/  IMAD.U32 R93, R116, 0x10000, RZ ;  /* 0x00010000745d7824 */ /* 0x000fc400078e00ff */
[----:B------:R-:W-:Y:S01]  /*1bdc0*/  FMUL.FTZ R79, R180, R178 ;  /* 0x000000b2b44f7220 */ /* 0x000fe20000410000 */
[----:B------:R-:W-:Y:S01]  /*1bdd0*/  FFMA.FTZ R157, R83, R92, R94 ;  /* 0x0000005c539d7223 */ /* 0x000fe2000001005e */
[----:B------:R-:W-:Y:S01]  /*1bde0*/  SHF.L.U32 R92, R51, 0x10, RZ ;  /* 0x00000010335c7819 */ /* 0x000fe200000006ff */
[----:B------:R-:W-:Y:S01]  /*1bdf0*/  FFMA.FTZ R174, R82, R93, R95 ;  /* 0x0000005d52ae7223 */ /* 0x000fe2000001005f */
[----:B------:R-:W-:Y:S01]  /*1be00*/  LEA.HI.SX32 R93, R166, R167, 0x1d ;  /* 0x000000a7a65d7211 */ /* 0x000fe200078feaff */
[----:B------:R-:W-:Y:S01]  /*1be10*/  IMAD.U32 R86, R122, 0x10000, RZ ;  /* 0x000100007a567824 */ /* 0x000fe200078e00ff */
[----:B------:R-:W-:Y:S01]  /*1be20*/  SHF.L.U32 R167, R12, 0x10, RZ ;  /* 0x000000100ca77819 */ /* 0x000fe200000006ff */
[----:B------:R-:W-:Y:S01]  /*1be30*/  FMUL.FTZ R78, R180, R179 ;  /* 0x000000b3b44e7220 */ /* 0x000fe20000410000 */
[----:B------:R-:W-:Y:S01]  /*1be40*/  IMAD.U32 R83, R117, 0x10000, RZ ;  /* 0x0001000075537824 */ /* 0x000fe200078e00ff */
[----:B------:R-:W-:Y:S01]  /*1be50*/  IADD3 R97, PT, PT, R93, 0x200, RZ ;  /* 0x000002005d617810 */ /* 0x000fe20007ffe0ff */
[----:B------:R-:W-:Y:S01]  /*1be60*/  FFMA.FTZ R89, R79, R86, R92 ;  /* 0x000000564f597223 */ /* 0x000fe2000001005c */
[----:B------:R-:W-:-:S02]  /*1be70*/  VIADD R95, R93, 0x100 ;  /* 0x000001005d5f7836 */ /* 0x000fc40000000000 */
[----:B------:R-:W-:Y:S01]  /*1be80*/  FFMA.FTZ R166, R78, R83, R167 ;  /* 0x000000534ea67223 */ /* 0x000fe200000100a7 */
[----:B------:R-:W-:Y:S01]  /*1be90*/  VIADD R79, R93, 0x300 ;  /* 0x000003005d4f7836 */ /* 0x000fe20000000000 */
[----:B------:R-:W-:Y:S01]  /*1bea0*/  F2FP.BF16.F32.PACK_AB R78, R85, R84 ;  /* 0x00000054554e723e */ /* 0x000fe200000010ff */
        /* <DEDUP_REMOVED lines=23> */
.L_x_10804:
[----:B0-----:R-:W0:Y:S01]  /*1c020*/  LDC.64 R76, c[0x0][0x380] ;  /* 0x0000e000ff4c7b82 */ /* 0x001e220000000a00 */
[----:B------:R-:W-:Y:S01]  /*1c030*/  UPLOP3.LUT UP0, UPT, UPT, UPT, UP0, 0x40, 0x4 ;  /* 0x000000000004789c */ /* 0x000fe20003f0e800 */
[----:B0-----:R-:W-:-:S04]  /*1c040*/  IADD3 R139, PT, PT, R139, R76, RZ ;  /* 0x0000004c8b8b7210 */ /* 0x001fc80007ffe0ff */
[----:B------:R-:W-:-:S13]  /*1c050*/  ISETP.GE.AND P0, PT, R139, R77, PT ;  /* 0x0000004d8b00720c */ /* 0x000fda0003f06270 */
[----:B------:R-:W-:Y:S05]  /*1c060*/  @!P0 BRA `(.L_x_10805) ;  /* 0xfffffe4c00d88947 */ /* 0x000fea000383ffff */
[----:B------:R-:W-:Y:S05]  /*1c070*/  EXIT ;  /* 0x000000000000794d */ /* 0x000fea0003800000 */
.L_x_10806:
        /* <DEDUP_REMOVED lines=16> */
.L_x_27523:


//--------------------- .text._ZN10layer_norm13ln_fwd_kernelINS_13Kernel_traitsIf13__nv_bfloat16fS2_fjLj8192ELj1ELj1ELj8ELj16ENS_18Kernel_traits_baseILj8192EfS2_fS2_fjLj256EEEEELb0ELb0ELb0ELb0EEEvNS_9FwdParamsE --------------------------
	.section	.text._ZN10layer_norm13ln_fwd_kernelINS_13Kernel_traitsIf13__nv_bfloat16fS2_fjLj8192ELj1ELj1ELj8ELj16ENS_18Kernel_traits_baseILj8192EfS2_fS2_fjLj256EEEEELb0ELb0ELb0ELb0EEEvNS_9FwdParamsE,"ax",@progbits
	.align	128
        .global         _ZN10layer_norm13ln_fwd_kernelINS_13Kernel_traitsIf13__nv_bfloat16fS2_fjLj8192ELj1ELj1ELj8ELj16ENS_18Kernel_traits_baseILj8192EfS2_fS2_fjLj256EEEEELb0ELb0ELb0ELb0EEEvNS_9FwdParamsE
        .type           _ZN10layer_norm13ln_fwd_kernelINS_13Kernel_traitsIf13__nv_bfloat16fS2_fjLj8192ELj1ELj1ELj8ELj16ENS_18Kernel_traits_baseILj8192EfS2_fS2_fjLj256EEEEELb0ELb0ELb0ELb0EEEvNS_9FwdParamsE,@function
        .size           _ZN10layer_norm13ln_fwd_kernelINS_13Kernel_traitsIf13__nv_bfloat16fS2_fjLj8192ELj1ELj1ELj8ELj16ENS_18Kernel_traits_baseILj8192EfS2_fS2_fjLj256EEEEELb0ELb0ELb0ELb0EEEvNS_9FwdParamsE,(.L_x_27524 - _ZN10layer_norm13ln_fwd_kernelINS_13Kernel_traitsIf13__nv_bfloat16fS2_fjLj8192ELj1ELj1ELj8ELj16ENS_18Kernel_traits_baseILj8192EfS2_fS2_fjLj256EEEEELb0ELb0ELb0ELb0EEEvNS_9FwdParamsE)
        .other          _ZN10layer_norm13ln_fwd_kernelINS_13Kernel_traitsIf13__nv_bfloat16fS2_fjLj8192ELj1ELj1ELj8ELj16ENS_18Kernel_traits_baseILj8192EfS2_fS2_fjLj256EEEEELb0ELb0ELb0ELb0EEEvNS_9FwdParamsE,@"STO_CUDA_ENTRY STV_DEFAULT"
_ZN10layer_norm13ln_fwd_kernelINS_13Kernel_traitsIf13__nv_bfloat16fS2_fjLj8192ELj1ELj1ELj8ELj16ENS_18Kernel_traits_baseILj8192EfS2_fS2_fjLj256EEEEELb0ELb0ELb0ELb0EEEvNS_9FwdParamsE:
.text._ZN10layer_norm13ln_fwd_kernelINS_13Kernel_traitsIf13__nv_bfloat16fS2_fjLj8192ELj1ELj1ELj8ELj16ENS_18Kernel_traits_baseILj8192EfS2_fS2_fjLj256EEEEELb0ELb0ELb0ELb0EEEvNS_9FwdParamsE:
        /* <DEDUP_REMOVED lines=29> */
[----:B------:R-:W-:Y:S02]  /*01d0*/  @P1 IADD3 R19, PT, PT, R19, 0x100, RZ ;  /* 0x0000010013131810 */ /* 0x000fe40007ffe0ff */
[----:B------:R0:W5:Y:S01]  /*01e0*/  @P1 LDG.E.128 R48, desc[UR8][R10.64+0x10] ;  /* 0x000010080a301981 */ /* 0x000162000c1e1d00 */
[----:B------:R-:W1:Y:S03]  /*01f0*/  @P0 LDC.64 R4, c[0x0][0x3d0] ;  /* 0x0000f400ff040b82 */ /* 0x000e660000000a00 */
[----:B------:R0:W5:Y:S01]  /*0200*/  @P1 LD.E.128 R44, desc[UR8][R12.64] ;  /* 0x000000080c2c1980 */ /* 0x000162000c101d00 */
[----:B--2---:R-:W-:-:S03]  /*0210*/  @P2 IMAD.WIDE.U32 R14, R19, 0x20, R14 ;  /* 0x00000020130e2825 */ /* 0x004fc600078e000e */
[----:B------:R0:W5:Y:S01]  /*0220*/  @P1 LD.E.128 R40, desc[UR8][R12.64+0x10] ;  /* 0x000010080c281980 */ /* 0x000162000c101d00 */
[----:B------:R-:W2:Y:S03]  /*0230*/  @P0 LDC.64 R8, c[0x0][0x438] ;  /* 0x00010e00ff080b82 */ /* 0x000ea60000000a00 */
[----:B------:R0:W5:Y:S01]  /*0240*/  @P2 LDG.E.128 R36, desc[UR8][R14.64] ;  /* 0x000000080e242981 */ /* 0x000162000c1e1d00 */
[----:B---3--:R-:W-:-:S03]  /*0250*/  @P2 IMAD.WIDE.U32 R16, R19, 0x20, R16 ;  /* 0x0000002013102825 */ /* 0x008fc600078e0010 */
[----:B------:R0:W5:Y:S04]  /*0260*/  @P2 LDG.E.128 R32, desc[UR8][R14.64+0x10] ;  /* 0x000010080e202981 */ /* 0x000168000c1e1d00 */
[----:B------:R0:W5:Y:S04]  /*0270*/  @P2 LD.E.128 R28, desc[UR8][R16.64] ;  /* 0x00000008101c2980 */ /* 0x000168000c101d00 */
[----:B------:R0:W5:Y:S01]  /*0280*/  @P2 LD.E.128 R24, desc[UR8][R16.64+0x10] ;  /* 0x0000100810182980 */ /* 0x000162000c101d00 */
[----:B-1----:R-:W-:-:S05]  /*0290*/  @P0 IMAD.WIDE.U32 R4, R2, 0x20, R4 ;  /* 0x0000002002040825 */ /* 0x002fca00078e0004 */
[----:B------:R0:W5:Y:S01]  /*02a0*/  @P0 LDG.E.128 R68, desc[UR8][R4.64] ;  /* 0x0000000804440981 */ /* 0x000162000c1e1d00 */
[----:B--2---:R-:W-:-:S03]  /*02b0*/  @P0 IMAD.WIDE.U32 R8, R2, 0x20, R8 ;  /* 0x0000002002080825 */ /* 0x004fc600078e0008 */
        /* <DEDUP_REMOVED lines=15> */
.L_x_10808:
        /* <DEDUP_REMOVED lines=11> */
[----:B------:R-:W-:Y:S01]  /*0460*/  @P1 IADD3 R31, PT, PT, R31, 0x100, RZ ;  /* 0x000001001f1f1810 */ /* 0x000fe20007ffe0ff */
[----:B------:R-:W5:Y:S04]  /*0470*/  @P1 LDG.E.128 R52, desc[UR8][R4.64] ;  /* 0x0000000804341981 */ /* 0x000f68000c1e1d00 */
[C---:B-1----:R-:W-:Y:S01]  /*0480*/  @P2 IMAD.WIDE.U32 R42, R31.reuse, 0x20, R26 ;  /* 0x000000201f2a2825 */ /* 0x042fe200078e001a */
[----:B------:R-:W5:Y:S01]  /*0490*/  @P1 LDG.E.128 R48, desc[UR8][R4.64+0x10] ;  /* 0x0000100804301981 */ /* 0x000f62000c1e1d00 */
[----:B------:R-:W-:Y:S02]  /*04a0*/  @P2 IADD3 R31, PT, PT, R31, 0x100, RZ ;  /* 0x000001001f1f2810 */ /* 0x000fe40007ffe0ff */
[----:B--2---:R-:W-:Y:S01]  /*04b0*/  @P0 IMAD.WIDE.U32 R28, R2, 0x20, R24 ;  /* 0x00000020021c0825 */ /* 0x004fe200078e0018 */
[----:B------:R-:W5:Y:S01]  /*04c0*/  @P2 LDG.E.128 R36, desc[UR8][R42.64] ;  /* 0x000000082a242981 */ /* 0x000f62000c1e1d00 */
[----:B------:R-:W-:-:S02]  /*04d0*/  CS2R R26, SRZ ;  /* 0x00000000001a7805 */ /* 0x000fc4000001ff00 */
[----:B------:R-:W-:Y:S02]  /*04e0*/  CS2R R24, SRZ ;  /* 0x0000000000187805 */ /* 0x000fe4000001ff00 */
[----:B------:R-:W-:Y:S01]  /*04f0*/  CS2R R46, SRZ ;  /* 0x00000000002e7805 */ /* 0x000fe2000001ff00 */
[----:B------:R-:W5:Y:S01]  /*0500*/  @P0 LDG.E.128 R68, desc[UR8][R28.64] ;  /* 0x000000081c440981 */ /* 0x000f62000c1e1d00 */
[----:B0-----:R-:W-:-:S03]  /*0510*/  @P3 IMAD.WIDE.U32 R40, R31, 0x20, R40 ;  /* 0x000000201f283825 */ /* 0x001fc600078e0028 */
[----:B------:R0:W5:Y:S01]  /*0520*/  @P0 LDG.E.128 R64, desc[UR8][R28.64+0x10] ;  /* 0x000010081c400981 */ /* 0x000162000c1e1d00 */
[----:B------:R-:W-:Y:S02]  /*0530*/  CS2R R30, SRZ ;  /* 0x00000000001e7805 */ /* 0x000fe4000001ff00 */
[----:B------:R-:W-:Y:S02]  /*0540*/  CS2R R44, SRZ ;  /* 0x00000000002c7805 */ /* 0x000fe4000001ff00 */
[----:B------:R-:W-:Y:S01]  /*0550*/  CS2R R58, SRZ ;  /* 0x00000000003a7805 */ /* 0x000fe2000001ff00 */
[----:B------:R1:W5:Y:S01]  /*0560*/  @P2 LDG.E.128 R32, desc[UR8][R42.64+0x10] ;  /* 0x000010082a202981 */ /* 0x000362000c1e1d00 */
[----:B------:R-:W-:Y:S02]  /*0570*/  CS2R R56, SRZ ;  /* 0x0000000000387805 */ /* 0x000fe4000001ff00 */
[----:B------:R-:W-:Y:S02]  /*0580*/  CS2R R62, SRZ ;  /* 0x00000000003e7805 */ /* 0x000fe4000001ff00 */
[----:B------:R-:W-:Y:S01]  /*0590*/  CS2R R60, SRZ ;  /* 0x00000000003c7805 */ /* 0x000fe2000001ff00 */
[----:B------:R-:W5:Y:S01]  /*05a0*/  @P3 LDG.E.128 R20, desc[UR8][R40.64] ;  /* 0x0000000828143981 */ /* 0x000f62000c1e1d00 */
[----:B------:R-:W-:-:S02]  /*05b0*/  @P3 CS2R R10, SRZ ;  /* 0x00000000000a3805 */ /* 0x000fc4000001ff00 */
[----:B0-----:R-:W-:Y:S02]  /*05c0*/  CS2R R28, SRZ ;  /* 0x00000000001c7805 */ /* 0x001fe4000001ff00 */
[----:B------:R-:W-:Y:S01]  /*05d0*/  @P3 CS2R R8, SRZ ;  /* 0x0000000000083805 */ /* 0x000fe2000001ff00 */
[----:B------:R0:W5:Y:S01]  /*05e0*/  @P3 LDG.E.128 R16, desc[UR8][R40.64+0x10] ;  /* 0x0000100828103981 */ /* 0x000162000c1e1d00 */
[----:B------:R-:W-:Y:S02]  /*05f0*/  @P3 CS2R R14, SRZ ;  /* 0x00000000000e3805 */ /* 0x000fe4000001ff00 */
[----:B-1----:R-:W-:Y:S02]  /*0600*/  CS2R R42, SRZ ;  /* 0x00000000002a7805 */ /* 0x002fe4000001ff00 */
[----:B------:R-:W-:Y:S02]  /*0610*/  @P3 CS2R R12, SRZ ;  /* 0x00000000000c3805 */ /* 0x000fe4000001ff00 */
[----:B0-----:R-:W-:-:S07]  /*0620*/  CS2R R40, SRZ ;  /* 0x0000000000287805 */ /* 0x001fce000001ff00 */
.L_x_10809:
[----:B------:R-:W-:Y:S05]  /*0630*/  BSYNC.RECONVERGENT B0 ;  /* 0x0000000000007941 */ /* 0x000fea0003800200 */
.L_x_10807:
[----:B------:R-:W1:Y:S02]  /*0640*/  LDCU UR4, c[0x0][0x384] ;  /* 0x00007080ff0477ac */ /* 0x000e640008000800 */
[----:B-1----:R-:W-:-:S06]  /*0650*/  UISETP.GE.AND UP0, UPT, UR6, UR4, UPT ;  /* 0x000000040600728c */ /* 0x002fcc000bf06270 */
[----:B------:R-:W-:-:S13]  /*0660*/  PLOP3.LUT P0, PT, PT, PT, UP0, 0x80, 0x8 ;  /* 0x000000000008781c */ /* 0x000fda0003f0f008 */
[----:B------:R-:W-:Y:S05]  /*0670*/  @P0 EXIT ;  /* 0x000000000000094d */ /* 0x000fea0003800000 */
[----:B------:R-:W-:Y:S01]  /*0680*/  SHF.R.S32.HI R74, RZ, 0x3, R74 ;  /* 0x00000003ff4a7819 */ /* 0x000fe2000001144a */
[----:B------:R-:W1:Y:S03]  /*0690*/  LDCU.64 UR10, c[0x0][0x3e0] ;  /* 0x00007c00ff0a77ac */ /* 0x000e660008000a00 */
[C---:B0-----:R-:W-:Y:S01]  /*06a0*/  LOP3.LUT R4, R74.reuse, 0xff, RZ, 0xc0, !PT ;  /* 0x000000ff4a047812 */ /* 0x041fe200078ec0ff */
[----:B------:R-:W0:Y:S01]  /*06b0*/  LDCU.U8 UR4, c[0x0][0x410] ;  /* 0x00008200ff0477ac */ /* 0x000e220008000000 */
[----:B------:R-:W-:Y:S02]  /*06c0*/  LOP3.LUT R5, R74, 0xffffff00, RZ, 0xc0, !PT ;  /* 0xffffff004a057812 */ /* 0x000fe400078ec0ff */
[----:B------:R-:W-:Y:S01]  /*06d0*/  VIADDMNMX R7, R4, -R7, RZ, !PT ;  /* 0x8000000704077246 */ /* 0x000fe200078001ff */
[----:B------:R-:W2:Y:S03]  /*06e0*/  LDCU UR15, c[0x0][0x388] ;  /* 0x00007100ff0f77ac */ /* 0x000ea60008000800 */
[----:B------:R-:W-:Y:S01]  /*06f0*/  VIMNMX R72, PT, PT, R7, 0x20, PT ;  /* 0x0000002007487848 */ /* 0x000fe20003fe0100 */
[----:B------:R-:W-:Y:S01]  /*0700*/  IMAD R7, R6, -0x20, R4 ;  /* 0xffffffe006077824 */ /* 0x000fe200078e0204 */
[----:B------:R-:W3:Y:S02]  /*0710*/  LDCU UR14, c[0x0][0x400] ;  /* 0x00008000ff0e77ac */ /* 0x000ee40008000800 */
[----:B------:R-:W-:-:S02]  /*0720*/  LEA R72, R72, R5, 0x3 ;  /* 0x0000000548487211 */ /* 0x000fc400078e18ff */
[----:B------:R-:W-:Y:S01]  /*0730*/  VIMNMX R7, PT, PT, RZ, R7, !PT ;  /* 0x00000007ff077248 */ /* 0x000fe20007fe0100 */
[----:B-1----:R-:W-:Y:S01]  /*0740*/  UISETP.NE.U32.AND UP0, UPT, UR10, URZ, UPT ;  /* 0x000000ff0a00728c */ /* 0x002fe2000bf05070 */
[----:B------:R-:W-:Y:S01]  /*0750*/  I2FP.F32.U32 R72, R72 ;  /* 0x0000004800487245 */ /* 0x000fe20000201000 */
[----:B------:R-:W1:Y:S01]  /*0760*/  LDCU.64 UR12, c[0x0][0x3a0] ;  /* 0x00007400ff0c77ac */ /* 0x000e620008000a00 */
[----:B------:R-:W-:Y:S02]  /*0770*/  VIMNMX R74, PT, PT, R7, 0x20, PT ;  /* 0x00000020074a7848 */ /* 0x000fe40003fe0100 */
[----:B------:R4:W1:Y:S01]  /*0780*/  MUFU.RCP R4, R72 ;  /* 0x0000004800047308 */ /* 0x0008620000001000 */
[----:B------:R-:W1:Y:S01]  /*0790*/  LDCU.64 UR16, c[0x0][0x380] ;  /* 0x00007000ff1077ac */ /* 0x000e620008000a00 */
[----:B------:R-:W-:Y:S01]  /*07a0*/  LEA R5, R74, R5, 0x3 ;  /* 0x000000054a057211 */ /* 0x000fe200078e18ff */
[----:B------:R-:W-:Y:S02]  /*07b0*/  UISETP.NE.AND.EX UP0, UPT, UR11, URZ, UPT, UP0 ;  /* 0x000000ff0b00728c */ /* 0x000fe4000bf05300 */
[----:B------:R-:W-:-:S02]  /*07c0*/  UPLOP3.LUT UP2, UPT, UPT, UPT, UPT, 0x40, 0x4 ;  /* 0x000000000004789c */ /* 0x000fc40003f4e870 */
[----:B0-2---:R-:W-:-:S11]  /*07d0*/  UISETP.NE.AND UP3, UPT, UR4, URZ, UPT ;  /* 0x000000ff0400728c */ /* 0x005fd6000bf65270 */
.L_x_10834:
[----:B0-----:R-:W0:Y:S01]  /*07e0*/  @UP0 LDCU.64 UR4, c[0x0][0x3e0] ;  /* 0x00007c00ff0407ac */ /* 0x001e220008000a00 */
[----:B------:R-:W-:Y:S01]  /*07f0*/  PLOP3.LUT P0, PT, PT, PT, UP0, 0x80, 0x8 ;  /* 0x000000000008781c */ /* 0x000fe20003f0f008 */
[----:B0-----:R-:W-:-:S06]  /*0800*/  @UP0 UIMAD.WIDE UR4, UR6, 0x2, UR4 ;  /* 0x00000002060408a5 */ /* 0x001fcc000f8e0204 */
[----:B-123--:R-:W-:Y:S02]  /*0810*/  MOV R100, UR4 ;  /* 0x0000000400647c02 */ /* 0x00efe40008000f00 */
        /* <DEDUP_REMOVED lines=16> */
[----:B0-----:R-:W-:-:S06]  /*0920*/  IMAD.WIDE.U32 R100, R7, 0x10, R100 ;  /* 0x0000001007647825 */ /* 0x001fcc00078e0064 */
[----:B------:R-:W5:Y:S01]  /*0930*/  LDG.E.128 R100, desc[UR8][R100.64] ;  /* 0x0000000864647981 */ /* 0x000f62000c1e1d00 */
[----:B-1----:R-:W-:-:S04]  /*0940*/  UISETP.NE.U32.AND UP1, UPT, UR12, URZ, UPT ;  /* 0x000000ff0c00728c */ /* 0x002fc8000bf25070 */
[----:B------:R-:W-:-:S09]  /*0950*/  UISETP.NE.AND.EX UP1, UPT, UR13, URZ, UPT, UP1 ;  /* 0x000000ff0d00728c */ /* 0x000fd2000bf25310 */
[----:B------:R-:W-:Y:S05]  /*0960*/  BRA.U !UP1, `(.L_x_10812) ;  /* 0x0000000109647547 */ /* 0x000fea000b800000 */
        /* <DEDUP_REMOVED lines=25> */
.L_x_10812:
        /* <DEDUP_REMOVED lines=20> */
.L_x_10813:
[----:B------:R-:W0:Y:S01]  /*0c40*/  LDC.64 R100, c[0x0][0x3a8] ;  /* 0x0000ea00ff647b82 */ /* 0x000e220000000a00 */
[C---:B------:R-:W-:Y:S01]  /*0c50*/  IADD3 R108, PT, PT, R7.reuse, 0x100, RZ ;  /* 0x00000100076c7810 */ /* 0x040fe20007ffe0ff */
[----:B0-----:R-:W-:-:S05]  /*0c60*/  IMAD.WIDE.U32 R100, R7, 0x20, R100 ;  /* 0x0000002007647825 */ /* 0x001fca00078e0064 */
[----:B------:R0:W-:Y:S04]  /*0c70*/  STG.E.128 desc[UR8][R100.64], R104 ;  /* 0x0000006864007986 */ /* 0x0001e8000c101d08 */
[----:B------:R0:W-:Y:S02]  /*0c80*/  STG.E.128 desc[UR8][R100.64+0x10], R96 ;  /* 0x0000106064007986 */ /* 0x0001e4000c101d08 */
.L_x_10811:
[----:B-1-3--:R-:W-:Y:S05]  /*0c90*/  BSYNC.RECONVERGENT B0 ;  /* 0x0000000000007941 */ /* 0x00afea0003800200 */
.L_x_10810:
[----:B------:R-:W-:Y:S01]  /*0ca0*/  ISETP.GE.U32.AND P0, PT, R3, 0x200, PT ;  /* 0x000002000300780c */ /* 0x000fe20003f06070 */
[----:B------:R-:W-:-:S12]  /*0cb0*/  BSSY.RECONVERGENT B0, `(.L_x_10814) ;  /* 0x000003a000007945 */ /* 0x000fd80003800200 */
[----:B------:R-:W-:Y:S05]  /*0cc0*/  @!P0 BRA `(.L_x_10815) ;  /* 0x0000000000e08947 */ /* 0x000fea0003800000 */
[----:B----4-:R-:W1:Y:S02]  /*0cd0*/  LDC.64 R72, c[0x0][0x390] ;  /* 0x0000e400ff487b82 */ /* 0x010e640000000a00 */
        /* <DEDUP_REMOVED lines=30> */
.L_x_10816:
        /* <DEDUP_REMOVED lines=20> */
.L_x_10817:
[----:B------:R-:W0:Y:S02]  /*1000*/  LDC.64 R100, c[0x0][0x3a8] ;  /* 0x0000ea00ff647b82 */ /* 0x000e240000000a00 */
[C---:B0-----:R-:W-:Y:S01]  /*1010*/  IMAD.WIDE.U32 R100, R108.reuse, 0x20, R100 ;  /* 0x000000206c647825 */ /* 0x041fe200078e0064 */
[----:B------:R-:W-:-:S04]  /*1020*/  IADD3 R108, PT, PT, R108, 0x100, RZ ;  /* 0x000001006c6c7810 */ /* 0x000fc80007ffe0ff */
[----:B------:R1:W-:Y:S04]  /*1030*/  STG.E.128 desc[UR8][R100.64], R72 ;  /* 0x0000004864007986 */ /* 0x0003e8000c101d08 */
[----:B------:R1:W-:Y:S02]  /*1040*/  STG.E.128 desc[UR8][R100.64+0x10], R76 ;  /* 0x0000104c64007986 */ /* 0x0003e4000c101d08 */
.L_x_10815:
[----:B------:R-:W-:Y:S05]  /*1050*/  BSYNC.RECONVERGENT B0 ;  /* 0x0000000000007941 */ /* 0x000fea0003800200 */
.L_x_10814:
        /* <DEDUP_REMOVED lines=34> */
.L_x_10820:
        /* <DEDUP_REMOVED lines=20> */
.L_x_10821:
[----:B------:R-:W0:Y:S02]  /*13c0*/  LDC.64 R100, c[0x0][0x3a8] ;  /* 0x0000ea00ff647b82 */ /* 0x000e240000000a00 */
[C---:B0-----:R-:W-:Y:S01]  /*13d0*/  IMAD.WIDE.U32 R100, R108.reuse, 0x20, R100 ;  /* 0x000000206c647825 */ /* 0x041fe200078e0064 */
[----:B------:R-:W-:-:S04]  /*13e0*/  IADD3 R108, PT, PT, R108, 0x100, RZ ;  /* 0x000001006c6c7810 */ /* 0x000fc80007ffe0ff */
[----:B------:R2:W-:Y:S04]  /*13f0*/  STG.E.128 desc[UR8][R100.64], R80 ;  /* 0x0000005064007986 */ /* 0x0005e8000c101d08 */
[----:B------:R2:W-:Y:S02]  /*1400*/  STG.E.128 desc[UR8][R100.64+0x10], R84 ;  /* 0x0000105464007986 */ /* 0x0005e4000c101d08 */
.L_x_10819:
[----:B------:R-:W-:Y:S05]  /*1410*/  BSYNC.RECONVERGENT B0 ;  /* 0x0000000000007941 */ /* 0x000fea0003800200 */
.L_x_10818:
        /* <DEDUP_REMOVED lines=34> */
.L_x_10824:
        /* <DEDUP_REMOVED lines=20> */
.L_x_10825:
[----:B------:R-:W0:Y:S02]  /*1780*/  LDC.64 R100, c[0x0][0x3a8] ;  /* 0x0000ea00ff647b82 */ /* 0x000e240000000a00 */
[----:B0-----:R-:W-:-:S05]  /*1790*/  IMAD.WIDE.U32 R100, R108, 0x20, R100 ;  /* 0x000000206c647825 */ /* 0x001fca00078e0064 */
[----:B------:R3:W-:Y:S04]  /*17a0*/  STG.E.128 desc[UR8][R100.64], R88 ;  /* 0x0000005864007986 */ /* 0x0007e8000c101d08 */
[----:B------:R3:W-:Y:S02]  /*17b0*/  STG.E.128 desc[UR8][R100.64+0x10], R92 ;  /* 0x0000105c64007986 */ /* 0x0007e4000c101d08 */
.L_x_10823:
[----:B------:R-:W-:Y:S05]  /*17c0*/  BSYNC.RECONVERGENT B0 ;  /* 0x0000000000007941 */ /* 0x000fea0003800200 */
.L_x_10822:
[----:B0123--:R-:W-:Y:S01]  /*17d0*/  FADD.FTZ R100, RZ, R104 ;  /* 0x00000068ff647221 */ /* 0x00ffe20000010000 */
[C---:B------:R-:W-:Y:S01]  /*17e0*/  ISETP.GT.U32.AND P6, PT, R3.reuse, 0x1ff, PT ;  /* 0x000001ff0300780c */ /* 0x040fe20003fc4070 */
[----:B------:R-:W0:Y:S01]  /*17f0*/  S2UR UR5, SR_CgaCtaId ;  /* 0x00000000000579c3 */ /* 0x000e220000008800 */
[----:B------:R-:W-:Y:S01]  /*1800*/  ISETP.GT.U32.AND P5, PT, R3, 0x2ff, PT ;  /* 0x000002ff0300780c */ /* 0x000fe20003fa4070 */
[----:B------:R-:W-:Y:S01]  /*1810*/  FADD.FTZ R101, R105, R100 ;  /* 0x0000006469657221 */ /* 0x000fe20000010000 */
[----:B------:R-:W-:Y:S01]  /*1820*/  ISETP.GT.U32.AND P4, PT, R3, 0x3ff, PT ;  /* 0x000003ff0300780c */ /* 0x000fe20003f84070 */
[----:B------:R-:W-:Y:S01]  /*1830*/  UMOV UR4, 0x400 ;  /* 0x0000040000047882 */ /* 0x000fe20000000000 */
[----:B------:R-:W-:Y:S01]  /*1840*/  BSSY.RECONVERGENT B0, `(.L_x_10826) ;  /* 0x00000e9000007945 */ /* 0x000fe20003800200 */
[----:B------:R-:W-:-:S04]  /*1850*/  FADD.FTZ R100, R106, R101 ;  /* 0x000000656a647221 */ /* 0x000fc80000010000 */
        /* <DEDUP_REMOVED lines=100> */
[--C-:B------:R-:W-:Y:S02]  /*1ea0*/  FADD.FTZ R110, R92, -R102.reuse ;  /* 0x800000665c6e7221 */ /* 0x100fe40000010000 */
[----:B------:R-:W-:Y:S01]  /*1eb0*/  @!P5 LEA R112, R6, UR4, 0x3 ;  /* 0x000000040670dc11 */ /* 0x000fe2000f8e18ff */
        /* <DEDUP_REMOVED lines=8> */
[----:B------:R-:W-:-:S04]  /*1f40*/  ISETP.NE.AND P4, PT, R6, RZ, PT ;  /* 0x000000ff0600720c */ /* 0x000fc80003f85270 */
[----:B------:R-:W0:Y:S02]  /*1f50*/  SHFL.BFLY PT, R101, R100, 0x1, 0x1f ;  /* 0x0c201f0064657f89 */ /* 0x000e2400000e0000 */
[----:B0-----:R-:W-:-:S07]  /*1f60*/  FADD.FTZ R101, R100, R101 ;  /* 0x0000006564657221 */ /* 0x001fce0000010000 */
[----:B------:R-:W-:Y:S01]  /*1f70*/  @!P4 SHF.R.U32.HI R100, RZ, 0x2, R0 ;  /* 0x00000002ff64c819 */ /* 0x000fe20000011600 */
[----:B------:R-:W0:Y:S03]  /*1f80*/  SHFL.BFLY PT, R108, R101, 0x2, 0x1f ;  /* 0x0c401f00656c7f89 */ /* 0x000e2600000e0000 */
[----:B------:R-:W-:Y:S01]  /*1f90*/  @!P4 LOP3.LUT R111, R100, 0x38, RZ, 0xc0, !PT ;  /* 0x00000038646fc812 */ /* 0x000fe200078ec0ff */
[----:B0-----:R-:W-:Y:S01]  /*1fa0*/  FADD.FTZ R108, R101, R108 ;  /* 0x0000006c656c7221 */ /* 0x001fe20000010000 */
[----:B------:R-:W-:-:S04]  /*1fb0*/  CS2R R100, SRZ ;  /* 0x0000000000647805 */ /* 0x000fc8000001ff00 */
[----:B------:R-:W0:Y:S02]  /*1fc0*/  SHFL.BFLY PT, R103, R108, 0x4, 0x1f ;  /* 0x0c801f006c677f89 */ /* 0x000e2400000e0000 */
[----:B0-----:R-:W-:-:S05]  /*1fd0*/  FADD.FTZ R109, R108, R103 ;  /* 0x000000676c6d7221 */ /* 0x001fca0000010000 */
[----:B------:R-:W0:Y:S02]  /*1fe0*/  SHFL.BFLY PT, R110, R109, 0x8, 0x1f ;  /* 0x0d001f006d6e7f89 */ /* 0x000e2400000e0000 */
[----:B0-----:R-:W-:-:S05]  /*1ff0*/  FADD.FTZ R110, R109, R110 ;  /* 0x0000006e6d6e7221 */ /* 0x001fca0000010000 */
[----:B------:R-:W0:Y:S02]  /*2000*/  SHFL.BFLY PT, R103, R110, 0x10, 0x1f ;  /* 0x0e001f006e677f89 */ /* 0x000e2400000e0000 */
[----:B0-----:R-:W-:Y:S01]  /*2010*/  FADD.FTZ R103, R110, R103 ;  /* 0x000000676e677221 */ /* 0x001fe20000010000 */
[----:B------:R-:W-:Y:S01]  /*2020*/  HFMA2 R110, -RZ, RZ, 0, 0 ;  /* 0x00000000ff6e7431 */ /* 0x000fe200000001ff */
[----:B------:R-:W-:-:S03]  /*2030*/  @!P5 MOV R110, R5 ;  /* 0x00000005006ed202 */ /* 0x000fc60000000f00 */
[----:B------:R0:W-:Y:S01]  /*2040*/  @!P4 STS.64 [R111+UR4], R102 ;  /* 0x000000666f00c988 */ /* 0x0001e20008000a04 */
[----:B------:R-:W-:Y:S01]  /*2050*/  BAR.SYNC.DEFER_BLOCKING 0x0 ;  /* 0x0000000000007b1d */ /* 0x000fe20000010000 */
[----:B------:R-:W-:-:S05]  /*2060*/  ISETP.NE.AND P4, PT, R0, RZ, PT ;  /* 0x000000ff0000720c */ /* 0x000fca0003f85270 */
[----:B------:R-:W1:Y:S01]  /*2070*/  SHFL.DOWN PT, R113, R110, 0x4, 0x1f ;  /* 0x08801f006e717f89 */ /* 0x000e6200000e0000 */
[----:B0-----:R-:W-:-:S03]  /*2080*/  I2FP.F32.S32 R111, R110 ;  /* 0x0000006e006f7245 */ /* 0x001fc60000201400 */
[----:B------:R-:W-:Y:S01]  /*2090*/  @!P5 LDS.64 R100, [R112] ;  /* 0x000000007064d984 */ /* 0x000fe20000000a00 */
[----:B------:R-:W-:Y:S02]  /*20a0*/  PLOP3.LUT P5, PT, PT, PT, UP3, 0x40, 0x4 ;  /* 0x000000000004781c */ /* 0x000fe40003fae838 */
[----:B-1----:R-:W-:Y:S02]  /*20b0*/  IADD3 R117, PT, PT, R113, R110, RZ ;  /* 0x0000006e71757210 */ /* 0x002fe40007ffe0ff */
[----:B------:R-:W-:Y:S02]  /*20c0*/  I2FP.F32.S32 R116, R113 ;  /* 0x0000007100747245 */ /* 0x000fe40000201400 */
[----:B------:R-:W-:Y:S01]  /*20d0*/  I2FP.F32.S32 R108, R117 ;  /* 0x00000075006c7245 */ /* 0x000fe20000201400 */
[----:B------:R-:W0:Y:S03]  /*20e0*/  SHFL.DOWN PT, R102, R117, 0x2, 0x1f ;  /* 0x08401f0075667f89 */ /* 0x000e2600000e0000 */
[----:B------:R-:W1:Y:S01]  /*20f0*/  MUFU.RCP R109, R108 ;  /* 0x0000006c006d7308 */ /* 0x000e620000001000 */
[----:B0-----:R-:W-:Y:S01]  /*2100*/  I2FP.F32.S32 R113, R102 ;  /* 0x0000006600717245 */ /* 0x001fe20000201400 */
[----:B------:R-:W0:Y:S04]  /*2110*/  SHFL.DOWN PT, R115, R100, 0x4, 0x1f ;  /* 0x08801f0064737f89 */ /* 0x000e2800000e0000 */
[----:B------:R-:W2:Y:S01]  /*2120*/  SHFL.DOWN PT, R114, R101, 0x4, 0x1f ;  /* 0x08801f0065727f89 */ /* 0x000ea200000e0000 */
[C---:B0-----:R-:W-:Y:S01]  /*2130*/  FMUL.FTZ R112, R115.reuse, R116 ;  /* 0x0000007473707220 */ /* 0x041fe20000410000 */
[----:B------:R-:W-:-:S03]  /*2140*/  FADD.FTZ R115, -R115, R100 ;  /* 0x0000006473737221 */ /* 0x000fc60000010100 */
[----:B------:R-:W-:Y:S01]  /*2150*/  FFMA.FTZ R112, R111, R100, R112 ;  /* 0x000000646f707223 */ /* 0x000fe20000010070 */
[----:B------:R-:W-:Y:S01]  /*2160*/  FMUL.FTZ R115, R115, R115 ;  /* 0x0000007373737220 */ /* 0x000fe20000410000 */
[----:B------:R-:W-:Y:S01]  /*2170*/  IADD3 R100, PT, PT, R117, R102, RZ ;  /* 0x0000006675647210 */ /* 0x000fe20007ffe0ff */
[----:B--2---:R-:W-:Y:S01]  /*2180*/  FADD.FTZ R114, R114, R101 ;  /* 0x0000006572727221 */ /* 0x004fe20000010000 */
[----:B-1----:R-:W-:Y:S01]  /*2190*/  FMUL.FTZ R103, R109, R112 ;  /* 0x000000706d677220 */ /* 0x002fe20000410000 */
[----:B------:R-:W-:Y:S01]  /*21a0*/  FMUL.FTZ R115, R115, R111 ;  /* 0x0000006f73737220 */ /* 0x000fe20000410000 */
[----:B------:R-:W-:-:S03]  /*21b0*/  I2FP.F32.S32 R101, R100 ;  /* 0x0000006400657245 */ /* 0x000fc60000201400 */
[----:B------:R-:W0:Y:S01]  /*21c0*/  SHFL.DOWN PT, R110, R103, 0x2, 0x1f ;  /* 0x08401f00676e7f89 */ /* 0x000e2200000e0000 */
[----:B------:R-:W-:Y:S01]  /*21d0*/  FMUL.FTZ R115, R115, R116 ;  /* 0x0000007473737220 */ /* 0x000fe20000410000 */
[----:B------:R-:W1:Y:S03]  /*21e0*/  MUFU.RCP R112, R101 ;  /* 0x0000006500707308 */ /* 0x000e660000001000 */
[----:B------:R-:W-:Y:S02]  /*21f0*/  FFMA.FTZ R114, R109, R115, R114 ;  /* 0x000000736d727223 */ /* 0x000fe40000010072 */
[----:B------:R-:W2:Y:S04]  /*2200*/  SHFL.DOWN PT, R109, R100, 0x1, 0x1f ;  /* 0x08201f00646d7f89 */ /* 0x000ea800000e0000 */
[----:B------:R-:W3:Y:S01]  /*2210*/  SHFL.DOWN PT, R111, R114, 0x2, 0x1f ;  /* 0x08401f00726f7f89 */ /* 0x000ee200000e0000 */
[----:B0-----:R-:W-:Y:S01]  /*2220*/  FMUL.FTZ R115, R110, R113 ;  /* 0x000000716e737220 */ /* 0x001fe20000410000 */
[----:B------:R-:W-:-:S03]  /*2230*/  FADD.FTZ R110, R103, -R110 ;  /* 0x8000006e676e7221 */ /* 0x000fc60000010000 */
[----:B------:R-:W-:Y:S01]  /*2240*/  FFMA.FTZ R115, R108, R103, R115 ;  /* 0x000000676c737223 */ /* 0x000fe20000010073 */
[----:B------:R-:W-:-:S03]  /*2250*/  FMUL.FTZ R103, R110, R110 ;  /* 0x0000006e6e677220 */ /* 0x000fc60000410000 */
[----:B-1----:R-:W-:Y:S01]  /*2260*/  FMUL.FTZ R102, R112, R115 ;  /* 0x0000007370667220 */ /* 0x002fe20000410000 */
[----:B------:R-:W-:Y:S01]  /*2270*/  FMUL.FTZ R103, R108, R103 ;  /* 0x000000676c677220 */ /* 0x000fe20000410000 */
[----:B--2---:R-:W-:Y:S01]  /*2280*/  IADD3 R108, PT, PT, R100, R109, RZ ;  /* 0x0000006d646c7210 */ /* 0x004fe20007ffe0ff */
[----:B---3--:R-:W-:Y:S02]  /*2290*/  FADD.FTZ R111, R114, R111 ;  /* 0x0000006f726f7221 */ /* 0x008fe40000010000 */
        /* <DEDUP_REMOVED lines=16> */
[----:B------:R1:W2:Y:S01]  /*23a0*/  SHFL.IDX PT, R113, R109, RZ, 0x1f ;  /* 0x00001fff6d717589 */ /* 0x0002a200000e0000 */
[----:B------:R-:W3:Y:S01]  /*23b0*/  @!P4 LDC.64 R102, c[0x0][0x3c0] ;  /* 0x0000f000ff66cb82 */ /* 0x000ee20000000a00 */
[----:B------:R-:W-:-:S05]  /*23c0*/  FFMA.FTZ R110, R108, R110, R101 ;  /* 0x0000006e6c6e7223 */ /* 0x000fca0000010065 */
[----:B------:R-:W0:Y:S01]  /*23d0*/  SHFL.IDX PT, R115, R110, RZ, 0x1f ;  /* 0x00001fff6e737589 */ /* 0x000e2200000e0000 */
[----:B-1----:R-:W-:Y:S01]  /*23e0*/  MOV R109, UR6 ;  /* 0x00000006006d7c02 */ /* 0x002fe20008000f00 */
[----:B------:R-:W1:Y:S01]  /*23f0*/  @!P4 LDC.64 R100, c[0x0][0x3c8] ;  /* 0x0000f200ff64cb82 */ /* 0x000e620000000a00 */
[----:B--2---:R-:W-:-:S03]  /*2400*/  FMUL.FTZ R108, R113, R113 ;  /* 0x00000071716c7220 */ /* 0x004fc60000410000 */
[----:B---3--:R-:W-:Y:S02]  /*2410*/  @!P4 IMAD.WIDE R102, R109, 0x4, R102 ;  /* 0x000000046d66c825 */ /* 0x008fe400078e0266 */
[----:B------:R-:W-:-:S03]  /*2420*/  FSEL R111, R108, RZ, !P5 ;  /* 0x000000ff6c6f7208 */ /* 0x000fc60006800000 */
[----:B------:R2:W-:Y:S01]  /*2430*/  @!P4 STG.E desc[UR8][R102.64], R113 ;  /* 0x000000716600c986 */ /* 0x0005e2000c101908 */
[----:B0-----:R-:W-:Y:S01]  /*2440*/  FFMA.FTZ R108, R115, UR14, R112 ;  /* 0x0000000e736c7c23 */ /* 0x001fe20008010070 */
[----:B------:R-:W-:-:S03]  /*2450*/  PLOP3.LUT P5, PT, PT, PT, UP3, 0x40, 0x4 ;  /* 0x000000000004781c */ /* 0x000fc60003fae838 */
[----:B------:R-:W-:Y:S01]  /*2460*/  FADD.FTZ R108, R108, R111 ;  /* 0x0000006f6c6c7221 */ /* 0x000fe20000010000 */
[----:B------:R-:W-:Y:S02]  /*2470*/  MOV R111, UR6 ;  /* 0x00000006006f7c02 */ /* 0x000fe40008000f00 */
[----:B------:R-:W-:-:S03]  /*2480*/  FSEL R109, R113, RZ, P5 ;  /* 0x000000ff716d7208 */ /* 0x000fc60002800000 */
[----:B------:R-:W0:Y:S01]  /*2490*/  MUFU.RSQ R108, R108 ;  /* 0x0000006c006c7308 */ /* 0x000e220000001400 */
[----:B-1----:R-:W-:-:S05]  /*24a0*/  @!P4 IMAD.WIDE R100, R111, 0x4, R100 ;  /* 0x000000046f64c825 */ /* 0x002fca00078e0264 */
[----:B0-----:R2:W-:Y:S01]  /*24b0*/  @!P4 STG.E desc[UR8][R100.64], R108 ;  /* 0x0000006c6400c986 */ /* 0x0015e2000c101908 */
[----:B------:R-:W-:Y:S05]  /*24c0*/  @!P3 BRA `(.L_x_10827) ;  /* 0x000000000080b947 */ /* 0x000fea0003800000 */
[--C-:B--2---:R-:W-:Y:S01]  /*24d0*/  FADD.FTZ R101, R104, -R109.reuse ;  /* 0x8000006d68657221 */ /* 0x104fe20000010000 */
        /* <DEDUP_REMOVED lines=10> */
[C---:B------:R-:W-:Y:S01]  /*2580*/  FMUL.FTZ R103, R108.reuse, R103 ;  /* 0x000000676c677220 */ /* 0x040fe20000410000 */
[C---:B------:R-:W-:Y:S01]  /*2590*/  FMUL.FTZ R113, R108.reuse, R113 ;  /* 0x000000716c717220 */ /* 0x040fe20000410000 */
[C---:B------:R-:W-:Y:S01]  /*25a0*/  FMUL.FTZ R112, R108.reuse, R115 ;  /* 0x000000736c707220 */ /* 0x040fe20000410000 */
[----:B------:R-:W-:Y:S01]  /*25b0*/  F2FP.BF16.F32.PACK_AB R100, R101, R100 ;  /* 0x000000646564723e */ /* 0x000fe200000010ff */
[----:B------:R-:W-:Y:S01]  /*25c0*/  FADD.FTZ R101, R107, -R109 ;  /* 0x8000006d6b657221 */ /* 0x000fe20000010000 */
[----:B------:R-:W-:Y:S01]  /*25d0*/  FMUL.FTZ R117, R108, R117 ;  /* 0x000000756c757220 */ /* 0x000fe20000410000 */
[----:B------:R-:W-:Y:S01]  /*25e0*/  FFMA.FTZ R113, R113, R64, R56 ;  /* 0x0000004071717223 */ /* 0x000fe20000010038 */
[----:B------:R-:W-:Y:S01]  /*25f0*/  FFMA.FTZ R112, R112, R65, R57 ;  /* 0x0000004170707223 */ /* 0x000fe20000010039 */
[----:B------:R-:W-:Y:S01]  /*2600*/  FMUL.FTZ R102, R108, R101 ;  /* 0x000000656c667220 */ /* 0x000fe20000410000 */
[----:B------:R-:W-:-:S03]  /*2610*/  FADD.FTZ R101, R99, -R109 ;  /* 0x8000006d63657221 */ /* 0x000fc60000010000 */
        /* <DEDUP_REMOVED lines=11> */
.L_x_10827:
[----:B------:R-:W-:Y:S05]  /*26d0*/  BSYNC.RECONVERGENT B0 ;  /* 0x0000000000007941 */ /* 0x000fea0003800200 */
.L_x_10826:
[----:B------:R-:W-:Y:S04]  /*26e0*/  BSSY.RECONVERGENT B0, `(.L_x_10828) ;  /* 0x0000022000007945 */ /* 0x000fe80003800200 */
[----:B------:R-:W-:Y:S05]  /*26f0*/  @!P0 BRA `(.L_x_10829) ;  /* 0x0000000000808947 */ /* 0x000fea0003800000 */
[--C-:B0-2---:R-:W-:Y:S01]  /*2700*/  FADD.FTZ R101, R72, -R109.reuse ;  /* 0x8000006d48657221 */ /* 0x105fe20000010000 */
        /* <DEDUP_REMOVED lines=31> */
.L_x_10829:
[----:B------:R-:W-:Y:S05]  /*2900*/  BSYNC.RECONVERGENT B0 ;  /* 0x0000000000007941 */ /* 0x000fea0003800200 */
.L_x_10828:
        /* <DEDUP_REMOVED lines=34> */
.L_x_10831:
[----:B------:R-:W-:Y:S05]  /*2b30*/  BSYNC.RECONVERGENT B0 ;  /* 0x0000000000007941 */ /* 0x000fea0003800200 */
.L_x_10830:
        /* <DEDUP_REMOVED lines=33> */
.L_x_10833:
[----:B------:R-:W-:Y:S05]  /*2d50*/  BSYNC.RECONVERGENT B0 ;  /* 0x0000000000007941 */ /* 0x000fea0003800200 */
.L_x_10832:
[----:B------:R-:W-:Y:S02]  /*2d60*/  UIADD3 UR6, UPT, UPT, UR6, UR16, URZ ;  /* 0x0000001006067290 */ /* 0x000fe4000fffe0ff */
[----:B------:R-:W-:Y:S02]  /*2d70*/  UPLOP3.LUT UP2, UPT, UPT, UPT, UP2, 0x40, 0x4 ;  /* 0x000000000004789c */ /* 0x000fe40003f4e820 */
[----:B------:R-:W-:-:S09]  /*2d80*/  UISETP.GE.AND UP1, UPT, UR6, UR17, UPT ;  /* 0x000000110600728c */ /* 0x000fd2000bf26270 */
[----:B------:R-:W-:Y:S05]  /*2d90*/  BRA.U !UP1, `(.L_x_10834) ;  /* 0xffffffd909907547 */ /* 0x000fea000b83ffff */
[----:B------:R-:W-:Y:S05]  /*2da0*/  EXIT ;  /* 0x000000000000794d */ /* 0x000fea0003800000 */
.L_x_10835:
        /* <DEDUP_REMOVED lines=13> */
.L_x_27524:


//--------------------- .text._ZN10layer_norm13ln_fwd_kernelINS_13Kernel_traitsIf13__nv_bfloat16fS2_fjLj8192ELj1ELj1ELj8ELj16ENS_18Kernel_traits_baseILj8192EfS2_fS2_fjLj256EEEEELb0ELb0ELb0ELb1EEEvNS_9FwdParamsE --------------------------
	.section	.text._ZN10layer_norm13ln_fwd_kernelINS_13Kernel_traitsIf13__nv_bfloat16fS2_fjLj8192ELj1ELj1ELj8ELj16ENS_18Kernel_traits_baseILj8192EfS2_fS2_fjLj256EEEEELb0ELb0ELb0ELb1EEEvNS_9FwdParamsE,"ax",@progbits
	.align	128
        .global         _ZN10layer_norm13ln_fwd_kernelINS_13Kernel_traitsIf13__nv_bfloat16fS2_fjLj8192ELj1ELj1ELj8ELj16ENS_18Kernel_traits_baseILj8192EfS2_fS2_fjLj256EEEEELb0ELb0ELb0ELb1EEEvNS_9FwdParamsE
        .type           _ZN10layer_norm13ln_fwd_kernelINS_13Kernel_traitsIf13__nv_bfloat16fS2_fjLj8192ELj1ELj1ELj8ELj16ENS_18Kernel_traits_baseILj8192EfS2_fS2_fjLj256EEEEELb0ELb0ELb0ELb1EEEvNS_9FwdParamsE,@function
        .size           _ZN10layer_norm13ln_fwd_kernelINS_13Kernel_traitsIf13__nv_bfloat16fS2_fjLj8192ELj1ELj1ELj8ELj16ENS_18Kernel_traits_baseILj8192EfS2_fS2_fjLj256EEEEELb0ELb0ELb0ELb1EEEvNS_9FwdParamsE,(.L_x_27525 - _ZN10layer_norm13ln_fwd_kernelINS_13Kernel_traitsIf13__nv_bfloat16fS2_fjLj8192ELj1ELj1ELj8ELj16ENS_18Kernel_traits_baseILj8192EfS2_fS2_fjLj256EEEEELb0ELb0ELb0ELb1EEEvNS_9FwdParamsE)
        .other          _ZN10layer_norm13ln_fwd_kernelINS_13Kernel_traitsIf13__nv_bfloat16fS2_fjLj8192ELj1ELj1ELj8ELj16ENS_18Kernel_traits_baseILj8192EfS2_fS2_fjLj256EEEEELb0ELb0ELb0ELb1EEEvNS_9FwdParamsE,@"STO_CUDA_ENTRY STV_DEFAULT"
_ZN10layer_norm13ln_fwd_kernelINS_13Kernel_traitsIf13__nv_bfloat16fS2_fjLj8192ELj1ELj1ELj8ELj16ENS_18Kernel_traits_baseILj8192EfS2_fS2_fjLj256EEEEELb0ELb0ELb0ELb1EEEvNS_9FwdParamsE:
.text._ZN10layer_norm13ln_fwd_kernelINS_13Kernel_traitsIf13__nv_bfloat16fS2_fjLj8192ELj1ELj1ELj8ELj16ENS_18Kernel_traits_baseILj8192EfS2_fS2_fjLj256EEEEELb0ELb0ELb0ELb1EEEvNS_9FwdParamsE:
[----:B------:R-:W-:Y:S01]  /*0000*/  LDC R1, c[0x0][0x37c] ;  /* 0x0000df00ff017b82 */ /* 0x000fe20000000800 */
[----:B------:R-:W0:Y:S01]  /*0010*/  LDCU.64 UR8, c[0x0][0x438] ;  /* 0x00008700ff0877ac */ /* 0x000e220008000a00 */
[----:B------:R-:W1:Y:S06]  /*0020*/  S2R R0, SR_TID.X ;  /* 0x0000000000007919 */ /* 0x000e6c0000002100 */
[----:B------:R-:W2:Y:S01]  /*0030*/  S2UR UR4, SR_CTAID.X ;  /* 0x00000000000479c3 */ /* 0x000ea20000002500 */
[----:B------:R-:W3:Y:S01]  /*0040*/  LDCU.64 UR6, c[0x0][0x358] ;  /* 0x00006b00ff0677ac */ /* 0x000ee20008000a00 */
[----:B0-----:R-:W-:-:S04]  /*0050*/  UISETP.NE.U32.AND UP0, UPT, UR8, URZ, UPT ;  /* 0x000000ff0800728c */ /* 0x001fc8000bf05070 */
[----:B------:R-:W-:Y:S01]  /*0060*/  UISETP.NE.AND.EX UP0, UPT, UR9, URZ, UPT, UP0 ;  /* 0x000000ff0900728c */ /* 0x000fe2000bf05300 */
[----:B--2---:R-:W-:Y:S02]  /*0070*/  MOV R3, UR4 ;  /* 0x0000000400037c02 */ /* 0x004fe40008000f00 */
[----:B-1----:R-:W-:-:S06]  /*0080*/  LOP3.LUT R2, R0, 0x1f, RZ, 0xc0, !PT ;  /* 0x0000001f00027812 */ /* 0x002fcc00078ec0ff */
[----:B---3--:R-:W-:Y:S05]  /*0090*/  BRA.U !UP0, `(.L_x_10836) ;  /* 0x0000000108547547 */ /* 0x008fea000b800000 */
        /* <DEDUP_REMOVED lines=21> */
.L_x_10836:
        /* <DEDUP_REMOVED lines=26> */
.L_x_10837:
[----:B------:R-:W1:Y:S02]  /*0390*/  LDCU UR4, c[0x0][0x384] ;  /* 0x00007080ff0477ac */ /* 0x000e640008000800 */
[----:B-1----:R-:W-:-:S13]  /*03a0*/  ISETP.GE.AND P0, PT, R3, UR4, PT ;  /* 0x0000000403007c0c */ /* 0x002fda000bf06270 */
[----:B------:R-:W-:Y:S05]  /*03b0*/  @P0 EXIT ;  /* 0x000000000000094d */ /* 0x000fea0003800000 */
[----:B0-----:R-:W0:Y:S01]  /*03c0*/  LDC.64 R4, c[0x0][0x3e0] ;  /* 0x0000f800ff047b82 */ /* 0x001e220000000a00 */
[----:B------:R-:W1:Y:S01]  /*03d0*/  LDCU.U8 UR4, c[0x0][0x410] ;  /* 0x00008200ff0477ac */ /* 0x000e620008000000 */
[----:B------:R-:W2:Y:S01]  /*03e0*/  LDCU UR10, c[0x0][0x388] ;  /* 0x00007100ff0a77ac */ /* 0x000ea20008000800 */
[----:B------:R-:W3:Y:S01]  /*03f0*/  LDCU UR11, c[0x0][0x400] ;  /* 0x00008000ff0b77ac */ /* 0x000ee20008000800 */
[----:B------:R-:W4:Y:S01]  /*0400*/  LDCU.64 UR8, c[0x0][0x3a0] ;  /* 0x00007400ff0877ac */ /* 0x000f220008000a00 */
[----:B------:R-:W-:Y:S01]  /*0410*/  UPLOP3.LUT UP1, UPT, UPT, UPT, UPT, 0x40, 0x4 ;  /* 0x000000000004789c */ /* 0x000fe20003f2e870 */
[----:B-1----:R-:W-:Y:S02]  /*0420*/  ISETP.NE.AND P1, PT, RZ, UR4, PT ;  /* 0x00000004ff007c0c */ /* 0x002fe4000bf25270 */
[----:B0-----:R-:W-:-:S04]  /*0430*/  ISETP.NE.U32.AND P0, PT, R4, RZ, PT ;  /* 0x000000ff0400720c */ /* 0x001fc80003f05070 */
[----:B------:R-:W-:Y:S02]  /*0440*/  ISETP.NE.AND.EX P0, PT, R5, RZ, PT, P0 ;  /* 0x000000ff0500720c */ /* 0x000fe40003f05300 */
[----:B------:R-:W-:-:S04]  /*0450*/  LOP3.LUT R5, R0, 0xe0, RZ, 0xc0, !PT ;  /* 0x000000e000057812 */ /* 0x000fc800078ec0ff */
[----:B--234-:R-:W-:-:S07]  /*0460*/  LOP3.LUT R4, R5, 0x1f, R0, 0xf8, !PT ;  /* 0x0000001f05047812 */ /* 0x01cfce00078ef800 */
.L_x_10848:
[----:B0-----:R-:W0:Y:S01]  /*0470*/  @P0 LDC.64 R6, c[0x0][0x3e0] ;  /* 0x0000f800ff060b82 */ /* 0x001e220000000a00 */
        /* <DEDUP_REMOVED lines=8> */
[----:B-----5:R-:W5:Y:S01]  /*0500*/  LDG.E.128 R72, desc[UR6][R72.64] ;  /* 0x0000000648487981 */ /* 0x020f62000c1e1d00 */
        /* <DEDUP_REMOVED lines=30> */
.L_x_10838:
        /* <DEDUP_REMOVED lines=18> */
[-C--:B------:R-:W-:Y:S01]  /*0810*/  FMUL.FTZ R77, R81, R108.reuse ;  /* 0x0000006c514d7220 */ /* 0x080fe20000410000 */
[----:B------:R-:W-:-:S07]  /*0820*/  FMUL.FTZ R79, R85, R108 ;  /* 0x0000006c554f7220 */ /* 0x000fce0000410000 */
.L_x_10839:
[----:B------:R-:W0:Y:S01]  /*0830*/  LDC.64 R110, c[0x0][0x3a8] ;  /* 0x0000ea00ff6e7b82 */ /* 0x000e220000000a00 */
[----:B------:R-:W-:-:S05]  /*0840*/  IADD3 R6, PT, PT, R5, 0x100, RZ ;  /* 0x0000010005067810 */ /* 0x000fca0007ffe0ff */
[----:B------:R-:W-:-:S04]  /*0850*/  IMAD.WIDE.U32 R80, R6, 0x10, R100 ;  /* 0x0000001006507825 */ /* 0x000fc800078e0064 */
[----:B0-----:R-:W-:-:S05]  /*0860*/  IMAD.WIDE.U32 R84, R5, 0x20, R110 ;  /* 0x0000002005547825 */ /* 0x001fca00078e006e */
[----:B------:R0:W-:Y:S04]  /*0870*/  STG.E.128 desc[UR6][R84.64], R72 ;  /* 0x0000004854007986 */ /* 0x0001e8000c101d06 */
[----:B------:R0:W-:Y:S04]  /*0880*/  STG.E.128 desc[UR6][R84.64+0x10], R76 ;  /* 0x0000104c54007986 */ /* 0x0001e8000c101d06 */
[----:B------:R-:W5:Y:S01]  /*0890*/  LDG.E.128 R80, desc[UR6][R80.64] ;  /* 0x0000000650507981 */ /* 0x000f62000c1e1d00 */
[----:B------:R-:W-:Y:S05]  /*08a0*/  BRA.U !UP0, `(.L_x_10840) ;  /* 0x0000000108647547 */ /* 0x000fea000b800000 */
[----:B------:R-:W1:Y:S02]  /*08b0*/  LDC.64 R92, c[0x0][0x3a0] ;  /* 0x0000e800ff5c7b82 */ /* 0x000e640000000a00 */
[----:B-1----:R-:W-:-:S05]  /*08c0*/  IMAD.WIDE.U32 R92, R6, 0x20, R92 ;  /* 0x00000020065c7825 */ /* 0x002fca00078e005c */
[----:B------:R-:W2:Y:S04]  /*08d0*/  LDG.E.128 R88, desc[UR6][R92.64] ;  /* 0x000000065c587981 */ /* 0x000ea8000c1e1d00 */
[----:B0-----:R-:W3:Y:S01]  /*08e0*/  LDG.E.128 R84, desc[UR6][R92.64+0x10] ;  /* 0x000010065c547981 */ /* 0x001ee2000c1e1d00 */
        /* <DEDUP_REMOVED lines=21> */
.L_x_10840:
[C---:B-----5:R-:W-:Y:S02]  /*0a40*/  PRMT R7, R80.reuse, 0x7632, R7 ;  /* 0x0000763250077816 */ /* 0x060fe40000000007 */
[----:B0-----:R-:W-:Y:S02]  /*0a50*/  SHF.L.U32 R85, R80, 0x10, RZ ;  /* 0x0000001050557819 */ /* 0x001fe400000006ff */
        /* <DEDUP_REMOVED lines=18> */
.L_x_10841:
[----:B------:R-:W-:Y:S01]  /*0b80*/  IADD3 R7, PT, PT, R5, 0x200, RZ ;  /* 0x0000020005077810 */ /* 0x000fe20007ffe0ff */
[----:B------:R-:W-:-:S04]  /*0b90*/  IMAD.WIDE.U32 R92, R6, 0x20, R110 ;  /* 0x00000020065c7825 */ /* 0x000fc800078e006e */
[----:B------:R-:W-:Y:S01]  /*0ba0*/  IMAD.WIDE.U32 R88, R7, 0x10, R100 ;  /* 0x0000001007587825 */ /* 0x000fe200078e0064 */
        /* <DEDUP_REMOVED lines=29> */
.L_x_10842:
[C---:B0----5:R-:W-:Y:S02]  /*0d80*/  PRMT R92, R88.reuse, 0x7632, R92 ;  /* 0x00007632585c7816 */ /* 0x061fe4000000005c */
        /* <DEDUP_REMOVED lines=19> */
.L_x_10843:
        /* <DEDUP_REMOVED lines=22> */
[-C--:B------:R-:W-:Y:S01]  /*1020*/  FFMA.FTZ R107, R96, R108.reuse, R107 ;  /* 0x0000006c606b7223 */ /* 0x080fe2000001006b */
[C---:B------:R-:W-:Y:S02]  /*1030*/  PRMT R98, R99.reuse, 0x7632, R98 ;  /* 0x0000763263627816 */ /* 0x040fe40000000062 */
[----:B------:R-:W-:Y:S01]  /*1040*/  SHF.L.U32 R99, R99, 0x10, RZ ;  /* 0x0000001063637819 */ /* 0x000fe200000006ff */
[----:B---3--:R-:W-:Y:S01]  /*1050*/  FFMA.FTZ R100, R115, R108, R100 ;  /* 0x0000006c73647223 */ /* 0x008fe20000010064 */
[----:B------:R-:W-:-:S02]  /*1060*/  SHF.L.U32 R114, R114, 0x10, RZ ;  /* 0x0000001072727819 */ /* 0x000fc400000006ff */
[----:B------:R-:W-:Y:S01]  /*1070*/  SHF.L.U32 R98, R98, 0x10, RZ ;  /* 0x0000001062627819 */ /* 0x000fe200000006ff */
[-C--:B------:R-:W-:Y:S02]  /*1080*/  FFMA.FTZ R102, R99, R108.reuse, R102 ;  /* 0x0000006c63667223 */ /* 0x080fe40000010066 */
[-C--:B------:R-:W-:Y:S02]  /*1090*/  FFMA.FTZ R101, R114, R108.reuse, R101 ;  /* 0x0000006c72657223 */ /* 0x080fe40000010065 */
[----:B------:R-:W-:Y:S01]  /*10a0*/  FFMA.FTZ R103, R98, R108, R103 ;  /* 0x0000006c62677223 */ /* 0x000fe20000010067 */
[----:B------:R-:W-:Y:S06]  /*10b0*/  BRA `(.L_x_10845) ;  /* 0x0000000000507947 */ /* 0x000fec0003800000 */
.L_x_10844:
[C---:B-----5:R-:W-:Y:S02]  /*10c0*/  PRMT R100, R96.reuse, 0x7632, R100 ;  /* 0x0000763260647816 */ /* 0x060fe40000000064 */
[----:B------:R-:W-:Y:S02]  /*10d0*/  SHF.L.U32 R101, R96, 0x10, RZ ;  /* 0x0000001060657819 */ /* 0x000fe400000006ff */
[C---:B0-----:R-:W-:Y:S02]  /*10e0*/  PRMT R102, R98.reuse, 0x7632, R102 ;  /* 0x0000763262667816 */ /* 0x041fe40000000066 */
        /* <DEDUP_REMOVED lines=17> */
.L_x_10845:
        /* <DEDUP_REMOVED lines=130> */
.L_x_10847:
[----:B------:R-:W-:Y:S05]  /*1a20*/  BSYNC.RECONVERGENT B0 ;  /* 0x0000000000007941 */ /* 0x000fea0003800200 */
.L_x_10846:
[----:B------:R-:W-:Y:S01]  /*1a30*/  BAR.SYNC.DEFER_BLOCKING 0x0 ;  /* 0x0000000000007b1d */ /* 0x000fe20000010000 */
[----:B------:R-:W-:Y:S01]  /*1a40*/  ISETP.GT.U32.AND P2, PT, R2, 0x7, PT ;  /* 0x000000070200780c */ /* 0x000fe20003f44070 */
[----:B------:R-:W-:Y:S01]  /*1a50*/  HFMA2 R110, -RZ, RZ, 0, 0 ;  /* 0x00000000ff6e7431 */ /* 0x000fe200000001ff */
[----:B------:R-:W-:Y:S01]  /*1a60*/  PLOP3.LUT P4, PT, PT, PT, UP1, 0x80, 0x8 ;  /* 0x000000000008781c */ /* 0x000fe20003f8f018 */
[----:B------:R-:W-:Y:S01]  /*1a70*/  UPLOP3.LUT UP1, UPT, UPT, UPT, UP1, 0x40, 0x4 ;  /* 0x000000000004789c */ /* 0x000fe20003f2e810 */
[----:B------:R-:W-:-:S09]  /*1a80*/  PLOP3.LUT P3, PT, PT, PT, PT, 0x8, 0x80 ;  /* 0x000000000080781c */ /* 0x000fd20003f6e170 */
[----:B------:R-:W1:Y:S01]  /*1a90*/  @!P2 S2R R97, SR_CgaCtaId ;  /* 0x000000000061a919 */ /* 0x000e620000008800 */
[----:B------:R-:W-:Y:S02]  /*1aa0*/  @!P2 PLOP3.LUT P3, PT, P4, PT, PT, 0x80, 0x8 ;  /* 0x000000000008a81c */ /* 0x000fe4000276f070 */
[----:B0-----:R-:W-:Y:S02]  /*1ab0*/  @!P2 MOV R96, 0x400 ;  /* 0x000004000060a802 */ /* 0x001fe40000000f00 */
[----:B------:R-:W-:-:S04]  /*1ac0*/  @!P2 MOV R110, 0x400 ;  /* 0x00000400006ea802 */ /* 0x000fc80000000f00 */
[----:B------:R-:W-:Y:S01]  /*1ad0*/  I2FP.F32.U32 R115, R110 ;  /* 0x0000006e00737245 */ /* 0x000fe20000201000 */
[----:B------:R-:W0:Y:S01]  /*1ae0*/  SHFL.DOWN PT, R99, R110, 0x4, 0x1f ;  /* 0x08801f006e637f89 */ /* 0x000e2200000e0000 */
[----:B-1----:R-:W-:Y:S02]  /*1af0*/  @!P2 LEA R111, R97, R96, 0x18 ;  /* 0x00000060616fa211 */ /* 0x002fe400078ec0ff */
[----:B------:R-:W-:Y:S02]  /*1b00*/  CS2R R96, SRZ ;  /* 0x0000000000607805 */ /* 0x000fe4000001ff00 */
[----:B0-----:R-:W-:Y:S02]  /*1b10*/  IADD3 R114, PT, PT, R99, R110, RZ ;  /* 0x0000006e63727210 */ /* 0x001fe40007ffe0ff */
[----:B------:R-:W-:Y:S02]  /*1b20*/  @P3 IADD3 R111, PT, PT, R111, 0x40, RZ ;  /* 0x000000406f6f3810 */ /* 0x000fe40007ffe0ff */
[----:B------:R-:W-:-:S02]  /*1b30*/  I2FP.F32.S32 R98, R114 ;  /* 0x0000007200627245 */ /* 0x000fc40000201400 */
[----:B------:R-:W-:Y:S02]  /*1b40*/  @!P2 LEA R111, R2, R111, 0x3 ;  /* 0x0000006f026fa211 */ /* 0x000fe400078e18ff */
[----:B------:R-:W0:Y:S01]  /*1b50*/  MUFU.RCP R108, R98 ;  /* 0x00000062006c7308 */ /* 0x000e220000001000 */
[----:B------:R-:W-:Y:S02]  /*1b60*/  I2FP.F32.S32 R116, R99 ;  /* 0x0000006300747245 */ /* 0x000fe40000201400 */
[----:B------:R-:W-:Y:S01]  /*1b70*/  @!P2 LDS.64 R96, [R111] ;  /* 0x000000006f60a984 */ /* 0x000fe20000000a00 */
[----:B------:R-:W-:-:S03]  /*1b80*/  ISETP.NE.AND P2, PT, R0, RZ, PT ;  /* 0x000000ff0000720c */ /* 0x000fc60003f45270 */
[----:B------:R-:W1:Y:S02]  /*1b90*/  SHFL.DOWN PT, R99, R114, 0x2, 0x1f ;  /* 0x08401f0072637f89 */ /* 0x000e6400000e0000 */
[----:B-1----:R-:W-:Y:S02]  /*1ba0*/  I2FP.F32.S32 R117, R99 ;  /* 0x0000006300757245 */ /* 0x002fe40000201400 */
[----:B------:R-:W1:Y:S04]  /*1bb0*/  SHFL.DOWN PT, R113, R96, 0x4, 0x1f ;  /* 0x08801f0060717f89 */ /* 0x000e6800000e0000 */
[----:B------:R-:W2:Y:S01]  /*1bc0*/  SHFL.DOWN PT, R112, R97, 0x4, 0x1f ;  /* 0x08801f0061707f89 */ /* 0x000ea200000e0000 */
[C---:B-1----:R-:W-:Y:S01]  /*1bd0*/  FMUL.FTZ R118, R113.reuse, R116 ;  /* 0x0000007471767220 */ /* 0x042fe20000410000 */
[----:B------:R-:W-:-:S03]  /*1be0*/  FADD.FTZ R113, -R113, R96 ;  /* 0x0000006071717221 */ /* 0x000fc60000010100 */
[----:B------:R-:W-:Y:S01]  /*1bf0*/  FFMA.FTZ R111, R115, R96, R118 ;  /* 0x00000060736f7223 */ /* 0x000fe20000010076 */
[----:B------:R-:W-:Y:S01]  /*1c00*/  FMUL.FTZ R113, R113, R113 ;  /* 0x0000007171717220 */ /* 0x000fe20000410000 */
[----:B------:R-:W-:Y:S02]  /*1c10*/  IADD3 R96, PT, PT, R114, R99, RZ ;  /* 0x0000006372607210 */ /* 0x000fe40007ffe0ff */
[----:B0-----:R-:W-:Y:S01]  /*1c20*/  FMUL.FTZ R111, R108, R111 ;  /* 0x0000006f6c6f7220 */ /* 0x001fe20000410000 */
[----:B------:R-:W-:Y:S01]  /*1c30*/  FMUL.FTZ R115, R113, R115 ;  /* 0x0000007371737220 */ /* 0x000fe20000410000 */
[----:B--2---:R-:W-:Y:S01]  /*1c40*/  FADD.FTZ R113, R112, R97 ;  /* 0x0000006170717221 */ /* 0x004fe20000010000 */
[----:B------:R-:W-:Y:S01]  /*1c50*/  I2FP.F32.S32 R97, R96 ;  /* 0x0000006000617245 */ /* 0x000fe20000201400 */
[----:B------:R-:W0:Y:S01]  /*1c60*/  SHFL.DOWN PT, R99, R96, 0x1, 0x1f ;  /* 0x08201f0060637f89 */ /* 0x000e2200000e0000 */
[----:B------:R-:W-:-:S03]  /*1c70*/  FMUL.FTZ R115, R115, R116 ;  /* 0x0000007473737220 */ /* 0x000fc60000410000 */
[----:B------:R-:W1:Y:S01]  /*1c80*/  SHFL.DOWN PT, R110, R111, 0x2, 0x1f ;  /* 0x08401f006f6e7f89 */ /* 0x000e6200000e0000 */
[----:B------:R-:W-:Y:S02]  /*1c90*/  FFMA.FTZ R113, R108, R115, R113 ;  /* 0x000000736c717223 */ /* 0x000fe40000010071 */
[----:B------:R-:W2:Y:S03]  /*1ca0*/  MUFU.RCP R108, R97 ;  /* 0x00000061006c7308 */ /* 0x000ea60000001000 */
[----:B------:R-:W3:Y:S01]  /*1cb0*/  SHFL.DOWN PT, R112, R113, 0x2, 0x1f ;  /* 0x08401f0071707f89 */ /* 0x000ee200000e0000 */
[-C--:B0-----:R-:W-:Y:S02]  /*1cc0*/  IADD3 R114, PT, PT, R96, R99.reuse, RZ ;  /* 0x0000006360727210 */ /* 0x081fe40007ffe0ff */
[----:B------:R-:W-:Y:S01]  /*1cd0*/  I2FP.F32.S32 R99, R99 ;  /* 0x0000006300637245 */ /* 0x000fe20000201400 */
[----:B-1----:R-:W-:Y:S01]  /*1ce0*/  FMUL.FTZ R115, R110, R117 ;  /* 0x000000756e737220 */ /* 0x002fe20000410000 */
[----:B------:R-:W-:-:S03]  /*1cf0*/  I2FP.F32.S32 R114, R114 ;  /* 0x0000007200727245 */ /* 0x000fc60000201400 */
[----:B------:R-:W-:Y:S01]  /*1d00*/  FFMA.FTZ R115, R98, R111, R115 ;  /* 0x0000006f62737223 */ /* 0x000fe20000010073 */
[----:B------:R-:W-:Y:S02]  /*1d10*/  FADD.FTZ R111, R111, -R110 ;  /* 0x8000006e6f6f7221 */ /* 0x000fe40000010000 */
[----:B------:R-:W0:Y:S01]  /*1d20*/  MUFU.RCP R114, R114 ;  /* 0x0000007200727308 */ /* 0x000e220000001000 */
[----:B--2---:R-:W-:Y:S01]  /*1d30*/  FMUL.FTZ R110, R108, R115 ;  /* 0x000000736c6e7220 */ /* 0x004fe20000410000 */
[----:B------:R-:W-:-:S04]  /*1d40*/  FMUL.FTZ R115, R111, R111 ;  /* 0x0000006f6f737220 */ /* 0x000fc80000410000 */
[----:B------:R-:W1:Y:S01]  /*1d50*/  SHFL.DOWN PT, R111, R110, 0x1, 0x1f ;  /* 0x08201f006e6f7f89 */ /* 0x000e6200000e0000 */
[----:B------:R-:W-:Y:S01]  /*1d60*/  FMUL.FTZ R98, R98, R115 ;  /* 0x0000007362627220 */ /* 0x000fe20000410000 */
[----:B---3--:R-:W-:-:S03]  /*1d70*/  FADD.FTZ R115, R113, R112 ;  /* 0x0000007071737221 */ /* 0x008fc60000010000 */
[----:B------:R-:W-:-:S04]  /*1d80*/  FMUL.FTZ R98, R98, R117 ;  /* 0x0000007562627220 */ /* 0x000fc80000410000 */
[----:B------:R-:W-:-:S05]  /*1d90*/  FFMA.FTZ R98, R108, R98, R115 ;  /* 0x000000626c627223 */ /* 0x000fca0000010073 */
[----:B------:R-:W2:Y:S01]  /*1da0*/  SHFL.DOWN PT, R113, R98, 0x1, 0x1f ;  /* 0x08201f0062717f89 */ /* 0x000ea200000e0000 */
[----:B-1----:R-:W-:-:S04]  /*1db0*/  FMUL.FTZ R96, R111, R99 ;  /* 0x000000636f607220 */ /* 0x002fc80000410000 */
[----:B------:R-:W-:Y:S01]  /*1dc0*/  FFMA.FTZ R115, R97, R110, R96 ;  /* 0x0000006e61737223 */ /* 0x000fe20000010060 */
[----:B------:R-:W-:Y:S02]  /*1dd0*/  FADD.FTZ R110, R110, -R111 ;  /* 0x8000006f6e6e7221 */ /* 0x000fe40000010000 */
[----:B------:R-:W1:Y:S01]  /*1de0*/  LDC R111, c[0x0][0x448] ;  /* 0x00011200ff6f7b82 */ /* 0x000e620000000800 */
[----:B0-----:R-:W-:Y:S01]  /*1df0*/  FMUL.FTZ R96, R114, R115 ;  /* 0x0000007372607220 */ /* 0x001fe20000410000 */
[----:B------:R-:W-:-:S04]  /*1e00*/  FMUL.FTZ R110, R110, R110 ;  /* 0x0000006e6e6e7220 */ /* 0x000fc80000410000 */
[----:B------:R-:W-:Y:S01]  /*1e10*/  FMUL.FTZ R110, R97, R110 ;  /* 0x0000006e616e7220 */ /* 0x000fe20000410000 */
[----:B--2---:R-:W-:Y:S01]  /*1e20*/  FADD.FTZ R113, R98, R113 ;  /* 0x0000007162717221 */ /* 0x004fe20000010000 */
[----:B------:R-:W0:Y:S02]  /*1e30*/  SHFL.IDX PT, R96, R96, RZ, 0x1f ;  /* 0x00001fff60607589 */ /* 0x000e2400000e0000 */
[----:B------:R-:W-:Y:S02]  /*1e40*/  FMUL.FTZ R110, R110, R99 ;  /* 0x000000636e6e7220 */ /* 0x000fe40000410000 */
[----:B------:R-:W2:Y:S02]  /*1e50*/  @!P2 LDC.64 R98, c[0x0][0x3c0] ;  /* 0x0000f000ff62ab82 */ /* 0x000ea40000000a00 */
[----:B------:R-:W-:-:S06]  /*1e60*/  FFMA.FTZ R110, R114, R110, R113 ;  /* 0x0000006e726e7223 */ /* 0x000fcc0000010071 */
[----:B------:R-:W1:Y:S01]  /*1e70*/  SHFL.IDX PT, R110, R110, RZ, 0x1f ;  /* 0x00001fff6e6e7589 */ /* 0x000e6200000e0000 */
[C---:B0-----:R-:W-:Y:S01]  /*1e80*/  FMUL.FTZ R108, R96.reuse, R96 ;  /* 0x00000060606c7220 */ /* 0x041fe20000410000 */
[----:B------:R-:W-:Y:S01]  /*1e90*/  FSEL R97, R96, RZ, !P1 ;  /* 0x000000ff60617208 */ /* 0x000fe20004800000 */
[----:B--2---:R-:W-:-:S03]  /*1ea0*/  @!P2 IMAD.WIDE R98, R3, 0x4, R98 ;  /* 0x000000040362a825 */ /* 0x004fc600078e0262 */
[----:B------:R-:W-:Y:S01]  /*1eb0*/  FSEL R112, R108, RZ, P1 ;  /* 0x000000ff6c707208 */ /* 0x000fe20000800000 */
[C---:B------:R-:W-:Y:S01]  /*1ec0*/  FADD.FTZ R108, -R97.reuse, R80 ;  /* 0x00000050616c7221 */ /* 0x040fe20000010100 */
[C---:B------:R-:W-:Y:S01]  /*1ed0*/  FADD.FTZ R78, -R97.reuse, R78 ;  /* 0x0000004e614e7221 */ /* 0x040fe20000010100 */
[C---:B------:R-:W-:Y:S01]  /*1ee0*/  FADD.FTZ R76, -R97.reuse, R76 ;  /* 0x0000004c614c7221 */ /* 0x040fe20000010100 */
[C---:B------:R-:W-:Y:S01]  /*1ef0*/  FADD.FTZ R79, -R97.reuse, R79 ;  /* 0x0000004f614f7221 */ /* 0x040fe20000010100 */
[C---:B------:R-:W-:Y:S01]  /*1f00*/  FADD.FTZ R72, -R97.reuse, R72 ;  /* 0x0000004861487221 */ /* 0x040fe20000010100 */
[C---:B------:R-:W-:Y:S01]  /*1f10*/  FADD.FTZ R73, -R97.reuse, R73 ;  /* 0x0000004961497221 */ /* 0x040fe20000010100 */
[----:B-1----:R-:W-:Y:S01]  /*1f20*/  FFMA.FTZ R111, R110, UR11, R111 ;  /* 0x0000000b6e6f7c23 */ /* 0x002fe2000801006f */
[C---:B------:R-:W-:Y:S01]  /*1f30*/  FADD.FTZ R110, -R97.reuse, R81 ;  /* 0x00000051616e7221 */ /* 0x040fe20000010100 */
[----:B------:R-:W-:Y:S01]  /*1f40*/  FADD.FTZ R74, -R97, R74 ;  /* 0x0000004a614a7221 */ /* 0x000fe20000010100 */
[----:B------:R-:W0:Y:S01]  /*1f50*/  LDC.64 R80, c[0x0][0x428] ;  /* 0x00010a00ff507b82 */ /* 0x000e220000000a00 */
        /* <DEDUP_REMOVED lines=26> */
[----:B0-----:R-:W-:-:S04]  /*2100*/  IMAD.WIDE.U32 R92, R5, 0x10, R80 ;  /* 0x00000010055c7825 */ /* 0x001fc800078e0050 */
[C---:B-1----:R-:W-:Y:S01]  /*2110*/  FMUL.FTZ R103, R87.reuse, R78 ;  /* 0x0000004e57677220 */ /* 0x042fe20000410000 */
[C---:B------:R-:W-:Y:S01]  /*2120*/  FMUL.FTZ R5, R87.reuse, R76 ;  /* 0x0000004c57057220 */ /* 0x040fe20000410000 */
[C---:B------:R-:W-:Y:S01]  /*2130*/  FMUL.FTZ R78, R87.reuse, R79 ;  /* 0x0000004f574e7220 */ /* 0x040fe20000410000 */
[----:B------:R-:W-:Y:S01]  /*2140*/  FMUL.FTZ R76, R87, R77 ;  /* 0x0000004d574c7220 */ /* 0x000fe20000410000 */
[----:B------:R-:W-:Y:S01]  /*2150*/  FFMA.FTZ R79, R103, R14, R46 ;  /* 0x0000000e674f7223 */ /* 0x000fe2000001002e */
[----:B------:R-:W-:Y:S01]  /*2160*/  FFMA.FTZ R5, R5, R12, R44 ;  /* 0x0000000c05057223 */ /* 0x000fe2000001002c */
[----:B------:R-:W-:Y:S01]  /*2170*/  FFMA.FTZ R78, R78, R15, R47 ;  /* 0x0000000f4e4e7223 */ /* 0x000fe2000001002f */
[----:B------:R-:W-:Y:S01]  /*2180*/  FFMA.FTZ R76, R76, R13, R45 ;  /* 0x0000000d4c4c7223 */ /* 0x000fe2000001002d */
[----:B------:R0:W-:Y:S01]  /*2190*/  @!P2 STG.E desc[UR6][R98.64], R96 ;  /* 0x000000606200a986 */ /* 0x0001e2000c101906 */
[----:B------:R-:W-:-:S04]  /*21a0*/  IMAD.WIDE.U32 R114, R109, 0x10, R80 ;  /* 0x000000106d727825 */ /* 0x000fc800078e0050 */
[C---:B------:R-:W-:Y:S01]  /*21b0*/  FMUL.FTZ R77, R87.reuse, R84 ;  /* 0x00000054574d7220 */ /* 0x040fe20000410000 */
[----:B------:R-:W-:Y:S01]  /*21c0*/  F2FP.BF16.F32.PACK_AB R79, R78, R79 ;  /* 0x0000004f4e4f723e */ /* 0x000fe200000010ff */
[C---:B------:R-:W-:Y:S01]  /*21d0*/  FMUL.FTZ R84, R87.reuse, R85 ;  /* 0x0000005557547220 */ /* 0x040fe20000410000 */
[----:B------:R-:W-:Y:S01]  /*21e0*/  F2FP.BF16.F32.PACK_AB R78, R76, R5 ;  /* 0x000000054c4e723e */ /* 0x000fe200000010ff */
[C---:B------:R-:W-:Y:S01]  /*21f0*/  FMUL.FTZ R5, R87.reuse, R72 ;  /* 0x0000004857057220 */ /* 0x040fe20000410000 */
[C---:B------:R-:W-:Y:S01]  /*2200*/  FMUL.FTZ R72, R87.reuse, R73 ;  /* 0x0000004957487220 */ /* 0x040fe20000410000 */
[C---:B------:R-:W-:Y:S01]  /*2210*/  FMUL.FTZ R73, R87.reuse, R74 ;  /* 0x0000004a57497220 */ /* 0x040fe20000410000 */
        /* <DEDUP_REMOVED lines=8> */
[----:B------:R-:W-:Y:S01]  /*22a0*/  FMUL.FTZ R81, R87, R86 ;  /* 0x0000005657517220 */ /* 0x000fe20000410000 */
[----:B------:R-:W-:Y:S01]  /*22b0*/  FFMA.FTZ R80, R75, R18, R50 ;  /* 0x000000124b507223 */ /* 0x000fe20000010032 */
[----:B------:R-:W-:Y:S01]  /*22c0*/  FFMA.FTZ R82, R77, R20, R52 ;  /* 0x000000144d527223 */ /* 0x000fe20000010034 */
[----:B------:R-:W0:Y:S01]  /*22d0*/  @!P2 LDC.64 R84, c[0x0][0x3c8] ;  /* 0x0000f200ff54ab82 */ /* 0x000e220000000a00 */
        /* <DEDUP_REMOVED lines=20> */
[----:B------:R-:W1:Y:S01]  /*2420*/  LDC.64 R94, c[0x0][0x380] ;  /* 0x0000e000ff5e7b82 */ /* 0x000e620000000a00 */
        /* <DEDUP_REMOVED lines=8> */
[C---:B------:R-:W-:Y:S01]  /*24b0*/  FMUL.FTZ R112, R87.reuse, R112 ;  /* 0x0000007057707220 */ /* 0x040fe20000410000 */
[----:B------:R-:W-:Y:S01]  /*24c0*/  F2FP.BF16.F32.PACK_AB R82, R88, R111 ;  /* 0x0000006f5852723e */ /* 0x000fe200000010ff */
[----:B------:R-:W-:Y:S01]  /*24d0*/  FMUL.FTZ R88, R87, R107 ;  /* 0x0000006b57587220 */ /* 0x000fe20000410000 */
[----:B------:R-:W-:Y:S01]  /*24e0*/  F2FP.BF16.F32.PACK_AB R80, R89, R80 ;  /* 0x000000505950723e */ /* 0x000fe200000010ff */
        /* <DEDUP_REMOVED lines=34> */
.L_x_10849:
        /* <DEDUP_REMOVED lines=15> */
.L_x_27525:


//--------------------- .text._ZN10layer_norm13ln_fwd_kernelINS_13Kernel_traitsIf13__nv_bfloat16fS2_fjLj8192ELj1ELj1ELj8ELj16ENS_18Kernel_traits_baseILj8192EfS2_fS2_fjLj256EEEEELb0ELb0ELb1ELb0EEEvNS_9FwdParamsE --------------------------
	.section	.text._ZN10layer_norm13ln_fwd_kernelINS_13Kernel_traitsIf13__nv_bfloat16fS2_fjLj8192ELj1ELj1ELj8ELj16ENS_18Kernel_traits_baseILj8192EfS2_fS2_fjLj256EEEEELb0ELb0ELb1ELb0EEEvNS_9FwdParamsE,"ax",@progbits
	.align	128
        .global         _ZN10layer_norm13ln_fwd_kernelINS_13Kernel_traitsIf13__nv_bfloat16fS2_fjLj8192ELj1ELj1ELj8ELj16ENS_18Kernel_traits_baseILj8192EfS2_fS2_fjLj256EEEEELb0ELb0ELb1ELb0EEEvNS_9FwdParamsE
        .type           _ZN10layer_norm13ln_fwd_kernelINS_13Kernel_traitsIf13__nv_bfloat16fS2_fjLj8192ELj1ELj1ELj8ELj16ENS_18Kernel_traits_baseILj8192EfS2_fS2_fjLj256EEEEELb0ELb0ELb1ELb0EEEvNS_9FwdParamsE,@function
        .size           _ZN10layer_norm13ln_fwd_kernelINS_13Kernel_traitsIf13__nv_bfloat16fS2_fjLj8192ELj1ELj1ELj8ELj16ENS_18Kernel_traits_baseILj8192EfS2_fS2_fjLj256EEEEELb0ELb0ELb1ELb0EEEvNS_9FwdParamsE,(.L_x_27526 - _ZN10layer_norm13ln_fwd_kernelINS_13Kernel_traitsIf13__nv_bfloat16fS2_fjLj8192ELj1ELj1ELj8ELj16ENS_18Kernel_traits_baseILj8192EfS2_fS2_fjLj256EEEEELb0ELb0ELb1ELb0EEEvNS_9FwdParamsE)
        .other          _ZN10layer_norm13ln_fwd_kernelINS_13Kernel_traitsIf13__nv_bfloat16fS2_fjLj8192ELj1ELj1ELj8ELj16ENS_18Kernel_traits_baseILj8192EfS2_fS2_fjLj256EEEEELb0ELb0ELb1ELb0EEEvNS_9FwdParamsE,@"STO_CUDA_ENTRY STV_DEFAULT"
_ZN10layer_norm13ln_fwd_kernelINS_13Kernel_traitsIf13__nv_bfloat16fS2_fjLj8192ELj1ELj1ELj8ELj16ENS_18Kernel_traits_baseILj8192EfS2_fS2_fjLj256EEEEELb0ELb0ELb1ELb0EEEvNS_9FwdParamsE:
.text._ZN10layer_norm13ln_fwd_kernelINS_13Kernel_traitsIf13__nv_bfloat16fS2_fjLj8192ELj1ELj1ELj8ELj16ENS_18Kernel_traits_baseILj8192EfS2_fS2_fjLj256EEEEELb0ELb0ELb1ELb0EEEvNS_9FwdParamsE:
        /* <DEDUP_REMOVED lines=58> */
.L_x_10851:
        /* <DEDUP_REMOVED lines=11> */
[C---:B-1----:R-:W-:Y:S01]  /*0450*/  @P1 IMAD.WIDE.U32 R6, R75.reuse, 0x20, R6 ;  /* 0x000000204b061825 */ /* 0x042fe200078e0006 */
[----:B------:R-:W-:Y:S02]  /*0460*/  @P1 IADD3 R75, PT, PT, R75, 0x100, RZ ;  /* 0x000001004b4b1810 */ /* 0x000fe40007ffe0ff */
[----:B------:R-:W5:Y:S04]  /*0470*/  @P0 LDG.E.128 R64, desc[UR12][R4.64+0x10] ;  /* 0x0000100c04400981 */ /* 0x000f68000c1e1d00 */
[----:B------:R-:W5:Y:S01]  /*0480*/  @P1 LDG.E.128 R52, desc[UR12][R6.64] ;  /* 0x0000000c06341981 */ /* 0x000f62000c1e1d00 */
[C---:B--2---:R-:W-:Y:S01]  /*0490*/  @P2 IMAD.WIDE.U32 R40, R75.reuse, 0x20, R24 ;  /* 0x000000204b282825 */ /* 0x044fe200078e0018 */
[----:B------:R-:W-:-:S02]  /*04a0*/  @P2 IADD3 R75, PT, PT, R75, 0x100, RZ ;  /* 0x000001004b4b2810 */ /* 0x000fc40007ffe0ff */
[----:B------:R-:W5:Y:S01]  /*04b0*/  @P1 LDG.E.128 R48, desc[UR12][R6.64+0x10] ;  /* 0x0000100c06301981 */ /* 0x000f62000c1e1d00 */
[----:B------:R-:W-:Y:S02]  /*04c0*/  CS2R R24, SRZ ;  /* 0x0000000000187805 */ /* 0x000fe4000001ff00 */
[----:B------:R-:W-:Y:S02]  /*04d0*/  CS2R R30, SRZ ;  /* 0x00000000001e7805 */ /* 0x000fe4000001ff00 */
[----:B------:R-:W-:Y:S01]  /*04e0*/  CS2R R28, SRZ ;  /* 0x00000000001c7805 */ /* 0x000fe2000001ff00 */
        /* <DEDUP_REMOVED lines=8> */
[----:B------:R-:W-:Y:S02]  /*0570*/  CS2R R46, SRZ ;  /* 0x00000000002e7805 */ /* 0x000fe4000001ff00 */
        /* <DEDUP_REMOVED lines=8> */
[----:B-1----:R-:W-:-:S07]  /*0600*/  @P3 CS2R R12, SRZ ;  /* 0x00000000000c3805 */ /* 0x002fce000001ff00 */
.L_x_10852:
[----:B------:R-:W-:Y:S05]  /*0610*/  BSYNC.RECONVERGENT B0 ;  /* 0x0000000000007941 */ /* 0x000fea0003800200 */
.L_x_10850:
        /* <DEDUP_REMOVED lines=23> */
.L_x_10885:
[----:B----4-:R-:W-:-:S06]  /*0790*/  UIMAD.WIDE UR4, UR18, 0x4, UR8 ;  /* 0x00000004120478a5 */ /* 0x010fcc000f8e0208 */
[----:B0123--:R-:W-:Y:S02]  /*07a0*/  MOV R4, UR4 ;  /* 0x0000000400047c02 */ /* 0x00ffe40008000f00 */
[----:B0-----:R-:W-:-:S05]  /*07b0*/  MOV R5, UR5 ;  /* 0x0000000500057c02 */ /* 0x001fca0008000f00 */
        /* <DEDUP_REMOVED lines=8> */
[----:B------:R-:W0:Y:S01]  /*0840*/  S2R R3, SR_TID.X ;  /* 0x0000000000037919 */ /* 0x000e220000002100 */
        /* <DEDUP_REMOVED lines=12> */
[----:B------:R-:W-:Y:S02]  /*0910*/  MOV R6, UR7 ;  /* 0x0000000700067c02 */ /* 0x000fe40008000f00 */
[-C--:B0-----:R-:W-:Y:S02]  /*0920*/  LEA.HI.SX32 R109, R4, R3.reuse, 0x1d ;  /* 0x00000003046d7211 */ /* 0x081fe400078feaff */
[----:B------:R-:W-:Y:S01]  /*0930*/  @P4 LEA.HI.SX32 R108, R6, R3, 0x1d ;  /* 0x00000003066c4211 */ /* 0x000fe200078feaff */
[----:B------:R-:W-:Y:S06]  /*0940*/  @!P0 BRA `(.L_x_10854) ;  /* 0x00000004004c8947 */ /* 0x000fec0003800000 */
[----:B---3--:R-:W-:-:S04]  /*0950*/  UISETP.NE.U32.AND UP0, UPT, UR14, URZ, UPT ;  /* 0x000000ff0e00728c */ /* 0x008fc8000bf05070 */
[----:B------:R-:W-:Y:S01]  /*0960*/  UISETP.NE.AND.EX UP0, UPT, UR15, URZ, UPT, UP0 ;  /* 0x000000ff0f00728c */ /* 0x000fe2000bf05300 */
[----:B------:R-:W-:Y:S10]  /*0970*/  BRA.U !UP2, `(.L_x_10855) ;  /* 0x000000010a0c7547 */ /* 0x000ff4000b800000 */
[----:B------:R-:W0:Y:S02]  /*0980*/  LDC.64 R72, c[0x0][0x390] ;  /* 0x0000e400ff487b82 */ /* 0x000e240000000a00 */
[----:B0-----:R-:W-:-:S06]  /*0990*/  IMAD.WIDE.U32 R72, R108, 0x10, R72 ;  /* 0x000000106c487825 */ /* 0x001fcc00078e0048 */
[----:B------:R-:W5:Y:S02]  /*09a0*/  LDG.E.128 R72, desc[UR12][R72.64] ;  /* 0x0000000c48487981 */ /* 0x000f64000c1e1d00 */
.L_x_10855:
[----:B------:R-:W-:Y:S05]  /*09b0*/  BRA.U !UP0, `(.L_x_10856) ;  /* 0x0000000108987547 */ /* 0x000fea000b800000 */
[----:B------:R-:W0:Y:S02]  /*09c0*/  LDC.64 R94, c[0x0][0x3a0] ;  /* 0x0000e800ff5e7b82 */ /* 0x000e240000000a00 */
[----:B0-----:R-:W-:-:S05]  /*09d0*/  IMAD.WIDE.U32 R94, R109, 0x20, R94 ;  /* 0x000000206d5e7825 */ /* 0x001fca00078e005e */
[----:B------:R-:W2:Y:S04]  /*09e0*/  LDG.E.128 R4, desc[UR12][R94.64] ;  /* 0x0000000c5e047981 */ /* 0x000ea8000c1e1d00 */
[----:B------:R0:W3:Y:S01]  /*09f0*/  LDG.E.128 R100, desc[UR12][R94.64+0x10] ;  /* 0x0000100c5e647981 */ /* 0x0000e2000c1e1d00 */
[----:B------:R-:W-:-:S13]  /*0a00*/  ISETP.LT.AND P1, PT, RZ, UR21, PT ;  /* 0x00000015ff007c0c */ /* 0x000fda000bf21270 */
[----:B------:R-:W1:Y:S01]  /*0a10*/  @P1 LDC R113, c[0x0][0x40c] ;  /* 0x00010300ff711b82 */ /* 0x000e620000000800 */
[C---:B-----5:R-:W-:Y:S02]  /*0a20*/  @P1 PRMT R92, R72.reuse, 0x7632, R92 ;  /* 0x00007632485c1816 */ /* 0x060fe4000000005c */
[----:B------:R-:W-:Y:S02]  /*0a30*/  @P1 SHF.L.U32 R111, R72, 0x10, RZ ;  /* 0x00000010486f1819 */ /* 0x000fe400000006ff */
[----:B------:R-:W-:-:S03]  /*0a40*/  @P1 SHF.L.U32 R112, R92, 0x10, RZ ;  /* 0x000000105c701819 */ /* 0x000fc600000006ff */
[----:B------:R-:W4:Y:S08]  /*0a50*/  @P1 LDC R114, c[0x0][0x40c] ;  /* 0x00010300ff721b82 */ /* 0x000f300000000800 */
[----:B------:R-:W0:Y:S08]  /*0a60*/  @P1 LDC R115, c[0x0][0x40c] ;  /* 0x00010300ff731b82 */ /* 0x000e300000000800 */
[----:B------:R-:W0:Y:S01]  /*0a70*/  @P1 LDC R116, c[0x0][0x40c] ;  /* 0x00010300ff741b82 */ /* 0x000e220000000800 */
[----:B--2---:R-:W-:Y:S01]  /*0a80*/  @!P1 MOV R92, R4 ;  /* 0x00000004005c9202 */ /* 0x004fe20000000f00 */
[----:B-1----:R-:W-:Y:S01]  /*0a90*/  @P1 FFMA.FTZ R92, R111, R113, R4 ;  /* 0x000000716f5c1223 */ /* 0x002fe20000010004 */
[----:B------:R-:W-:-:S05]  /*0aa0*/  @!P1 MOV R93, R5 ;  /* 0x00000005005d9202 */ /* 0x000fca0000000f00 */
[----:B------:R-:W3:Y:S01]  /*0ab0*/  @P1 LDC R111, c[0x0][0x40c] ;  /* 0x00010300ff6f1b82 */ /* 0x000ee20000000800 */
[----:B----4-:R-:W-:Y:S01]  /*0ac0*/  @P1 FFMA.FTZ R93, R112, R114, R5 ;  /* 0x00000072705d1223 */ /* 0x010fe20000010005 */
[C---:B------:R-:W-:Y:S02]  /*0ad0*/  @P1 PRMT R4, R73.reuse, 0x7632, R4 ;  /* 0x0000763249041816 */ /* 0x040fe40000000004 */
[----:B------:R-:W-:Y:S02]  /*0ae0*/  @P1 SHF.L.U32 R5, R73, 0x10, RZ ;  /* 0x0000001049051819 */ /* 0x000fe400000006ff */
[----:B------:R-:W-:Y:S02]  /*0af0*/  @P1 SHF.L.U32 R4, R4, 0x10, RZ ;  /* 0x0000001004041819 */ /* 0x000fe400000006ff */
[----:B------:R-:W1:Y:S01]  /*0b00*/  @P1 LDC R112, c[0x0][0x40c] ;  /* 0x00010300ff701b82 */ /* 0x000e620000000800 */
[----:B0-----:R-:W-:Y:S01]  /*0b10*/  @!P1 MOV R94, R6 ;  /* 0x00000006005e9202 */ /* 0x001fe20000000f00 */
[----:B------:R-:W-:Y:S01]  /*0b20*/  @P1 FFMA.FTZ R94, R5, R115, R6 ;  /* 0x00000073055e1223 */ /* 0x000fe20000010006 */
[----:B------:R-:W-:Y:S01]  /*0b30*/  @!P1 MOV R95, R7 ;  /* 0x00000007005f9202 */ /* 0x000fe20000000f00 */
[----:B------:R-:W-:Y:S01]  /*0b40*/  @P1 FFMA.FTZ R95, R4, R116, R7 ;  /* 0x00000074045f1223 */ /* 0x000fe20000010007 */
[----:B------:R-:W-:-:S02]  /*0b50*/  @P1 SHF.L.U32 R5, R74, 0x10, RZ ;  /* 0x000000104a051819 */ /* 0x000fc400000006ff */
[----:B------:R-:W-:Y:S01]  /*0b60*/  @P1 PRMT R4, R74, 0x7632, R4 ;  /* 0x000076324a041816 */ /* 0x000fe20000000004 */
[----:B------:R-:W0:Y:S01]  /*0b70*/  @P1 LDC R113, c[0x0][0x40c] ;  /* 0x00010300ff711b82 */ /* 0x000e220000000800 */
[----:B------:R-:W-:Y:S02]  /*0b80*/  @P1 PRMT R6, R75, 0x7632, R6 ;  /* 0x000076324b061816 */ /* 0x000fe40000000006 */
[----:B------:R-:W-:Y:S02]  /*0b90*/  @P1 SHF.L.U32 R4, R4, 0x10, RZ ;  /* 0x0000001004041819 */ /* 0x000fe400000006ff */
[----:B------:R-:W-:-:S03]  /*0ba0*/  @P1 SHF.L.U32 R6, R6, 0x10, RZ ;  /* 0x0000001006061819 */ /* 0x000fc600000006ff */
[----:B------:R-:W2:Y:S01]  /*0bb0*/  @P1 LDC R114, c[0x0][0x40c] ;  /* 0x00010300ff721b82 */ /* 0x000ea20000000800 */
[----:B---3--:R-:W-:Y:S01]  /*0bc0*/  @P1 FFMA.FTZ R100, R5, R111, R100 ;  /* 0x0000006f05641223 */ /* 0x008fe20000010064 */
[----:B------:R-:W-:Y:S01]  /*0bd0*/  @P1 SHF.L.U32 R5, R75, 0x10, RZ ;  /* 0x000000104b051819 */ /* 0x000fe200000006ff */
[----:B-1----:R-:W-:-:S04]  /*0be0*/  @P1 FFMA.FTZ R101, R4, R112, R101 ;  /* 0x0000007004651223 */ /* 0x002fc80000010065 */
[----:B0-----:R-:W-:Y:S01]  /*0bf0*/  @P1 FFMA.FTZ R102, R5, R113, R102 ;  /* 0x0000007105661223 */ /* 0x001fe20000010066 */
[----:B--2---:R-:W-:Y:S01]  /*0c00*/  @P1 FFMA.FTZ R103, R6, R114, R103 ;  /* 0x0000007206671223 */ /* 0x004fe20000010067 */
[----:B------:R-:W-:Y:S06]  /*0c10*/  BRA `(.L_x_10857) ;  /* 0x0000000000807947 */ /* 0x000fec0003800000 */
.L_x_10856:
[----:B------:R-:W0:Y:S01]  /*0c20*/  @UP2 LDCU UR4, c[0x0][0x40c] ;  /* 0x00008180ff0427ac */ /* 0x000e220008000800 */
[----:B-----5:R-:W-:Y:S02]  /*0c30*/  @P4 SHF.L.U32 R4, R72, 0x10, RZ ;  /* 0x0000001048044819 */ /* 0x020fe400000006ff */
[----:B------:R-:W-:Y:S02]  /*0c40*/  CS2R R92, SRZ ;  /* 0x00000000005c7805 */ /* 0x000fe4000001ff00 */
[----:B------:R-:W-:Y:S01]  /*0c50*/  @P4 SHF.L.U32 R5, R73, 0x10, RZ ;  /* 0x0000001049054819 */ /* 0x000fe200000006ff */
[----:B------:R-:W1:Y:S01]  /*0c60*/  @UP2 LDCU UR7, c[0x0][0x40c] ;  /* 0x00008180ff0727ac */ /* 0x000e620008000800 */
[----:B------:R-:W-:Y:S02]  /*0c70*/  @P4 SHF.L.U32 R6, R74, 0x10, RZ ;  /* 0x000000104a064819 */ /* 0x000fe400000006ff */
[----:B------:R-:W-:Y:S02]  /*0c80*/  CS2R R94, SRZ ;  /* 0x00000000005e7805 */ /* 0x000fe4000001ff00 */
[----:B------:R-:W-:Y:S01]  /*0c90*/  CS2R R100, SRZ ;  /* 0x0000000000647805 */ /* 0x000fe2000001ff00 */
[----:B------:R-:W2:Y:S01]  /*0ca0*/  @UP2 LDCU UR24, c[0x0][0x40c] ;  /* 0x00008180ff1827ac */ /* 0x000ea20008000800 */
[----:B------:R-:W-:-:S02]  /*0cb0*/  @P4 PRMT R7, R75, 0x7632, R7 ;  /* 0x000076324b074816 */ /* 0x000fc40000000007 */
[----:B------:R-:W-:Y:S02]  /*0cc0*/  CS2R R102, SRZ ;  /* 0x0000000000667805 */ /* 0x000fe4000001ff00 */
[----:B------:R-:W-:Y:S01]  /*0cd0*/  @P4 SHF.L.U32 R111, R75, 0x10, RZ ;  /* 0x000000104b6f4819 */ /* 0x000fe200000006ff */
[----:B------:R-:W3:Y:S01]  /*0ce0*/  @UP2 LDCU UR5, c[0x0][0x40c] ;  /* 0x00008180ff0527ac */ /* 0x000ee20008000800 */
[----:B------:R-:W-:Y:S01]  /*0cf0*/  @P4 SHF.L.U32 R7, R7, 0x10, RZ ;  /* 0x0000001007074819 */ /* 0x000fe200000006ff */
        /* <DEDUP_REMOVED lines=13> */
[----:B------:R-:W-:-:S03]  /*0dd0*/  @P4 SHF.L.U32 R6, R6, 0x10, RZ ;  /* 0x0000001006064819 */ /* 0x000fc600000006ff */
[----:B----4-:R-:W-:Y:S02]  /*0de0*/  @P4 FMUL.FTZ R95, R5, UR23 ;  /* 0x00000017055f4c20 */ /* 0x010fe40008410000 */
[----:B0-----:R-:W-:Y:S01]  /*0df0*/  @P4 FMUL.FTZ R101, R6, UR25 ;  /* 0x0000001906654c20 */ /* 0x001fe20008410000 */
[----:B-1----:R-:W-:Y:S01]  /*0e00*/  @P4 FMUL.FTZ R102, R111, UR26 ;  /* 0x0000001a6f664c20 */ /* 0x002fe20008410000 */
[----:B--2---:R-:W-:-:S07]  /*0e10*/  @P4 FMUL.FTZ R103, R7, UR4 ;  /* 0x0000000407674c20 */ /* 0x004fce0008410000 */
.L_x_10857:
[----:B------:R-:W0:Y:S01]  /*0e20*/  LDC.64 R4, c[0x0][0x3a8] ;  /* 0x0000ea00ff047b82 */ /* 0x000e220000000a00 */
[----:B------:R-:W-:Y:S01]  /*0e30*/  IADD3 R108, PT, PT, R108, 0x100, RZ ;  /* 0x000001006c6c7810 */ /* 0x000fe20007ffe0ff */
[C---:B0-----:R-:W-:Y:S01]  /*0e40*/  IMAD.WIDE.U32 R4, R109.reuse, 0x20, R4 ;  /* 0x000000206d047825 */ /* 0x041fe200078e0004 */
[----:B------:R-:W-:-:S04]  /*0e50*/  IADD3 R109, PT, PT, R109, 0x100, RZ ;  /* 0x000001006d6d7810 */ /* 0x000fc80007ffe0ff */
[----:B------:R0:W-:Y:S04]  /*0e60*/  STG.E.128 desc[UR12][R4.64], R92 ;  /* 0x0000005c04007986 */ /* 0x0001e8000c101d0c */
[----:B------:R0:W-:Y:S02]  /*0e70*/  STG.E.128 desc[UR12][R4.64+0x10], R100 ;  /* 0x0000106404007986 */ /* 0x0001e4000c101d0c */
.L_x_10854:
[----:B---3--:R-:W-:Y:S05]  /*0e80*/  BSYNC.RECONVERGENT B0 ;  /* 0x0000000000007941 */ /* 0x008fea0003800200 */
.L_x_10853:
[----:B------:R-:W-:Y:S01]  /*0e90*/  ISETP.GE.U32.AND P1, PT, R110, 0x200, PT ;  /* 0x000002006e00780c */ /* 0x000fe20003f26070 */
[----:B------:R-:W-:-:S12]  /*0ea0*/  BSSY.RECONVERGENT B0, `(.L_x_10858) ;  /* 0x0000055000007945 */ /* 0x000fd80003800200 */
[----:B------:R-:W-:Y:S05]  /*0eb0*/  @!P1 BRA `(.L_x_10859) ;  /* 0x00000004004c9947 */ /* 0x000fea0003800000 */
[----:B------:R-:W-:-:S04]  /*0ec0*/  UISETP.NE.U32.AND UP0, UPT, UR14, URZ, UPT ;  /* 0x000000ff0e00728c */ /* 0x000fc8000bf05070 */
[----:B------:R-:W-:Y:S01]  /*0ed0*/  UISETP.NE.AND.EX UP0, UPT, UR15, URZ, UPT, UP0 ;  /* 0x000000ff0f00728c */ /* 0x000fe2000bf05300 */
[----:B------:R-:W-:Y:S10]  /*0ee0*/  BRA.U !UP2, `(.L_x_10860) ;  /* 0x000000010a0c7547 */ /* 0x000ff4000b800000 */
[----:B0-----:R-:W0:Y:S02]  /*0ef0*/  LDC.64 R4, c[0x0][0x390] ;  /* 0x0000e400ff047b82 */ /* 0x001e240000000a00 */
[----:B0-----:R-:W-:-:S05]  /*0f00*/  IMAD.WIDE.U32 R4, R108, 0x10, R4 ;  /* 0x000000106c047825 */ /* 0x001fca00078e0004 */
[----:B------:R1:W5:Y:S02]  /*0f10*/  LDG.E.128 R72, desc[UR12][R4.64] ;  /* 0x0000000c04487981 */ /* 0x000364000c1e1d00 */
.L_x_10860:
[----:B------:R-:W-:Y:S05]  /*0f20*/  BRA.U !UP0, `(.L_x_10861) ;  /* 0x0000000108987547 */ /* 0x000fea000b800000 */
[----:B01----:R-:W0:Y:S02]  /*0f30*/  LDC.64 R4, c[0x0][0x3a0] ;  /* 0x0000e800ff047b82 */ /* 0x003e240000000a00 */
        /* <DEDUP_REMOVED lines=16> */
[C---:B------:R-:W-:Y:S02]  /*1040*/  @P2 SHF.L.U32 R5, R73.reuse, 0x10, RZ ;  /* 0x0000001049052819 */ /* 0x040fe400000006ff */
[----:B0-----:R-:W-:Y:S02]  /*1050*/  @!P2 MOV R98, R6 ;  /* 0x000000060062a202 */ /* 0x001fe40000000f00 */
[----:B------:R-:W-:Y:S01]  /*1060*/  @P2 PRMT R4, R73, 0x7632, R4 ;  /* 0x0000763249042816 */ /* 0x000fe20000000004 */
[----:B------:R-:W-:Y:S01]  /*1070*/  @P2 FFMA.FTZ R98, R5, R115, R6 ;  /* 0x0000007305622223 */ /* 0x000fe20000010006 */
[----:B------:R-:W0:Y:S01]  /*1080*/  @P2 LDC R112, c[0x0][0x40c] ;  /* 0x00010300ff702b82 */ /* 0x000e220000000800 */
[----:B------:R-:W-:Y:S02]  /*1090*/  @!P2 MOV R99, R7 ;  /* 0x000000070063a202 */ /* 0x000fe40000000f00 */
[----:B------:R-:W-:-:S02]  /*10a0*/  @P2 SHF.L.U32 R4, R4, 0x10, RZ ;  /* 0x0000001004042819 */ /* 0x000fc400000006ff */
[----:B------:R-:W-:-:S03]  /*10b0*/  @P2 SHF.L.U32 R5, R74, 0x10, RZ ;  /* 0x000000104a052819 */ /* 0x000fc600000006ff */
[----:B------:R-:W1:Y:S01]  /*10c0*/  @P2 LDC R6, c[0x0][0x40c] ;  /* 0x00010300ff062b82 */ /* 0x000e620000000800 */
[----:B------:R-:W-:Y:S01]  /*10d0*/  @P2 FFMA.FTZ R99, R4, R116, R7 ;  /* 0x0000007404632223 */ /* 0x000fe20000010007 */
[----:B------:R-:W-:Y:S02]  /*10e0*/  @P2 PRMT R4, R74, 0x7632, R4 ;  /* 0x000076324a042816 */ /* 0x000fe40000000004 */
[----:B------:R-:W-:Y:S02]  /*10f0*/  @P2 SHF.L.U32 R7, R75, 0x10, RZ ;  /* 0x000000104b072819 */ /* 0x000fe400000006ff */
[----:B------:R-:W-:Y:S02]  /*1100*/  @P2 SHF.L.U32 R4, R4, 0x10, RZ ;  /* 0x0000001004042819 */ /* 0x000fe400000006ff */
[----:B------:R-:W2:Y:S01]  /*1110*/  @P2 LDC R113, c[0x0][0x40c] ;  /* 0x00010300ff712b82 */ /* 0x000ea20000000800 */
[----:B---3--:R-:W-:Y:S01]  /*1120*/  @P2 FFMA.FTZ R104, R5, R111, R104 ;  /* 0x0000006f05682223 */ /* 0x008fe20000010068 */
[----:B------:R-:W-:Y:S01]  /*1130*/  @P2 PRMT R5, R75, 0x7632, R5 ;  /* 0x000076324b052816 */ /* 0x000fe20000000005 */
[----:B0-----:R-:W-:-:S03]  /*1140*/  @P2 FFMA.FTZ R105, R4, R112, R105 ;  /* 0x0000007004692223 */ /* 0x001fc60000010069 */
[----:B------:R-:W-:Y:S01]  /*1150*/  @P2 SHF.L.U32 R4, R5, 0x10, RZ ;  /* 0x0000001005042819 */ /* 0x000fe200000006ff */
[----:B-1----:R-:W-:-:S04]  /*1160*/  @P2 FFMA.FTZ R106, R7, R6, R106 ;  /* 0x00000006076a2223 */ /* 0x002fc8000001006a */
[----:B--2---:R-:W-:Y:S01]  /*1170*/  @P2 FFMA.FTZ R107, R4, R113, R107 ;  /* 0x00000071046b2223 */ /* 0x004fe2000001006b */
[----:B------:R-:W-:Y:S06]  /*1180*/  BRA `(.L_x_10862) ;  /* 0x0000000000807947 */ /* 0x000fec0003800000 */
.L_x_10861:
[----:B------:R-:W2:Y:S01]  /*1190*/  @UP2 LDCU UR4, c[0x0][0x40c] ;  /* 0x00008180ff0427ac */ /* 0x000ea20008000800 */
[----:B01---5:R-:W-:Y:S02]  /*11a0*/  @P4 SHF.L.U32 R4, R72, 0x10, RZ ;  /* 0x0000001048044819 */ /* 0x023fe400000006ff */
[----:B------:R-:W-:Y:S02]  /*11b0*/  CS2R R96, SRZ ;  /* 0x0000000000607805 */ /* 0x000fe4000001ff00 */
[----:B------:R-:W-:Y:S01]  /*11c0*/  @P4 SHF.L.U32 R5, R73, 0x10, RZ ;  /* 0x0000001049054819 */ /* 0x000fe200000006ff */
[----:B------:R-:W0:Y:S01]  /*11d0*/  @UP2 LDCU UR7, c[0x0][0x40c] ;  /* 0x00008180ff0727ac */ /* 0x000e220008000800 */
[----:B------:R-:W-:Y:S02]  /*11e0*/  @P4 SHF.L.U32 R6, R74, 0x10, RZ ;  /* 0x000000104a064819 */ /* 0x000fe400000006ff */
[----:B------:R-:W-:Y:S02]  /*11f0*/  CS2R R98, SRZ ;  /* 0x0000000000627805 */ /* 0x000fe4000001ff00 */
[----:B------:R-:W-:Y:S01]  /*1200*/  CS2R R104, SRZ ;  /* 0x0000000000687805 */ /* 0x000fe2000001ff00 */
[----:B------:R-:W1:Y:S01]  /*1210*/  @UP2 LDCU UR24, c[0x0][0x40c] ;  /* 0x00008180ff1827ac */ /* 0x000e620008000800 */
[----:B------:R-:W-:-:S02]  /*1220*/  @P4 PRMT R7, R75, 0x7632, R7 ;  /* 0x000076324b074816 */ /* 0x000fc40000000007 */
[----:B------:R-:W-:Y:S02]  /*1230*/  CS2R R106, SRZ ;  /* 0x00000000006a7805 */ /* 0x000fe4000001ff00 */
[----:B------:R-:W-:Y:S01]  /*1240*/  @P4 SHF.L.U32 R111, R75, 0x10, RZ ;  /* 0x000000104b6f4819 */ /* 0x000fe200000006ff */
[----:B------:R-:W3:Y:S01]  /*1250*/  @UP2 LDCU UR5, c[0x0][0x40c] ;  /* 0x00008180ff0527ac */ /* 0x000ee20008000800 */
[----:B------:R-:W-:Y:S01]  /*1260*/  @P4 SHF.L.U32 R7, R7, 0x10, RZ ;  /* 0x0000001007074819 */ /* 0x000fe200000006ff */
[----:B------:R-:W4:Y:S01]  /*1270*/  @UP2 LDCU UR23, c[0x0][0x40c] ;  /* 0x00008180ff1727ac */ /* 0x000f220008000800 */
        /* <DEDUP_REMOVED lines=11> */
[----:B---3--:R-:W-:Y:S01]  /*1330*/  @P4 FMUL.FTZ R97, R4, UR5 ;  /* 0x0000000504614c20 */ /* 0x008fe20008410000 */
[----:B------:R-:W-:-:S03]  /*1340*/  @P4 SHF.L.U32 R6, R6, 0x10, RZ ;  /* 0x0000001006064819 */ /* 0x000fc600000006ff */
[----:B----4-:R-:W-:Y:S02]  /*1350*/  @P4 FMUL.FTZ R99, R5, UR23 ;  /* 0x0000001705634c20 */ /* 0x010fe40008410000 */
[----:B--2---:R-:W-:Y:S01]  /*1360*/  @P4 FMUL.FTZ R105, R6, UR25 ;  /* 0x0000001906694c20 */ /* 0x004fe20008410000 */
[----:B0-----:R-:W-:Y:S01]  /*1370*/  @P4 FMUL.FTZ R106, R111, UR26 ;  /* 0x0000001a6f6a4c20 */ /* 0x001fe20008410000 */
[----:B-1----:R-:W-:-:S07]  /*1380*/  @P4 FMUL.FTZ R107, R7, UR4 ;  /* 0x00000004076b4c20 */ /* 0x002fce0008410000 */
.L_x_10862:
[----:B------:R-:W0:Y:S01]  /*1390*/  LDC.64 R4, c[0x0][0x3a8] ;  /* 0x0000ea00ff047b82 */ /* 0x000e220000000a00 */
[----:B------:R-:W-:Y:S01]  /*13a0*/  IADD3 R108, PT, PT, R108, 0x100, RZ ;  /* 0x000001006c6c7810 */ /* 0x000fe20007ffe0ff */
[C---:B0-----:R-:W-:Y:S01]  /*13b0*/  IMAD.WIDE.U32 R4, R109.reuse, 0x20, R4 ;  /* 0x000000206d047825 */ /* 0x041fe200078e0004 */
[----:B------:R-:W-:-:S04]  /*13c0*/  IADD3 R109, PT, PT, R109, 0x100, RZ ;  /* 0x000001006d6d7810 */ /* 0x000fc80007ffe0ff */
[----:B------:R1:W-:Y:S04]  /*13d0*/  STG.E.128 desc[UR12][R4.64], R96 ;  /* 0x0000006004007986 */ /* 0x0003e8000c101d0c */
[----:B------:R1:W-:Y:S02]  /*13e0*/  STG.E.128 desc[UR12][R4.64+0x10], R104 ;  /* 0x0000106804007986 */ /* 0x0003e4000c101d0c */
.L_x_10859:
[----:B------:R-:W-:Y:S05]  /*13f0*/  BSYNC.RECONVERGENT B0 ;  /* 0x0000000000007941 */ /* 0x000fea0003800200 */
.L_x_10858:
[----:B------:R-:W-:Y:S01]  /*1400*/  ISETP.GE.U32.AND P2, PT, R110, 0x300, PT ;  /* 0x000003006e00780c */ /* 0x000fe20003f46070 */
[----:B------:R-:W-:-:S12]  /*1410*/  BSSY.RECONVERGENT B0, `(.L_x_10863) ;  /* 0x0000051000007945 */ /* 0x000fd80003800200 */
[----:B------:R-:W-:Y:S05]  /*1420*/  @!P2 BRA `(.L_x_10864) ;  /* 0x00000004003ca947 */ /* 0x000fea0003800000 */
[----:B------:R-:W-:-:S04]  /*1430*/  UISETP.NE.U32.AND UP0, UPT, UR14, URZ, UPT ;  /* 0x000000ff0e00728c */ /* 0x000fc8000bf05070 */
[----:B------:R-:W-:Y:S01]  /*1440*/  UISETP.NE.AND.EX UP0, UPT, UR15, URZ, UPT, UP0 ;  /* 0x000000ff0f00728c */ /* 0x000fe2000bf05300 */
[----:B------:R-:W-:Y:S10]  /*1450*/  BRA.U !UP2, `(.L_x_10865) ;  /* 0x000000010a0c7547 */ /* 0x000ff4000b800000 */
[----:B01----:R-:W0:Y:S02]  /*1460*/  LDC.64 R4, c[0x0][0x390] ;  /* 0x0000e400ff047b82 */ /* 0x003e240000000a00 */
[----:B0-----:R-:W-:-:S05]  /*1470*/  IMAD.WIDE.U32 R4, R108, 0x10, R4 ;  /* 0x000000106c047825 */ /* 0x001fca00078e0004 */
[----:B------:R2:W5:Y:S02]  /*1480*/  LDG.E.128 R72, desc[UR12][R4.64] ;  /* 0x0000000c04487981 */ /* 0x000564000c1e1d00 */
.L_x_10865:
        /* <DEDUP_REMOVED lines=10> */
[C---:B0-----:R-:W-:Y:S01]  /*1530*/  @P3 PRMT R4, R73.reuse, 0x7632, R4 ;  /* 0x0000763249043816 */ /* 0x041fe20000000004 */
[----:B------:R-:W0:Y:S01]  /*1540*/  @P3 LDC R111, c[0x0][0x40c] ;  /* 0x00010300ff6f3b82 */ /* 0x000e220000000800 */
[----:B------:R-:W-:Y:S02]  /*1550*/  @P3 SHF.L.U32 R5, R73, 0x10, RZ ;  /* 0x0000001049053819 */ /* 0x000fe400000006ff */
[----:B------:R-:W-:-:S05]  /*1560*/  @P3 SHF.L.U32 R4, R4, 0x10, RZ ;  /* 0x0000001004043819 */ /* 0x000fca00000006ff */
[----:B------:R-:W1:Y:S08]  /*1570*/  @P3 LDC R113, c[0x0][0x40c] ;  /* 0x00010300ff713b82 */ /* 0x000e700000000800 */
[----:B------:R-:W4:Y:S01]  /*1580*/  @P3 LDC R114, c[0x0][0x40c] ;  /* 0x00010300ff723b82 */ /* 0x000f220000000800 */
[----:B--2---:R-:W-:Y:S01]  /*1590*/  @P3 FFMA.FTZ R77, R6, R112, R77 ;  /* 0x00000070064d3223 */ /* 0x004fe2000001004d */
[----:B0-----:R-:W-:-:S06]  /*15a0*/  @P3 FFMA.FTZ R76, R7, R111, R76 ;  /* 0x0000006f074c3223 */ /* 0x001fcc000001004c */
[----:B------:R-:W3:Y:S01]  /*15b0*/  @P3 LDC R6, c[0x0][0x40c] ;  /* 0x00010300ff063b82 */ /* 0x000ee20000000800 */
[----:B-1----:R-:W-:Y:S01]  /*15c0*/  @P3 FFMA.FTZ R78, R5, R113, R78 ;  /* 0x00000071054e3223 */ /* 0x002fe2000001004e */
[----:B----4-:R-:W-:Y:S01]  /*15d0*/  @P3 FFMA.FTZ R79, R4, R114, R79 ;  /* 0x00000072044f3223 */ /* 0x010fe2000001004f */
[C---:B------:R-:W-:Y:S02]  /*15e0*/  @P3 PRMT R4, R74.reuse, 0x7632, R4 ;  /* 0x000076324a043816 */ /* 0x040fe40000000004 */
[----:B------:R-:W-:Y:S02]  /*15f0*/  @P3 SHF.L.U32 R5, R74, 0x10, RZ ;  /* 0x000000104a053819 */ /* 0x000fe400000006ff */
[----:B------:R-:W-:Y:S01]  /*1600*/  @P3 SHF.L.U32 R4, R4, 0x10, RZ ;  /* 0x0000001004043819 */ /* 0x000fe200000006ff */
[----:B------:R-:W0:Y:S08]  /*1610*/  @P3 LDC R7, c[0x0][0x40c] ;  /* 0x00010300ff073b82 */ /* 0x000e300000000800 */
[----:B------:R-:W1:Y:S08]  /*1620*/  @P3 LDC R111, c[0x0][0x40c] ;  /* 0x00010300ff6f3b82 */ /* 0x000e700000000800 */
[----:B------:R-:W2:Y:S01]  /*1630*/  @P3 LDC R112, c[0x0][0x40c] ;  /* 0x00010300ff703b82 */ /* 0x000ea20000000800 */
[----:B---3--:R-:W-:Y:S01]  /*1640*/  @P3 FFMA.FTZ R80, R5, R6, R80 ;  /* 0x0000000605503223 */ /* 0x008fe20000010050 */
[C---:B------:R-:W-:Y:S01]  /*1650*/  @P3 PRMT R5, R75.reuse, 0x7632, R5 ;  /* 0x000076324b053816 */ /* 0x040fe20000000005 */
[----:B0-----:R-:W-:Y:S01]  /*1660*/  @P3 FFMA.FTZ R81, R4, R7, R81 ;  /* 0x0000000704513223 */ /* 0x001fe20000010051 */
[----:B------:R-:W-:-:S02]  /*1670*/  @P3 SHF.L.U32 R7, R75, 0x10, RZ ;  /* 0x000000104b073819 */ /* 0x000fc400000006ff */
[----:B------:R-:W-:-:S03]  /*1680*/  @P3 SHF.L.U32 R4, R5, 0x10, RZ ;  /* 0x0000001005043819 */ /* 0x000fc600000006ff */
[----:B-1----:R-:W-:Y:S02]  /*1690*/  @P3 FFMA.FTZ R82, R7, R111, R82 ;  /* 0x0000006f07523223 */ /* 0x002fe40000010052 */
[----:B--2---:R-:W-:Y:S01]  /*16a0*/  @P3 FFMA.FTZ R83, R4, R112, R83 ;  /* 0x0000007004533223 */ /* 0x004fe20000010053 */
[----:B------:R-:W-:Y:S06]  /*16b0*/  BRA `(.L_x_10867) ;  /* 0x0000000000807947 */ /* 0x000fec0003800000 */
.L_x_10866:
[----:B------:R-:W3:Y:S01]  /*16c0*/  @UP2 LDCU UR4, c[0x0][0x40c] ;  /* 0x00008180ff0427ac */ /* 0x000ee20008000800 */
[----:B012--5:R-:W-:Y:S02]  /*16d0*/  @P4 SHF.L.U32 R4, R72, 0x10, RZ ;  /* 0x0000001048044819 */ /* 0x027fe400000006ff */
        /* <DEDUP_REMOVED lines=10> */
[----:B------:R-:W2:Y:S01]  /*1780*/  @UP2 LDCU UR5, c[0x0][0x40c] ;  /* 0x00008180ff0527ac */ /* 0x000ea20008000800 */
[----:B------:R-:W-:Y:S01]  /*1790*/  @P4 SHF.L.U32 R7, R7, 0x10, RZ ;  /* 0x0000001007074819 */ /* 0x000fe200000006ff */
        /* <DEDUP_REMOVED lines=13> */
[----:B------:R-:W-:-:S03]  /*1870*/  @P4 SHF.L.U32 R6, R6, 0x10, RZ ;  /* 0x0000001006064819 */ /* 0x000fc600000006ff */
[----:B----4-:R-:W-:Y:S02]  /*1880*/  @P4 FMUL.FTZ R79, R5, UR23 ;  /* 0x00000017054f4c20 */ /* 0x010fe40008410000 */
[----:B---3--:R-:W-:Y:S01]  /*1890*/  @P4 FMUL.FTZ R81, R6, UR25 ;  /* 0x0000001906514c20 */ /* 0x008fe20008410000 */
[----:B0-----:R-:W-:Y:S01]  /*18a0*/  @P4 FMUL.FTZ R82, R111, UR26 ;  /* 0x0000001a6f524c20 */ /* 0x001fe20008410000 */
[----:B-1----:R-:W-:-:S07]  /*18b0*/  @P4 FMUL.FTZ R83, R7, UR4 ;  /* 0x0000000407534c20 */ /* 0x002fce0008410000 */
.L_x_10867:
[----:B------:R-:W0:Y:S01]  /*18c0*/  LDC.64 R4, c[0x0][0x3a8] ;  /* 0x0000ea00ff047b82 */ /* 0x000e220000000a00 */
[----:B------:R-:W-:Y:S01]  /*18d0*/  IADD3 R108, PT, PT, R108, 0x100, RZ ;  /* 0x000001006c6c7810 */ /* 0x000fe20007ffe0ff */
[C---:B0-----:R-:W-:Y:S01]  /*18e0*/  IMAD.WIDE.U32 R4, R109.reuse, 0x20, R4 ;  /* 0x000000206d047825 */ /* 0x041fe200078e0004 */
[----:B------:R-:W-:-:S04]  /*18f0*/  IADD3 R109, PT, PT, R109, 0x100, RZ ;  /* 0x000001006d6d7810 */ /* 0x000fc80007ffe0ff */
[----:B------:R2:W-:Y:S04]  /*1900*/  STG.E.128 desc[UR12][R4.64], R76 ;  /* 0x0000004c04007986 */ /* 0x0005e8000c101d0c */
[----:B------:R2:W-:Y:S02]  /*1910*/  STG.E.128 desc[UR12][R4.64+0x10], R80 ;  /* 0x0000105004007986 */ /* 0x0005e4000c101d0c */
.L_x_10864:
[----:B------:R-:W-:Y:S05]  /*1920*/  BSYNC.RECONVERGENT B0 ;  /* 0x0000000000007941 */ /* 0x000fea0003800200 */
.L_x_10863:
        /* <DEDUP_REMOVED lines=9> */
.L_x_10870:
[----:B------:R-:W-:Y:S05]  /*19c0*/  BRA.U !UP0, `(.L_x_10871) ;  /* 0x0000000108887547 */ /* 0x000fea000b800000 */
[----:B------:R-:W3:Y:S02]  /*19d0*/  LDC.64 R6, c[0x0][0x3a0] ;  /* 0x0000e800ff067b82 */ /* 0x000ee40000000a00 */
[----:B---3--:R-:W-:-:S05]  /*19e0*/  IMAD.WIDE.U32 R6, R109, 0x20, R6 ;  /* 0x000000206d067825 */ /* 0x008fca00078e0006 */
[----:B------:R-:W3:Y:S04]  /*19f0*/  LDG.E.128 R84, desc[UR12][R6.64] ;  /* 0x0000000c06547981 */ /* 0x000ee8000c1e1d00 */
[----:B------:R4:W3:Y:S01]  /*1a00*/  LDG.E.128 R88, desc[UR12][R6.64+0x10] ;  /* 0x0000100c06587981 */ /* 0x0008e2000c1e1d00 */
[----:B------:R-:W-:-:S13]  /*1a10*/  ISETP.LT.AND P4, PT, RZ, UR21, PT ;  /* 0x00000015ff007c0c */ /* 0x000fda000bf81270 */
[----:B------:R-:W3:Y:S01]  /*1a20*/  @P4 LDC R112, c[0x0][0x40c] ;  /* 0x00010300ff704b82 */ /* 0x000ee20000000800 */
[C---:B012--5:R-:W-:Y:S02]  /*1a30*/  @P4 PRMT R4, R72.reuse, 0x7632, R4 ;  /* 0x0000763248044816 */ /* 0x067fe40000000004 */
[----:B------:R-:W-:Y:S02]  /*1a40*/  @P4 SHF.L.U32 R111, R72, 0x10, RZ ;  /* 0x00000010486f4819 */ /* 0x000fe400000006ff */
[----:B------:R-:W-:-:S03]  /*1a50*/  @P4 SHF.L.U32 R4, R4, 0x10, RZ ;  /* 0x0000001004044819 */ /* 0x000fc600000006ff */
[----:B------:R-:W0:Y:S08]  /*1a60*/  @P4 LDC R108, c[0x0][0x40c] ;  /* 0x00010300ff6c4b82 */ /* 0x000e300000000800 */
[----:B------:R-:W1:Y:S08]  /*1a70*/  @P4 LDC R113, c[0x0][0x40c] ;  /* 0x00010300ff714b82 */ /* 0x000e700000000800 */
[----:B------:R-:W2:Y:S08]  /*1a80*/  @P4 LDC R114, c[0x0][0x40c] ;  /* 0x00010300ff724b82 */ /* 0x000eb00000000800 */
[----:B------:R-:W2:Y:S08]  /*1a90*/  @P4 LDC R5, c[0x0][0x40c] ;  /* 0x00010300ff054b82 */ /* 0x000eb00000000800 */
[----:B----4-:R-:W4:Y:S08]  /*1aa0*/  @P4 LDC R7, c[0x0][0x40c] ;  /* 0x00010300ff074b82 */ /* 0x010f300000000800 */
[----:B------:R-:W4:Y:S01]  /*1ab0*/  @P4 LDC R6, c[0x0][0x40c] ;  /* 0x00010300ff064b82 */ /* 0x000f220000000800 */
[----:B---3--:R-:W-:Y:S01]  /*1ac0*/  @P4 FFMA.FTZ R85, R4, R112, R85 ;  /* 0x0000007004554223 */ /* 0x008fe20000010055 */
[----:B0-----:R-:W-:-:S06]  /*1ad0*/  @P4 FFMA.FTZ R84, R111, R108, R84 ;  /* 0x0000006c6f544223 */ /* 0x001fcc0000010054 */
[----:B------:R-:W0:Y:S01]  /*1ae0*/  @P4 LDC R4, c[0x0][0x40c] ;  /* 0x00010300ff044b82 */ /* 0x000e220000000800 */
[C---:B------:R-:W-:Y:S02]  /*1af0*/  @P4 PRMT R108, R73.reuse, 0x7632, R108 ;  /* 0x00007632496c4816 */ /* 0x040fe4000000006c */
[----:B------:R-:W-:Y:S02]  /*1b00*/  @P4 SHF.L.U32 R111, R73, 0x10, RZ ;  /* 0x00000010496f4819 */ /* 0x000fe400000006ff */
[----:B------:R-:W-:-:S03]  /*1b10*/  @P4 SHF.L.U32 R108, R108, 0x10, RZ ;  /* 0x000000106c6c4819 */ /* 0x000fc600000006ff */
[----:B-1----:R-:W-:Y:S01]  /*1b20*/  @P4 FFMA.FTZ R86, R111, R113, R86 ;  /* 0x000000716f564223 */ /* 0x002fe20000010056 */
[----:B------:R-:W-:Y:S01]  /*1b30*/  @P4 SHF.L.U32 R113, R74, 0x10, RZ ;  /* 0x000000104a714819 */ /* 0x000fe200000006ff */
[----:B--2---:R-:W-:Y:S01]  /*1b40*/  @P4 FFMA.FTZ R87, R108, R114, R87 ;  /* 0x000000726c574223 */ /* 0x004fe20000010057 */
[----:B------:R-:W-:Y:S02]  /*1b50*/  @P4 PRMT R108, R74, 0x7632, R108 ;  /* 0x000076324a6c4816 */ /* 0x000fe4000000006c */
[----:B------:R-:W-:Y:S01]  /*1b60*/  @P4 PRMT R111, R75, 0x7632, R111 ;  /* 0x000076324b6f4816 */ /* 0x000fe2000000006f */
[----:B------:R-:W-:Y:S01]  /*1b70*/  @P4 FFMA.FTZ R88, R113, R5, R88 ;  /* 0x0000000571584223 */ /* 0x000fe20000010058 */
[----:B------:R-:W-:Y:S02]  /*1b80*/  @P4 SHF.L.U32 R5, R75, 0x10, RZ ;  /* 0x000000104b054819 */ /* 0x000fe400000006ff */
[----:B------:R-:W-:Y:S02]  /*1b90*/  @P4 SHF.L.U32 R108, R108, 0x10, RZ ;  /* 0x000000106c6c4819 */ /* 0x000fe400000006ff */
[----:B------:R-:W-:Y:S01]  /*1ba0*/  @P4 SHF.L.U32 R112, R111, 0x10, RZ ;  /* 0x000000106f704819 */ /* 0x000fe200000006ff */
[----:B----4-:R-:W-:-:S02]  /*1bb0*/  @P4 FFMA.FTZ R90, R5, R7, R90 ;  /* 0x00000007055a4223 */ /* 0x010fc4000001005a */
[----:B0-----:R-:W-:Y:S02]  /*1bc0*/  @P4 FFMA.FTZ R89, R108, R4, R89 ;  /* 0x000000046c594223 */ /* 0x001fe40000010059 */
[----:B------:R-:W-:Y:S01]  /*1bd0*/  @P4 FFMA.FTZ R91, R112, R6, R91 ;  /* 0x00000006705b4223 */ /* 0x000fe2000001005b */
[----:B------:R-:W-:Y:S06]  /*1be0*/  BRA `(.L_x_10872) ;  /* 0x0000000000807947 */ /* 0x000fec0003800000 */
.L_x_10871:
        /* <DEDUP_REMOVED lines=32> */
.L_x_10872:
[----:B------:R-:W0:Y:S02]  /*1df0*/  LDC.64 R4, c[0x0][0x3a8] ;  /* 0x0000ea00ff047b82 */ /* 0x000e240000000a00 */
[----:B0-----:R-:W-:-:S05]  /*1e00*/  IMAD.WIDE.U32 R4, R109, 0x20, R4 ;  /* 0x000000206d047825 */ /* 0x001fca00078e0004 */
[----:B------:R3:W-:Y:S04]  /*1e10*/  STG.E.128 desc[UR12][R4.64], R84 ;  /* 0x0000005404007986 */ /* 0x0007e8000c101d0c */
[----:B------:R3:W-:Y:S02]  /*1e20*/  STG.E.128 desc[UR12][R4.64+0x10], R88 ;  /* 0x0000105804007986 */ /* 0x0007e4000c101d0c */
.L_x_10869:
[----:B------:R-:W-:Y:S05]  /*1e30*/  BSYNC.RECONVERGENT B0 ;  /* 0x0000000000007941 */ /* 0x000fea0003800200 */
.L_x_10868:
[----:B0123--:R-:W-:Y:S01]  /*1e40*/  FADD.FTZ R4, RZ, R92 ;  /* 0x0000005cff047221 */ /* 0x00ffe20000010000 */
        /* <DEDUP_REMOVED lines=46> */
[----:B------:R-:W-:Y:S01]  /*2130*/  FMUL.FTZ R6, R0, R113 ;  /* 0x0000007100067220 */ /* 0x000fe20000410000 */
[----:B------:R-:W-:-:S03]  /*2140*/  HFMA2 R113, -RZ, RZ, 0, 0 ;  /* 0x00000000ff717431 */ /* 0x000fc600000001ff */
        /* <DEDUP_REMOVED lines=85> */
.L_x_10874:
[----:B------:R-:W-:Y:S05]  /*26a0*/  BSYNC.RECONVERGENT B0 ;  /* 0x0000000000007941 */ /* 0x000fea0003800200 */
.L_x_10873:
        /* <DEDUP_REMOVED lines=12> */
.L_x_10876:
[----:B------:R-:W-:Y:S05]  /*2770*/  BSYNC.RECONVERGENT B0 ;  /* 0x0000000000007941 */ /* 0x000fea0003800200 */
.L_x_10875:
        /* <DEDUP_REMOVED lines=40> */
[----:B------:R-:W-:Y:S02]  /*2a00*/  FFMA.FTZ R109, R113, R109, R112 ;  /* 0x0000006d716d7223 */ /* 0x000fe40000010070 */
        /* <DEDUP_REMOVED lines=9> */
[----:B---3--:R-:W-:Y:S02]  /*2aa0*/  FADD.FTZ R5, R109, R4 ;  /* 0x000000046d057221 */ /* 0x008fe40000010000 */
[----:B------:R-:W-:Y:S02]  /*2ab0*/  FMUL.FTZ R112, R112, R111 ;  /* 0x0000006f70707220 */ /* 0x000fe40000410000 */
[----:B------:R-:W0:Y:S02]  /*2ac0*/  SHFL.IDX PT, R109, R108, RZ, 0x1f ;  /* 0x00001fff6c6d7589 */ /* 0x000e2400000e0000 */
[----:B------:R-:W-:Y:S02]  /*2ad0*/  FFMA.FTZ R112, R6, R112, R5 ;  /* 0x0000007006707223 */ /* 0x000fe40000010005 */
[----:B------:R-:W2:Y:S04]  /*2ae0*/  @!P4 LDC.64 R6, c[0x0][0x3c0] ;  /* 0x0000f000ff06cb82 */ /* 0x000ea80000000a00 */
[----:B------:R-:W1:Y:S04]  /*2af0*/  SHFL.IDX PT, R112, R112, RZ, 0x1f ;  /* 0x00001fff70707589 */ /* 0x000e6800000e0000 */
[----:B------:R-:W3:Y:S01]  /*2b00*/  @!P4 LDC.64 R4, c[0x0][0x3c8] ;  /* 0x0000f200ff04cb82 */ /* 0x000ee20000000a00 */
[----:B0-----:R-:W-:-:S05]  /*2b10*/  FMUL.FTZ R111, R109, R109 ;  /* 0x0000006d6d6f7220 */ /* 0x001fca0000410000 */
[----:B------:R-:W-:Y:S01]  /*2b20*/  FSEL R114, R111, RZ, P5 ;  /* 0x000000ff6f727208 */ /* 0x000fe20002800000 */
[----:B-1----:R-:W-:Y:S01]  /*2b30*/  FFMA.FTZ R111, R112, UR20, R113 ;  /* 0x00000014706f7c23 */ /* 0x002fe20008010071 */
[----:B------:R-:W-:-:S03]  /*2b40*/  MOV R113, UR18 ;  /* 0x0000001200717c02 */ /* 0x000fc60008000f00 */
        /* <DEDUP_REMOVED lines=9> */
[----:B------:R-:W-:Y:S01]  /*2be0*/  BSSY.RECONVERGENT B0, `(.L_x_10878) ;  /* 0x0000028000007945 */ /* 0x000fe20003800200 */
[----:B-1----:R-:W-:Y:S02]  /*2bf0*/  FSEL R109, R109, RZ, !P5 ;  /* 0x000000ff6d6d7208 */ /* 0x002fe40006800000 */
[----:B------:R-:W-:-:S04]  /*2c00*/  UIMAD UR4, UR4, UR22, URZ ;  /* 0x00000016040472a4 */ /* 0x000fc8000f8e02ff */
[----:B------:R-:W-:-:S04]  /*2c10*/  USHF.R.S32.HI UR5, URZ, 0x1f, UR4 ;  /* 0x0000001fff057899 */ /* 0x000fc80008011404 */
[----:B------:R-:W-:-:S06]  /*2c20*/  ULEA.HI UR5, UR5, UR4, URZ, 0x3 ;  /* 0x0000000405057291 */ /* 0x000fcc000f8f18ff */
[----:B------:R-:W-:-:S04]  /*2c30*/  MOV R4, UR5 ;  /* 0x0000000500047c02 */ /* 0x000fc80008000f00 */
        /* <DEDUP_REMOVED lines=22> */
[----:B------:R-:W-:Y:S01]  /*2da0*/  FADD.FTZ R5, R102, -R109 ;  /* 0x8000006d66057221 */ /* 0x000fe20000010000 */
[----:B------:R-:W-:-:S02]  /*2db0*/  FFMA.FTZ R116, R116, R67, R59 ;  /* 0x0000004374747223 */ /* 0x000fc4000001003b */
[----:B------:R-:W-:Y:S01]  /*2dc0*/  FFMA.FTZ R6, R6, R71, R63 ;  /* 0x0000004706067223 */ /* 0x000fe2000001003f */
[----:B------:R-:W-:Y:S01]  /*2dd0*/  FMUL.FTZ R115, R108, R5 ;  /* 0x000000056c737220 */ /* 0x000fe20000410000 */
[----:B------:R-:W-:Y:S01]  /*2de0*/  FFMA.FTZ R5, R7, R70, R62 ;  /* 0x0000004607057223 */ /* 0x000fe2000001003e */
[C---:B0-----:R-:W-:Y:S01]  /*2df0*/  IMAD.WIDE.U32 R112, R3.reuse, 0x10, R112 ;  /* 0x0000001003707825 */ /* 0x041fe200078e0070 */
[----:B------:R-:W-:-:S03]  /*2e00*/  IADD3 R3, PT, PT, R3, 0x100, RZ ;  /* 0x0000010003037810 */ /* 0x000fc60007ffe0ff */
[----:B------:R-:W-:Y:S01]  /*2e10*/  FFMA.FTZ R7, R115, R66, R58 ;  /* 0x0000004273077223 */ /* 0x000fe2000001003a */
[----:B------:R-:W-:Y:S02]  /*2e20*/  F2FP.BF16.F32.PACK_AB R5, R6, R5 ;  /* 0x000000050605723e */ /* 0x000fe400000010ff */
[----:B------:R-:W-:Y:S02]  /*2e30*/  F2FP.BF16.F32.PACK_AB R6, R114, R111 ;  /* 0x0000006f7206723e */ /* 0x000fe400000010ff */
[----:B------:R-:W-:-:S05]  /*2e40*/  F2FP.BF16.F32.PACK_AB R7, R116, R7 ;  /* 0x000000077407723e */ /* 0x000fca00000010ff */
[----:B------:R0:W-:Y:S02]  /*2e50*/  STG.E.128 desc[UR12][R112.64], R4 ;  /* 0x0000000470007986 */ /* 0x0001e4000c101d0c */
.L_x_10879:
[----:B------:R-:W-:Y:S05]  /*2e60*/  BSYNC.RECONVERGENT B0 ;  /* 0x0000000000007941 */ /* 0x000fea0003800200 */
.L_x_10878:
        /* <DEDUP_REMOVED lines=34> */
.L_x_10881:
[----:B------:R-:W-:Y:S05]  /*3090*/  BSYNC.RECONVERGENT B0 ;  /* 0x0000000000007941 */ /* 0x000fea0003800200 */
.L_x_10880:
        /* <DEDUP_REMOVED lines=34> */
.L_x_10883:
[----:B------:R-:W-:Y:S05]  /*32c0*/  BSYNC.RECONVERGENT B0 ;  /* 0x0000000000007941 */ /* 0x000fea0003800200 */
.L_x_10882:
        /* <DEDUP_REMOVED lines=33> */
.L_x_10884:
[----:B------:R-:W-:Y:S05]  /*34e0*/  BSYNC.RECONVERGENT B0 ;  /* 0x0000000000007941 */ /* 0x000fea0003800200 */
.L_x_10877:
[----:B------:R-:W-:Y:S02]  /*34f0*/  UIADD3 UR18, UPT, UPT, UR18, UR16, URZ ;  /* 0x0000001012127290 */ /* 0x000fe4000fffe0ff */
[----:B------:R-:W-:Y:S02]  /*3500*/  UPLOP3.LUT UP1, UPT, UPT, UPT, UP1, 0x40, 0x4 ;  /* 0x000000000004789c */ /* 0x000fe40003f2e810 */
[----:B------:R-:W-:-:S09]  /*3510*/  UISETP.GE.AND UP0, UPT, UR18, UR17, UPT ;  /* 0x000000111200728c */ /* 0x000fd2000bf06270 */
[----:B------:R-:W-:Y:S05]  /*3520*/  BRA.U !UP0, `(.L_x_10885) ;  /* 0xffffffd108987547 */ /* 0x000fea000b83ffff */
[----:B------:R-:W-:Y:S05]  /*3530*/  EXIT ;  /* 0x000000000000794d */ /* 0x000fea0003800000 */
.L_x_10886:
        /* <DEDUP_REMOVED lines=12> */
.L_x_27526:


//--------------------- .text._ZN10layer_norm13ln_fwd_kernelINS_13Kernel_traitsIf13__nv_bfloat16fS2_fjLj8192ELj1ELj1ELj8ELj16ENS_18Kernel_traits_baseILj8192EfS2_fS2_fjLj256EEEEELb0ELb0ELb1ELb1EEEvNS_9FwdParamsE --------------------------
	.section	.text._ZN10layer_norm13ln_fwd_kernelINS_13Kernel_traitsIf13__nv_bfloat16fS2_fjLj8192ELj1ELj1ELj8ELj16ENS_18Kernel_traits_baseILj8192EfS2_fS2_fjLj256EEEEELb0ELb0ELb1ELb1EEEvNS_9FwdParamsE,"ax",@progbits
	.align	128
        .global         _ZN10layer_norm13ln_fwd_kernelINS_13Kernel_traitsIf13__nv_bfloat16fS2_fjLj8192ELj1ELj1ELj8ELj16ENS_18Kernel_traits_baseILj8192EfS2_fS2_fjLj256EEEEELb0ELb0ELb1ELb1EEEvNS_9FwdParamsE
        .type           _ZN10layer_norm13ln_fwd_kernelINS_13Kernel_traitsIf13__nv_bfloat16fS2_fjLj8192ELj1ELj1ELj8ELj16ENS_18Kernel_traits_baseILj8192EfS2_fS2_fjLj256EEEEELb0ELb0ELb1ELb1EEEvNS_9FwdParamsE,@function
        .size           _ZN10layer_norm13ln_fwd_kernelINS_13Kernel_traitsIf13__nv_bfloat16fS2_fjLj8192ELj1ELj1ELj8ELj16ENS_18Kernel_traits_baseILj8192EfS2_fS2_fjLj256EEEEELb0ELb0ELb1ELb1EEEvNS_9FwdParamsE,(.L_x_27527 - _ZN10layer_norm13ln_fwd_kernelINS_13Kernel_traitsIf13__nv_bfloat16fS2_fjLj8192ELj1ELj1ELj8ELj16ENS_18Kernel_traits_baseILj8192EfS2_fS2_fjLj256EEEEELb0ELb0ELb1ELb1EEEvNS_9FwdParamsE)
        .other          _ZN10layer_norm13ln_fwd_kernelINS_13Kernel_traitsIf13__nv_bfloat16fS2_fjLj8192ELj1ELj1ELj8ELj16ENS_18Kernel_traits_baseILj8192EfS2_fS2_fjLj256EEEEELb0ELb0ELb1ELb1EEEvNS_9FwdParamsE,@"STO_CUDA_ENTRY STV_DEFAULT"
_ZN10layer_norm13ln_fwd_kernelINS_13Kernel_traitsIf13__nv_bfloat16fS2_fjLj8192ELj1ELj1ELj8ELj16ENS_18Kernel_traits_baseILj8192EfS2_fS2_fjLj256EEEEELb0ELb0ELb1ELb1EEEvNS_9FwdParamsE:
.text._ZN10layer_norm13ln_fwd_kernelINS_13Kernel_traitsIf13__nv_bfloat16fS2_fjLj8192ELj1ELj1ELj8ELj16ENS_18Kernel_traits_baseILj8192EfS2_fS2_fjLj256EEEEELb0ELb0ELb1ELb1EEEvNS_9FwdParamsE:
        /* <DEDUP_REMOVED lines=30> */
.L_x_10887:
[----:B------:R-:W0:Y:S01]  /*01e0*/  LDC.64 R4, c[0x0][0x3d0] ;  /* 0x0000f400ff047b82 */ /* 0x000e220000000a00 */
        /* <DEDUP_REMOVED lines=14> */
[----:B------:R-:W-:Y:S01]  /*02d0*/  CS2R R38, SRZ ;  /* 0x0000000000267805 */ /* 0x000fe2000001ff00 */
[----:B0-----:R-:W-:-:S05]  /*02e0*/  IMAD.WIDE.U32 R36, R2, 0x20, R4 ;  /* 0x0000002002247825 */ /* 0x001fca00078e0004 */
[----:B------:R-:W5:Y:S04]  /*02f0*/  LDG.E.128 R4, desc[UR12][R36.64] ;  /* 0x0000000c24047981 */ /* 0x000f68000c1e1d00 */
[----:B------:R-:W5:Y:S04]  /*0300*/  LDG.E.128 R8, desc[UR12][R36.64+0x10] ;  /* 0x0000100c24087981 */ /* 0x000f68000c1e1d00 */
[----:B------:R-:W5:Y:S04]  /*0310*/  LDG.E.128 R12, desc[UR12][R36.64+0x2000] ;  /* 0x0020000c240c7981 */ /* 0x000f68000c1e1d00 */
[----:B------:R-:W5:Y:S04]  /*0320*/  LDG.E.128 R16, desc[UR12][R36.64+0x2010] ;  /* 0x0020100c24107981 */ /* 0x000f68000c1e1d00 */
[----:B------:R-:W5:Y:S04]  /*0330*/  LDG.E.128 R20, desc[UR12][R36.64+0x4000] ;  /* 0x0040000c24147981 */ /* 0x000f68000c1e1d00 */
[----:B------:R-:W5:Y:S04]  /*0340*/  LDG.E.128 R24, desc[UR12][R36.64+0x4010] ;  /* 0x0040100c24187981 */ /* 0x000f68000c1e1d00 */
[----:B------:R-:W5:Y:S04]  /*0350*/  LDG.E.128 R28, desc[UR12][R36.64+0x6000] ;  /* 0x0060000c241c7981 */ /* 0x000f68000c1e1d00 */
[----:B------:R0:W5:Y:S02]  /*0360*/  LDG.E.128 R32, desc[UR12][R36.64+0x6010] ;  /* 0x0060100c24207981 */ /* 0x000164000c1e1d00 */
[----:B0-----:R-:W-:-:S07]  /*0370*/  CS2R R36, SRZ ;  /* 0x0000000000247805 */ /* 0x001fce000001ff00 */
.L_x_10888:
        /* <DEDUP_REMOVED lines=12> */
.L_x_10901:
[----:B----4-:R-:W-:-:S06]  /*0440*/  UIMAD.WIDE UR4, UR7, 0x4, UR8 ;  /* 0x00000004070478a5 */ /* 0x010fcc000f8e0208 */
[----:B0-----:R-:W-:Y:S02]  /*0450*/  MOV R72, UR4 ;  /* 0x0000000400487c02 */ /* 0x001fe40008000f00 */
[----:B------:R-:W-:-:S05]  /*0460*/  MOV R73, UR5 ;  /* 0x0000000500497c02 */ /* 0x000fca0008000f00 */
[----:B------:R-:W2:Y:S01]  /*0470*/  LDG.E R72, desc[UR12][R72.64] ;  /* 0x0000000c48487981 */ /* 0x000ea2000c1e1900 */
[----:B------:R-:W-:Y:S01]  /*0480*/  UIMAD.WIDE UR18, UR7, 0x4, UR10 ;  /* 0x00000004071278a5 */ /* 0x000fe2000f8e020a */
[----:B-1----:R-:W-:-:S05]  /*0490*/  HFMA2 R0, -RZ, RZ, 0, 0 ;  /* 0x00000000ff007431 */ /* 0x002fca00000001ff */
[----:B------:R-:W-:Y:S02]  /*04a0*/  MOV R74, UR18 ;  /* 0x00000012004a7c02 */ /* 0x000fe40008000f00 */
[----:B------:R-:W-:-:S05]  /*04b0*/  MOV R75, UR19 ;  /* 0x00000013004b7c02 */ /* 0x000fca0008000f00 */
[----:B------:R-:W3:Y:S01]  /*04c0*/  LDG.E R74, desc[UR12][R74.64] ;  /* 0x0000000c4a4a7981 */ /* 0x000ee2000c1e1900 */
[----:B--2---:R-:W-:-:S13]  /*04d0*/  R2UR UR24, R72 ;  /* 0x00000000481872ca */ /* 0x004fda00000e0000 */
[----:B------:R-:W-:-:S06]  /*04e0*/  UISETP.GE.AND UP2, UPT, UR24, 0x1, UPT ;  /* 0x000000011800788c */ /* 0x000fcc000bf46270 */
[----:B------:R-:W-:-:S05]  /*04f0*/  PLOP3.LUT P1, PT, PT, PT, UP2, 0x80, 0x8 ;  /* 0x000000000008781c */ /* 0x000fca0003f2f028 */
[----:B------:R-:W-:Y:S01]  /*0500*/  @UP2 UIADD3 UR4, UPT, UPT, UR24, -0x1, URZ ;  /* 0xffffffff18042890 */ /* 0x000fe2000fffe0ff */
[----:B------:R-:W2:Y:S03]  /*0510*/  @UP2 LDCU.64 UR22, c[0x0][0x390] ;  /* 0x00007200ff1627ac */ /* 0x000ea60008000a00 */
[----:B------:R-:W-:-:S04]  /*0520*/  @UP2 UIMAD UR4, UR4, UR20, URZ ;  /* 0x00000014040422a4 */ /* 0x000fc8000f8e02ff */
[----:B------:R-:W-:-:S04]  /*0530*/  @UP2 USHF.R.S32.HI UR5, URZ, 0x1f, UR4 ;  /* 0x0000001fff052899 */ /* 0x000fc80008011404 */
[----:B------:R-:W-:-:S06]  /*0540*/  @UP2 ULEA.HI UR5, UR5, UR4, URZ, 0x3 ;  /* 0x0000000405052291 */ /* 0x000fcc000f8f18ff */
[----:B------:R-:W-:Y:S02]  /*0550*/  MOV R3, UR5 ;  /* 0x0000000500037c02 */ /* 0x000fe40008000f00 */
[----:B--2---:R-:W-:Y:S02]  /*0560*/  MOV R72, UR22 ;  /* 0x0000001600487c02 */ /* 0x004fe40008000f00 */
[----:B------:R-:W-:Y:S02]  /*0570*/  MOV R73, UR23 ;  /* 0x0000001700497c02 */ /* 0x000fe40008000f00 */
[----:B------:R-:W-:-:S05]  /*0580*/  @P1 LEA.HI.SX32 R0, R3, R2, 0x1d ;  /* 0x0000000203001211 */ /* 0x000fca00078feaff */
[----:B------:R-:W-:-:S05]  /*0590*/  @P1 IMAD.WIDE.U32 R72, R0, 0x10, R72 ;  /* 0x0000001000481825 */ /* 0x000fca00078e0048 */
[----:B0-----:R-:W2:Y:S01]  /*05a0*/  @P1 LDG.E.128 R68, desc[UR12][R72.64] ;  /* 0x0000000c48441981 */ /* 0x001ea2000c1e1d00 */
        /* <DEDUP_REMOVED lines=27> */
[----:B------:R-:W4:Y:S08]  /*0760*/  @P2 LDC R84, c[0x0][0x40c] ;  /* 0x00010300ff542b82 */ /* 0x000f300000000800 */
[----:B------:R-:W1:Y:S08]  /*0770*/  @P2 LDC R86, c[0x0][0x40c] ;  /* 0x00010300ff562b82 */ /* 0x000e700000000800 */
[----:B------:R-:W3:Y:S08]  /*0780*/  @P2 LDC R87, c[0x0][0x40c] ;  /* 0x00010300ff572b82 */ /* 0x000ef00000000800 */
[----:B------:R-:W3:Y:S08]  /*0790*/  @P2 LDC R88, c[0x0][0x40c] ;  /* 0x00010300ff582b82 */ /* 0x000ef00000000800 */
[----:B------:R-:W3:Y:S08]  /*07a0*/  @P2 LDC R89, c[0x0][0x40c] ;  /* 0x00010300ff592b82 */ /* 0x000ef00000000800 */
[----:B------:R-:W3:Y:S01]  /*07b0*/  @P2 LDC R90, c[0x0][0x40c] ;  /* 0x00010300ff5a2b82 */ /* 0x000ee20000000800 */
[----:B--2---:R-:W-:Y:S01]  /*07c0*/  @P2 FFMA.FTZ R102, R73, R85, R102 ;  /* 0x0000005549662223 */ /* 0x004fe20000010066 */
[----:B------:R-:W-:Y:S01]  /*07d0*/  @P2 SHF.L.U32 R73, R70, 0x10, RZ ;  /* 0x0000001046492819 */ /* 0x000fe200000006ff */
[----:B0-----:R-:W-:Y:S01]  /*07e0*/  @P2 FFMA.FTZ R100, R81, R83, R100 ;  /* 0x0000005351642223 */ /* 0x001fe20000010064 */
[----:B----4-:R-:W-:Y:S01]  /*07f0*/  @P2 FFMA.FTZ R101, R82, R84, R101 ;  /* 0x0000005452652223 */ /* 0x010fe20000010065 */
[----:B-1----:R-:W-:Y:S01]  /*0800*/  @P2 FFMA.FTZ R103, R80, R86, R103 ;  /* 0x0000005650672223 */ /* 0x002fe20000010067 */
[----:B---3--:R-:W-:Y:S01]  /*0810*/  @P2 FFMA.FTZ R77, R72, R88, R77 ;  /* 0x00000058484d2223 */ /* 0x008fe2000001004d */
[----:B------:R-:W-:Y:S01]  /*0820*/  @P2 FFMA.FTZ R76, R73, R87, R76 ;  /* 0x00000057494c2223 */ /* 0x000fe2000001004c */
[----:B------:R-:W-:Y:S01]  /*0830*/  @P2 FFMA.FTZ R78, R75, R89, R78 ;  /* 0x000000594b4e2223 */ /* 0x000fe2000001004e */
[----:B------:R-:W-:Y:S01]  /*0840*/  @P2 FFMA.FTZ R79, R74, R90, R79 ;  /* 0x0000005a4a4f2223 */ /* 0x000fe2000001004f */
[----:B------:R-:W-:Y:S06]  /*0850*/  BRA `(.L_x_10890) ;  /* 0x0000000000707947 */ /* 0x000fec0003800000 */
.L_x_10889:
[----:B------:R-:W0:Y:S01]  /*0860*/  @UP2 LDCU UR4, c[0x0][0x40c] ;  /* 0x00008180ff0427ac */ /* 0x000e220008000800 */
[----:B------:R-:W-:Y:S02]  /*0870*/  @P1 SHF.L.U32 R72, R68, 0x10, RZ ;  /* 0x0000001044481819 */ /* 0x000fe400000006ff */
[----:B------:R-:W-:Y:S02]  /*0880*/  CS2R R100, SRZ ;  /* 0x0000000000647805 */ /* 0x000fe4000001ff00 */
[----:B------:R-:W-:Y:S01]  /*0890*/  @P1 SHF.L.U32 R73, R69, 0x10, RZ ;  /* 0x0000001045491819 */ /* 0x000fe200000006ff */
[----:B------:R-:W2:Y:S01]  /*08a0*/  @UP2 LDCU UR18, c[0x0][0x40c] ;  /* 0x00008180ff1227ac */ /* 0x000ea20008000800 */
[----:B------:R-:W-:Y:S02]  /*08b0*/  CS2R R102, SRZ ;  /* 0x0000000000667805 */ /* 0x000fe4000001ff00 */
[----:B------:R-:W-:Y:S02]  /*08c0*/  @P1 SHF.L.U32 R81, R81, 0x10, RZ ;  /* 0x0000001051511819 */ /* 0x000fe400000006ff */
[----:B------:R-:W-:Y:S01]  /*08d0*/  CS2R R76, SRZ ;  /* 0x00000000004c7805 */ /* 0x000fe2000001ff00 */
[----:B------:R-:W3:Y:S01]  /*08e0*/  @UP2 LDCU UR5, c[0x0][0x40c] ;  /* 0x00008180ff0527ac */ /* 0x000ee20008000800 */
[----:B------:R-:W-:-:S02]  /*08f0*/  @P1 SHF.L.U32 R80, R80, 0x10, RZ ;  /* 0x0000001050501819 */ /* 0x000fc400000006ff */
[----:B------:R-:W-:Y:S02]  /*0900*/  CS2R R78, SRZ ;  /* 0x00000000004e7805 */ /* 0x000fe4000001ff00 */
[----:B------:R-:W-:Y:S01]  /*0910*/  @P1 SHF.L.U32 R75, R75, 0x10, RZ ;  /* 0x000000104b4b1819 */ /* 0x000fe200000006ff */
[----:B------:R-:W4:Y:S01]  /*0920*/  @UP2 LDCU UR19, c[0x0][0x40c] ;  /* 0x00008180ff1327ac */ /* 0x000f220008000800 */
[----:B------:R-:W-:Y:S01]  /*0930*/  @P1 SHF.L.U32 R74, R74, 0x10, RZ ;  /* 0x000000104a4a1819 */ /* 0x000fe200000006ff */
[----:B------:R-:W1:Y:S01]  /*0940*/  @UP2 LDCU UR22, c[0x0][0x40c] ;  /* 0x00008180ff1627ac */ /* 0x000e620008000800 */
[----:B0-----:R-:W-:Y:S01]  /*0950*/  @P1 FMUL.FTZ R100, R72, UR4 ;  /* 0x0000000448641c20 */ /* 0x001fe20008410000 */
[----:B------:R-:W-:Y:S01]  /*0960*/  @P1 SHF.L.U32 R72, R70, 0x10, RZ ;  /* 0x0000001046481819 */ /* 0x000fe200000006ff */
[----:B------:R-:W0:Y:S01]  /*0970*/  @UP2 LDCU UR23, c[0x0][0x40c] ;  /* 0x00008180ff1727ac */ /* 0x000e220008000800 */
[----:B--2---:R-:W-:Y:S01]  /*0980*/  @P1 FMUL.FTZ R102, R73, UR18 ;  /* 0x0000001249661c20 */ /* 0x004fe20008410000 */
[----:B------:R-:W-:Y:S01]  /*0990*/  @P1 SHF.L.U32 R73, R71, 0x10, RZ ;  /* 0x0000001047491819 */ /* 0x000fe200000006ff */
[----:B------:R-:W2:Y:S01]  /*09a0*/  @UP2 LDCU UR25, c[0x0][0x40c] ;  /* 0x00008180ff1927ac */ /* 0x000ea20008000800 */
[----:B---3--:R-:W-:Y:S01]  /*09b0*/  @P1 FMUL.FTZ R101, R81, UR5 ;  /* 0x0000000551651c20 */ /* 0x008fe20008410000 */
[----:B------:R-:W3:Y:S01]  /*09c0*/  @UP2 LDCU UR26, c[0x0][0x40c] ;  /* 0x00008180ff1a27ac */ /* 0x000ee20008000800 */
[----:B----4-:R-:W-:Y:S01]  /*09d0*/  @P1 FMUL.FTZ R103, R80, UR19 ;  /* 0x0000001350671c20 */ /* 0x010fe20008410000 */
[----:B-1----:R-:W-:Y:S01]  /*09e0*/  @P1 FMUL.FTZ R76, R72, UR22 ;  /* 0x00000016484c1c20 */ /* 0x002fe20008410000 */
[----:B0-----:R-:W-:Y:S01]  /*09f0*/  @P1 FMUL.FTZ R77, R75, UR23 ;  /* 0x000000174b4d1c20 */ /* 0x001fe20008410000 */
[----:B--2---:R-:W-:Y:S01]  /*0a00*/  @P1 FMUL.FTZ R78, R73, UR25 ;  /* 0x00000019494e1c20 */ /* 0x004fe20008410000 */
[----:B---3--:R-:W-:-:S07]  /*0a10*/  @P1 FMUL.FTZ R79, R74, UR26 ;  /* 0x0000001a4a4f1c20 */ /* 0x008fce0008410000 */
.L_x_10890:
[----:B------:R-:W0:Y:S01]  /*0a20*/  LDC.64 R104, c[0x0][0x3a8] ;  /* 0x0000ea00ff687b82 */ /* 0x000e220000000a00 */
[C---:B------:R-:W-:Y:S01]  /*0a30*/  IADD3 R73, PT, PT, R3.reuse, 0x100, RZ ;  /* 0x0000010003497810 */ /* 0x040fe20007ffe0ff */
[----:B0-----:R-:W-:-:S05]  /*0a40*/  IMAD.WIDE.U32 R74, R3, 0x20, R104 ;  /* 0x00000020034a7825 */ /* 0x001fca00078e0068 */
[----:B------:R0:W-:Y:S04]  /*0a50*/  STG.E.128 desc[UR12][R74.64], R100 ;  /* 0x000000644a007986 */ /* 0x0001e8000c101d0c */
[----:B------:R0:W-:Y:S01]  /*0a60*/  STG.E.128 desc[UR12][R74.64+0x10], R76 ;  /* 0x0000104c4a007986 */ /* 0x0001e2000c101d0c */
[----:B------:R-:W-:Y:S05]  /*0a70*/  BRA.U !UP2, `(.L_x_10891) ;  /* 0x000000010a107547 */ /* 0x000fea000b800000 */
[----:B------:R-:W1:Y:S01]  /*0a80*/  LDC.64 R68, c[0x0][0x390] ;  /* 0x0000e400ff447b82 */ /* 0x000e620000000a00 */
[----:B------:R-:W-:-:S05]  /*0a90*/  IADD3 R71, PT, PT, R0, 0x100, RZ ;  /* 0x0000010000477810 */ /* 0x000fca0007ffe0ff */
[----:B-1----:R-:W-:-:S06]  /*0aa0*/  IMAD.WIDE.U32 R68, R71, 0x10, R68 ;  /* 0x0000001047447825 */ /* 0x002fcc00078e0044 */
[----:B------:R-:W5:Y:S02]  /*0ab0*/  LDG.E.128 R68, desc[UR12][R68.64] ;  /* 0x0000000c44447981 */ /* 0x000f64000c1e1d00 */
.L_x_10891:
[----:B-----5:R-:W-:Y:S02]  /*0ac0*/  PRMT R72, R71, 0x7632, R72 ;  /* 0x0000763247487816 */ /* 0x020fe40000000048 */
[----:B------:R-:W-:Y:S02]  /*0ad0*/  PRMT R80, R70, 0x7632, R80 ;  /* 0x0000763246507816 */ /* 0x000fe40000000050 */
[----:B------:R-:W-:Y:S02]  /*0ae0*/  PRMT R81, R69, 0x7632, R81 ;  /* 0x0000763245517816 */ /* 0x000fe40000000051 */
[----:B------:R-:W-:Y:S01]  /*0af0*/  PRMT R82, R68, 0x7632, R82 ;  /* 0x0000763244527816 */ /* 0x000fe20000000052 */
[----:B------:R-:W-:Y:S06]  /*0b00*/  BRA.U !UP0, `(.L_x_10892) ;  /* 0x0000000108787547 */ /* 0x000fec000b800000 */
[----:B0-----:R-:W0:Y:S02]  /*0b10*/  LDC.64 R74, c[0x0][0x3a0] ;  /* 0x0000e800ff4a7b82 */ /* 0x001e240000000a00 */
        /* <DEDUP_REMOVED lines=29> */
.L_x_10892:
[----:B------:R-:W1:Y:S01]  /*0cf0*/  @UP2 LDCU UR4, c[0x0][0x40c] ;  /* 0x00008180ff0427ac */ /* 0x000e620008000800 */
[----:B0-----:R-:W-:Y:S02]  /*0d00*/  @P1 SHF.L.U32 R74, R68, 0x10, RZ ;  /* 0x00000010444a1819 */ /* 0x001fe400000006ff */
[----:B------:R-:W-:Y:S02]  /*0d10*/  CS2R R88, SRZ ;  /* 0x0000000000587805 */ /* 0x000fe4000001ff00 */
[----:B------:R-:W-:Y:S01]  /*0d20*/  @P1 SHF.L.U32 R75, R69, 0x10, RZ ;  /* 0x00000010454b1819 */ /* 0x000fe200000006ff */
[----:B------:R-:W0:Y:S01]  /*0d30*/  @UP2 LDCU UR18, c[0x0][0x40c] ;  /* 0x00008180ff1227ac */ /* 0x000e220008000800 */
        /* <DEDUP_REMOVED lines=10> */
[----:B-1----:R-:W-:Y:S01]  /*0de0*/  @P1 FMUL.FTZ R88, R74, UR4 ;  /* 0x000000044a581c20 */ /* 0x002fe20008410000 */
[----:B------:R-:W-:Y:S01]  /*0df0*/  @P1 SHF.L.U32 R74, R70, 0x10, RZ ;  /* 0x00000010464a1819 */ /* 0x000fe200000006ff */
[----:B------:R-:W1:Y:S01]  /*0e00*/  @UP2 LDCU UR23, c[0x0][0x40c] ;  /* 0x00008180ff1727ac */ /* 0x000e620008000800 */
[----:B0-----:R-:W-:Y:S01]  /*0e10*/  @P1 FMUL.FTZ R90, R75, UR18 ;  /* 0x000000124b5a1c20 */ /* 0x001fe20008410000 */
[----:B------:R-:W-:Y:S01]  /*0e20*/  @P1 SHF.L.U32 R75, R71, 0x10, RZ ;  /* 0x00000010474b1819 */ /* 0x000fe200000006ff */
[----:B------:R-:W0:Y:S01]  /*0e30*/  @UP2 LDCU UR25, c[0x0][0x40c] ;  /* 0x00008180ff1927ac */ /* 0x000e220008000800 */
[----:B--2---:R-:W-:Y:S01]  /*0e40*/  @P1 FMUL.FTZ R89, R82, UR5 ;  /* 0x0000000552591c20 */ /* 0x004fe20008410000 */
[----:B------:R-:W2:Y:S01]  /*0e50*/  @UP2 LDCU UR26, c[0x0][0x40c] ;  /* 0x00008180ff1a27ac */ /* 0x000ea20008000800 */
[----:B---3--:R-:W-:Y:S01]  /*0e60*/  @P1 FMUL.FTZ R91, R81, UR19 ;  /* 0x00000013515b1c20 */ /* 0x008fe20008410000 */
[----:B----4-:R-:W-:Y:S01]  /*0e70*/  @P1 FMUL.FTZ R92, R74, UR22 ;  /* 0x000000164a5c1c20 */ /* 0x010fe20008410000 */
[----:B-1----:R-:W-:Y:S01]  /*0e80*/  @P1 FMUL.FTZ R93, R80, UR23 ;  /* 0x00000017505d1c20 */ /* 0x002fe20008410000 */
[----:B0-----:R-:W-:Y:S01]  /*0e90*/  @P1 FMUL.FTZ R94, R75, UR25 ;  /* 0x000000194b5e1c20 */ /* 0x001fe20008410000 */
[----:B--2---:R-:W-:-:S07]  /*0ea0*/  @P1 FMUL.FTZ R95, R72, UR26 ;  /* 0x0000001a485f1c20 */ /* 0x004fce0008410000 */
.L_x_10893:
[----:B------:R-:W-:-:S05]  /*0eb0*/  IMAD.WIDE.U32 R72, R73, 0x20, R104 ;  /* 0x0000002049487825 */ /* 0x000fca00078e0068 */
[----:B------:R0:W-:Y:S04]  /*0ec0*/  STG.E.128 desc[UR12][R72.64], R88 ;  /* 0x0000005848007986 */ /* 0x0001e8000c101d0c */
[----:B------:R0:W-:Y:S01]  /*0ed0*/  STG.E.128 desc[UR12][R72.64+0x10], R92 ;  /* 0x0000105c48007986 */ /* 0x0001e2000c101d0c */
[----:B------:R-:W-:Y:S05]  /*0ee0*/  BRA.U !UP2, `(.L_x_10894) ;  /* 0x000000010a107547 */ /* 0x000fea000b800000 */
[----:B------:R-:W1:Y:S01]  /*0ef0*/  LDC.64 R68, c[0x0][0x390] ;  /* 0x0000e400ff447b82 */ /* 0x000e620000000a00 */
[----:B------:R-:W-:-:S05]  /*0f00*/  IADD3 R71, PT, PT, R0, 0x200, RZ ;  /* 0x0000020000477810 */ /* 0x000fca0007ffe0ff */
[----:B-1----:R-:W-:-:S06]  /*0f10*/  IMAD.WIDE.U32 R68, R71, 0x10, R68 ;  /* 0x0000001047447825 */ /* 0x002fcc00078e0044 */
[----:B------:R-:W5:Y:S02]  /*0f20*/  LDG.E.128 R68, desc[UR12][R68.64] ;  /* 0x0000000c44447981 */ /* 0x000f64000c1e1d00 */
.L_x_10894:
[----:B0----5:R-:W-:Y:S02]  /*0f30*/  PRMT R72, R71, 0x7632, R72 ;  /* 0x0000763247487816 */ /* 0x021fe40000000048 */
        /* <DEDUP_REMOVED lines=39> */
.L_x_10895:
        /* <DEDUP_REMOVED lines=28> */
.L_x_10896:
[----:B------:R-:W-:-:S05]  /*1370*/  IADD3 R73, PT, PT, R3, 0x200, RZ ;  /* 0x0000020003497810 */ /* 0x000fca0007ffe0ff */
        /* <DEDUP_REMOVED lines=8> */
.L_x_10897:
[----:B------:R-:W-:Y:S01]  /*1400*/  IADD3 R3, PT, PT, R3, 0x300, RZ ;  /* 0x0000030003037810 */ /* 0x000fe20007ffe0ff */
[----:B------:R-:W-:Y:S06]  /*1410*/  BRA.U !UP0, `(.L_x_10898) ;  /* 0x0000000108887547 */ /* 0x000fec000b800000 */
[----:B------:R-:W1:Y:S02]  /*1420*/  LDC.64 R108, c[0x0][0x3a0] ;  /* 0x0000e800ff6c7b82 */ /* 0x000e640000000a00 */
[----:B-1----:R-:W-:-:S05]  /*1430*/  IMAD.WIDE.U32 R108, R3, 0x20, R108 ;  /* 0x00000020036c7825 */ /* 0x002fca00078e006c */
[----:B------:R-:W2:Y:S04]  /*1440*/  LDG.E.128 R84, desc[UR12][R108.64] ;  /* 0x0000000c6c547981 */ /* 0x000ea8000c1e1d00 */
[----:B0-----:R0:W3:Y:S01]  /*1450*/  LDG.E.128 R72, desc[UR12][R108.64+0x10] ;  /* 0x0000100c6c487981 */ /* 0x0010e2000c1e1d00 */
        /* <DEDUP_REMOVED lines=27> */
[----:B-1----:R-:W-:Y:S02]  /*1610*/  @P1 FFMA.FTZ R73, R110, R0, R73 ;  /* 0x000000006e491223 */ /* 0x002fe40000010049 */
[----:B------:R-:W-:Y:S01]  /*1620*/  @P1 FFMA.FTZ R75, R112, R108, R75 ;  /* 0x0000006c704b1223 */ /* 0x000fe2000001004b */
[----:B------:R-:W-:Y:S06]  /*1630*/  BRA `(.L_x_10899) ;  /* 0x0000000000847947 */ /* 0x000fec0003800000 */
.L_x_10898:
[----:B------:R-:W1:Y:S01]  /*1640*/  @UP2 LDCU UR4, c[0x0][0x40c] ;  /* 0x00008180ff0427ac */ /* 0x000e620008000800 */
[----:B-----5:R-:W-:Y:S02]  /*1650*/  @P1 SHF.L.U32 R0, R68, 0x10, RZ ;  /* 0x0000001044001819 */ /* 0x020fe400000006ff */
[----:B------:R-:W-:Y:S02]  /*1660*/  CS2R R84, SRZ ;  /* 0x0000000000547805 */ /* 0x000fe4000001ff00 */
[----:B------:R-:W-:Y:S01]  /*1670*/  @P1 PRMT R107, R69, 0x7632, R107 ;  /* 0x00007632456b1816 */ /* 0x000fe2000000006b */
[----:B------:R-:W2:Y:S01]  /*1680*/  @UP2 LDCU UR22, c[0x0][0x40c] ;  /* 0x00008180ff1627ac */ /* 0x000ea20008000800 */
[C---:B------:R-:W-:Y:S02]  /*1690*/  @P1 PRMT R108, R70.reuse, 0x7632, R108 ;  /* 0x00007632466c1816 */ /* 0x040fe4000000006c */
[----:B------:R-:W-:Y:S02]  /*16a0*/  CS2R R86, SRZ ;  /* 0x0000000000567805 */ /* 0x000fe4000001ff00 */
[----:B------:R-:W-:Y:S01]  /*16b0*/  @P1 PRMT R109, R71, 0x7632, R109 ;  /* 0x00007632476d1816 */ /* 0x000fe2000000006d */
[----:B------:R-:W3:Y:S01]  /*16c0*/  @UP2 LDCU UR18, c[0x0][0x40c] ;  /* 0x00008180ff1227ac */ /* 0x000ee20008000800 */
[----:B------:R-:W-:-:S02]  /*16d0*/  @P1 SHF.L.U32 R74, R70, 0x10, RZ ;  /* 0x00000010464a1819 */ /* 0x000fc400000006ff */
[----:B0-----:R-:W-:Y:S01]  /*16e0*/  @P1 SHF.L.U32 R73, R69, 0x10, RZ ;  /* 0x0000001045491819 */ /* 0x001fe200000006ff */
[----:B------:R-:W0:Y:S01]  /*16f0*/  @UP2 LDCU UR5, c[0x0][0x40c] ;  /* 0x00008180ff0527ac */ /* 0x000e220008000800 */
[----:B------:R-:W-:Y:S02]  /*1700*/  @P1 SHF.L.U32 R110, R71, 0x10, RZ ;  /* 0x00000010476e1819 */ /* 0x000fe400000006ff */
[----:B------:R-:W-:Y:S01]  /*1710*/  @P1 SHF.L.U32 R107, R107, 0x10, RZ ;  /* 0x000000106b6b1819 */ /* 0x000fe200000006ff */
[----:B------:R-:W4:Y:S01]  /*1720*/  @UP2 LDCU UR19, c[0x0][0x40c] ;  /* 0x00008180ff1327ac */ /* 0x000f220008000800 */
[----:B------:R-:W-:Y:S01]  /*1730*/  @P1 SHF.L.U32 R108, R108, 0x10, RZ ;  /* 0x000000106c6c1819 */ /* 0x000fe200000006ff */
[----:B-1----:R-:W-:Y:S01]  /*1740*/  @P1 FMUL.FTZ R84, R0, UR4 ;  /* 0x0000000400541c20 */ /* 0x002fe20008410000 */
[----:B------:R-:W-:Y:S01]  /*1750*/  @P1 PRMT R0, R68, 0x7632, R0 ;  /* 0x0000763244001816 */ /* 0x000fe20000000000 */
[----:B------:R-:W1:Y:S01]  /*1760*/  @UP2 LDCU UR23, c[0x0][0x40c] ;  /* 0x00008180ff1727ac */ /* 0x000e620008000800 */
[----:B------:R-:W-:-:S02]  /*1770*/  @P1 SHF.L.U32 R109, R109, 0x10, RZ ;  /* 0x000000106d6d1819 */ /* 0x000fc400000006ff */
[----:B------:R-:W-:Y:S01]  /*1780*/  @P1 SHF.L.U32 R0, R0, 0x10, RZ ;  /* 0x0000001000001819 */ /* 0x000fe200000006ff */
[----:B------:R-:W1:Y:S01]  /*1790*/  @UP2 LDCU UR24, c[0x0][0x40c] ;  /* 0x00008180ff1827ac */ /* 0x000e620008000800 */
[----:B------:R-:W-:Y:S01]  /*17a0*/  MOV R72, RZ ;  /* 0x000000ff00487202 */ /* 0x000fe20000000f00 */
[----:B--2---:R-:W-:Y:S01]  /*17b0*/  @P1 FMUL.FTZ R72, R74, UR22 ;  /* 0x000000164a481c20 */ /* 0x004fe20008410000 */
[----:B---3--:R-:W-:Y:S01]  /*17c0*/  @P1 FMUL.FTZ R86, R73, UR18 ;  /* 0x0000001249561c20 */ /* 0x008fe20008410000 */
[----:B------:R-:W2:Y:S01]  /*17d0*/  @UP2 LDCU UR4, c[0x0][0x40c] ;  /* 0x00008180ff0427ac */ /* 0x000ea20008000800 */
[----:B------:R-:W-:Y:S01]  /*17e0*/  CS2R R74, SRZ ;  /* 0x00000000004a7805 */ /* 0x000fe2000001ff00 */
[----:B------:R-:W-:Y:S02]  /*17f0*/  HFMA2 R73, -RZ, RZ, 0, 0 ;  /* 0x00000000ff497431 */ /* 0x000fe400000001ff */
[----:B0-----:R-:W-:Y:S01]  /*1800*/  @P1 FMUL.FTZ R85, R0, UR5 ;  /* 0x0000000500551c20 */ /* 0x001fe20008410000 */
[----:B----4-:R-:W-:Y:S01]  /*1810*/  @P1 FMUL.FTZ R87, R107, UR19 ;  /* 0x000000136b571c20 */ /* 0x010fe20008410000 */
[----:B-1----:R-:W-:Y:S01]  /*1820*/  @P1 FMUL.FTZ R73, R108, UR23 ;  /* 0x000000176c491c20 */ /* 0x002fe20008410000 */
[----:B------:R-:W-:Y:S01]  /*1830*/  @P1 FMUL.FTZ R74, R110, UR24 ;  /* 0x000000186e4a1c20 */ /* 0x000fe20008410000 */
[----:B--2---:R-:W-:-:S07]  /*1840*/  @P1 FMUL.FTZ R75, R109, UR4 ;  /* 0x000000046d4b1c20 */ /* 0x004fce0008410000 */
.L_x_10899:
        /* <DEDUP_REMOVED lines=117> */
[----:B------:R-:W0:Y:S02]  /*1fa0*/  SHFL.BFLY PT, R110, R107, 0x2, 0x1f ;  /* 0x0c401f006b6e7f89 */ /* 0x000e2400000e0000 */
[----:B0-----:R-:W-:Y:S01]  /*1fb0*/  FADD.FTZ R110, R107, R110 ;  /* 0x0000006e6b6e7221 */ /* 0x001fe20000010000 */
[----:B------:R-:W-:Y:S02]  /*1fc0*/  MOV R107, RZ ;  /* 0x000000ff006b7202 */ /* 0x000fe40000000f00 */
[----:B------:R-:W-:Y:S02]  /*1fd0*/  @!P2 MOV R107, 0x400 ;  /* 0x00000400006ba802 */ /* 0x000fe40000000f00 */
[----:B------:R-:W0:Y:S04]  /*1fe0*/  SHFL.BFLY PT, R109, R110, 0x4, 0x1f ;  /* 0x0c801f006e6d7f89 */ /* 0x000e2800000e0000 */
[----:B------:R-:W1:Y:S01]  /*1ff0*/  SHFL.DOWN PT, R114, R107, 0x4, 0x1f ;  /* 0x08801f006b727f89 */ /* 0x000e6200000e0000 */
[----:B0-----:R-:W-:Y:S01]  /*2000*/  FADD.FTZ R109, R110, R109 ;  /* 0x0000006d6e6d7221 */ /* 0x001fe20000010000 */
[----:B------:R-:W-:Y:S01]  /*2010*/  IMAD.WIDE.U32 R110, R3, 0x20, R104 ;  /* 0x00000020036e7825 */ /* 0x000fe200078e0068 */
[----:B------:R-:W-:-:S02]  /*2020*/  @!P1 LOP3.LUT R3, R0, 0x38, RZ, 0xc0, !PT ;  /* 0x0000003800039812 */ /* 0x000fc400078ec0ff */
[----:B------:R-:W-:Y:S02]  /*2030*/  CS2R R104, SRZ ;  /* 0x0000000000687805 */ /* 0x000fe4000001ff00 */
[----:B-1----:R-:W-:Y:S01]  /*2040*/  IADD3 R116, PT, PT, R114, R107, RZ ;  /* 0x0000006b72747210 */ /* 0x002fe20007ffe0ff */
[----:B------:R-:W0:Y:S01]  /*2050*/  SHFL.BFLY PT, R112, R109, 0x8, 0x1f ;  /* 0x0d001f006d707f89 */ /* 0x000e2200000e0000 */
[----:B------:R-:W-:Y:S02]  /*2060*/  I2FP.F32.S32 R114, R114 ;  /* 0x0000007200727245 */ /* 0x000fe40000201400 */
[----:B------:R-:W-:Y:S01]  /*2070*/  I2FP.F32.S32 R0, R116 ;  /* 0x0000007400007245 */ /* 0x000fe20000201400 */
[----:B------:R-:W-:Y:S03]  /*2080*/  STG.E.128 desc[UR12][R110.64], R84 ;  /* 0x000000546e007986 */ /* 0x000fe6000c101d0c */
[----:B------:R-:W1:Y:S01]  /*2090*/  MUFU.RCP R115, R0 ;  /* 0x0000000000737308 */ /* 0x000e620000001000 */
[----:B------:R-:W-:Y:S01]  /*20a0*/  STG.E.128 desc[UR12][R110.64+0x10], R72 ;  /* 0x000010486e007986 */ /* 0x000fe2000c101d0c */
[----:B0-----:R-:W-:-:S05]  /*20b0*/  FADD.FTZ R112, R109, R112 ;  /* 0x000000706d707221 */ /* 0x001fca0000010000 */
[----:B------:R-:W0:Y:S02]  /*20c0*/  SHFL.BFLY PT, R113, R112, 0x10, 0x1f ;  /* 0x0e001f0070717f89 */ /* 0x000e2400000e0000 */
[----:B0-----:R-:W-:Y:S01]  /*20d0*/  FADD.FTZ R109, R112, R113 ;  /* 0x00000071706d7221 */ /* 0x001fe20000010000 */
[----:B------:R-:W-:-:S04]  /*20e0*/  @!P2 LEA R112, R106, UR4, 0x3 ;  /* 0x000000046a70ac11 */ /* 0x000fc8000f8e18ff */
[----:B------:R0:W-:Y:S01]  /*20f0*/  @!P1 STS.64 [R3+UR4], R108 ;  /* 0x0000006c03009988 */ /* 0x0001e20008000a04 */
[----:B------:R-:W-:Y:S01]  /*2100*/  BAR.SYNC.DEFER_BLOCKING 0x0 ;  /* 0x0000000000007b1d */ /* 0x000fe20000010000 */
[----:B------:R-:W-:-:S05]  /*2110*/  ISETP.NE.AND P1, PT, R2, RZ, PT ;  /* 0x000000ff0200720c */ /* 0x000fca0003f25270 */
[----:B------:R-:W2:Y:S01]  /*2120*/  SHFL.DOWN PT, R3, R116, 0x2, 0x1f ;  /* 0x08401f0074037f89 */ /* 0x000ea200000e0000 */
[----:B0-----:R-:W-:-:S03]  /*2130*/  I2FP.F32.U32 R108, R107 ;  /* 0x0000006b006c7245 */ /* 0x001fc60000201000 */
[----:B------:R-:W0:Y:S01]  /*2140*/  @!P2 LDS.64 R104, [R112] ;  /* 0x000000007068a984 */ /* 0x000e220000000a00 */
[----:B--2---:R-:W-:-:S03]  /*2150*/  I2FP.F32.S32 R111, R3 ;  /* 0x00000003006f7245 */ /* 0x004fc60000201400 */
[----:B0-----:R-:W0:Y:S04]  /*2160*/  SHFL.DOWN PT, R113, R104, 0x4, 0x1f ;  /* 0x08801f0068717f89 */ /* 0x001e2800000e0000 */
        /* <DEDUP_REMOVED lines=9> */
[----:B------:R-:W-:Y:S01]  /*2200*/  I2FP.F32.S32 R105, R104 ;  /* 0x0000006800697245 */ /* 0x000fe20000201400 */
[----:B------:R-:W0:Y:S02]  /*2210*/  SHFL.DOWN PT, R3, R104, 0x1, 0x1f ;  /* 0x08201f0068037f89 */ /* 0x000e2400000e0000 */
[----:B------:R-:W-:Y:S01]  /*2220*/  FMUL.FTZ R113, R113, R114 ;  /* 0x0000007271717220 */ /* 0x000fe20000410000 */
[----:B------:R-:W1:Y:S01]  /*2230*/  MUFU.RCP R108, R105 ;  /* 0x00000069006c7308 */ /* 0x000e620000001000 */
[----:B------:R-:W2:Y:S02]  /*2240*/  SHFL.DOWN PT, R112, R107, 0x2, 0x1f ;  /* 0x08401f006b707f89 */ /* 0x000ea400000e0000 */
[----:B------:R-:W-:-:S05]  /*2250*/  FFMA.FTZ R110, R115, R113, R110 ;  /* 0x00000071736e7223 */ /* 0x000fca000001006e */
[----:B------:R-:W3:Y:S01]  /*2260*/  SHFL.DOWN PT, R109, R110, 0x2, 0x1f ;  /* 0x08401f006e6d7f89 */ /* 0x000ee200000e0000 */
[----:B0-----:R-:W-:Y:S01]  /*2270*/  IADD3 R104, PT, PT, R104, R3, RZ ;  /* 0x0000000368687210 */ /* 0x001fe20007ffe0ff */
[----:B--2---:R-:W-:Y:S01]  /*2280*/  FMUL.FTZ R113, R112, R111 ;  /* 0x0000006f70717220 */ /* 0x004fe20000410000 */
[----:B------:R-:W-:Y:S02]  /*2290*/  FADD.FTZ R112, R107, -R112 ;  /* 0x800000706b707221 */ /* 0x000fe40000010000 */
[----:B------:R-:W-:Y:S01]  /*22a0*/  I2FP.F32.S32 R104, R104 ;  /* 0x0000006800687245 */ /* 0x000fe20000201400 */
[----:B------:R-:W-:Y:S01]  /*22b0*/  FFMA.FTZ R113, R0, R107, R113 ;  /* 0x0000006b00717223 */ /* 0x000fe20000010071 */
[----:B------:R-:W-:Y:S01]  /*22c0*/  FMUL.FTZ R107, R112, R112 ;  /* 0x00000070706b7220 */ /* 0x000fe20000410000 */
[----:B---3--:R-:W-:Y:S02]  /*22d0*/  FADD.FTZ R109, R110, R109 ;  /* 0x0000006d6e6d7221 */ /* 0x008fe40000010000 */
[----:B-1----:R-:W-:Y:S01]  /*22e0*/  FMUL.FTZ R112, R108, R113 ;  /* 0x000000716c707220 */ /* 0x002fe20000410000 */
[----:B------:R-:W-:Y:S01]  /*22f0*/  FMUL.FTZ R107, R0, R107 ;  /* 0x0000006b006b7220 */ /* 0x000fe20000410000 */
[----:B------:R-:W0:Y:S03]  /*2300*/  MUFU.RCP R104, R104 ;  /* 0x0000006800687308 */ /* 0x000e260000001000 */
[----:B------:R-:W1:Y:S01]  /*2310*/  SHFL.DOWN PT, R113, R112, 0x1, 0x1f ;  /* 0x08201f0070717f89 */ /* 0x000e6200000e0000 */
[----:B------:R-:W-:-:S02]  /*2320*/  FMUL.FTZ R107, R107, R111 ;  /* 0x0000006f6b6b7220 */ /* 0x000fc40000410000 */
[----:B------:R-:W2:Y:S02]  /*2330*/  LDC R111, c[0x0][0x448] ;  /* 0x00011200ff6f7b82 */ /* 0x000ea40000000800 */
[----:B------:R-:W-:Y:S01]  /*2340*/  FFMA.FTZ R107, R108, R107, R109 ;  /* 0x0000006b6c6b7223 */ /* 0x000fe2000001006d */
[----:B------:R-:W-:-:S04]  /*2350*/  I2FP.F32.S32 R109, R3 ;  /* 0x00000003006d7245 */ /* 0x000fc80000201400 */
[----:B------:R-:W3:Y:S01]  /*2360*/  SHFL.DOWN PT, R0, R107, 0x1, 0x1f ;  /* 0x08201f006b007f89 */ /* 0x000ee200000e0000 */
[----:B-1----:R-:W-:Y:S01]  /*2370*/  FADD.FTZ R3, R112, -R113 ;  /* 0x8000007170037221 */ /* 0x002fe20000010000 */
[----:B------:R-:W-:-:S03]  /*2380*/  FMUL.FTZ R110, R113, R109 ;  /* 0x0000006d716e7220 */ /* 0x000fc60000410000 */
[----:B------:R-:W-:Y:S01]  /*2390*/  FMUL.FTZ R108, R3, R3 ;  /* 0x00000003036c7220 */ /* 0x000fe20000410000 */
[----:B------:R-:W-:-:S03]  /*23a0*/  FFMA.FTZ R3, R105, R112, R110 ;  /* 0x0000007069037223 */ /* 0x000fc6000001006e */
[----:B------:R-:W-:Y:S01]  /*23b0*/  FMUL.FTZ R108, R105, R108 ;  /* 0x0000006c696c7220 */ /* 0x000fe20000410000 */
[----:B0-----:R-:W-:Y:S01]  /*23c0*/  FMUL.FTZ R110, R104, R3 ;  /* 0x00000003686e7220 */ /* 0x001fe20000410000 */
[----:B---3--:R-:W-:Y:S02]  /*23d0*/  FADD.FTZ R3, R107, R0 ;  /* 0x000000006b037221 */ /* 0x008fe40000010000 */
[----:B------:R-:W-:Y:S02]  /*23e0*/  FMUL.FTZ R108, R108, R109 ;  /* 0x0000006d6c6c7220 */ /* 0x000fe40000410000 */
[----:B------:R-:W0:Y:S02]  /*23f0*/  SHFL.IDX PT, R113, R110, RZ, 0x1f ;  /* 0x00001fff6e717589 */ /* 0x000e2400000e0000 */
[----:B------:R-:W-:Y:S02]  /*2400*/  FFMA.FTZ R3, R104, R108, R3 ;  /* 0x0000006c68037223 */ /* 0x000fe40000010003 */
[----:B------:R-:W1:Y:S03]  /*2410*/  @!P1 LDC.64 R108, c[0x0][0x3c0] ;  /* 0x0000f000ff6c9b82 */ /* 0x000e660000000a00 */
[----:B------:R-:W2:Y:S05]  /*2420*/  SHFL.IDX PT, R112, R3, RZ, 0x1f ;  /* 0x00001fff03707589 */ /* 0x000eaa00000e0000 */
[----:B------:R-:W3:Y:S01]  /*2430*/  @!P1 LDC.64 R104, c[0x0][0x3c8] ;  /* 0x0000f200ff689b82 */ /* 0x000ee20000000a00 */
[----:B0-----:R-:W-:-:S05]  /*2440*/  FMUL.FTZ R0, R113, R113 ;  /* 0x0000007171007220 */ /* 0x001fca0000410000 */
[----:B------:R-:W-:Y:S01]  /*2450*/  FSEL R107, R0, RZ, P0 ;  /* 0x000000ff006b7208 */ /* 0x000fe20000000000 */
[----:B--2---:R-:W-:Y:S01]  /*2460*/  FFMA.FTZ R0, R112, UR21, R111 ;  /* 0x0000001570007c23 */ /* 0x004fe2000801006f */
[----:B------:R-:W-:-:S03]  /*2470*/  MOV R111, UR7 ;  /* 0x00000007006f7c02 */ /* 0x000fc60008000f00 */
[----:B------:R-:W-:Y:S01]  /*2480*/  FADD.FTZ R0, R0, R107 ;  /* 0x0000006b00007221 */ /* 0x000fe20000010000 */
[----:B------:R-:W-:Y:S01]  /*2490*/  MOV R107, UR7 ;  /* 0x00000007006b7c02 */ /* 0x000fe20008000f00 */
[----:B---3--:R-:W-:-:S04]  /*24a0*/  @!P1 IMAD.WIDE R104, R111, 0x4, R104 ;  /* 0x000000046f689825 */ /* 0x008fc800078e0268 */
[----:B------:R-:W0:Y:S01]  /*24b0*/  MUFU.RSQ R0, R0 ;  /* 0x0000000000007308 */ /* 0x000e220000001400 */
[----:B-1----:R-:W-:-:S05]  /*24c0*/  @!P1 IMAD.WIDE R108, R107, 0x4, R108 ;  /* 0x000000046b6c9825 */ /* 0x002fca00078e026c */
[----:B------:R1:W-:Y:S04]  /*24d0*/  @!P1 STG.E desc[UR12][R108.64], R113 ;  /* 0x000000716c009986 */ /* 0x0003e8000c10190c */
[----:B0-----:R1:W-:Y:S01]  /*24e0*/  @!P1 STG.E desc[UR12][R104.64], R0 ;  /* 0x0000000068009986 */ /* 0x0013e2000c10190c */
[----:B------:R-:W-:Y:S05]  /*24f0*/  BRA.U !UP0, `(.L_x_10900) ;  /* 0x00000009080c7547 */ /* 0x000fea000b800000 */
[----:B-1----:R-:W-:Y:S01]  /*2500*/  FSEL R104, R113, RZ, !P0 ;  /* 0x000000ff71687208 */ /* 0x002fe20004000000 */
[----:B------:R-:W-:-:S04]  /*2510*/  UIADD3 UR4, UPT, UPT, UR6, -0x1, URZ ;  /* 0xffffffff06047890 */ /* 0x000fc8000fffe0ff */
[----:B------:R-:W-:Y:S01]  /*2520*/  UIMAD UR4, UR4, UR20, URZ ;  /* 0x00000014040472a4 */ /* 0x000fe2000f8e02ff */
[C---:B------:R-:W-:Y:S01]  /*2530*/  FADD.FTZ R109, -R104.reuse, R78 ;  /* 0x0000004e686d7221 */ /* 0x040fe20000010100 */
[C---:B------:R-:W-:Y:S01]  /*2540*/  FADD.FTZ R123, -R104.reuse, R80 ;  /* 0x00000050687b7221 */ /* 0x040fe20000010100 */
[C---:B------:R-:W-:Y:S01]  /*2550*/  FADD.FTZ R78, -R104.reuse, R72 ;  /* 0x00000048684e7221 */ /* 0x040fe20000010100 */
[C---:B------:R-:W-:Y:S01]  /*2560*/  FADD.FTZ R80, -R104.reuse, R73 ;  /* 0x0000004968507221 */ /* 0x040fe20000010100 */
[----:B------:R-:W-:Y:S01]  /*2570*/  USHF.R.S32.HI UR5, URZ, 0x1f, UR4 ;  /* 0x0000001fff057899 */ /* 0x000fe20008011404 */
[----:B------:R-:W0:Y:S01]  /*2580*/  LDC.64 R72, c[0x0][0x428] ;  /* 0x00010a00ff487b82 */ /* 0x000e220000000a00 */
[C---:B------:R-:W-:Y:S01]  /*2590*/  FADD.FTZ R81, -R104.reuse, R81 ;  /* 0x0000005168517221 */ /* 0x040fe20000010100 */
[C---:B------:R-:W-:Y:S01]  /*25a0*/  FADD.FTZ R125, -R104.reuse, R82 ;  /* 0x00000052687d7221 */ /* 0x040fe20000010100 */
[----:B------:R-:W-:Y:S01]  /*25b0*/  ULEA.HI UR5, UR5, UR4, URZ, 0x3 ;  /* 0x0000000405057291 */ /* 0x000fe2000f8f18ff */
        /* <DEDUP_REMOVED lines=27> */
[----:B------:R-:W-:Y:S01]  /*2770*/  MOV R81, UR5 ;  /* 0x0000000500517c02 */ /* 0x000fe20008000f00 */
[C---:B------:R-:W-:Y:S01]  /*2780*/  FMUL.FTZ R112, R0.reuse, R83 ;  /* 0x0000005300707220 */ /* 0x040fe20000410000 */
[C---:B------:R-:W-:Y:S01]  /*2790*/  FMUL.FTZ R100, R0.reuse, R85 ;  /* 0x0000005500647220 */ /* 0x040fe20000410000 */
[C---:B------:R-:W-:Y:S01]  /*27a0*/  FMUL.FTZ R110, R0.reuse, R87 ;  /* 0x00000057006e7220 */ /* 0x040fe20000410000 */
[----:B------:R-:W-:Y:S01]  /*27b0*/  LEA.HI.SX32 R81, R81, R2, 0x1d ;  /* 0x0000000251517211 */ /* 0x000fe200078feaff */
[C---:B------:R-:W-:Y:S01]  /*27c0*/  FMUL.FTZ R74, R0.reuse, R101 ;  /* 0x00000065004a7220 */ /* 0x040fe20000410000 */
        /* <DEDUP_REMOVED lines=32> */
[----:B------:R-:W-:Y:S01]  /*29d0*/  FMUL.FTZ R97, R0, R78 ;  /* 0x0000004e00617220 */ /* 0x000fe20000410000 */
[----:B------:R-:W-:Y:S01]  /*29e0*/  F2FP.BF16.F32.PACK_AB R72, R72, R3 ;  /* 0x000000034848723e */ /* 0x000fe200000010ff */
[----:B------:R-:W-:Y:S01]  /*29f0*/  FFMA.FTZ R3, R88, R13, R45 ;  /* 0x0000000d58037223 */ /* 0x000fe2000001002d */
[----:B------:R-:W-:Y:S01]  /*2a00*/  F2FP.BF16.F32.PACK_AB R74, R77, R74 ;  /* 0x0000004a4d4a723e */ /* 0x000fe200000010ff */
[----:B------:R-:W-:Y:S01]  /*2a10*/  FFMA.FTZ R77, R113, R14, R46 ;  /* 0x0000000e714d7223 */ /* 0x000fe2000001002e */
[----:B------:R-:W-:Y:S01]  /*2a20*/  F2FP.BF16.F32.PACK_AB R73, R76, R73 ;  /* 0x000000494c49723e */ /* 0x000fe200000010ff */
[----:B------:R-:W-:Y:S01]  /*2a30*/  FFMA.FTZ R76, R111, R12, R44 ;  /* 0x0000000c6f4c7223 */ /* 0x000fe2000001002c */
[C---:B------:R-:W-:Y:S01]  /*2a40*/  FMUL.FTZ R109, R0.reuse, R109 ;  /* 0x0000006d006d7220 */ /* 0x040fe20000410000 */
[----:B------:R-:W-:Y:S01]  /*2a50*/  FMUL.FTZ R108, R0, R79 ;  /* 0x0000004f006c7220 */ /* 0x000fe20000410000 */
        /* <DEDUP_REMOVED lines=45> */
.L_x_10900:
[----:B------:R-:W-:Y:S02]  /*2d30*/  UIADD3 UR7, UPT, UPT, UR7, UR16, URZ ;  /* 0x0000001007077290 */ /* 0x000fe4000fffe0ff */
[----:B------:R-:W-:Y:S02]  /*2d40*/  UPLOP3.LUT UP1, UPT, UPT, UPT, UP1, 0x40, 0x4 ;  /* 0x000000000004789c */ /* 0x000fe40003f2e810 */
[----:B------:R-:W-:-:S09]  /*2d50*/  UISETP.GE.AND UP0, UPT, UR7, UR17, UPT ;  /* 0x000000110700728c */ /* 0x000fd2000bf06270 */
[----:B------:R-:W-:Y:S05]  /*2d60*/  BRA.U !UP0, `(.L_x_10901) ;  /* 0xffffffd508b47547 */ /* 0x000fea000b83ffff */
[----:B------:R-:W-:Y:S05]  /*2d70*/  EXIT ;  /* 0x000000000000794d */ /* 0x000fea0003800000 */
.L_x_10902:
        /* <DEDUP_REMOVED lines=16> */
.L_x_27527:


//--------------------- .text._ZN10layer_norm13ln_fwd_kernelINS_13Kernel_traitsIf13__nv_bfloat16fS2_fjLj8192ELj1ELj1ELj8ELj16ENS_18Kernel_traits_baseILj8192EfS2_fS2_fjLj256EEEEELb0ELb1ELb0ELb0EEEvNS_9FwdParamsE --------------------------
	.section	.text._ZN10layer_norm13ln_fwd_kernelINS_13Kernel_traitsIf13__nv_bfloat16fS2_fjLj8192ELj1ELj1ELj8ELj16ENS_18Kernel_traits_baseILj8192EfS2_fS2_fjLj256EEEEELb0ELb1ELb0ELb0EEEvNS_9FwdParamsE,"ax",@progbits
	.align	128
        .global         _ZN10layer_norm13ln_fwd_kernelINS_13Kernel_traitsIf13__nv_bfloat16fS2_fjLj8192ELj1ELj1ELj8ELj16ENS_18Kernel_traits_baseILj8192EfS2_fS2_fjLj256EEEEELb0ELb1ELb0ELb0EEEvNS_9FwdParamsE
        .type           _ZN10layer_norm13ln_fwd_kernelINS_13Kernel_traitsIf13__nv_bfloat16fS2_fjLj8192ELj1ELj1ELj8ELj16ENS_18Kernel_traits_baseILj8192EfS2_fS2_fjLj256EEEEELb0ELb1ELb0ELb0EEEvNS_9FwdParamsE,@function
        .size           _ZN10layer_norm13ln_fwd_kernelINS_13Kernel_traitsIf13__nv_bfloat16fS2_fjLj8192ELj1ELj1ELj8ELj16ENS_18Kernel_traits_baseILj8192EfS2_fS2_fjLj256EEEEELb0ELb1ELb0ELb0EEEvNS_9FwdParamsE,(.L_x_27528 - _ZN10layer_norm13ln_fwd_kernelINS_13Kernel_traitsIf13__nv_bfloat16fS2_fjLj8192ELj1ELj1ELj8ELj16ENS_18Kernel_traits_baseILj8192EfS2_fS2_fjLj256EEEEELb0ELb1ELb0ELb0EEEvNS_9FwdParamsE)
        .other          _ZN10layer_norm13ln_fwd_kernelINS_13Kernel_traitsIf13__nv_bfloat16fS2_fjLj8192ELj1ELj1ELj8ELj16ENS_18Kernel_traits_baseILj8192EfS2_fS2_fjLj256EEEEELb0ELb1ELb0ELb0EEEvNS_9FwdParamsE,@"STO_CUDA_ENTRY STV_DEFAULT"
_ZN10layer_norm13ln_fwd_kernelINS_13Kernel_traitsIf13__nv_bfloat16fS2_fjLj8192ELj1ELj1ELj8ELj16ENS_18Kernel_traits_baseILj8192EfS2_fS2_fjLj256EEEEELb0ELb1ELb0ELb0EEEvNS_9FwdParamsE:
.text._ZN10layer_norm13ln_fwd_kernelINS_13Kernel_traitsIf13__nv_bfloat16fS2_fjLj8192ELj1ELj1ELj8ELj16ENS_18Kernel_traits_baseILj8192EfS2_fS2_fjLj256EEEEELb0ELb1ELb0ELb0EEEvNS_9FwdParamsE:
        /* <DEDUP_REMOVED lines=73> */
.L_x_10904:
        /* <DEDUP_REMOVED lines=10> */
[----:B0-----:R-:W-:-:S07]  /*0530*/  @P1 IMAD.WIDE.U32 R52, R73, 0x20, R52 ;  /* 0x0000002049341825 */ /* 0x001fce00078e0034 */
[----:B------:R-:W0:Y:S01]  /*0540*/  @P0 LDC.64 R56, c[0x0][0x3d0] ;  /* 0x0000f400ff380b82 */ /* 0x000e220000000a00 */
[C---:B-1----:R-:W-:Y:S01]  /*0550*/  @P1 IMAD.WIDE.U32 R54, R73.reuse, 0x20, R54 ;  /* 0x0000002049361825 */ /* 0x042fe200078e0036 */
[----:B------:R-:W-:Y:S01]  /*0560*/  @P1 IADD3 R73, PT, PT, R73, 0x100, RZ ;  /* 0x0000010049491810 */ /* 0x000fe20007ffe0ff */
[----:B------:R-:W5:Y:S05]  /*0570*/  @P1 LDG.E.128 R20, desc[UR6][R52.64] ;  /* 0x0000000634141981 */ /* 0x000f6a000c1e1d00 */
[----:B------:R-:W1:Y:S01]  /*0580*/  @P0 LDC.64 R58, c[0x0][0x3e8] ;  /* 0x0000fa00ff3a0b82 */ /* 0x000e620000000a00 */
[----:B--2---:R-:W-:Y:S01]  /*0590*/  @P2 IMAD.WIDE.U32 R64, R73, 0x20, R60 ;  /* 0x0000002049402825 */ /* 0x004fe200078e003c */
[----:B------:R-:W5:Y:S01]  /*05a0*/  @P1 LDG.E.128 R24, desc[UR6][R52.64+0x10] ;  /* 0x0000100634181981 */ /* 0x000f62000c1e1d00 */
[----:B------:R-:W-:-:S02]  /*05b0*/  CS2R R74, SRZ ;  /* 0x00000000004a7805 */ /* 0x000fc4000001ff00 */
[----:B------:R-:W-:Y:S02]  /*05c0*/  @P3 CS2R R90, SRZ ;  /* 0x00000000005a3805 */ /* 0x000fe4000001ff00 */
[----:B------:R-:W-:Y:S01]  /*05d0*/  @P3 CS2R R88, SRZ ;  /* 0x0000000000583805 */ /* 0x000fe2000001ff00 */
        /* <DEDUP_REMOVED lines=8> */
[----:B------:R-:W-:-:S02]  /*0660*/  @P3 CS2R R86, SRZ ;  /* 0x0000000000563805 */ /* 0x000fc4000001ff00 */
[----:B------:R-:W-:Y:S01]  /*0670*/  @P3 CS2R R84, SRZ ;  /* 0x0000000000543805 */ /* 0x000fe2000001ff00 */
[----:B------:R0:W5:Y:S01]  /*0680*/  @P2 LDG.E.128 R40, desc[UR6][R64.64+0x10] ;  /* 0x0000100640282981 */ /* 0x000162000c1e1d00 */
[----:B-1----:R-:W-:Y:S01]  /*0690*/  @P0 IMAD.WIDE.U32 R62, R107, 0x20, R58 ;  /* 0x000000206b3e0825 */ /* 0x002fe200078e003a */
[----:B---3--:R-:W-:Y:S02]  /*06a0*/  CS2R R54, SRZ ;  /* 0x0000000000367805 */ /* 0x008fe4000001ff00 */
[----:B------:R-:W5:Y:S01]  /*06b0*/  @P0 LDG.E.128 R4, desc[UR6][R60.64] ;  /* 0x000000063c040981 */ /* 0x000f62000c1e1d00 */
[----:B------:R-:W-:-:S03]  /*06c0*/  CS2R R52, SRZ ;  /* 0x0000000000347805 */ /* 0x000fc6000001ff00 */
[----:B------:R1:W5:Y:S01]  /*06d0*/  @P0 LDG.E.128 R8, desc[UR6][R60.64+0x10] ;  /* 0x000010063c080981 */ /* 0x000362000c1e1d00 */
[----:B--2---:R-:W-:Y:S01]  /*06e0*/  @P3 IMAD.WIDE.U32 R56, R73, 0x20, R68 ;  /* 0x0000002049383825 */ /* 0x004fe200078e0044 */
[----:B------:R-:W-:Y:S02]  /*06f0*/  CS2R R68, SRZ ;  /* 0x0000000000447805 */ /* 0x000fe4000001ff00 */
[----:B------:R-:W5:Y:S01]  /*0700*/  @P0 LDG.E.128 R12, desc[UR6][R62.64] ;  /* 0x000000063e0c0981 */ /* 0x000f62000c1e1d00 */
[----:B0-----:R-:W-:-:S03]  /*0710*/  CS2R R64, SRZ ;  /* 0x0000000000407805 */ /* 0x001fc6000001ff00 */
[----:B------:R0:W5:Y:S01]  /*0720*/  @P0 LDG.E.128 R16, desc[UR6][R62.64+0x10] ;  /* 0x000010063e100981 */ /* 0x000162000c1e1d00 */
[----:B----4-:R-:W-:Y:S01]  /*0730*/  @P3 IMAD.WIDE.U32 R58, R73, 0x20, R70 ;  /* 0x00000020493a3825 */ /* 0x010fe200078e0046 */
[----:B------:R-:W-:Y:S02]  /*0740*/  CS2R R72, SRZ ;  /* 0x0000000000487805 */ /* 0x000fe4000001ff00 */
[----:B------:R-:W5:Y:S01]  /*0750*/  @P2 LDG.E.128 R44, desc[UR6][R66.64] ;  /* 0x00000006422c2981 */ /* 0x000f62000c1e1d00 */
[----:B------:R-:W-:Y:S02]  /*0760*/  CS2R R70, SRZ ;  /* 0x0000000000467805 */ /* 0x000fe4000001ff00 */
[----:B-1----:R-:W-:Y:S01]  /*0770*/  CS2R R60, SRZ ;  /* 0x00000000003c7805 */ /* 0x002fe2000001ff00 */
[----:B------:R1:W5:Y:S01]  /*0780*/  @P2 LDG.E.128 R48, desc[UR6][R66.64+0x10] ;  /* 0x0000100642302981 */ /* 0x000362000c1e1d00 */
[----:B0-----:R-:W-:-:S03]  /*0790*/  CS2R R62, SRZ ;  /* 0x00000000003e7805 */ /* 0x001fc6000001ff00 */
[----:B------:R-:W5:Y:S04]  /*07a0*/  @P3 LDG.E.128 R76, desc[UR6][R56.64] ;  /* 0x00000006384c3981 */ /* 0x000f68000c1e1d00 */
[----:B------:R0:W5:Y:S01]  /*07b0*/  @P3 LDG.E.128 R80, desc[UR6][R56.64+0x10] ;  /* 0x0000100638503981 */ /* 0x000162000c1e1d00 */
[----:B-1----:R-:W-:-:S03]  /*07c0*/  CS2R R66, SRZ ;  /* 0x0000000000427805 */ /* 0x002fc6000001ff00 */
[----:B------:R-:W5:Y:S04]  /*07d0*/  @P3 LDG.E.128 R92, desc[UR6][R58.64] ;  /* 0x000000063a5c3981 */ /* 0x000f68000c1e1d00 */
[----:B------:R1:W5:Y:S01]  /*07e0*/  @P3 LDG.E.128 R96, desc[UR6][R58.64+0x10] ;  /* 0x000010063a603981 */ /* 0x000362000c1e1d00 */
[----:B0-----:R-:W-:Y:S02]  /*07f0*/  CS2R R56, SRZ ;  /* 0x0000000000387805 */ /* 0x001fe4000001ff00 */
[----:B-1----:R-:W-:-:S07]  /*0800*/  CS2R R58, SRZ ;  /* 0x00000000003a7805 */ /* 0x002fce000001ff00 */
.L_x_10905:
[----:B------:R-:W-:Y:S05]  /*0810*/  BSYNC.RECONVERGENT B0 ;  /* 0x0000000000007941 */ /* 0x000fea0003800200 */
.L_x_10903:
        /* <DEDUP_REMOVED lines=25> */
.L_x_10934:
[----:B0-----:R-:W0:Y:S02]  /*09b0*/  @P0 LDC.64 R146, c[0x0][0x3e0] ;  /* 0x0000f800ff920b82 */ /* 0x001e240000000a00 */
[----:B0-----:R-:W-:-:S06]  /*09c0*/  @P0 IMAD.WIDE R146, R2, 0x2, R146 ;  /* 0x0000000202920825 */ /* 0x001fcc00078e0292 */
[----:B--2---:R-:W2:Y:S01]  /*09d0*/  @P0 LDG.E.U16 R146, desc[UR6][R146.64] ;  /* 0x0000000692920981 */ /* 0x004ea2000c1e1500 */
[----:B------:R-:W-:Y:S01]  /*09e0*/  IMAD R0, R2, UR12, RZ ;  /* 0x0000000c02007c24 */ /* 0x000fe2000f8e02ff */
[----:B------:R-:W-:Y:S01]  /*09f0*/  ISETP.GE.U32.AND P1, PT, R3, 0x100, PT ;  /* 0x000001000300780c */ /* 0x000fe20003f26070 */
[----:B------:R-:W-:Y:S01]  /*0a00*/  BSSY.RECONVERGENT B0, `(.L_x_10906) ;  /* 0x0000051000007945 */ /* 0x000fe20003800200 */
[----:B------:R-:W0:Y:S02]  /*0a10*/  S2R R143, SR_TID.X ;  /* 0x00000000008f7919 */ /* 0x000e240000002100 */
[----:B-1-3--:R-:W-:-:S04]  /*0a20*/  SHF.R.S32.HI R145, RZ, 0x1f, R0 ;  /* 0x0000001fff917819 */ /* 0x00afc80000011400 */
[----:B------:R-:W-:Y:S01]  /*0a30*/  LEA.HI R142, R145, R0, RZ, 0x3 ;  /* 0x00000000918e7211 */ /* 0x000fe200078f18ff */
[----:B------:R-:W-:-:S03]  /*0a40*/  HFMA2 R0, -RZ, RZ, 1.875, 0 ;  /* 0x3f800000ff007431 */ /* 0x000fc600000001ff */
[----:B0-----:R-:W-:-:S04]  /*0a50*/  LEA.HI.SX32 R142, R142, R143, 0x1d ;  /* 0x0000008f8e8e7211 */ /* 0x001fc800078feaff */
[----:B------:R-:W-:Y:S02]  /*0a60*/  MOV R144, R142 ;  /* 0x0000008e00907202 */ /* 0x000fe40000000f00 */
[----:B--2---:R-:W-:Y:S01]  /*0a70*/  @P0 SHF.L.U32 R0, R146, 0x10, RZ ;  /* 0x0000001092000819 */ /* 0x004fe200000006ff */
[----:B------:R-:W-:Y:S06]  /*0a80*/  @!P1 BRA `(.L_x_10907) ;  /* 0x0000000400209947 */ /* 0x000fec0003800000 */
        /* <DEDUP_REMOVED lines=9> */
[----:B------:R0:W3:Y:S01]  /*0b20*/  LDG.E.128 R112, desc[UR6][R132.64+0x10] ;  /* 0x0000100684707981 */ /* 0x0000e2000c1e1d00 */
[C---:B-----5:R-:W-:Y:S02]  /*0b30*/  PRMT R134, R144.reuse, 0x7632, R134 ;  /* 0x0000763290867816 */ /* 0x060fe40000000086 */
[----:B------:R-:W-:Y:S02]  /*0b40*/  SHF.L.U32 R135, R144, 0x10, RZ ;  /* 0x0000001090877819 */ /* 0x000fe400000006ff */
[----:B------:R-:W-:Y:S02]  /*0b50*/  PRMT R136, R145, 0x7632, R136 ;  /* 0x0000763291887816 */ /* 0x000fe40000000088 */
[----:B------:R-:W-:Y:S01]  /*0b60*/  PRMT R138, R146, 0x7632, R138 ;  /* 0x00007632928a7816 */ /* 0x000fe2000000008a */
[----:B------:R-:W-:Y:S01]  /*0b70*/  FMUL.FTZ R135, R135, R0 ;  /* 0x0000000087877220 */ /* 0x000fe20000410000 */
[----:B------:R-:W-:-:S02]  /*0b80*/  PRMT R144, R147, 0x7632, R144 ;  /* 0x0000763293907816 */ /* 0x000fc40000000090 */
[----:B------:R-:W-:Y:S02]  /*0b90*/  SHF.L.U32 R149, R147, 0x10, RZ ;  /* 0x0000001093957819 */ /* 0x000fe400000006ff */
[----:B------:R-:W-:Y:S02]  /*0ba0*/  SHF.L.U32 R137, R134, 0x10, RZ ;  /* 0x0000001086897819 */ /* 0x000fe400000006ff */
[----:B------:R-:W-:Y:S01]  /*0bb0*/  SHF.L.U32 R139, R145, 0x10, RZ ;  /* 0x00000010918b7819 */ /* 0x000fe200000006ff */
[-C--:B------:R-:W-:Y:S01]  /*0bc0*/  FMUL.FTZ R149, R149, R0.reuse ;  /* 0x0000000095957220 */ /* 0x080fe20000410000 */
[----:B0-----:R-:W-:Y:S01]  /*0bd0*/  SHF.L.U32 R133, R136, 0x10, RZ ;  /* 0x0000001088857819 */ /* 0x001fe200000006ff */
        /* <DEDUP_REMOVED lines=9> */
[----:B--2---:R-:W-:Y:S01]  /*0c70*/  FFMA.FTZ R132, R135, R12, R108 ;  /* 0x0000000c87847223 */ /* 0x004fe2000001006c */
[----:B------:R-:W-:Y:S01]  /*0c80*/  FFMA.FTZ R133, R134, R13, R109 ;  /* 0x0000000d86857223 */ /* 0x000fe2000001006d */
[----:B------:R-:W-:Y:S01]  /*0c90*/  FFMA.FTZ R134, R139, R14, R110 ;  /* 0x0000000e8b867223 */ /* 0x000fe2000001006e */
[----:B------:R-:W-:Y:S01]  /*0ca0*/  FFMA.FTZ R135, R136, R15, R111 ;  /* 0x0000000f88877223 */ /* 0x000fe2000001006f */
[----:B---3--:R-:W-:Y:S01]  /*0cb0*/  FFMA.FTZ R137, R138, R17, R113 ;  /* 0x000000118a897223 */ /* 0x008fe20000010071 */
[----:B------:R-:W-:Y:S01]  /*0cc0*/  FFMA.FTZ R136, R145, R16, R112 ;  /* 0x0000001091887223 */ /* 0x000fe20000010070 */
[----:B------:R-:W-:Y:S01]  /*0cd0*/  FFMA.FTZ R138, R149, R18, R114 ;  /* 0x00000012958a7223 */ /* 0x000fe20000010072 */
[----:B------:R-:W-:Y:S01]  /*0ce0*/  FFMA.FTZ R139, R144, R19, R115 ;  /* 0x00000013908b7223 */ /* 0x000fe20000010073 */
[----:B------:R-:W-:Y:S06]  /*0cf0*/  BRA `(.L_x_10909) ;  /* 0x0000000000707947 */ /* 0x000fec0003800000 */
.L_x_10908:
        /* <DEDUP_REMOVED lines=27> */
[----:B------:R-:W-:-:S07]  /*0eb0*/  FMUL.FTZ R139, R150, R19 ;  /* 0x00000013968b7220 */ /* 0x000fce0000410000 */
.L_x_10909:
[----:B------:R-:W0:Y:S01]  /*0ec0*/  LDC.64 R146, c[0x0][0x3a8] ;  /* 0x0000ea00ff927b82 */ /* 0x000e220000000a00 */
[C---:B------:R-:W-:Y:S01]  /*0ed0*/  IADD3 R144, PT, PT, R142.reuse, 0x100, RZ ;  /* 0x000001008e907810 */ /* 0x040fe20007ffe0ff */
[----:B0-----:R-:W-:-:S05]  /*0ee0*/  IMAD.WIDE.U32 R146, R142, 0x20, R146 ;  /* 0x000000208e927825 */ /* 0x001fca00078e0092 */
[----:B------:R0:W-:Y:S04]  /*0ef0*/  STG.E.128 desc[UR6][R146.64], R132 ;  /* 0x0000008492007986 */ /* 0x0001e8000c101d06 */
[----:B------:R0:W-:Y:S02]  /*0f00*/  STG.E.128 desc[UR6][R146.64+0x10], R136 ;  /* 0x0000108892007986 */ /* 0x0001e4000c101d06 */
.L_x_10907:
[----:B------:R-:W-:Y:S05]  /*0f10*/  BSYNC.RECONVERGENT B0 ;  /* 0x0000000000007941 */ /* 0x000fea0003800200 */
.L_x_10906:
[----:B------:R-:W-:Y:S01]  /*0f20*/  ISETP.GE.U32.AND P2, PT, R3, 0x200, PT ;  /* 0x000002000300780c */ /* 0x000fe20003f46070 */
[----:B------:R-:W-:-:S12]  /*0f30*/  BSSY.RECONVERGENT B0, `(.L_x_10910) ;  /* 0x000004a000007945 */ /* 0x000fd80003800200 */
[----:B------:R-:W-:Y:S05]  /*0f40*/  @!P2 BRA `(.L_x_10911) ;  /* 0x000000040020a947 */ /* 0x000fea0003800000 */
[----:B------:R-:W-:Y:S01]  /*0f50*/  ISETP.NE.U32.AND P3, PT, RZ, UR8, PT ;  /* 0x00000008ff007c0c */ /* 0x000fe2000bf65070 */
[----:B------:R-:W1:Y:S03]  /*0f60*/  LDC.64 R116, c[0x0][0x390] ;  /* 0x0000e400ff747b82 */ /* 0x000e660000000a00 */
[----:B------:R-:W-:-:S13]  /*0f70*/  ISETP.NE.AND.EX P3, PT, RZ, UR9, PT, P3 ;  /* 0x00000009ff007c0c */ /* 0x000fda000bf65330 */
[----:B------:R-:W2:Y:S01]  /*0f80*/  @P3 LDC.64 R118, c[0x0][0x3a0] ;  /* 0x0000e800ff763b82 */ /* 0x000ea20000000a00 */
[----:B-1----:R-:W-:-:S05]  /*0f90*/  IMAD.WIDE.U32 R116, R144, 0x10, R116 ;  /* 0x0000001090747825 */ /* 0x002fca00078e0074 */
[----:B------:R1:W5:Y:S01]  /*0fa0*/  LDG.E.128 R120, desc[UR6][R116.64] ;  /* 0x0000000674787981 */ /* 0x000362000c1e1d00 */
[----:B--2---:R-:W-:-:S05]  /*0fb0*/  @P3 IMAD.WIDE.U32 R118, R144, 0x20, R118 ;  /* 0x0000002090763825 */ /* 0x004fca00078e0076 */
        /* <DEDUP_REMOVED lines=17> */
[----:B0-----:R-:W-:Y:S01]  /*10d0*/  SHF.L.U32 R147, R120, 0x10, RZ ;  /* 0x0000001078937819 */ /* 0x001fe200000006ff */
[-C--:B------:R-:W-:Y:S01]  /*10e0*/  FMUL.FTZ R146, R119, R0.reuse ;  /* 0x0000000077927220 */ /* 0x080fe20000410000 */
[----:B------:R-:W-:Y:S01]  /*10f0*/  SHF.L.U32 R151, R122, 0x10, RZ ;  /* 0x000000107a977819 */ /* 0x000fe200000006ff */
[----:B------:R-:W-:Y:S01]  /*1100*/  FMUL.FTZ R148, R123, R0 ;  /* 0x000000007b947220 */ /* 0x000fe20000410000 */
[----:B------:R-:W-:Y:S01]  /*1110*/  FFMA.FTZ R116, R117, R28, R108 ;  /* 0x0000001c75747223 */ /* 0x000fe2000001006c */
        /* <DEDUP_REMOVED lines=8> */
[----:B------:R-:W-:Y:S01]  /*11a0*/  FFMA.FTZ R123, R152, R35, R115 ;  /* 0x00000023987b7223 */ /* 0x000fe20000010073 */
[----:B------:R-:W-:Y:S06]  /*11b0*/  BRA `(.L_x_10913) ;  /* 0x0000000000707947 */ /* 0x000fec0003800000 */
.L_x_10912:
        /* <DEDUP_REMOVED lines=28> */
.L_x_10913:
[----:B------:R-:W0:Y:S02]  /*1380*/  LDC.64 R146, c[0x0][0x3a8] ;  /* 0x0000ea00ff927b82 */ /* 0x000e240000000a00 */
[C---:B0-----:R-:W-:Y:S01]  /*1390*/  IMAD.WIDE.U32 R146, R144.reuse, 0x20, R146 ;  /* 0x0000002090927825 */ /* 0x041fe200078e0092 */
[----:B------:R-:W-:-:S04]  /*13a0*/  IADD3 R144, PT, PT, R144, 0x100, RZ ;  /* 0x0000010090907810 */ /* 0x000fc80007ffe0ff */
[----:B------:R1:W-:Y:S04]  /*13b0*/  STG.E.128 desc[UR6][R146.64], R116 ;  /* 0x0000007492007986 */ /* 0x0003e8000c101d06 */
[----:B------:R1:W-:Y:S02]  /*13c0*/  STG.E.128 desc[UR6][R146.64+0x10], R120 ;  /* 0x0000107892007986 */ /* 0x0003e4000c101d06 */
.L_x_10911:
[----:B------:R-:W-:Y:S05]  /*13d0*/  BSYNC.RECONVERGENT B0 ;  /* 0x0000000000007941 */ /* 0x000fea0003800200 */
.L_x_10910:
[----:B------:R-:W-:Y:S01]  /*13e0*/  ISETP.GE.U32.AND P3, PT, R3, 0x300, PT ;  /* 0x000003000300780c */ /* 0x000fe20003f66070 */
[----:B------:R-:W-:-:S12]  /*13f0*/  BSSY.RECONVERGENT B0, `(.L_x_10914) ;  /* 0x000004a000007945 */ /* 0x000fd80003800200 */
        /* <DEDUP_REMOVED lines=11> */
[C---:B--2--5:R-:W-:Y:S02]  /*14b0*/  PRMT R100, R104.reuse, 0x7632, R100 ;  /* 0x0000763268647816 */ /* 0x064fe40000000064 */
        /* <DEDUP_REMOVED lines=13> */
[----:B01----:R-:W-:Y:S01]  /*1590*/  SHF.L.U32 R147, R104, 0x10, RZ ;  /* 0x0000001068937819 */ /* 0x003fe200000006ff */
        /* <DEDUP_REMOVED lines=14> */
.L_x_10916:
        /* <DEDUP_REMOVED lines=28> */
.L_x_10917:
[----:B------:R-:W0:Y:S02]  /*1840*/  LDC.64 R146, c[0x0][0x3a8] ;  /* 0x0000ea00ff927b82 */ /* 0x000e240000000a00 */
[C---:B0-----:R-:W-:Y:S01]  /*1850*/  IMAD.WIDE.U32 R146, R144.reuse, 0x20, R146 ;  /* 0x0000002090927825 */ /* 0x041fe200078e0092 */
[----:B------:R-:W-:-:S04]  /*1860*/  IADD3 R144, PT, PT, R144, 0x100, RZ ;  /* 0x0000010090907810 */ /* 0x000fc80007ffe0ff */
[----:B------:R2:W-:Y:S04]  /*1870*/  STG.E.128 desc[UR6][R146.64], R100 ;  /* 0x0000006492007986 */ /* 0x0005e8000c101d06 */
[----:B------:R2:W-:Y:S02]  /*1880*/  STG.E.128 desc[UR6][R146.64+0x10], R104 ;  /* 0x0000106892007986 */ /* 0x0005e4000c101d06 */
.L_x_10915:
[----:B------:R-:W-:Y:S05]  /*1890*/  BSYNC.RECONVERGENT B0 ;  /* 0x0000000000007941 */ /* 0x000fea0003800200 */
.L_x_10914:
[----:B------:R-:W-:Y:S01]  /*18a0*/  ISETP.GE.U32.AND P4, PT, R3, 0x400, PT ;  /* 0x000004000300780c */ /* 0x000fe20003f86070 */
[----:B------:R-:W-:-:S12]  /*18b0*/  BSSY.RECONVERGENT B0, `(.L_x_10918) ;  /* 0x0000049000007945 */ /* 0x000fd80003800200 */
[----:B------:R-:W-:Y:S05]  /*18c0*/  @!P4 BRA `(.L_x_10919) ;  /* 0x00000004001cc947 */ /* 0x000fea0003800000 */
[----:B------:R-:W-:Y:S01]  /*18d0*/  ISETP.NE.U32.AND P5, PT, RZ, UR8, PT ;  /* 0x00000008ff007c0c */ /* 0x000fe2000bfa5070 */
[----:B------:R-:W3:Y:S03]  /*18e0*/  LDC.64 R124, c[0x0][0x390] ;  /* 0x0000e400ff7c7b82 */ /* 0x000ee60000000a00 */
[----:B------:R-:W-:-:S13]  /*18f0*/  ISETP.NE.AND.EX P5, PT, RZ, UR9, PT, P5 ;  /* 0x00000009ff007c0c */ /* 0x000fda000bfa5350 */
[----:B------:R-:W4:Y:S01]  /*1900*/  @P5 LDC.64 R126, c[0x0][0x3a0] ;  /* 0x0000e800ff7e5b82 */ /* 0x000f220000000a00 */
[----:B---3--:R-:W-:-:S05]  /*1910*/  IMAD.WIDE.U32 R124, R144, 0x10, R124 ;  /* 0x00000010907c7825 */ /* 0x008fca00078e007c */
[----:B------:R3:W5:Y:S01]  /*1920*/  LDG.E.128 R128, desc[UR6][R124.64] ;  /* 0x000000067c807981 */ /* 0x000762000c1e1d00 */
[----:B----4-:R-:W-:-:S05]  /*1930*/  @P5 IMAD.WIDE.U32 R126, R144, 0x20, R126 ;  /* 0x00000020907e5825 */ /* 0x010fca00078e007e */
[----:B------:R3:W5:Y:S04]  /*1940*/  @P5 LDG.E.128 R108, desc[UR6][R126.64] ;  /* 0x000000067e6c5981 */ /* 0x000768000c1e1d00 */
[----:B------:R3:W5:Y:S01]  /*1950*/  @P5 LDG.E.128 R112, desc[UR6][R126.64+0x10] ;  /* 0x000010067e705981 */ /* 0x000762000c1e1d00 */
[----:B------:R-:W-:Y:S05]  /*1960*/  @!P5 BRA `(.L_x_10920) ;  /* 0x000000000074d947 */ /* 0x000fea0003800000 */
[C---:B---3-5:R-:W-:Y:S02]  /*1970*/  PRMT R124, R128.reuse, 0x7632, R124 ;  /* 0x00007632807c7816 */ /* 0x068fe4000000007c */
[----:B------:R-:W-:Y:S02]  /*1980*/  SHF.L.U32 R125, R128, 0x10, RZ ;  /* 0x00000010807d7819 */ /* 0x000fe400000006ff */
        /* <DEDUP_REMOVED lines=12> */
[----:B012---:R-:W-:Y:S01]  /*1a50*/  SHF.L.U32 R147, R128, 0x10, RZ ;  /* 0x0000001080937819 */ /* 0x007fe200000006ff */
        /* <DEDUP_REMOVED lines=14> */
.L_x_10920:
        /* <DEDUP_REMOVED lines=28> */
.L_x_10921:
[----:B------:R-:W0:Y:S02]  /*1d00*/  LDC.64 R146, c[0x0][0x3a8] ;  /* 0x0000ea00ff927b82 */ /* 0x000e240000000a00 */
[----:B0-----:R-:W-:-:S05]  /*1d10*/  IMAD.WIDE.U32 R144, R144, 0x20, R146 ;  /* 0x0000002090907825 */ /* 0x001fca00078e0092 */
[----:B------:R3:W-:Y:S04]  /*1d20*/  STG.E.128 desc[UR6][R144.64], R124 ;  /* 0x0000007c90007986 */ /* 0x0007e8000c101d06 */
[----:B------:R3:W-:Y:S02]  /*1d30*/  STG.E.128 desc[UR6][R144.64+0x10], R128 ;  /* 0x0000108090007986 */ /* 0x0007e4000c101d06 */
.L_x_10919:
[----:B------:R-:W-:Y:S05]  /*1d40*/  BSYNC.RECONVERGENT B0 ;  /* 0x0000000000007941 */ /* 0x000fea0003800200 */
.L_x_10918:
[----:B------:R-:W-:Y:S01]  /*1d50*/  FADD.FTZ R0, RZ, R132 ;  /* 0x00000084ff007221 */ /* 0x000fe20000010000 */
[C---:B------:R-:W-:Y:S01]  /*1d60*/  ISETP.GT.U32.AND P6, PT, R3.reuse, 0x1ff, PT ;  /* 0x000001ff0300780c */ /* 0x040fe20003fc4070 */
[----:B------:R-:W-:Y:S01]  /*1d70*/  BSSY.RECONVERGENT B0, `(.L_x_10922) ;  /* 0x0000088000007945 */ /* 0x000fe20003800200 */
[----:B------:R-:W-:Y:S01]  /*1d80*/  ISETP.GT.U32.AND P5, PT, R3, 0x2ff, PT ;  /* 0x000002ff0300780c */ /* 0x000fe20003fa4070 */
[----:B---3--:R-:W-:Y:S01]  /*1d90*/  FADD.FTZ R145, R133, R0 ;  /* 0x0000000085917221 */ /* 0x008fe20000010000 */
        /* <DEDUP_REMOVED lines=133> */
.L_x_10923:
[----:B------:R-:W-:Y:S05]  /*25f0*/  BSYNC.RECONVERGENT B0 ;  /* 0x0000000000007941 */ /* 0x000fea0003800200 */
.L_x_10922:
        /* <DEDUP_REMOVED lines=12> */
.L_x_10925:
[----:B------:R-:W-:Y:S05]  /*26c0*/  BSYNC.RECONVERGENT B0 ;  /* 0x0000000000007941 */ /* 0x000fea0003800200 */
.L_x_10924:
        /* <DEDUP_REMOVED lines=68> */
[--C-:B------:R-:W-:Y:S01]  /*2b10*/  FADD.FTZ R143, R132, -R156.reuse ;  /* 0x8000009c848f7221 */ /* 0x100fe20000010000 */
[--C-:B0-----:R-:W-:Y:S01]  /*2b20*/  FADD.FTZ R145, R133, -R156.reuse ;  /* 0x8000009c85917221 */ /* 0x101fe20000010000 */
[--C-:B------:R-:W-:Y:S01]  /*2b30*/  FADD.FTZ R149, R135, -R156.reuse ;  /* 0x8000009c87957221 */ /* 0x100fe20000010000 */
[--C-:B------:R-:W-:Y:S01]  /*2b40*/  FADD.FTZ R147, R134, -R156.reuse ;  /* 0x8000009c86937221 */ /* 0x100fe20000010000 */
[C---:B------:R-:W-:Y:S01]  /*2b50*/  FMUL.FTZ R143, R0.reuse, R143 ;  /* 0x0000008f008f7220 */ /* 0x040fe20000410000 */
[C---:B------:R-:W-:Y:S01]  /*2b60*/  FMUL.FTZ R144, R0.reuse, R145 ;  /* 0x0000009100907220 */ /* 0x040fe20000410000 */
[----:B------:R-:W-:Y:S01]  /*2b70*/  FMUL.FTZ R146, R0, R149 ;  /* 0x0000009500927220 */ /* 0x000fe20000410000 */
        /* <DEDUP_REMOVED lines=8> */
[----:B------:R-:W-:Y:S01]  /*2c00*/  FADD.FTZ R143, R136, -R156 ;  /* 0x8000009c888f7221 */ /* 0x000fe20000010000 */
[----:B------:R-:W0:Y:S01]  /*2c10*/  LDC.64 R144, c[0x0][0x428] ;  /* 0x00010a00ff907b82 */ /* 0x000e220000000a00 */
        /* <DEDUP_REMOVED lines=12> */
[C---:B0-----:R-:W-:Y:S01]  /*2ce0*/  IMAD.WIDE.U32 R144, R142.reuse, 0x10, R144 ;  /* 0x000000108e907825 */ /* 0x041fe200078e0090 */
[----:B------:R-:W-:-:S04]  /*2cf0*/  IADD3 R142, PT, PT, R142, 0x100, RZ ;  /* 0x000001008e8e7810 */ /* 0x000fc80007ffe0ff */
[----:B------:R1:W-:Y:S03]  /*2d00*/  STG.E.128 desc[UR6][R144.64], R152 ;  /* 0x0000009890007986 */ /* 0x0003e6000c101d06 */
.L_x_10927:
[----:B------:R-:W-:Y:S05]  /*2d10*/  BSYNC.RECONVERGENT B0 ;  /* 0x0000000000007941 */ /* 0x000fea0003800200 */
.L_x_10926:
[----:B------:R-:W-:Y:S04]  /*2d20*/  BSSY.RECONVERGENT B0, `(.L_x_10928) ;  /* 0x0000022000007945 */ /* 0x000fe80003800200 */
[----:B------:R-:W-:Y:S05]  /*2d30*/  @!P2 BRA `(.L_x_10929) ;  /* 0x000000000080a947 */ /* 0x000fea0003800000 */
[--C-:B------:R-:W-:Y:S01]  /*2d40*/  FADD.FTZ R143, R116, -R156.reuse ;  /* 0x8000009c748f7221 */ /* 0x100fe20000010000 */
[--C-:B01----:R-:W-:Y:S01]  /*2d50*/  FADD.FTZ R145, R117, -R156.reuse ;  /* 0x8000009c75917221 */ /* 0x103fe20000010000 */
        /* <DEDUP_REMOVED lines=30> */
.L_x_10929:
[----:B------:R-:W-:Y:S05]  /*2f40*/  BSYNC.RECONVERGENT B0 ;  /* 0x0000000000007941 */ /* 0x000fea0003800200 */
.L_x_10928:
[----:B------:R-:W-:Y:S04]  /*2f50*/  BSSY.RECONVERGENT B0, `(.L_x_10930) ;  /* 0x0000022000007945 */ /* 0x000fe80003800200 */
[----:B------:R-:W-:Y:S05]  /*2f60*/  @!P3 BRA `(.L_x_10931) ;  /* 0x000000000080b947 */ /* 0x000fea0003800000 */
[--C-:B------:R-:W-:Y:S01]  /*2f70*/  FADD.FTZ R143, R100, -R156.reuse ;  /* 0x8000009c648f7221 */ /* 0x100fe20000010000 */
[--C-:B012---:R-:W-:Y:S01]  /*2f80*/  FADD.FTZ R145, R101, -R156.reuse ;  /* 0x8000009c65917221 */ /* 0x107fe20000010000 */
        /* <DEDUP_REMOVED lines=30> */
.L_x_10931:
[----:B------:R-:W-:Y:S05]  /*3170*/  BSYNC.RECONVERGENT B0 ;  /* 0x0000000000007941 */ /* 0x000fea0003800200 */
.L_x_10930:
[----:B------:R-:W-:Y:S04]  /*3180*/  BSSY.RECONVERGENT B0, `(.L_x_10932) ;  /* 0x0000021000007945 */ /* 0x000fe80003800200 */
[----:B------:R-:W-:Y:S05]  /*3190*/  @!P4 BRA `(.L_x_10933) ;  /* 0x00000000007cc947 */ /* 0x000fea0003800000 */
[----:B0123--:R-:W0:Y:S01]  /*31a0*/  LDC.64 R144, c[0x0][0x428] ;  /* 0x00010a00ff907b82 */ /* 0x00fe220000000a00 */
[--C-:B------:R-:W-:Y:S01]  /*31b0*/  FADD.FTZ R159, R131, -R156.reuse ;  /* 0x8000009c839f7221 */ /* 0x100fe20000010000 */
[--C-:B------:R-:W-:Y:S01]  /*31c0*/  FADD.FTZ R149, R126, -R156.reuse ;  /* 0x8000009c7e957221 */ /* 0x100fe20000010000 */
[--C-:B------:R-:W-:Y:S01]  /*31d0*/  FADD.FTZ R151, R127, -R156.reuse ;  /* 0x8000009c7f977221 */ /* 0x100fe20000010000 */
[--C-:B------:R-:W-:Y:S01]  /*31e0*/  FADD.FTZ R143, R124, -R156.reuse ;  /* 0x8000009c7c8f7221 */ /* 0x100fe20000010000 */
[----:B------:R-:W-:Y:S01]  /*31f0*/  FMUL.FTZ R148, R0, R159 ;  /* 0x0000009f00947220 */ /* 0x000fe20000410000 */
[--C-:B------:R-:W-:Y:S01]  /*3200*/  FADD.FTZ R147, R125, -R156.reuse ;  /* 0x8000009c7d937221 */ /* 0x100fe20000010000 */
[--C-:B------:R-:W-:Y:S01]  /*3210*/  FADD.FTZ R157, R130, -R156.reuse ;  /* 0x8000009c829d7221 */ /* 0x100fe20000010000 */
[--C-:B------:R-:W-:Y:S01]  /*3220*/  FADD.FTZ R153, R128, -R156.reuse ;  /* 0x8000009c80997221 */ /* 0x100fe20000010000 */
[----:B------:R-:W-:Y:S01]  /*3230*/  FADD.FTZ R155, R129, -R156 ;  /* 0x8000009c819b7221 */ /* 0x000fe20000010000 */
[----:B-----5:R-:W-:Y:S01]  /*3240*/  FFMA.FTZ R152, R148, R83, R91 ;  /* 0x0000005394987223 */ /* 0x020fe2000001005b */
        /* <DEDUP_REMOVED lines=18> */
[----:B------:R-:W-:-:S05]  /*3370*/  F2FP.BF16.F32.PACK_AB R148, R147, R0 ;  /* 0x000000009394723e */ /* 0x000fca00000010ff */
[----:B------:R4:W-:Y:S02]  /*3380*/  STG.E.128 desc[UR6][R142.64], R148 ;  /* 0x000000948e007986 */ /* 0x0009e4000c101d06 */
.L_x_10933:
[----:B------:R-:W-:Y:S05]  /*3390*/  BSYNC.RECONVERGENT B0 ;  /* 0x0000000000007941 */ /* 0x000fea0003800200 */
.L_x_10932:
[----:B----4-:R-:W4:Y:S01]  /*33a0*/  LDC.64 R142, c[0x0][0x380] ;  /* 0x0000e000ff8e7b82 */ /* 0x010f220000000a00 */
[----:B------:R-:W-:Y:S01]  /*33b0*/  UPLOP3.LUT UP1, UPT, UPT, UPT, UP1, 0x40, 0x4 ;  /* 0x000000000004789c */ /* 0x000fe20003f2e810 */
[----:B----4-:R-:W-:-:S04]  /*33c0*/  IADD3 R2, PT, PT, R2, R142, RZ ;  /* 0x0000008e02027210 */ /* 0x010fc80007ffe0ff */
[----:B------:R-:W-:-:S13]  /*33d0*/  ISETP.GE.AND P1, PT, R2, R143, PT ;  /* 0x0000008f0200720c */ /* 0x000fda0003f26270 */
[----:B------:R-:W-:Y:S05]  /*33e0*/  @!P1 BRA `(.L_x_10934) ;  /* 0xffffffd400709947 */ /* 0x000fea000383ffff */
[----:B------:R-:W-:Y:S05]  /*33f0*/  EXIT ;  /* 0x000000000000794d */ /* 0x000fea0003800000 */
.L_x_10935:
        /* <DEDUP_REMOVED lines=16> */
.L_x_27528:


//--------------------- .text._ZN10layer_norm13ln_fwd_kernelINS_13Kernel_traitsIf13__nv_bfloat16fS2_fjLj8192ELj1ELj1ELj8ELj16ENS_18Kernel_traits_baseILj8192EfS2_fS2_fjLj256EEEEELb0ELb1ELb0ELb1EEEvNS_9FwdParamsE --------------------------
	.section	.text._ZN10layer_norm13ln_fwd_kernelINS_13Kernel_traitsIf13__nv_bfloat16fS2_fjLj8192ELj1ELj1ELj8ELj16ENS_18Kernel_traits_baseILj8192EfS2_fS2_fjLj256EEEEELb0ELb1ELb0ELb1EEEvNS_9FwdParamsE,"ax",@progbits
	.align	128
        .global         _ZN10layer_norm13ln_fwd_kernelINS_13Kernel_traitsIf13__nv_bfloat16fS2_fjLj8192ELj1ELj1ELj8ELj16ENS_18Kernel_traits_baseILj8192EfS2_fS2_fjLj256EEEEELb0ELb1ELb0ELb1EEEvNS_9FwdParamsE
        .type           _ZN10layer_norm13ln_fwd_kernelINS_13Kernel_traitsIf13__nv_bfloat16fS2_fjLj8192ELj1ELj1ELj8ELj16ENS_18Kernel_traits_baseILj8192EfS2_fS2_fjLj256EEEEELb0ELb1ELb0ELb1EEEvNS_9FwdParamsE,@function
        .size           _ZN10layer_norm13ln_fwd_kernelINS_13Kernel_traitsIf13__nv_bfloat16fS2_fjLj8192ELj1ELj1ELj8ELj16ENS_18Kernel_traits_baseILj8192EfS2_fS2_fjLj256EEEEELb0ELb1ELb0ELb1EEEvNS_9FwdParamsE,(.L_x_27529 - _ZN10layer_norm13ln_fwd_kernelINS_13Kernel_traitsIf13__nv_bfloat16fS2_fjLj8192ELj1ELj1ELj8ELj16ENS_18Kernel_traits_baseILj8192EfS2_fS2_fjLj256EEEEELb0ELb1ELb0ELb1EEEvNS_9FwdParamsE)
        .other          _ZN10layer_norm13ln_fwd_kernelINS_13Kernel_traitsIf13__nv_bfloat16fS2_fjLj8192ELj1ELj1ELj8ELj16ENS_18Kernel_traits_baseILj8192EfS2_fS2_fjLj256EEEEELb0ELb1ELb0ELb1EEEvNS_9FwdParamsE,@"STO_CUDA_ENTRY STV_DEFAULT"
_ZN10layer_norm13ln_fwd_kernelINS_13Kernel_traitsIf13__nv_bfloat16fS2_fjLj8192ELj1ELj1ELj8ELj16ENS_18Kernel_traits_baseILj8192EfS2_fS2_fjLj256EEEEELb0ELb1ELb0ELb1EEEvNS_9FwdParamsE:
.text._ZN10layer_norm13ln_fwd_kernelINS_13Kernel_traitsIf13__nv_bfloat16fS2_fjLj8192ELj1ELj1ELj8ELj16ENS_18Kernel_traits_baseILj8192EfS2_fS2_fjLj256EEEEELb0ELb1ELb0ELb1EEEvNS_9FwdParamsE:
        /* <DEDUP_REMOVED lines=40> */
.L_x_10936:
[----:B------:R-:W2:Y:S08]  /*0280*/  LDC.64 R4, c[0x0][0x3d0] ;  /* 0x0000f400ff047b82 */ /* 0x000eb00000000a00 */
[----:B------:R-:W0:Y:S01]  /*0290*/  LDC.64 R6, c[0x0][0x3e8] ;  /* 0x0000fa00ff067b82 */ /* 0x000e220000000a00 */
        /* <DEDUP_REMOVED lines=9> */
[----:B------:R-:W-:Y:S01]  /*0330*/  CS2R R48, SRZ ;  /* 0x0000000000307805 */ /* 0x000fe2000001ff00 */
[C---:B--2---:R-:W-:Y:S01]  /*0340*/  IMAD.WIDE.U32 R36, R0.reuse, 0x20, R4 ;  /* 0x0000002000247825 */ /* 0x044fe200078e0004 */
[----:B------:R-:W-:Y:S02]  /*0350*/  CS2R R46, SRZ ;  /* 0x00000000002e7805 */ /* 0x000fe4000001ff00 */
[----:B------:R-:W-:Y:S02]  /*0360*/  CS2R R44, SRZ ;  /* 0x00000000002c7805 */ /* 0x000fe4000001ff00 */
[----:B------:R-:W-:Y:S02]  /*0370*/  CS2R R42, SRZ ;  /* 0x00000000002a7805 */ /* 0x000fe4000001ff00 */
[----:B------:R-:W-:Y:S01]  /*0380*/  CS2R R40, SRZ ;  /* 0x0000000000287805 */ /* 0x000fe2000001ff00 */
[----:B------:R-:W5:Y:S01]  /*0390*/  LDG.E.128 R8, desc[UR6][R36.64+0x10] ;  /* 0x0000100624087981 */ /* 0x000f62000c1e1d00 */
[----:B0-----:R-:W-:-:S03]  /*03a0*/  IMAD.WIDE.U32 R38, R0, 0x20, R6 ;  /* 0x0000002000267825 */ /* 0x001fc600078e0006 */
[----:B------:R-:W5:Y:S04]  /*03b0*/  LDG.E.128 R12, desc[UR6][R36.64+0x2000] ;  /* 0x00200006240c7981 */ /* 0x000f68000c1e1d00 */
[----:B------:R-:W5:Y:S04]  /*03c0*/  LDG.E.128 R4, desc[UR6][R36.64] ;  /* 0x0000000624047981 */ /* 0x000f68000c1e1d00 */
[----:B------:R-:W5:Y:S04]  /*03d0*/  LDG.E.128 R16, desc[UR6][R36.64+0x2010] ;  /* 0x0020100624107981 */ /* 0x000f68000c1e1d00 */
[----:B------:R-:W5:Y:S04]  /*03e0*/  LDG.E.128 R20, desc[UR6][R36.64+0x4000] ;  /* 0x0040000624147981 */ /* 0x000f68000c1e1d00 */
[----:B------:R-:W5:Y:S04]  /*03f0*/  LDG.E.128 R24, desc[UR6][R36.64+0x4010] ;  /* 0x0040100624187981 */ /* 0x000f68000c1e1d00 */
[----:B------:R-:W5:Y:S04]  /*0400*/  LDG.E.128 R28, desc[UR6][R36.64+0x6000] ;  /* 0x00600006241c7981 */ /* 0x000f68000c1e1d00 */
[----:B------:R0:W5:Y:S04]  /*0410*/  LDG.E.128 R32, desc[UR6][R36.64+0x6010] ;  /* 0x0060100624207981 */ /* 0x000168000c1e1d00 */
[----:B------:R-:W5:Y:S04]  /*0420*/  LDG.E.128 R68, desc[UR6][R38.64] ;  /* 0x0000000626447981 */ /* 0x000f68000c1e1d00 */
[----:B------:R-:W5:Y:S01]  /*0430*/  LDG.E.128 R72, desc[UR6][R38.64+0x10] ;  /* 0x0000100626487981 */ /* 0x000f62000c1e1d00 */
[----:B0-----:R-:W-:-:S03]  /*0440*/  CS2R R36, SRZ ;  /* 0x0000000000247805 */ /* 0x001fc6000001ff00 */
[----:B------:R-:W5:Y:S04]  /*0450*/  LDG.E.128 R76, desc[UR6][R38.64+0x2000] ;  /* 0x00200006264c7981 */ /* 0x000f68000c1e1d00 */
[----:B------:R-:W5:Y:S04]  /*0460*/  LDG.E.128 R80, desc[UR6][R38.64+0x2010] ;  /* 0x0020100626507981 */ /* 0x000f68000c1e1d00 */
[----:B------:R-:W5:Y:S04]  /*0470*/  LDG.E.128 R84, desc[UR6][R38.64+0x4000] ;  /* 0x0040000626547981 */ /* 0x000f68000c1e1d00 */
[----:B------:R-:W5:Y:S04]  /*0480*/  LDG.E.128 R88, desc[UR6][R38.64+0x4010] ;  /* 0x0040100626587981 */ /* 0x000f68000c1e1d00 */
[----:B------:R-:W5:Y:S04]  /*0490*/  LDG.E.128 R92, desc[UR6][R38.64+0x6000] ;  /* 0x00600006265c7981 */ /* 0x000f68000c1e1d00 */
[----:B------:R0:W5:Y:S02]  /*04a0*/  LDG.E.128 R96, desc[UR6][R38.64+0x6010] ;  /* 0x0060100626607981 */ /* 0x000164000c1e1d00 */
[----:B0-----:R-:W-:-:S07]  /*04b0*/  CS2R R38, SRZ ;  /* 0x0000000000267805 */ /* 0x001fce000001ff00 */
.L_x_10937:
        /* <DEDUP_REMOVED lines=11> */
.L_x_10950:
        /* <DEDUP_REMOVED lines=8> */
[----:B-1----:R-:W-:-:S05]  /*05f0*/  IMAD.WIDE.U32 R110, R3, 0x10, R116 ;  /* 0x00000010036e7825 */ /* 0x002fca00078e0074 */
[----:B-----5:R0:W5:Y:S01]  /*0600*/  LDG.E.128 R120, desc[UR6][R110.64] ;  /* 0x000000066e787981 */ /* 0x020162000c1e1d00 */
[----:B------:R-:W-:Y:S01]  /*0610*/  ISETP.NE.U32.AND P1, PT, RZ, UR8, PT ;  /* 0x00000008ff007c0c */ /* 0x000fe2000bf25070 */
[----:B------:R-:W-:-:S03]  /*0620*/  HFMA2 R0, -RZ, RZ, 1.875, 0 ;  /* 0x3f800000ff007431 */ /* 0x000fc600000001ff */
[----:B------:R-:W-:Y:S02]  /*0630*/  ISETP.NE.AND.EX P1, PT, RZ, UR9, PT, P1 ;  /* 0x00000009ff007c0c */ /* 0x000fe4000bf25310 */
[----:B--2---:R-:W-:-:S11]  /*0640*/  @P0 SHF.L.U32 R0, R108, 0x10, RZ ;  /* 0x000000106c000819 */ /* 0x004fd600000006ff */
[----:B0-----:R-:W-:Y:S05]  /*0650*/  @!P1 BRA `(.L_x_10938) ;  /* 0x0000000000849947 */ /* 0x001fea0003800000 */
[----:B------:R-:W0:Y:S02]  /*0660*/  LDC.64 R108, c[0x0][0x3a0] ;  /* 0x0000e800ff6c7b82 */ /* 0x000e240000000a00 */
[----:B0-----:R-:W-:-:S05]  /*0670*/  IMAD.WIDE.U32 R108, R3, 0x20, R108 ;  /* 0x00000020036c7825 */ /* 0x001fca00078e006c */
[----:B------:R-:W2:Y:S04]  /*0680*/  LDG.E.128 R100, desc[UR6][R108.64] ;  /* 0x000000066c647981 */ /* 0x000ea8000c1e1d00 */
[----:B------:R0:W3:Y:S01]  /*0690*/  LDG.E.128 R104, desc[UR6][R108.64+0x10] ;  /* 0x000010066c687981 */ /* 0x0000e2000c1e1d00 */
[----:B-----5:R-:W-:Y:S02]  /*06a0*/  PRMT R110, R120, 0x7632, R110 ;  /* 0x00007632786e7816 */ /* 0x020fe4000000006e */
[----:B------:R-:W-:Y:S02]  /*06b0*/  PRMT R112, R121, 0x7632, R112 ;  /* 0x0000763279707816 */ /* 0x000fe40000000070 */
[----:B------:R-:W-:Y:S02]  /*06c0*/  PRMT R114, R122, 0x7632, R114 ;  /* 0x000076327a727816 */ /* 0x000fe40000000072 */
        /* <DEDUP_REMOVED lines=26> */
.L_x_10938:
        /* <DEDUP_REMOVED lines=28> */
.L_x_10939:
        /* <DEDUP_REMOVED lines=10> */
[----:B------:R0:W5:Y:S01]  /*0ad0*/  LDG.E.128 R128, desc[UR6][R122.64] ;  /* 0x000000067a807981 */ /* 0x000162000c1e1d00 */
[----:B------:R-:W-:Y:S05]  /*0ae0*/  @!P1 BRA `(.L_x_10940) ;  /* 0x0000000000749947 */ /* 0x000fea0003800000 */
        /* <DEDUP_REMOVED lines=29> */
.L_x_10940:
        /* <DEDUP_REMOVED lines=28> */
.L_x_10941:
[----:B------:R-:W0:Y:S01]  /*0e80*/  @P1 LDC.64 R132, c[0x0][0x3a0] ;  /* 0x0000e800ff841b82 */ /* 0x000e220000000a00 */
[----:B------:R-:W-:Y:S01]  /*0e90*/  IADD3 R139, PT, PT, R3, 0x200, RZ ;  /* 0x00000200038b7810 */ /* 0x000fe20007ffe0ff */
[----:B------:R-:W-:-:S04]  /*0ea0*/  IMAD.WIDE.U32 R128, R137, 0x20, R118 ;  /* 0x0000002089807825 */ /* 0x000fc800078e0076 */
[C---:B------:R-:W-:Y:S01]  /*0eb0*/  IMAD.WIDE.U32 R130, R139.reuse, 0x10, R116 ;  /* 0x000000108b827825 */ /* 0x040fe200078e0074 */
[----:B------:R1:W-:Y:S04]  /*0ec0*/  STG.E.128 desc[UR6][R128.64], R120 ;  /* 0x0000007880007986 */ /* 0x0003e8000c101d06 */
[----:B------:R1:W-:Y:S04]  /*0ed0*/  STG.E.128 desc[UR6][R128.64+0x10], R124 ;  /* 0x0000107c80007986 */ /* 0x0003e8000c101d06 */
[----:B------:R1:W5:Y:S01]  /*0ee0*/  LDG.E.128 R140, desc[UR6][R130.64] ;  /* 0x00000006828c7981 */ /* 0x000362000c1e1d00 */
[----:B0-----:R-:W-:-:S05]  /*0ef0*/  @P1 IMAD.WIDE.U32 R132, R139, 0x20, R132 ;  /* 0x000000208b841825 */ /* 0x001fca00078e0084 */
[----:B------:R1:W5:Y:S04]  /*0f00*/  @P1 LDG.E.128 R100, desc[UR6][R132.64] ;  /* 0x0000000684641981 */ /* 0x000368000c1e1d00 */
[----:B------:R1:W5:Y:S01]  /*0f10*/  @P1 LDG.E.128 R104, desc[UR6][R132.64+0x10] ;  /* 0x0000100684681981 */ /* 0x000362000c1e1d00 */
[----:B------:R-:W-:Y:S05]  /*0f20*/  @!P1 BRA `(.L_x_10942) ;  /* 0x0000000000749947 */ /* 0x000fea0003800000 */
[----:B-1---5:R-:W-:Y:S02]  /*0f30*/  PRMT R128, R140, 0x7632, R128 ;  /* 0x000076328c807816 */ /* 0x022fe40000000080 */
        /* <DEDUP_REMOVED lines=28> */
.L_x_10942:
        /* <DEDUP_REMOVED lines=28> */
.L_x_10943:
        /* <DEDUP_REMOVED lines=40> */
.L_x_10944:
        /* <DEDUP_REMOVED lines=28> */
.L_x_10945:
        /* <DEDUP_REMOVED lines=131> */
.L_x_10947:
[----:B------:R-:W-:Y:S05]  /*1f30*/  BSYNC.RECONVERGENT B0 ;  /* 0x0000000000007941 */ /* 0x000fea0003800200 */
.L_x_10946:
        /* <DEDUP_REMOVED lines=15> */
.L_x_10949:
[----:B------:R-:W-:Y:S05]  /*2030*/  BSYNC.RECONVERGENT B0 ;  /* 0x0000000000007941 */ /* 0x000fea0003800200 */
.L_x_10948:
        /* <DEDUP_REMOVED lines=34> */
[-C--:B-1----:R-:W-:Y:S02]  /*2260*/  IADD3 R148, PT, PT, R138, R157.reuse, RZ ;  /* 0x0000009d8a947210 */ /* 0x082fe40007ffe0ff */
[----:B------:R-:W-:Y:S01]  /*2270*/  I2FP.F32.S32 R157, R157 ;  /* 0x0000009d009d7245 */ /* 0x000fe20000201400 */
[----:B------:R-:W0:Y:S01]  /*2280*/  SHFL.DOWN PT, R153, R116, 0x1, 0x1f ;  /* 0x08201f0074997f89 */ /* 0x000e2200000e0000 */
[----:B------:R-:W-:Y:S01]  /*2290*/  FMUL.FTZ R155, R151, R155 ;  /* 0x0000009b979b7220 */ /* 0x000fe20000410000 */
[----:B---3--:R-:W-:Y:S01]  /*22a0*/  FADD.FTZ R151, R119, R118 ;  /* 0x0000007677977221 */ /* 0x008fe20000010000 */
[----:B------:R-:W-:-:S03]  /*22b0*/  I2FP.F32.S32 R148, R148 ;  /* 0x0000009400947245 */ /* 0x000fc60000201400 */
[----:B------:R-:W-:-:S03]  /*22c0*/  FFMA.FTZ R151, R136, R155, R151 ;  /* 0x0000009b88977223 */ /* 0x000fc60000010097 */
[----:B------:R-:W1:Y:S02]  /*22d0*/  MUFU.RCP R148, R148 ;  /* 0x0000009400947308 */ /* 0x000e640000001000 */
[----:B------:R-:W2:Y:S01]  /*22e0*/  SHFL.DOWN PT, R118, R151, 0x1, 0x1f ;  /* 0x08201f0097767f89 */ /* 0x000ea200000e0000 */
[----:B0-----:R-:W-:-:S04]  /*22f0*/  FMUL.FTZ R136, R153, R157 ;  /* 0x0000009d99887220 */ /* 0x001fc80000410000 */
[----:B------:R-:W-:Y:S01]  /*2300*/  FFMA.FTZ R119, R117, R116, R136 ;  /* 0x0000007475777223 */ /* 0x000fe20000010088 */
[----:B------:R-:W-:-:S03]  /*2310*/  FADD.FTZ R116, R116, -R153 ;  /* 0x8000009974747221 */ /* 0x000fc60000010000 */
[----:B-1----:R-:W-:Y:S01]  /*2320*/  FMUL.FTZ R119, R148, R119 ;  /* 0x0000007794777220 */ /* 0x002fe20000410000 */
[----:B------:R-:W-:-:S04]  /*2330*/  FMUL.FTZ R116, R116, R116 ;  /* 0x0000007474747220 */ /* 0x000fc80000410000 */
[----:B------:R-:W-:Y:S01]  /*2340*/  FMUL.FTZ R116, R117, R116 ;  /* 0x0000007475747220 */ /* 0x000fe20000410000 */
[----:B------:R-:W0:Y:S01]  /*2350*/  SHFL.IDX PT, R193, R119, RZ, 0x1f ;  /* 0x00001fff77c17589 */ /* 0x000e2200000e0000 */
[----:B--2---:R-:W-:Y:S02]  /*2360*/  FADD.FTZ R117, R151, R118 ;  /* 0x0000007697757221 */ /* 0x004fe40000010000 */
[----:B------:R-:W-:Y:S01]  /*2370*/  FMUL.FTZ R116, R116, R157 ;  /* 0x0000009d74747220 */ /* 0x000fe20000410000 */
[----:B------:R-:W1:Y:S03]  /*2380*/  LDC R118, c[0x0][0x448] ;  /* 0x00011200ff767b82 */ /* 0x000e660000000800 */
[----:B------:R-:W-:-:S05]  /*2390*/  FFMA.FTZ R116, R148, R116, R117 ;  /* 0x0000007494747223 */ /* 0x000fca0000010075 */
[----:B------:R-:W1:Y:S01]  /*23a0*/  SHFL.IDX PT, R163, R116, RZ, 0x1f ;  /* 0x00001fff74a37589 */ /* 0x000e6200000e0000 */
[----:B0-----:R-:W-:-:S05]  /*23b0*/  FSEL R117, R193, RZ, !P2 ;  /* 0x000000ffc1757208 */ /* 0x001fca0005000000 */
[----:B------:R-:W-:Y:S01]  /*23c0*/  FADD.FTZ R155, -R117, R111 ;  /* 0x0000006f759b7221 */ /* 0x000fe20000010100 */
[----:B------:R-:W-:Y:S01]  /*23d0*/  FMUL.FTZ R111, R193, R193 ;  /* 0x000000c1c16f7220 */ /* 0x000fe20000410000 */
[C---:B------:R-:W-:Y:S01]  /*23e0*/  FADD.FTZ R153, -R117.reuse, R110 ;  /* 0x0000006e75997221 */ /* 0x040fe20000010100 */
[C---:B------:R-:W-:Y:S01]  /*23f0*/  FADD.FTZ R175, -R117.reuse, R128 ;  /* 0x0000008075af7221 */ /* 0x040fe20000010100 */
[C---:B------:R-:W-:Y:S01]  /*2400*/  FADD.FTZ R151, -R117.reuse, R108 ;  /* 0x0000006c75977221 */ /* 0x040fe20000010100 */
[----:B------:R-:W-:Y:S01]  /*2410*/  FADD.FTZ R119, -R117, R109 ;  /* 0x0000006d75777221 */ /* 0x000fe20000010100 */
[----:B------:R-:W-:Y:S01]  /*2420*/  FSEL R111, R111, RZ, P2 ;  /* 0x000000ff6f6f7208 */ /* 0x000fe20001000000 */
[----:B-1----:R-:W-:Y:S01]  /*2430*/  FFMA.FTZ R110, R163, UR11, R118 ;  /* 0x0000000ba36e7c23 */ /* 0x002fe20008010076 */
[----:B------:R-:W0:Y:S01]  /*2440*/  @!P1 LDC.64 R108, c[0x0][0x3c0] ;  /* 0x0000f000ff6c9b82 */ /* 0x000e220000000a00 */
[C---:B------:R-:W-:Y:S01]  /*2450*/  FADD.FTZ R161, -R117.reuse, R114 ;  /* 0x0000007275a17221 */ /* 0x040fe20000010100 */
[C---:B------:R-:W-:Y:S01]  /*2460*/  FADD.FTZ R115, -R117.reuse, R115 ;  /* 0x0000007375737221 */ /* 0x040fe20000010100 */
[----:B------:R-:W-:Y:S01]  /*2470*/  FADD.FTZ R110, R110, R111 ;  /* 0x0000006f6e6e7221 */ /* 0x000fe20000010000 */
[C---:B------:R-:W-:Y:S01]  /*2480*/  FADD.FTZ R167, -R117.reuse, R122 ;  /* 0x0000007a75a77221 */ /* 0x040fe20000010100 */
[C---:B------:R-:W-:Y:S01]  /*2490*/  FADD.FTZ R169, -R117.reuse, R123 ;  /* 0x0000007b75a97221 */ /* 0x040fe20000010100 */
[C---:B------:R-:W-:Y:S01]  /*24a0*/  FADD.FTZ R173, -R117.reuse, R126 ;  /* 0x0000007e75ad7221 */ /* 0x040fe20000010100 */
[----:B------:R-:W1:Y:S01]  /*24b0*/  MUFU.RSQ R128, R110 ;  /* 0x0000006e00807308 */ /* 0x000e620000001400 */
[----:B------:R-:W2:Y:S01]  /*24c0*/  LDC.64 R122, c[0x0][0x428] ;  /* 0x00010a00ff7a7b82 */ /* 0x000ea20000000a00 */
        /* <DEDUP_REMOVED lines=24> */
[C---:B------:R-:W-:Y:S01]  /*2650*/  FMUL.FTZ R118, R128.reuse, R155 ;  /* 0x0000009b80767220 */ /* 0x040fe20000410000 */
[----:B------:R-:W-:Y:S01]  /*2660*/  FMUL.FTZ R114, R128, R159 ;  /* 0x0000009f80727220 */ /* 0x000fe20000410000 */
[----:B------:R-:W-:Y:S01]  /*2670*/  F2FP.BF16.F32.PACK_AB R111, R116, R111 ;  /* 0x0000006f746f723e */ /* 0x000fe200000010ff */
[C---:B------:R-:W-:Y:S01]  /*2680*/  FMUL.FTZ R116, R128.reuse, R119 ;  /* 0x0000007780747220 */ /* 0x040fe20000410000 */
[----:B------:R-:W-:Y:S01]  /*2690*/  FFMA.FTZ R119, R173, R18, R50 ;  /* 0x00000012ad777223 */ /* 0x000fe20000010032 */
[C---:B------:R-:W-:Y:S01]  /*26a0*/  FMUL.FTZ R171, R128.reuse, R171 ;  /* 0x000000ab80ab7220 */ /* 0x040fe20000410000 */
[C---:B------:R-:W-:Y:S01]  /*26b0*/  FMUL.FTZ R126, R128.reuse, R125 ;  /* 0x0000007d807e7220 */ /* 0x040fe20000410000 */
[----:B------:R0:W-:Y:S01]  /*26c0*/  @!P1 STG.E desc[UR6][R108.64], R193 ;  /* 0x000000c16c009986 */ /* 0x0001e2000c101906 */
[----:B------:R-:W-:Y:S01]  /*26d0*/  FMUL.FTZ R157, R128, R157 ;  /* 0x0000009d809d7220 */ /* 0x000fe20000410000 */
[----:B------:R-:W-:Y:S01]  /*26e0*/  F2FP.BF16.F32.PACK_AB R119, R130, R119 ;  /* 0x000000778277723e */ /* 0x000fe200000010ff */
[----:B--2---:R-:W-:Y:S01]  /*26f0*/  IMAD.WIDE.U32 R112, R3, 0x10, R122 ;  /* 0x0000001003707825 */ /* 0x004fe200078e007a */
[----:B------:R-:W1:Y:S03]  /*2700*/  @!P1 LDC.64 R130, c[0x0][0x3c8] ;  /* 0x0000f200ff829b82 */ /* 0x000e660000000a00 */
[----:B------:R-:W-:Y:S01]  /*2710*/  FFMA.FTZ R118, R118, R7, R39 ;  /* 0x0000000776767223 */ /* 0x000fe20000010027 */
[----:B------:R-:W-:Y:S01]  /*2720*/  FFMA.FTZ R3, R114, R9, R41 ;  /* 0x0000000972037223 */ /* 0x000fe20000010029 */
[C---:B------:R-:W-:Y:S01]  /*2730*/  FMUL.FTZ R167, R128.reuse, R167 ;  /* 0x000000a780a77220 */ /* 0x040fe20000410000 */
[----:B------:R-:W-:Y:S01]  /*2740*/  FMUL.FTZ R124, R128, R169 ;  /* 0x000000a9807c7220 */ /* 0x000fe20000410000 */
[----:B------:R-:W-:Y:S01]  /*2750*/  FFMA.FTZ R171, R171, R16, R48 ;  /* 0x00000010abab7223 */ /* 0x000fe20000010030 */
[----:B------:R-:W-:Y:S01]  /*2760*/  FFMA.FTZ R126, R126, R17, R49 ;  /* 0x000000117e7e7223 */ /* 0x000fe20000010031 */
[----:B------:R-:W-:-:S04]  /*2770*/  IMAD.WIDE.U32 R114, R137, 0x10, R122 ;  /* 0x0000001089727825 */ /* 0x000fc800078e007a */
[----:B0-----:R-:W-:Y:S01]  /*2780*/  FFMA.FTZ R109, R153, R6, R38 ;  /* 0x00000006996d7223 */ /* 0x001fe20000010026 */
[C---:B------:R-:W-:Y:S01]  /*2790*/  FMUL.FTZ R183, R128.reuse, R183 ;  /* 0x000000b780b77220 */ /* 0x040fe20000410000 */
[----:B------:R-:W-:Y:S01]  /*27a0*/  FMUL.FTZ R136, R128, R135 ;  /* 0x0000008780887220 */ /* 0x000fe20000410000 */
[----:B------:R-:W-:-:S04]  /*27b0*/  IMAD.WIDE.U32 R120, R139, 0x10, R122 ;  /* 0x000000108b787825 */ /* 0x000fc800078e007a */
[----:B------:R-:W-:Y:S01]  /*27c0*/  FFMA.FTZ R110, R157, R8, R40 ;  /* 0x000000089d6e7223 */ /* 0x000fe20000010028 */
[C---:B------:R-:W-:Y:S01]  /*27d0*/  FMUL.FTZ R177, R128.reuse, R177 ;  /* 0x000000b180b17220 */ /* 0x040fe20000410000 */
[----:B------:R-:W-:Y:S01]  /*27e0*/  FMUL.FTZ R132, R128, R179 ;  /* 0x000000b380847220 */ /* 0x000fe20000410000 */
[----:B------:R-:W-:-:S04]  /*27f0*/  IMAD.WIDE.U32 R122, R149, 0x10, R122 ;  /* 0x00000010957a7825 */ /* 0x000fc800078e007a */
[C---:B------:R-:W-:Y:S01]  /*2800*/  FMUL.FTZ R181, R128.reuse, R181 ;  /* 0x000000b580b57220 */ /* 0x040fe20000410000 */
[C---:B------:R-:W-:Y:S01]  /*2810*/  FMUL.FTZ R134, R128.reuse, R133 ;  /* 0x0000008580867220 */ /* 0x040fe20000410000 */
[C---:B------:R-:W-:Y:S01]  /*2820*/  FADD.FTZ R141, -R117.reuse, R141 ;  /* 0x0000008d758d7221 */ /* 0x040fe20000010100 */
[C---:B------:R-:W-:Y:S01]  /*2830*/  FADD.FTZ R187, -R117.reuse, R142 ;  /* 0x0000008e75bb7221 */ /* 0x040fe20000010100 */
[C---:B------:R-:W-:Y:S01]  /*2840*/  FADD.FTZ R143, -R117.reuse, R143 ;  /* 0x0000008f758f7221 */ /* 0x040fe20000010100 */
[C---:B------:R-:W-:Y:S01]  /*2850*/  FADD.FTZ R189, -R117.reuse, R144 ;  /* 0x0000009075bd7221 */ /* 0x040fe20000010100 */
[C---:B------:R-:W-:Y:S01]  /*2860*/  FADD.FTZ R145, -R117.reuse, R145 ;  /* 0x0000009175917221 */ /* 0x040fe20000010100 */
[C---:B------:R-:W-:Y:S01]  /*2870*/  FADD.FTZ R191, -R117.reuse, R146 ;  /* 0x0000009275bf7221 */ /* 0x040fe20000010100 */
[----:B------:R-:W-:Y:S01]  /*2880*/  FADD.FTZ R147, -R117, R147 ;  /* 0x0000009375937221 */ /* 0x000fe20000010100 */
[----:B------:R-:W0:Y:S01]  /*2890*/  LDC.64 R148, c[0x0][0x380] ;  /* 0x0000e000ff947b82 */ /* 0x000e220000000a00 */
[----:B------:R-:W-:Y:S01]  /*28a0*/  FMUL.FTZ R151, R128, R151 ;  /* 0x0000009780977220 */ /* 0x000fe20000410000 */
[----:B------:R-:W-:Y:S01]  /*28b0*/  FFMA.FTZ R117, R167, R14, R46 ;  /* 0x0000000ea7757223 */ /* 0x000fe2000001002e */
[----:B------:R-:W-:Y:S01]  /*28c0*/  FFMA.FTZ R124, R124, R15, R47 ;  /* 0x0000000f7c7c7223 */ /* 0x000fe2000001002f */
[----:B------:R-:W-:Y:S01]  /*28d0*/  F2FP.BF16.F32.PACK_AB R109, R118, R109 ;  /* 0x0000006d766d723e */ /* 0x000fe200000010ff */
[----:B------:R-:W-:Y:S01]  /*28e0*/  FFMA.FTZ R127, R183, R26, R58 ;  /* 0x0000001ab77f7223 */ /* 0x000fe2000001003a */
[----:B------:R-:W-:Y:S01]  /*28f0*/  F2FP.BF16.F32.PACK_AB R118, R126, R171 ;  /* 0x000000ab7e76723e */ /* 0x000fe200000010ff */
[----:B------:R-:W-:Y:S01]  /*2900*/  FFMA.FTZ R136, R136, R27, R59 ;  /* 0x0000001b88887223 */ /* 0x000fe2000001003b */
[----:B------:R-:W-:Y:S01]  /*2910*/  FMUL.FTZ R126, R128, R129 ;  /* 0x00000081807e7220 */ /* 0x000fe20000410000 */
        /* <DEDUP_REMOVED lines=44> */
[----:B0-----:R-:W-:Y:S01]  /*2be0*/  IADD3 R2, PT, PT, R2, R148, RZ ;  /* 0x0000009402027210 */ /* 0x001fe20007ffe0ff */
[----:B------:R1:W-:Y:S03]  /*2bf0*/  STG.E.128 desc[UR6][R114.64], R116 ;  /* 0x0000007472007986 */ /* 0x0003e6000c101d06 */
[----:B------:R-:W-:Y:S01]  /*2c00*/  ISETP.GE.AND P1, PT, R2, R149, PT ;  /* 0x000000950200720c */ /* 0x000fe20003f26270 */
[----:B------:R1:W-:Y:S04]  /*2c10*/  STG.E.128 desc[UR6][R120.64], R124 ;  /* 0x0000007c78007986 */ /* 0x0003e8000c101d06 */
[----:B------:R1:W-:Y:S08]  /*2c20*/  STG.E.128 desc[UR6][R122.64], R188 ;  /* 0x000000bc7a007986 */ /* 0x0003f0000c101d06 */
[----:B------:R-:W-:Y:S05]  /*2c30*/  @!P1 BRA `(.L_x_10950) ;  /* 0xffffffd8004c9947 */ /* 0x000fea000383ffff */
[----:B------:R-:W-:Y:S05]  /*2c40*/  EXIT ;  /* 0x000000000000794d */ /* 0x000fea0003800000 */
.L_x_10951:
        /* <DEDUP_REMOVED lines=11> */
.L_x_27529:


//--------------------- .text._ZN10layer_norm13ln_fwd_kernelINS_13Kernel_traitsIf13__nv_bfloat16fS2_fjLj8192ELj1ELj1ELj8ELj16ENS_18Kernel_traits_baseILj8192EfS2_fS2_fjLj256EEEEELb0ELb1ELb1ELb0EEEvNS_9FwdParamsE --------------------------
	.section	.text._ZN10layer_norm13ln_fwd_kernelINS_13Kernel_traitsIf13__nv_bfloat16fS2_fjLj8192ELj1ELj1ELj8ELj16ENS_18Kernel_traits_baseILj8192EfS2_fS2_fjLj256EEEEELb0ELb1ELb1ELb0EEEvNS_9FwdParamsE,"ax",@progbits
	.align	128
        .global         _ZN10layer_norm13ln_fwd_kernelINS_13Kernel_traitsIf13__nv_bfloat16fS2_fjLj8192ELj1ELj1ELj8ELj16ENS_18Kernel_traits_baseILj8192EfS2_fS2_fjLj256EEEEELb0ELb1ELb1ELb0EEEvNS_9FwdParamsE
        .type           _ZN10layer_norm13ln_fwd_kernelINS_13Kernel_traitsIf13__nv_bfloat16fS2_fjLj8192ELj1ELj1ELj8ELj16ENS_18Kernel_traits_baseILj8192EfS2_fS2_fjLj256EEEEELb0ELb1ELb1ELb0EEEvNS_9FwdParamsE,@function
        .size           _ZN10layer_norm13ln_fwd_kernelINS_13Kernel_traitsIf13__nv_bfloat16fS2_fjLj8192ELj1ELj1ELj8ELj16ENS_18Kernel_traits_baseILj8192EfS2_fS2_fjLj256EEEEELb0ELb1ELb1ELb0EEEvNS_9FwdParamsE,(.L_x_27530 - _ZN10layer_norm13ln_fwd_kernelINS_13Kernel_traitsIf13__nv_bfloat16fS2_fjLj8192ELj1ELj1ELj8ELj16ENS_18Kernel_traits_baseILj8192EfS2_fS2_fjLj256EEEEELb0ELb1ELb1ELb0EEEvNS_9FwdParamsE)
        .other          _ZN10layer_norm13ln_fwd_kernelINS_13Kernel_traitsIf13__nv_bfloat16fS2_fjLj8192ELj1ELj1ELj8ELj16ENS_18Kernel_traits_baseILj8192EfS2_fS2_fjLj256EEEEELb0ELb1ELb1ELb0EEEvNS_9FwdParamsE,@"STO_CUDA_ENTRY STV_DEFAULT"
_ZN10layer_norm13ln_fwd_kernelINS_13Kernel_traitsIf13__nv_bfloat16fS2_fjLj8192ELj1ELj1ELj8ELj16ENS_18Kernel_traits_baseILj8192EfS2_fS2_fjLj256EEEEELb0ELb1ELb1ELb0EEEvNS_9FwdParamsE:
.text._ZN10layer_norm13ln_fwd_kernelINS_13Kernel_traitsIf13__nv_bfloat16fS2_fjLj8192ELj1ELj1ELj8ELj16ENS_18Kernel_traits_baseILj8192EfS2_fS2_fjLj256EEEEELb0ELb1ELb1ELb0EEEvNS_9FwdParamsE:
        /* <DEDUP_REMOVED lines=74> */
.L_x_10953:
        /* <DEDUP_REMOVED lines=18> */
[----:B------:R-:W-:Y:S01]  /*05c0*/  @P3 CS2R R90, SRZ ;  /* 0x00000000005a3805 */ /* 0x000fe2000001ff00 */
        /* <DEDUP_REMOVED lines=9> */
[----:B------:R-:W-:Y:S02]  /*0660*/  @P3 CS2R R88, SRZ ;  /* 0x0000000000583805 */ /* 0x000fe4000001ff00 */
[----:B------:R-:W-:Y:S01]  /*0670*/  @P3 CS2R R86, SRZ ;  /* 0x0000000000563805 */ /* 0x000fe2000001ff00 */
[----:B------:R0:W5:Y:S01]  /*0680*/  @P1 LDG.E.128 R24, desc[UR6][R60.64+0x10] ;  /* 0x000010063c181981 */ /* 0x000162000c1e1d00 */
[C---:B-1----:R-:W-:Y:S01]  /*0690*/  @P2 IMAD.WIDE.U32 R66, R107.reuse, 0x20, R66 ;  /* 0x000000206b422825 */ /* 0x042fe200078e0042 */
[----:B------:R-:W-:Y:S02]  /*06a0*/  @P2 IADD3 R107, PT, PT, R107, 0x100, RZ ;  /* 0x000001006b6b2810 */ /* 0x000fe40007ffe0ff */
[----:B------:R-:W5:Y:S01]  /*06b0*/  @P1 LDG.E.128 R28, desc[UR6][R62.64] ;  /* 0x000000063e1c1981 */ /* 0x000f62000c1e1d00 */
[----:B---3--:R-:W-:Y:S02]  /*06c0*/  CS2R R58, SRZ ;  /* 0x00000000003a7805 */ /* 0x008fe4000001ff00 */
[----:B------:R-:W-:Y:S01]  /*06d0*/  @P3 CS2R R84, SRZ ;  /* 0x0000000000543805 */ /* 0x000fe2000001ff00 */
[----:B------:R1:W5:Y:S01]  /*06e0*/  @P1 LDG.E.128 R32, desc[UR6][R62.64+0x10] ;  /* 0x000010063e201981 */ /* 0x000362000c1e1d00 */
[----:B----4-:R-:W-:Y:S01]  /*06f0*/  @P3 IMAD.WIDE.U32 R52, R107, 0x20, R68 ;  /* 0x000000206b343825 */ /* 0x010fe200078e0044 */
[----:B------:R-:W-:-:S02]  /*0700*/  CS2R R68, SRZ ;  /* 0x0000000000447805 */ /* 0x000fc4000001ff00 */
[----:B------:R-:W5:Y:S01]  /*0710*/  @P2 LDG.E.128 R36, desc[UR6][R64.64] ;  /* 0x0000000640242981 */ /* 0x000f62000c1e1d00 */
[----:B0-----:R-:W-:-:S03]  /*0720*/  CS2R R60, SRZ ;  /* 0x00000000003c7805 */ /* 0x001fc6000001ff00 */
[----:B------:R0:W5:Y:S01]  /*0730*/  @P2 LDG.E.128 R40, desc[UR6][R64.64+0x10] ;  /* 0x0000100640282981 */ /* 0x000162000c1e1d00 */
[----:B------:R-:W-:Y:S01]  /*0740*/  @P3 IMAD.WIDE.U32 R54, R107, 0x20, R70 ;  /* 0x000000206b363825 */ /* 0x000fe200078e0046 */
[----:B------:R-:W-:Y:S02]  /*0750*/  CS2R R70, SRZ ;  /* 0x0000000000467805 */ /* 0x000fe4000001ff00 */
[----:B------:R-:W5:Y:S01]  /*0760*/  @P2 LDG.E.128 R44, desc[UR6][R66.64] ;  /* 0x00000006422c2981 */ /* 0x000f62000c1e1d00 */
[----:B-1----:R-:W-:-:S03]  /*0770*/  CS2R R62, SRZ ;  /* 0x00000000003e7805 */ /* 0x002fc6000001ff00 */
        /* <DEDUP_REMOVED lines=9> */
.L_x_10954:
[----:B------:R-:W-:Y:S05]  /*0810*/  BSYNC.RECONVERGENT B0 ;  /* 0x0000000000007941 */ /* 0x000fea0003800200 */
.L_x_10952:
[----:B------:R-:W1:Y:S02]  /*0820*/  LDCU UR4, c[0x0][0x384] ;  /* 0x00007080ff0477ac */ /* 0x000e640008000800 */
[----:B-1----:R-:W-:-:S13]  /*0830*/  ISETP.GE.AND P0, PT, R2, UR4, PT ;  /* 0x0000000402007c0c */ /* 0x002fda000bf06270 */
[----:B------:R-:W-:Y:S05]  /*0840*/  @P0 EXIT ;  /* 0x000000000000094d */ /* 0x000fea0003800000 */
[----:B------:R-:W-:Y:S01]  /*0850*/  SHF.R.S32.HI R106, RZ, 0x3, R106 ;  /* 0x00000003ff6a7819 */ /* 0x000fe2000001146a */
[----:B------:R-:W1:Y:S03]  /*0860*/  LDCU UR12, c[0x0][0x40c] ;  /* 0x00008180ff0c77ac */ /* 0x000e660008000800 */
[C---:B0-----:R-:W-:Y:S01]  /*0870*/  LOP3.LUT R101, R106.reuse, 0xff, RZ, 0xc0, !PT ;  /* 0x000000ff6a657812 */ /* 0x041fe200078ec0ff */
[----:B------:R-:W0:Y:S01]  /*0880*/  LDCU.U8 UR10, c[0x0][0x410] ;  /* 0x00008200ff0a77ac */ /* 0x000e220008000000 */
[----:B------:R-:W-:Y:S02]  /*0890*/  LOP3.LUT R106, R106, 0xffffff00, RZ, 0xc0, !PT ;  /* 0xffffff006a6a7812 */ /* 0x000fe400078ec0ff */
[----:B------:R-:W-:Y:S01]  /*08a0*/  VIADDMNMX R0, R101, -R0, RZ, !PT ;  /* 0x8000000065007246 */ /* 0x000fe200078001ff */
[----:B------:R-:W2:Y:S03]  /*08b0*/  LDCU UR11, c[0x0][0x400] ;  /* 0x00008000ff0b77ac */ /* 0x000ea60008000800 */
[----:B------:R-:W-:Y:S01]  /*08c0*/  VIMNMX R103, PT, PT, R0, 0x20, PT ;  /* 0x0000002000677848 */ /* 0x000fe20003fe0100 */
[----:B------:R-:W3:Y:S01]  /*08d0*/  LDCU.64 UR8, c[0x0][0x3a0] ;  /* 0x00007400ff0877ac */ /* 0x000ee20008000a00 */
[----:B------:R-:W-:-:S02]  /*08e0*/  SHF.L.U32 R0, R108, 0x5, RZ ;  /* 0x000000056c007819 */ /* 0x000fc400000006ff */
[----:B------:R-:W-:Y:S01]  /*08f0*/  LEA R103, R103, R106, 0x3 ;  /* 0x0000006a67677211 */ /* 0x000fe200078e18ff */
[----:B------:R-:W-:Y:S01]  /*0900*/  UPLOP3.LUT UP1, UPT, UPT, UPT, UPT, 0x40, 0x4 ;  /* 0x000000000004789c */ /* 0x000fe20003f2e870 */
[----:B------:R-:W-:Y:S02]  /*0910*/  LOP3.LUT R0, R0, 0x3e0, RZ, 0xc0, !PT ;  /* 0x000003e000007812 */ /* 0x000fe400078ec0ff */
[----:B------:R-:W-:Y:S02]  /*0920*/  I2FP.F32.U32 R103, R103 ;  /* 0x0000006700677245 */ /* 0x000fe40000201000 */
[----:B------:R-:W-:Y:S02]  /*0930*/  VIADDMNMX R0, R101, -R0, RZ, !PT ;  /* 0x8000000065007246 */ /* 0x000fe400078001ff */
[----:B------:R4:W0:Y:S02]  /*0940*/  MUFU.RCP R144, R103 ;  /* 0x0000006700907308 */ /* 0x0008240000001000 */
[----:B------:R-:W-:-:S04]  /*0950*/  VIMNMX R145, PT, PT, R0, 0x20, PT ;  /* 0x0000002000917848 */ /* 0x000fc80003fe0100 */
[----:B-12---:R-:W-:-:S07]  /*0960*/  LEA R145, R145, R106, 0x3 ;  /* 0x0000006a91917211 */ /* 0x006fce00078e18ff */
.L_x_10984:
[----:B------:R-:W1:Y:S08]  /*0970*/  LDC.64 R150, c[0x0][0x3f0] ;  /* 0x0000fc00ff967b82 */ /* 0x000e700000000a00 */
[----:B---3--:R-:W2:Y:S08]  /*0980*/  LDC.64 R152, c[0x0][0x3f8] ;  /* 0x0000fe00ff987b82 */ /* 0x008eb00000000a00 */
[----:B------:R-:W3:Y:S01]  /*0990*/  LDC R147, c[0x0][0x388] ;  /* 0x0000e200ff937b82 */ /* 0x000ee20000000800 */
[----:B-1----:R-:W-:-:S05]  /*09a0*/  IMAD.WIDE R150, R2, 0x4, R150 ;  /* 0x0000000402967825 */ /* 0x002fca00078e0296 */
[----:B------:R-:W4:Y:S01]  /*09b0*/  LDG.E R0, desc[UR6][R150.64] ;  /* 0x0000000696007981 */ /* 0x000f22000c1e1900 */
[----:B--2---:R-:W-:-:S05]  /*09c0*/  IMAD.WIDE R152, R2, 0x4, R152 ;  /* 0x0000000402987825 */ /* 0x004fca00078e0298 */
[----:B-----5:R1:W5:Y:S01]  /*09d0*/  LDG.E R146, desc[UR6][R152.64] ;  /* 0x0000000698927981 */ /* 0x020362000c1e1900 */
[----:B------:R-:W-:Y:S01]  /*09e0*/  ISETP.GE.U32.AND P2, PT, R3, 0x100, PT ;  /* 0x000001000300780c */ /* 0x000fe20003f46070 */
[----:B------:R-:W-:Y:S01]  /*09f0*/  BSSY.RECONVERGENT B0, `(.L_x_10955) ;  /* 0x0000078000007945 */ /* 0x000fe20003800200 */
[----:B---3--:R-:W-:Y:S01]  /*0a00*/  IMAD R149, R2, R147, RZ ;  /* 0x0000009302957224 */ /* 0x008fe200078e02ff */
[----:B------:R-:W2:Y:S01]  /*0a10*/  S2R R148, SR_TID.X ;  /* 0x0000000000947919 */ /* 0x000ea20000002100 */
[----:B----4-:R-:W-:-:S13]  /*0a20*/  ISETP.GE.AND P1, PT, R0, 0x1, PT ;  /* 0x000000010000780c */ /* 0x010fda0003f26270 */
[----:B------:R-:W-:-:S05]  /*0a30*/  @P1 IADD3 R154, PT, PT, R0, -0x1, RZ ;  /* 0xffffffff009a1810 */ /* 0x000fca0007ffe0ff */
[----:B------:R-:W-:Y:S01]  /*0a40*/  @P1 IMAD R155, R154, R147, RZ ;  /* 0x000000939a9b1224 */ /* 0x000fe200078e02ff */
[----:B------:R-:W-:-:S04]  /*0a50*/  SHF.R.S32.HI R154, RZ, 0x1f, R149 ;  /* 0x0000001fff9a7819 */ /* 0x000fc80000011495 */
[----:B------:R-:W-:Y:S02]  /*0a60*/  @P1 SHF.R.S32.HI R150, RZ, 0x1f, R155 ;  /* 0x0000001fff961819 */ /* 0x000fe4000001149b */
[----:B------:R-:W-:Y:S02]  /*0a70*/  LEA.HI R149, R154, R149, RZ, 0x3 ;  /* 0x000000959a957211 */ /* 0x000fe400078f18ff */
[----:B------:R-:W-:Y:S01]  /*0a80*/  @P1 LEA.HI R155, R150, R155, RZ, 0x3 ;  /* 0x0000009b969b1211 */ /* 0x000fe200078f18ff */
[----:B------:R-:W-:Y:S01]  /*0a90*/  HFMA2 R150, -RZ, RZ, 0, 0 ;  /* 0x00000000ff967431 */ /* 0x000fe200000001ff */
[-C--:B--2---:R-:W-:Y:S02]  /*0aa0*/  LEA.HI.SX32 R149, R149, R148.reuse, 0x1d ;  /* 0x0000009495957211 */ /* 0x084fe400078feaff */
[----:B------:R-:W-:Y:S01]  /*0ab0*/  @P1 LEA.HI.SX32 R150, R155, R148, 0x1d ;  /* 0x000000949b961211 */ /* 0x000fe200078feaff */
[----:B-1----:R-:W-:Y:S06]  /*0ac0*/  @!P2 BRA `(.L_x_10956) ;  /* 0x0000000400a8a947 */ /* 0x002fec0003800000 */
[----:B------:R-:W-:-:S04]  /*0ad0*/  UISETP.NE.U32.AND UP0, UPT, UR8, URZ, UPT ;  /* 0x000000ff0800728c */ /* 0x000fc8000bf05070 */
[----:B------:R-:W-:Y:S01]  /*0ae0*/  UISETP.NE.AND.EX UP0, UPT, UR9, URZ, UPT, UP0 ;  /* 0x000000ff0900728c */ /* 0x000fe2000bf05300 */
[----:B------:R-:W-:Y:S10]  /*0af0*/  @!P1 BRA `(.L_x_10957) ;  /* 0x00000000000c9947 */ /* 0x000ff40003800000 */
[----:B------:R-:W1:Y:S02]  /*0b00*/  LDC.64 R120, c[0x0][0x390] ;  /* 0x0000e400ff787b82 */ /* 0x000e640000000a00 */
[----:B-1----:R-:W-:-:S06]  /*0b10*/  IMAD.WIDE.U32 R120, R150, 0x10, R120 ;  /* 0x0000001096787825 */ /* 0x002fcc00078e0078 */
[----:B------:R-:W5:Y:S02]  /*0b20*/  LDG.E.128 R120, desc[UR6][R120.64] ;  /* 0x0000000678787981 */ /* 0x000f64000c1e1d00 */
.L_x_10957:
[----:B------:R-:W-:Y:S05]  /*0b30*/  BRA.U !UP0, `(.L_x_10958) ;  /* 0x0000000108c87547 */ /* 0x000fea000b800000 */
[----:B------:R-:W1:Y:S02]  /*0b40*/  LDC.64 R132, c[0x0][0x3a0] ;  /* 0x0000e800ff847b82 */ /* 0x000e640000000a00 */
[----:B-1----:R-:W-:-:S05]  /*0b50*/  IMAD.WIDE.U32 R132, R149, 0x20, R132 ;  /* 0x0000002095847825 */ /* 0x002fca00078e0084 */
[----:B------:R-:W2:Y:S04]  /*0b60*/  LDG.E.128 R100, desc[UR6][R132.64] ;  /* 0x0000000684647981 */ /* 0x000ea8000c1e1d00 */
[----:B------:R2:W3:Y:S01]  /*0b70*/  LDG.E.128 R124, desc[UR6][R132.64+0x10] ;  /* 0x00001006847c7981 */ /* 0x0004e2000c1e1d00 */
[----:B------:R-:W-:-:S13]  /*0b80*/  ISETP.GT.AND P0, PT, R0, RZ, PT ;  /* 0x000000ff0000720c */ /* 0x000fda0003f04270 */
[----:B------:R-:W1:Y:S01]  /*0b90*/  @P0 LDC R139, c[0x0][0x40c] ;  /* 0x00010300ff8b0b82 */ /* 0x000e620000000800 */
[C---:B-----5:R-:W-:Y:S02]  /*0ba0*/  @P0 PRMT R135, R120.reuse, 0x7632, R135 ;  /* 0x0000763278870816 */ /* 0x060fe40000000087 */
[----:B------:R-:W-:Y:S02]  /*0bb0*/  @P0 SHF.L.U32 R134, R120, 0x10, RZ ;  /* 0x0000001078860819 */ /* 0x000fe400000006ff */
[----:B------:R-:W-:-:S03]  /*0bc0*/  @P0 SHF.L.U32 R136, R135, 0x10, RZ ;  /* 0x0000001087880819 */ /* 0x000fc600000006ff */
[----:B------:R-:W4:Y:S08]  /*0bd0*/  @P0 LDC R137, c[0x0][0x40c] ;  /* 0x00010300ff890b82 */ /* 0x000f300000000800 */
[----:B------:R-:W0:Y:S08]  /*0be0*/  @P0 LDC R138, c[0x0][0x40c] ;  /* 0x00010300ff8a0b82 */ /* 0x000e300000000800 */
[----:B------:R-:W2:Y:S01]  /*0bf0*/  @P0 LDC R151, c[0x0][0x40c] ;  /* 0x00010300ff970b82 */ /* 0x000ea20000000800 */
[----:B-1----:R-:W-:-:S07]  /*0c00*/  @P0 FMUL.FTZ R136, R136, R139 ;  /* 0x0000008b88880220 */ /* 0x002fce0000410000 */
[----:B------:R-:W1:Y:S01]  /*0c10*/  @P0 LDC R152, c[0x0][0x40c] ;  /* 0x00010300ff980b82 */ /* 0x000e620000000800 */
[----:B----4-:R-:W-:Y:S01]  /*0c20*/  @P0 FMUL.FTZ R135, R134, R137 ;  /* 0x0000008986870220 */ /* 0x010fe20000410000 */
[----:B------:R-:W-:-:S06]  /*0c30*/  @P0 SHF.L.U32 R137, R121, 0x10, RZ ;  /* 0x0000001079890819 */ /* 0x000fcc00000006ff */
[----:B------:R-:W4:Y:S01]  /*0c40*/  @P0 LDC R139, c[0x0][0x40c] ;  /* 0x00010300ff8b0b82 */ /* 0x000f220000000800 */
[----:B0-----:R-:W-:-:S07]  /*0c50*/  @P0 FMUL.FTZ R137, R137, R138 ;  /* 0x0000008a89890220 */ /* 0x001fce0000410000 */
[----:B------:R-:W0:Y:S01]  /*0c60*/  @P0 LDC R154, c[0x0][0x40c] ;  /* 0x00010300ff9a0b82 */ /* 0x000e220000000800 */
[----:B--2---:R-:W-:Y:S01]  /*0c70*/  @!P0 MOV R132, R100 ;  /* 0x0000006400848202 */ /* 0x004fe20000000f00 */
[----:B------:R-:W-:Y:S01]  /*0c80*/  @P0 FFMA.FTZ R132, R135, R12, R100 ;  /* 0x0000000c87840223 */ /* 0x000fe20000010064 */
[----:B------:R-:W-:Y:S01]  /*0c90*/  MOV R133, R101 ;  /* 0x0000006500857202 */ /* 0x000fe20000000f00 */
[----:B------:R-:W-:Y:S01]  /*0ca0*/  @P0 FFMA.FTZ R133, R136, R13, R101 ;  /* 0x0000000d88850223 */ /* 0x000fe20000010065 */
[----:B------:R-:W-:Y:S02]  /*0cb0*/  @P0 PRMT R135, R121, 0x7632, R135 ;  /* 0x0000763279870816 */ /* 0x000fe40000000087 */
[----:B------:R-:W-:Y:S02]  /*0cc0*/  @P0 SHF.L.U32 R136, R122, 0x10, RZ ;  /* 0x000000107a880819 */ /* 0x000fe400000006ff */
[----:B------:R-:W-:Y:S01]  /*0cd0*/  MOV R134, R102 ;  /* 0x0000006600867202 */ /* 0x000fe20000000f00 */
[----:B------:R-:W-:Y:S01]  /*0ce0*/  @P0 FFMA.FTZ R134, R137, R14, R102 ;  /* 0x0000000e89860223 */ /* 0x000fe20000010066 */
[----:B------:R-:W-:Y:S01]  /*0cf0*/  @P0 SHF.L.U32 R135, R135, 0x10, RZ ;  /* 0x0000001087870819 */ /* 0x000fe200000006ff */
[----:B------:R-:W-:Y:S01]  /*0d00*/  @P0 FMUL.FTZ R137, R136, R151 ;  /* 0x0000009788890220 */ /* 0x000fe20000410000 */
[----:B---3--:R-:W-:-:S03]  /*0d10*/  MOV R136, R124 ;  /* 0x0000007c00887202 */ /* 0x008fc60000000f00 */
[----:B-1----:R-:W-:Y:S01]  /*0d20*/  @P0 FMUL.FTZ R138, R135, R152 ;  /* 0x00000098878a0220 */ /* 0x002fe20000410000 */
[----:B------:R-:W-:Y:S01]  /*0d30*/  @P0 FFMA.FTZ R136, R137, R16, R124 ;  /* 0x0000001089880223 */ /* 0x000fe2000001007c */
[----:B------:R-:W-:Y:S02]  /*0d40*/  @P0 PRMT R137, R122, 0x7632, R137 ;  /* 0x000076327a890816 */ /* 0x000fe40000000089 */
[----:B------:R-:W-:Y:S01]  /*0d50*/  MOV R135, R103 ;  /* 0x0000006700877202 */ /* 0x000fe20000000f00 */
[----:B------:R-:W-:Y:S01]  /*0d60*/  @P0 FFMA.FTZ R135, R138, R15, R103 ;  /* 0x0000000f8a870223 */ /* 0x000fe20000010067 */
[----:B------:R-:W-:Y:S02]  /*0d70*/  @P0 SHF.L.U32 R138, R123, 0x10, RZ ;  /* 0x000000107b8a0819 */ /* 0x000fe400000006ff */
[----:B------:R-:W-:-:S03]  /*0d80*/  @P0 SHF.L.U32 R137, R137, 0x10, RZ ;  /* 0x0000001089890819 */ /* 0x000fc600000006ff */
[----:B----4-:R-:W-:Y:S01]  /*0d90*/  @P0 FMUL.FTZ R139, R138, R139 ;  /* 0x0000008b8a8b0220 */ /* 0x010fe20000410000 */
[----:B------:R-:W-:Y:S01]  /*0da0*/  MOV R138, R126 ;  /* 0x0000007e008a7202 */ /* 0x000fe20000000f00 */
[----:B0-----:R-:W-:Y:S01]  /*0db0*/  @P0 FMUL.FTZ R152, R137, R154 ;  /* 0x0000009a89980220 */ /* 0x001fe20000410000 */
[----:B------:R-:W-:Y:S01]  /*0dc0*/  MOV R137, R125 ;  /* 0x0000007d00897202 */ /* 0x000fe20000000f00 */
[----:B------:R-:W-:Y:S01]  /*0dd0*/  @P0 FFMA.FTZ R138, R139, R18, R126 ;  /* 0x000000128b8a0223 */ /* 0x000fe2000001007e */
[----:B------:R-:W-:Y:S01]  /*0de0*/  MOV R139, R127 ;  /* 0x0000007f008b7202 */ /* 0x000fe20000000f00 */
[----:B------:R-:W-:Y:S01]  /*0df0*/  @P0 FFMA.FTZ R137, R152, R17, R125 ;  /* 0x0000001198890223 */ /* 0x000fe2000001007d */
[----:B------:R-:W-:Y:S06]  /*0e00*/  @!P0 BRA `(.L_x_10959) ;  /* 0x0000000000c08947 */ /* 0x000fec0003800000 */
[----:B------:R-:W-:-:S04]  /*0e10*/  PRMT R139, R123, 0x7632, R139 ;  /* 0x000076327b8b7816 */ /* 0x000fc8000000008b */
[----:B------:R-:W-:-:S05]  /*0e20*/  SHF.L.U32 R139, R139, 0x10, RZ ;  /* 0x000000108b8b7819 */ /* 0x000fca00000006ff */
[----:B------:R-:W-:-:S04]  /*0e30*/  FMUL.FTZ R152, R139, UR12 ;  /* 0x0000000c8b987c20 */ /* 0x000fc80008410000 */
[----:B------:R-:W-:Y:S01]  /*0e40*/  FFMA.FTZ R139, R152, R19, R127 ;  /* 0x00000013988b7223 */ /* 0x000fe2000001007f */
[----:B------:R-:W-:Y:S06]  /*0e50*/  BRA `(.L_x_10959) ;  /* 0x0000000000ac7947 */ /* 0x000fec0003800000 */
.L_x_10958:
[----:B------:R-:W1:Y:S01]  /*0e60*/  @P1 LDC R134, c[0x0][0x40c] ;  /* 0x00010300ff861b82 */ /* 0x000e620000000800 */
[----:B-----5:R-:W-:Y:S01]  /*0e70*/  @P1 SHF.L.U32 R133, R120, 0x10, RZ ;  /* 0x0000001078851819 */ /* 0x020fe200000006ff */
[----:B------:R-:W-:Y:S01]  /*0e80*/  HFMA2 R132, -RZ, RZ, 0, 0 ;  /* 0x00000000ff847431 */ /* 0x000fe200000001ff */
[----:B------:R-:W-:-:S05]  /*0e90*/  @P1 SHF.L.U32 R137, R121, 0x10, RZ ;  /* 0x0000001079891819 */ /* 0x000fca00000006ff */
[----:B------:R-:W2:Y:S08]  /*0ea0*/  @P1 LDC R138, c[0x0][0x40c] ;  /* 0x00010300ff8a1b82 */ /* 0x000eb00000000800 */
[----:B------:R-:W3:Y:S08]  /*0eb0*/  @P1 LDC R136, c[0x0][0x40c] ;  /* 0x00010300ff881b82 */ /* 0x000ef00000000800 */
[----:B------:R-:W4:Y:S01]  /*0ec0*/  @P1 LDC R152, c[0x0][0x40c] ;  /* 0x00010300ff981b82 */ /* 0x000f220000000800 */
[----:B-1----:R-:W-:Y:S01]  /*0ed0*/  @P1 FMUL.FTZ R135, R133, R134 ;  /* 0x0000008685871220 */ /* 0x002fe20000410000 */
[----:B------:R-:W-:-:S03]  /*0ee0*/  @P1 PRMT R133, R120, 0x7632, R133 ;  /* 0x0000763278851816 */ /* 0x000fc60000000085 */
[----:B------:R-:W-:Y:S01]  /*0ef0*/  @P1 FMUL.FTZ R132, R135, R12 ;  /* 0x0000000c87841220 */ /* 0x000fe20000410000 */
[----:B------:R-:W-:Y:S02]  /*0f00*/  @P1 SHF.L.U32 R133, R133, 0x10, RZ ;  /* 0x0000001085851819 */ /* 0x000fe400000006ff */
[----:B------:R-:W1:Y:S01]  /*0f10*/  @P1 LDC R154, c[0x0][0x40c] ;  /* 0x00010300ff9a1b82 */ /* 0x000e620000000800 */
[----:B--2---:R-:W-:Y:S01]  /*0f20*/  @P1 FMUL.FTZ R137, R137, R138 ;  /* 0x0000008a89891220 */ /* 0x004fe20000410000 */
[----:B------:R-:W-:-:S04]  /*0f30*/  @P1 PRMT R135, R121, 0x7632, R135 ;  /* 0x0000763279871816 */ /* 0x000fc80000000087 */
[----:B------:R-:W-:Y:S02]  /*0f40*/  @P1 SHF.L.U32 R135, R135, 0x10, RZ ;  /* 0x0000001087871819 */ /* 0x000fe400000006ff */
[----:B------:R-:W2:Y:S01]  /*0f50*/  @P1 LDC R138, c[0x0][0x40c] ;  /* 0x00010300ff8a1b82 */ /* 0x000ea20000000800 */
[----:B---3--:R-:W-:Y:S01]  /*0f60*/  @P1 FMUL.FTZ R134, R133, R136 ;  /* 0x0000008885861220 */ /* 0x008fe20000410000 */
[----:B------:R-:W-:-:S03]  /*0f70*/  MOV R133, RZ ;  /* 0x000000ff00857202 */ /* 0x000fc60000000f00 */
[----:B------:R-:W-:Y:S01]  /*0f80*/  @P1 FMUL.FTZ R133, R134, R13 ;  /* 0x0000000d86851220 */ /* 0x000fe20000410000 */
[----:B----4-:R-:W-:Y:S01]  /*0f90*/  @P1 FMUL.FTZ R136, R135, R152 ;  /* 0x0000009887881220 */ /* 0x010fe20000410000 */
[----:B------:R-:W-:Y:S01]  /*0fa0*/  CS2R R134, SRZ ;  /* 0x0000000000867805 */ /* 0x000fe2000001ff00 */
[----:B------:R-:W3:Y:S01]  /*0fb0*/  @P1 LDC R151, c[0x0][0x40c] ;  /* 0x00010300ff971b82 */ /* 0x000ee20000000800 */
[----:B------:R-:W-:Y:S01]  /*0fc0*/  @P1 FMUL.FTZ R134, R137, R14 ;  /* 0x0000000e89861220 */ /* 0x000fe20000410000 */
[----:B------:R-:W-:Y:S01]  /*0fd0*/  @P1 SHF.L.U32 R137, R122, 0x10, RZ ;  /* 0x000000107a891819 */ /* 0x000fe200000006ff */
[----:B------:R-:W-:Y:S01]  /*0fe0*/  @P1 FMUL.FTZ R135, R136, R15 ;  /* 0x0000000f88871220 */ /* 0x000fe20000410000 */
[----:B------:R-:W-:-:S03]  /*0ff0*/  @P1 PRMT R136, R122, 0x7632, R136 ;  /* 0x000076327a881816 */ /* 0x000fc60000000088 */
[----:B-1----:R-:W-:Y:S01]  /*1000*/  @P1 FMUL.FTZ R139, R137, R154 ;  /* 0x0000009a898b1220 */ /* 0x002fe20000410000 */
[----:B------:R-:W-:Y:S01]  /*1010*/  @P1 SHF.L.U32 R137, R136, 0x10, RZ ;  /* 0x0000001088891819 */ /* 0x000fe200000006ff */
[----:B------:R-:W1:Y:S01]  /*1020*/  @P1 LDC R152, c[0x0][0x40c] ;  /* 0x00010300ff981b82 */ /* 0x000e620000000800 */
[----:B------:R-:W-:Y:S02]  /*1030*/  HFMA2 R136, -RZ, RZ, 0, 0 ;  /* 0x00000000ff887431 */ /* 0x000fe400000001ff */
[----:B------:R-:W-:Y:S01]  /*1040*/  @P1 FMUL.FTZ R136, R139, R16 ;  /* 0x000000108b881220 */ /* 0x000fe20000410000 */
[----:B--2---:R-:W-:Y:S01]  /*1050*/  @P1 FMUL.FTZ R138, R137, R138 ;  /* 0x0000008a898a1220 */ /* 0x004fe20000410000 */
[----:B------:R-:W-:-:S03]  /*1060*/  MOV R137, RZ ;  /* 0x000000ff00897202 */ /* 0x000fc60000000f00 */
[----:B------:R-:W-:Y:S01]  /*1070*/  @P1 FMUL.FTZ R137, R138, R17 ;  /* 0x000000118a891220 */ /* 0x000fe20000410000 */
[----:B------:R-:W-:-:S05]  /*1080*/  @P1 SHF.L.U32 R138, R123, 0x10, RZ ;  /* 0x000000107b8a1819 */ /* 0x000fca00000006ff */
[----:B---3--:R-:W-:Y:S01]  /*1090*/  @P1 FMUL.FTZ R151, R138, R151 ;  /* 0x000000978a971220 */ /* 0x008fe20000410000 */
[----:B------:R-:W-:-:S04]  /*10a0*/  @P1 PRMT R138, R123, 0x7632, R138 ;  /* 0x000076327b8a1816 */ /* 0x000fc8000000008a */
[----:B------:R-:W-:Y:S01]  /*10b0*/  @P1 SHF.L.U32 R139, R138, 0x10, RZ ;  /* 0x000000108a8b1819 */ /* 0x000fe200000006ff */
[----:B------:R-:W-:Y:S02]  /*10c0*/  HFMA2 R138, -RZ, RZ, 0, 0 ;  /* 0x00000000ff8a7431 */ /* 0x000fe400000001ff */
[----:B------:R-:W-:Y:S02]  /*10d0*/  @P1 FMUL.FTZ R138, R151, R18 ;  /* 0x00000012978a1220 */ /* 0x000fe40000410000 */
[----:B-1----:R-:W-:Y:S01]  /*10e0*/  @P1 FMUL.FTZ R152, R139, R152 ;  /* 0x000000988b981220 */ /* 0x002fe20000410000 */
[----:B------:R-:W-:-:S03]  /*10f0*/  MOV R139, RZ ;  /* 0x000000ff008b7202 */ /* 0x000fc60000000f00 */
[----:B------:R-:W-:-:S07]  /*1100*/  @P1 FMUL.FTZ R139, R152, R19 ;  /* 0x00000013988b1220 */ /* 0x000fce0000410000 */
.L_x_10959:
[----:B------:R-:W1:Y:S01]  /*1110*/  LDC.64 R152, c[0x0][0x3a8] ;  /* 0x0000ea00ff987b82 */ /* 0x000e620000000a00 */
[----:B------:R-:W-:Y:S01]  /*1120*/  IADD3 R150, PT, PT, R150, 0x100, RZ ;  /* 0x0000010096967810 */ /* 0x000fe20007ffe0ff */
[C---:B-1----:R-:W-:Y:S01]  /*1130*/  IMAD.WIDE.U32 R152, R149.reuse, 0x20, R152 ;  /* 0x0000002095987825 */ /* 0x042fe200078e0098 */
[----:B------:R-:W-:-:S04]  /*1140*/  IADD3 R149, PT, PT, R149, 0x100, RZ ;  /* 0x0000010095957810 */ /* 0x000fc80007ffe0ff */
[----:B------:R1:W-:Y:S04]  /*1150*/  STG.E.128 desc[UR6][R152.64], R132 ;  /* 0x0000008498007986 */ /* 0x0003e8000c101d06 */
[----:B------:R1:W-:Y:S02]  /*1160*/  STG.E.128 desc[UR6][R152.64+0x10], R136 ;  /* 0x0000108898007986 */ /* 0x0003e4000c101d06 */
.L_x_10956:
[----:B0-----:R-:W-:Y:S05]  /*1170*/  BSYNC.RECONVERGENT B0 ;  /* 0x0000000000007941 */ /* 0x001fea0003800200 */
.L_x_10955:
[----:B------:R-:W-:Y:S01]  /*1180*/  ISETP.GE.U32.AND P3, PT, R3, 0x200, PT ;  /* 0x000002000300780c */ /* 0x000fe20003f66070 */
[----:B------:R-:W-:-:S12]  /*1190*/  BSSY.RECONVERGENT B0, `(.L_x_10960) ;  /* 0x000006b000007945 */ /* 0x000fd80003800200 */
[----:B------:R-:W-:Y:S05]  /*11a0*/  @!P3 BRA `(.L_x_10961) ;  /* 0x0000000400a4b947 */ /* 0x000fea0003800000 */
[----:B------:R-:W-:Y:S01]  /*11b0*/  ISETP.NE.U32.AND P0, PT, RZ, UR8, PT ;  /* 0x00000008ff007c0c */ /* 0x000fe2000bf05070 */
[----:B------:R-:W0:Y:S03]  /*11c0*/  @P1 LDC.64 R104, c[0x0][0x390] ;  /* 0x0000e400ff681b82 */ /* 0x000e260000000a00 */
[----:B------:R-:W-:-:S13]  /*11d0*/  ISETP.NE.AND.EX P0, PT, RZ, UR9, PT, P0 ;  /* 0x00000009ff007c0c */ /* 0x000fda000bf05300 */
[----:B------:R-:W2:Y:S01]  /*11e0*/  @P0 LDC.64 R106, c[0x0][0x3a0] ;  /* 0x0000e800ff6a0b82 */ /* 0x000ea20000000a00 */
[----:B0-----:R-:W-:-:S05]  /*11f0*/  @P1 IMAD.WIDE.U32 R104, R150, 0x10, R104 ;  /* 0x0000001096681825 */ /* 0x001fca00078e0068 */
[----:B------:R0:W5:Y:S01]  /*1200*/  @P1 LDG.E.128 R120, desc[UR6][R104.64] ;  /* 0x0000000668781981 */ /* 0x000162000c1e1d00 */
[----:B--2---:R-:W-:-:S05]  /*1210*/  @P0 IMAD.WIDE.U32 R106, R149, 0x20, R106 ;  /* 0x00000020956a0825 */ /* 0x004fca00078e006a */
[----:B------:R0:W5:Y:S04]  /*1220*/  @P0 LDG.E.128 R100, desc[UR6][R106.64] ;  /* 0x000000066a640981 */ /* 0x000168000c1e1d00 */
[----:B------:R0:W5:Y:S01]  /*1230*/  @P0 LDG.E.128 R124, desc[UR6][R106.64+0x10] ;  /* 0x000010066a7c0981 */ /* 0x000162000c1e1d00 */
[----:B------:R-:W-:Y:S05]  /*1240*/  @!P0 BRA `(.L_x_10962) ;  /* 0x0000000000b88947 */ /* 0x000fea0003800000 */
[----:B------:R-:W-:-:S13]  /*1250*/  ISETP.GT.AND P0, PT, R0, RZ, PT ;  /* 0x000000ff0000720c */ /* 0x000fda0003f04270 */
[----:B0-----:R-:W0:Y:S01]  /*1260*/  @P0 LDC R107, c[0x0][0x40c] ;  /* 0x00010300ff6b0b82 */ /* 0x001e220000000800 */
[C---:B-----5:R-:W-:Y:S02]  /*1270*/  @P0 SHF.L.U32 R106, R120.reuse, 0x10, RZ ;  /* 0x00000010786a0819 */ /* 0x060fe400000006ff */
[----:B------:R-:W-:Y:S02]  /*1280*/  @P0 PRMT R104, R120, 0x7632, R104 ;  /* 0x0000763278680816 */ /* 0x000fe40000000068 */
[----:B------:R-:W-:Y:S02]  /*1290*/  @P0 SHF.L.U32 R109, R121, 0x10, RZ ;  /* 0x00000010796d0819 */ /* 0x000fe400000006ff */
[----:B------:R-:W-:Y:S01]  /*12a0*/  @P0 SHF.L.U32 R105, R104, 0x10, RZ ;  /* 0x0000001068690819 */ /* 0x000fe200000006ff */
[----:B------:R-:W2:Y:S01]  /*12b0*/  @P0 LDC R110, c[0x0][0x40c] ;  /* 0x00010300ff6e0b82 */ /* 0x000ea20000000800 */
[----:B------:R-:W-:-:S07]  /*12c0*/  MOV R104, R100 ;  /* 0x0000006400687202 */ /* 0x000fce0000000f00 */
[----:B------:R-:W3:Y:S08]  /*12d0*/  @P0 LDC R108, c[0x0][0x40c] ;  /* 0x00010300ff6c0b82 */ /* 0x000ef00000000800 */
[----:B-1----:R-:W1:Y:S01]  /*12e0*/  @P0 LDC R152, c[0x0][0x40c] ;  /* 0x00010300ff980b82 */ /* 0x002e620000000800 */
[----:B0-----:R-:W-:Y:S01]  /*12f0*/  @P0 FMUL.FTZ R107, R106, R107 ;  /* 0x0000006b6a6b0220 */ /* 0x001fe20000410000 */
[----:B------:R-:W-:-:S03]  /*1300*/  MOV R106, R102 ;  /* 0x00000066006a7202 */ /* 0x000fc60000000f00 */
[----:B------:R-:W-:Y:S01]  /*1310*/  @P0 FFMA.FTZ R104, R107, R28, R100 ;  /* 0x0000001c6b680223 */ /* 0x000fe20000010064 */
[----:B------:R-:W-:Y:S02]  /*1320*/  @P0 PRMT R107, R121, 0x7632, R107 ;  /* 0x00007632796b0816 */ /* 0x000fe4000000006b */
[----:B------:R-:W0:Y:S01]  /*1330*/  @P0 LDC R111, c[0x0][0x40c] ;  /* 0x00010300ff6f0b82 */ /* 0x000e220000000800 */
[----:B--2---:R-:W-:Y:S01]  /*1340*/  @P0 FMUL.FTZ R109, R109, R110 ;  /* 0x0000006e6d6d0220 */ /* 0x004fe20000410000 */
[----:B------:R-:W-:-:S03]  /*1350*/  @P0 SHF.L.U32 R107, R107, 0x10, RZ ;  /* 0x000000106b6b0819 */ /* 0x000fc600000006ff */
[----:B------:R-:W-:Y:S01]  /*1360*/  @P0 FFMA.FTZ R106, R109, R30, R102 ;  /* 0x0000001e6d6a0223 */ /* 0x000fe20000010066 */
[----:B------:R-:W-:Y:S02]  /*1370*/  @P0 PRMT R109, R122, 0x7632, R109 ;  /* 0x000076327a6d0816 */ /* 0x000fe4000000006d */
[----:B------:R-:W2:Y:S01]  /*1380*/  @P0 LDC R154, c[0x0][0x40c] ;  /* 0x00010300ff9a0b82 */ /* 0x000ea20000000800 */
[----:B---3--:R-:W-:Y:S01]  /*1390*/  @P0 FMUL.FTZ R108, R105, R108 ;  /* 0x0000006c696c0220 */ /* 0x008fe20000410000 */
[----:B------:R-:W-:Y:S02]  /*13a0*/  MOV R105, R101 ;  /* 0x0000006500697202 */ /* 0x000fe40000000f00 */
[----:B------:R-:W-:Y:S01]  /*13b0*/  @P0 SHF.L.U32 R109, R109, 0x10, RZ ;  /* 0x000000106d6d0819 */ /* 0x000fe200000006ff */
[----:B------:R-:W-:Y:S01]  /*13c0*/  @P0 FFMA.FTZ R105, R108, R29, R101 ;  /* 0x0000001d6c690223 */ /* 0x000fe20000010065 */
[----:B------:R-:W-:Y:S02]  /*13d0*/  @P0 SHF.L.U32 R108, R122, 0x10, RZ ;  /* 0x000000107a6c0819 */ /* 0x000fe400000006ff */
[----:B------:R-:W3:Y:S01]  /*13e0*/  @P0 LDC R151, c[0x0][0x40c] ;  /* 0x00010300ff970b82 */ /* 0x000ee20000000800 */
[----:B-1----:R-:W-:Y:S01]  /*13f0*/  @P0 FMUL.FTZ R110, R107, R152 ;  /* 0x000000986b6e0220 */ /* 0x002fe20000410000 */
[----:B------:R-:W-:-:S03]  /*1400*/  MOV R107, R103 ;  /* 0x00000067006b7202 */ /* 0x000fc60000000f00 */
[----:B------:R-:W-:Y:S01]  /*1410*/  @P0 FFMA.FTZ R107, R110, R31, R103 ;  /* 0x0000001f6e6b0223 */ /* 0x000fe20000010067 */
[----:B------:R-:W-:Y:S01]  /*1420*/  @P0 SHF.L.U32 R110, R123, 0x10, RZ ;  /* 0x000000107b6e0819 */ /* 0x000fe200000006ff */
[----:B0-----:R-:W-:Y:S01]  /*1430*/  @P0 FMUL.FTZ R111, R108, R111 ;  /* 0x0000006f6c6f0220 */ /* 0x001fe20000410000 */
[----:B------:R-:W-:-:S03]  /*1440*/  MOV R108, R124 ;  /* 0x0000007c006c7202 */ /* 0x000fc60000000f00 */
[----:B------:R-:W-:Y:S01]  /*1450*/  @P0 FFMA.FTZ R108, R111, R32, R124 ;  /* 0x000000206f6c0223 */ /* 0x000fe2000001007c */
[----:B------:R-:W-:Y:S01]  /*1460*/  MOV R111, R127 ;  /* 0x0000007f006f7202 */ /* 0x000fe20000000f00 */
[----:B--2---:R-:W-:Y:S01]  /*1470*/  @P0 FMUL.FTZ R152, R109, R154 ;  /* 0x0000009a6d980220 */ /* 0x004fe20000410000 */
[----:B------:R-:W-:-:S03]  /*1480*/  MOV R109, R125 ;  /* 0x0000007d006d7202 */ /* 0x000fc60000000f00 */
[----:B------:R-:W-:Y:S01]  /*1490*/  @P0 FFMA.FTZ R109, R152, R33, R125 ;  /* 0x00000021986d0223 */ /* 0x000fe2000001007d */
[----:B---3--:R-:W-:Y:S01]  /*14a0*/  @P0 FMUL.FTZ R151, R110, R151 ;  /* 0x000000976e970220 */ /* 0x008fe20000410000 */
[----:B------:R-:W-:-:S03]  /*14b0*/  MOV R110, R126 ;  /* 0x0000007e006e7202 */ /* 0x000fc60000000f00 */
[----:B------:R-:W-:Y:S01]  /*14c0*/  @P0 FFMA.FTZ R110, R151, R34, R126 ;  /* 0x00000022976e0223 */ /* 0x000fe2000001007e */
[----:B------:R-:W-:Y:S06]  /*14d0*/  @!P0 BRA `(.L_x_10963) ;  /* 0x0000000000c08947 */ /* 0x000fec0003800000 */
[----:B------:R-:W-:-:S04]  /*14e0*/  PRMT R111, R123, 0x7632, R111 ;  /* 0x000076327b6f7816 */ /* 0x000fc8000000006f */
[----:B------:R-:W-:-:S05]  /*14f0*/  SHF.L.U32 R111, R111, 0x10, RZ ;  /* 0x000000106f6f7819 */ /* 0x000fca00000006ff */
[----:B------:R-:W-:-:S04]  /*1500*/  FMUL.FTZ R152, R111, UR12 ;  /* 0x0000000c6f987c20 */ /* 0x000fc80008410000 */
[----:B------:R-:W-:Y:S01]  /*1510*/  FFMA.FTZ R111, R152, R35, R127 ;  /* 0x00000023986f7223 */ /* 0x000fe2000001007f */
[----:B------:R-:W-:Y:S06]  /*1520*/  BRA `(.L_x_10963) ;  /* 0x0000000000ac7947 */ /* 0x000fec0003800000 */
.L_x_10962:
[----:B0-----:R-:W0:Y:S01]  /*1530*/  @P1 LDC R106, c[0x0][0x40c] ;  /* 0x00010300ff6a1b82 */ /* 0x001e220000000800 */
[----:B-----5:R-:W-:Y:S01]  /*1540*/  @P1 SHF.L.U32 R105, R120, 0x10, RZ ;  /* 0x0000001078691819 */ /* 0x020fe200000006ff */
[----:B------:R-:W-:Y:S01]  /*1550*/  HFMA2 R104, -RZ, RZ, 0, 0 ;  /* 0x00000000ff687431 */ /* 0x000fe200000001ff */
[----:B------:R-:W-:-:S05]  /*1560*/  @P1 SHF.L.U32 R109, R121, 0x10, RZ ;  /* 0x00000010796d1819 */ /* 0x000fca00000006ff */
[----:B------:R-:W2:Y:S08]  /*1570*/  @P1 LDC R110, c[0x0][0x40c] ;  /* 0x00010300ff6e1b82 */ /* 0x000eb00000000800 */
[----:B------:R-:W3:Y:S08]  /*1580*/  @P1 LDC R108, c[0x0][0x40c] ;  /* 0x00010300ff6c1b82 */ /* 0x000ef00000000800 */
[----:B-1----:R-:W1:Y:S01]  /*1590*/  @P1 LDC R152, c[0x0][0x40c] ;  /* 0x00010300ff981b82 */ /* 0x002e620000000800 */
[----:B0-----:R-:W-:Y:S01]  /*15a0*/  @P1 FMUL.FTZ R107, R105, R106 ;  /* 0x0000006a696b1220 */ /* 0x001fe20000410000 */
[----:B------:R-:W-:-:S03]  /*15b0*/  @P1 PRMT R105, R120, 0x7632, R105 ;  /* 0x0000763278691816 */ /* 0x000fc60000000069 */
[----:B------:R-:W-:Y:S01]  /*15c0*/  @P1 FMUL.FTZ R104, R107, R28 ;  /* 0x0000001c6b681220 */ /* 0x000fe20000410000 */
[----:B------:R-:W-:Y:S02]  /*15d0*/  @P1 SHF.L.U32 R105, R105, 0x10, RZ ;  /* 0x0000001069691819 */ /* 0x000fe400000006ff */
[----:B------:R-:W0:Y:S01]  /*15e0*/  @P1 LDC R154, c[0x0][0x40c] ;  /* 0x00010300ff9a1b82 */ /* 0x000e220000000800 */
[----:B--2---:R-:W-:Y:S01]  /*15f0*/  @P1 FMUL.FTZ R109, R109, R110 ;  /* 0x0000006e6d6d1220 */ /* 0x004fe20000410000 */
[----:B------:R-:W-:-:S04]  /*1600*/  @P1 PRMT R107, R121, 0x7632, R107 ;  /* 0x00007632796b1816 */ /* 0x000fc8000000006b */
[----:B------:R-:W-:Y:S02]  /*1610*/  @P1 SHF.L.U32 R107, R107, 0x10, RZ ;  /* 0x000000106b6b1819 */ /* 0x000fe400000006ff */
[----:B------:R-:W2:Y:S01]  /*1620*/  @P1 LDC R110, c[0x0][0x40c] ;  /* 0x00010300ff6e1b82 */ /* 0x000ea20000000800 */
[----:B---3--:R-:W-:Y:S01]  /*1630*/  @P1 FMUL.FTZ R106, R105, R108 ;  /* 0x0000006c696a1220 */ /* 0x008fe20000410000 */
[----:B------:R-:W-:-:S03]  /*1640*/  MOV R105, RZ ;  /* 0x000000ff00697202 */ /* 0x000fc60000000f00 */
[----:B------:R-:W-:Y:S01]  /*1650*/  @P1 FMUL.FTZ R105, R106, R29 ;  /* 0x0000001d6a691220 */ /* 0x000fe20000410000 */
[----:B-1----:R-:W-:Y:S01]  /*1660*/  @P1 FMUL.FTZ R108, R107, R152 ;  /* 0x000000986b6c1220 */ /* 0x002fe20000410000 */
[----:B------:R-:W-:Y:S01]  /*1670*/  CS2R R106, SRZ ;  /* 0x00000000006a7805 */ /* 0x000fe2000001ff00 */
[----:B------:R-:W1:Y:S01]  /*1680*/  @P1 LDC R151, c[0x0][0x40c] ;  /* 0x00010300ff971b82 */ /* 0x000e620000000800 */
[----:B------:R-:W-:Y:S01]  /*1690*/  @P1 FMUL.FTZ R106, R109, R30 ;  /* 0x0000001e6d6a1220 */ /* 0x000fe20000410000 */
[----:B------:R-:W-:Y:S01]  /*16a0*/  @P1 SHF.L.U32 R109, R122, 0x10, RZ ;  /* 0x000000107a6d1819 */ /* 0x000fe200000006ff */
[----:B------:R-:W-:Y:S01]  /*16b0*/  @P1 FMUL.FTZ R107, R108, R31 ;  /* 0x0000001f6c6b1220 */ /* 0x000fe20000410000 */
[----:B------:R-:W-:-:S03]  /*16c0*/  @P1 PRMT R108, R122, 0x7632, R108 ;  /* 0x000076327a6c1816 */ /* 0x000fc6000000006c */
[----:B0-----:R-:W-:Y:S01]  /*16d0*/  @P1 FMUL.FTZ R111, R109, R154 ;  /* 0x0000009a6d6f1220 */ /* 0x001fe20000410000 */
[----:B------:R-:W-:Y:S01]  /*16e0*/  @P1 SHF.L.U32 R109, R108, 0x10, RZ ;  /* 0x000000106c6d1819 */ /* 0x000fe200000006ff */
[----:B------:R-:W0:Y:S01]  /*16f0*/  @P1 LDC R152, c[0x0][0x40c] ;  /* 0x00010300ff981b82 */ /* 0x000e220000000800 */
[----:B------:R-:W-:Y:S02]  /*1700*/  HFMA2 R108, -RZ, RZ, 0, 0 ;  /* 0x00000000ff6c7431 */ /* 0x000fe400000001ff */
[----:B------:R-:W-:Y:S01]  /*1710*/  @P1 FMUL.FTZ R108, R111, R32 ;  /* 0x000000206f6c1220 */ /* 0x000fe20000410000 */
[----:B--2---:R-:W-:Y:S01]  /*1720*/  @P1 FMUL.FTZ R110, R109, R110 ;  /* 0x0000006e6d6e1220 */ /* 0x004fe20000410000 */
[----:B------:R-:W-:-:S03]  /*1730*/  MOV R109, RZ ;  /* 0x000000ff006d7202 */ /* 0x000fc60000000f00 */
[----:B------:R-:W-:Y:S01]  /*1740*/  @P1 FMUL.FTZ R109, R110, R33 ;  /* 0x000000216e6d1220 */ /* 0x000fe20000410000 */
[----:B------:R-:W-:-:S05]  /*1750*/  @P1 SHF.L.U32 R110, R123, 0x10, RZ ;  /* 0x000000107b6e1819 */ /* 0x000fca00000006ff */
[----:B-1----:R-:W-:Y:S01]  /*1760*/  @P1 FMUL.FTZ R151, R110, R151 ;  /* 0x000000976e971220 */ /* 0x002fe20000410000 */
[----:B------:R-:W-:-:S04]  /*1770*/  @P1 PRMT R110, R123, 0x7632, R110 ;  /* 0x000076327b6e1816 */ /* 0x000fc8000000006e */
[----:B------:R-:W-:Y:S01]  /*1780*/  @P1 SHF.L.U32 R111, R110, 0x10, RZ ;  /* 0x000000106e6f1819 */ /* 0x000fe200000006ff */
[----:B------:R-:W-:Y:S02]  /*1790*/  HFMA2 R110, -RZ, RZ, 0, 0 ;  /* 0x00000000ff6e7431 */ /* 0x000fe400000001ff */
[----:B------:R-:W-:Y:S02]  /*17a0*/  @P1 FMUL.FTZ R110, R151, R34 ;  /* 0x00000022976e1220 */ /* 0x000fe40000410000 */
[----:B0-----:R-:W-:Y:S01]  /*17b0*/  @P1 FMUL.FTZ R152, R111, R152 ;  /* 0x000000986f981220 */ /* 0x001fe20000410000 */
[----:B------:R-:W-:-:S03]  /*17c0*/  MOV R111, RZ ;  /* 0x000000ff006f7202 */ /* 0x000fc60000000f00 */
[----:B------:R-:W-:-:S07]  /*17d0*/  @P1 FMUL.FTZ R111, R152, R35 ;  /* 0x00000023986f1220 */ /* 0x000fce0000410000 */
.L_x_10963:
[----:B------:R-:W0:Y:S01]  /*17e0*/  LDC.64 R152, c[0x0][0x3a8] ;  /* 0x0000ea00ff987b82 */ /* 0x000e220000000a00 */
[----:B------:R-:W-:Y:S01]  /*17f0*/  IADD3 R150, PT, PT, R150, 0x100, RZ ;  /* 0x0000010096967810 */ /* 0x000fe20007ffe0ff */
[C---:B0-----:R-:W-:Y:S01]  /*1800*/  IMAD.WIDE.U32 R152, R149.reuse, 0x20, R152 ;  /* 0x0000002095987825 */ /* 0x041fe200078e0098 */
[----:B------:R-:W-:-:S04]  /*1810*/  IADD3 R149, PT, PT, R149, 0x100, RZ ;  /* 0x0000010095957810 */ /* 0x000fc80007ffe0ff */
[----:B------:R0:W-:Y:S04]  /*1820*/  STG.E.128 desc[UR6][R152.64], R104 ;  /* 0x0000006898007986 */ /* 0x0001e8000c101d06 */
[----:B------:R0:W-:Y:S02]  /*1830*/  STG.E.128 desc[UR6][R152.64+0x10], R108 ;  /* 0x0000106c98007986 */ /* 0x0001e4000c101d06 */
.L_x_10961:
[----:B------:R-:W-:Y:S05]  /*1840*/  BSYNC.RECONVERGENT B0 ;  /* 0x0000000000007941 */ /* 0x000fea0003800200 */
.L_x_10960:
        /* <DEDUP_REMOVED lines=13> */
[----:B------:R-:W-:-:S13]  /*1920*/  ISETP.GT.AND P0, PT, R0, RZ, PT ;  /* 0x000000ff0000720c */ /* 0x000fda0003f04270 */
[----:B--2---:R-:W2:Y:S01]  /*1930*/  @P0 LDC R115, c[0x0][0x40c] ;  /* 0x00010300ff730b82 */ /* 0x004ea20000000800 */
[C---:B-----5:R-:W-:Y:S02]  /*1940*/  @P0 SHF.L.U32 R114, R120.reuse, 0x10, RZ ;  /* 0x0000001078720819 */ /* 0x060fe400000006ff */
[----:B------:R-:W-:Y:S02]  /*1950*/  @P0 PRMT R112, R120, 0x7632, R112 ;  /* 0x0000763278700816 */ /* 0x000fe40000000070 */
[----:B------:R-:W-:Y:S02]  /*1960*/  @P0 SHF.L.U32 R117, R121, 0x10, RZ ;  /* 0x0000001079750819 */ /* 0x000fe400000006ff */
[----:B------:R-:W-:Y:S01]  /*1970*/  @P0 SHF.L.U32 R113, R112, 0x10, RZ ;  /* 0x0000001070710819 */ /* 0x000fe200000006ff */
[----:B------:R-:W3:Y:S01]  /*1980*/  @P0 LDC R118, c[0x0][0x40c] ;  /* 0x00010300ff760b82 */ /* 0x000ee20000000800 */
[----:B------:R-:W-:-:S07]  /*1990*/  MOV R112, R100 ;  /* 0x0000006400707202 */ /* 0x000fce0000000f00 */
[----:B------:R-:W4:Y:S08]  /*19a0*/  @P0 LDC R116, c[0x0][0x40c] ;  /* 0x00010300ff740b82 */ /* 0x000f300000000800 */
[----:B01----:R-:W0:Y:S01]  /*19b0*/  @P0 LDC R152, c[0x0][0x40c] ;  /* 0x00010300ff980b82 */ /* 0x003e220000000800 */
[----:B--2---:R-:W-:Y:S01]  /*19c0*/  @P0 FMUL.FTZ R115, R114, R115 ;  /* 0x0000007372730220 */ /* 0x004fe20000410000 */
[----:B------:R-:W-:-:S03]  /*19d0*/  MOV R114, R102 ;  /* 0x0000006600727202 */ /* 0x000fc60000000f00 */
[----:B------:R-:W-:Y:S01]  /*19e0*/  @P0 FFMA.FTZ R112, R115, R44, R100 ;  /* 0x0000002c73700223 */ /* 0x000fe20000010064 */
[----:B------:R-:W-:Y:S02]  /*19f0*/  @P0 PRMT R115, R121, 0x7632, R115 ;  /* 0x0000763279730816 */ /* 0x000fe40000000073 */
[----:B------:R-:W1:Y:S01]  /*1a00*/  @P0 LDC R119, c[0x0][0x40c] ;  /* 0x00010300ff770b82 */ /* 0x000e620000000800 */
[----:B---3--:R-:W-:Y:S01]  /*1a10*/  @P0 FMUL.FTZ R117, R117, R118 ;  /* 0x0000007675750220 */ /* 0x008fe20000410000 */
[----:B------:R-:W-:-:S03]  /*1a20*/  @P0 SHF.L.U32 R115, R115, 0x10, RZ ;  /* 0x0000001073730819 */ /* 0x000fc600000006ff */
[----:B------:R-:W-:Y:S01]  /*1a30*/  @P0 FFMA.FTZ R114, R117, R46, R102 ;  /* 0x0000002e75720223 */ /* 0x000fe20000010066 */
[----:B------:R-:W-:Y:S02]  /*1a40*/  @P0 PRMT R117, R122, 0x7632, R117 ;  /* 0x000076327a750816 */ /* 0x000fe40000000075 */
[----:B------:R-:W2:Y:S01]  /*1a50*/  @P0 LDC R154, c[0x0][0x40c] ;  /* 0x00010300ff9a0b82 */ /* 0x000ea20000000800 */
[----:B----4-:R-:W-:Y:S01]  /*1a60*/  @P0 FMUL.FTZ R116, R113, R116 ;  /* 0x0000007471740220 */ /* 0x010fe20000410000 */
[----:B------:R-:W-:Y:S02]  /*1a70*/  MOV R113, R101 ;  /* 0x0000006500717202 */ /* 0x000fe40000000f00 */
[----:B------:R-:W-:Y:S01]  /*1a80*/  @P0 SHF.L.U32 R117, R117, 0x10, RZ ;  /* 0x0000001075750819 */ /* 0x000fe200000006ff */
[----:B------:R-:W-:Y:S01]  /*1a90*/  @P0 FFMA.FTZ R113, R116, R45, R101 ;  /* 0x0000002d74710223 */ /* 0x000fe20000010065 */
[----:B------:R-:W-:Y:S02]  /*1aa0*/  @P0 SHF.L.U32 R116, R122, 0x10, RZ ;  /* 0x000000107a740819 */ /* 0x000fe400000006ff */
[----:B------:R-:W3:Y:S01]  /*1ab0*/  @P0 LDC R151, c[0x0][0x40c] ;  /* 0x00010300ff970b82 */ /* 0x000ee20000000800 */
[----:B0-----:R-:W-:Y:S01]  /*1ac0*/  @P0 FMUL.FTZ R118, R115, R152 ;  /* 0x0000009873760220 */ /* 0x001fe20000410000 */
[----:B------:R-:W-:-:S03]  /*1ad0*/  MOV R115, R103 ;  /* 0x0000006700737202 */ /* 0x000fc60000000f00 */
[----:B------:R-:W-:Y:S01]  /*1ae0*/  @P0 FFMA.FTZ R115, R118, R47, R103 ;  /* 0x0000002f76730223 */ /* 0x000fe20000010067 */
[----:B------:R-:W-:Y:S01]  /*1af0*/  @P0 SHF.L.U32 R118, R123, 0x10, RZ ;  /* 0x000000107b760819 */ /* 0x000fe200000006ff */
[----:B-1----:R-:W-:Y:S01]  /*1b00*/  @P0 FMUL.FTZ R119, R116, R119 ;  /* 0x0000007774770220 */ /* 0x002fe20000410000 */
        /* <DEDUP_REMOVED lines=15> */
.L_x_10966:
[----:B--2---:R-:W2:Y:S01]  /*1c00*/  @P1 LDC R114, c[0x0][0x40c] ;  /* 0x00010300ff721b82 */ /* 0x004ea20000000800 */
[----:B-----5:R-:W-:Y:S01]  /*1c10*/  @P1 SHF.L.U32 R113, R120, 0x10, RZ ;  /* 0x0000001078711819 */ /* 0x020fe200000006ff */
[----:B------:R-:W-:Y:S01]  /*1c20*/  HFMA2 R112, -RZ, RZ, 0, 0 ;  /* 0x00000000ff707431 */ /* 0x000fe200000001ff */
[----:B------:R-:W-:-:S05]  /*1c30*/  @P1 SHF.L.U32 R117, R121, 0x10, RZ ;  /* 0x0000001079751819 */ /* 0x000fca00000006ff */
[----:B------:R-:W3:Y:S08]  /*1c40*/  @P1 LDC R118, c[0x0][0x40c] ;  /* 0x00010300ff761b82 */ /* 0x000ef00000000800 */
[----:B------:R-:W4:Y:S08]  /*1c50*/  @P1 LDC R116, c[0x0][0x40c] ;  /* 0x00010300ff741b82 */ /* 0x000f300000000800 */
[----:B01----:R-:W0:Y:S01]  /*1c60*/  @P1 LDC R152, c[0x0][0x40c] ;  /* 0x00010300ff981b82 */ /* 0x003e220000000800 */
[----:B--2---:R-:W-:Y:S01]  /*1c70*/  @P1 FMUL.FTZ R115, R113, R114 ;  /* 0x0000007271731220 */ /* 0x004fe20000410000 */
[----:B------:R-:W-:-:S03]  /*1c80*/  @P1 PRMT R113, R120, 0x7632, R113 ;  /* 0x0000763278711816 */ /* 0x000fc60000000071 */
[----:B------:R-:W-:Y:S01]  /*1c90*/  @P1 FMUL.FTZ R112, R115, R44 ;  /* 0x0000002c73701220 */ /* 0x000fe20000410000 */
[----:B------:R-:W-:Y:S02]  /*1ca0*/  @P1 SHF.L.U32 R113, R113, 0x10, RZ ;  /* 0x0000001071711819 */ /* 0x000fe400000006ff */
[----:B------:R-:W1:Y:S01]  /*1cb0*/  @P1 LDC R154, c[0x0][0x40c] ;  /* 0x00010300ff9a1b82 */ /* 0x000e620000000800 */
[----:B---3--:R-:W-:Y:S01]  /*1cc0*/  @P1 FMUL.FTZ R117, R117, R118 ;  /* 0x0000007675751220 */ /* 0x008fe20000410000 */
[----:B------:R-:W-:-:S04]  /*1cd0*/  @P1 PRMT R115, R121, 0x7632, R115 ;  /* 0x0000763279731816 */ /* 0x000fc80000000073 */
[----:B------:R-:W-:Y:S02]  /*1ce0*/  @P1 SHF.L.U32 R115, R115, 0x10, RZ ;  /* 0x0000001073731819 */ /* 0x000fe400000006ff */
[----:B------:R-:W2:Y:S01]  /*1cf0*/  @P1 LDC R118, c[0x0][0x40c] ;  /* 0x00010300ff761b82 */ /* 0x000ea20000000800 */
[----:B----4-:R-:W-:Y:S01]  /*1d00*/  @P1 FMUL.FTZ R114, R113, R116 ;  /* 0x0000007471721220 */ /* 0x010fe20000410000 */
[----:B------:R-:W-:-:S03]  /*1d10*/  MOV R113, RZ ;  /* 0x000000ff00717202 */ /* 0x000fc60000000f00 */
[----:B------:R-:W-:Y:S01]  /*1d20*/  @P1 FMUL.FTZ R113, R114, R45 ;  /* 0x0000002d72711220 */ /* 0x000fe20000410000 */
[----:B0-----:R-:W-:Y:S01]  /*1d30*/  @P1 FMUL.FTZ R116, R115, R152 ;  /* 0x0000009873741220 */ /* 0x001fe20000410000 */
[----:B------:R-:W-:Y:S01]  /*1d40*/  CS2R R114, SRZ ;  /* 0x0000000000727805 */ /* 0x000fe2000001ff00 */
[----:B------:R-:W0:Y:S01]  /*1d50*/  @P1 LDC R151, c[0x0][0x40c] ;  /* 0x00010300ff971b82 */ /* 0x000e220000000800 */
        /* <DEDUP_REMOVED lines=13> */
[----:B0-----:R-:W-:Y:S01]  /*1e30*/  @P1 FMUL.FTZ R151, R118, R151 ;  /* 0x0000009776971220 */ /* 0x001fe20000410000 */
[----:B------:R-:W-:-:S04]  /*1e40*/  @P1 PRMT R118, R123, 0x7632, R118 ;  /* 0x000076327b761816 */ /* 0x000fc80000000076 */
[----:B------:R-:W-:Y:S01]  /*1e50*/  @P1 SHF.L.U32 R119, R118, 0x10, RZ ;  /* 0x0000001076771819 */ /* 0x000fe200000006ff */
[----:B------:R-:W-:Y:S02]  /*1e60*/  HFMA2 R118, -RZ, RZ, 0, 0 ;  /* 0x00000000ff767431 */ /* 0x000fe400000001ff */
[----:B------:R-:W-:Y:S02]  /*1e70*/  @P1 FMUL.FTZ R118, R151, R50 ;  /* 0x0000003297761220 */ /* 0x000fe40000410000 */
[----:B-1----:R-:W-:Y:S01]  /*1e80*/  @P1 FMUL.FTZ R152, R119, R152 ;  /* 0x0000009877981220 */ /* 0x002fe20000410000 */
[----:B------:R-:W-:-:S03]  /*1e90*/  MOV R119, RZ ;  /* 0x000000ff00777202 */ /* 0x000fc60000000f00 */
[----:B------:R-:W-:-:S07]  /*1ea0*/  @P1 FMUL.FTZ R119, R152, R51 ;  /* 0x0000003398771220 */ /* 0x000fce0000410000 */
.L_x_10967:
[----:B------:R-:W0:Y:S01]  /*1eb0*/  LDC.64 R152, c[0x0][0x3a8] ;  /* 0x0000ea00ff987b82 */ /* 0x000e220000000a00 */
[----:B------:R-:W-:Y:S01]  /*1ec0*/  IADD3 R150, PT, PT, R150, 0x100, RZ ;  /* 0x0000010096967810 */ /* 0x000fe20007ffe0ff */
[C---:B0-----:R-:W-:Y:S01]  /*1ed0*/  IMAD.WIDE.U32 R152, R149.reuse, 0x20, R152 ;  /* 0x0000002095987825 */ /* 0x041fe200078e0098 */
[----:B------:R-:W-:-:S04]  /*1ee0*/  IADD3 R149, PT, PT, R149, 0x100, RZ ;  /* 0x0000010095957810 */ /* 0x000fc80007ffe0ff */
[----:B------:R2:W-:Y:S04]  /*1ef0*/  STG.E.128 desc[UR6][R152.64], R112 ;  /* 0x0000007098007986 */ /* 0x0005e8000c101d06 */
[----:B------:R2:W-:Y:S02]  /*1f00*/  STG.E.128 desc[UR6][R152.64+0x10], R116 ;  /* 0x0000107498007986 */ /* 0x0005e4000c101d06 */
.L_x_10965:
[----:B------:R-:W-:Y:S05]  /*1f10*/  BSYNC.RECONVERGENT B0 ;  /* 0x0000000000007941 */ /* 0x000fea0003800200 */
.L_x_10964:
        /* <DEDUP_REMOVED lines=14> */
[----:B-----5:R-:W-:-:S11]  /*2000*/  MOV R142, R102 ;  /* 0x00000066008e7202 */ /* 0x020fd60000000f00 */
[----:B---3--:R-:W3:Y:S01]  /*2010*/  @P0 LDC R129, c[0x0][0x40c] ;  /* 0x00010300ff810b82 */ /* 0x008ee20000000800 */
[C---:B------:R-:W-:Y:S02]  /*2020*/  @P0 SHF.L.U32 R128, R120.reuse, 0x10, RZ ;  /* 0x0000001078800819 */ /* 0x040fe400000006ff */
[----:B------:R-:W-:Y:S02]  /*2030*/  @P0 PRMT R0, R120, 0x7632, R0 ;  /* 0x0000763278000816 */ /* 0x000fe40000000000 */
[----:B------:R-:W-:Y:S02]  /*2040*/  @P0 SHF.L.U32 R140, R122, 0x10, RZ ;  /* 0x000000107a8c0819 */ /* 0x000fe400000006ff */
[----:B------:R-:W-:Y:S01]  /*2050*/  @P0 SHF.L.U32 R0, R0, 0x10, RZ ;  /* 0x0000001000000819 */ /* 0x000fe200000006ff */
[----:B------:R-:W4:Y:S08]  /*2060*/  @P0 LDC R141, c[0x0][0x40c] ;  /* 0x00010300ff8d0b82 */ /* 0x000f300000000800 */
[----:B------:R-:W4:Y:S08]  /*2070*/  @P0 LDC R130, c[0x0][0x40c] ;  /* 0x00010300ff820b82 */ /* 0x000f300000000800 */
[----:B------:R-:W4:Y:S01]  /*2080*/  @P0 LDC R143, c[0x0][0x40c] ;  /* 0x00010300ff8f0b82 */ /* 0x000f220000000800 */
[----:B---3--:R-:W-:Y:S01]  /*2090*/  @P0 FMUL.FTZ R131, R128, R129 ;  /* 0x0000008180830220 */ /* 0x008fe20000410000 */
[----:B------:R-:W-:-:S02]  /*20a0*/  @P0 SHF.L.U32 R129, R121, 0x10, RZ ;  /* 0x0000001079810819 */ /* 0x000fc400000006ff */
[----:B------:R-:W-:-:S04]  /*20b0*/  @P0 PRMT R128, R121, 0x7632, R128 ;  /* 0x0000763279800816 */ /* 0x000fc80000000080 */
[----:B012---:R-:W0:Y:S01]  /*20c0*/  @P0 LDC R153, c[0x0][0x40c] ;  /* 0x00010300ff990b82 */ /* 0x007e220000000800 */
[----:B----4-:R-:W-:Y:S01]  /*20d0*/  @P0 FMUL.FTZ R0, R0, R141 ;  /* 0x0000008d00000220 */ /* 0x010fe20000410000 */
[----:B------:R-:W-:Y:S02]  /*20e0*/  @P0 SHF.L.U32 R128, R128, 0x10, RZ ;  /* 0x0000001080800819 */ /* 0x000fe400000006ff */
[----:B------:R-:W-:Y:S01]  /*20f0*/  MOV R141, R101 ;  /* 0x00000065008d7202 */ /* 0x000fe20000000f00 */
[----:B------:R-:W-:Y:S01]  /*2100*/  @P0 FFMA.FTZ R141, R0, R93, R101 ;  /* 0x0000005d008d0223 */ /* 0x000fe20000010065 */
[----:B------:R-:W-:Y:S02]  /*2110*/  @P0 SHF.L.U32 R0, R123, 0x10, RZ ;  /* 0x000000107b000819 */ /* 0x000fe400000006ff */
[----:B------:R-:W1:Y:S01]  /*2120*/  @P0 LDC R150, c[0x0][0x40c] ;  /* 0x00010300ff960b82 */ /* 0x000e620000000800 */
[----:B------:R-:W-:Y:S01]  /*2130*/  @P0 FMUL.FTZ R151, R129, R130 ;  /* 0x0000008281970220 */ /* 0x000fe20000410000 */
[----:B------:R-:W-:-:S02]  /*2140*/  @P0 PRMT R129, R122, 0x7632, R129 ;  /* 0x000076327a810816 */ /* 0x000fc40000000081 */
[----:B------:R-:W-:Y:S01]  /*2150*/  MOV R130, R126 ;  /* 0x0000007e00827202 */ /* 0x000fe20000000f00 */
[----:B------:R-:W-:Y:S01]  /*2160*/  @P0 FFMA.FTZ R142, R151, R94, R102 ;  /* 0x0000005e978e0223 */ /* 0x000fe20000010066 */
[----:B------:R-:W-:Y:S02]  /*2170*/  @P0 SHF.L.U32 R129, R129, 0x10, RZ ;  /* 0x0000001081810819 */ /* 0x000fe400000006ff */
[----:B------:R-:W2:Y:S01]  /*2180*/  @P0 LDC R155, c[0x0][0x40c] ;  /* 0x00010300ff9b0b82 */ /* 0x000ea20000000800 */
[----:B------:R-:W-:Y:S01]  /*2190*/  @P0 FMUL.FTZ R128, R128, R143 ;  /* 0x0000008f80800220 */ /* 0x000fe20000410000 */
[----:B------:R-:W-:-:S03]  /*21a0*/  MOV R143, R103 ;  /* 0x00000067008f7202 */ /* 0x000fc60000000f00 */
[----:B------:R-:W-:Y:S01]  /*21b0*/  @P0 FFMA.FTZ R143, R128, R95, R103 ;  /* 0x0000005f808f0223 */ /* 0x000fe20000010067 */
[----:B------:R-:W-:Y:S01]  /*21c0*/  MOV R128, R124 ;  /* 0x0000007c00807202 */ /* 0x000fe20000000f00 */
[----:B0-----:R-:W-:Y:S01]  /*21d0*/  @P0 FMUL.FTZ R153, R140, R153 ;  /* 0x000000998c990220 */ /* 0x001fe20000410000 */
[----:B------:R-:W-:Y:S01]  /*21e0*/  MOV R140, R100 ;  /* 0x00000064008c7202 */ /* 0x000fe20000000f00 */
[----:B------:R-:W-:Y:S01]  /*21f0*/  @P0 FFMA.FTZ R140, R131, R92, R100 ;  /* 0x0000005c838c0223 */ /* 0x000fe20000010064 */
[----:B------:R-:W-:Y:S01]  /*2200*/  MOV R131, R127 ;  /* 0x0000007f00837202 */ /* 0x000fe20000000f00 */
[----:B------:R-:W-:Y:S01]  /*2210*/  @P0 FFMA.FTZ R128, R153, R96, R124 ;  /* 0x0000006099800223 */ /* 0x000fe2000001007c */
[----:B-1----:R-:W-:Y:S01]  /*2220*/  @P0 FMUL.FTZ R150, R129, R150 ;  /* 0x0000009681960220 */ /* 0x002fe20000410000 */
[----:B------:R-:W-:-:S03]  /*2230*/  MOV R129, R125 ;  /* 0x0000007d00817202 */ /* 0x000fc60000000f00 */
[----:B------:R-:W-:Y:S01]  /*2240*/  @P0 FFMA.FTZ R129, R150, R97, R125 ;  /* 0x0000006196810223 */ /* 0x000fe2000001007d */
[----:B--2---:R-:W-:-:S04]  /*2250*/  @P0 FMUL.FTZ R155, R0, R155 ;  /* 0x0000009b009b0220 */ /* 0x004fc80000410000 */
[----:B------:R-:W-:Y:S01]  /*2260*/  @P0 FFMA.FTZ R130, R155, R98, R126 ;  /* 0x000000629b820223 */ /* 0x000fe2000001007e */
[----:B------:R-:W-:Y:S06]  /*2270*/  @!P0 BRA `(.L_x_10971) ;  /* 0x0000000000bc8947 */ /* 0x000fec0003800000 */
[----:B------:R-:W-:-:S04]  /*2280*/  PRMT R0, R123, 0x7632, R0 ;  /* 0x000076327b007816 */ /* 0x000fc80000000000 */
[----:B------:R-:W-:-:S05]  /*2290*/  SHF.L.U32 R0, R0, 0x10, RZ ;  /* 0x0000001000007819 */ /* 0x000fca00000006ff */
[----:B------:R-:W-:-:S04]  /*22a0*/  FMUL.FTZ R0, R0, UR12 ;  /* 0x0000000c00007c20 */ /* 0x000fc80008410000 */
[----:B------:R-:W-:Y:S01]  /*22b0*/  FFMA.FTZ R131, R0, R99, R127 ;  /* 0x0000006300837223 */ /* 0x000fe2000001007f */
[----:B------:R-:W-:Y:S06]  /*22c0*/  BRA `(.L_x_10971) ;  /* 0x0000000000a87947 */ /* 0x000fec0003800000 */
.L_x_10970:
[----:B------:R-:W4:Y:S01]  /*22d0*/  @P1 LDC R131, c[0x0][0x40c] ;  /* 0x00010300ff831b82 */ /* 0x000f220000000800 */
[----:B-----5:R-:W-:Y:S01]  /*22e0*/  @P1 PRMT R0, R120, 0x7632, R0 ;  /* 0x0000763278001816 */ /* 0x020fe20000000000 */
[----:B------:R-:W-:Y:S01]  /*22f0*/  HFMA2 R142, -RZ, RZ, 0, 0 ;  /* 0x00000000ff8e7431 */ /* 0x000fe200000001ff */
[----:B------:R-:W-:Y:S02]  /*2300*/  @P1 SHF.L.U32 R130, R121, 0x10, RZ ;  /* 0x0000001079821819 */ /* 0x000fe400000006ff */
[----:B------:R-:W-:Y:S02]  /*2310*/  @P1 SHF.L.U32 R0, R0, 0x10, RZ ;  /* 0x0000001000001819 */ /* 0x000fe400000006ff */
[----:B---3--:R-:W-:Y:S01]  /*2320*/  @P1 SHF.L.U32 R128, R120, 0x10, RZ ;  /* 0x0000001078801819 */ /* 0x008fe200000006ff */
[----:B------:R-:W3:Y:S08]  /*2330*/  @P1 LDC R141, c[0x0][0x40c] ;  /* 0x00010300ff8d1b82 */ /* 0x000ef00000000800 */
[----:B------:R-:W0:Y:S08]  /*2340*/  @P1 LDC R129, c[0x0][0x40c] ;  /* 0x00010300ff811b82 */ /* 0x000e300000000800 */
[----:B------:R-:W1:Y:S01]  /*2350*/  @P1 LDC R151, c[0x0][0x40c] ;  /* 0x00010300ff971b82 */ /* 0x000e620000000800 */
[----:B----4-:R-:W-:-:S07]  /*2360*/  @P1 FMUL.FTZ R0, R0, R131 ;  /* 0x0000008300001220 */ /* 0x010fce0000410000 */
[----:B------:R-:W4:Y:S01]  /*2370*/  @P1 LDC R143, c[0x0][0x40c] ;  /* 0x00010300ff8f1b82 */ /* 0x000f220000000800 */
[----:B---3--:R-:W-:Y:S01]  /*2380*/  @P1 FMUL.FTZ R131, R130, R141 ;  /* 0x0000008d82831220 */ /* 0x008fe20000410000 */
[----:B------:R-:W-:Y:S02]  /*2390*/  CS2R R140, SRZ ;  /* 0x00000000008c7805 */ /* 0x000fe4000001ff00 */
[----:B------:R-:W-:Y:S01]  /*23a0*/  @P1 FMUL.FTZ R141, R0, R93 ;  /* 0x0000005d008d1220 */ /* 0x000fe20000410000 */
[----:B------:R-:W-:Y:S01]  /*23b0*/  @P1 SHF.L.U32 R0, R122, 0x10, RZ ;  /* 0x000000107a001819 */ /* 0x000fe200000006ff */
[----:B------:R-:W-:Y:S01]  /*23c0*/  @P1 FMUL.FTZ R142, R131, R94 ;  /* 0x0000005e838e1220 */ /* 0x000fe20000410000 */
[----:B------:R-:W-:Y:S01]  /*23d0*/  @P1 SHF.L.U32 R131, R123, 0x10, RZ ;  /* 0x000000107b831819 */ /* 0x000fe200000006ff */
[----:B------:R-:W3:Y:S01]  /*23e0*/  @P1 LDC R150, c[0x0][0x40c] ;  /* 0x00010300ff961b82 */ /* 0x000ee20000000800 */
[----:B0-----:R-:W-:Y:S01]  /*23f0*/  @P1 FMUL.FTZ R129, R128, R129 ;  /* 0x0000008180811220 */ /* 0x001fe20000410000 */
[----:B------:R-:W-:-:S03]  /*2400*/  @P1 PRMT R128, R121, 0x7632, R128 ;  /* 0x0000763279801816 */ /* 0x000fc60000000080 */
[----:B------:R-:W-:Y:S01]  /*2410*/  @P1 FMUL.FTZ R140, R129, R92 ;  /* 0x0000005c818c1220 */ /* 0x000fe20000410000 */
[----:B------:R-:W-:Y:S02]  /*2420*/  @P1 SHF.L.U32 R128, R128, 0x10, RZ ;  /* 0x0000001080801819 */ /* 0x000fe400000006ff */
[----:B-12---:R-:W0:Y:S01]  /*2430*/  @P1 LDC R153, c[0x0][0x40c] ;  /* 0x00010300ff991b82 */ /* 0x006e220000000800 */
[----:B------:R-:W-:Y:S01]  /*2440*/  @P1 FMUL.FTZ R151, R0, R151 ;  /* 0x0000009700971220 */ /* 0x000fe20000410000 */
[----:B------:R-:W-:Y:S02]  /*2450*/  @P1 PRMT R0, R122, 0x7632, R0 ;  /* 0x000076327a001816 */ /* 0x000fe40000000000 */
[----:B------:R-:W-:Y:S02]  /*2460*/  @P1 PRMT R129, R123, 0x7632, R129 ;  /* 0x000076327b811816 */ /* 0x000fe40000000081 */
[----:B------:R-:W-:Y:S02]  /*2470*/  @P1 SHF.L.U32 R0, R0, 0x10, RZ ;  /* 0x0000001000001819 */ /* 0x000fe400000006ff */
[----:B------:R-:W1:Y:S01]  /*2480*/  @P1 LDC R155, c[0x0][0x40c] ;  /* 0x00010300ff9b1b82 */ /* 0x000e620000000800 */
[----:B----4-:R-:W-:Y:S01]  /*2490*/  @P1 FMUL.FTZ R128, R128, R143 ;  /* 0x0000008f80801220 */ /* 0x010fe20000410000 */
[----:B------:R-:W-:-:S02]  /*24a0*/  MOV R143, RZ ;  /* 0x000000ff008f7202 */ /* 0x000fc40000000f00 */
[----:B------:R-:W-:Y:S01]  /*24b0*/  @P1 SHF.L.U32 R130, R129, 0x10, RZ ;  /* 0x0000001081821819 */ /* 0x000fe200000006ff */
[----:B------:R-:W-:Y:S01]  /*24c0*/  @P1 FMUL.FTZ R143, R128, R95 ;  /* 0x0000005f808f1220 */ /* 0x000fe20000410000 */
[----:B------:R-:W-:Y:S02]  /*24d0*/  HFMA2 R128, -RZ, RZ, 0, 0 ;  /* 0x00000000ff807431 */ /* 0x000fe400000001ff */
[----:B------:R-:W-:Y:S01]  /*24e0*/  @P1 FMUL.FTZ R128, R151, R96 ;  /* 0x0000006097801220 */ /* 0x000fe20000410000 */
[----:B---3--:R-:W-:Y:S01]  /*24f0*/  @P1 FMUL.FTZ R151, R131, R150 ;  /* 0x0000009683971220 */ /* 0x008fe20000410000 */
[----:B------:R-:W-:Y:S01]  /*2500*/  MOV R129, RZ ;  /* 0x000000ff00817202 */ /* 0x000fe20000000f00 */
[----:B0-----:R-:W-:-:S04]  /*2510*/  @P1 FMUL.FTZ R0, R0, R153 ;  /* 0x0000009900001220 */ /* 0x001fc80000410000 */
[----:B------:R-:W-:Y:S01]  /*2520*/  @P1 FMUL.FTZ R129, R0, R97 ;  /* 0x0000006100811220 */ /* 0x000fe20000410000 */
[----:B-1----:R-:W-:Y:S01]  /*2530*/  @P1 FMUL.FTZ R150, R130, R155 ;  /* 0x0000009b82961220 */ /* 0x002fe20000410000 */
[----:B------:R-:W-:Y:S02]  /*2540*/  CS2R R130, SRZ ;  /* 0x0000000000827805 */ /* 0x000fe4000001ff00 */
[----:B------:R-:W-:Y:S01]  /*2550*/  @P1 FMUL.FTZ R130, R151, R98 ;  /* 0x0000006297821220 */ /* 0x000fe20000410000 */
[----:B------:R-:W-:-:S07]  /*2560*/  @P1 FMUL.FTZ R131, R150, R99 ;  /* 0x0000006396831220 */ /* 0x000fce0000410000 */
.L_x_10971:
[----:B------:R-:W0:Y:S02]  /*2570*/  LDC.64 R150, c[0x0][0x3a8] ;  /* 0x0000ea00ff967b82 */ /* 0x000e240000000a00 */
[----:B0-----:R-:W-:-:S05]  /*2580*/  IMAD.WIDE.U32 R150, R149, 0x20, R150 ;  /* 0x0000002095967825 */ /* 0x001fca00078e0096 */
[----:B------:R3:W-:Y:S04]  /*2590*/  STG.E.128 desc[UR6][R150.64], R140 ;  /* 0x0000008c96007986 */ /* 0x0007e8000c101d06 */
[----:B------:R3:W-:Y:S02]  /*25a0*/  STG.E.128 desc[UR6][R150.64+0x10], R128 ;  /* 0x0000108096007986 */ /* 0x0007e4000c101d06 */
.L_x_10969:
[----:B------:R-:W-:Y:S05]  /*25b0*/  BSYNC.RECONVERGENT B0 ;  /* 0x0000000000007941 */ /* 0x000fea0003800200 */
.L_x_10968:
[----:B------:R-:W-:Y:S01]  /*25c0*/  FADD.FTZ R0, RZ, R132 ;  /* 0x00000084ff007221 */ /* 0x000fe20000010000 */
        /* <DEDUP_REMOVED lines=13> */
[----:B---3--:R-:W-:-:S04]  /*26a0*/  FADD.FTZ R151, R105, R0 ;  /* 0x0000000069977221 */ /* 0x008fc80000010000 */
        /* <DEDUP_REMOVED lines=22> */
[----:B------:R-:W3:Y:S02]  /*2810*/  SHFL.BFLY PT, R0, R149, 0x1, 0x1f ;  /* 0x0c201f0095007f89 */ /* 0x000ee400000e0000 */
[----:B---3--:R-:W-:-:S05]  /*2820*/  FADD.FTZ R151, R149, R0 ;  /* 0x0000000095977221 */ /* 0x008fca0000010000 */
[----:B------:R-:W0:Y:S02]  /*2830*/  SHFL.BFLY PT, R0, R151, 0x2, 0x1f ;  /* 0x0c401f0097007f89 */ /* 0x000e2400000e0000 */
[----:B012---:R-:W-:-:S05]  /*2840*/  FADD.FTZ R152, R151, R0 ;  /* 0x0000000097987221 */ /* 0x007fca0000010000 */
[----:B------:R-:W0:Y:S02]  /*2850*/  SHFL.BFLY PT, R153, R152, 0x4, 0x1f ;  /* 0x0c801f0098997f89 */ /* 0x000e2400000e0000 */
[----:B0-----:R-:W-:-:S05]  /*2860*/  FADD.FTZ R153, R152, R153 ;  /* 0x0000009998997221 */ /* 0x001fca0000010000 */
[----:B------:R-:W0:Y:S02]  /*2870*/  SHFL.BFLY PT, R0, R153, 0x8, 0x1f ;  /* 0x0d001f0099007f89 */ /* 0x000e2400000e0000 */
[----:B0-----:R-:W-:-:S05]  /*2880*/  FADD.FTZ R154, R153, R0 ;  /* 0x00000000999a7221 */ /* 0x001fca0000010000 */
[----:B------:R-:W0:Y:S02]  /*2890*/  SHFL.BFLY PT, R155, R154, 0x10, 0x1f ;  /* 0x0e001f009a9b7f89 */ /* 0x000e2400000e0000 */
[----:B0-----:R-:W-:-:S04]  /*28a0*/  FADD.FTZ R155, R154, R155 ;  /* 0x0000009b9a9b7221 */ /* 0x001fc80000010000 */
[----:B------:R-:W-:Y:S01]  /*28b0*/  FMUL.FTZ R150, R144, R155 ;  /* 0x0000009b90967220 */ /* 0x000fe20000410000 */
[----:B------:R-:W-:-:S03]  /*28c0*/  LOP3.LUT R155, R148, 0x1f, RZ, 0xc0, !PT ;  /* 0x0000001f949b7812 */ /* 0x000fc600078ec0ff */
        /* <DEDUP_REMOVED lines=85> */
.L_x_10973:
[----:B------:R-:W-:Y:S05]  /*2e20*/  BSYNC.RECONVERGENT B0 ;  /* 0x0000000000007941 */ /* 0x000fea0003800200 */
.L_x_10972:
        /* <DEDUP_REMOVED lines=13> */
.L_x_10975:
[----:B------:R-:W-:Y:S05]  /*2f00*/  BSYNC.RECONVERGENT B0 ;  /* 0x0000000000007941 */ /* 0x000fea0003800200 */
.L_x_10974:
[----:B------:R-:W1:Y:S01]  /*2f10*/  SHFL.DOWN PT, R149, R0, 0x4, 0x1f ;  /* 0x08801f0000957f89 */ /* 0x000e6200000e0000 */
[----:B------:R-:W-:Y:S02]  /*2f20*/  I2FP.F32.S32 R156, R0 ;  /* 0x00000000009c7245 */ /* 0x000fe40000201400 */
[----:B------:R-:W-:Y:S01]  /*2f30*/  ISETP.NE.AND P0, PT, R148, RZ, PT ;  /* 0x000000ff9400720c */ /* 0x000fe20003f05270 */
[----:B0-----:R-:W0:Y:S01]  /*2f40*/  SHFL.DOWN PT, R153, R150, 0x4, 0x1f ;  /* 0x08801f0096997f89 */ /* 0x001e2200000e0000 */
[----:B------:R-:W-:-:S03]  /*2f50*/  ISETP.NE.AND P1, PT, RZ, UR10, PT ;  /* 0x0000000aff007c0c */ /* 0x000fc6000bf25270 */
[----:B------:R-:W2:Y:S01]  /*2f60*/  SHFL.DOWN PT, R152, R151, 0x4, 0x1f ;  /* 0x08801f0097987f89 */ /* 0x000ea200000e0000 */
[----:B-1----:R-:W-:Y:S02]  /*2f70*/  I2FP.F32.S32 R158, R149 ;  /* 0x00000095009e7245 */ /* 0x002fe40000201400 */
[----:B------:R-:W-:Y:S01]  /*2f80*/  IADD3 R149, PT, PT, R149, R0, RZ ;  /* 0x0000000095957210 */ /* 0x000fe20007ffe0ff */
[C---:B0-----:R-:W-:Y:S02]  /*2f90*/  FADD.FTZ R155, -R153.reuse, R150 ;  /* 0x00000096999b7221 */ /* 0x041fe40000010100 */
[----:B------:R-:W-:Y:S01]  /*2fa0*/  FMUL.FTZ R157, R153, R158 ;  /* 0x0000009e999d7220 */ /* 0x000fe20000410000 */
[----:B------:R-:W-:Y:S01]  /*2fb0*/  I2FP.F32.S32 R153, R149 ;  /* 0x0000009500997245 */ /* 0x000fe20000201400 */
[----:B------:R-:W0:Y:S01]  /*2fc0*/  SHFL.DOWN PT, R160, R149, 0x2, 0x1f ;  /* 0x08401f0095a07f89 */ /* 0x000e2200000e0000 */
[----:B------:R-:W-:Y:S01]  /*2fd0*/  FMUL.FTZ R155, R155, R155 ;  /* 0x0000009b9b9b7220 */ /* 0x000fe20000410000 */
[----:B------:R-:W-:Y:S01]  /*2fe0*/  FFMA.FTZ R157, R156, R150, R157 ;  /* 0x000000969c9d7223 */ /* 0x000fe2000001009d */
[----:B------:R-:W1:Y:S02]  /*2ff0*/  MUFU.RCP R154, R153 ;  /* 0x00000099009a7308 */ /* 0x000e640000001000 */
        /* <DEDUP_REMOVED lines=11> */
[----:B0-----:R-:W-:Y:S01]  /*30b0*/  FADD.FTZ R149, R0, -R157 ;  /* 0x8000009d00957221 */ /* 0x001fe20000010000 */
[----:B------:R-:W-:-:S03]  /*30c0*/  FMUL.FTZ R158, R157, R160 ;  /* 0x000000a09d9e7220 */ /* 0x000fc60000410000 */
[----:B------:R-:W-:Y:S01]  /*30d0*/  FMUL.FTZ R156, R149, R149 ;  /* 0x00000095959c7220 */ /* 0x000fe20000410000 */
[----:B------:R-:W-:Y:S01]  /*30e0*/  FFMA.FTZ R158, R153, R0, R158 ;  /* 0x00000000999e7223 */ /* 0x000fe2000001009e */
[----:B-1----:R-:W-:Y:S02]  /*30f0*/  FADD.FTZ R150, R155, R150 ;  /* 0x000000969b967221 */ /* 0x002fe40000010000 */
[----:B------:R-:W-:Y:S01]  /*3100*/  FMUL.FTZ R156, R153, R156 ;  /* 0x0000009c999c7220 */ /* 0x000fe20000410000 */
[C---:B--2---:R-:W-:Y:S01]  /*3110*/  FMUL.FTZ R149, R151.reuse, R158 ;  /* 0x0000009e97957220 */ /* 0x044fe20000410000 */
[----:B------:R-:W0:Y:S02]  /*3120*/  SHFL.DOWN PT, R153, R152, 0x1, 0x1f ;  /* 0x08201f0098997f89 */ /* 0x000e2400000e0000 */
[----:B------:R-:W-:Y:S02]  /*3130*/  FMUL.FTZ R156, R156, R160 ;  /* 0x000000a09c9c7220 */ /* 0x000fe40000410000 */
[----:B------:R-:W1:Y:S02]  /*3140*/  SHFL.DOWN PT, R0, R149, 0x1, 0x1f ;  /* 0x08201f0095007f89 */ /* 0x000e6400000e0000 */
[----:B------:R-:W-:-:S05]  /*3150*/  FFMA.FTZ R150, R151, R156, R150 ;  /* 0x0000009c97967223 */ /* 0x000fca0000010096 */
[----:B------:R-:W2:Y:S01]  /*3160*/  SHFL.DOWN PT, R151, R150, 0x1, 0x1f ;  /* 0x08201f0096977f89 */ /* 0x000ea200000e0000 */
[-C--:B0-----:R-:W-:Y:S02]  /*3170*/  IADD3 R155, PT, PT, R152, R153.reuse, RZ ;  /* 0x00000099989b7210 */ /* 0x081fe40007ffe0ff */
[----:B------:R-:W-:Y:S02]  /*3180*/  I2FP.F32.S32 R153, R153 ;  /* 0x0000009900997245 */ /* 0x000fe40000201400 */
[----:B------:R-:W-:Y:S01]  /*3190*/  I2FP.F32.S32 R155, R155 ;  /* 0x0000009b009b7245 */ /* 0x000fe20000201400 */
[----:B-1----:R-:W-:Y:S02]  /*31a0*/  FADD.FTZ R156, R149, -R0 ;  /* 0x80000000959c7221 */ /* 0x002fe40000010000 */
[----:B------:R-:W-:Y:S02]  /*31b0*/  FMUL.FTZ R159, R0, R153 ;  /* 0x00000099009f7220 */ /* 0x000fe40000410000 */
[----:B------:R-:W-:Y:S01]  /*31c0*/  FMUL.FTZ R157, R156, R156 ;  /* 0x0000009c9c9d7220 */ /* 0x000fe20000410000 */
[----:B------:R-:W0:Y:S01]  /*31d0*/  MUFU.RCP R155, R155 ;  /* 0x0000009b009b7308 */ /* 0x000e220000001000 */
[----:B--2---:R-:W-:-:S02]  /*31e0*/  FADD.FTZ R0, R150, R151 ;  /* 0x0000009796007221 */ /* 0x004fc40000010000 */
[C---:B------:R-:W-:Y:S01]  /*31f0*/  FMUL.FTZ R157, R154.reuse, R157 ;  /* 0x0000009d9a9d7220 */ /* 0x040fe20000410000 */
[----:B------:R-:W-:Y:S01]  /*3200*/  FFMA.FTZ R154, R154, R149, R159 ;  /* 0x000000959a9a7223 */ /* 0x000fe2000001009f */
[----:B------:R-:W1:Y:S02]  /*3210*/  @!P0 LDC.64 R150, c[0x0][0x3c0] ;  /* 0x0000f000ff968b82 */ /* 0x000e640000000a00 */
[----:B------:R-:W-:-:S06]  /*3220*/  FMUL.FTZ R157, R157, R153 ;  /* 0x000000999d9d7220 */ /* 0x000fcc0000410000 */
[----:B------:R-:W2:Y:S01]  /*3230*/  LDC R149, c[0x0][0x448] ;  /* 0x00011200ff957b82 */ /* 0x000ea20000000800 */
[C---:B0-----:R-:W-:Y:S01]  /*3240*/  FMUL.FTZ R154, R155.reuse, R154 ;  /* 0x0000009a9b9a7220 */ /* 0x041fe20000410000 */
[----:B------:R-:W-:-:S04]  /*3250*/  FFMA.FTZ R0, R155, R157, R0 ;  /* 0x0000009d9b007223 */ /* 0x000fc80000010000 */
[----:B------:R-:W0:Y:S04]  /*3260*/  SHFL.IDX PT, R155, R154, RZ, 0x1f ;  /* 0x00001fff9a9b7589 */ /* 0x000e2800000e0000 */
[----:B------:R-:W2:Y:S01]  /*3270*/  SHFL.IDX PT, R0, R0, RZ, 0x1f ;  /* 0x00001fff00007589 */ /* 0x000ea200000e0000 */
[----:B-1----:R-:W-:-:S04]  /*3280*/  @!P0 IMAD.WIDE R150, R2, 0x4, R150 ;  /* 0x0000000402968825 */ /* 0x002fc800078e0296 */
[----:B0-----:R-:W-:Y:S01]  /*3290*/  FMUL.FTZ R152, R155, R155 ;  /* 0x0000009b9b987220 */ /* 0x001fe20000410000 */
[----:B------:R0:W-:Y:S01]  /*32a0*/  @!P0 STG.E desc[UR6][R150.64], R155 ;  /* 0x0000009b96008986 */ /* 0x0001e2000c101906 */
[----:B--2---:R-:W-:-:S03]  /*32b0*/  FFMA.FTZ R149, R0, UR11, R149 ;  /* 0x0000000b00957c23 */ /* 0x004fc60008010095 */
[----:B------:R-:W-:Y:S02]  /*32c0*/  FSEL R156, R152, RZ, P1 ;  /* 0x000000ff989c7208 */ /* 0x000fe40000800000 */
[----:B------:R-:W1:Y:S03]  /*32d0*/  @!P0 LDC.64 R152, c[0x0][0x3c8] ;  /* 0x0000f200ff988b82 */ /* 0x000e660000000a00 */
[----:B------:R-:W-:-:S04]  /*32e0*/  FADD.FTZ R149, R149, R156 ;  /* 0x0000009c95957221 */ /* 0x000fc80000010000 */
[----:B------:R-:W2:Y:S01]  /*32f0*/  MUFU.RSQ R0, R149 ;  /* 0x0000009500007308 */ /* 0x000ea20000001400 */
        /* <DEDUP_REMOVED lines=14> */
[--C-:B------:R-:W-:Y:S01]  /*33e0*/  FADD.FTZ R151, R135, -R159.reuse ;  /* 0x8000009f87977221 */ /* 0x100fe20000010000 */
[--C-:B------:R-:W-:Y:S01]  /*33f0*/  FADD.FTZ R153, R136, -R159.reuse ;  /* 0x8000009f88997221 */ /* 0x100fe20000010000 */
[C---:B------:R-:W-:Y:S01]  /*3400*/  FMUL.FTZ R147, R0.reuse, R147 ;  /* 0x0000009300937220 */ /* 0x040fe20000410000 */
[C---:B------:R-:W-:Y:S01]  /*3410*/  FMUL.FTZ R146, R0.reuse, R149 ;  /* 0x0000009500927220 */ /* 0x040fe20000410000 */
[----:B------:R-:W-:Y:S01]  /*3420*/  FMUL.FTZ R150, R0, R151 ;  /* 0x0000009700967220 */ /* 0x000fe20000410000 */
[----:B------:R-:W-:Y:S01]  /*3430*/  FADD.FTZ R149, R134, -R159 ;  /* 0x8000009f86957221 */ /* 0x000fe20000010000 */
[----:B------:R-:W-:Y:S01]  /*3440*/  FFMA.FTZ R147, R147, R4, R52 ;  /* 0x0000000493937223 */ /* 0x000fe20000010034 */
[----:B------:R-:W-:Y:S01]  /*3450*/  FFMA.FTZ R146, R146, R5, R53 ;  /* 0x0000000592927223 */ /* 0x000fe20000010035 */
[--C-:B------:R-:W-:Y:S01]  /*3460*/  FADD.FTZ R151, R137, -R159.reuse ;  /* 0x8000009f89977221 */ /* 0x100fe20000010000 */
[--C-:B------:R-:W-:Y:S01]  /*3470*/  FADD.FTZ R155, R138, -R159.reuse ;  /* 0x8000009f8a9b7221 */ /* 0x100fe20000010000 */
[----:B------:R-:W-:Y:S01]  /*3480*/  FADD.FTZ R157, R139, -R159 ;  /* 0x8000009f8b9d7221 */ /* 0x000fe20000010000 */
[----:B------:R-:W-:Y:S01]  /*3490*/  FMUL.FTZ R149, R0, R149 ;  /* 0x0000009500957220 */ /* 0x000fe20000410000 */
[----:B------:R-:W-:Y:S01]  /*34a0*/  F2FP.BF16.F32.PACK_AB R152, R146, R147 ;  /* 0x000000939298723e */ /* 0x000fe200000010ff */
[C---:B------:R-:W-:Y:S01]  /*34b0*/  FMUL.FTZ R153, R0.reuse, R153 ;  /* 0x0000009900997220 */ /* 0x040fe20000410000 */
        /* <DEDUP_REMOVED lines=16> */
.L_x_10978:
[----:B------:R-:W-:Y:S05]  /*35c0*/  BSYNC.RECONVERGENT B0 ;  /* 0x0000000000007941 */ /* 0x000fea0003800200 */
.L_x_10977:
[----:B------:R-:W-:Y:S04]  /*35d0*/  BSSY.RECONVERGENT B0, `(.L_x_10979) ;  /* 0x0000022000007945 */ /* 0x000fe80003800200 */
[----:B------:R-:W-:Y:S05]  /*35e0*/  @!P3 BRA `(.L_x_10980) ;  /* 0x000000000080b947 */ /* 0x000fea0003800000 */
[--C-:B0-----:R-:W-:Y:S01]  /*35f0*/  FADD.FTZ R147, R104, -R159.reuse ;  /* 0x8000009f68937221 */ /* 0x101fe20000010000 */
        /* <DEDUP_REMOVED lines=31> */
.L_x_10980:
[----:B------:R-:W-:Y:S05]  /*37f0*/  BSYNC.RECONVERGENT B0 ;  /* 0x0000000000007941 */ /* 0x000fea0003800200 */
.L_x_10979:
[----:B------:R-:W-:Y:S04]  /*3800*/  BSSY.RECONVERGENT B0, `(.L_x_10981) ;  /* 0x0000022000007945 */ /* 0x000fe80003800200 */
[----:B------:R-:W-:Y:S05]  /*3810*/  @!P4 BRA `(.L_x_10982) ;  /* 0x000000000080c947 */ /* 0x000fea0003800000 */
[--C-:B01----:R-:W-:Y:S01]  /*3820*/  FADD.FTZ R147, R112, -R159.reuse ;  /* 0x8000009f70937221 */ /* 0x103fe20000010000 */
        /* <DEDUP_REMOVED lines=31> */
.L_x_10982:
[----:B------:R-:W-:Y:S05]  /*3a20*/  BSYNC.RECONVERGENT B0 ;  /* 0x0000000000007941 */ /* 0x000fea0003800200 */
.L_x_10981:
[----:B------:R-:W-:Y:S04]  /*3a30*/  BSSY.RECONVERGENT B0, `(.L_x_10976) ;  /* 0x0000021000007945 */ /* 0x000fe80003800200 */
[----:B------:R-:W-:Y:S05]  /*3a40*/  @!P5 BRA `(.L_x_10983) ;  /* 0x00000000007cd947 */ /* 0x000fea0003800000 */
[--C-:B012---:R-:W-:Y:S01]  /*3a50*/  FADD.FTZ R147, R130, -R159.reuse ;  /* 0x8000009f82937221 */ /* 0x107fe20000010000 */
        /* <DEDUP_REMOVED lines=27> */
[----:B0-----:R-:W-:Y:S01]  /*3c10*/  IMAD.WIDE.U32 R148, R148, 0x10, R146 ;  /* 0x0000001094947825 */ /* 0x001fe200078e0092 */
[----:B------:R-:W-:-:S05]  /*3c20*/  F2FP.BF16.F32.PACK_AB R154, R0, R157 ;  /* 0x0000009d009a723e */ /* 0x000fca00000010ff */
[----:B------:R3:W-:Y:S02]  /*3c30*/  STG.E.128 desc[UR6][R148.64], R152 ;  /* 0x0000009894007986 */ /* 0x0007e4000c101d06 */
.L_x_10983:
[----:B------:R-:W-:Y:S05]  /*3c40*/  BSYNC.RECONVERGENT B0 ;  /* 0x0000000000007941 */ /* 0x000fea0003800200 */
.L_x_10976:
[----:B012---:R-:W0:Y:S01]  /*3c50*/  LDC.64 R146, c[0x0][0x380] ;  /* 0x0000e000ff927b82 */ /* 0x007e220000000a00 */
[----:B------:R-:W-:Y:S01]  /*3c60*/  UPLOP3.LUT UP1, UPT, UPT, UPT, UP1, 0x40, 0x4 ;  /* 0x000000000004789c */ /* 0x000fe20003f2e810 */
[----:B0-----:R-:W-:-:S04]  /*3c70*/  IADD3 R2, PT, PT, R2, R146, RZ ;  /* 0x0000009202027210 */ /* 0x001fc80007ffe0ff */
[----:B------:R-:W-:-:S13]  /*3c80*/  ISETP.GE.AND P0, PT, R2, R147, PT ;  /* 0x000000930200720c */ /* 0x000fda0003f06270 */
[----:B------:R-:W-:Y:S05]  /*3c90*/  @!P0 BRA `(.L_x_10984) ;  /* 0xffffffcc00348947 */ /* 0x000fea000383ffff */
[----:B------:R-:W-:Y:S05]  /*3ca0*/  EXIT ;  /* 0x000000000000794d */ /* 0x000fea0003800000 */
.L_x_10985:
        /* <DEDUP_REMOVED lines=13> */
.L_x_27530:


//--------------------- .text._ZN10layer_norm13ln_fwd_kernelINS_13Kernel_traitsIf13__nv_bfloat16fS2_fjLj8192ELj1ELj1ELj8ELj16ENS_18Kernel_traits_baseILj8192EfS2_fS2_fjLj256EEEEELb0ELb1ELb1ELb1EEEvNS_9FwdParamsE --------------------------
	.section	.text._ZN10layer_norm13ln_fwd_kernelINS_13Kernel_traitsIf13__nv_bfloat16fS2_fjLj8192ELj1ELj1ELj8ELj16ENS_18Kernel_traits_baseILj8192EfS2_fS2_fjLj256EEEEELb0ELb1ELb1ELb1EEEvNS_9FwdParamsE,"ax",@progbits
	.align	128
        .global         _ZN10layer_norm13ln_fwd_kernelINS_13Kernel_traitsIf13__nv_bfloat16fS2_fjLj8192ELj1ELj1ELj8ELj16ENS_18Kernel_traits_baseILj8192EfS2_fS2_fjLj256EEEEELb0ELb1ELb1ELb1EEEvNS_9FwdParamsE
        .type           _ZN10layer_norm13ln_fwd_kernelINS_13Kernel_traitsIf13__nv_bfloat16fS2_fjLj8192ELj1ELj1ELj8ELj16ENS_18Kernel_traits_baseILj8192EfS2_fS2_fjLj256EEEEELb0ELb1ELb1ELb1EEEvNS_9FwdParamsE,@function
        .size           _ZN10layer_norm13ln_fwd_kernelINS_13Kernel_traitsIf13__nv_bfloat16fS2_fjLj8192ELj1ELj1ELj8ELj16ENS_18Kernel_traits_baseILj8192EfS2_fS2_fjLj256EEEEELb0ELb1ELb1ELb1EEEvNS_9FwdParamsE,(.L_x_27531 - _ZN10layer_norm13ln_fwd_kernelINS_13Kernel_traitsIf13__nv_bfloat16fS2_fjLj8192ELj1ELj1ELj8ELj16ENS_18Kernel_traits_baseILj8192EfS2_fS2_fjLj256EEEEELb0ELb1ELb1ELb1EEEvNS_9FwdParamsE)
        .other          _ZN10layer_norm13ln_fwd_kernelINS_13Kernel_traitsIf13__nv_bfloat16fS2_fjLj8192ELj1ELj1ELj8ELj16ENS_18Kernel_traits_baseILj8192EfS2_fS2_fjLj256EEEEELb0ELb1ELb1ELb1EEEvNS_9FwdParamsE,@"STO_CUDA_ENTRY STV_DEFAULT"
_ZN10layer_norm13ln_fwd_kernelINS_13Kernel_traitsIf13__nv_bfloat16fS2_fjLj8192ELj1ELj1ELj8ELj16ENS_18Kernel_traits_baseILj8192EfS2_fS2_fjLj256EEEEELb0ELb1ELb1ELb1EEEvNS_9FwdParamsE:
.text._ZN10layer_norm13ln_fwd_kernelINS_13Kernel_traitsIf13__nv_bfloat16fS2_fjLj8192ELj1ELj1ELj8ELj16ENS_18Kernel_traits_baseILj8192EfS2_fS2_fjLj256EEEEELb0ELb1ELb1ELb1EEEvNS_9FwdParamsE:
        /* <DEDUP_REMOVED lines=40> */
.L_x_10986:
        /* <DEDUP_REMOVED lines=36> */
.L_x_10987:
[----:B------:R-:W0:Y:S02]  /*04c0*/  LDCU UR4, c[0x0][0x384] ;  /* 0x00007080ff0477ac */ /* 0x000e240008000800 */
[----:B0-----:R-:W-:-:S13]  /*04d0*/  ISETP.GE.AND P0, PT, R2, UR4, PT ;  /* 0x0000000402007c0c */ /* 0x001fda000bf06270 */
[----:B------:R-:W-:Y:S05]  /*04e0*/  @P0 EXIT ;  /* 0x000000000000094d */ /* 0x000fea0003800000 */
[----:B------:R-:W0:Y:S01]  /*04f0*/  LDCU UR12, c[0x0][0x40c] ;  /* 0x00008180ff0c77ac */ /* 0x000e220008000800 */
[----:B------:R-:W1:Y:S01]  /*0500*/  LDCU.U8 UR10, c[0x0][0x410] ;  /* 0x00008200ff0a77ac */ /* 0x000e620008000000 */
[----:B------:R-:W3:Y:S01]  /*0510*/  LDCU UR11, c[0x0][0x400] ;  /* 0x00008000ff0b77ac */ /* 0x000ee20008000800 */
[----:B------:R-:W4:Y:S01]  /*0520*/  LDCU.64 UR8, c[0x0][0x3a0] ;  /* 0x00007400ff0877ac */ /* 0x000f220008000a00 */
[----:B------:R-:W-:-:S11]  /*0530*/  UPLOP3.LUT UP0, UPT, UPT, UPT, UPT, 0x40, 0x4 ;  /* 0x000000000004789c */ /* 0x000fd60003f0e870 */
.L_x_11001:
[----:B------:R-:W2:Y:S08]  /*0540*/  LDC.64 R112, c[0x0][0x3f0] ;  /* 0x0000fc00ff707b82 */ /* 0x000eb00000000a00 */
[----:B------:R-:W0:Y:S08]  /*0550*/  LDC R3, c[0x0][0x388] ;  /* 0x0000e200ff037b82 */ /* 0x000e300000000800 */
[----:B------:R-:W1:Y:S01]  /*0560*/  LDC.64 R114, c[0x0][0x3f8] ;  /* 0x0000fe00ff727b82 */ /* 0x000e620000000a00 */
[----:B--2---:R-:W-:-:S05]  /*0570*/  IMAD.WIDE R112, R2, 0x4, R112 ;  /* 0x0000000402707825 */ /* 0x004fca00078e0270 */
[----:B------:R1:W2:Y:S01]  /*0580*/  LDG.E R0, desc[UR6][R112.64] ;  /* 0x0000000670007981 */ /* 0x0002a2000c1e1900 */
[----:B------:R-:W-:Y:S02]  /*0590*/  HFMA2 R129, -RZ, RZ, 0, 0 ;  /* 0x00000000ff817431 */ /* 0x000fe400000001ff */
[----:B-1----:R-:W-:-:S05]  /*05a0*/  IMAD.WIDE R112, R2, 0x4, R114 ;  /* 0x0000000402707825 */ /* 0x002fca00078e0272 */
[----:B-----5:R1:W5:Y:S01]  /*05b0*/  LDG.E R128, desc[UR6][R112.64] ;  /* 0x0000000670807981 */ /* 0x020362000c1e1900 */
[----:B--2---:R-:W-:-:S13]  /*05c0*/  ISETP.GE.AND P1, PT, R0, 0x1, PT ;  /* 0x000000010000780c */ /* 0x004fda0003f26270 */
[----:B------:R-:W2:Y:S01]  /*05d0*/  @P1 S2R R120, SR_TID.X ;  /* 0x0000000000781919 */ /* 0x000ea20000002100 */
[----:B------:R-:W3:Y:S01]  /*05e0*/  @P1 LDC.64 R116, c[0x0][0x390] ;  /* 0x0000e400ff741b82 */ /* 0x000ee20000000a00 */
[----:B------:R-:W-:-:S05]  /*05f0*/  @P1 IADD3 R118, PT, PT, R0, -0x1, RZ ;  /* 0xffffffff00761810 */ /* 0x000fca0007ffe0ff */
[----:B0-----:R-:W-:-:S05]  /*0600*/  @P1 IMAD R118, R118, R3, RZ ;  /* 0x0000000376761224 */ /* 0x001fca00078e02ff */
[----:B------:R-:W-:-:S04]  /*0610*/  @P1 SHF.R.S32.HI R119, RZ, 0x1f, R118 ;  /* 0x0000001fff771819 */ /* 0x000fc80000011476 */
[----:B------:R-:W-:-:S04]  /*0620*/  @P1 LEA.HI R119, R119, R118, RZ, 0x3 ;  /* 0x0000007677771211 */ /* 0x000fc800078f18ff */
[----:B--2---:R-:W-:-:S05]  /*0630*/  @P1 LEA.HI.SX32 R129, R119, R120, 0x1d ;  /* 0x0000007877811211 */ /* 0x004fca00078feaff */
[----:B---3--:R-:W-:-:S05]  /*0640*/  @P1 IMAD.WIDE.U32 R114, R129, 0x10, R116 ;  /* 0x0000001081721825 */ /* 0x008fca00078e0074 */
[----:B------:R1:W5:Y:S01]  /*0650*/  @P1 LDG.E.128 R8, desc[UR6][R114.64] ;  /* 0x0000000672081981 */ /* 0x000362000c1e1d00 */
[----:B----4-:R-:W-:Y:S01]  /*0660*/  ISETP.NE.U32.AND P0, PT, RZ, UR8, PT ;  /* 0x00000008ff007c0c */ /* 0x010fe2000bf05070 */
[----:B------:R-:W-:-:S03]  /*0670*/  IMAD R116, R2, R3, RZ ;  /* 0x0000000302747224 */ /* 0x000fc600078e02ff */
[----:B------:R-:W-:Y:S02]  /*0680*/  ISETP.NE.AND.EX P0, PT, RZ, UR9, PT, P0 ;  /* 0x00000009ff007c0c */ /* 0x000fe4000bf05300 */
[----:B------:R-:W-:-:S04]  /*0690*/  SHF.R.S32.HI R117, RZ, 0x1f, R116 ;  /* 0x0000001fff757819 */ /* 0x000fc80000011474 */
[----:B------:R-:W-:-:S04]  /*06a0*/  LEA.HI R117, R117, R116, RZ, 0x3 ;  /* 0x0000007475757211 */ /* 0x000fc800078f18ff */
[----:B------:R-:W-:-:S03]  /*06b0*/  LEA.HI.SX32 R141, R117, R150, 0x1d ;  /* 0x00000096758d7211 */ /* 0x000fc600078feaff */
[----:B-1----:R-:W-:Y:S05]  /*06c0*/  @!P0 BRA `(.L_x_10988) ;  /* 0x0000000000c88947 */ /* 0x002fea0003800000 */
[----:B------:R-:W0:Y:S02]  /*06d0*/  LDC.64 R112, c[0x0][0x3a0] ;  /* 0x0000e800ff707b82 */ /* 0x000e240000000a00 */
[----:B0-----:R-:W-:-:S05]  /*06e0*/  IMAD.WIDE.U32 R112, R141, 0x20, R112 ;  /* 0x000000208d707825 */ /* 0x001fca00078e0070 */
[----:B------:R-:W2:Y:S04]  /*06f0*/  LDG.E.128 R4, desc[UR6][R112.64] ;  /* 0x0000000670047981 */ /* 0x000ea8000c1e1d00 */
[----:B------:R0:W3:Y:S01]  /*0700*/  LDG.E.128 R108, desc[UR6][R112.64+0x10] ;  /* 0x00001006706c7981 */ /* 0x0000e2000c1e1d00 */
[----:B------:R-:W-:-:S13]  /*0710*/  ISETP.GT.AND P2, PT, R0, RZ, PT ;  /* 0x000000ff0000720c */ /* 0x000fda0003f44270 */
[----:B------:R-:W1:Y:S01]  /*0720*/  @P2 LDC R117, c[0x0][0x40c] ;  /* 0x00010300ff752b82 */ /* 0x000e620000000800 */
[C---:B-----5:R-:W-:Y:S02]  /*0730*/  @P2 PRMT R115, R8.reuse, 0x7632, R115 ;  /* 0x0000763208732816 */ /* 0x060fe40000000073 */
[----:B------:R-:W-:Y:S02]  /*0740*/  @P2 SHF.L.U32 R114, R8, 0x10, RZ ;  /* 0x0000001008722819 */ /* 0x000fe400000006ff */
[----:B------:R-:W-:Y:S02]  /*0750*/  @P2 PRMT R116, R9, 0x7632, R116 ;  /* 0x0000763209742816 */ /* 0x000fe40000000074 */
[----:B0-----:R-:W-:Y:S01]  /*0760*/  @P2 SHF.L.U32 R112, R115, 0x10, RZ ;  /* 0x0000001073702819 */ /* 0x001fe200000006ff */
[----:B------:R-:W0:Y:S01]  /*0770*/  @P2 LDC R119, c[0x0][0x40c] ;  /* 0x00010300ff772b82 */ /* 0x000e220000000800 */
[----:B------:R-:W-:Y:S02]  /*0780*/  @P2 SHF.L.U32 R116, R116, 0x10, RZ ;  /* 0x0000001074742819 */ /* 0x000fe400000006ff */
[----:B------:R-:W-:-:S05]  /*0790*/  @P2 SHF.L.U32 R113, R9, 0x10, RZ ;  /* 0x0000001009712819 */ /* 0x000fca00000006ff */
[----:B------:R-:W4:Y:S08]  /*07a0*/  @P2 LDC R121, c[0x0][0x40c] ;  /* 0x00010300ff792b82 */ /* 0x000f300000000800 */
[----:B------:R-:W4:Y:S01]  /*07b0*/  @P2 LDC R118, c[0x0][0x40c] ;  /* 0x00010300ff762b82 */ /* 0x000f220000000800 */
[----:B-1----:R-:W-:-:S07]  /*07c0*/  @P2 FMUL.FTZ R115, R114, R117 ;  /* 0x0000007572732220 */ /* 0x002fce0000410000 */
[----:B------:R-:W1:Y:S01]  /*07d0*/  @P2 LDC R123, c[0x0][0x40c] ;  /* 0x00010300ff7b2b82 */ /* 0x000e620000000800 */
[----:B0-----:R-:W-:Y:S01]  /*07e0*/  @P2 FMUL.FTZ R114, R112, R119 ;  /* 0x0000007770722220 */ /* 0x001fe20000410000 */
[----:B------:R-:W-:-:S04]  /*07f0*/  @P2 PRMT R112, R10, 0x7632, R112 ;  /* 0x000076320a702816 */ /* 0x000fc80000000070 */
[----:B------:R-:W-:Y:S02]  /*0800*/  @P2 SHF.L.U32 R117, R112, 0x10, RZ ;  /* 0x0000001070752819 */ /* 0x000fe400000006ff */
[----:B------:R-:W0:Y:S01]  /*0810*/  @P2 LDC R122, c[0x0][0x40c] ;  /* 0x00010300ff7a2b82 */ /* 0x000e220000000800 */
[----:B----4-:R-:W-:Y:S01]  /*0820*/  @P2 FMUL.FTZ R120, R116, R121 ;  /* 0x0000007974782220 */ /* 0x010fe20000410000 */
[----:B------:R-:W-:-:S06]  /*0830*/  @P2 SHF.L.U32 R116, R10, 0x10, RZ ;  /* 0x000000100a742819 */ /* 0x000fcc00000006ff */
[----:B------:R-:W4:Y:S01]  /*0840*/  @P2 LDC R125, c[0x0][0x40c] ;  /* 0x00010300ff7d2b82 */ /* 0x000f220000000800 */
[----:B------:R-:W-:Y:S01]  /*0850*/  @P2 FMUL.FTZ R119, R113, R118 ;  /* 0x0000007671772220 */ /* 0x000fe20000410000 */
[----:B------:R-:W-:Y:S01]  /*0860*/  @P2 SHF.L.U32 R118, R11, 0x10, RZ ;  /* 0x000000100b762819 */ /* 0x000fe200000006ff */
[----:B-1----:R-:W-:Y:S01]  /*0870*/  @P2 FMUL.FTZ R121, R116, R123 ;  /* 0x0000007b74792220 */ /* 0x002fe20000410000 */
[----:B0-----:R-:W-:-:S03]  /*0880*/  @P2 FMUL.FTZ R122, R117, R122 ;  /* 0x0000007a757a2220 */ /* 0x001fc60000410000 */
[----:B----4-:R-:W-:Y:S01]  /*0890*/  @P2 FMUL.FTZ R123, R118, R125 ;  /* 0x0000007d767b2220 */ /* 0x010fe20000410000 */
[----:B--2---:R-:W-:Y:S01]  /*08a0*/  MOV R113, R5 ;  /* 0x0000000500717202 */ /* 0x004fe20000000f00 */
[----:B------:R-:W-:Y:S01]  /*08b0*/  @P2 FFMA.FTZ R113, R114, R77, R5 ;  /* 0x0000004d72712223 */ /* 0x000fe20000010005 */
[----:B------:R-:W-:Y:S01]  /*08c0*/  @!P2 MOV R112, R4 ;  /* 0x000000040070a202 */ /* 0x000fe20000000f00 */
[----:B------:R-:W-:Y:S01]  /*08d0*/  @P2 FFMA.FTZ R112, R115, R76, R4 ;  /* 0x0000004c73702223 */ /* 0x000fe20000010004 */
        /* <DEDUP_REMOVED lines=12> */
[----:B------:R-:W-:-:S04]  /*09a0*/  PRMT R119, R11, 0x7632, R119 ;  /* 0x000076320b777816 */ /* 0x000fc80000000077 */
[----:B------:R-:W-:-:S05]  /*09b0*/  SHF.L.U32 R119, R119, 0x10, RZ ;  /* 0x0000001077777819 */ /* 0x000fca00000006ff */
[----:B------:R-:W-:-:S04]  /*09c0*/  FMUL.FTZ R120, R119, UR12 ;  /* 0x0000000c77787c20 */ /* 0x000fc80008410000 */
[----:B------:R-:W-:Y:S01]  /*09d0*/  FFMA.FTZ R119, R120, R83, R111 ;  /* 0x0000005378777223 */ /* 0x000fe2000001006f */
[----:B------:R-:W-:Y:S06]  /*09e0*/  BRA `(.L_x_10989) ;  /* 0x0000000000a47947 */ /* 0x000fec0003800000 */
.L_x_10988:
[----:B------:R-:W0:Y:S01]  /*09f0*/  @P1 LDC R115, c[0x0][0x40c] ;  /* 0x00010300ff731b82 */ /* 0x000e220000000800 */
[C---:B-----5:R-:W-:Y:S02]  /*0a00*/  @P1 PRMT R112, R8.reuse, 0x7632, R112 ;  /* 0x0000763208701816 */ /* 0x060fe40000000070 */
[----:B------:R-:W-:Y:S02]  /*0a10*/  @P1 SHF.L.U32 R114, R8, 0x10, RZ ;  /* 0x0000001008721819 */ /* 0x000fe400000006ff */
[----:B------:R-:W-:Y:S02]  /*0a20*/  @P1 SHF.L.U32 R112, R112, 0x10, RZ ;  /* 0x0000001070701819 */ /* 0x000fe400000006ff */
[----:B------:R-:W-:Y:S01]  /*0a30*/  @P1 PRMT R113, R9, 0x7632, R113 ;  /* 0x0000763209711816 */ /* 0x000fe20000000071 */
[----:B------:R-:W1:Y:S01]  /*0a40*/  @P1 LDC R119, c[0x0][0x40c] ;  /* 0x00010300ff771b82 */ /* 0x000e620000000800 */
[----:B------:R-:W-:Y:S02]  /*0a50*/  @P1 SHF.L.U32 R121, R10, 0x10, RZ ;  /* 0x000000100a791819 */ /* 0x000fe400000006ff */
[----:B------:R-:W-:-:S05]  /*0a60*/  @P1 SHF.L.U32 R113, R113, 0x10, RZ ;  /* 0x0000001071711819 */ /* 0x000fca00000006ff */
[----:B------:R-:W2:Y:S08]  /*0a70*/  @P1 LDC R118, c[0x0][0x40c] ;  /* 0x00010300ff761b82 */ /* 0x000eb00000000800 */
[----:B------:R-:W3:Y:S01]  /*0a80*/  @P1 LDC R120, c[0x0][0x40c] ;  /* 0x00010300ff781b82 */ /* 0x000ee20000000800 */
[----:B0-----:R-:W-:Y:S01]  /*0a90*/  @P1 FMUL.FTZ R117, R114, R115 ;  /* 0x0000007372751220 */ /* 0x001fe20000410000 */
[----:B------:R-:W-:-:S02]  /*0aa0*/  @P1 SHF.L.U32 R115, R9, 0x10, RZ ;  /* 0x0000001009731819 */ /* 0x000fc400000006ff */
[----:B------:R-:W-:-:S04]  /*0ab0*/  @P1 PRMT R114, R10, 0x7632, R114 ;  /* 0x000076320a721816 */ /* 0x000fc80000000072 */
[----:B------:R-:W0:Y:S01]  /*0ac0*/  @P1 LDC R122, c[0x0][0x40c] ;  /* 0x00010300ff7a1b82 */ /* 0x000e220000000800 */
[----:B-1----:R-:W-:Y:S01]  /*0ad0*/  @P1 FMUL.FTZ R116, R112, R119 ;  /* 0x0000007770741220 */ /* 0x002fe20000410000 */
[----:B------:R-:W-:Y:S02]  /*0ae0*/  @P1 PRMT R112, R11, 0x7632, R112 ;  /* 0x000076320b701816 */ /* 0x000fe40000000070 */
[----:B------:R-:W-:-:S04]  /*0af0*/  @P1 SHF.L.U32 R114, R114, 0x10, RZ ;  /* 0x0000001072721819 */ /* 0x000fc800000006ff */
[----:B------:R-:W1:Y:S01]  /*0b00*/  @P1 LDC R123, c[0x0][0x40c] ;  /* 0x00010300ff7b1b82 */ /* 0x000e620000000800 */
[----:B--2---:R-:W-:Y:S01]  /*0b10*/  @P1 FMUL.FTZ R119, R115, R118 ;  /* 0x0000007673771220 */ /* 0x004fe20000410000 */
[----:B------:R-:W-:Y:S02]  /*0b20*/  @P1 SHF.L.U32 R118, R11, 0x10, RZ ;  /* 0x000000100b761819 */ /* 0x000fe400000006ff */
[----:B------:R-:W-:-:S04]  /*0b30*/  @P1 SHF.L.U32 R115, R112, 0x10, RZ ;  /* 0x0000001070731819 */ /* 0x000fc800000006ff */
[----:B------:R-:W2:Y:S01]  /*0b40*/  @P1 LDC R125, c[0x0][0x40c] ;  /* 0x00010300ff7d1b82 */ /* 0x000ea20000000800 */
[----:B---3--:R-:W-:Y:S01]  /*0b50*/  @P1 FMUL.FTZ R120, R113, R120 ;  /* 0x0000007871781220 */ /* 0x008fe20000410000 */
[----:B------:R-:W-:Y:S02]  /*0b60*/  CS2R R112, SRZ ;  /* 0x0000000000707805 */ /* 0x000fe4000001ff00 */
[----:B------:R-:W-:Y:S01]  /*0b70*/  @P1 FMUL.FTZ R112, R117, R76 ;  /* 0x0000004c75701220 */ /* 0x000fe20000410000 */
[----:B------:R-:W-:Y:S01]  /*0b80*/  @P1 FMUL.FTZ R113, R116, R77 ;  /* 0x0000004d74711220 */ /* 0x000fe20000410000 */
[----:B------:R-:W-:Y:S02]  /*0b90*/  CS2R R116, SRZ ;  /* 0x0000000000747805 */ /* 0x000fe4000001ff00 */
[----:B------:R-:W3:Y:S01]  /*0ba0*/  @P1 LDC R124, c[0x0][0x40c] ;  /* 0x00010300ff7c1b82 */ /* 0x000ee20000000800 */
[----:B0-----:R-:W-:-:S04]  /*0bb0*/  @P1 FMUL.FTZ R121, R121, R122 ;  /* 0x0000007a79791220 */ /* 0x001fc80000410000 */
[----:B------:R-:W-:Y:S01]  /*0bc0*/  @P1 FMUL.FTZ R116, R121, R80 ;  /* 0x0000005079741220 */ /* 0x000fe20000410000 */
[----:B-1----:R-:W-:Y:S01]  /*0bd0*/  @P1 FMUL.FTZ R122, R114, R123 ;  /* 0x0000007b727a1220 */ /* 0x002fe20000410000 */
[----:B------:R-:W-:Y:S01]  /*0be0*/  MOV R114, RZ ;  /* 0x000000ff00727202 */ /* 0x000fe20000000f00 */
[----:B------:R-:W-:Y:S02]  /*0bf0*/  @P1 FMUL.FTZ R114, R119, R78 ;  /* 0x0000004e77721220 */ /* 0x000fe40000410000 */
[----:B------:R-:W-:Y:S01]  /*0c00*/  @P1 FMUL.FTZ R117, R122, R81 ;  /* 0x000000517a751220 */ /* 0x000fe20000410000 */
[----:B--2---:R-:W-:Y:S01]  /*0c10*/  @P1 FMUL.FTZ R125, R118, R125 ;  /* 0x0000007d767d1220 */ /* 0x004fe20000410000 */
[----:B------:R-:W-:-:S03]  /*0c20*/  CS2R R118, SRZ ;  /* 0x0000000000767805 */ /* 0x000fc6000001ff00 */
[----:B------:R-:W-:Y:S01]  /*0c30*/  @P1 FMUL.FTZ R118, R125, R82 ;  /* 0x000000527d761220 */ /* 0x000fe20000410000 */
[----:B---3--:R-:W-:Y:S01]  /*0c40*/  @P1 FMUL.FTZ R124, R115, R124 ;  /* 0x0000007c737c1220 */ /* 0x008fe20000410000 */
[----:B------:R-:W-:Y:S01]  /*0c50*/  MOV R115, RZ ;  /* 0x000000ff00737202 */ /* 0x000fe20000000f00 */
[----:B------:R-:W-:Y:S02]  /*0c60*/  @P1 FMUL.FTZ R115, R120, R79 ;  /* 0x0000004f78731220 */ /* 0x000fe40000410000 */
[----:B------:R-:W-:-:S07]  /*0c70*/  @P1 FMUL.FTZ R119, R124, R83 ;  /* 0x000000537c771220 */ /* 0x000fce0000410000 */
.L_x_10989:
        /* <DEDUP_REMOVED lines=15> */
[----:B0-----:R-:W0:Y:S01]  /*0d70*/  @P2 LDC R123, c[0x0][0x40c] ;  /* 0x00010300ff7b2b82 */ /* 0x001e220000000800 */
[C---:B-----5:R-:W-:Y:S02]  /*0d80*/  @P2 PRMT R120, R8.reuse, 0x7632, R120 ;  /* 0x0000763208782816 */ /* 0x060fe40000000078 */
[----:B------:R-:W-:Y:S02]  /*0d90*/  @P2 SHF.L.U32 R122, R8, 0x10, RZ ;  /* 0x00000010087a2819 */ /* 0x000fe400000006ff */
[----:B------:R-:W-:Y:S02]  /*0da0*/  @P2 SHF.L.U32 R120, R120, 0x10, RZ ;  /* 0x0000001078782819 */ /* 0x000fe400000006ff */
[C---:B------:R-:W-:Y:S01]  /*0db0*/  @P2 SHF.L.U32 R124, R9.reuse, 0x10, RZ ;  /* 0x00000010097c2819 */ /* 0x040fe200000006ff */
[----:B------:R-:W1:Y:S01]  /*0dc0*/  @P2 LDC R127, c[0x0][0x40c] ;  /* 0x00010300ff7f2b82 */ /* 0x000e620000000800 */
[----:B------:R-:W-:Y:S02]  /*0dd0*/  @P2 PRMT R121, R9, 0x7632, R121 ;  /* 0x0000763209792816 */ /* 0x000fe40000000079 */
[----:B------:R-:W-:-:S02]  /*0de0*/  @P2 SHF.L.U32 R126, R11, 0x10, RZ ;  /* 0x000000100b7e2819 */ /* 0x000fc400000006ff */
[----:B------:R-:W-:-:S03]  /*0df0*/  @P2 SHF.L.U32 R121, R121, 0x10, RZ ;  /* 0x0000001079792819 */ /* 0x000fc600000006ff */
[----:B------:R-:W2:Y:S08]  /*0e00*/  @P2 LDC R133, c[0x0][0x40c] ;  /* 0x00010300ff852b82 */ /* 0x000eb00000000800 */
[----:B------:R-:W3:Y:S01]  /*0e10*/  @P2 LDC R132, c[0x0][0x40c] ;  /* 0x00010300ff842b82 */ /* 0x000ee20000000800 */
[----:B0-----:R-:W-:-:S07]  /*0e20*/  @P2 FMUL.FTZ R125, R122, R123 ;  /* 0x0000007b7a7d2220 */ /* 0x001fce0000410000 */
[----:B------:R-:W0:Y:S01]  /*0e30*/  @P2 LDC R135, c[0x0][0x40c] ;  /* 0x00010300ff872b82 */ /* 0x000e220000000800 */
[----:B-1----:R-:W-:Y:S01]  /*0e40*/  @P2 FMUL.FTZ R122, R120, R127 ;  /* 0x0000007f787a2220 */ /* 0x002fe20000410000 */
[----:B------:R-:W-:Y:S02]  /*0e50*/  @P2 PRMT R120, R10, 0x7632, R120 ;  /* 0x000076320a782816 */ /* 0x000fe40000000078 */
[----:B------:R-:W-:Y:S02]  /*0e60*/  MOV R127, R111 ;  /* 0x0000006f007f7202 */ /* 0x000fe40000000f00 */
[----:B------:R-:W-:Y:S02]  /*0e70*/  @P2 SHF.L.U32 R123, R120, 0x10, RZ ;  /* 0x00000010787b2819 */ /* 0x000fe400000006ff */
[----:B------:R-:W1:Y:S01]  /*0e80*/  @P2 LDC R134, c[0x0][0x40c] ;  /* 0x00010300ff862b82 */ /* 0x000e620000000800 */
[----:B--2---:R-:W-:Y:S01]  /*0e90*/  @P2 FMUL.FTZ R133, R124, R133 ;  /* 0x000000857c852220 */ /* 0x004fe20000410000 */
[----:B------:R-:W-:-:S02]  /*0ea0*/  @P2 SHF.L.U32 R124, R10, 0x10, RZ ;  /* 0x000000100a7c2819 */ /* 0x000fc400000006ff */
[----:B------:R-:W-:Y:S01]  /*0eb0*/  MOV R120, R4 ;  /* 0x0000000400787202 */ /* 0x000fe20000000f00 */
[----:B------:R-:W-:Y:S01]  /*0ec0*/  @P2 FFMA.FTZ R120, R125, R84, R4 ;  /* 0x000000547d782223 */ /* 0x000fe20000010004 */
[----:B------:R-:W-:Y:S02]  /*0ed0*/  MOV R125, R109 ;  /* 0x0000006d007d7202 */ /* 0x000fe40000000f00 */
[----:B------:R-:W2:Y:S01]  /*0ee0*/  @P2 LDC R137, c[0x0][0x40c] ;  /* 0x00010300ff892b82 */ /* 0x000ea20000000800 */
[----:B---3--:R-:W-:Y:S01]  /*0ef0*/  @P2 FMUL.FTZ R132, R121, R132 ;  /* 0x0000008479842220 */ /* 0x008fe20000410000 */
[----:B------:R-:W-:Y:S01]  /*0f00*/  MOV R121, R5 ;  /* 0x0000000500797202 */ /* 0x000fe20000000f00 */
[----:B------:R-:W-:Y:S01]  /*0f10*/  @P2 FFMA.FTZ R121, R122, R85, R5 ;  /* 0x000000557a792223 */ /* 0x000fe20000010005 */
[----:B------:R-:W-:Y:S01]  /*0f20*/  MOV R122, R6 ;  /* 0x00000006007a7202 */ /* 0x000fe20000000f00 */
[----:B------:R-:W-:Y:S01]  /*0f30*/  @P2 FFMA.FTZ R122, R133, R86, R6 ;  /* 0x00000056857a2223 */ /* 0x000fe20000010006 */
[----:B0-----:R-:W-:Y:S01]  /*0f40*/  @P2 FMUL.FTZ R135, R124, R135 ;  /* 0x000000877c872220 */ /* 0x001fe20000410000 */
[----:B------:R-:W-:-:S03]  /*0f50*/  MOV R124, R108 ;  /* 0x0000006c007c7202 */ /* 0x000fc60000000f00 */
[----:B------:R-:W-:Y:S01]  /*0f60*/  @P2 FFMA.FTZ R124, R135, R88, R108 ;  /* 0x00000058877c2223 */ /* 0x000fe2000001006c */
[----:B-1----:R-:W-:Y:S01]  /*0f70*/  @P2 FMUL.FTZ R134, R123, R134 ;  /* 0x000000867b862220 */ /* 0x002fe20000410000 */
[----:B------:R-:W-:Y:S01]  /*0f80*/  MOV R123, R7 ;  /* 0x00000007007b7202 */ /* 0x000fe20000000f00 */
[----:B------:R-:W-:Y:S02]  /*0f90*/  @P2 FFMA.FTZ R123, R132, R87, R7 ;  /* 0x00000057847b2223 */ /* 0x000fe40000010007 */
[----:B------:R-:W-:Y:S01]  /*0fa0*/  @P2 FFMA.FTZ R125, R134, R89, R109 ;  /* 0x00000059867d2223 */ /* 0x000fe2000001006d */
[----:B--2---:R-:W-:Y:S01]  /*0fb0*/  @P2 FMUL.FTZ R137, R126, R137 ;  /* 0x000000897e892220 */ /* 0x004fe20000410000 */
        /* <DEDUP_REMOVED lines=8> */
.L_x_10990:
[----:B0-----:R-:W0:Y:S01]  /*1040*/  @P1 LDC R123, c[0x0][0x40c] ;  /* 0x00010300ff7b1b82 */ /* 0x001e220000000800 */
        /* <DEDUP_REMOVED lines=30> */
[----:B------:R-:W-:Y:S02]  /*1230*/  HFMA2 R122, -RZ, RZ, 0, 0 ;  /* 0x00000000ff7a7431 */ /* 0x000fe400000001ff */
[----:B------:R-:W-:Y:S01]  /*1240*/  @P1 FMUL.FTZ R122, R127, R86 ;  /* 0x000000567f7a1220 */ /* 0x000fe20000410000 */
        /* <DEDUP_REMOVED lines=8> */
.L_x_10991:
[----:B------:R-:W0:Y:S01]  /*12d0*/  @P1 LDC.64 R134, c[0x0][0x390] ;  /* 0x0000e400ff861b82 */ /* 0x000e220000000a00 */
[----:B------:R-:W-:Y:S02]  /*12e0*/  IADD3 R133, PT, PT, R141, 0x100, RZ ;  /* 0x000001008d857810 */ /* 0x000fe40007ffe0ff */
        /* <DEDUP_REMOVED lines=58> */
.L_x_10992:
[----:B--2---:R-:W0:Y:S01]  /*1690*/  @P1 LDC R135, c[0x0][0x40c] ;  /* 0x00010300ff871b82 */ /* 0x004e220000000800 */
        /* <DEDUP_REMOVED lines=40> */
.L_x_10993:
[----:B------:R-:W0:Y:S01]  /*1920*/  @P1 LDC.64 R142, c[0x0][0x390] ;  /* 0x0000e400ff8e1b82 */ /* 0x000e220000000a00 */
[----:B------:R-:W-:Y:S02]  /*1930*/  IADD3 R149, PT, PT, R141, 0x200, RZ ;  /* 0x000002008d957810 */ /* 0x000fe40007ffe0ff */
        /* <DEDUP_REMOVED lines=13> */
[----:B-----5:R-:W-:-:S11]  /*1a10*/  MOV R146, R110 ;  /* 0x0000006e00927202 */ /* 0x020fd60000000f00 */
[----:B--2---:R-:W0:Y:S01]  /*1a20*/  @P0 LDC R142, c[0x0][0x40c] ;  /* 0x00010300ff8e0b82 */ /* 0x004e220000000800 */
[C---:B------:R-:W-:Y:S02]  /*1a30*/  @P0 PRMT R0, R8.reuse, 0x7632, R0 ;  /* 0x0000763208000816 */ /* 0x040fe40000000000 */
[----:B------:R-:W-:Y:S02]  /*1a40*/  @P0 SHF.L.U32 R141, R8, 0x10, RZ ;  /* 0x00000010088d0819 */ /* 0x000fe400000006ff */
[----:B------:R-:W-:Y:S02]  /*1a50*/  @P0 SHF.L.U32 R0, R0, 0x10, RZ ;  /* 0x0000001000000819 */ /* 0x000fe400000006ff */
[C---:B------:R-:W-:Y:S01]  /*1a60*/  @P0 SHF.L.U32 R144, R9.reuse, 0x10, RZ ;  /* 0x0000001009900819 */ /* 0x040fe200000006ff */
[----:B------:R-:W1:Y:S01]  /*1a70*/  @P0 LDC R143, c[0x0][0x40c] ;  /* 0x00010300ff8f0b82 */ /* 0x000e620000000800 */
[----:B------:R-:W-:-:S04]  /*1a80*/  @P0 PRMT R140, R9, 0x7632, R140 ;  /* 0x00007632098c0816 */ /* 0x000fc8000000008c */
[----:B------:R-:W-:-:S03]  /*1a90*/  @P0 SHF.L.U32 R140, R140, 0x10, RZ ;  /* 0x000000108c8c0819 */ /* 0x000fc600000006ff */
[----:B------:R-:W2:Y:S08]  /*1aa0*/  @P0 LDC R147, c[0x0][0x40c] ;  /* 0x00010300ff930b82 */ /* 0x000eb00000000800 */
[----:B------:R-:W3:Y:S01]  /*1ab0*/  @P0 LDC R149, c[0x0][0x40c] ;  /* 0x00010300ff950b82 */ /* 0x000ee20000000800 */
[----:B0-----:R-:W-:Y:S01]  /*1ac0*/  @P0 FMUL.FTZ R145, R141, R142 ;  /* 0x0000008e8d910220 */ /* 0x001fe20000410000 */
[----:B------:R-:W-:-:S02]  /*1ad0*/  @P0 PRMT R141, R10, 0x7632, R141 ;  /* 0x000076320a8d0816 */ /* 0x000fc4000000008d */
[----:B------:R-:W-:-:S04]  /*1ae0*/  MOV R142, R6 ;  /* 0x00000006008e7202 */ /* 0x000fc80000000f00 */
[----:B------:R-:W0:Y:S01]  /*1af0*/  @P0 LDC R151, c[0x0][0x40c] ;  /* 0x00010300ff970b82 */ /* 0x000e220000000800 */
[----:B-1----:R-:W-:Y:S01]  /*1b00*/  @P0 FMUL.FTZ R0, R0, R143 ;  /* 0x0000008f00000220 */ /* 0x002fe20000410000 */
[----:B------:R-:W-:Y:S02]  /*1b10*/  @P0 SHF.L.U32 R143, R141, 0x10, RZ ;  /* 0x000000108d8f0819 */ /* 0x000fe400000006ff */
[----:B------:R-:W-:Y:S01]  /*1b20*/  MOV R141, R5 ;  /* 0x00000005008d7202 */ /* 0x000fe20000000f00 */
[----:B------:R-:W-:Y:S01]  /*1b30*/  @P0 FFMA.FTZ R141, R0, R101, R5 ;  /* 0x00000065008d0223 */ /* 0x000fe20000010005 */
[----:B------:R-:W-:Y:S02]  /*1b40*/  @P0 SHF.L.U32 R0, R11, 0x10, RZ ;  /* 0x000000100b000819 */ /* 0x000fe400000006ff */
[----:B------:R-:W1:Y:S01]  /*1b50*/  @P0 LDC R150, c[0x0][0x40c] ;  /* 0x00010300ff960b82 */ /* 0x000e620000000800 */
[----:B--2---:R-:W-:Y:S01]  /*1b60*/  @P0 FMUL.FTZ R147, R144, R147 ;  /* 0x0000009390930220 */ /* 0x004fe20000410000 */
[----:B------:R-:W-:-:S03]  /*1b70*/  @P0 SHF.L.U32 R144, R10, 0x10, RZ ;  /* 0x000000100a900819 */ /* 0x000fc600000006ff */
[----:B------:R-:W-:Y:S01]  /*1b80*/  @P0 FFMA.FTZ R142, R147, R102, R6 ;  /* 0x00000066938e0223 */ /* 0x000fe20000010006 */
[----:B------:R-:W-:Y:S02]  /*1b90*/  MOV R147, R111 ;  /* 0x0000006f00937202 */ /* 0x000fe40000000f00 */
[----:B------:R-:W2:Y:S01]  /*1ba0*/  @P0 LDC R153, c[0x0][0x40c] ;  /* 0x00010300ff990b82 */ /* 0x000ea20000000800 */
[----:B---3--:R-:W-:Y:S01]  /*1bb0*/  @P0 FMUL.FTZ R148, R140, R149 ;  /* 0x000000958c940220 */ /* 0x008fe20000410000 */
[----:B------:R-:W-:Y:S01]  /*1bc0*/  MOV R140, R4 ;  /* 0x00000004008c7202 */ /* 0x000fe20000000f00 */
[----:B------:R-:W-:Y:S01]  /*1bd0*/  @P0 FFMA.FTZ R140, R145, R100, R4 ;  /* 0x00000064918c0223 */ /* 0x000fe20000010004 */
[----:B------:R-:W-:Y:S01]  /*1be0*/  MOV R145, R109 ;  /* 0x0000006d00917202 */ /* 0x000fe20000000f00 */
[----:B0-----:R-:W-:Y:S01]  /*1bf0*/  @P0 FMUL.FTZ R151, R144, R151 ;  /* 0x0000009790970220 */ /* 0x001fe20000410000 */
[----:B------:R-:W-:-:S03]  /*1c00*/  MOV R144, R108 ;  /* 0x0000006c00907202 */ /* 0x000fc60000000f00 */
[----:B------:R-:W-:Y:S01]  /*1c10*/  @P0 FFMA.FTZ R144, R151, R104, R108 ;  /* 0x0000006897900223 */ /* 0x000fe2000001006c */
[----:B-1----:R-:W-:Y:S01]  /*1c20*/  @P0 FMUL.FTZ R150, R143, R150 ;  /* 0x000000968f960220 */ /* 0x002fe20000410000 */
[----:B------:R-:W-:Y:S01]  /*1c30*/  MOV R143, R7 ;  /* 0x00000007008f7202 */ /* 0x000fe20000000f00 */
[----:B------:R-:W-:Y:S02]  /*1c40*/  @P0 FFMA.FTZ R143, R148, R103, R7 ;  /* 0x00000067948f0223 */ /* 0x000fe40000010007 */
        /* <DEDUP_REMOVED lines=9> */
.L_x_10994:
[----:B--2---:R-:W0:Y:S01]  /*1ce0*/  @P1 LDC R142, c[0x0][0x40c] ;  /* 0x00010300ff8e1b82 */ /* 0x004e220000000800 */
[C---:B-----5:R-:W-:Y:S02]  /*1cf0*/  @P1 PRMT R0, R8.reuse, 0x7632, R0 ;  /* 0x0000763208001816 */ /* 0x060fe40000000000 */
[----:B------:R-:W-:Y:S02]  /*1d00*/  @P1 SHF.L.U32 R141, R8, 0x10, RZ ;  /* 0x00000010088d1819 */ /* 0x000fe400000006ff */
[----:B------:R-:W-:Y:S02]  /*1d10*/  @P1 SHF.L.U32 R0, R0, 0x10, RZ ;  /* 0x0000001000001819 */ /* 0x000fe400000006ff */
[C---:B------:R-:W-:Y:S01]  /*1d20*/  @P1 PRMT R140, R9.reuse, 0x7632, R140 ;  /* 0x00007632098c1816 */ /* 0x040fe2000000008c */
        /* <DEDUP_REMOVED lines=10> */
[----:B------:R-:W-:Y:S02]  /*1dd0*/  @P1 SHF.L.U32 R145, R11, 0x10, RZ ;  /* 0x000000100b911819 */ /* 0x000fe400000006ff */
[----:B------:R-:W-:-:S04]  /*1de0*/  @P1 SHF.L.U32 R141, R141, 0x10, RZ ;  /* 0x000000108d8d1819 */ /* 0x000fc800000006ff */
[----:B------:R-:W1:Y:S01]  /*1df0*/  @P1 LDC R146, c[0x0][0x40c] ;  /* 0x00010300ff921b82 */ /* 0x000e620000000800 */
[----:B--2---:R-:W-:Y:S01]  /*1e00*/  @P1 FMUL.FTZ R151, R142, R151 ;  /* 0x000000978e971220 */ /* 0x004fe20000410000 */
[----:B------:R-:W-:-:S06]  /*1e10*/  @P1 PRMT R142, R11, 0x7632, R142 ;  /* 0x000076320b8e1816 */ /* 0x000fcc000000008e */
[----:B------:R-:W2:Y:S01]  /*1e20*/  @P1 LDC R148, c[0x0][0x40c] ;  /* 0x00010300ff941b82 */ /* 0x000ea20000000800 */
[----:B---3--:R-:W-:-:S07]  /*1e30*/  @P1 FMUL.FTZ R147, R144, R147 ;  /* 0x0000009390931220 */ /* 0x008fce0000410000 */
[----:B------:R-:W3:Y:S01]  /*1e40*/  @P1 LDC R150, c[0x0][0x40c] ;  /* 0x00010300ff961b82 */ /* 0x000ee20000000800 */
[----:B0-----:R-:W-:Y:S01]  /*1e50*/  @P1 FMUL.FTZ R144, R140, R149 ;  /* 0x000000958c901220 */ /* 0x001fe20000410000 */
[----:B------:R-:W-:Y:S02]  /*1e60*/  HFMA2 R140, -RZ, RZ, 0, 0 ;  /* 0x00000000ff8c7431 */ /* 0x000fe400000001ff */
[----:B------:R-:W-:Y:S01]  /*1e70*/  @P1 FMUL.FTZ R140, R143, R100 ;  /* 0x000000648f8c1220 */ /* 0x000fe20000410000 */
[----:B-1----:R-:W-:Y:S01]  /*1e80*/  @P1 FMUL.FTZ R149, R145, R146 ;  /* 0x0000009291951220 */ /* 0x002fe20000410000 */
[----:B------:R-:W-:Y:S02]  /*1e90*/  @P1 SHF.L.U32 R145, R142, 0x10, RZ ;  /* 0x000000108e911819 */ /* 0x000fe400000006ff */
[----:B------:R-:W-:Y:S02]  /*1ea0*/  CS2R R142, SRZ ;  /* 0x00000000008e7805 */ /* 0x000fe4000001ff00 */
[----:B------:R-:W-:Y:S01]  /*1eb0*/  @P1 FMUL.FTZ R142, R147, R102 ;  /* 0x00000066938e1220 */ /* 0x000fe20000410000 */
[----:B------:R-:W-:Y:S01]  /*1ec0*/  @P1 FMUL.FTZ R143, R144, R103 ;  /* 0x00000067908f1220 */ /* 0x000fe20000410000 */
[----:B------:R-:W-:Y:S01]  /*1ed0*/  CS2R R146, SRZ ;  /* 0x0000000000927805 */ /* 0x000fe2000001ff00 */
[----:B--2---:R-:W-:Y:S01]  /*1ee0*/  @P1 FMUL.FTZ R148, R141, R148 ;  /* 0x000000948d941220 */ /* 0x004fe20000410000 */
[----:B------:R-:W-:Y:S01]  /*1ef0*/  MOV R141, RZ ;  /* 0x000000ff008d7202 */ /* 0x000fe20000000f00 */
[----:B------:R-:W-:Y:S01]  /*1f00*/  @P1 FMUL.FTZ R141, R0, R101 ;  /* 0x00000065008d1220 */ /* 0x000fe20000410000 */
[----:B------:R-:W-:Y:S01]  /*1f10*/  @P1 FMUL.FTZ R146, R149, R106 ;  /* 0x0000006a95921220 */ /* 0x000fe20000410000 */
[----:B---3--:R-:W-:Y:S01]  /*1f20*/  @P1 FMUL.FTZ R150, R145, R150 ;  /* 0x0000009691961220 */ /* 0x008fe20000410000 */
[----:B------:R-:W-:-:S02]  /*1f30*/  CS2R R144, SRZ ;  /* 0x0000000000907805 */ /* 0x000fc4000001ff00 */
[----:B------:R-:W-:Y:S01]  /*1f40*/  @P1 FMUL.FTZ R144, R151, R104 ;  /* 0x0000006897901220 */ /* 0x000fe20000410000 */
[----:B------:R-:W-:Y:S01]  /*1f50*/  @P1 FMUL.FTZ R145, R148, R105 ;  /* 0x0000006994911220 */ /* 0x000fe20000410000 */
[----:B------:R-:W-:-:S07]  /*1f60*/  @P1 FMUL.FTZ R147, R150, R107 ;  /* 0x0000006b96931220 */ /* 0x000fce0000410000 */
.L_x_10995:
        /* <DEDUP_REMOVED lines=133> */
.L_x_10997:
[----:B------:R-:W-:Y:S05]  /*27c0*/  BSYNC.RECONVERGENT B0 ;  /* 0x0000000000007941 */ /* 0x000fea0003800200 */
.L_x_10996:
        /* <DEDUP_REMOVED lines=13> */
.L_x_10999:
[----:B------:R-:W-:Y:S05]  /*28a0*/  BSYNC.RECONVERGENT B0 ;  /* 0x0000000000007941 */ /* 0x000fea0003800200 */
.L_x_10998:
        /* <DEDUP_REMOVED lines=30> */
[----:B------:R-:W-:-:S04]  /*2a90*/  FMUL.FTZ R0, R153, R153 ;  /* 0x0000009999007220 */ /* 0x000fc80000410000 */
[----:B------:R-:W-:Y:S01]  /*2aa0*/  FMUL.FTZ R0, R129, R0 ;  /* 0x0000000081007220 */ /* 0x000fe20000410000 */
[----:B-1----:R-:W-:-:S03]  /*2ab0*/  FMUL.FTZ R152, R151, R152 ;  /* 0x0000009897987220 */ /* 0x002fc60000410000 */
[----:B------:R-:W-:Y:S02]  /*2ac0*/  FMUL.FTZ R0, R0, R156 ;  /* 0x0000009c00007220 */ /* 0x000fe40000410000 */
[----:B------:R-:W0:Y:S01]  /*2ad0*/  SHFL.DOWN PT, R129, R152, 0x1, 0x1f ;  /* 0x08201f0098817f89 */ /* 0x000e2200000e0000 */
[----:B--2---:R-:W-:-:S04]  /*2ae0*/  FADD.FTZ R130, R149, R130 ;  /* 0x0000008295827221 */ /* 0x004fc80000010000 */
[----:B------:R-:W-:Y:S01]  /*2af0*/  FFMA.FTZ R0, R151, R0, R130 ;  /* 0x0000000097007223 */ /* 0x000fe20000010082 */
[-C--:B------:R-:W-:Y:S01]  /*2b00*/  IADD3 R130, PT, PT, R148, R155.reuse, RZ ;  /* 0x0000009b94827210 */ /* 0x080fe20007ffe0ff */
[----:B------:R-:W1:Y:S01]  /*2b10*/  LDC R151, c[0x0][0x448] ;  /* 0x00011200ff977b82 */ /* 0x000e620000000800 */
[----:B------:R-:W-:Y:S02]  /*2b20*/  I2FP.F32.S32 R155, R155 ;  /* 0x0000009b009b7245 */ /* 0x000fe40000201400 */
[----:B------:R-:W-:Y:S01]  /*2b30*/  I2FP.F32.S32 R130, R130 ;  /* 0x0000008200827245 */ /* 0x000fe20000201400 */
[----:B------:R-:W2:Y:S05]  /*2b40*/  SHFL.DOWN PT, R149, R0, 0x1, 0x1f ;  /* 0x08201f0000957f89 */ /* 0x000eaa00000e0000 */
[----:B------:R-:W3:Y:S01]  /*2b50*/  MUFU.RCP R130, R130 ;  /* 0x0000008200827308 */ /* 0x000ee20000001000 */
[----:B0-----:R-:W-:Y:S01]  /*2b60*/  FMUL.FTZ R154, R129, R155 ;  /* 0x0000009b819a7220 */ /* 0x001fe20000410000 */
[----:B------:R-:W-:-:S03]  /*2b70*/  FADD.FTZ R148, R152, -R129 ;  /* 0x8000008198947221 */ /* 0x000fc60000010000 */
[----:B------:R-:W-:Y:S01]  /*2b80*/  FFMA.FTZ R129, R131, R152, R154 ;  /* 0x0000009883817223 */ /* 0x000fe2000001009a */
[----:B------:R-:W-:-:S04]  /*2b90*/  FMUL.FTZ R148, R148, R148 ;  /* 0x0000009494947220 */ /* 0x000fc80000410000 */
[----:B------:R-:W-:Y:S01]  /*2ba0*/  FMUL.FTZ R148, R131, R148 ;  /* 0x0000009483947220 */ /* 0x000fe20000410000 */
[----:B---3--:R-:W-:Y:S01]  /*2bb0*/  FMUL.FTZ R129, R130, R129 ;  /* 0x0000008182817220 */ /* 0x008fe20000410000 */
[----:B--2---:R-:W-:Y:S02]  /*2bc0*/  FADD.FTZ R149, R0, R149 ;  /* 0x0000009500957221 */ /* 0x004fe40000010000 */
[----:B------:R-:W-:-:S03]  /*2bd0*/  FMUL.FTZ R148, R148, R155 ;  /* 0x0000009b94947220 */ /* 0x000fc60000410000 */
[----:B------:R-:W0:Y:S01]  /*2be0*/  SHFL.IDX PT, R129, R129, RZ, 0x1f ;  /* 0x00001fff81817589 */ /* 0x000e2200000e0000 */
[----:B------:R-:W-:Y:S02]  /*2bf0*/  FFMA.FTZ R0, R130, R148, R149 ;  /* 0x0000009482007223 */ /* 0x000fe40000010095 */
[----:B------:R-:W2:Y:S04]  /*2c00*/  @!P0 LDC.64 R130, c[0x0][0x3c0] ;  /* 0x0000f000ff828b82 */ /* 0x000ea80000000a00 */
[----:B------:R-:W1:Y:S01]  /*2c10*/  SHFL.IDX PT, R0, R0, RZ, 0x1f ;  /* 0x00001fff00007589 */ /* 0x000e6200000e0000 */
[----:B0-----:R-:W-:Y:S01]  /*2c20*/  FMUL.FTZ R148, R129, R129 ;  /* 0x0000008181947220 */ /* 0x001fe20000410000 */
[----:B--2---:R-:W-:-:S04]  /*2c30*/  @!P0 IMAD.WIDE R130, R2, 0x4, R130 ;  /* 0x0000000402828825 */ /* 0x004fc800078e0282 */
[----:B------:R-:W-:Y:S02]  /*2c40*/  FSEL R152, R148, RZ, P1 ;  /* 0x000000ff94987208 */ /* 0x000fe40000800000 */
[----:B------:R-:W0:Y:S01]  /*2c50*/  @!P0 LDC.64 R148, c[0x0][0x3c8] ;  /* 0x0000f200ff948b82 */ /* 0x000e220000000a00 */
[----:B-1----:R-:W-:Y:S01]  /*2c60*/  FFMA.FTZ R151, R0, UR11, R151 ;  /* 0x0000000b00977c23 */ /* 0x002fe20008010097 */
[----:B------:R1:W-:Y:S03]  /*2c70*/  @!P0 STG.E desc[UR6][R130.64], R129 ;  /* 0x0000008182008986 */ /* 0x0003e6000c101906 */
[----:B------:R-:W-:-:S04]  /*2c80*/  FADD.FTZ R151, R151, R152 ;  /* 0x0000009897977221 */ /* 0x000fc80000010000 */
[----:B------:R-:W2:Y:S01]  /*2c90*/  MUFU.RSQ R167, R151 ;  /* 0x0000009700a77308 */ /* 0x000ea20000001400 */
[----:B0-----:R-:W-:-:S05]  /*2ca0*/  @!P0 IMAD.WIDE R148, R2, 0x4, R148 ;  /* 0x0000000402948825 */ /* 0x001fca00078e0294 */
[----:B--2---:R1:W-:Y:S01]  /*2cb0*/  @!P0 STG.E desc[UR6][R148.64], R167 ;  /* 0x000000a794008986 */ /* 0x0043e2000c101906 */
[----:B------:R-:W-:-:S13]  /*2cc0*/  ISETP.GE.AND P0, PT, R128, 0x1, PT ;  /* 0x000000018000780c */ /* 0x000fda0003f06270 */
[----:B-1----:R-:W-:Y:S05]  /*2cd0*/  @!P0 BRA `(.L_x_11000) ;  /* 0x0000000800088947 */ /* 0x002fea0003800000 */
[----:B------:R-:W-:Y:S02]  /*2ce0*/  FSEL R0, R129, RZ, !P1 ;  /* 0x000000ff81007208 */ /* 0x000fe40004800000 */
[----:B------:R-:W-:-:S03]  /*2cf0*/  IADD3 R128, PT, PT, R128, -0x1, RZ ;  /* 0xffffffff80807810 */ /* 0x000fc60007ffe0ff */
[C---:B------:R-:W-:Y:S01]  /*2d00*/  FADD.FTZ R129, -R0.reuse, R112 ;  /* 0x0000007000817221 */ /* 0x040fe20000010100 */
[----:B------:R-:W-:Y:S01]  /*2d10*/  FADD.FTZ R130, -R0, R113 ;  /* 0x0000007100827221 */ /* 0x000fe20000010100 */
[----:B------:R-:W-:Y:S01]  /*2d20*/  IMAD R128, R128, R3, RZ ;  /* 0x0000000380807224 */ /* 0x000fe200078e02ff */
[----:B------:R-:W0:Y:S01]  /*2d30*/  LDC.64 R112, c[0x0][0x428] ;  /* 0x00010a00ff707b82 */ /* 0x000e220000000a00 */
        /* <DEDUP_REMOVED lines=12> */
[C---:B------:R-:W-:Y:S01]  /*2e00*/  FMUL.FTZ R132, R167.reuse, R123 ;  /* 0x0000007ba7847220 */ /* 0x040fe20000410000 */
[C---:B------:R-:W-:Y:S01]  /*2e10*/  FMUL.FTZ R134, R167.reuse, R125 ;  /* 0x0000007da7867220 */ /* 0x040fe20000410000 */
[----:B------:R-:W-:Y:S01]  /*2e20*/  FMUL.FTZ R136, R167, R127 ;  /* 0x0000007fa7887220 */ /* 0x000fe20000410000 */
[C---:B------:R-:W-:Y:S01]  /*2e30*/  FADD.FTZ R120, -R0.reuse, R120 ;  /* 0x0000007800787221 */ /* 0x040fe20000010100 */
[C---:B------:R-:W-:Y:S01]  /*2e40*/  FADD.FTZ R121, -R0.reuse, R121 ;  /* 0x0000007900797221 */ /* 0x040fe20000010100 */
[C---:B------:R-:W-:Y:S01]  /*2e50*/  FADD.FTZ R122, -R0.reuse, R122 ;  /* 0x0000007a007a7221 */ /* 0x040fe20000010100 */
[C---:B------:R-:W-:Y:S01]  /*2e60*/  FADD.FTZ R124, -R0.reuse, R124 ;  /* 0x0000007c007c7221 */ /* 0x040fe20000010100 */
[C---:B------:R-:W-:Y:S01]  /*2e70*/  FADD.FTZ R126, -R0.reuse, R126 ;  /* 0x0000007e007e7221 */ /* 0x040fe20000010100 */
[C---:B------:R-:W-:Y:S01]  /*2e80*/  IADD3 R123, PT, PT, R3.reuse, 0x100, RZ ;  /* 0x00000100037b7810 */ /* 0x040fe20007ffe0ff */
[C---:B------:R-:W-:Y:S01]  /*2e90*/  FADD.FTZ R148, -R0.reuse, R119 ;  /* 0x0000007700947221 */ /* 0x040fe20000010100 */
[----:B------:R-:W-:Y:S01]  /*2ea0*/  IADD3 R125, PT, PT, R3, 0x200, RZ ;  /* 0x00000200037d7810 */ /* 0x000fe20007ffe0ff */
[----:B------:R-:W-:Y:S01]  /*2eb0*/  FMUL.FTZ R117, R167, R114 ;  /* 0x00000072a7757220 */ /* 0x000fe20000410000 */
[----:B------:R-:W-:Y:S01]  /*2ec0*/  IADD3 R127, PT, PT, R3, 0x300, RZ ;  /* 0x00000300037f7810 */ /* 0x000fe20007ffe0ff */
[C---:B------:R-:W-:Y:S01]  /*2ed0*/  FMUL.FTZ R119, R167.reuse, R116 ;  /* 0x00000074a7777220 */ /* 0x040fe20000410000 */
[C---:B------:R-:W-:Y:S01]  /*2ee0*/  FADD.FTZ R115, -R0.reuse, R115 ;  /* 0x0000007300737221 */ /* 0x040fe20000010100 */
[C---:B------:R-:W-:Y:S01]  /*2ef0*/  FADD.FTZ R151, -R0.reuse, R133 ;  /* 0x0000008500977221 */ /* 0x040fe20000010100 */
[C---:B------:R-:W-:Y:S01]  /*2f00*/  FADD.FTZ R153, -R0.reuse, R135 ;  /* 0x0000008700997221 */ /* 0x040fe20000010100 */
[C---:B------:R-:W-:Y:S01]  /*2f10*/  FADD.FTZ R155, -R0.reuse, R137 ;  /* 0x00000089009b7221 */ /* 0x040fe20000010100 */
[C---:B------:R-:W-:Y:S01]  /*2f20*/  FMUL.FTZ R129, R167.reuse, R129 ;  /* 0x00000081a7817220 */ /* 0x040fe20000410000 */
[C---:B------:R-:W-:Y:S01]  /*2f30*/  FMUL.FTZ R130, R167.reuse, R130 ;  /* 0x00000082a7827220 */ /* 0x040fe20000410000 */
[C---:B------:R-:W-:Y:S01]  /*2f40*/  FMUL.FTZ R116, R167.reuse, R131 ;  /* 0x00000083a7747220 */ /* 0x040fe20000410000 */
[C---:B------:R-:W-:Y:S01]  /*2f50*/  FADD.FTZ R118, -R0.reuse, R118 ;  /* 0x0000007600767221 */ /* 0x040fe20000010100 */
[C---:B------:R-:W-:Y:S01]  /*2f60*/  FADD.FTZ R156, -R0.reuse, R138 ;  /* 0x0000008a009c7221 */ /* 0x040fe20000010100 */
[C---:B------:R-:W-:Y:S01]  /*2f70*/  FMUL.FTZ R131, R167.reuse, R120 ;  /* 0x00000078a7837220 */ /* 0x040fe20000410000 */
[C---:B------:R-:W-:Y:S01]  /*2f80*/  FMUL.FTZ R128, R167.reuse, R121 ;  /* 0x00000079a7807220 */ /* 0x040fe20000410000 */
[C---:B------:R-:W-:Y:S01]  /*2f90*/  FMUL.FTZ R133, R167.reuse, R122 ;  /* 0x0000007aa7857220 */ /* 0x040fe20000410000 */
[C---:B------:R-:W-:Y:S01]  /*2fa0*/  FMUL.FTZ R135, R167.reuse, R124 ;  /* 0x0000007ca7877220 */ /* 0x040fe20000410000 */
[----:B------:R-:W-:Y:S01]  /*2fb0*/  FMUL.FTZ R137, R167, R126 ;  /* 0x0000007ea7897220 */ /* 0x000fe20000410000 */
[C---:B------:R-:W-:Y:S01]  /*2fc0*/  FADD.FTZ R164, -R0.reuse, R146 ;  /* 0x0000009200a47221 */ /* 0x040fe20000010100 */
[----:B------:R-:W-:Y:S01]  /*2fd0*/  FADD.FTZ R165, -R0, R147 ;  /* 0x0000009300a57221 */ /* 0x000fe20000010100 */
[----:B0-----:R-:W-:-:S04]  /*2fe0*/  IMAD.WIDE.U32 R120, R3, 0x10, R112 ;  /* 0x0000001003787825 */ /* 0x001fc800078e0070 */
[C---:B------:R-:W-:Y:S01]  /*2ff0*/  FADD.FTZ R157, -R0.reuse, R139 ;  /* 0x0000008b009d7221 */ /* 0x040fe20000010100 */
[C---:B------:R-:W-:Y:S01]  /*3000*/  FADD.FTZ R158, -R0.reuse, R140 ;  /* 0x0000008c009e7221 */ /* 0x040fe20000010100 */
[----:B------:R-:W-:Y:S01]  /*3010*/  FADD.FTZ R159, -R0, R141 ;  /* 0x0000008d009f7221 */ /* 0x000fe20000010100 */
[----:B------:R-:W-:-:S04]  /*3020*/  IMAD.WIDE.U32 R122, R123, 0x10, R112 ;  /* 0x000000107b7a7825 */ /* 0x000fc800078e0070 */
[C---:B------:R-:W-:Y:S01]  /*3030*/  FADD.FTZ R160, -R0.reuse, R142 ;  /* 0x0000008e00a07221 */ /* 0x040fe20000010100 */
[C---:B------:R-:W-:Y:S01]  /*3040*/  FADD.FTZ R161, -R0.reuse, R143 ;  /* 0x0000008f00a17221 */ /* 0x040fe20000010100 */
[----:B------:R-:W-:Y:S01]  /*3050*/  FADD.FTZ R162, -R0, R144 ;  /* 0x0000009000a27221 */ /* 0x000fe20000010100 */
[----:B------:R-:W-:-:S04]  /*3060*/  IMAD.WIDE.U32 R124, R125, 0x10, R112 ;  /* 0x000000107d7c7825 */ /* 0x000fc800078e0070 */
[----:B------:R-:W-:Y:S01]  /*3070*/  FADD.FTZ R163, -R0, R145 ;  /* 0x0000009100a37221 */ /* 0x000fe20000010100 */
[----:B------:R-:W-:Y:S01]  /*3080*/  FMUL.FTZ R0, R167, R115 ;  /* 0x00000073a7007220 */ /* 0x000fe20000410000 */
[----:B------:R-:W-:Y:S01]  /*3090*/  FFMA.FTZ R3, R130, R13, R45 ;  /* 0x0000000d82037223 */ /* 0x000fe2000001002d */
[----:B------:R-:W-:-:S04]  /*30a0*/  IMAD.WIDE.U32 R126, R127, 0x10, R112 ;  /* 0x000000107f7e7825 */ /* 0x000fc800078e0070 */
[----:B------:R-:W-:Y:S01]  /*30b0*/  FFMA.FTZ R113, R117, R14, R46 ;  /* 0x0000000e75717223 */ /* 0x000fe2000001002e */
        /* <DEDUP_REMOVED lines=66> */
[----:B------:R-:W-:-:S05]  /*34e0*/  F2FP.BF16.F32.PACK_AB R152, R146, R145 ;  /* 0x000000919298723e */ /* 0x000fca00000010ff */
[----:B------:R0:W-:Y:S02]  /*34f0*/  STG.E.128 desc[UR6][R126.64], R152 ;  /* 0x000000987e007986 */ /* 0x0001e4000c101d06 */
.L_x_11000:
[----:B0-----:R-:W0:Y:S01]  /*3500*/  LDC.64 R112, c[0x0][0x380] ;  /* 0x0000e000ff707b82 */ /* 0x001e220000000a00 */
[----:B------:R-:W-:Y:S01]  /*3510*/  UPLOP3.LUT UP0, UPT, UPT, UPT, UP0, 0x40, 0x4 ;  /* 0x000000000004789c */ /* 0x000fe20003f0e800 */
[----:B0-----:R-:W-:-:S04]  /*3520*/  IADD3 R2, PT, PT, R2, R112, RZ ;  /* 0x0000007002027210 */ /* 0x001fc80007ffe0ff */
[----:B------:R-:W-:-:S13]  /*3530*/  ISETP.GE.AND P0, PT, R2, R113, PT ;  /* 0x000000710200720c */ /* 0x000fda0003f06270 */
[----:B------:R-:W-:Y:S05]  /*3540*/  @!P0 BRA `(.L_x_11001) ;  /* 0xffffffcc00fc8947 */ /* 0x000fea000383ffff */
[----:B------:R-:W-:Y:S05]  /*3550*/  EXIT ;  /* 0x000000000000794d */ /* 0x000fea0003800000 */
.L_x_11002:
        /* <DEDUP_REMOVED lines=10> */
.L_x_27531:


//--------------------- .text._ZN10layer_norm13ln_fwd_kernelINS_13Kernel_traitsIf13__nv_bfloat16fS2_fjLj8192ELj1ELj1ELj8ELj16ENS_18Kernel_traits_baseILj8192EfS2_fS2_fjLj256EEEEELb1ELb0ELb0ELb0EEEvNS_9FwdParamsE --------------------------
	.section	.text._ZN10layer_norm13ln_fwd_kernelINS_13Kernel_traitsIf13__nv_bfloat16fS2_fjLj8192ELj1ELj1ELj8ELj16ENS_18Kernel_traits_baseILj8192EfS2_fS2_fjLj256EEEEELb1ELb0ELb0ELb0EEEvNS_9FwdParamsE,"ax",@progbits
	.align	128
        .global         _ZN10layer_norm13ln_fwd_kernelINS_13Kernel_traitsIf13__nv_bfloat16fS2_fjLj8192ELj1ELj1ELj8ELj16ENS_18Kernel_traits_baseILj8192EfS2_fS2_fjLj256EEEEELb1ELb0ELb0ELb0EEEvNS_9FwdParamsE
        .type           _ZN10layer_norm13ln_fwd_kernelINS_13Kernel_traitsIf13__nv_bfloat16fS2_fjLj8192ELj1ELj1ELj8ELj16ENS_18Kernel_traits_baseILj8192EfS2_fS2_fjLj256EEEEELb1ELb0ELb0ELb0EEEvNS_9FwdParamsE,@function
        .size           _ZN10layer_norm13ln_fwd_kernelINS_13Kernel_traitsIf13__nv_bfloat16fS2_fjLj8192ELj1ELj1ELj8ELj16ENS_18Kernel_traits_baseILj8192EfS2_fS2_fjLj256EEEEELb1ELb0ELb0ELb0EEEvNS_9FwdParamsE,(.L_x_27532 - _ZN10layer_norm13ln_fwd_kernelINS_13Kernel_traitsIf13__nv_bfloat16fS2_fjLj8192ELj1ELj1ELj8ELj16ENS_18Kernel_traits_baseILj8192EfS2_fS2_fjLj256EEEEELb1ELb0ELb0ELb0EEEvNS_9FwdParamsE)
        .other          _ZN10layer_norm13ln_fwd_kernelINS_13Kernel_traitsIf13__nv_bfloat16fS2_fjLj8192ELj1ELj1ELj8ELj16ENS_18Kernel_traits_baseILj8192EfS2_fS2_fjLj256EEEEELb1ELb0ELb0ELb0EEEvNS_9FwdParamsE,@"STO_CUDA_ENTRY STV_DEFAULT"
_ZN10layer_norm13ln_fwd_kernelINS_13Kernel_traitsIf13__nv_bfloat16fS2_fjLj8192ELj1ELj1ELj8ELj16ENS_18Kernel_traits_baseILj8192EfS2_fS2_fjLj256EEEEELb1ELb0ELb0ELb0EEEvNS_9FwdParamsE:
.text._ZN10layer_norm13ln_fwd_kernelINS_13Kernel_traitsIf13__nv_bfloat16fS2_fjLj8192ELj1ELj1ELj8ELj16ENS_18Kernel_traits_baseILj8192EfS2_fS2_fjLj256EEEEELb1ELb0ELb0ELb0EEEvNS_9FwdParamsE:
[----:B------:R-:W0:Y:S01]  /*0000*/  LDC R1, c[0x0][0x37c] ;  /* 0x0000df00ff017b82 */ /* 0x000e220000000800 */
[----:B------:R-:W1:Y:S07]  /*0010*/  LDCU.U8 UR4, c[0x0][0x464] ;  /* 0x00008c80ff0477ac */ /* 0x000e6e0008000000 */
[----:B------:R-:W2:Y:S01]  /*0020*/  LDC R0, c[0x0][0x458] ;  /* 0x00011600ff007b82 */ /* 0x000ea20000000800 */
[----:B0-----:R-:W-:Y:S01]  /*0030*/  VIADD R1, R1, 0xfffffff8 ;  /* 0xfffffff801017836 */ /* 0x001fe20000000000 */
[----:B------:R-:W0:Y:S01]  /*0040*/  LDCU.64 UR8, c[0x0][0x450] ;  /* 0x00008a00ff0877ac */ /* 0x000e220008000a00 */
[----:B------:R-:W3:Y:S05]  /*0050*/  LDCU.64 UR6, c[0x0][0x358] ;  /* 0x00006b00ff0677ac */ /* 0x000eea0008000a00 */
[----:B------:R-:W4:Y:S01]  /*0060*/  LDC R9, c[0x0][0x45c] ;  /* 0x00011700ff097b82 */ /* 0x000f220000000800 */
[----:B------:R-:W5:Y:S01]  /*0070*/  LDCU.64 UR10, c[0x0][0x438] ;  /* 0x00008700ff0a77ac */ /* 0x000f620008000a00 */
[----:B------:R-:W5:Y:S01]  /*0080*/  LDCU UR5, c[0x0][0x388] ;  /* 0x00007100ff0577ac */ /* 0x000f620008000800 */
[----:B-1----:R-:W-:Y:S01]  /*0090*/  ISETP.NE.AND P0, PT, RZ, UR4, PT ;  /* 0x00000004ff007c0c */ /* 0x002fe2000bf05270 */
[----:B0-----:R-:W-:Y:S01]  /*00a0*/  IMAD.U32 R4, RZ, RZ, UR8 ;  /* 0x00000008ff047e24 */ /* 0x001fe2000f8e00ff */
[----:B------:R-:W-:-:S11]  /*00b0*/  MOV R5, UR9 ;  /* 0x0000000900057c02 */ /* 0x000fd60008000f00 */
[----:B--2---:R-:W-:Y:S01]  /*00c0*/  @P0 IMAD.MOV.U32 R6, RZ, RZ, R0 ;  /* 0x000000ffff060224 */ /* 0x004fe200078e0000 */
        /* <DEDUP_REMOVED lines=12> */
[----:B---3--:R-:W-:-:S04]  /*0190*/  MOV R57, R2 ;  /* 0x0000000200397202 */ /* 0x008fc80000000f00 */
[----:B------:R-:W-:-:S05]  /*01a0*/  LOP3.LUT R11, R57, 0xff, RZ, 0x3c, !PT ;  /* 0x000000ff390b7812 */ /* 0x000fca00078e3cff */
[----:B------:R-:W-:Y:S01]  /*01b0*/  VIADD R11, R11, UR4 ;  /* 0x000000040b0b7c36 */ /* 0x000fe20008000000 */
[----:B--2---:R-:W-:Y:S02]  /*01c0*/  @P0 R2UR UR8, R4 ;  /* 0x00000000040802ca */ /* 0x004fe400000e0000 */
[----:B------:R-:W-:Y:S02]  /*01d0*/  @P0 R2UR UR9, R5 ;  /* 0x00000000050902ca */ /* 0x000fe400000e0000 */
[----:B0-----:R-:W-:Y:S02]  /*01e0*/  @P0 IADD3 R0, P1, PT, R6, R3, RZ ;  /* 0x0000000306000210 */ /* 0x001fe40007f3e0ff */
[----:B------:R-:W-:-:S03]  /*01f0*/  LOP3.LUT R3, R2, 0xe0, RZ, 0xc0, !PT ;  /* 0x000000e002037812 */ /* 0x000fc600078ec0ff */
        /* <DEDUP_REMOVED lines=9> */
[----:B------:R-:W-:Y:S02]  /*0290*/  UIADD3 UR12, UPT, UPT, UR9, -0x126145ec, URZ ;  /* 0xed9eba14090c7890 */ /* 0x000fe4000fffe0ff */
[----:B------:R-:W-:Y:S02]  /*02a0*/  UIADD3 UR13, UPT, UPT, UR8, 0x1715609d, URZ ;  /* 0x1715609d080d7890 */ /* 0x000fe4000fffe0ff */
[----:B------:R-:W-:Y:S02]  /*02b0*/  UIADD3 UR19, UPT, UPT, UR9, -0x56f99767, URZ ;  /* 0xa906689909137890 */ /* 0x000fe4000fffe0ff */
[----:B------:R-:W-:Y:S02]  /*02c0*/  UIADD3 UR18, UPT, UPT, UR8, -0x4ab325aa, URZ ;  /* 0xb54cda5608127890 */ /* 0x000fe4000fffe0ff */
[----:B------:R-:W-:Y:S02]  /*02d0*/  UIADD3 UR17, UPT, UPT, UR9, 0x646e171e, URZ ;  /* 0x646e171e09117890 */ /* 0x000fe4000fffe0ff */
[----:B------:R-:W-:-:S02]  /*02e0*/  UIADD3 UR26, UPT, UPT, UR8, 0x5384540f, URZ ;  /* 0x5384540f081a7890 */ /* 0x000fc4000fffe0ff */
[----:B------:R-:W-:Y:S02]  /*02f0*/  UIADD3 UR16, UPT, UPT, UR8, -0xe443238, URZ ;  /* 0xf1bbcdc808107890 */ /* 0x000fe4000fffe0ff */
[----:B------:R-:W-:Y:S02]  /*0300*/  UIADD3 UR20, UPT, UPT, UR9, -0x24c28bd8, URZ ;  /* 0xdb3d742809147890 */ /* 0x000fe4000fffe0ff */
        /* <DEDUP_REMOVED lines=44> */
.L_x_11004:
        /* <DEDUP_REMOVED lines=11> */
[----:B-1----:R-:W-:-:S03]  /*0680*/  @P1 IMAD.WIDE.U32 R12, R57, 0x20, R12 ;  /* 0x00000020390c1825 */ /* 0x002fc600078e000c */
[----:B------:R0:W5:Y:S01]  /*0690*/  @P0 LDG.E.128 R108, desc[UR6][R6.64+0x10] ;  /* 0x00001006066c0981 */ /* 0x000162000c1e1d00 */
[----:B------:R-:W-:-:S03]  /*06a0*/  @P1 VIADD R57, R57, 0x100 ;  /* 0x0000010039391836 */ /* 0x000fc60000000000 */
[----:B------:R0:W5:Y:S01]  /*06b0*/  @P1 LDG.E.128 R104, desc[UR6][R12.64] ;  /* 0x000000060c681981 */ /* 0x000162000c1e1d00 */
[C---:B--2---:R-:W-:Y:S01]  /*06c0*/  @P2 IMAD.WIDE.U32 R14, R57.reuse, 0x20, R14 ;  /* 0x00000020390e2825 */ /* 0x044fe200078e000e */
[----:B------:R-:W-:Y:S02]  /*06d0*/  @P2 IADD3 R57, PT, PT, R57, 0x100, RZ ;  /* 0x0000010039392810 */ /* 0x000fe40007ffe0ff */
        /* <DEDUP_REMOVED lines=22> */
.L_x_11005:
[----:B------:R-:W-:Y:S05]  /*0840*/  BSYNC.RECONVERGENT B0 ;  /* 0x0000000000007941 */ /* 0x000fea0003800200 */
.L_x_11003:
[----:B------:R-:W1:Y:S02]  /*0850*/  LDCU UR5, c[0x0][0x384] ;  /* 0x00007080ff0577ac */ /* 0x000e640008000800 */
[----:B-1----:R-:W-:-:S06]  /*0860*/  UISETP.GE.AND UP0, UPT, UR15, UR5, UPT ;  /* 0x000000050f00728c */ /* 0x002fcc000bf06270 */
[----:B------:R-:W-:-:S13]  /*0870*/  PLOP3.LUT P0, PT, PT, PT, UP0, 0x80, 0x8 ;  /* 0x000000000008781c */ /* 0x000fda0003f0f008 */
[----:B------:R-:W-:Y:S05]  /*0880*/  @P0 EXIT ;  /* 0x000000000000094d */ /* 0x000fea0003800000 */
[----:B0-----:R-:W0:Y:S01]  /*0890*/  LDC R5, c[0x0][0x360] ;  /* 0x0000d800ff057b82 */ /* 0x001e220000000800 */
[C---:B------:R-:W-:Y:S01]  /*08a0*/  IMAD R13, R10.reuse, -0x2daee0ad, RZ ;  /* 0xd2511f530a0d7824 */ /* 0x040fe200078e02ff */
[----:B------:R-:W-:Y:S01]  /*08b0*/  UIADD3 UR5, UPT, UPT, UR9, 0x32370b8f, URZ ;  /* 0x32370b8f09057890 */ /* 0x000fe2000fffe0ff */
[----:B------:R-:W1:Y:S01]  /*08c0*/  LDCU.64 UR10, c[0x0][0x3e0] ;  /* 0x00007c00ff0a77ac */ /* 0x000e620008000a00 */
[----:B------:R-:W-:Y:S02]  /*08d0*/  UPLOP3.LUT UP2, UPT, UPT, UPT, UPT, 0x40, 0x4 ;  /* 0x000000000004789c */ /* 0x000fe40003f4e870 */
[----:B-1----:R-:W-:Y:S01]  /*08e0*/  UISETP.NE.U32.AND UP0, UPT, UR10, URZ, UPT ;  /* 0x000000ff0a00728c */ /* 0x002fe2000bf05070 */
[----:B0-----:R-:W-:Y:S02]  /*08f0*/  IMAD R8, R5, UR15, R2 ;  /* 0x0000000f05087c24 */ /* 0x001fe4000f8e0202 */
[----:B------:R-:W-:Y:S01]  /*0900*/  IMAD.HI.U32 R5, R10, -0x2daee0ad, RZ ;  /* 0xd2511f530a057827 */ /* 0x000fe200078e00ff */
[----:B------:R-:W-:Y:S01]  /*0910*/  UISETP.NE.AND.EX UP0, UPT, UR11, URZ, UPT, UP0 ;  /* 0x000000ff0b00728c */ /* 0x000fe2000bf05300 */
[----:B------:R-:W0:Y:S02]  /*0920*/  LDCU.64 UR10, c[0x0][0x3a0] ;  /* 0x00007400ff0a77ac */ /* 0x000e240008000a00 */
[----:B------:R-:W-:Y:S01]  /*0930*/  IMAD.HI.U32 R4, R8, -0x326172a9, RZ ;  /* 0xcd9e8d5708047827 */ /* 0x000fe200078e00ff */
[----:B------:R-:W-:-:S03]  /*0940*/  LOP3.LUT R5, R5, UR9, RZ, 0x3c, !PT ;  /* 0x0000000905057c12 */ /* 0x000fc6000f8e3cff */
[----:B------:R-:W-:Y:S01]  /*0950*/  IMAD R7, R8, -0x326172a9, RZ ;  /* 0xcd9e8d5708077824 */ /* 0x000fe200078e02ff */
[----:B------:R-:W-:Y:S01]  /*0960*/  LOP3.LUT R4, R9, UR8, R4, 0x96, !PT ;  /* 0x0000000809047c12 */ /* 0x000fe2000f8e9604 */
[----:B------:R-:W-:-:S04]  /*0970*/  IMAD.HI.U32 R6, R5, -0x326172a9, RZ ;  /* 0xcd9e8d5705067827 */ /* 0x000fc800078e00ff */
[----:B------:R-:W-:Y:S01]  /*0980*/  IMAD.HI.U32 R12, R4, -0x2daee0ad, RZ ;  /* 0xd2511f53040c7827 */ /* 0x000fe200078e00ff */
[----:B------:R-:W-:-:S03]  /*0990*/  LOP3.LUT R6, R7, UR21, R6, 0x96, !PT ;  /* 0x0000001507067c12 */ /* 0x000fc6000f8e9606 */
        /* <DEDUP_REMOVED lines=15> */
[----:B------:R-:W-:Y:S02]  /*0a90*/  IMAD R13, R4, -0x2daee0ad, RZ ;  /* 0xd2511f53040d7824 */ /* 0x000fe400078e02ff */
[----:B------:R-:W-:Y:S02]  /*0aa0*/  IMAD R7, R7, -0x326172a9, RZ ;  /* 0xcd9e8d5707077824 */ /* 0x000fe400078e02ff */
        /* <DEDUP_REMOVED lines=8> */
[----:B------:R-:W1:Y:S02]  /*0b30*/  LDCU.64 UR12, c[0x0][0x380] ;  /* 0x00007000ff0c77ac */ /* 0x000e640008000a00 */
[----:B------:R-:W-:Y:S01]  /*0b40*/  IMAD R7, R12, -0x326172a9, RZ ;  /* 0xcd9e8d570c077824 */ /* 0x000fe200078e02ff */
[----:B------:R-:W-:Y:S01]  /*0b50*/  LOP3.LUT R5, R14, UR19, R5, 0x96, !PT ;  /* 0x000000130e057c12 */ /* 0x000fe2000f8e9605 */
[----:B------:R-:W-:Y:S01]  /*0b60*/  IMAD R14, R4, -0x2daee0ad, RZ ;  /* 0xd2511f53040e7824 */ /* 0x000fe200078e02ff */
[----:B------:R-:W2:Y:S01]  /*0b70*/  LDCU UR19, c[0x0][0x400] ;  /* 0x00008000ff1377ac */ /* 0x000ea20008000800 */
[----:B------:R-:W-:-:S04]  /*0b80*/  IMAD.HI.U32 R13, R6, -0x2daee0ad, RZ ;  /* 0xd2511f53060d7827 */ /* 0x000fc800078e00ff */
[C---:B------:R-:W-:Y:S01]  /*0b90*/  IMAD.HI.U32 R4, R5.reuse, -0x326172a9, RZ ;  /* 0xcd9e8d5705047827 */ /* 0x040fe200078e00ff */
[----:B------:R-:W-:Y:S01]  /*0ba0*/  LOP3.LUT R13, R14, UR17, R13, 0x96, !PT ;  /* 0x000000110e0d7c12 */ /* 0x000fe2000f8e960d */
[----:B------:R-:W3:Y:S02]  /*0bb0*/  LDCU UR17, c[0x0][0x388] ;  /* 0x00007100ff1177ac */ /* 0x000ee40008000800 */
[----:B------:R-:W-:Y:S01]  /*0bc0*/  IMAD R12, R5, -0x326172a9, RZ ;  /* 0xcd9e8d57050c7824 */ /* 0x000fe200078e02ff */
[----:B------:R-:W-:Y:S01]  /*0bd0*/  LOP3.LUT R4, R7, UR18, R4, 0x96, !PT ;  /* 0x0000001207047c12 */ /* 0x000fe2000f8e9604 */
[----:B------:R-:W-:Y:S01]  /*0be0*/  IMAD.HI.U32 R5, R13, -0x326172a9, RZ ;  /* 0xcd9e8d570d057827 */ /* 0x000fe200078e00ff */
[----:B------:R-:W4:Y:S03]  /*0bf0*/  LDCU.U8 UR18, c[0x0][0x410] ;  /* 0x00008200ff1277ac */ /* 0x000f260008000000 */
        /* <DEDUP_REMOVED lines=9> */
[----:B------:R-:W-:Y:S01]  /*0c90*/  IMAD.HI.U32 R4, R6, -0x326172a9, RZ ;  /* 0xcd9e8d5706047827 */ /* 0x000fe200078e00ff */
[----:B------:R-:W-:-:S03]  /*0ca0*/  ULOP3.LUT UR20, UR4, 0xff, URZ, 0xc0, !UPT ;  /* 0x000000ff04147892 */ /* 0x000fc6000f8ec0ff */
[----:B------:R-:W-:Y:S01]  /*0cb0*/  IMAD.HI.U32 R7, R12, -0x326172a9, RZ ;  /* 0xcd9e8d570c077827 */ /* 0x000fe200078e00ff */
[----:B------:R-:W-:-:S03]  /*0cc0*/  LOP3.LUT R13, R13, UR16, R4, 0x96, !PT ;  /* 0x000000100d0d7c12 */ /* 0x000fc6000f8e9604 */
[----:B------:R-:W-:Y:S02]  /*0cd0*/  IMAD R4, R6, -0x326172a9, RZ ;  /* 0xcd9e8d5706047824 */ /* 0x000fe400078e02ff */
[----:B------:R-:W-:Y:S02]  /*0ce0*/  IMAD R5, R5, -0x2daee0ad, RZ ;  /* 0xd2511f5305057824 */ /* 0x000fe400078e02ff */
[----:B------:R-:W-:Y:S01]  /*0cf0*/  IMAD.HI.U32 R6, R13, -0x2daee0ad, RZ ;  /* 0xd2511f530d067827 */ /* 0x000fe200078e00ff */
[----:B------:R-:W-:-:S03]  /*0d00*/  LOP3.LUT R7, R4, UR27, R7, 0x96, !PT ;  /* 0x0000001b04077c12 */ /* 0x000fc6000f8e9607 */
[----:B------:R-:W-:Y:S01]  /*0d10*/  IMAD.MOV R4, RZ, RZ, -R3 ;  /* 0x000000ffff047224 */ /* 0x000fe200078e0a03 */
[----:B------:R-:W-:Y:S01]  /*0d20*/  LOP3.LUT R6, R5, UR28, R6, 0x96, !PT ;  /* 0x0000001c05067c12 */ /* 0x000fe2000f8e9606 */
[----:B------:R-:W-:Y:S01]  /*0d30*/  IMAD.SHL.U32 R3, R2, 0x20, RZ ;  /* 0x0000002002037824 */ /* 0x000fe200078e00ff */
[----:B------:R-:W-:Y:S02]  /*0d40*/  LOP3.LUT R5, R0, 0x3, RZ, 0xc0, !PT ;  /* 0x0000000300057812 */ /* 0x000fe400078ec0ff */
[----:B------:R-:W-:Y:S01]  /*0d50*/  VIADDMNMX R2, R4, UR20, RZ, !PT ;  /* 0x0000001404027c46 */ /* 0x000fe2000f8001ff */
[----:B------:R-:W-:Y:S01]  /*0d60*/  IMAD R4, R12, -0x326172a9, RZ ;  /* 0xcd9e8d570c047824 */ /* 0x000fe200078e02ff */
[----:B------:R-:W-:Y:S02]  /*0d70*/  LOP3.LUT R3, R3, 0x3e0, RZ, 0xc0, !PT ;  /* 0x000003e003037812 */ /* 0x000fe400078ec0ff */
[----:B------:R-:W-:Y:S02]  /*0d80*/  VIMNMX R2, PT, PT, R2, 0x20, PT ;  /* 0x0000002002027848 */ /* 0x000fe40003fe0100 */
[----:B------:R-:W-:-:S02]  /*0d90*/  IADD3 R3, PT, PT, RZ, -R3, RZ ;  /* 0x80000003ff037210 */ /* 0x000fc40007ffe0ff */
[----:B------:R-:W-:Y:S02]  /*0da0*/  LEA R2, R2, UR5, 0x3 ;  /* 0x0000000502027c11 */ /* 0x000fe4000f8e18ff */
[----:B------:R-:W-:Y:S02]  /*0db0*/  VIADDMNMX R3, R3, UR20, RZ, !PT ;  /* 0x0000001403037c46 */ /* 0x000fe4000f8001ff */
[----:B------:R-:W-:Y:S02]  /*0dc0*/  I2FP.F32.U32 R2, R2 ;  /* 0x0000000200027245 */ /* 0x000fe40000201000 */
[----:B------:R-:W-:Y:S01]  /*0dd0*/  VIMNMX R125, PT, PT, R3, 0x20, PT ;  /* 0x00000020037d7848 */ /* 0x000fe20003fe0100 */
[----:B------:R-:W-:-:S03]  /*0de0*/  IMAD.MOV.U32 R3, RZ, RZ, RZ ;  /* 0x000000ffff037224 */ /* 0x000fc600078e00ff */
[----:B------:R-:W0:Y:S01]  /*0df0*/  MUFU.RCP R2, R2 ;  /* 0x0000000200027308 */ /* 0x000e220000001000 */
[----:B------:R-:W-:Y:S01]  /*0e00*/  LEA R125, R125, UR5, 0x3 ;  /* 0x000000057d7d7c11 */ /* 0x000fe2000f8e18ff */
[----:B0-----:R0:W-:Y:S02]  /*0e10*/  STL [R1], R2 ;  /* 0x0000000201007387 */ /* 0x0011e40000100800 */
[----:B01234-:R-:W-:-:S07]  /*0e20*/  IMAD R2, R13, -0x2daee0ad, RZ ;  /* 0xd2511f530d027824 */ /* 0x01ffce00078e02ff */
.L_x_11353:
[----:B0-----:R-:W0:Y:S01]  /*0e30*/  @UP0 LDCU.64 UR4, c[0x0][0x3e0] ;  /* 0x00007c00ff0407ac */ /* 0x001e220008000a00 */
[----:B------:R-:W-:Y:S01]  /*0e40*/  PLOP3.LUT P0, PT, PT, PT, UP0, 0x80, 0x8 ;  /* 0x000000000008781c */ /* 0x000fe20003f0f008 */
[----:B0-----:R-:W-:-:S06]  /*0e50*/  @UP0 UIMAD.WIDE UR4, UR15, 0x2, UR4 ;  /* 0x000000020f0408a5 */ /* 0x001fcc000f8e0204 */
[----:B-1234-:R-:W-:Y:S01]  /*0e60*/  IMAD.U32 R80, RZ, RZ, UR4 ;  /* 0x00000004ff507e24 */ /* 0x01efe2000f8e00ff */
[----:B------:R-:W-:-:S05]  /*0e70*/  MOV R81, UR5 ;  /* 0x0000000500517c02 */ /* 0x000fca0008000f00 */
[----:B------:R-:W2:Y:S01]  /*0e80*/  @P0 LDG.E.U16 R80, desc[UR6][R80.64] ;  /* 0x0000000650500981 */ /* 0x000ea2000c1e1500 */
[----:B------:R-:W-:Y:S01]  /*0e90*/  PLOP3.LUT P0, PT, PT, PT, UP0, 0x80, 0x8 ;  /* 0x000000000008781c */ /* 0x000fe20003f0f008 */
[----:B------:R-:W-:Y:S01]  /*0ea0*/  UIMAD UR4, UR15, UR17, URZ ;  /* 0x000000110f0472a4 */ /* 0x000fe2000f8e02ff */
[----:B------:R-:W-:Y:S01]  /*0eb0*/  ISETP.GE.U32.AND P1, PT, R11, 0x100, PT ;  /* 0x000001000b00780c */ /* 0x000fe20003f26070 */
[----:B------:R-:W0:Y:S01]  /*0ec0*/  S2R R82, SR_TID.X ;  /* 0x0000000000527919 */ /* 0x000e220000002100 */
[----:B------:R-:W-:Y:S01]  /*0ed0*/  BSSY.RECONVERGENT B0, `(.L_x_11006) ;  /* 0x000062d000007945 */ /* 0x000fe20003800200 */
[----:B------:R-:W-:Y:S01]  /*0ee0*/  USHF.R.S32.HI UR5, URZ, 0x1f, UR4 ;  /* 0x0000001fff057899 */ /* 0x000fe20008011404 */
[----:B------:R-:W-:-:S03]  /*0ef0*/  P2R R121, PR, RZ, 0x2 ;  /* 0x00000002ff797803 */ /* 0x000fc60000000000 */
[----:B------:R-:W-:-:S03]  /*0f00*/  ULEA.HI UR5, UR5, UR4, URZ, 0x3 ;  /* 0x0000000405057291 */ /* 0x000fc6000f8f18ff */
[----:B------:R-:W-:-:S03]  /*0f10*/  UMOV UR4, 0x3f800000 ;  /* 0x3f80000000047882 */ /* 0x000fc60000000000 */
[----:B------:R-:W-:-:S05]  /*0f20*/  IMAD.U32 R0, RZ, RZ, UR5 ;  /* 0x00000005ff007e24 */ /* 0x000fca000f8e00ff */
[----:B0-----:R-:W-:-:S05]  /*0f30*/  LEA.HI.SX32 R0, R0, R82, 0x1d ;  /* 0x0000005200007211 */ /* 0x001fca00078feaff */
[----:B------:R-:W-:Y:S01]  /*0f40*/  IMAD.MOV.U32 R92, RZ, RZ, R0 ;  /* 0x000000ffff5c7224 */ /* 0x000fe200078e0000 */
[----:B--2---:R-:W-:-:S13]  /*0f50*/  @P0 R2UR UR20, R80 ;  /* 0x00000000501402ca */ /* 0x004fda00000e0000 */
[----:B------:R-:W-:Y:S01]  /*0f60*/  @UP0 USHF.L.U32 UR4, UR20, 0x10, URZ ;  /* 0x0000001014040899 */ /* 0x000fe200080006ff */
[----:B------:R-:W-:Y:S11]  /*0f70*/  @!P1 BRA `(.L_x_11007) ;  /* 0x0000006000889947 */ /* 0x000ff60003800000 */
        /* <DEDUP_REMOVED lines=9> */
[----:B------:R-:W5:Y:S01]  /*1010*/  LDG.E.128 R84, desc[UR6][R84.64+0x10] ;  /* 0x0000100654547981 */ /* 0x000f62000c1e1d00 */
[----:B------:R-:W-:Y:S01]  /*1020*/  ISETP.NE.AND P0, PT, R5, 0x1, PT ;  /* 0x000000010500780c */ /* 0x000fe20003f05270 */
[----:B------:R-:W-:Y:S01]  /*1030*/  BSSY.RECONVERGENT B1, `(.L_x_11009) ;  /* 0x000005a000017945 */ /* 0x000fe20003800200 */
[----:B------:R-:W-:Y:S02]  /*1040*/  HFMA2 R94, -RZ, RZ, 0, 1.1920928955078125e-07 ;  /* 0x00000002ff5e7431 */ /* 0x000fe400000001ff */
[----:B------:R-:W-:Y:S02]  /*1050*/  IMAD.MOV.U32 R95, RZ, RZ, R4 ;  /* 0x000000ffff5f7224 */ /* 0x000fe400078e0004 */
[----:B------:R-:W-:-:S07]  /*1060*/  IMAD.MOV.U32 R92, RZ, RZ, R2 ;  /* 0x000000ffff5c7224 */ /* 0x000fce00078e0002 */
[----:B0-----:R-:W-:Y:S05]  /*1070*/  @!P0 BRA `(.L_x_11010) ;  /* 0x0000000400548947 */ /* 0x001fea0003800000 */
[----:B------:R-:W-:-:S04]  /*1080*/  MOV R92, 0x2 ;  /* 0x00000002005c7802 */ /* 0x000fc80000000f00 */
[----:B------:R-:W-:-:S05]  /*1090*/  VIADDMNMX.U32 R92, R5, 0xfffffffe, R92, PT ;  /* 0xfffffffe055c7846 */ /* 0x000fca000380005c */
[----:B------:R-:W-:-:S04]  /*10a0*/  IMAD.SHL.U32 R94, R92, 0x4, RZ ;  /* 0x000000045c5e7824 */ /* 0x000fc800078e00ff */
[----:B------:R-:W0:Y:S02]  /*10b0*/  LDC R92, c[0x2][R94] ;  /* 0x008000005e5c7b82 */ /* 0x000e240000000800 */
[----:B0-----:R-:W-:-:S04]  /*10c0*/  SHF.R.S32.HI R93, RZ, 0x1f, R92 ;  /* 0x0000001fff5d7819 */ /* 0x001fc8000001145c */
.L_x_27364:
[----:B------:R-:W-:Y:S05]  /*10d0*/  BRX R92 -0x10e0                                        (*"BRANCH_TARGETS .L_x_27365,.L_x_27366,.L_x_27367"*) ;  /* 0xffffffec5cc87949 */ /* 0x000fea000383ffff */
.L_x_27367:
[----:B------:R-:W-:Y:S01]  /*10e0*/  VIADD R94, R5, 0x1 ;  /* 0x00000001055e7836 */ /* 0x000fe20000000000 */
[----:B------:R-:W-:Y:S01]  /*10f0*/  MOV R92, R2 ;  /* 0x00000002005c7202 */ /* 0x000fe20000000f00 */
[----:B------:R-:W-:Y:S01]  /*1100*/  IMAD.MOV.U32 R95, RZ, RZ, R7 ;  /* 0x000000ffff5f7224 */ /* 0x000fe200078e0007 */
[----:B------:R-:W-:Y:S06]  /*1110*/  BRA `(.L_x_11010) ;  /* 0x00000004002c7947 */ /* 0x000fec0003800000 */
.L_x_27365:
[----:B------:R-:W-:Y:S02]  /*1120*/  HFMA2 R94, -RZ, RZ, 0, 1.78813934326171875e-07 ;  /* 0x00000003ff5e7431 */ /* 0x000fe400000001ff */
[----:B------:R-:W-:Y:S02]  /*1130*/  IMAD.MOV.U32 R92, RZ, RZ, R2 ;  /* 0x000000ffff5c7224 */ /* 0x000fe400078e0002 */
[----:B------:R-:W-:Y:S01]  /*1140*/  IMAD.MOV.U32 R95, RZ, RZ, R6 ;  /* 0x000000ffff5f7224 */ /* 0x000fe200078e0006 */
[----:B------:R-:W-:Y:S06]  /*1150*/  BRA `(.L_x_11010) ;  /* 0x00000004001c7947 */ /* 0x000fec0003800000 */
.L_x_27366:
        /* <DEDUP_REMOVED lines=13> */
.L_x_11012:
[----:B------:R-:W-:Y:S05]  /*1230*/  BSYNC.RECONVERGENT B2 ;  /* 0x0000000000027941 */ /* 0x000fea0003800200 */
.L_x_11011:
        /* <DEDUP_REMOVED lines=50> */
[----:B------:R-:W-:-:S04]  /*1560*/  UIADD3 UR5, UPT, UPT, UR8, -0x700cb87f, URZ ;  /* 0x8ff3478108057890 */ /* 0x000fc8000fffe0ff */
[----:B------:R-:W-:Y:S01]  /*1570*/  LOP3.LUT R93, R4, UR16, R93, 0x96, !PT ;  /* 0x00000010045d7c12 */ /* 0x000fe2000f8e965d */
[----:B------:R-:W-:-:S05]  /*1580*/  IMAD.WIDE.U32 R4, R5, -0x326172a9, RZ ;  /* 0xcd9e8d5705047825 */ /* 0x000fca00078e00ff */
[----:B------:R-:W-:Y:S01]  /*1590*/  LOP3.LUT R7, R92, UR5, R5, 0x96, !PT ;  /* 0x000000055c077c12 */ /* 0x000fe2000f8e9605 */
[----:B------:R-:W-:Y:S01]  /*15a0*/  UIADD3 UR5, UPT, UPT, UR9, -0x695add53, URZ ;  /* 0x96a522ad09057890 */ /* 0x000fe2000fffe0ff */
[----:B------:R-:W-:-:S05]  /*15b0*/  IMAD.WIDE.U32 R92, R93, -0x2daee0ad, RZ ;  /* 0xd2511f535d5c7825 */ /* 0x000fca00078e00ff */
[----:B------:R-:W-:-:S07]  /*15c0*/  LOP3.LUT R6, R6, UR5, R93, 0x96, !PT ;  /* 0x0000000506067c12 */ /* 0x000fce000f8e965d */
.L_x_11010:
[----:B------:R-:W-:Y:S05]  /*15d0*/  BSYNC.RECONVERGENT B1 ;  /* 0x0000000000017941 */ /* 0x000fea0003800200 */
.L_x_11009:
[----:B------:R-:W0:Y:S01]  /*15e0*/  LDC R93, c[0x0][0x408] ;  /* 0x00010200ff5d7b82 */ /* 0x000e220000000800 */
[----:B------:R-:W-:Y:S01]  /*15f0*/  I2FP.F32.U32 R2, R95 ;  /* 0x0000005f00027245 */ /* 0x000fe20000201000 */
[----:B------:R-:W-:Y:S01]  /*1600*/  IMAD.MOV.U32 R115, RZ, RZ, 0x2f800000 ;  /* 0x2f800000ff737424 */ /* 0x000fe200078e00ff */
[----:B-----5:R-:W-:Y:S01]  /*1610*/  SHF.L.U32 R95, R80, 0x10, RZ ;  /* 0x00000010505f7819 */ /* 0x020fe200000006ff */
[----:B------:R-:W-:Y:S01]  /*1620*/  BSSY.RECONVERGENT B1, `(.L_x_11013) ;  /* 0x0000060000017945 */ /* 0x000fe20003800200 */
[----:B------:R-:W-:Y:S01]  /*1630*/  ISETP.NE.AND P1, PT, R94, 0x1, PT ;  /* 0x000000015e00780c */ /* 0x000fe20003f25270 */
[----:B------:R-:W-:Y:S02]  /*1640*/  FFMA.FTZ R5, R2, R115, 1.1641532182693481445e-10 ;  /* 0x2f00000002057423 */ /* 0x000fe40000010073 */
[----:B------:R-:W1:Y:S01]  /*1650*/  LDC R114, c[0x0][0x404] ;  /* 0x00010100ff727b82 */ /* 0x000e620000000800 */
[----:B------:R-:W-:Y:S01]  /*1660*/  FMUL.FTZ R2, R95, UR4 ;  /* 0x000000045f027c20 */ /* 0x000fe20008410000 */
[----:B------:R-:W-:-:S03]  /*1670*/  IMAD.MOV.U32 R95, RZ, RZ, 0x2 ;  /* 0x00000002ff5f7424 */ /* 0x000fc600078e00ff */
[----:B0-----:R-:W-:Y:S01]  /*1680*/  FMUL.FTZ R2, R2, R93 ;  /* 0x0000005d02027220 */ /* 0x001fe20000410000 */
[----:B-1----:R-:W-:-:S04]  /*1690*/  FSETP.GTU.FTZ.AND P0, PT, R5, R114, PT ;  /* 0x000000720500720b */ /* 0x002fc80003f1c000 */
[----:B------:R-:W-:Y:S02]  /*16a0*/  FSEL R5, R2, RZ, !P0 ;  /* 0x000000ff02057208 */ /* 0x000fe40004000000 */
[----:B------:R-:W-:-:S03]  /*16b0*/  PLOP3.LUT P0, PT, P0, PT, PT, 0x8, 0x80 ;  /* 0x000000000080781c */ /* 0x000fc6000070e170 */
[--C-:B------:R-:W-:Y:S01]  /*16c0*/  FADD.FTZ R12, R12, R5.reuse ;  /* 0x000000050c0c7221 */ /* 0x100fe20000010000 */
[----:B------:R-:W-:Y:S01]  /*16d0*/  PRMT R5, R80, 0x7632, R5 ;  /* 0x0000763250057816 */ /* 0x000fe20000000005 */
[----:B------:R-:W-:Y:S01]  /*16e0*/  IMAD.MOV.U32 R80, RZ, RZ, R4 ;  /* 0x000000ffff507224 */ /* 0x000fe200078e0004 */
        /* <DEDUP_REMOVED lines=10> */
.L_x_11015:
        /* <DEDUP_REMOVED lines=13> */
.L_x_11017:
[----:B------:R-:W-:Y:S05]  /*1860*/  BSYNC.RECONVERGENT B2 ;  /* 0x0000000000027941 */ /* 0x000fea0003800200 */
.L_x_11016:
        /* <DEDUP_REMOVED lines=59> */
.L_x_11014:
[----:B------:R-:W-:Y:S05]  /*1c20*/  BSYNC.RECONVERGENT B1 ;  /* 0x0000000000017941 */ /* 0x000fea0003800200 */
.L_x_11013:
        /* <DEDUP_REMOVED lines=22> */
.L_x_11020:
        /* <DEDUP_REMOVED lines=13> */
.L_x_11022:
[----:B------:R-:W-:Y:S05]  /*1e60*/  BSYNC.RECONVERGENT B2 ;  /* 0x0000000000027941 */ /* 0x000fea0003800200 */
.L_x_11021:
        /* <DEDUP_REMOVED lines=54> */
[----:B------:R-:W-:-:S04]  /*21d0*/  IMAD.WIDE.U32 R94, R95, -0x2daee0ad, RZ ;  /* 0xd2511f535f5e7825 */ /* 0x000fc800078e00ff */
[----:B------:R-:W-:Y:S01]  /*21e0*/  IMAD.MOV.U32 R5, RZ, RZ, R92 ;  /* 0x000000ffff057224 */ /* 0x000fe200078e005c */
[----:B------:R-:W-:Y:S02]  /*21f0*/  LOP3.LUT R6, R6, UR5, R95, 0x96, !PT ;  /* 0x0000000506067c12 */ /* 0x000fe4000f8e965f */
[----:B------:R-:W-:-:S07]  /*2200*/  MOV R92, R94 ;  /* 0x0000005e005c7202 */ /* 0x000fce0000000f00 */
.L_x_11019:
[----:B------:R-:W-:Y:S05]  /*2210*/  BSYNC.RECONVERGENT B1 ;  /* 0x0000000000017941 */ /* 0x000fea0003800200 */
.L_x_11018:
[----:B------:R-:W-:Y:S01]  /*2220*/  I2FP.F32.U32 R80, R5 ;  /* 0x0000000500507245 */ /* 0x000fe20000201000 */
[----:B------:R-:W-:Y:S01]  /*2230*/  IMAD.U32 R94, R81, 0x10000, RZ ;  /* 0x00010000515e7824 */ /* 0x000fe200078e00ff */
[----:B------:R-:W-:Y:S01]  /*2240*/  ISETP.NE.AND P2, PT, R112, 0x1, PT ;  /* 0x000000017000780c */ /* 0x000fe20003f45270 */
[----:B------:R-:W-:Y:S02]  /*2250*/  BSSY.RECONVERGENT B1, `(.L_x_11023) ;  /* 0x000005d000017945 */ /* 0x000fe40003800200 */
[----:B------:R-:W-:Y:S01]  /*2260*/  FFMA.FTZ R5, R80, R115, 1.1641532182693481445e-10 ;  /* 0x2f00000050057423 */ /* 0x000fe20000010073 */
[----:B------:R-:W-:-:S04]  /*2270*/  FMUL.FTZ R94, R94, UR4 ;  /* 0x000000045e5e7c20 */ /* 0x000fc80008410000 */
[----:B------:R-:W-:Y:S01]  /*2280*/  FMUL.FTZ R94, R94, R93 ;  /* 0x0000005d5e5e7220 */ /* 0x000fe20000410000 */
[----:B------:R-:W-:-:S04]  /*2290*/  FSETP.GTU.FTZ.AND P1, PT, R5, R114, PT ;  /* 0x000000720500720b */ /* 0x000fc80003f3c000 */
[----:B------:R-:W-:Y:S01]  /*22a0*/  FSEL R5, R94, RZ, !P1 ;  /* 0x000000ff5e057208 */ /* 0x000fe20004800000 */
[----:B------:R-:W-:Y:S01]  /*22b0*/  HFMA2 R94, -RZ, RZ, 0, 1.1920928955078125e-07 ;  /* 0x00000002ff5e7431 */ /* 0x000fe200000001ff */
        /* <DEDUP_REMOVED lines=13> */
.L_x_11025:
        /* <DEDUP_REMOVED lines=13> */
.L_x_11027:
[----:B------:R-:W-:Y:S05]  /*2460*/  BSYNC.RECONVERGENT B2 ;  /* 0x0000000000027941 */ /* 0x000fea0003800200 */
.L_x_11026:
        /* <DEDUP_REMOVED lines=54> */
[----:B------:R-:W-:-:S04]  /*27d0*/  IMAD.WIDE.U32 R80, R95, -0x2daee0ad, RZ ;  /* 0xd2511f535f507825 */ /* 0x000fc800078e00ff */
[----:B------:R-:W-:Y:S01]  /*27e0*/  IMAD.MOV.U32 R94, RZ, RZ, RZ ;  /* 0x000000ffff5e7224 */ /* 0x000fe200078e00ff */
[----:B------:R-:W-:Y:S01]  /*27f0*/  LOP3.LUT R6, R6, UR5, R81, 0x96, !PT ;  /* 0x0000000506067c12 */ /* 0x000fe2000f8e9651 */
[----:B------:R-:W-:Y:S01]  /*2800*/  IMAD.MOV.U32 R81, RZ, RZ, R92 ;  /* 0x000000ffff517224 */ /* 0x000fe200078e005c */
[----:B------:R-:W-:-:S07]  /*2810*/  MOV R92, R80 ;  /* 0x00000050005c7202 */ /* 0x000fce0000000f00 */
.L_x_11024:
[----:B------:R-:W-:Y:S05]  /*2820*/  BSYNC.RECONVERGENT B1 ;  /* 0x0000000000017941 */ /* 0x000fea0003800200 */
.L_x_11023:
        /* <DEDUP_REMOVED lines=22> */
.L_x_11030:
        /* <DEDUP_REMOVED lines=13> */
.L_x_11032:
[----:B------:R-:W-:Y:S05]  /*2a60*/  BSYNC.RECONVERGENT B2 ;  /* 0x0000000000027941 */ /* 0x000fea0003800200 */
.L_x_11031:
        /* <DEDUP_REMOVED lines=56> */
[----:B------:R-:W-:Y:S01]  /*2df0*/  LOP3.LUT R6, R6, UR5, R81, 0x96, !PT ;  /* 0x0000000506067c12 */ /* 0x000fe2000f8e9651 */
[----:B------:R-:W-:-:S07]  /*2e00*/  IMAD.MOV.U32 R92, RZ, RZ, R80 ;  /* 0x000000ffff5c7224 */ /* 0x000fce00078e0050 */
.L_x_11029:
[----:B------:R-:W-:Y:S05]  /*2e10*/  BSYNC.RECONVERGENT B1 ;  /* 0x0000000000017941 */ /* 0x000fea0003800200 */
.L_x_11028:
        /* <DEDUP_REMOVED lines=23> */
.L_x_11035:
        /* <DEDUP_REMOVED lines=13> */
.L_x_11037:
[----:B------:R-:W-:Y:S05]  /*3060*/  BSYNC.RECONVERGENT B2 ;  /* 0x0000000000027941 */ /* 0x000fea0003800200 */
.L_x_11036:
        /* <DEDUP_REMOVED lines=58> */
.L_x_11034:
[----:B------:R-:W-:Y:S05]  /*3410*/  BSYNC.RECONVERGENT B1 ;  /* 0x0000000000017941 */ /* 0x000fea0003800200 */
.L_x_11033:
        /* <DEDUP_REMOVED lines=22> */
.L_x_11040:
        /* <DEDUP_REMOVED lines=13> */
.L_x_11042:
[----:B------:R-:W-:Y:S05]  /*3650*/  BSYNC.RECONVERGENT B2 ;  /* 0x0000000000027941 */ /* 0x000fea0003800200 */
.L_x_11041:
        /* <DEDUP_REMOVED lines=58> */
.L_x_11039:
[----:B------:R-:W-:Y:S05]  /*3a00*/  BSYNC.RECONVERGENT B1 ;  /* 0x0000000000017941 */ /* 0x000fea0003800200 */
.L_x_11038:
        /* <DEDUP_REMOVED lines=23> */
.L_x_11045:
        /* <DEDUP_REMOVED lines=15> */
.L_x_11047:
[----:B------:R-:W-:Y:S05]  /*3c70*/  BSYNC.RECONVERGENT B2 ;  /* 0x0000000000027941 */ /* 0x000fea0003800200 */
.L_x_11046:
        /* <DEDUP_REMOVED lines=54> */
[----:B------:R-:W-:Y:S01]  /*3fe0*/  HFMA2 R5, -RZ, RZ, 0, 0 ;  /* 0x00000000ff057431 */ /* 0x000fe200000001ff */
[----:B------:R-:W-:Y:S01]  /*3ff0*/  LOP3.LUT R6, R6, UR5, R81, 0x96, !PT ;  /* 0x0000000506067c12 */ /* 0x000fe2000f8e9651 */
[----:B------:R-:W-:Y:S02]  /*4000*/  IMAD.MOV.U32 R81, RZ, RZ, R92 ;  /* 0x000000ffff517224 */ /* 0x000fe400078e005c */
[----:B------:R-:W-:-:S07]  /*4010*/  IMAD.MOV.U32 R92, RZ, RZ, R80 ;  /* 0x000000ffff5c7224 */ /* 0x000fce00078e0050 */
.L_x_11044:
[----:B------:R-:W-:Y:S05]  /*4020*/  BSYNC.RECONVERGENT B1 ;  /* 0x0000000000017941 */ /* 0x000fea0003800200 */
.L_x_11043:
        /* <DEDUP_REMOVED lines=10> */
.L_x_11008:
        /* <DEDUP_REMOVED lines=16> */
.L_x_11051:
        /* <DEDUP_REMOVED lines=13> */
.L_x_11053:
[----:B------:R-:W-:Y:S05]  /*42a0*/  BSYNC.RECONVERGENT B2 ;  /* 0x0000000000027941 */ /* 0x000fea0003800200 */
.L_x_11052:
        /* <DEDUP_REMOVED lines=48> */
[----:B------:R-:W-:Y:S01]  /*45b0*/  LOP3.LUT R13, R14, UR5, R7, 0x96, !PT ;  /* 0x000000050e0d7c12 */ /* 0x000fe2000f8e9607 */
[----:B------:R-:W-:-:S03]  /*45c0*/  UIADD3 UR5, UPT, UPT, UR8, -0x700cb87f, URZ ;  /* 0x8ff3478108057890 */ /* 0x000fc6000fffe0ff */
        /* <DEDUP_REMOVED lines=8> */
.L_x_11050:
[----:B------:R-:W-:Y:S05]  /*4650*/  BSYNC.RECONVERGENT B1 ;  /* 0x0000000000017941 */ /* 0x000fea0003800200 */
.L_x_11049:
[----:B------:R-:W0:Y:S01]  /*4660*/  LDC R93, c[0x0][0x404] ;  /* 0x00010100ff5d7b82 */ /* 0x000e220000000800 */
[----:B------:R-:W-:Y:S01]  /*4670*/  ISETP.NE.AND P0, PT, R13, 0x1, PT ;  /* 0x000000010d00780c */ /* 0x000fe20003f05270 */
[----:B------:R-:W-:Y:S01]  /*4680*/  HFMA2 R86, -RZ, RZ, 0.1171875, 0 ;  /* 0x2f800000ff567431 */ /* 0x000fe200000001ff */
[----:B------:R-:W-:Y:S01]  /*4690*/  I2FP.F32.U32 R5, R12 ;  /* 0x0000000c00057245 */ /* 0x000fe20000201000 */
[----:B------:R-:W-:Y:S01]  /*46a0*/  BSSY.RECONVERGENT B1, `(.L_x_11054) ;  /* 0x000005c000017945 */ /* 0x000fe20003800200 */
[----:B------:R-:W-:-:S03]  /*46b0*/  IMAD.MOV.U32 R15, RZ, RZ, 0x2 ;  /* 0x00000002ff0f7424 */ /* 0x000fc600078e00ff */
[----:B------:R-:W1:Y:S01]  /*46c0*/  LDC R87, c[0x0][0x408] ;  /* 0x00010200ff577b82 */ /* 0x000e620000000800 */
[----:B------:R-:W-:Y:S01]  /*46d0*/  FFMA.FTZ R2, R5, R86, 1.1641532182693481445e-10 ;  /* 0x2f00000005027423 */ /* 0x000fe20000010056 */
[C---:B-----5:R-:W-:Y:S01]  /*46e0*/  IMAD.U32 R5, R80.reuse, 0x10000, RZ ;  /* 0x0001000050057824 */ /* 0x060fe200078e00ff */
[----:B------:R-:W-:-:S03]  /*46f0*/  PRMT R80, R80, 0x7632, R80 ;  /* 0x0000763250507816 */ /* 0x000fc60000000050 */
[----:B------:R-:W-:Y:S01]  /*4700*/  FMUL.FTZ R12, R5, UR4 ;  /* 0x00000004050c7c20 */ /* 0x000fe20008410000 */
[----:B------:R-:W-:Y:S02]  /*4710*/  MOV R5, R4 ;  /* 0x0000000400057202 */ /* 0x000fe40000000f00 */
[----:B0-----:R-:W-:-:S04]  /*4720*/  FSETP.LE.FTZ.AND P1, PT, R2, R93, PT ;  /* 0x0000005d0200720b */ /* 0x001fc80003f33000 */
        /* <DEDUP_REMOVED lines=11> */
.L_x_11056:
        /* <DEDUP_REMOVED lines=13> */
.L_x_11058:
[----:B------:R-:W-:Y:S05]  /*48b0*/  BSYNC.RECONVERGENT B2 ;  /* 0x0000000000027941 */ /* 0x000fea0003800200 */
.L_x_11057:
        /* <DEDUP_REMOVED lines=58> */
.L_x_11055:
[----:B------:R-:W-:Y:S05]  /*4c60*/  BSYNC.RECONVERGENT B1 ;  /* 0x0000000000017941 */ /* 0x000fea0003800200 */
.L_x_11054:
        /* <DEDUP_REMOVED lines=8> */
[----:B------:R-:W-:Y:S02]  /*4cf0*/  FSETP.LE.FTZ.AND P0, PT, R14, R93, PT ;  /* 0x0000005d0e00720b */ /* 0x000fe40003f13000 */
[----:B------:R-:W-:Y:S01]  /*4d00*/  FMUL.FTZ R13, R80, R87 ;  /* 0x00000057500d7220 */ /* 0x000fe20000410000 */
        /* <DEDUP_REMOVED lines=9> */
.L_x_11061:
        /* <DEDUP_REMOVED lines=13> */
.L_x_11063:
[----:B------:R-:W-:Y:S05]  /*4e70*/  BSYNC.RECONVERGENT B2 ;  /* 0x0000000000027941 */ /* 0x000fea0003800200 */
.L_x_11062:
        /* <DEDUP_REMOVED lines=58> */
.L_x_11060:
[----:B------:R-:W-:Y:S05]  /*5220*/  BSYNC.RECONVERGENT B1 ;  /* 0x0000000000017941 */ /* 0x000fea0003800200 */
.L_x_11059:
[----:B------:R-:W-:Y:S01]  /*5230*/  I2FP.F32.U32 R5, R5 ;  /* 0x0000000500057245 */ /* 0x000fe20000201000 */
[----:B------:R-:W-:Y:S01]  /*5240*/  BSSY.RECONVERGENT B1, `(.L_x_11064) ;  /* 0x000005b000017945 */ /* 0x000fe20003800200 */
[----:B------:R-:W-:Y:S01]  /*5250*/  ISETP.NE.AND P2, PT, R84, 0x1, PT ;  /* 0x000000015400780c */ /* 0x000fe20003f45270 */
[----:B------:R-:W-:Y:S02]  /*5260*/  HFMA2 R85, -RZ, RZ, 0, 1.1920928955078125e-07 ;  /* 0x00000002ff557431 */ /* 0x000fe400000001ff */
[----:B------:R-:W-:Y:S01]  /*5270*/  FFMA.FTZ R14, R5, R86, 1.1641532182693481445e-10 ;  /* 0x2f000000050e7423 */ /* 0x000fe20000010056 */
[C---:B------:R-:W-:Y:S01]  /*5280*/  IMAD.U32 R5, R81.reuse, 0x10000, RZ ;  /* 0x0001000051057824 */ /* 0x040fe200078e00ff */
[----:B------:R-:W-:-:S03]  /*5290*/  PRMT R81, R81, 0x7632, R81 ;  /* 0x0000763251517816 */ /* 0x000fc60000000051 */
[----:B------:R-:W-:Y:S01]  /*52a0*/  FSETP.LE.FTZ.AND P1, PT, R14, R93, PT ;  /* 0x0000005d0e00720b */ /* 0x000fe20003f33000 */
[----:B------:R-:W-:Y:S01]  /*52b0*/  FMUL.FTZ R14, R5, UR4 ;  /* 0x00000004050e7c20 */ /* 0x000fe20008410000 */
[----:B------:R-:W-:-:S03]  /*52c0*/  IMAD.MOV.U32 R5, RZ, RZ, R4 ;  /* 0x000000ffff057224 */ /* 0x000fc600078e0004 */
[----:B------:R-:W-:Y:S01]  /*52d0*/  FMUL.FTZ R14, R14, R87 ;  /* 0x000000570e0e7220 */ /* 0x000fe20000410000 */
        /* <DEDUP_REMOVED lines=9> */
.L_x_11066:
        /* <DEDUP_REMOVED lines=13> */
.L_x_11068:
[----:B------:R-:W-:Y:S05]  /*5440*/  BSYNC.RECONVERGENT B2 ;  /* 0x0000000000027941 */ /* 0x000fea0003800200 */
.L_x_11067:
        /* <DEDUP_REMOVED lines=58> */
.L_x_11065:
[----:B------:R-:W-:Y:S05]  /*57f0*/  BSYNC.RECONVERGENT B1 ;  /* 0x0000000000017941 */ /* 0x000fea0003800200 */
.L_x_11064:
[----:B------:R-:W-:Y:S01]  /*5800*/  I2FP.F32.U32 R5, R5 ;  /* 0x0000000500057245 */ /* 0x000fe20000201000 */
[----:B------:R-:W-:Y:S01]  /*5810*/  IMAD.U32 R81, R81, 0x10000, RZ ;  /* 0x0001000051517824 */ /* 0x000fe200078e00ff */
[----:B------:R-:W-:Y:S01]  /*5820*/  ISETP.NE.AND P3, PT, R85, 0x1, PT ;  /* 0x000000015500780c */ /* 0x000fe20003f65270 */
[----:B------:R-:W-:Y:S02]  /*5830*/  BSSY.RECONVERGENT B1, `(.L_x_11069) ;  /* 0x0000058000017945 */ /* 0x000fe40003800200 */
[----:B------:R-:W-:Y:S01]  /*5840*/  FFMA.FTZ R80, R5, R86, 1.1641532182693481445e-10 ;  /* 0x2f00000005507423 */ /* 0x000fe20000010056 */
[----:B------:R-:W-:-:S04]  /*5850*/  MOV R5, R4 ;  /* 0x0000000400057202 */ /* 0x000fc80000000f00 */
[----:B------:R-:W-:Y:S01]  /*5860*/  FSETP.LE.FTZ.AND P2, PT, R80, R93, PT ;  /* 0x0000005d5000720b */ /* 0x000fe20003f53000 */
[----:B------:R-:W-:Y:S01]  /*5870*/  FMUL.FTZ R80, R81, UR4 ;  /* 0x0000000451507c20 */ /* 0x000fe20008410000 */
[----:B------:R-:W-:-:S03]  /*5880*/  IMAD.MOV.U32 R81, RZ, RZ, 0x2 ;  /* 0x00000002ff517424 */ /* 0x000fc600078e00ff */
        /* <DEDUP_REMOVED lines=10> */
.L_x_11071:
        /* <DEDUP_REMOVED lines=13> */
.L_x_11073:
[----:B------:R-:W-:Y:S05]  /*5a00*/  BSYNC.RECONVERGENT B2 ;  /* 0x0000000000027941 */ /* 0x000fea0003800200 */
.L_x_11072:
        /* <DEDUP_REMOVED lines=58> */
.L_x_11070:
[----:B------:R-:W-:Y:S05]  /*5db0*/  BSYNC.RECONVERGENT B1 ;  /* 0x0000000000017941 */ /* 0x000fea0003800200 */
.L_x_11069:
[----:B------:R-:W-:Y:S01]  /*5dc0*/  I2FP.F32.U32 R5, R5 ;  /* 0x0000000500057245 */ /* 0x000fe20000201000 */
[----:B------:R-:W-:Y:S01]  /*5dd0*/  BSSY.RECONVERGENT B1, `(.L_x_11074) ;  /* 0x000005b000017945 */ /* 0x000fe20003800200 */
[----:B------:R-:W-:Y:S01]  /*5de0*/  ISETP.NE.AND P4, PT, R81, 0x1, PT ;  /* 0x000000015100780c */ /* 0x000fe20003f85270 */
[----:B------:R-:W-:Y:S01]  /*5df0*/  IMAD.MOV.U32 R85, RZ, RZ, 0x2 ;  /* 0x00000002ff557424 */ /* 0x000fe200078e00ff */
[C---:B------:R-:W-:Y:S01]  /*5e00*/  PRMT R84, R82.reuse, 0x7632, R84 ;  /* 0x0000763252547816 */ /* 0x040fe20000000054 */
[----:B------:R-:W-:Y:S01]  /*5e10*/  FFMA.FTZ R80, R5, R86, 1.1641532182693481445e-10 ;  /* 0x2f00000005507423 */ /* 0x000fe20000010056 */
[----:B------:R-:W-:-:S04]  /*5e20*/  SHF.L.U32 R5, R82, 0x10, RZ ;  /* 0x0000001052057819 */ /* 0x000fc800000006ff */
        /* <DEDUP_REMOVED lines=13> */
.L_x_11076:
        /* <DEDUP_REMOVED lines=13> */
.L_x_11078:
[----:B------:R-:W-:Y:S05]  /*5fd0*/  BSYNC.RECONVERGENT B2 ;  /* 0x0000000000027941 */ /* 0x000fea0003800200 */
.L_x_11077:
        /* <DEDUP_REMOVED lines=58> */
.L_x_11075:
[----:B------:R-:W-:Y:S05]  /*6380*/  BSYNC.RECONVERGENT B1 ;  /* 0x0000000000017941 */ /* 0x000fea0003800200 */
.L_x_11074:
[----:B------:R-:W-:Y:S01]  /*6390*/  ISETP.NE.AND P5, PT, R85, 0x1, PT ;  /* 0x000000015500780c */ /* 0x000fe20003fa5270 */
[----:B------:R-:W-:Y:S01]  /*63a0*/  IMAD.U32 R84, R84, 0x10000, RZ ;  /* 0x0001000054547824 */ /* 0x000fe200078e00ff */
[----:B------:R-:W-:Y:S01]  /*63b0*/  I2FP.F32.U32 R5, R5 ;  /* 0x0000000500057245 */ /* 0x000fe20000201000 */
[----:B------:R-:W-:Y:S01]  /*63c0*/  BSSY.RECONVERGENT B1, `(.L_x_11079) ;  /* 0x0000058000017945 */ /* 0x000fe20003800200 */
[----:B------:R-:W-:Y:S02]  /*63d0*/  HFMA2 R95, -RZ, RZ, 0, 1.1920928955078125e-07 ;  /* 0x00000002ff5f7431 */ /* 0x000fe400000001ff */
[----:B------:R-:W-:Y:S01]  /*63e0*/  FMUL.FTZ R84, R84, UR4 ;  /* 0x0000000454547c20 */ /* 0x000fe20008410000 */
[----:B------:R-:W-:Y:S01]  /*63f0*/  FFMA.FTZ R80, R5, R86, 1.1641532182693481445e-10 ;  /* 0x2f00000005507423 */ /* 0x000fe20000010056 */
[----:B------:R-:W-:-:S04]  /*6400*/  IMAD.MOV.U32 R5, RZ, RZ, R4 ;  /* 0x000000ffff057224 */ /* 0x000fc800078e0004 */
        /* <DEDUP_REMOVED lines=11> */
.L_x_11081:
        /* <DEDUP_REMOVED lines=13> */
.L_x_11083:
[----:B------:R-:W-:Y:S05]  /*6590*/  BSYNC.RECONVERGENT B2 ;  /* 0x0000000000027941 */ /* 0x000fea0003800200 */
.L_x_11082:
        /* <DEDUP_REMOVED lines=58> */
.L_x_11080:
[----:B------:R-:W-:Y:S05]  /*6940*/  BSYNC.RECONVERGENT B1 ;  /* 0x0000000000017941 */ /* 0x000fea0003800200 */
.L_x_11079:
        /* <DEDUP_REMOVED lines=20> */
.L_x_11086:
        /* <DEDUP_REMOVED lines=15> */
.L_x_11088:
[----:B------:R-:W-:Y:S05]  /*6b80*/  BSYNC.RECONVERGENT B2 ;  /* 0x0000000000027941 */ /* 0x000fea0003800200 */
.L_x_11087:
        /* <DEDUP_REMOVED lines=54> */
[----:B------:R-:W-:Y:S01]  /*6ef0*/  IMAD.MOV.U32 R5, RZ, RZ, RZ ;  /* 0x000000ffff057224 */ /* 0x000fe200078e00ff */
[----:B------:R-:W-:Y:S02]  /*6f00*/  LOP3.LUT R6, R6, UR5, R85, 0x96, !PT ;  /* 0x0000000506067c12 */ /* 0x000fe4000f8e9655 */
[----:B------:R-:W-:Y:S01]  /*6f10*/  MOV R85, R92 ;  /* 0x0000005c00557202 */ /* 0x000fe20000000f00 */
[----:B------:R-:W-:-:S07]  /*6f20*/  IMAD.MOV.U32 R92, RZ, RZ, R84 ;  /* 0x000000ffff5c7224 */ /* 0x000fce00078e0054 */
.L_x_11085:
[----:B------:R-:W-:Y:S05]  /*6f30*/  BSYNC.RECONVERGENT B1 ;  /* 0x0000000000017941 */ /* 0x000fea0003800200 */
.L_x_11084:
        /* <DEDUP_REMOVED lines=16> */
.L_x_11048:
[----:B------:R-:W0:Y:S01]  /*7040*/  LDC.64 R80, c[0x0][0x3a8] ;  /* 0x0000ea00ff507b82 */ /* 0x000e220000000a00 */
[----:B------:R-:W-:Y:S02]  /*7050*/  SEL R94, RZ, 0x1000000, !P6 ;  /* 0x01000000ff5e7807 */ /* 0x000fe40007000000 */
[----:B------:R-:W-:Y:S02]  /*7060*/  SEL R93, RZ, 0x10000, !P5 ;  /* 0x00010000ff5d7807 */ /* 0x000fe40006800000 */
[----:B------:R-:W-:Y:S02]  /*7070*/  SEL R112, RZ, 0x100, !P4 ;  /* 0x00000100ff707807 */ /* 0x000fe40006000000 */
[----:B------:R-:W-:Y:S01]  /*7080*/  ISETP.NE.AND P6, PT, R2, RZ, PT ;  /* 0x000000ff0200720c */ /* 0x000fe20003fc5270 */
[----:B------:R-:W1:Y:S01]  /*7090*/  LDC.64 R82, c[0x0][0x3b0] ;  /* 0x0000ec00ff527b82 */ /* 0x000e620000000a00 */
[----:B------:R-:W-:Y:S02]  /*70a0*/  LOP3.LUT R112, R112, R94, R93, 0xfe, !PT ;  /* 0x0000005e70707212 */ /* 0x000fe400078efe5d */
[----:B------:R-:W-:-:S02]  /*70b0*/  SEL R94, RZ, 0x1000000, !P2 ;  /* 0x01000000ff5e7807 */ /* 0x000fc40005000000 */
[----:B------:R-:W-:Y:S02]  /*70c0*/  SEL R93, RZ, 0x10000, !P1 ;  /* 0x00010000ff5d7807 */ /* 0x000fe40004800000 */
[----:B------:R-:W-:-:S04]  /*70d0*/  SEL R2, RZ, 0x100, !P0 ;  /* 0x00000100ff027807 */ /* 0x000fc80004000000 */
[----:B------:R-:W-:Y:S02]  /*70e0*/  LOP3.LUT R2, R2, R94, R93, 0xfe, !PT ;  /* 0x0000005e02027212 */ /* 0x000fe400078efe5d */
[----:B------:R-:W-:Y:S01]  /*70f0*/  SEL R93, RZ, 0x1, !P3 ;  /* 0x00000001ff5d7807 */ /* 0x000fe20005800000 */
[----:B0-----:R-:W-:-:S05]  /*7100*/  IMAD.WIDE.U32 R80, R0, 0x20, R80 ;  /* 0x0000002000507825 */ /* 0x001fca00078e0050 */
[----:B------:R-:W-:Y:S01]  /*7110*/  STG.E.128 desc[UR6][R80.64], R12 ;  /* 0x0000000c50007986 */ /* 0x000fe2000c101d06 */
[----:B-1----:R-:W-:-:S03]  /*7120*/  IMAD.WIDE.U32 R82, R0, 0x8, R82 ;  /* 0x0000000800527825 */ /* 0x002fc600078e0052 */
[----:B------:R0:W-:Y:S02]  /*7130*/  STG.E.128 desc[UR6][R80.64+0x10], R84 ;  /* 0x0000105450007986 */ /* 0x0001e4000c101d06 */
[----:B0-----:R-:W-:Y:S02]  /*7140*/  LOP3.LUT R81, R112, R93, RZ, 0xfc, !PT ;  /* 0x0000005d70517212 */ /* 0x001fe400078efcff */
[----:B------:R-:W-:-:S04]  /*7150*/  SEL R93, RZ, 0x1, !P6 ;  /* 0x00000001ff5d7807 */ /* 0x000fc80007000000 */
[----:B------:R-:W-:Y:S01]  /*7160*/  LOP3.LUT R80, R2, R93, RZ, 0xfc, !PT ;  /* 0x0000005d02507212 */ /* 0x000fe200078efcff */
[----:B------:R-:W-:Y:S02]  /*7170*/  IMAD.MOV.U32 R2, RZ, RZ, R92 ;  /* 0x000000ffff027224 */ /* 0x000fe400078e005c */
[----:B------:R-:W-:Y:S02]  /*7180*/  VIADD R92, R0, 0x100 ;  /* 0x00000100005c7836 */ /* 0x000fe40000000000 */
[----:B------:R0:W-:Y:S05]  /*7190*/  STG.E.64 desc[UR6][R82.64], R80 ;  /* 0x0000005052007986 */ /* 0x0001ea000c101b06 */
.L_x_11007:
[----:B------:R-:W-:Y:S05]  /*71a0*/  BSYNC.RECONVERGENT B0 ;  /* 0x0000000000007941 */ /* 0x000fea0003800200 */
.L_x_11006:
[----:B------:R-:W-:Y:S01]  /*71b0*/  ISETP.GE.U32.AND P0, PT, R11, 0x200, PT ;  /* 0x000002000b00780c */ /* 0x000fe20003f06070 */
[----:B------:R-:W-:Y:S03]  /*71c0*/  BSSY.RECONVERGENT B0, `(.L_x_11089) ;  /* 0x0000623000007945 */ /* 0x000fe60003800200 */
[----:B------:R-:W-:-:S09]  /*71d0*/  P2R R120, PR, RZ, 0x1 ;  /* 0x00000001ff787803 */ /* 0x000fd20000000000 */
[----:B------:R-:W-:Y:S05]  /*71e0*/  @!P0 BRA `(.L_x_11090) ;  /* 0x0000006000808947 */ /* 0x000fea0003800000 */
[----:B------:R-:W1:Y:S02]  /*71f0*/  LDC.64 R60, c[0x0][0x390] ;  /* 0x0000e400ff3c7b82 */ /* 0x000e640000000a00 */
[----:B-1----:R-:W-:-:S06]  /*7200*/  IMAD.WIDE.U32 R60, R92, 0x10, R60 ;  /* 0x000000105c3c7825 */ /* 0x002fcc00078e003c */
[----:B------:R-:W5:Y:S01]  /*7210*/  LDG.E.128 R60, desc[UR6][R60.64] ;  /* 0x000000063c3c7981 */ /* 0x000f62000c1e1d00 */
[----:B------:R-:W-:-:S04]  /*7220*/  UISETP.NE.U32.AND UP1, UPT, UR10, URZ, UPT ;  /* 0x000000ff0a00728c */ /* 0x000fc8000bf25070 */
[----:B------:R-:W-:-:S09]  /*7230*/  UISETP.NE.AND.EX UP1, UPT, UR11, URZ, UPT, UP1 ;  /* 0x000000ff0b00728c */ /* 0x000fd2000bf25310 */
[----:B------:R-:W-:Y:S05]  /*7240*/  BRA.U !UP1, `(.L_x_11091) ;  /* 0x0000003109307547 */ /* 0x000fea000b800000 */
[----:B0-----:R-:W0:Y:S02]  /*7250*/  LDC.64 R80, c[0x0][0x3a0] ;  /* 0x0000e800ff507b82 */ /* 0x001e240000000a00 */
        /* <DEDUP_REMOVED lines=19> */
.L_x_11094:
        /* <DEDUP_REMOVED lines=13> */
.L_x_11096:
[----:B------:R-:W-:Y:S05]  /*7460*/  BSYNC.RECONVERGENT B2 ;  /* 0x0000000000027941 */ /* 0x000fea0003800200 */
.L_x_11095:
        /* <DEDUP_REMOVED lines=54> */
[----:B------:R-:W-:Y:S02]  /*77d0*/  IMAD.MOV.U32 R93, RZ, RZ, R94 ;  /* 0x000000ffff5d7224 */ /* 0x000fe400078e005e */
[----:B------:R-:W-:Y:S01]  /*77e0*/  HFMA2 R94, -RZ, RZ, 0, 0 ;  /* 0x00000000ff5e7431 */ /* 0x000fe200000001ff */
[----:B------:R-:W-:Y:S01]  /*77f0*/  LOP3.LUT R6, R6, UR5, R95, 0x96, !PT ;  /* 0x0000000506067c12 */ /* 0x000fe2000f8e965f */
[----:B------:R-:W-:-:S07]  /*7800*/  IMAD.MOV.U32 R95, RZ, RZ, R2 ;  /* 0x000000ffff5f7224 */ /* 0x000fce00078e0002 */
.L_x_11093:
[----:B------:R-:W-:Y:S05]  /*7810*/  BSYNC.RECONVERGENT B1 ;  /* 0x0000000000017941 */ /* 0x000fea0003800200 */
.L_x_11092:
        /* <DEDUP_REMOVED lines=9> */
[----:B------:R-:W-:Y:S01]  /*78b0*/  FMUL.FTZ R95, R95, UR4 ;  /* 0x000000045f5f7c20 */ /* 0x000fe20008410000 */
[----:B------:R-:W-:-:S03]  /*78c0*/  IMAD.MOV.U32 R5, RZ, RZ, R4 ;  /* 0x000000ffff057224 */ /* 0x000fc600078e0004 */
[----:B0-----:R-:W-:Y:S01]  /*78d0*/  FMUL.FTZ R95, R95, R114 ;  /* 0x000000725f5f7220 */ /* 0x001fe20000410000 */
[----:B-1----:R-:W-:-:S04]  /*78e0*/  FSETP.GTU.FTZ.AND P0, PT, R2, R115, PT ;  /* 0x000000730200720b */ /* 0x002fc80003f1c000 */
[----:B------:R-:W-:Y:S02]  /*78f0*/  FSEL R95, R95, RZ, !P0 ;  /* 0x000000ff5f5f7208 */ /* 0x000fe40004000000 */
[----:B------:R-:W-:-:S03]  /*7900*/  PLOP3.LUT P0, PT, P0, PT, PT, 0x8, 0x80 ;  /* 0x000000000080781c */ /* 0x000fc6000070e170 */
[----:B------:R-:W-:Y:S01]  /*7910*/  FADD.FTZ R56, R56, R95 ;  /* 0x0000005f38387221 */ /* 0x000fe20000010000 */
[----:B------:R-:W-:Y:S01]  /*7920*/  HFMA2 R95, -RZ, RZ, 0, 1.1920928955078125e-07 ;  /* 0x00000002ff5f7431 */ /* 0x000fe200000001ff */
[----:B------:R-:W-:Y:S01]  /*7930*/  P2R R2, PR, RZ, 0x1 ;  /* 0x00000001ff027803 */ /* 0x000fe20000000000 */
        /* <DEDUP_REMOVED lines=9> */
.L_x_11099:
        /* <DEDUP_REMOVED lines=12> */
.L_x_11101:
[----:B------:R-:W-:Y:S05]  /*7a90*/  BSYNC.RECONVERGENT B2 ;  /* 0x0000000000027941 */ /* 0x000fea0003800200 */
.L_x_11100:
        /* <DEDUP_REMOVED lines=42> */
[----:B------:R-:W-:Y:S01]  /*7d40*/  UIADD3 UR5, UPT, UPT, UR8, 0x5384540f, URZ ;  /* 0x5384540f08057890 */ /* 0x000fe2000fffe0ff */
[----:B------:R-:W-:-:S04]  /*7d50*/  IMAD.WIDE.U32 R4, R5, -0x326172a9, RZ ;  /* 0xcd9e8d5705047825 */ /* 0x000fc800078e00ff */
[----:B------:R-:W-:Y:S01]  /*7d60*/  IMAD.WIDE.U32 R112, R112, -0x326172a9, RZ ;  /* 0xcd9e8d5770707825 */ /* 0x000fe200078e00ff */
[----:B------:R-:W-:Y:S01]  /*7d70*/  LOP3.LUT R6, R6, UR5, R5, 0x96, !PT ;  /* 0x0000000506067c12 */ /* 0x000fe2000f8e9605 */
[----:B------:R-:W-:-:S04]  /*7d80*/  UIADD3 UR5, UPT, UPT, UR9, -0x24c28bd8, URZ ;  /* 0xdb3d742809057890 */ /* 0x000fc8000fffe0ff */
[----:B------:R-:W-:-:S05]  /*7d90*/  IMAD.WIDE.U32 R6, R6, -0x2daee0ad, RZ ;  /* 0xd2511f5306067825 */ /* 0x000fca00078e00ff */
[----:B------:R-:W-:Y:S01]  /*7da0*/  LOP3.LUT R5, R94, UR5, R7, 0x96, !PT ;  /* 0x000000055e057c12 */ /* 0x000fe2000f8e9607 */
[----:B------:R-:W-:Y:S01]  /*7db0*/  UIADD3 UR5, UPT, UPT, UR9, -0x695add53, URZ ;  /* 0x96a522ad09057890 */ /* 0x000fe2000fffe0ff */
[----:B------:R-:W-:-:S03]  /*7dc0*/  LOP3.LUT R94, R4, UR16, R113, 0x96, !PT ;  /* 0x00000010045e7c12 */ /* 0x000fc6000f8e9671 */
[----:B------:R-:W-:-:S04]  /*7dd0*/  IMAD.WIDE.U32 R4, R5, -0x326172a9, RZ ;  /* 0xcd9e8d5705047825 */ /* 0x000fc800078e00ff */
[----:B------:R-:W-:-:S05]  /*7de0*/  IMAD.WIDE.U32 R94, R94, -0x2daee0ad, RZ ;  /* 0xd2511f535e5e7825 */ /* 0x000fca00078e00ff */
[----:B------:R-:W-:Y:S01]  /*7df0*/  LOP3.LUT R6, R6, UR5, R95, 0x96, !PT ;  /* 0x0000000506067c12 */ /* 0x000fe2000f8e965f */
[----:B------:R-:W-:Y:S01]  /*7e00*/  UIADD3 UR5, UPT, UPT, UR8, -0x700cb87f, URZ ;  /* 0x8ff3478108057890 */ /* 0x000fe2000fffe0ff */
[----:B------:R-:W-:-:S05]  /*7e10*/  HFMA2 R95, -RZ, RZ, 0, 0 ;  /* 0x00000000ff5f7431 */ /* 0x000fca00000001ff */
[----:B------:R-:W-:Y:S01]  /*7e20*/  LOP3.LUT R7, R112, UR5, R5, 0x96, !PT ;  /* 0x0000000570077c12 */ /* 0x000fe2000f8e9605 */
[----:B------:R-:W-:Y:S02]  /*7e30*/  IMAD.MOV.U32 R5, RZ, RZ, R93 ;  /* 0x000000ffff057224 */ /* 0x000fe400078e005d */
[----:B------:R-:W-:-:S07]  /*7e40*/  IMAD.MOV.U32 R93, RZ, RZ, R94 ;  /* 0x000000ffff5d7224 */ /* 0x000fce00078e005e */
.L_x_11098:
[----:B------:R-:W-:Y:S05]  /*7e50*/  BSYNC.RECONVERGENT B1 ;  /* 0x0000000000017941 */ /* 0x000fea0003800200 */
.L_x_11097:
        /* <DEDUP_REMOVED lines=8> */
[----:B------:R-:W-:Y:S02]  /*7ee0*/  FSEL R60, R5, RZ, !P0 ;  /* 0x000000ff053c7208 */ /* 0x000fe40004000000 */
[----:B------:R-:W-:Y:S02]  /*7ef0*/  PLOP3.LUT P0, PT, P0, PT, PT, 0x8, 0x80 ;  /* 0x000000000080781c */ /* 0x000fe4000070e170 */
[----:B------:R-:W-:Y:S01]  /*7f00*/  MOV R5, R4 ;  /* 0x0000000400057202 */ /* 0x000fe20000000f00 */
        /* <DEDUP_REMOVED lines=11> */
.L_x_11104:
        /* <DEDUP_REMOVED lines=13> */
.L_x_11106:
[----:B------:R-:W-:Y:S05]  /*8090*/  BSYNC.RECONVERGENT B2 ;  /* 0x0000000000027941 */ /* 0x000fea0003800200 */
.L_x_11105:
        /* <DEDUP_REMOVED lines=57> */
[----:B------:R-:W-:-:S07]  /*8430*/  LOP3.LUT R6, R6, UR5, R95, 0x96, !PT ;  /* 0x0000000506067c12 */ /* 0x000fce000f8e965f */
.L_x_11103:
[----:B------:R-:W-:Y:S05]  /*8440*/  BSYNC.RECONVERGENT B1 ;  /* 0x0000000000017941 */ /* 0x000fea0003800200 */
.L_x_11102:
[----:B------:R-:W-:Y:S01]  /*8450*/  I2FP.F32.U32 R5, R5 ;  /* 0x0000000500057245 */ /* 0x000fe20000201000 */
[----:B------:R-:W-:Y:S01]  /*8460*/  BSSY.RECONVERGENT B1, `(.L_x_11107) ;  /* 0x000005f000017945 */ /* 0x000fe20003800200 */
[----:B------:R-:W-:Y:S02]  /*8470*/  SHF.L.U32 R95, R61, 0x10, RZ ;  /* 0x000000103d5f7819 */ /* 0x000fe400000006ff */
[----:B------:R-:W-:Y:S01]  /*8480*/  ISETP.NE.AND P2, PT, R60, 0x1, PT ;  /* 0x000000013c00780c */ /* 0x000fe20003f45270 */
[----:B------:R-:W-:Y:S01]  /*8490*/  FFMA.FTZ R94, R5, R122, 1.1641532182693481445e-10 ;  /* 0x2f000000055e7423 */ /* 0x000fe2000001007a */
[----:B------:R-:W-:Y:S01]  /*84a0*/  PRMT R5, R61, 0x7632, R5 ;  /* 0x000076323d057816 */ /* 0x000fe20000000005 */
[----:B------:R-:W-:Y:S01]  /*84b0*/  FMUL.FTZ R95, R95, UR4 ;  /* 0x000000045f5f7c20 */ /* 0x000fe20008410000 */
[----:B------:R-:W-:Y:S02]  /*84c0*/  IMAD.MOV.U32 R61, RZ, RZ, R4 ;  /* 0x000000ffff3d7224 */ /* 0x000fe400078e0004 */
[----:B------:R-:W-:Y:S01]  /*84d0*/  FSETP.GTU.FTZ.AND P1, PT, R94, R115, PT ;  /* 0x000000735e00720b */ /* 0x000fe20003f3c000 */
[----:B------:R-:W-:Y:S01]  /*84e0*/  FMUL.FTZ R95, R95, R114 ;  /* 0x000000725f5f7220 */ /* 0x000fe20000410000 */
[----:B------:R-:W-:-:S04]  /*84f0*/  IMAD.MOV.U32 R94, RZ, RZ, 0x2 ;  /* 0x00000002ff5e7424 */ /* 0x000fc800078e00ff */
        /* <DEDUP_REMOVED lines=12> */
.L_x_11109:
        /* <DEDUP_REMOVED lines=13> */
.L_x_11111:
[----:B------:R-:W-:Y:S05]  /*8690*/  BSYNC.RECONVERGENT B2 ;  /* 0x0000000000027941 */ /* 0x000fea0003800200 */
.L_x_11110:
        /* <DEDUP_REMOVED lines=59> */
.L_x_11108:
[----:B------:R-:W-:Y:S05]  /*8a50*/  BSYNC.RECONVERGENT B1 ;  /* 0x0000000000017941 */ /* 0x000fea0003800200 */
.L_x_11107:
[----:B------:R-:W-:Y:S01]  /*8a60*/  I2FP.F32.U32 R61, R61 ;  /* 0x0000003d003d7245 */ /* 0x000fe20000201000 */
[----:B------:R-:W-:Y:S01]  /*8a70*/  BSSY.RECONVERGENT B1, `(.L_x_11112) ;  /* 0x000005d000017945 */ /* 0x000fe20003800200 */
[----:B------:R-:W-:Y:S02]  /*8a80*/  SHF.L.U32 R5, R5, 0x10, RZ ;  /* 0x0000001005057819 */ /* 0x000fe400000006ff */
[----:B------:R-:W-:Y:S01]  /*8a90*/  ISETP.NE.AND P3, PT, R94, 0x1, PT ;  /* 0x000000015e00780c */ /* 0x000fe20003f65270 */
[----:B------:R-:W-:Y:S01]  /*8aa0*/  FFMA.FTZ R60, R61, R122, 1.1641532182693481445e-10 ;  /* 0x2f0000003d3c7423 */ /* 0x000fe2000001007a */
[----:B------:R-:W-:Y:S02]  /*8ab0*/  IMAD.MOV.U32 R61, RZ, RZ, 0x2 ;  /* 0x00000002ff3d7424 */ /* 0x000fe400078e00ff */
[----:B------:R-:W-:Y:S02]  /*8ac0*/  FMUL.FTZ R5, R5, UR4 ;  /* 0x0000000405057c20 */ /* 0x000fe40008410000 */
[----:B------:R-:W-:-:S02]  /*8ad0*/  FSETP.GTU.FTZ.AND P2, PT, R60, R115, PT ;  /* 0x000000733c00720b */ /* 0x000fc40003f5c000 */
        /* <DEDUP_REMOVED lines=14> */
.L_x_11114:
        /* <DEDUP_REMOVED lines=13> */
.L_x_11116:
[----:B------:R-:W-:Y:S05]  /*8c90*/  BSYNC.RECONVERGENT B2 ;  /* 0x0000000000027941 */ /* 0x000fea0003800200 */
.L_x_11115:
        /* <DEDUP_REMOVED lines=56> */
[----:B------:R-:W-:Y:S01]  /*9020*/  IMAD.MOV.U32 R61, RZ, RZ, RZ ;  /* 0x000000ffff3d7224 */ /* 0x000fe200078e00ff */
[----:B------:R-:W-:-:S07]  /*9030*/  MOV R93, R60 ;  /* 0x0000003c005d7202 */ /* 0x000fce0000000f00 */
.L_x_11113:
[----:B------:R-:W-:Y:S05]  /*9040*/  BSYNC.RECONVERGENT B1 ;  /* 0x0000000000017941 */ /* 0x000fea0003800200 */
.L_x_11112:
        /* <DEDUP_REMOVED lines=9> */
[----:B------:R-:W-:-:S03]  /*90e0*/  PLOP3.LUT P3, PT, P3, PT, PT, 0x8, 0x80 ;  /* 0x000000000080781c */ /* 0x000fc60001f6e170 */
[--C-:B------:R-:W-:Y:S01]  /*90f0*/  FADD.FTZ R60, R80, R5.reuse ;  /* 0x00000005503c7221 */ /* 0x100fe20000010000 */
[----:B------:R-:W-:Y:S01]  /*9100*/  HFMA2 R80, -RZ, RZ, 0, 1.1920928955078125e-07 ;  /* 0x00000002ff507431 */ /* 0x000fe200000001ff */
[----:B------:R-:W-:Y:S01]  /*9110*/  PRMT R5, R62, 0x7632, R5 ;  /* 0x000076323e057816 */ /* 0x000fe20000000005 */
        /* <DEDUP_REMOVED lines=10> */
.L_x_11119:
        /* <DEDUP_REMOVED lines=13> */
.L_x_11121:
[----:B------:R-:W-:Y:S05]  /*9290*/  BSYNC.RECONVERGENT B2 ;  /* 0x0000000000027941 */ /* 0x000fea0003800200 */
.L_x_11120:
        /* <DEDUP_REMOVED lines=56> */
[----:B------:R-:W-:-:S05]  /*9620*/  IMAD.WIDE.U32 R94, R61, -0x2daee0ad, RZ ;  /* 0xd2511f533d5e7825 */ /* 0x000fca00078e00ff */
[----:B------:R-:W-:Y:S02]  /*9630*/  LOP3.LUT R6, R6, UR5, R95, 0x96, !PT ;  /* 0x0000000506067c12 */ /* 0x000fe4000f8e965f */
[----:B------:R-:W-:-:S07]  /*9640*/  MOV R93, R94 ;  /* 0x0000005e005d7202 */ /* 0x000fce0000000f00 */
.L_x_11118:
[----:B------:R-:W-:Y:S05]  /*9650*/  BSYNC.RECONVERGENT B1 ;  /* 0x0000000000017941 */ /* 0x000fea0003800200 */
.L_x_11117:
        /* <DEDUP_REMOVED lines=22> */
.L_x_11124:
        /* <DEDUP_REMOVED lines=13> */
.L_x_11126:
[----:B------:R-:W-:Y:S05]  /*9890*/  BSYNC.RECONVERGENT B2 ;  /* 0x0000000000027941 */ /* 0x000fea0003800200 */
.L_x_11125:
        /* <DEDUP_REMOVED lines=56> */
[----:B------:R-:W-:Y:S02]  /*9c20*/  HFMA2 R81, -RZ, RZ, 0, 0 ;  /* 0x00000000ff517431 */ /* 0x000fe400000001ff */
[----:B------:R-:W-:-:S07]  /*9c30*/  IMAD.MOV.U32 R93, RZ, RZ, R80 ;  /* 0x000000ffff5d7224 */ /* 0x000fce00078e0050 */
.L_x_11123:
[----:B------:R-:W-:Y:S05]  /*9c40*/  BSYNC.RECONVERGENT B1 ;  /* 0x0000000000017941 */ /* 0x000fea0003800200 */
.L_x_11122:
[----:B------:R-:W-:Y:S01]  /*9c50*/  I2FP.F32.U32 R5, R5 ;  /* 0x0000000500057245 */ /* 0x000fe20000201000 */
[----:B------:R-:W-:Y:S01]  /*9c60*/  IMAD.U32 R80, R63, 0x10000, RZ ;  /* 0x000100003f507824 */ /* 0x000fe200078e00ff */
[----:B------:R-:W-:Y:S01]  /*9c70*/  ISETP.NE.AND P6, PT, R81, 0x1, PT ;  /* 0x000000015100780c */ /* 0x000fe20003fc5270 */
[----:B------:R-:W-:Y:S01]  /*9c80*/  BSSY.RECONVERGENT B1, `(.L_x_11127) ;  /* 0x000005e000017945 */ /* 0x000fe20003800200 */
[----:B------:R-:W-:Y:S01]  /*9c90*/  PRMT R63, R63, 0x7632, R63 ;  /* 0x000076323f3f7816 */ /* 0x000fe2000000003f */
[----:B------:R-:W-:Y:S01]  /*9ca0*/  FFMA.FTZ R62, R5, R122, 1.1641532182693481445e-10 ;  /* 0x2f000000053e7423 */ /* 0x000fe2000001007a */
[----:B------:R-:W-:-:S04]  /*9cb0*/  FMUL.FTZ R5, R80, UR4 ;  /* 0x0000000450057c20 */ /* 0x000fc80008410000 */
[----:B------:R-:W-:Y:S01]  /*9cc0*/  FMUL.FTZ R5, R5, R114 ;  /* 0x0000007205057220 */ /* 0x000fe20000410000 */
[----:B------:R-:W-:-:S04]  /*9cd0*/  FSETP.GTU.FTZ.AND P5, PT, R62, R115, PT ;  /* 0x000000733e00720b */ /* 0x000fc80003fbc000 */
        /* <DEDUP_REMOVED lines=14> */
.L_x_11129:
        /* <DEDUP_REMOVED lines=15> */
.L_x_11131:
[----:B------:R-:W-:Y:S05]  /*9eb0*/  BSYNC.RECONVERGENT B2 ;  /* 0x0000000000027941 */ /* 0x000fea0003800200 */
.L_x_11130:
        /* <DEDUP_REMOVED lines=57> */
[----:B------:R-:W-:-:S07]  /*a250*/  IMAD.MOV.U32 R5, RZ, RZ, RZ ;  /* 0x000000ffff057224 */ /* 0x000fce00078e00ff */
.L_x_11128:
[----:B------:R-:W-:Y:S05]  /*a260*/  BSYNC.RECONVERGENT B1 ;  /* 0x0000000000017941 */ /* 0x000fea0003800200 */
.L_x_11127:
        /* <DEDUP_REMOVED lines=10> */
.L_x_11091:
        /* <DEDUP_REMOVED lines=16> */
.L_x_11135:
        /* <DEDUP_REMOVED lines=13> */
.L_x_11137:
[----:B------:R-:W-:Y:S05]  /*a4e0*/  BSYNC.RECONVERGENT B2 ;  /* 0x0000000000027941 */ /* 0x000fea0003800200 */
.L_x_11136:
        /* <DEDUP_REMOVED lines=58> */
.L_x_11134:
[----:B------:R-:W-:Y:S05]  /*a890*/  BSYNC.RECONVERGENT B1 ;  /* 0x0000000000017941 */ /* 0x000fea0003800200 */
.L_x_11133:
[----:B------:R-:W1:Y:S01]  /*a8a0*/  LDC R112, c[0x0][0x404] ;  /* 0x00010100ff707b82 */ /* 0x000e620000000800 */
[----:B------:R-:W-:Y:S01]  /*a8b0*/  I2FP.F32.U32 R2, R56 ;  /* 0x0000003800027245 */ /* 0x000fe20000201000 */
[----:B------:R-:W-:Y:S01]  /*a8c0*/  IMAD.MOV.U32 R95, RZ, RZ, 0x2f800000 ;  /* 0x2f800000ff5f7424 */ /* 0x000fe200078e00ff */
[----:B------:R-:W-:Y:S01]  /*a8d0*/  ISETP.NE.AND P0, PT, R58, 0x1, PT ;  /* 0x000000013a00780c */ /* 0x000fe20003f05270 */
[----:B------:R-:W-:Y:S01]  /*a8e0*/  BSSY.RECONVERGENT B1, `(.L_x_11138) ;  /* 0x000005c000017945 */ /* 0x000fe20003800200 */
[----:B------:R-:W-:Y:S02]  /*a8f0*/  IMAD.MOV.U32 R59, RZ, RZ, 0x2 ;  /* 0x00000002ff3b7424 */ /* 0x000fe400078e00ff */
[----:B------:R-:W-:Y:S01]  /*a900*/  FFMA.FTZ R5, R2, R95, 1.1641532182693481445e-10 ;  /* 0x2f00000002057423 */ /* 0x000fe2000001005f */
[C---:B-----5:R-:W-:Y:S01]  /*a910*/  SHF.L.U32 R2, R60.reuse, 0x10, RZ ;  /* 0x000000103c027819 */ /* 0x060fe200000006ff */
[----:B------:R-:W2:Y:S01]  /*a920*/  LDC R94, c[0x0][0x408] ;  /* 0x00010200ff5e7b82 */ /* 0x000ea20000000800 */
[----:B------:R-:W-:-:S03]  /*a930*/  PRMT R60, R60, 0x7632, R60 ;  /* 0x000076323c3c7816 */ /* 0x000fc6000000003c */
[----:B------:R-:W-:Y:S01]  /*a940*/  FMUL.FTZ R57, R2, UR4 ;  /* 0x0000000402397c20 */ /* 0x000fe20008410000 */
[----:B-1----:R-:W-:Y:S01]  /*a950*/  FSETP.LE.FTZ.AND P1, PT, R5, R112, PT ;  /* 0x000000700500720b */ /* 0x002fe20003f33000 */
[----:B------:R-:W-:-:S03]  /*a960*/  IMAD.MOV.U32 R5, RZ, RZ, R4 ;  /* 0x000000ffff057224 */ /* 0x000fc600078e0004 */
[----:B------:R-:W-:Y:S01]  /*a970*/  P2R R2, PR, RZ, 0x2 ;  /* 0x00000002ff027803 */ /* 0x000fe20000000000 */
[----:B--2---:R-:W-:Y:S01]  /*a980*/  FMUL.FTZ R56, R57, R94 ;  /* 0x0000005e39387220 */ /* 0x004fe20000410000 */
        /* <DEDUP_REMOVED lines=9> */
.L_x_11140:
        /* <DEDUP_REMOVED lines=13> */
.L_x_11142:
[----:B------:R-:W-:Y:S05]  /*aaf0*/  BSYNC.RECONVERGENT B2 ;  /* 0x0000000000027941 */ /* 0x000fea0003800200 */
.L_x_11141:
        /* <DEDUP_REMOVED lines=58> */
.L_x_11139:
[----:B------:R-:W-:Y:S05]  /*aea0*/  BSYNC.RECONVERGENT B1 ;  /* 0x0000000000017941 */ /* 0x000fea0003800200 */
.L_x_11138:
[----:B------:R-:W-:Y:S01]  /*aeb0*/  ISETP.NE.AND P1, PT, R59, 0x1, PT ;  /* 0x000000013b00780c */ /* 0x000fe20003f25270 */
[----:B------:R-:W-:Y:S01]  /*aec0*/  IMAD.U32 R60, R60, 0x10000, RZ ;  /* 0x000100003c3c7824 */ /* 0x000fe200078e00ff */
[----:B------:R-:W-:Y:S01]  /*aed0*/  I2FP.F32.U32 R58, R5 ;  /* 0x00000005003a7245 */ /* 0x000fe20000201000 */
[----:B------:R-:W-:Y:S02]  /*aee0*/  BSSY.RECONVERGENT B1, `(.L_x_11143) ;  /* 0x0000058000017945 */ /* 0x000fe40003800200 */
[----:B------:R-:W-:Y:S01]  /*aef0*/  FMUL.FTZ R57, R60, UR4 ;  /* 0x000000043c397c20 */ /* 0x000fe20008410000 */
[----:B------:R-:W-:Y:S02]  /*af00*/  HFMA2 R60, -RZ, RZ, 0, 1.1920928955078125e-07 ;  /* 0x00000002ff3c7431 */ /* 0x000fe400000001ff */
[----:B------:R-:W-:Y:S01]  /*af10*/  FFMA.FTZ R5, R58, R95, 1.1641532182693481445e-10 ;  /* 0x2f0000003a057423 */ /* 0x000fe2000001005f */
[----:B------:R-:W-:-:S04]  /*af20*/  FMUL.FTZ R57, R57, R94 ;  /* 0x0000005e39397220 */ /* 0x000fc80000410000 */
        /* <DEDUP_REMOVED lines=11> */
.L_x_11145:
        /* <DEDUP_REMOVED lines=13> */
.L_x_11147:
[----:B------:R-:W-:Y:S05]  /*b0b0*/  BSYNC.RECONVERGENT B2 ;  /* 0x0000000000027941 */ /* 0x000fea0003800200 */
.L_x_11146:
        /* <DEDUP_REMOVED lines=57> */
[----:B------:R-:W-:-:S07]  /*b450*/  IMAD.MOV.U32 R93, RZ, RZ, R58 ;  /* 0x000000ffff5d7224 */ /* 0x000fce00078e003a */
.L_x_11144:
[----:B------:R-:W-:Y:S05]  /*b460*/  BSYNC.RECONVERGENT B1 ;  /* 0x0000000000017941 */ /* 0x000fea0003800200 */
.L_x_11143:
[----:B------:R-:W-:Y:S01]  /*b470*/  I2FP.F32.U32 R58, R5 ;  /* 0x00000005003a7245 */ /* 0x000fe20000201000 */
[----:B------:R-:W-:Y:S01]  /*b480*/  BSSY.RECONVERGENT B1, `(.L_x_11148) ;  /* 0x000005b000017945 */ /* 0x000fe20003800200 */
[----:B------:R-:W-:Y:S02]  /*b490*/  ISETP.NE.AND P2, PT, R60, 0x1, PT ;  /* 0x000000013c00780c */ /* 0x000fe40003f45270 */
[C---:B------:R-:W-:Y:S01]  /*b4a0*/  PRMT R59, R61.reuse, 0x7632, R59 ;  /* 0x000076323d3b7816 */ /* 0x040fe2000000003b */
[----:B------:R-:W-:Y:S01]  /*b4b0*/  FFMA.FTZ R5, R58, R95, 1.1641532182693481445e-10 ;  /* 0x2f0000003a057423 */ /* 0x000fe2000001005f */
[----:B------:R-:W-:Y:S02]  /*b4c0*/  IMAD.U32 R58, R61, 0x10000, RZ ;  /* 0x000100003d3a7824 */ /* 0x000fe400078e00ff */
[----:B------:R-:W-:Y:S02]  /*b4d0*/  IMAD.MOV.U32 R61, RZ, RZ, 0x2 ;  /* 0x00000002ff3d7424 */ /* 0x000fe400078e00ff */
[----:B------:R-:W-:Y:S01]  /*b4e0*/  FSETP.LE.FTZ.AND P1, PT, R5, R112, PT ;  /* 0x000000700500720b */ /* 0x000fe20003f33000 */
[----:B------:R-:W-:-:S04]  /*b4f0*/  FMUL.FTZ R5, R58, UR4 ;  /* 0x000000043a057c20 */ /* 0x000fc80008410000 */
[----:B------:R-:W-:Y:S01]  /*b500*/  FMUL.FTZ R58, R5, R94 ;  /* 0x0000005e053a7220 */ /* 0x000fe20000410000 */
        /* <DEDUP_REMOVED lines=10> */
.L_x_11150:
        /* <DEDUP_REMOVED lines=13> */
.L_x_11152:
[----:B------:R-:W-:Y:S05]  /*b680*/  BSYNC.RECONVERGENT B2 ;  /* 0x0000000000027941 */ /* 0x000fea0003800200 */
.L_x_11151:
        /* <DEDUP_REMOVED lines=58> */
.L_x_11149:
[----:B------:R-:W-:Y:S05]  /*ba30*/  BSYNC.RECONVERGENT B1 ;  /* 0x0000000000017941 */ /* 0x000fea0003800200 */
.L_x_11148:
[----:B------:R-:W-:Y:S01]  /*ba40*/  ISETP.NE.AND P3, PT, R61, 0x1, PT ;  /* 0x000000013d00780c */ /* 0x000fe20003f65270 */
[----:B------:R-:W-:Y:S01]  /*ba50*/  BSSY.RECONVERGENT B1, `(.L_x_11153) ;  /* 0x000005a000017945 */ /* 0x000fe20003800200 */
[----:B------:R-:W-:Y:S01]  /*ba60*/  I2FP.F32.U32 R60, R5 ;  /* 0x00000005003c7245 */ /* 0x000fe20000201000 */
[----:B0-----:R-:W-:Y:S01]  /*ba70*/  IMAD.MOV.U32 R80, RZ, RZ, 0x2 ;  /* 0x00000002ff507424 */ /* 0x001fe200078e00ff */
[----:B------:R-:W-:-:S03]  /*ba80*/  SHF.L.U32 R59, R59, 0x10, RZ ;  /* 0x000000103b3b7819 */ /* 0x000fc600000006ff */
[----:B------:R-:W-:Y:S02]  /*ba90*/  FFMA.FTZ R5, R60, R95, 1.1641532182693481445e-10 ;  /* 0x2f0000003c057423 */ /* 0x000fe4000001005f */
[----:B------:R-:W-:-:S03]  /*baa0*/  FMUL.FTZ R59, R59, UR4 ;  /* 0x000000043b3b7c20 */ /* 0x000fc60008410000 */
[----:B------:R-:W-:Y:S01]  /*bab0*/  FSETP.LE.FTZ.AND P2, PT, R5, R112, PT ;  /* 0x000000700500720b */ /* 0x000fe20003f53000 */
[----:B------:R-:W-:Y:S01]  /*bac0*/  FMUL.FTZ R59, R59, R94 ;  /* 0x0000005e3b3b7220 */ /* 0x000fe20000410000 */
        /* <DEDUP_REMOVED lines=10> */
.L_x_11155:
        /* <DEDUP_REMOVED lines=13> */
.L_x_11157:
[----:B------:R-:W-:Y:S05]  /*bc40*/  BSYNC.RECONVERGENT B2 ;  /* 0x0000000000027941 */ /* 0x000fea0003800200 */
.L_x_11156:
        /* <DEDUP_REMOVED lines=58> */
.L_x_11154:
[----:B------:R-:W-:Y:S05]  /*bff0*/  BSYNC.RECONVERGENT B1 ;  /* 0x0000000000017941 */ /* 0x000fea0003800200 */
.L_x_11153:
[----:B------:R-:W-:Y:S01]  /*c000*/  ISETP.NE.AND P4, PT, R80, 0x1, PT ;  /* 0x000000015000780c */ /* 0x000fe20003f85270 */
[----:B------:R-:W-:Y:S01]  /*c010*/  IMAD.U32 R61, R62, 0x10000, RZ ;  /* 0x000100003e3d7824 */ /* 0x000fe200078e00ff */
[----:B------:R-:W-:Y:S01]  /*c020*/  I2FP.F32.U32 R60, R5 ;  /* 0x00000005003c7245 */ /* 0x000fe20000201000 */
[----:B------:R-:W-:Y:S01]  /*c030*/  BSSY.RECONVERGENT B1, `(.L_x_11158) ;  /* 0x000005a000017945 */ /* 0x000fe20003800200 */
[----:B------:R-:W-:Y:S02]  /*c040*/  HFMA2 R81, -RZ, RZ, 0, 1.1920928955078125e-07 ;  /* 0x00000002ff517431 */ /* 0x000fe400000001ff */
[----:B------:R-:W-:Y:S01]  /*c050*/  FMUL.FTZ R61, R61, UR4 ;  /* 0x000000043d3d7c20 */ /* 0x000fe20008410000 */
[----:B------:R-:W-:-:S03]  /*c060*/  FFMA.FTZ R5, R60, R95, 1.1641532182693481445e-10 ;  /* 0x2f0000003c057423 */ /* 0x000fc6000001005f */
[----:B------:R-:W-:Y:S01]  /*c070*/  FMUL.FTZ R60, R61, R94 ;  /* 0x0000005e3d3c7220 */ /* 0x000fe20000410000 */
[----:B------:R-:W-:Y:S01]  /*c080*/  IMAD.MOV.U32 R61, RZ, RZ, R4 ;  /* 0x000000ffff3d7224 */ /* 0x000fe200078e0004 */
[----:B------:R-:W-:Y:S02]  /*c090*/  FSETP.LE.FTZ.AND P3, PT, R5, R112, PT ;  /* 0x000000700500720b */ /* 0x000fe40003f73000 */
[----:B------:R-:W-:Y:S01]  /*c0a0*/  PRMT R5, R62, 0x7632, R5 ;  /* 0x000076323e057816 */ /* 0x000fe20000000005 */
        /* <DEDUP_REMOVED lines=9> */
.L_x_11160:
        /* <DEDUP_REMOVED lines=13> */
.L_x_11162:
[----:B------:R-:W-:Y:S05]  /*c210*/  BSYNC.RECONVERGENT B2 ;  /* 0x0000000000027941 */ /* 0x000fea0003800200 */
.L_x_11161:
        /* <DEDUP_REMOVED lines=55> */
[----:B------:R-:W-:Y:S01]  /*c590*/  IMAD.MOV.U32 R61, RZ, RZ, R93 ;  /* 0x000000ffff3d7224 */ /* 0x000fe200078e005d */
[----:B------:R-:W-:Y:S01]  /*c5a0*/  LOP3.LUT R6, R6, UR5, R81, 0x96, !PT ;  /* 0x0000000506067c12 */ /* 0x000fe2000f8e9651 */
[----:B------:R-:W-:Y:S01]  /*c5b0*/  IMAD.MOV.U32 R81, RZ, RZ, RZ ;  /* 0x000000ffff517224 */ /* 0x000fe200078e00ff */
[----:B------:R-:W-:-:S07]  /*c5c0*/  MOV R93, R80 ;  /* 0x00000050005d7202 */ /* 0x000fce0000000f00 */
.L_x_11159:
[----:B------:R-:W-:Y:S05]  /*c5d0*/  BSYNC.RECONVERGENT B1 ;  /* 0x0000000000017941 */ /* 0x000fea0003800200 */
.L_x_11158:
[----:B------:R-:W-:Y:S01]  /*c5e0*/  ISETP.NE.AND P5, PT, R81, 0x1, PT ;  /* 0x000000015100780c */ /* 0x000fe20003fa5270 */
[----:B------:R-:W-:Y:S01]  /*c5f0*/  IMAD.U32 R5, R5, 0x10000, RZ ;  /* 0x0001000005057824 */ /* 0x000fe200078e00ff */
[----:B------:R-:W-:Y:S01]  /*c600*/  I2FP.F32.U32 R62, R61 ;  /* 0x0000003d003e7245 */ /* 0x000fe20000201000 */
[----:B------:R-:W-:Y:S01]  /*c610*/  BSSY.RECONVERGENT B1, `(.L_x_11163) ;  /* 0x0000058000017945 */ /* 0x000fe20003800200 */
[----:B------:R-:W-:Y:S02]  /*c620*/  HFMA2 R80, -RZ, RZ, 0, 1.1920928955078125e-07 ;  /* 0x00000002ff507431 */ /* 0x000fe400000001ff */
[----:B------:R-:W-:Y:S01]  /*c630*/  FMUL.FTZ R61, R5, UR4 ;  /* 0x00000004053d7c20 */ /* 0x000fe20008410000 */
        /* <DEDUP_REMOVED lines=13> */
.L_x_11165:
        /* <DEDUP_REMOVED lines=13> */
.L_x_11167:
[----:B------:R-:W-:Y:S05]  /*c7e0*/  BSYNC.RECONVERGENT B2 ;  /* 0x0000000000027941 */ /* 0x000fea0003800200 */
.L_x_11166:
        /* <DEDUP_REMOVED lines=53> */
[----:B------:R-:W-:Y:S01]  /*cb40*/  IMAD.WIDE.U32 R80, R81, -0x2daee0ad, RZ ;  /* 0xd2511f5351507825 */ /* 0x000fe200078e00ff */
[----:B------:R-:W-:-:S03]  /*cb50*/  UIADD3 UR5, UPT, UPT, UR9, -0x695add53, URZ ;  /* 0x96a522ad09057890 */ /* 0x000fc6000fffe0ff */
[----:B------:R-:W-:Y:S02]  /*cb60*/  IMAD.MOV.U32 R93, RZ, RZ, R80 ;  /* 0x000000ffff5d7224 */ /* 0x000fe400078e0050 */
[----:B------:R-:W-:Y:S01]  /*cb70*/  HFMA2 R80, -RZ, RZ, 0, 0 ;  /* 0x00000000ff507431 */ /* 0x000fe200000001ff */
[----:B------:R-:W-:-:S07]  /*cb80*/  LOP3.LUT R6, R6, UR5, R81, 0x96, !PT ;  /* 0x0000000506067c12 */ /* 0x000fce000f8e9651 */
.L_x_11164:
[----:B------:R-:W-:Y:S05]  /*cb90*/  BSYNC.RECONVERGENT B1 ;  /* 0x0000000000017941 */ /* 0x000fea0003800200 */
.L_x_11163:
[----:B------:R-:W-:Y:S01]  /*cba0*/  ISETP.NE.AND P6, PT, R80, 0x1, PT ;  /* 0x000000015000780c */ /* 0x000fe20003fc5270 */
[C---:B------:R-:W-:Y:S01]  /*cbb0*/  IMAD.U32 R5, R63.reuse, 0x10000, RZ ;  /* 0x000100003f057824 */ /* 0x040fe200078e00ff */
[----:B------:R-:W-:Y:S01]  /*cbc0*/  I2FP.F32.U32 R62, R62 ;  /* 0x0000003e003e7245 */ /* 0x000fe20000201000 */
[----:B------:R-:W-:Y:S01]  /*cbd0*/  BSSY.RECONVERGENT B1, `(.L_x_11168) ;  /* 0x000005b000017945 */ /* 0x000fe20003800200 */
[----:B------:R-:W-:Y:S01]  /*cbe0*/  PRMT R63, R63, 0x7632, R63 ;  /* 0x000076323f3f7816 */ /* 0x000fe2000000003f */
[----:B------:R-:W-:Y:S01]  /*cbf0*/  FMUL.FTZ R5, R5, UR4 ;  /* 0x0000000405057c20 */ /* 0x000fe20008410000 */
[----:B------:R-:W-:Y:S01]  /*cc00*/  MOV R82, R4 ;  /* 0x0000000400527202 */ /* 0x000fe20000000f00 */
[----:B------:R-:W-:Y:S02]  /*cc10*/  FFMA.FTZ R81, R62, R95, 1.1641532182693481445e-10 ;  /* 0x2f0000003e517423 */ /* 0x000fe4000001005f */
[----:B------:R-:W-:Y:S01]  /*cc20*/  FMUL.FTZ R62, R5, R94 ;  /* 0x0000005e053e7220 */ /* 0x000fe20000410000 */
[----:B------:R-:W-:-:S02]  /*cc30*/  IMAD.MOV.U32 R5, RZ, RZ, 0x2 ;  /* 0x00000002ff057424 */ /* 0x000fc400078e00ff */
        /* <DEDUP_REMOVED lines=10> */
.L_x_11170:
        /* <DEDUP_REMOVED lines=15> */
.L_x_11172:
[----:B------:R-:W-:Y:S05]  /*cdd0*/  BSYNC.RECONVERGENT B2 ;  /* 0x0000000000027941 */ /* 0x000fea0003800200 */
.L_x_11171:
        /* <DEDUP_REMOVED lines=58> */
.L_x_11169:
[----:B------:R-:W-:Y:S05]  /*d180*/  BSYNC.RECONVERGENT B1 ;  /* 0x0000000000017941 */ /* 0x000fea0003800200 */
.L_x_11168:
        /* <DEDUP_REMOVED lines=16> */
.L_x_11132:
        /* <DEDUP_REMOVED lines=14> */
[----:B------:R-:W-:Y:S01]  /*d370*/  STG.E.128 desc[UR6][R80.64], R56 ;  /* 0x0000003850007986 */ /* 0x000fe2000c101d06 */
[----:B-1----:R-:W-:-:S03]  /*d380*/  IMAD.WIDE.U32 R82, R92, 0x8, R82 ;  /* 0x000000085c527825 */ /* 0x002fc600078e0052 */
[----:B------:R0:W-:Y:S01]  /*d390*/  STG.E.128 desc[UR6][R80.64+0x10], R60 ;  /* 0x0000103c50007986 */ /* 0x0001e2000c101d06 */
[----:B------:R-:W-:Y:S01]  /*d3a0*/  VIADD R92, R92, 0x100 ;  /* 0x000001005c5c7836 */ /* 0x000fe20000000000 */
[----:B0-----:R-:W-:Y:S02]  /*d3b0*/  LOP3.LUT R81, R113, R94, RZ, 0xfc, !PT ;  /* 0x0000005e71517212 */ /* 0x001fe400078efcff */
[----:B------:R-:W-:Y:S01]  /*d3c0*/  LOP3.LUT R80, R2, R95, RZ, 0xfc, !PT ;  /* 0x0000005f02507212 */ /* 0x000fe200078efcff */
[----:B------:R-:W-:-:S04]  /*d3d0*/  IMAD.MOV.U32 R2, RZ, RZ, R93 ;  /* 0x000000ffff027224 */ /* 0x000fc800078e005d */
[----:B------:R1:W-:Y:S03]  /*d3e0*/  STG.E.64 desc[UR6][R82.64], R80 ;  /* 0x0000005052007986 */ /* 0x0003e6000c101b06 */
.L_x_11090:
[----:B------:R-:W-:Y:S05]  /*d3f0*/  BSYNC.RECONVERGENT B0 ;  /* 0x0000000000007941 */ /* 0x000fea0003800200 */
.L_x_11089:
[----:B------:R-:W-:Y:S01]  /*d400*/  ISETP.GE.U32.AND P0, PT, R11, 0x300, PT ;  /* 0x000003000b00780c */ /* 0x000fe20003f06070 */
[----:B------:R-:W-:Y:S03]  /*d410*/  BSSY.RECONVERGENT B0, `(.L_x_11173) ;  /* 0x0000623000007945 */ /* 0x000fe60003800200 */
[----:B------:R-:W-:-:S09]  /*d420*/  P2R R115, PR, RZ, 0x1 ;  /* 0x00000001ff737803 */ /* 0x000fd20000000000 */
[----:B------:R-:W-:Y:S05]  /*d430*/  @!P0 BRA `(.L_x_11174) ;  /* 0x0000006000808947 */ /* 0x000fea0003800000 */
[----:B------:R-:W2:Y:S02]  /*d440*/  LDC.64 R64, c[0x0][0x390] ;  /* 0x0000e400ff407b82 */ /* 0x000ea40000000a00 */
[----:B--2---:R-:W-:-:S05]  /*d450*/  IMAD.WIDE.U32 R64, R92, 0x10, R64 ;  /* 0x000000105c407825 */ /* 0x004fca00078e0040 */
[----:B------:R2:W5:Y:S01]  /*d460*/  LDG.E.128 R68, desc[UR6][R64.64] ;  /* 0x0000000640447981 */ /* 0x000562000c1e1d00 */
[----:B------:R-:W-:-:S04]  /*d470*/  UISETP.NE.U32.AND UP1, UPT, UR10, URZ, UPT ;  /* 0x000000ff0a00728c */ /* 0x000fc8000bf25070 */
[----:B------:R-:W-:-:S09]  /*d480*/  UISETP.NE.AND.EX UP1, UPT, UR11, URZ, UPT, UP1 ;  /* 0x000000ff0b00728c */ /* 0x000fd2000bf25310 */
[----:B--2---:R-:W-:Y:S05]  /*d490*/  BRA.U !UP1, `(.L_x_11175) ;  /* 0x0000003109307547 */ /* 0x004fea000b800000 */
[----:B01----:R-:W0:Y:S02]  /*d4a0*/  LDC.64 R80, c[0x0][0x3a0] ;  /* 0x0000e800ff507b82 */ /* 0x003e240000000a00 */
        /* <DEDUP_REMOVED lines=19> */
.L_x_11178:
        /* <DEDUP_REMOVED lines=13> */
.L_x_11180:
[----:B------:R-:W-:Y:S05]  /*d6b0*/  BSYNC.RECONVERGENT B2 ;  /* 0x0000000000027941 */ /* 0x000fea0003800200 */
.L_x_11179:
        /* <DEDUP_REMOVED lines=58> */
.L_x_11177:
[----:B------:R-:W-:Y:S05]  /*da60*/  BSYNC.RECONVERGENT B1 ;  /* 0x0000000000017941 */ /* 0x000fea0003800200 */
.L_x_11176:
        /* <DEDUP_REMOVED lines=9> */
[----:B------:R-:W-:-:S04]  /*db00*/  FMUL.FTZ R95, R95, UR4 ;  /* 0x000000045f5f7c20 */ /* 0x000fc80008410000 */
[----:B0-----:R-:W-:Y:S01]  /*db10*/  FMUL.FTZ R95, R95, R114 ;  /* 0x000000725f5f7220 */ /* 0x001fe20000410000 */
[----:B-1----:R-:W-:Y:S01]  /*db20*/  FSETP.GTU.FTZ.AND P0, PT, R5, R122, PT ;  /* 0x0000007a0500720b */ /* 0x002fe20003f1c000 */
[----:B------:R-:W-:-:S03]  /*db30*/  IMAD.MOV.U32 R5, RZ, RZ, R4 ;  /* 0x000000ffff057224 */ /* 0x000fc600078e0004 */
        /* <DEDUP_REMOVED lines=14> */
.L_x_11183:
        /* <DEDUP_REMOVED lines=12> */
.L_x_11185:
[----:B------:R-:W-:Y:S05]  /*dce0*/  BSYNC.RECONVERGENT B2 ;  /* 0x0000000000027941 */ /* 0x000fea0003800200 */
.L_x_11184:
        /* <DEDUP_REMOVED lines=59> */
.L_x_11182:
[----:B------:R-:W-:Y:S05]  /*e0a0*/  BSYNC.RECONVERGENT B1 ;  /* 0x0000000000017941 */ /* 0x000fea0003800200 */
.L_x_11181:
        /* <DEDUP_REMOVED lines=22> */
.L_x_11188:
        /* <DEDUP_REMOVED lines=13> */
.L_x_11190:
[----:B------:R-:W-:Y:S05]  /*e2e0*/  BSYNC.RECONVERGENT B2 ;  /* 0x0000000000027941 */ /* 0x000fea0003800200 */
.L_x_11189:
        /* <DEDUP_REMOVED lines=58> */
.L_x_11187:
[----:B------:R-:W-:Y:S05]  /*e690*/  BSYNC.RECONVERGENT B1 ;  /* 0x0000000000017941 */ /* 0x000fea0003800200 */
.L_x_11186:
        /* <DEDUP_REMOVED lines=8> */
[----:B------:R-:W-:Y:S01]  /*e720*/  FMUL.FTZ R95, R95, R114 ;  /* 0x000000725f5f7220 */ /* 0x000fe20000410000 */
[----:B------:R-:W-:Y:S01]  /*e730*/  PRMT R5, R69, 0x7632, R5 ;  /* 0x0000763245057816 */ /* 0x000fe20000000005 */
        /* <DEDUP_REMOVED lines=13> */
.L_x_11193:
        /* <DEDUP_REMOVED lines=13> */
.L_x_11195:
[----:B------:R-:W-:Y:S05]  /*e8e0*/  BSYNC.RECONVERGENT B2 ;  /* 0x0000000000027941 */ /* 0x000fea0003800200 */
.L_x_11194:
        /* <DEDUP_REMOVED lines=59> */
.L_x_11192:
[----:B------:R-:W-:Y:S05]  /*eca0*/  BSYNC.RECONVERGENT B1 ;  /* 0x0000000000017941 */ /* 0x000fea0003800200 */
.L_x_11191:
        /* <DEDUP_REMOVED lines=22> */
.L_x_11198:
        /* <DEDUP_REMOVED lines=13> */
.L_x_11200:
[----:B------:R-:W-:Y:S05]  /*eee0*/  BSYNC.RECONVERGENT B2 ;  /* 0x0000000000027941 */ /* 0x000fea0003800200 */
.L_x_11199:
        /* <DEDUP_REMOVED lines=58> */
.L_x_11197:
[----:B------:R-:W-:Y:S05]  /*f290*/  BSYNC.RECONVERGENT B1 ;  /* 0x0000000000017941 */ /* 0x000fea0003800200 */
.L_x_11196:
        /* <DEDUP_REMOVED lines=8> */
[----:B------:R-:W-:Y:S01]  /*f320*/  PRMT R5, R70, 0x7632, R5 ;  /* 0x0000763246057816 */ /* 0x000fe20000000005 */
[----:B------:R-:W-:Y:S01]  /*f330*/  IMAD.MOV.U32 R70, RZ, RZ, R4 ;  /* 0x000000ffff467224 */ /* 0x000fe200078e0004 */
        /* <DEDUP_REMOVED lines=13> */
.L_x_11203:
        /* <DEDUP_REMOVED lines=13> */
.L_x_11205:
[----:B------:R-:W-:Y:S05]  /*f4e0*/  BSYNC.RECONVERGENT B2 ;  /* 0x0000000000027941 */ /* 0x000fea0003800200 */
.L_x_11204:
        /* <DEDUP_REMOVED lines=59> */
.L_x_11202:
[----:B------:R-:W-:Y:S05]  /*f8a0*/  BSYNC.RECONVERGENT B1 ;  /* 0x0000000000017941 */ /* 0x000fea0003800200 */
.L_x_11201:
        /* <DEDUP_REMOVED lines=22> */
.L_x_11208:
        /* <DEDUP_REMOVED lines=13> */
.L_x_11210:
[----:B------:R-:W-:Y:S05]  /*fae0*/  BSYNC.RECONVERGENT B2 ;  /* 0x0000000000027941 */ /* 0x000fea0003800200 */
.L_x_11209:
        /* <DEDUP_REMOVED lines=58> */
.L_x_11207:
[----:B------:R-:W-:Y:S05]  /*fe90*/  BSYNC.RECONVERGENT B1 ;  /* 0x0000000000017941 */ /* 0x000fea0003800200 */
.L_x_11206:
        /* <DEDUP_REMOVED lines=23> */
.L_x_11213:
        /* <DEDUP_REMOVED lines=15> */
.L_x_11215:
[----:B------:R-:W-:Y:S05]  /*10100*/  BSYNC.RECONVERGENT B2 ;  /* 0x0000000000027941 */ /* 0x000fea0003800200 */
.L_x_11214:
        /* <DEDUP_REMOVED lines=58> */
.L_x_11212:
[----:B------:R-:W-:Y:S05]  /*104b0*/  BSYNC.RECONVERGENT B1 ;  /* 0x0000000000017941 */ /* 0x000fea0003800200 */
.L_x_11211:
        /* <DEDUP_REMOVED lines=10> */
.L_x_11175:
        /* <DEDUP_REMOVED lines=16> */
.L_x_11219:
        /* <DEDUP_REMOVED lines=13> */
.L_x_11221:
[----:B------:R-:W-:Y:S05]  /*10730*/  BSYNC.RECONVERGENT B2 ;  /* 0x0000000000027941 */ /* 0x000fea0003800200 */
.L_x_11220:
        /* <DEDUP_REMOVED lines=58> */
.L_x_11218:
[----:B------:R-:W-:Y:S05]  /*10ae0*/  BSYNC.RECONVERGENT B1 ;  /* 0x0000000000017941 */ /* 0x000fea0003800200 */
.L_x_11217:
[----:B------:R-:W2:Y:S01]  /*10af0*/  LDC R112, c[0x0][0x404] ;  /* 0x00010100ff707b82 */ /* 0x000ea20000000800 */
[----:B------:R-:W-:Y:S01]  /*10b00*/  I2FP.F32.U32 R2, R64 ;  /* 0x0000004000027245 */ /* 0x000fe20000201000 */
[----:B------:R-:W-:Y:S01]  /*10b10*/  IMAD.MOV.U32 R95, RZ, RZ, 0x2f800000 ;  /* 0x2f800000ff5f7424 */ /* 0x000fe200078e00ff */
[----:B------:R-:W-:Y:S01]  /*10b20*/  ISETP.NE.AND P0, PT, R66, 0x1, PT ;  /* 0x000000014200780c */ /* 0x000fe20003f05270 */
[----:B------:R-:W-:Y:S01]  /*10b30*/  BSSY.RECONVERGENT B1, `(.L_x_11222) ;  /* 0x000005c000017945 */ /* 0x000fe20003800200 */
[----:B------:R-:W-:Y:S02]  /*10b40*/  IMAD.MOV.U32 R67, RZ, RZ, 0x2 ;  /* 0x00000002ff437424 */ /* 0x000fe400078e00ff */
[----:B------:R-:W-:Y:S01]  /*10b50*/  FFMA.FTZ R5, R2, R95, 1.1641532182693481445e-10 ;  /* 0x2f00000002057423 */ /* 0x000fe2000001005f */
[C---:B-----5:R-:W-:Y:S01]  /*10b60*/  SHF.L.U32 R2, R68.reuse, 0x10, RZ ;  /* 0x0000001044027819 */ /* 0x060fe200000006ff */
[----:B------:R-:W3:Y:S01]  /*10b70*/  LDC R94, c[0x0][0x408] ;  /* 0x00010200ff5e7b82 */ /* 0x000ee20000000800 */
[----:B------:R-:W-:-:S03]  /*10b80*/  PRMT R68, R68, 0x7632, R68 ;  /* 0x0000763244447816 */ /* 0x000fc60000000044 */
[----:B------:R-:W-:Y:S01]  /*10b90*/  FMUL.FTZ R65, R2, UR4 ;  /* 0x0000000402417c20 */ /* 0x000fe20008410000 */
[----:B--2---:R-:W-:Y:S01]  /*10ba0*/  FSETP.LE.FTZ.AND P1, PT, R5, R112, PT ;  /* 0x000000700500720b */ /* 0x004fe20003f33000 */
[----:B------:R-:W-:-:S03]  /*10bb0*/  IMAD.MOV.U32 R5, RZ, RZ, R4 ;  /* 0x000000ffff057224 */ /* 0x000fc600078e0004 */
[----:B------:R-:W-:Y:S01]  /*10bc0*/  P2R R2, PR, RZ, 0x2 ;  /* 0x00000002ff027803 */ /* 0x000fe20000000000 */
[----:B---3--:R-:W-:Y:S01]  /*10bd0*/  FMUL.FTZ R64, R65, R94 ;  /* 0x0000005e41407220 */ /* 0x008fe20000410000 */
        /* <DEDUP_REMOVED lines=9> */
.L_x_11224:
        /* <DEDUP_REMOVED lines=13> */
.L_x_11226:
[----:B------:R-:W-:Y:S05]  /*10d40*/  BSYNC.RECONVERGENT B2 ;  /* 0x0000000000027941 */ /* 0x000fea0003800200 */
.L_x_11225:
[----:B01----:R-:W-:Y:S01]  /*10d50*/  IMAD.WIDE.U32 R80, R8, -0x326172a9, RZ ;  /* 0xcd9e8d5708507825 */ /* 0x003fe200078e00ff */
        /* <DEDUP_REMOVED lines=57> */
.L_x_11223:
[----:B------:R-:W-:Y:S05]  /*110f0*/  BSYNC.RECONVERGENT B1 ;  /* 0x0000000000017941 */ /* 0x000fea0003800200 */
.L_x_11222:
        /* <DEDUP_REMOVED lines=19> */
.L_x_11229:
        /* <DEDUP_REMOVED lines=13> */
.L_x_11231:
[----:B------:R-:W-:Y:S05]  /*11300*/  BSYNC.RECONVERGENT B2 ;  /* 0x0000000000027941 */ /* 0x000fea0003800200 */
.L_x_11230:
[----:B01----:R-:W-:Y:S01]  /*11310*/  IMAD.WIDE.U32 R80, R8, -0x326172a9, RZ ;  /* 0xcd9e8d5708507825 */ /* 0x003fe200078e00ff */
        /* <DEDUP_REMOVED lines=57> */
.L_x_11228:
[----:B------:R-:W-:Y:S05]  /*116b0*/  BSYNC.RECONVERGENT B1 ;  /* 0x0000000000017941 */ /* 0x000fea0003800200 */
.L_x_11227:
        /* <DEDUP_REMOVED lines=20> */
.L_x_11234:
        /* <DEDUP_REMOVED lines=13> */
.L_x_11236:
[----:B------:R-:W-:Y:S05]  /*118d0*/  BSYNC.RECONVERGENT B2 ;  /* 0x0000000000027941 */ /* 0x000fea0003800200 */
.L_x_11235:
        /* <DEDUP_REMOVED lines=58> */
.L_x_11233:
[----:B------:R-:W-:Y:S05]  /*11c80*/  BSYNC.RECONVERGENT B1 ;  /* 0x0000000000017941 */ /* 0x000fea0003800200 */
.L_x_11232:
[----:B------:R-:W-:Y:S01]  /*11c90*/  ISETP.NE.AND P3, PT, R69, 0x1, PT ;  /* 0x000000014500780c */ /* 0x000fe20003f65270 */
[----:B------:R-:W-:Y:S01]  /*11ca0*/  BSSY.RECONVERGENT B1, `(.L_x_11237) ;  /* 0x000005a000017945 */ /* 0x000fe20003800200 */
[----:B------:R-:W-:Y:S01]  /*11cb0*/  I2FP.F32.U32 R68, R5 ;  /* 0x0000000500447245 */ /* 0x000fe20000201000 */
[----:B01----:R-:W-:Y:S01]  /*11cc0*/  IMAD.MOV.U32 R81, RZ, RZ, 0x2 ;  /* 0x00000002ff517424 */ /* 0x003fe200078e00ff */
        /* <DEDUP_REMOVED lines=15> */
.L_x_11239:
        /* <DEDUP_REMOVED lines=13> */
.L_x_11241:
[----:B------:R-:W-:Y:S05]  /*11e90*/  BSYNC.RECONVERGENT B2 ;  /* 0x0000000000027941 */ /* 0x000fea0003800200 */
.L_x_11240:
        /* <DEDUP_REMOVED lines=58> */
.L_x_11238:
[----:B------:R-:W-:Y:S05]  /*12240*/  BSYNC.RECONVERGENT B1 ;  /* 0x0000000000017941 */ /* 0x000fea0003800200 */
.L_x_11237:
[----:B------:R-:W-:Y:S01]  /*12250*/  ISETP.NE.AND P4, PT, R81, 0x1, PT ;  /* 0x000000015100780c */ /* 0x000fe20003f85270 */
[C---:B------:R-:W-:Y:S01]  /*12260*/  IMAD.U32 R69, R70.reuse, 0x10000, RZ ;  /* 0x0001000046457824 */ /* 0x040fe200078e00ff */
[----:B------:R-:W-:Y:S01]  /*12270*/  I2FP.F32.U32 R68, R5 ;  /* 0x0000000500447245 */ /* 0x000fe20000201000 */
[----:B------:R-:W-:Y:S01]  /*12280*/  BSSY.RECONVERGENT B1, `(.L_x_11242) ;  /* 0x000005a000017945 */ /* 0x000fe20003800200 */
[----:B------:R-:W-:Y:S02]  /*12290*/  HFMA2 R80, -RZ, RZ, 0, 1.1920928955078125e-07 ;  /* 0x00000002ff507431 */ /* 0x000fe400000001ff */
[----:B------:R-:W-:Y:S01]  /*122a0*/  FMUL.FTZ R83, R69, UR4 ;  /* 0x0000000445537c20 */ /* 0x000fe20008410000 */
[----:B------:R-:W-:Y:S01]  /*122b0*/  PRMT R5, R70, 0x7632, R5 ;  /* 0x0000763246057816 */ /* 0x000fe20000000005 */
        /* <DEDUP_REMOVED lines=13> */
.L_x_11244:
        /* <DEDUP_REMOVED lines=13> */
.L_x_11246:
[----:B------:R-:W-:Y:S05]  /*12460*/  BSYNC.RECONVERGENT B2 ;  /* 0x0000000000027941 */ /* 0x000fea0003800200 */
.L_x_11245:
        /* <DEDUP_REMOVED lines=59> */
.L_x_11243:
[----:B------:R-:W-:Y:S05]  /*12820*/  BSYNC.RECONVERGENT B1 ;  /* 0x0000000000017941 */ /* 0x000fea0003800200 */
.L_x_11242:
        /* <DEDUP_REMOVED lines=19> */
.L_x_11249:
        /* <DEDUP_REMOVED lines=13> */
.L_x_11251:
[----:B------:R-:W-:Y:S05]  /*12a30*/  BSYNC.RECONVERGENT B2 ;  /* 0x0000000000027941 */ /* 0x000fea0003800200 */
.L_x_11250:
        /* <DEDUP_REMOVED lines=57> */
[----:B------:R-:W-:-:S07]  /*12dd0*/  LOP3.LUT R6, R6, UR5, R81, 0x96, !PT ;  /* 0x0000000506067c12 */ /* 0x000fce000f8e9651 */
.L_x_11248:
[----:B------:R-:W-:Y:S05]  /*12de0*/  BSYNC.RECONVERGENT B1 ;  /* 0x0000000000017941 */ /* 0x000fea0003800200 */
.L_x_11247:
        /* <DEDUP_REMOVED lines=20> */
.L_x_11254:
        /* <DEDUP_REMOVED lines=15> */
.L_x_11256:
[----:B------:R-:W-:Y:S05]  /*13020*/  BSYNC.RECONVERGENT B2 ;  /* 0x0000000000027941 */ /* 0x000fea0003800200 */
.L_x_11255:
        /* <DEDUP_REMOVED lines=58> */
.L_x_11253:
[----:B------:R-:W-:Y:S05]  /*133d0*/  BSYNC.RECONVERGENT B1 ;  /* 0x0000000000017941 */ /* 0x000fea0003800200 */
.L_x_11252:
        /* <DEDUP_REMOVED lines=16> */
.L_x_11216:
        /* <DEDUP_REMOVED lines=22> */
.L_x_11174:
[----:B------:R-:W-:Y:S05]  /*13640*/  BSYNC.RECONVERGENT B0 ;  /* 0x0000000000007941 */ /* 0x000fea0003800200 */
.L_x_11173:
[----:B------:R-:W-:Y:S01]  /*13650*/  ISETP.GE.U32.AND P0, PT, R11, 0x400, PT ;  /* 0x000004000b00780c */ /* 0x000fe20003f06070 */
[----:B------:R-:W-:Y:S03]  /*13660*/  BSSY.RECONVERGENT B0, `(.L_x_11257) ;  /* 0x0000622000007945 */ /* 0x000fe60003800200 */
[----:B------:R-:W-:-:S09]  /*13670*/  P2R R114, PR, RZ, 0x1 ;  /* 0x00000001ff727803 */ /* 0x000fd20000000000 */
[----:B------:R-:W-:Y:S05]  /*13680*/  @!P0 BRA `(.L_x_11258) ;  /* 0x00000060007c8947 */ /* 0x000fea0003800000 */
[----:B------:R-:W3:Y:S02]  /*13690*/  LDC.64 R72, c[0x0][0x390] ;  /* 0x0000e400ff487b82 */ /* 0x000ee40000000a00 */
[----:B---3--:R-:W-:-:S05]  /*136a0*/  IMAD.WIDE.U32 R72, R92, 0x10, R72 ;  /* 0x000000105c487825 */ /* 0x008fca00078e0048 */
[----:B------:R3:W5:Y:S01]  /*136b0*/  LDG.E.128 R76, desc[UR6][R72.64] ;  /* 0x00000006484c7981 */ /* 0x000762000c1e1d00 */
[----:B------:R-:W-:-:S04]  /*136c0*/  UISETP.NE.U32.AND UP1, UPT, UR10, URZ, UPT ;  /* 0x000000ff0a00728c */ /* 0x000fc8000bf25070 */
[----:B------:R-:W-:-:S09]  /*136d0*/  UISETP.NE.AND.EX UP1, UPT, UR11, URZ, UPT, UP1 ;  /* 0x000000ff0b00728c */ /* 0x000fd2000bf25310 */
[----:B---3--:R-:W-:Y:S05]  /*136e0*/  BRA.U !UP1, `(.L_x_11259) ;  /* 0x0000003109307547 */ /* 0x008fea000b800000 */
[----:B012---:R-:W0:Y:S02]  /*136f0*/  LDC.64 R80, c[0x0][0x3a0] ;  /* 0x0000e800ff507b82 */ /* 0x007e240000000a00 */
        /* <DEDUP_REMOVED lines=19> */
.L_x_11262:
        /* <DEDUP_REMOVED lines=13> */
.L_x_11264:
[----:B------:R-:W-:Y:S05]  /*13900*/  BSYNC.RECONVERGENT B2 ;  /* 0x0000000000027941 */ /* 0x000fea0003800200 */
.L_x_11263:
        /* <DEDUP_REMOVED lines=58> */
.L_x_11261:
[----:B------:R-:W-:Y:S05]  /*13cb0*/  BSYNC.RECONVERGENT B1 ;  /* 0x0000000000017941 */ /* 0x000fea0003800200 */
.L_x_11260:
        /* <DEDUP_REMOVED lines=27> */
.L_x_11267:
        /* <DEDUP_REMOVED lines=12> */
.L_x_11269:
[----:B------:R-:W-:Y:S05]  /*13f30*/  BSYNC.RECONVERGENT B2 ;  /* 0x0000000000027941 */ /* 0x000fea0003800200 */
.L_x_11268:
        /* <DEDUP_REMOVED lines=59> */
.L_x_11266:
[----:B------:R-:W-:Y:S05]  /*142f0*/  BSYNC.RECONVERGENT B1 ;  /* 0x0000000000017941 */ /* 0x000fea0003800200 */
.L_x_11265:
        /* <DEDUP_REMOVED lines=22> */
.L_x_11272:
        /* <DEDUP_REMOVED lines=13> */
.L_x_11274:
[----:B------:R-:W-:Y:S05]  /*14530*/  BSYNC.RECONVERGENT B2 ;  /* 0x0000000000027941 */ /* 0x000fea0003800200 */
.L_x_11273:
        /* <DEDUP_REMOVED lines=58> */
.L_x_11271:
[----:B------:R-:W-:Y:S05]  /*148e0*/  BSYNC.RECONVERGENT B1 ;  /* 0x0000000000017941 */ /* 0x000fea0003800200 */
.L_x_11270:
[----:B------:R-:W-:Y:S01]  /*148f0*/  I2FP.F32.U32 R5, R5 ;  /* 0x0000000500057245 */ /* 0x000fe20000201000 */
[----:B------:R-:W-:Y:S01]  /*14900*/  IMAD.U32 R95, R77, 0x10000, RZ ;  /* 0x000100004d5f7824 */ /* 0x000fe200078e00ff */
[----:B------:R-:W-:Y:S01]  /*14910*/  ISETP.NE.AND P2, PT, R76, 0x1, PT ;  /* 0x000000014c00780c */ /* 0x000fe20003f45270 */
[----:B------:R-:W-:Y:S02]  /*14920*/  BSSY.RECONVERGENT B1, `(.L_x_11275) ;  /* 0x000005d000017945 */ /* 0x000fe40003800200 */
[----:B------:R-:W-:Y:S01]  /*14930*/  FFMA.FTZ R94, R5, R124, 1.1641532182693481445e-10 ;  /* 0x2f000000055e7423 */ /* 0x000fe2000001007c */
[----:B------:R-:W-:Y:S01]  /*14940*/  FMUL.FTZ R95, R95, UR4 ;  /* 0x000000045f5f7c20 */ /* 0x000fe20008410000 */
[----:B------:R-:W-:Y:S01]  /*14950*/  PRMT R5, R77, 0x7632, R5 ;  /* 0x000076324d057816 */ /* 0x000fe20000000005 */
[----:B------:R-:W-:Y:S02]  /*14960*/  IMAD.MOV.U32 R77, RZ, RZ, R4 ;  /* 0x000000ffff4d7224 */ /* 0x000fe400078e0004 */
[----:B------:R-:W-:Y:S01]  /*14970*/  FMUL.FTZ R95, R95, R122 ;  /* 0x0000007a5f5f7220 */ /* 0x000fe20000410000 */
[----:B------:R-:W-:Y:S01]  /*14980*/  FSETP.GTU.FTZ.AND P1, PT, R94, R123, PT ;  /* 0x0000007b5e00720b */ /* 0x000fe20003f3c000 */
[----:B------:R-:W-:-:S03]  /*14990*/  HFMA2 R94, -RZ, RZ, 0, 1.1920928955078125e-07 ;  /* 0x00000002ff5e7431 */ /* 0x000fc600000001ff */
        /* <DEDUP_REMOVED lines=12> */
.L_x_11277:
        /* <DEDUP_REMOVED lines=13> */
.L_x_11279:
[----:B------:R-:W-:Y:S05]  /*14b30*/  BSYNC.RECONVERGENT B2 ;  /* 0x0000000000027941 */ /* 0x000fea0003800200 */
.L_x_11278:
        /* <DEDUP_REMOVED lines=55> */
[----:B------:R-:W-:Y:S01]  /*14eb0*/  HFMA2 R94, -RZ, RZ, 0, 0 ;  /* 0x00000000ff5e7431 */ /* 0x000fe200000001ff */
[----:B------:R-:W-:Y:S02]  /*14ec0*/  LOP3.LUT R6, R6, UR5, R77, 0x96, !PT ;  /* 0x0000000506067c12 */ /* 0x000fe4000f8e964d */
[----:B------:R-:W-:Y:S01]  /*14ed0*/  MOV R77, R93 ;  /* 0x0000005d004d7202 */ /* 0x000fe20000000f00 */
[----:B------:R-:W-:-:S07]  /*14ee0*/  IMAD.MOV.U32 R93, RZ, RZ, R76 ;  /* 0x000000ffff5d7224 */ /* 0x000fce00078e004c */
.L_x_11276:
[----:B------:R-:W-:Y:S05]  /*14ef0*/  BSYNC.RECONVERGENT B1 ;  /* 0x0000000000017941 */ /* 0x000fea0003800200 */
.L_x_11275:
        /* <DEDUP_REMOVED lines=22> */
.L_x_11282:
        /* <DEDUP_REMOVED lines=13> */
.L_x_11284:
[----:B------:R-:W-:Y:S05]  /*15130*/  BSYNC.RECONVERGENT B2 ;  /* 0x0000000000027941 */ /* 0x000fea0003800200 */
.L_x_11283:
        /* <DEDUP_REMOVED lines=58> */
.L_x_11281:
[----:B------:R-:W-:Y:S05]  /*154e0*/  BSYNC.RECONVERGENT B1 ;  /* 0x0000000000017941 */ /* 0x000fea0003800200 */
.L_x_11280:
[----:B------:R-:W-:Y:S01]  /*154f0*/  I2FP.F32.U32 R5, R5 ;  /* 0x0000000500057245 */ /* 0x000fe20000201000 */
[----:B------:R-:W-:Y:S01]  /*15500*/  BSSY.RECONVERGENT B1, `(.L_x_11285) ;  /* 0x000005f000017945 */ /* 0x000fe20003800200 */
[----:B------:R-:W-:Y:S02]  /*15510*/  SHF.L.U32 R94, R78, 0x10, RZ ;  /* 0x000000104e5e7819 */ /* 0x000fe400000006ff */
[----:B------:R-:W-:Y:S01]  /*15520*/  ISETP.NE.AND P4, PT, R77, 0x1, PT ;  /* 0x000000014d00780c */ /* 0x000fe20003f85270 */
[----:B------:R-:W-:Y:S02]  /*15530*/  FFMA.FTZ R76, R5, R124, 1.1641532182693481445e-10 ;  /* 0x2f000000054c7423 */ /* 0x000fe4000001007c */
[----:B------:R-:W-:-:S03]  /*15540*/  FMUL.FTZ R5, R94, UR4 ;  /* 0x000000045e057c20 */ /* 0x000fc60008410000 */
[----:B------:R-:W-:Y:S01]  /*15550*/  FSETP.GTU.FTZ.AND P3, PT, R76, R123, PT ;  /* 0x0000007b4c00720b */ /* 0x000fe20003f7c000 */
[----:B------:R-:W-:-:S05]  /*15560*/  FMUL.FTZ R5, R5, R122 ;  /* 0x0000007a05057220 */ /* 0x000fca0000410000 */
[----:B------:R-:W-:Y:S02]  /*15570*/  FSEL R5, R5, RZ, !P3 ;  /* 0x000000ff05057208 */ /* 0x000fe40005800000 */
[----:B------:R-:W-:-:S03]  /*15580*/  PLOP3.LUT P3, PT, P3, PT, PT, 0x8, 0x80 ;  /* 0x000000000080781c */ /* 0x000fc60001f6e170 */
[--C-:B------:R-:W-:Y:S01]  /*15590*/  FADD.FTZ R76, R80, R5.reuse ;  /* 0x00000005504c7221 */ /* 0x100fe20000010000 */
[----:B------:R-:W-:Y:S01]  /*155a0*/  PRMT R5, R78, 0x7632, R5 ;  /* 0x000076324e057816 */ /* 0x000fe20000000005 */
[----:B------:R-:W-:Y:S01]  /*155b0*/  IMAD.MOV.U32 R80, RZ, RZ, 0x2 ;  /* 0x00000002ff507424 */ /* 0x000fe200078e00ff */
        /* <DEDUP_REMOVED lines=10> */
.L_x_11287:
        /* <DEDUP_REMOVED lines=13> */
.L_x_11289:
[----:B------:R-:W-:Y:S05]  /*15730*/  BSYNC.RECONVERGENT B2 ;  /* 0x0000000000027941 */ /* 0x000fea0003800200 */
.L_x_11288:
        /* <DEDUP_REMOVED lines=55> */
[----:B------:R-:W-:Y:S01]  /*15ab0*/  MOV R4, R94 ;  /* 0x0000005e00047202 */ /* 0x000fe20000000f00 */
[----:B------:R-:W-:-:S05]  /*15ac0*/  IMAD.WIDE.U32 R94, R77, -0x2daee0ad, RZ ;  /* 0xd2511f534d5e7825 */ /* 0x000fca00078e00ff */
[----:B------:R-:W-:Y:S02]  /*15ad0*/  LOP3.LUT R6, R6, UR5, R95, 0x96, !PT ;  /* 0x0000000506067c12 */ /* 0x000fe4000f8e965f */
[----:B------:R-:W-:-:S07]  /*15ae0*/  MOV R93, R94 ;  /* 0x0000005e005d7202 */ /* 0x000fce0000000f00 */
.L_x_11286:
[----:B------:R-:W-:Y:S05]  /*15af0*/  BSYNC.RECONVERGENT B1 ;  /* 0x0000000000017941 */ /* 0x000fea0003800200 */
.L_x_11285:
        /* <DEDUP_REMOVED lines=22> */
.L_x_11292:
        /* <DEDUP_REMOVED lines=13> */
.L_x_11294:
[----:B------:R-:W-:Y:S05]  /*15d30*/  BSYNC.RECONVERGENT B2 ;  /* 0x0000000000027941 */ /* 0x000fea0003800200 */
.L_x_11293:
        /* <DEDUP_REMOVED lines=57> */
[----:B------:R-:W-:-:S07]  /*160d0*/  HFMA2 R81, -RZ, RZ, 0, 0 ;  /* 0x00000000ff517431 */ /* 0x000fce00000001ff */
.L_x_11291:
[----:B------:R-:W-:Y:S05]  /*160e0*/  BSYNC.RECONVERGENT B1 ;  /* 0x0000000000017941 */ /* 0x000fea0003800200 */
.L_x_11290:
        /* <DEDUP_REMOVED lines=12> */
[----:B------:R-:W-:Y:S02]  /*161b0*/  HFMA2 R5, -RZ, RZ, 0, 1.1920928955078125e-07 ;  /* 0x00000002ff057431 */ /* 0x000fe400000001ff */
[----:B------:R-:W-:Y:S01]  /*161c0*/  IMAD.MOV.U32 R82, RZ, RZ, R4 ;  /* 0x000000ffff527224 */ /* 0x000fe200078e0004 */
        /* <DEDUP_REMOVED lines=9> */
.L_x_11297:
        /* <DEDUP_REMOVED lines=15> */
.L_x_11299:
[----:B------:R-:W-:Y:S05]  /*16350*/  BSYNC.RECONVERGENT B2 ;  /* 0x0000000000027941 */ /* 0x000fea0003800200 */
.L_x_11298:
        /* <DEDUP_REMOVED lines=57> */
[----:B------:R-:W-:-:S07]  /*166f0*/  MOV R93, R80 ;  /* 0x00000050005d7202 */ /* 0x000fce0000000f00 */
.L_x_11296:
[----:B------:R-:W-:Y:S05]  /*16700*/  BSYNC.RECONVERGENT B1 ;  /* 0x0000000000017941 */ /* 0x000fea0003800200 */
.L_x_11295:
        /* <DEDUP_REMOVED lines=10> */
.L_x_11259:
        /* <DEDUP_REMOVED lines=16> */
.L_x_11303:
        /* <DEDUP_REMOVED lines=13> */
.L_x_11305:
[----:B------:R-:W-:Y:S05]  /*16980*/  BSYNC.RECONVERGENT B2 ;  /* 0x0000000000027941 */ /* 0x000fea0003800200 */
.L_x_11304:
        /* <DEDUP_REMOVED lines=58> */
.L_x_11302:
[----:B------:R-:W-:Y:S05]  /*16d30*/  BSYNC.RECONVERGENT B1 ;  /* 0x0000000000017941 */ /* 0x000fea0003800200 */
.L_x_11301:
[----:B------:R-:W3:Y:S01]  /*16d40*/  LDC R112, c[0x0][0x404] ;  /* 0x00010100ff707b82 */ /* 0x000ee20000000800 */
[----:B------:R-:W-:Y:S01]  /*16d50*/  ISETP.NE.AND P0, PT, R74, 0x1, PT ;  /* 0x000000014a00780c */ /* 0x000fe20003f05270 */
[----:B------:R-:W-:Y:S01]  /*16d60*/  HFMA2 R95, -RZ, RZ, 0.1171875, 0 ;  /* 0x2f800000ff5f7431 */ /* 0x000fe200000001ff */
[----:B------:R-:W-:Y:S01]  /*16d70*/  I2FP.F32.U32 R2, R72 ;  /* 0x0000004800027245 */ /* 0x000fe20000201000 */
[----:B------:R-:W-:Y:S01]  /*16d80*/  BSSY.RECONVERGENT B1, `(.L_x_11306) ;  /* 0x000005c000017945 */ /* 0x000fe20003800200 */
[----:B------:R-:W-:-:S03]  /*16d90*/  MOV R75, 0x2 ;  /* 0x00000002004b7802 */ /* 0x000fc60000000f00 */
[----:B------:R-:W4:Y:S01]  /*16da0*/  LDC R94, c[0x0][0x408] ;  /* 0x00010200ff5e7b82 */ /* 0x000f220000000800 */
[----:B------:R-:W-:Y:S01]  /*16db0*/  FFMA.FTZ R5, R2, R95, 1.1641532182693481445e-10 ;  /* 0x2f00000002057423 */ /* 0x000fe2000001005f */
[C---:B-----5:R-:W-:Y:S01]  /*16dc0*/  IMAD.U32 R2, R76.reuse, 0x10000, RZ ;  /* 0x000100004c027824 */ /* 0x060fe200078e00ff */
[----:B------:R-:W-:-:S03]  /*16dd0*/  PRMT R76, R76, 0x7632, R76 ;  /* 0x000076324c4c7816 */ /* 0x000fc6000000004c */
[----:B------:R-:W-:Y:S01]  /*16de0*/  FMUL.FTZ R73, R2, UR4 ;  /* 0x0000000402497c20 */ /* 0x000fe20008410000 */
[----:B---3--:R-:W-:Y:S01]  /*16df0*/  FSETP.LE.FTZ.AND P1, PT, R5, R112, PT ;  /* 0x000000700500720b */ /* 0x008fe20003f33000 */
[----:B------:R-:W-:-:S03]  /*16e00*/  IMAD.MOV.U32 R5, RZ, RZ, R4 ;  /* 0x000000ffff057224 */ /* 0x000fc600078e0004 */
[----:B------:R-:W-:Y:S01]  /*16e10*/  P2R R2, PR, RZ, 0x2 ;  /* 0x00000002ff027803 */ /* 0x000fe20000000000 */
[----:B----4-:R-:W-:Y:S01]  /*16e20*/  FMUL.FTZ R72, R73, R94 ;  /* 0x0000005e49487220 */ /* 0x010fe20000410000 */
        /* <DEDUP_REMOVED lines=9> */
.L_x_11308:
        /* <DEDUP_REMOVED lines=13> */
.L_x_11310:
[----:B------:R-:W-:Y:S05]  /*16f90*/  BSYNC.RECONVERGENT B2 ;  /* 0x0000000000027941 */ /* 0x000fea0003800200 */
.L_x_11309:
[----:B012---:R-:W-:Y:S01]  /*16fa0*/  IMAD.WIDE.U32 R80, R8, -0x326172a9, RZ ;  /* 0xcd9e8d5708507825 */ /* 0x007fe200078e00ff */
        /* <DEDUP_REMOVED lines=57> */
.L_x_11307:
[----:B------:R-:W-:Y:S05]  /*17340*/  BSYNC.RECONVERGENT B1 ;  /* 0x0000000000017941 */ /* 0x000fea0003800200 */
.L_x_11306:
[----:B------:R-:W-:Y:S01]  /*17350*/  ISETP.NE.AND P1, PT, R75, 0x1, PT ;  /* 0x000000014b00780c */ /* 0x000fe20003f25270 */
[----:B------:R-:W-:Y:S01]  /*17360*/  BSSY.RECONVERGENT B1, `(.L_x_11311) ;  /* 0x000005a000017945 */ /* 0x000fe20003800200 */
[----:B------:R-:W-:Y:S02]  /*17370*/  I2FP.F32.U32 R74, R5 ;  /* 0x00000005004a7245 */ /* 0x000fe40000201000 */
[----:B------:R-:W-:-:S03]  /*17380*/  SHF.L.U32 R76, R76, 0x10, RZ ;  /* 0x000000104c4c7819 */ /* 0x000fc600000006ff */
[----:B------:R-:W-:Y:S02]  /*17390*/  FFMA.FTZ R5, R74, R95, 1.1641532182693481445e-10 ;  /* 0x2f0000004a057423 */ /* 0x000fe4000001005f */
[----:B------:R-:W-:Y:S01]  /*173a0*/  FMUL.FTZ R73, R76, UR4 ;  /* 0x000000044c497c20 */ /* 0x000fe20008410000 */
[----:B------:R-:W-:Y:S02]  /*173b0*/  IMAD.MOV.U32 R76, RZ, RZ, 0x2 ;  /* 0x00000002ff4c7424 */ /* 0x000fe400078e00ff */
        /* <DEDUP_REMOVED lines=12> */
.L_x_11313:
        /* <DEDUP_REMOVED lines=13> */
.L_x_11315:
[----:B------:R-:W-:Y:S05]  /*17550*/  BSYNC.RECONVERGENT B2 ;  /* 0x0000000000027941 */ /* 0x000fea0003800200 */
.L_x_11314:
[----:B012---:R-:W-:Y:S01]  /*17560*/  IMAD.WIDE.U32 R80, R8, -0x326172a9, RZ ;  /* 0xcd9e8d5708507825 */ /* 0x007fe200078e00ff */
        /* <DEDUP_REMOVED lines=56> */
[----:B------:R-:W-:-:S07]  /*178f0*/  LOP3.LUT R6, R6, UR20, R75, 0x96, !PT ;  /* 0x0000001406067c12 */ /* 0x000fce000f8e964b */
.L_x_11312:
[----:B------:R-:W-:Y:S05]  /*17900*/  BSYNC.RECONVERGENT B1 ;  /* 0x0000000000017941 */ /* 0x000fea0003800200 */
.L_x_11311:
[----:B------:R-:W-:Y:S01]  /*17910*/  ISETP.NE.AND P2, PT, R76, 0x1, PT ;  /* 0x000000014c00780c */ /* 0x000fe20003f45270 */
[----:B------:R-:W-:Y:S01]  /*17920*/  IMAD.U32 R75, R77, 0x10000, RZ ;  /* 0x000100004d4b7824 */ /* 0x000fe200078e00ff */
[----:B------:R-:W-:Y:S01]  /*17930*/  I2FP.F32.U32 R74, R5 ;  /* 0x00000005004a7245 */ /* 0x000fe20000201000 */
[----:B------:R-:W-:Y:S01]  /*17940*/  BSSY.RECONVERGENT B1, `(.L_x_11316) ;  /* 0x0000059000017945 */ /* 0x000fe20003800200 */
[----:B012---:R-:W-:Y:S01]  /*17950*/  MOV R80, 0x2 ;  /* 0x0000000200507802 */ /* 0x007fe20000000f00 */
[----:B------:R-:W-:Y:S01]  /*17960*/  FMUL.FTZ R81, R75, UR4 ;  /* 0x000000044b517c20 */ /* 0x000fe20008410000 */
[----:B------:R-:W-:Y:S01]  /*17970*/  PRMT R75, R77, 0x7632, R75 ;  /* 0x000076324d4b7816 */ /* 0x000fe2000000004b */
        /* <DEDUP_REMOVED lines=13> */
.L_x_11318:
        /* <DEDUP_REMOVED lines=13> */
.L_x_11320:
[----:B------:R-:W-:Y:S05]  /*17b20*/  BSYNC.RECONVERGENT B2 ;  /* 0x0000000000027941 */ /* 0x000fea0003800200 */
.L_x_11319:
        /* <DEDUP_REMOVED lines=58> */
.L_x_11317:
[----:B------:R-:W-:Y:S05]  /*17ed0*/  BSYNC.RECONVERGENT B1 ;  /* 0x0000000000017941 */ /* 0x000fea0003800200 */
.L_x_11316:
        /* <DEDUP_REMOVED lines=19> */
.L_x_11323:
        /* <DEDUP_REMOVED lines=13> */
.L_x_11325:
[----:B------:R-:W-:Y:S05]  /*180e0*/  BSYNC.RECONVERGENT B2 ;  /* 0x0000000000027941 */ /* 0x000fea0003800200 */
.L_x_11324:
        /* <DEDUP_REMOVED lines=55> */
[----:B------:R-:W-:Y:S02]  /*18460*/  LOP3.LUT R6, R6, UR5, R77, 0x96, !PT ;  /* 0x0000000506067c12 */ /* 0x000fe4000f8e964d */
[----:B------:R-:W-:Y:S01]  /*18470*/  MOV R77, R93 ;  /* 0x0000005d004d7202 */ /* 0x000fe20000000f00 */
[----:B------:R-:W-:-:S07]  /*18480*/  IMAD.MOV.U32 R93, RZ, RZ, R76 ;  /* 0x000000ffff5d7224 */ /* 0x000fce00078e004c */
.L_x_11322:
[----:B------:R-:W-:Y:S05]  /*18490*/  BSYNC.RECONVERGENT B1 ;  /* 0x0000000000017941 */ /* 0x000fea0003800200 */
.L_x_11321:
[----:B------:R-:W-:Y:S01]  /*184a0*/  ISETP.NE.AND P4, PT, R81, 0x1, PT ;  /* 0x000000015100780c */ /* 0x000fe20003f85270 */
[C---:B------:R-:W-:Y:S01]  /*184b0*/  IMAD.U32 R5, R78.reuse, 0x10000, RZ ;  /* 0x000100004e057824 */ /* 0x040fe200078e00ff */
[----:B------:R-:W-:Y:S01]  /*184c0*/  I2FP.F32.U32 R76, R77 ;  /* 0x0000004d004c7245 */ /* 0x000fe20000201000 */
[----:B------:R-:W-:Y:S01]  /*184d0*/  BSSY.RECONVERGENT B1, `(.L_x_11326) ;  /* 0x000005a000017945 */ /* 0x000fe20003800200 */
[----:B------:R-:W-:Y:S01]  /*184e0*/  MOV R80, 0x2 ;  /* 0x0000000200507802 */ /* 0x000fe20000000f00 */
        /* <DEDUP_REMOVED lines=15> */
.L_x_11328:
        /* <DEDUP_REMOVED lines=13> */
.L_x_11330:
[----:B------:R-:W-:Y:S05]  /*186b0*/  BSYNC.RECONVERGENT B2 ;  /* 0x0000000000027941 */ /* 0x000fea0003800200 */
.L_x_11329:
        /* <DEDUP_REMOVED lines=54> */
[----:B------:R-:W-:Y:S01]  /*18a20*/  IMAD.WIDE.U32 R80, R77, -0x2daee0ad, RZ ;  /* 0xd2511f534d507825 */ /* 0x000fe200078e00ff */
[----:B------:R-:W-:-:S03]  /*18a30*/  UIADD3 UR5, UPT, UPT, UR9, -0x695add53, URZ ;  /* 0x96a522ad09057890 */ /* 0x000fc6000fffe0ff */
[----:B------:R-:W-:Y:S02]  /*18a40*/  IMAD.MOV.U32 R93, RZ, RZ, R80 ;  /* 0x000000ffff5d7224 */ /* 0x000fe400078e0050 */
[----:B------:R-:W-:Y:S01]  /*18a50*/  HFMA2 R80, -RZ, RZ, 0, 0 ;  /* 0x00000000ff507431 */ /* 0x000fe200000001ff */
[----:B------:R-:W-:-:S07]  /*18a60*/  LOP3.LUT R6, R6, UR5, R81, 0x96, !PT ;  /* 0x0000000506067c12 */ /* 0x000fce000f8e9651 */
.L_x_11327:
[----:B------:R-:W-:Y:S05]  /*18a70*/  BSYNC.RECONVERGENT B1 ;  /* 0x0000000000017941 */ /* 0x000fea0003800200 */
.L_x_11326:
[----:B------:R-:W-:Y:S01]  /*18a80*/  ISETP.NE.AND P5, PT, R80, 0x1, PT ;  /* 0x000000015000780c */ /* 0x000fe20003fa5270 */
[----:B------:R-:W-:Y:S01]  /*18a90*/  IMAD.U32 R5, R5, 0x10000, RZ ;  /* 0x0001000005057824 */ /* 0x000fe200078e00ff */
[----:B------:R-:W-:Y:S01]  /*18aa0*/  I2FP.F32.U32 R78, R78 ;  /* 0x0000004e004e7245 */ /* 0x000fe20000201000 */
[----:B------:R-:W-:Y:S01]  /*18ab0*/  BSSY.RECONVERGENT B1, `(.L_x_11331) ;  /* 0x0000058000017945 */ /* 0x000fe20003800200 */
[----:B------:R-:W-:Y:S01]  /*18ac0*/  MOV R81, 0x2 ;  /* 0x0000000200517802 */ /* 0x000fe20000000f00 */
[----:B------:R-:W-:Y:S02]  /*18ad0*/  FMUL.FTZ R77, R5, UR4 ;  /* 0x00000004054d7c20 */ /* 0x000fe40008410000 */
        /* <DEDUP_REMOVED lines=13> */
.L_x_11333:
        /* <DEDUP_REMOVED lines=13> */
.L_x_11335:
[----:B------:R-:W-:Y:S05]  /*18c80*/  BSYNC.RECONVERGENT B2 ;  /* 0x0000000000027941 */ /* 0x000fea0003800200 */
.L_x_11334:
        /* <DEDUP_REMOVED lines=55> */
[----:B------:R-:W-:Y:S01]  /*19000*/  LOP3.LUT R6, R6, UR5, R81, 0x96, !PT ;  /* 0x0000000506067c12 */ /* 0x000fe2000f8e9651 */
[----:B------:R-:W-:Y:S01]  /*19010*/  IMAD.MOV.U32 R81, RZ, RZ, RZ ;  /* 0x000000ffff517224 */ /* 0x000fe200078e00ff */
[----:B------:R-:W-:-:S07]  /*19020*/  MOV R93, R80 ;  /* 0x00000050005d7202 */ /* 0x000fce0000000f00 */
.L_x_11332:
[----:B------:R-:W-:Y:S05]  /*19030*/  BSYNC.RECONVERGENT B1 ;  /* 0x0000000000017941 */ /* 0x000fea0003800200 */
.L_x_11331:
[----:B------:R-:W-:Y:S01]  /*19040*/  ISETP.NE.AND P6, PT, R81, 0x1, PT ;  /* 0x000000015100780c */ /* 0x000fe20003fc5270 */
[----:B------:R-:W-:Y:S01]  /*19050*/  BSSY.RECONVERGENT B1, `(.L_x_11336) ;  /* 0x000005d000017945 */ /* 0x000fe20003800200 */
[C---:B------:R-:W-:Y:S02]  /*19060*/  SHF.L.U32 R5, R79.reuse, 0x10, RZ ;  /* 0x000000104f057819 */ /* 0x040fe400000006ff */
[----:B------:R-:W-:Y:S02]  /*19070*/  I2FP.F32.U32 R78, R78 ;  /* 0x0000004e004e7245 */ /* 0x000fe40000201000 */
        /* <DEDUP_REMOVED lines=16> */
.L_x_11338:
        /* <DEDUP_REMOVED lines=15> */
.L_x_11340:
[----:B------:R-:W-:Y:S05]  /*19270*/  BSYNC.RECONVERGENT B2 ;  /* 0x0000000000027941 */ /* 0x000fea0003800200 */
.L_x_11339:
        /* <DEDUP_REMOVED lines=55> */
[----:B------:R-:W-:Y:S02]  /*195f0*/  HFMA2 R5, -RZ, RZ, 0, 0 ;  /* 0x00000000ff057431 */ /* 0x000fe400000001ff */
[----:B------:R-:W-:Y:S01]  /*19600*/  IMAD.MOV.U32 R93, RZ, RZ, R80 ;  /* 0x000000ffff5d7224 */ /* 0x000fe200078e0050 */
[----:B------:R-:W-:-:S07]  /*19610*/  LOP3.LUT R6, R6, UR5, R81, 0x96, !PT ;  /* 0x0000000506067c12 */ /* 0x000fce000f8e9651 */
.L_x_11337:
[----:B------:R-:W-:Y:S05]  /*19620*/  BSYNC.RECONVERGENT B1 ;  /* 0x0000000000017941 */ /* 0x000fea0003800200 */
.L_x_11336:
        /* <DEDUP_REMOVED lines=16> */
.L_x_11300:
        /* <DEDUP_REMOVED lines=12> */
[----:B0-----:R-:W-:-:S03]  /*197f0*/  IMAD.WIDE.U32 R82, R92, 0x20, R82 ;  /* 0x000000205c527825 */ /* 0x001fc600078e0052 */
[----:B------:R-:W-:Y:S02]  /*19800*/  LOP3.LUT R81, R113, R80, RZ, 0xfc, !PT ;  /* 0x0000005071517212 */ /* 0x000fe400078efcff */
[----:B------:R-:W-:Y:S01]  /*19810*/  SEL R113, RZ, 0x1, !P6 ;  /* 0x00000001ff717807 */ /* 0x000fe20007000000 */
[----:B------:R3:W-:Y:S03]  /*19820*/  STG.E.128 desc[UR6][R82.64], R72 ;  /* 0x0000004852007986 */ /* 0x0007e6000c101d06 */
[----:B------:R-:W-:Y:S01]  /*19830*/  LOP3.LUT R80, R2, R113, RZ, 0xfc, !PT ;  /* 0x0000007102507212 */ /* 0x000fe200078efcff */
[----:B-1----:R-:W-:Y:S01]  /*19840*/  IMAD.WIDE.U32 R94, R92, 0x8, R94 ;  /* 0x000000085c5e7825 */ /* 0x002fe200078e005e */
[----:B------:R3:W-:Y:S01]  /*19850*/  STG.E.128 desc[UR6][R82.64+0x10], R76 ;  /* 0x0000104c52007986 */ /* 0x0007e2000c101d06 */
[----:B------:R-:W-:-:S03]  /*19860*/  MOV R2, R93 ;  /* 0x0000005d00027202 */ /* 0x000fc60000000f00 */
[----:B------:R3:W-:Y:S04]  /*19870*/  STG.E.64 desc[UR6][R94.64], R80 ;  /* 0x000000505e007986 */ /* 0x0007e8000c101b06 */
.L_x_11258:
[----:B------:R-:W-:Y:S05]  /*19880*/  BSYNC.RECONVERGENT B0 ;  /* 0x0000000000007941 */ /* 0x000fea0003800200 */
.L_x_11257:
[----:B---3--:R-:W3:Y:S01]  /*19890*/  LDL R94, [R1] ;  /* 0x00000000015e7983 */ /* 0x008ee20000100800 */
[----:B012---:R-:W-:Y:S01]  /*198a0*/  FADD.FTZ R80, RZ, R12 ;  /* 0x0000000cff507221 */ /* 0x007fe20000010000 */
[----:B------:R-:W-:Y:S01]  /*198b0*/  ISETP.NE.AND P3, PT, R121, RZ, PT ;  /* 0x000000ff7900720c */ /* 0x000fe20003f65270 */
[----:B------:R-:W-:Y:S01]  /*198c0*/  BSSY.RECONVERGENT B0, `(.L_x_11341) ;  /* 0x0000086000007945 */ /* 0x000fe20003800200 */
[----:B------:R-:W-:Y:S01]  /*198d0*/  ISETP.GT.U32.AND P2, PT, R11, 0x1ff, PT ;  /* 0x000001ff0b00780c */ /* 0x000fe20003f44070 */
[----:B------:R-:W-:Y:S01]  /*198e0*/  FADD.FTZ R81, R13, R80 ;  /* 0x000000500d517221 */ /* 0x000fe20000010000 */
[C---:B------:R-:W-:Y:S01]  /*198f0*/  ISETP.GT.U32.AND P1, PT, R11.reuse, 0x2ff, PT ;  /* 0x000002ff0b00780c */ /* 0x040fe20003f24070 */
[----:B------:R-:W0:Y:S01]  /*19900*/  S2R R123, SR_TID.X ;  /* 0x00000000007b7919 */ /* 0x000e220000002100 */
        /* <DEDUP_REMOVED lines=32> */
[----:B------:R-:W1:Y:S02]  /*19b10*/  SHFL.BFLY PT, R80, R81, 0x1, 0x1f ;  /* 0x0c201f0051507f89 */ /* 0x000e6400000e0000 */
[----:B-1----:R-:W-:-:S05]  /*19b20*/  FADD.FTZ R82, R81, R80 ;  /* 0x0000005051527221 */ /* 0x002fca0000010000 */
[----:B------:R-:W1:Y:S02]  /*19b30*/  SHFL.BFLY PT, R83, R82, 0x2, 0x1f ;  /* 0x0c401f0052537f89 */ /* 0x000e6400000e0000 */
[----:B-1----:R-:W-:-:S05]  /*19b40*/  FADD.FTZ R83, R82, R83 ;  /* 0x0000005352537221 */ /* 0x002fca0000010000 */
[----:B------:R-:W1:Y:S02]  /*19b50*/  SHFL.BFLY PT, R80, R83, 0x4, 0x1f ;  /* 0x0c801f0053507f89 */ /* 0x000e6400000e0000 */
[----:B-1----:R-:W-:-:S05]  /*19b60*/  FADD.FTZ R92, R83, R80 ;  /* 0x00000050535c7221 */ /* 0x002fca0000010000 */
[----:B------:R-:W1:Y:S02]  /*19b70*/  SHFL.BFLY PT, R93, R92, 0x8, 0x1f ;  /* 0x0d001f005c5d7f89 */ /* 0x000e6400000e0000 */
[----:B-1----:R-:W-:Y:S01]  /*19b80*/  FADD.FTZ R93, R92, R93 ;  /* 0x0000005d5c5d7221 */ /* 0x002fe20000010000 */
[----:B------:R-:W-:-:S04]  /*19b90*/  IMAD.MOV.U32 R92, RZ, RZ, RZ ;  /* 0x000000ffff5c7224 */ /* 0x000fc800078e00ff */
[----:B------:R-:W1:Y:S02]  /*19ba0*/  SHFL.BFLY PT, R80, R93, 0x10, 0x1f ;  /* 0x0e001f005d507f89 */ /* 0x000e6400000e0000 */
[----:B-1----:R-:W-:-:S04]  /*19bb0*/  FADD.FTZ R80, R93, R80 ;  /* 0x000000505d507221 */ /* 0x002fc80000010000 */
[----:B---3--:R-:W-:-:S04]  /*19bc0*/  FMUL.FTZ R80, R94, R80 ;  /* 0x000000505e507220 */ /* 0x008fc80000410000 */
[--C-:B------:R-:W-:Y:S01]  /*19bd0*/  FADD.FTZ R81, R12, -R80.reuse ;  /* 0x800000500c517221 */ /* 0x100fe20000010000 */
[--C-:B------:R-:W-:Y:S01]  /*19be0*/  FADD.FTZ R94, R13, -R80.reuse ;  /* 0x800000500d5e7221 */ /* 0x100fe20000010000 */
[--C-:B------:R-:W-:Y:S01]  /*19bf0*/  FADD.FTZ R82, R14, -R80.reuse ;  /* 0x800000500e527221 */ /* 0x100fe20000010000 */
[----:B------:R-:W-:Y:S01]  /*19c00*/  FADD.FTZ R83, R57, -R80 ;  /* 0x8000005039537221 */ /* 0x000fe20000010000 */
[----:B------:R-:W-:-:S04]  /*19c10*/  FFMA.FTZ R81, R81, R81, RZ ;  /* 0x0000005151517223 */ /* 0x000fc800000100ff */
        /* <DEDUP_REMOVED lines=60> */
[----:B------:R-:W1:Y:S02]  /*19fe0*/  SHFL.BFLY PT, R82, R81, 0x1, 0x1f ;  /* 0x0c201f0051527f89 */ /* 0x000e6400000e0000 */
[----:B-1----:R-:W-:-:S05]  /*19ff0*/  FADD.FTZ R83, R81, R82 ;  /* 0x0000005251537221 */ /* 0x002fca0000010000 */
[----:B------:R-:W1:Y:S02]  /*1a000*/  SHFL.BFLY PT, R82, R83, 0x2, 0x1f ;  /* 0x0c401f0053527f89 */ /* 0x000e6400000e0000 */
[----:B-1----:R-:W-:-:S05]  /*1a010*/  FADD.FTZ R93, R83, R82 ;  /* 0x00000052535d7221 */ /* 0x002fca0000010000 */
[----:B------:R-:W1:Y:S02]  /*1a020*/  SHFL.BFLY PT, R82, R93, 0x4, 0x1f ;  /* 0x0c801f005d527f89 */ /* 0x000e6400000e0000 */
[----:B-1----:R-:W-:Y:S01]  /*1a030*/  FADD.FTZ R94, R93, R82 ;  /* 0x000000525d5e7221 */ /* 0x002fe20000010000 */
[----:B0-----:R-:W-:-:S04]  /*1a040*/  LOP3.LUT P0, R82, R123, 0x1f, RZ, 0xc0, !PT ;  /* 0x0000001f7b527812 */ /* 0x001fc8000780c0ff */
        /* <DEDUP_REMOVED lines=13> */
.L_x_11342:
[----:B------:R-:W-:Y:S05]  /*1a120*/  BSYNC.RECONVERGENT B0 ;  /* 0x0000000000007941 */ /* 0x000fea0003800200 */
.L_x_11341:
        /* <DEDUP_REMOVED lines=12> */
.L_x_11344:
[----:B------:R-:W-:Y:S05]  /*1a1f0*/  BSYNC.RECONVERGENT B0 ;  /* 0x0000000000007941 */ /* 0x000fea0003800200 */
.L_x_11343:
        /* <DEDUP_REMOVED lines=8> */
[----:B------:R-:W-:Y:S01]  /*1a280*/  IADD3 R83, PT, PT, R83, R92, RZ ;  /* 0x0000005c53537210 */ /* 0x000fe20007ffe0ff */
[C---:B0-----:R-:W-:Y:S02]  /*1a290*/  FADD.FTZ R113, -R95.reuse, R80 ;  /* 0x000000505f717221 */ /* 0x041fe40000010100 */
[----:B------:R-:W-:Y:S02]  /*1a2a0*/  FMUL.FTZ R82, R95, R94 ;  /* 0x0000005e5f527220 */ /* 0x000fe40000410000 */
[----:B------:R-:W0:Y:S02]  /*1a2b0*/  SHFL.DOWN PT, R92, R83, 0x2, 0x1f ;  /* 0x08401f00535c7f89 */ /* 0x000e2400000e0000 */
[----:B------:R-:W-:Y:S01]  /*1a2c0*/  FFMA.FTZ R122, R93, R80, R82 ;  /* 0x000000505d7a7223 */ /* 0x000fe20000010052 */
[----:B------:R-:W-:Y:S01]  /*1a2d0*/  I2FP.F32.S32 R82, R83 ;  /* 0x0000005300527245 */ /* 0x000fe20000201400 */
[----:B------:R-:W-:-:S03]  /*1a2e0*/  FMUL.FTZ R80, R113, R113 ;  /* 0x0000007171507220 */ /* 0x000fc60000410000 */
[----:B------:R-:W1:Y:S01]  /*1a2f0*/  MUFU.RCP R95, R82 ;  /* 0x00000052005f7308 */ /* 0x000e620000001000 */
[----:B------:R-:W-:-:S04]  /*1a300*/  FMUL.FTZ R113, R80, R93 ;  /* 0x0000005d50717220 */ /* 0x000fc80000410000 */
[----:B------:R-:W-:Y:S01]  /*1a310*/  FMUL.FTZ R113, R113, R94 ;  /* 0x0000005e71717220 */ /* 0x000fe20000410000 */
[----:B--2---:R-:W-:Y:S01]  /*1a320*/  FADD.FTZ R94, R112, R81 ;  /* 0x00000051705e7221 */ /* 0x004fe20000010000 */
[----:B0-----:R-:W-:Y:S02]  /*1a330*/  IMAD.IADD R112, R83, 0x1, R92 ;  /* 0x0000000153707824 */ /* 0x001fe400078e025c */
[C---:B-1----:R-:W-:Y:S01]  /*1a340*/  FMUL.FTZ R93, R95.reuse, R122 ;  /* 0x0000007a5f5d7220 */ /* 0x042fe20000410000 */
[----:B------:R-:W-:Y:S01]  /*1a350*/  FFMA.FTZ R94, R95, R113, R94 ;  /* 0x000000715f5e7223 */ /* 0x000fe2000001005e */
[----:B------:R-:W-:Y:S02]  /*1a360*/  I2FP.F32.S32 R113, R92 ;  /* 0x0000005c00717245 */ /* 0x000fe40000201400 */
[----:B------:R-:W-:Y:S01]  /*1a370*/  I2FP.F32.S32 R95, R112 ;  /* 0x00000070005f7245 */ /* 0x000fe20000201400 */
[----:B------:R-:W0:Y:S03]  /*1a380*/  SHFL.DOWN PT, R80, R93, 0x2, 0x1f ;  /* 0x08401f005d507f89 */ /* 0x000e2600000e0000 */
[----:B------:R-:W1:Y:S01]  /*1a390*/  MUFU.RCP R92, R95 ;  /* 0x0000005f005c7308 */ /* 0x000e620000001000 */
[----:B------:R-:W2:Y:S01]  /*1a3a0*/  SHFL.DOWN PT, R83, R94, 0x2, 0x1f ;  /* 0x08401f005e537f89 */ /* 0x000ea200000e0000 */
[----:B0-----:R-:W-:Y:S01]  /*1a3b0*/  FMUL.FTZ R81, R80, R113 ;  /* 0x0000007150517220 */ /* 0x001fe20000410000 */
[----:B------:R-:W-:-:S03]  /*1a3c0*/  FADD.FTZ R80, R93, -R80 ;  /* 0x800000505d507221 */ /* 0x000fc60000010000 */
[----:B------:R-:W-:Y:S01]  /*1a3d0*/  FFMA.FTZ R121, R82, R93, R81 ;  /* 0x0000005d52797223 */ /* 0x000fe20000010051 */
[----:B------:R-:W-:Y:S01]  /*1a3e0*/  FMUL.FTZ R93, R80, R80 ;  /* 0x00000050505d7220 */ /* 0x000fe20000410000 */
[----:B------:R-:W0:Y:S01]  /*1a3f0*/  SHFL.DOWN PT, R81, R112, 0x1, 0x1f ;  /* 0x08201f0070517f89 */ /* 0x000e2200000e0000 */
[----:B--2---:R-:W-:Y:S01]  /*1a400*/  FADD.FTZ R83, R94, R83 ;  /* 0x000000535e537221 */ /* 0x004fe20000010000 */
[----:B-1----:R-:W-:Y:S01]  /*1a410*/  FMUL.FTZ R80, R92, R121 ;  /* 0x000000795c507220 */ /* 0x002fe20000410000 */
[----:B------:R-:W-:-:S04]  /*1a420*/  FMUL.FTZ R82, R82, R93 ;  /* 0x0000005d52527220 */ /* 0x000fc80000410000 */
[----:B------:R-:W1:Y:S01]  /*1a430*/  SHFL.DOWN PT, R93, R80, 0x1, 0x1f ;  /* 0x08201f00505d7f89 */ /* 0x000e6200000e0000 */
[----:B------:R-:W-:Y:S01]  /*1a440*/  FMUL.FTZ R82, R82, R113 ;  /* 0x0000007152527220 */ /* 0x000fe20000410000 */
[----:B------:R-:W-:-:S03]  /*1a450*/  IMAD.U32 R113, RZ, RZ, UR15 ;  /* 0x0000000fff717e24 */ /* 0x000fc6000f8e00ff */
        /* <DEDUP_REMOVED lines=8> */
[----:B------:R-:W-:-:S04]  /*1a4e0*/  FMUL.FTZ R94, R81, R81 ;  /* 0x00000051515e7220 */ /* 0x000fc80000410000 */
[C---:B------:R-:W-:Y:S01]  /*1a4f0*/  FMUL.FTZ R94, R95.reuse, R94 ;  /* 0x0000005e5f5e7220 */ /* 0x040fe20000410000 */
[----:B------:R-:W-:Y:S01]  /*1a500*/  FFMA.FTZ R95, R95, R80, R122 ;  /* 0x000000505f5f7223 */ /* 0x000fe2000001007a */
[----:B--2---:R-:W-:Y:S02]  /*1a510*/  FADD.FTZ R83, R92, R83 ;  /* 0x000000535c537221 */ /* 0x004fe40000010000 */
[----:B------:R-:W-:Y:S01]  /*1a520*/  FMUL.FTZ R94, R94, R112 ;  /* 0x000000705e5e7220 */ /* 0x000fe20000410000 */
[----:B------:R-:W1:Y:S01]  /*1a530*/  LDC R92, c[0x0][0x448] ;  /* 0x00011200ff5c7b82 */ /* 0x000e620000000800 */
[C---:B0-----:R-:W-:Y:S02]  /*1a540*/  FMUL.FTZ R95, R82.reuse, R95 ;  /* 0x0000005f525f7220 */ /* 0x041fe40000410000 */
[----:B------:R-:W-:-:S05]  /*1a550*/  FFMA.FTZ R94, R82, R94, R83 ;  /* 0x0000005e525e7223 */ /* 0x000fca0000010053 */
[----:B------:R-:W0:Y:S01]  /*1a560*/  @!P1 LDC.64 R82, c[0x0][0x3c0] ;  /* 0x0000f000ff529b82 */ /* 0x000e220000000a00 */
[----:B------:R-:W2:Y:S04]  /*1a570*/  SHFL.IDX PT, R95, R95, RZ, 0x1f ;  /* 0x00001fff5f5f7589 */ /* 0x000ea800000e0000 */
[----:B------:R-:W1:Y:S01]  /*1a580*/  SHFL.IDX PT, R81, R94, RZ, 0x1f ;  /* 0x00001fff5e517589 */ /* 0x000e6200000e0000 */
[----:B0-----:R-:W-:-:S04]  /*1a590*/  @!P1 IMAD.WIDE R82, R113, 0x4, R82 ;  /* 0x0000000471529825 */ /* 0x001fc800078e0252 */
[----:B--2---:R-:W-:Y:S01]  /*1a5a0*/  FMUL.FTZ R80, R95, R95 ;  /* 0x0000005f5f507220 */ /* 0x004fe20000410000 */
[----:B------:R0:W-:Y:S01]  /*1a5b0*/  @!P1 STG.E desc[UR6][R82.64], R95 ;  /* 0x0000005f52009986 */ /* 0x0001e2000c101906 */
[----:B-1----:R-:W-:-:S03]  /*1a5c0*/  FFMA.FTZ R92, R81, UR19, R92 ;  /* 0x00000013515c7c23 */ /* 0x002fc6000801005c */
[----:B------:R-:W-:Y:S02]  /*1a5d0*/  FSEL R93, R80, RZ, P0 ;  /* 0x000000ff505d7208 */ /* 0x000fe40000000000 */
[----:B------:R-:W1:Y:S03]  /*1a5e0*/  @!P1 LDC.64 R80, c[0x0][0x3c8] ;  /* 0x0000f200ff509b82 */ /* 0x000e660000000a00 */
[----:B------:R-:W-:Y:S01]  /*1a5f0*/  FADD.FTZ R93, R92, R93 ;  /* 0x0000005d5c5d7221 */ /* 0x000fe20000010000 */
[----:B------:R-:W-:-:S05]  /*1a600*/  FSEL R92, R95, RZ, !P0 ;  /* 0x000000ff5f5c7208 */ /* 0x000fca0004000000 */
        /* <DEDUP_REMOVED lines=14> */
[----:B------:R-:W-:Y:S01]  /*1a6f0*/  FADD.FTZ R82, R14, -R92 ;  /* 0x8000005c0e527221 */ /* 0x000fe20000010000 */
[----:B------:R-:W-:-:S03]  /*1a700*/  FMUL.FTZ R122, R93, R122 ;  /* 0x0000007a5d7a7220 */ /* 0x000fc60000410000 */
[----:B------:R-:W-:Y:S01]  /*1a710*/  FMUL.FTZ R83, R93, R82 ;  /* 0x000000525d537220 */ /* 0x000fe20000410000 */
[--C-:B------:R-:W-:Y:S01]  /*1a720*/  FADD.FTZ R82, R84, -R92.reuse ;  /* 0x8000005c54527221 */ /* 0x100fe20000010000 */
[----:B------:R-:W-:Y:S01]  /*1a730*/  F2FP.BF16.F32.PACK_AB R80, R81, R80 ;  /* 0x000000505150723e */ /* 0x000fe200000010ff */
[C---:B------:R-:W-:Y:S01]  /*1a740*/  FMUL.FTZ R81, R93.reuse, R112 ;  /* 0x000000705d517220 */ /* 0x040fe20000410000 */
[C---:B------:R-:W-:Y:S01]  /*1a750*/  FMUL.FTZ R112, R93.reuse, R124 ;  /* 0x0000007c5d707220 */ /* 0x040fe20000410000 */
[----:B------:R-:W-:Y:S01]  /*1a760*/  FMUL.FTZ R113, R93, R82 ;  /* 0x000000525d717220 */ /* 0x000fe20000410000 */
[----:B------:R-:W-:Y:S01]  /*1a770*/  FADD.FTZ R82, R85, -R92 ;  /* 0x8000005c55527221 */ /* 0x000fe20000010000 */
[----:B------:R-:W-:Y:S01]  /*1a780*/  FFMA.FTZ R83, R83, R118, R54 ;  /* 0x0000007653537223 */ /* 0x000fe20000010036 */
[----:B------:R-:W-:Y:S01]  /*1a790*/  FFMA.FTZ R122, R122, R119, R55 ;  /* 0x000000777a7a7223 */ /* 0x000fe20000010037 */
[----:B------:R-:W-:Y:S01]  /*1a7a0*/  FFMA.FTZ R113, R113, R108, R48 ;  /* 0x0000006c71717223 */ /* 0x000fe20000010030 */
[----:B------:R-:W-:Y:S01]  /*1a7b0*/  FMUL.FTZ R82, R93, R82 ;  /* 0x000000525d527220 */ /* 0x000fe20000410000 */
[----:B------:R-:W-:Y:S01]  /*1a7c0*/  FFMA.FTZ R121, R81, R110, R50 ;  /* 0x0000006e51797223 */ /* 0x000fe20000010032 */
[----:B------:R-:W-:Y:S01]  /*1a7d0*/  FFMA.FTZ R112, R112, R111, R51 ;  /* 0x0000006f70707223 */ /* 0x000fe20000010033 */
[----:B------:R-:W-:Y:S01]  /*1a7e0*/  F2FP.BF16.F32.PACK_AB R81, R122, R83 ;  /* 0x000000537a51723e */ /* 0x000fe200000010ff */
[----:B------:R-:W-:Y:S01]  /*1a7f0*/  FFMA.FTZ R82, R82, R109, R49 ;  /* 0x0000006d52527223 */ /* 0x000fe20000010031 */
[C---:B0-----:R-:W-:Y:S01]  /*1a800*/  IMAD.WIDE.U32 R94, R0.reuse, 0x10, R94 ;  /* 0x00000010005e7825 */ /* 0x041fe200078e005e */
[----:B------:R-:W-:-:S02]  /*1a810*/  IADD3 R0, PT, PT, R0, 0x100, RZ ;  /* 0x0000010000007810 */ /* 0x000fc40007ffe0ff */
[----:B------:R-:W-:Y:S02]  /*1a820*/  F2FP.BF16.F32.PACK_AB R83, R112, R121 ;  /* 0x000000797053723e */ /* 0x000fe400000010ff */
[----:B------:R-:W-:-:S05]  /*1a830*/  F2FP.BF16.F32.PACK_AB R82, R82, R113 ;  /* 0x000000715252723e */ /* 0x000fca00000010ff */
[----:B------:R1:W-:Y:S02]  /*1a840*/  STG.E.128 desc[UR6][R94.64], R80 ;  /* 0x000000505e007986 */ /* 0x0003e4000c101d06 */
.L_x_11346:
[----:B------:R-:W-:Y:S05]  /*1a850*/  BSYNC.RECONVERGENT B0 ;  /* 0x0000000000007941 */ /* 0x000fea0003800200 */
.L_x_11345:
        /* <DEDUP_REMOVED lines=14> */
[C---:B------:R-:W-:Y:S01]  /*1a940*/  FMUL.FTZ R120, R93.reuse, R120 ;  /* 0x000000785d787220 */ /* 0x040fe20000410000 */
[----:B------:R-:W-:-:S02]  /*1a950*/  FMUL.FTZ R112, R93, R112 ;  /* 0x000000705d707220 */ /* 0x000fc40000410000 */
[----:B------:R-:W-:Y:S01]  /*1a960*/  FMUL.FTZ R113, R93, R82 ;  /* 0x000000525d717220 */ /* 0x000fe20000410000 */
[----:B------:R-:W-:Y:S01]  /*1a970*/  FADD.FTZ R82, R60, -R92 ;  /* 0x8000005c3c527221 */ /* 0x000fe20000010000 */
[----:B------:R-:W-:Y:S01]  /*1a980*/  F2FP.BF16.F32.PACK_AB R80, R81, R80 ;  /* 0x000000505150723e */ /* 0x000fe200000010ff */
        /* <DEDUP_REMOVED lines=8> */
[----:B0-----:R-:W-:-:S04]  /*1aa10*/  IMAD.WIDE.U32 R94, R0, 0x10, R94 ;  /* 0x00000010005e7825 */ /* 0x001fc800078e005e */
[----:B------:R-:W-:Y:S01]  /*1aa20*/  FFMA.FTZ R121, R81, R102, R42 ;  /* 0x0000006651797223 */ /* 0x000fe2000001002a */
[----:B------:R-:W-:Y:S01]  /*1aa30*/  FFMA.FTZ R122, R82, R103, R43 ;  /* 0x00000067527a7223 */ /* 0x000fe2000001002b */
[----:B------:R-:W-:Y:S01]  /*1aa40*/  F2FP.BF16.F32.PACK_AB R82, R120, R83 ;  /* 0x000000537852723e */ /* 0x000fe200000010ff */
[----:B------:R-:W-:Y:S01]  /*1aa50*/  VIADD R0, R0, 0x100 ;  /* 0x0000010000007836 */ /* 0x000fe20000000000 */
[----:B------:R-:W-:Y:S02]  /*1aa60*/  F2FP.BF16.F32.PACK_AB R81, R112, R113 ;  /* 0x000000717051723e */ /* 0x000fe400000010ff */
[----:B------:R-:W-:-:S05]  /*1aa70*/  F2FP.BF16.F32.PACK_AB R83, R122, R121 ;  /* 0x000000797a53723e */ /* 0x000fca00000010ff */
[----:B------:R2:W-:Y:S02]  /*1aa80*/  STG.E.128 desc[UR6][R94.64], R80 ;  /* 0x000000505e007986 */ /* 0x0005e4000c101d06 */
.L_x_11348:
[----:B------:R-:W-:Y:S05]  /*1aa90*/  BSYNC.RECONVERGENT B0 ;  /* 0x0000000000007941 */ /* 0x000fea0003800200 */
.L_x_11347:
        /* <DEDUP_REMOVED lines=27> */
[----:B------:R-:W-:Y:S01]  /*1ac50*/  F2FP.BF16.F32.PACK_AB R81, R112, R83 ;  /* 0x000000537051723e */ /* 0x000fe200000010ff */
[----:B0-----:R-:W-:-:S04]  /*1ac60*/  IMAD.WIDE.U32 R94, R0, 0x10, R94 ;  /* 0x00000010005e7825 */ /* 0x001fc800078e005e */
[----:B------:R-:W-:Y:S01]  /*1ac70*/  FFMA.FTZ R113, R113, R90, R34 ;  /* 0x0000005a71717223 */ /* 0x000fe20000010022 */
[----:B------:R-:W-:Y:S01]  /*1ac80*/  FFMA.FTZ R122, R82, R91, R35 ;  /* 0x0000005b527a7223 */ /* 0x000fe20000010023 */
[----:B------:R-:W-:Y:S02]  /*1ac90*/  F2FP.BF16.F32.PACK_AB R82, R120, R115 ;  /* 0x000000737852723e */ /* 0x000fe400000010ff */
[----:B------:R-:W-:Y:S02]  /*1aca0*/  IADD3 R0, PT, PT, R0, 0x100, RZ ;  /* 0x0000010000007810 */ /* 0x000fe40007ffe0ff */
[----:B------:R-:W-:-:S05]  /*1acb0*/  F2FP.BF16.F32.PACK_AB R83, R122, R113 ;  /* 0x000000717a53723e */ /* 0x000fca00000010ff */
[----:B------:R3:W-:Y:S02]  /*1acc0*/  STG.E.128 desc[UR6][R94.64], R80 ;  /* 0x000000505e007986 */ /* 0x0007e4000c101d06 */
.L_x_11350:
[----:B------:R-:W-:Y:S05]  /*1acd0*/  BSYNC.RECONVERGENT B0 ;  /* 0x0000000000007941 */ /* 0x000fea0003800200 */
.L_x_11349:
[----:B------:R-:W-:Y:S01]  /*1ace0*/  ISETP.NE.AND P0, PT, R114, RZ, PT ;  /* 0x000000ff7200720c */ /* 0x000fe20003f05270 */
[----:B------:R-:W-:-:S12]  /*1acf0*/  BSSY.RECONVERGENT B0, `(.L_x_11351) ;  /* 0x0000021000007945 */ /* 0x000fd80003800200 */
[----:B------:R-:W-:Y:S05]  /*1ad00*/  @!P0 BRA `(.L_x_11352) ;  /* 0x00000000007c8947 */ /* 0x000fea0003800000 */
[--C-:B-123--:R-:W-:Y:S01]  /*1ad10*/  FADD.FTZ R94, R78, -R92.reuse ;  /* 0x8000005c4e5e7221 */ /* 0x10efe20000010000 */
[--C-:B0-----:R-:W-:Y:S01]  /*1ad20*/  FADD.FTZ R80, R72, -R92.reuse ;  /* 0x8000005c48507221 */ /* 0x101fe20000010000 */
[--C-:B------:R-:W-:Y:S01]  /*1ad30*/  FADD.FTZ R120, R73, -R92.reuse ;  /* 0x8000005c49787221 */ /* 0x100fe20000010000 */
[--C-:B------:R-:W-:Y:S01]  /*1ad40*/  FADD.FTZ R114, R74, -R92.reuse ;  /* 0x8000005c4a727221 */ /* 0x100fe20000010000 */
[----:B------:R-:W-:Y:S01]  /*1ad50*/  FMUL.FTZ R83, R93, R94 ;  /* 0x0000005e5d537220 */ /* 0x000fe20000410000 */
[--C-:B------:R-:W-:Y:S01]  /*1ad60*/  FADD.FTZ R112, R75, -R92.reuse ;  /* 0x8000005c4b707221 */ /* 0x100fe20000010000 */
[----:B------:R-:W0:Y:S01]  /*1ad70*/  LDC.64 R94, c[0x0][0x428] ;  /* 0x00010a00ff5e7b82 */ /* 0x000e220000000a00 */
        /* <DEDUP_REMOVED lines=24> */
.L_x_11352:
[----:B------:R-:W-:Y:S05]  /*1af00*/  BSYNC.RECONVERGENT B0 ;  /* 0x0000000000007941 */ /* 0x000fea0003800200 */
.L_x_11351:
[----:B------:R-:W-:Y:S02]  /*1af10*/  UIADD3 UR15, UPT, UPT, UR15, UR12, URZ ;  /* 0x0000000c0f0f7290 */ /* 0x000fe4000fffe0ff */
[----:B------:R-:W-:Y:S02]  /*1af20*/  UPLOP3.LUT UP2, UPT, UPT, UPT, UP2, 0x40, 0x4 ;  /* 0x000000000004789c */ /* 0x000fe40003f4e820 */
[----:B------:R-:W-:-:S09]  /*1af30*/  UISETP.GE.AND UP1, UPT, UR15, UR13, UPT ;  /* 0x0000000d0f00728c */ /* 0x000fd2000bf26270 */
[----:B------:R-:W-:Y:S05]  /*1af40*/  BRA.U !UP1, `(.L_x_11353) ;  /* 0xfffffe5d09b87547 */ /* 0x000fea000b83ffff */
[----:B------:R-:W-:Y:S05]  /*1af50*/  EXIT ;  /* 0x000000000000794d */ /* 0x000fea0003800000 */
.L_x_11354:
        /* <DEDUP_REMOVED lines=10> */
.L_x_27532:


//--------------------- .text._ZN10layer_norm13ln_fwd_kernelINS_13Kernel_traitsIf13__nv_bfloat16fS2_fjLj8192ELj1ELj1ELj8ELj16ENS_18Kernel_traits_baseILj8192EfS2_fS2_fjLj256EEEEELb1ELb0ELb0ELb1EEEvNS_9FwdParamsE --------------------------
	.section	.text._ZN10layer_norm13ln_fwd_kernelINS_13Kernel_traitsIf13__nv_bfloat16fS2_fjLj8192ELj1ELj1ELj8ELj16ENS_18Kernel_traits_baseILj8192EfS2_fS2_fjLj256EEEEELb1ELb0ELb0ELb1EEEvNS_9FwdParamsE,"ax",@progbits
	.align	128
        .global         _ZN10layer_norm13ln_fwd_kernelINS_13Kernel_traitsIf13__nv_bfloat16fS2_fjLj8192ELj1ELj1ELj8ELj16ENS_18Kernel_traits_baseILj8192EfS2_fS2_fjLj256EEEEELb1ELb0ELb0ELb1EEEvNS_9FwdParamsE
        .type           _ZN10layer_norm13ln_fwd_kernelINS_13Kernel_traitsIf13__nv_bfloat16fS2_fjLj8192ELj1ELj1ELj8ELj16ENS_18Kernel_traits_baseILj8192EfS2_fS2_fjLj256EEEEELb1ELb0ELb0ELb1EEEvNS_9FwdParamsE,@function
        .size           _ZN10layer_norm13ln_fwd_kernelINS_13Kernel_traitsIf13__nv_bfloat16fS2_fjLj8192ELj1ELj1ELj8ELj16ENS_18Kernel_traits_baseILj8192EfS2_fS2_fjLj256EEEEELb1ELb0ELb0ELb1EEEvNS_9FwdParamsE,(.L_x_27533 - _ZN10layer_norm13ln_fwd_kernelINS_13Kernel_traitsIf13__nv_bfloat16fS2_fjLj8192ELj1ELj1ELj8ELj16ENS_18Kernel_traits_baseILj8192EfS2_fS2_fjLj256EEEEELb1ELb0ELb0ELb1EEEvNS_9FwdParamsE)
        .other          _ZN10layer_norm13ln_fwd_kernelINS_13Kernel_traitsIf13__nv_bfloat16fS2_fjLj8192ELj1ELj1ELj8ELj16ENS_18Kernel_traits_baseILj8192EfS2_fS2_fjLj256EEEEELb1ELb0ELb0ELb1EEEvNS_9FwdParamsE,@"STO_CUDA_ENTRY STV_DEFAULT"
_ZN10layer_norm13ln_fwd_kernelINS_13Kernel_traitsIf13__nv_bfloat16fS2_fjLj8192ELj1ELj1ELj8ELj16ENS_18Kernel_traits_baseILj8192EfS2_fS2_fjLj256EEEEELb1ELb0ELb0ELb1EEEvNS_9FwdParamsE:
.text._ZN10layer_norm13ln_fwd_kernelINS_13Kernel_traitsIf13__nv_bfloat16fS2_fjLj8192ELj1ELj1ELj8ELj16ENS_18Kernel_traits_baseILj8192EfS2_fS2_fjLj256EEEEELb1ELb0ELb0ELb1EEEvNS_9FwdParamsE:
[----:B------:R-:W-:Y:S01]  /*0000*/  LDC R1, c[0x0][0x37c] ;  /* 0x0000df00ff017b82 */ /* 0x000fe20000000800 */
[----:B------:R-:W0:Y:S07]  /*0010*/  LDCU.U8 UR4, c[0x0][0x464] ;  /* 0x00008c80ff0477ac */ /* 0x000e2e0008000000 */
[----:B------:R-:W1:Y:S01]  /*0020*/  LDC R114, c[0x0][0x458] ;  /* 0x00011600ff727b82 */ /* 0x000e620000000800 */
[----:B------:R-:W2:Y:S01]  /*0030*/  LDCU.64 UR10, c[0x0][0x450] ;  /* 0x00008a00ff0a77ac */ /* 0x000ea20008000a00 */
[----:B------:R-:W3:Y:S06]  /*0040*/  LDCU.64 UR8, c[0x0][0x358] ;  /* 0x00006b00ff0877ac */ /* 0x000eec0008000a00 */
[----:B------:R-:W1:Y:S01]  /*0050*/  LDC R115, c[0x0][0x45c] ;  /* 0x00011700ff737b82 */ /* 0x000e620000000800 */
[----:B0-----:R-:W-:Y:S01]  /*0060*/  ISETP.NE.AND P0, PT, RZ, UR4, PT ;  /* 0x00000004ff007c0c */ /* 0x001fe2000bf05270 */
[----:B------:R-:W0:Y:S01]  /*0070*/  LDCU.64 UR4, c[0x0][0x438] ;  /* 0x00008700ff0477ac */ /* 0x000e220008000a00 */
[----:B--2---:R-:W-:-:S02]  /*0080*/  IMAD.U32 R2, RZ, RZ, UR10 ;  /* 0x0000000aff027e24 */ /* 0x004fc4000f8e00ff */
[----:B------:R-:W-:-:S09]  /*0090*/  IMAD.U32 R3, RZ, RZ, UR11 ;  /* 0x0000000bff037e24 */ /* 0x000fd2000f8e00ff */
[----:B---3--:R-:W2:Y:S01]  /*00a0*/  @P0 LDG.E.64 R2, desc[UR8][R2.64] ;  /* 0x0000000802020981 */ /* 0x008ea2000c1e1b00 */
[----:B------:R-:W3:Y:S03]  /*00b0*/  @P0 LDC R9, c[0x0][0x460] ;  /* 0x00011800ff090b82 */ /* 0x000ee60000000800 */
[----:B-1----:R-:W3:Y:S01]  /*00c0*/  @P0 LDG.E.64 R4, desc[UR8][R114.64] ;  /* 0x0000000872040981 */ /* 0x002ee2000c1e1b00 */
[----:B0-----:R-:W-:Y:S01]  /*00d0*/  UISETP.NE.U32.AND UP0, UPT, UR4, URZ, UPT ;  /* 0x000000ff0400728c */ /* 0x001fe2000bf05070 */
[----:B------:R-:W0:Y:S03]  /*00e0*/  S2R R7, SR_TID.X ;  /* 0x0000000000077919 */ /* 0x000e260000002100 */
[----:B------:R-:W0:Y:S01]  /*00f0*/  S2UR UR16, SR_CTAID.X ;  /* 0x00000000001079c3 */ /* 0x000e220000002500 */
[----:B------:R-:W-:-:S07]  /*0100*/  UISETP.NE.AND.EX UP0, UPT, UR5, URZ, UPT, UP0 ;  /* 0x000000ff0500728c */ /* 0x000fce000bf05300 */
[----:B------:R-:W0:Y:S02]  /*0110*/  LDC R110, c[0x0][0x360] ;  /* 0x0000d800ff6e7b82 */ /* 0x000e240000000800 */
[----:B0-----:R-:W-:Y:S01]  /*0120*/  IMAD R110, R110, UR16, R7 ;  /* 0x000000106e6e7c24 */ /* 0x001fe2000f8e0207 */
[----:B--2---:R-:W-:Y:S02]  /*0130*/  @P0 R2UR UR10, R2 ;  /* 0x00000000020a02ca */ /* 0x004fe400000e0000 */
[----:B------:R-:W-:Y:S02]  /*0140*/  @P0 R2UR UR11, R3 ;  /* 0x00000000030b02ca */ /* 0x000fe400000e0000 */
[----:B---3--:R-:W-:-:S04]  /*0150*/  @P0 IADD3 R114, P1, PT, R4, R9, RZ ;  /* 0x0000000904720210 */ /* 0x008fc80007f3e0ff */
[----:B------:R-:W-:-:S04]  /*0160*/  @P0 IADD3.X R115, PT, PT, RZ, R5, RZ, P1, !PT ;  /* 0x00000005ff730210 */ /* 0x000fc80000ffe4ff */
[--C-:B------:R-:W-:Y:S01]  /*0170*/  SHF.R.U64 R109, R114, 0x2, R115.reuse ;  /* 0x00000002726d7819 */ /* 0x100fe20000001273 */
[----:B------:R-:W-:Y:S01]  /*0180*/  UIADD3 UR20, UPT, UPT, UR10, -0x61c88647, URZ ;  /* 0x9e3779b90a147890 */ /* 0x000fe2000fffe0ff */
[----:B------:R-:W-:Y:S01]  /*0190*/  SHF.R.U32.HI R108, RZ, 0x2, R115 ;  /* 0x00000002ff6c7819 */ /* 0x000fe20000011673 */
[----:B------:R-:W-:Y:S02]  /*01a0*/  UIADD3 UR6, UPT, UPT, UR11, -0x4498517b, URZ ;  /* 0xbb67ae850b067890 */ /* 0x000fe4000fffe0ff */
[----:B------:R-:W-:Y:S02]  /*01b0*/  UIADD3 UR7, UPT, UPT, UR10, 0x3c6ef372, URZ ;  /* 0x3c6ef3720a077890 */ /* 0x000fe4000fffe0ff */
        /* <DEDUP_REMOVED lines=36> */
.L_x_11355:
        /* <DEDUP_REMOVED lines=26> */
.L_x_11356:
[----:B------:R-:W1:Y:S02]  /*05a0*/  LDCU UR4, c[0x0][0x384] ;  /* 0x00007080ff0477ac */ /* 0x000e640008000800 */
[----:B-1----:R-:W-:-:S06]  /*05b0*/  UISETP.GE.AND UP0, UPT, UR16, UR4, UPT ;  /* 0x000000041000728c */ /* 0x002fcc000bf06270 */
[----:B------:R-:W-:-:S13]  /*05c0*/  PLOP3.LUT P0, PT, PT, PT, UP0, 0x80, 0x8 ;  /* 0x000000000008781c */ /* 0x000fda0003f0f008 */
[----:B------:R-:W-:Y:S05]  /*05d0*/  @P0 EXIT ;  /* 0x000000000000094d */ /* 0x000fea0003800000 */
[----:B0-----:R-:W-:Y:S01]  /*05e0*/  IMAD.HI.U32 R3, R110, -0x326172a9, RZ ;  /* 0xcd9e8d576e037827 */ /* 0x001fe200078e00ff */
[----:B------:R-:W-:Y:S01]  /*05f0*/  UIADD3 UR4, UPT, UPT, UR11, 0x32370b8f, URZ ;  /* 0x32370b8f0b047890 */ /* 0x000fe2000fffe0ff */
[----:B------:R-:W-:Y:S01]  /*0600*/  LOP3.LUT R114, R114, 0x3, RZ, 0xc0, !PT ;  /* 0x0000000372727812 */ /* 0x000fe200078ec0ff */
[----:B------:R-:W0:Y:S01]  /*0610*/  LDCU UR18, c[0x0][0x388] ;  /* 0x00007100ff1277ac */ /* 0x000e220008000800 */
[C---:B------:R-:W-:Y:S01]  /*0620*/  IMAD.HI.U32 R0, R109.reuse, -0x2daee0ad, RZ ;  /* 0xd2511f536d007827 */ /* 0x040fe200078e00ff */
[----:B------:R-:W-:Y:S01]  /*0630*/  LOP3.LUT R3, R108, UR10, R3, 0x96, !PT ;  /* 0x0000000a6c037c12 */ /* 0x000fe2000f8e9603 */
[----:B------:R-:W1:Y:S02]  /*0640*/  LDCU.U8 UR38, c[0x0][0x410] ;  /* 0x00008200ff2677ac */ /* 0x000e640008000000 */
[----:B------:R-:W-:Y:S01]  /*0650*/  IMAD R7, R109, -0x2daee0ad, RZ ;  /* 0xd2511f536d077824 */ /* 0x000fe200078e02ff */
[----:B------:R-:W-:Y:S01]  /*0660*/  LOP3.LUT R0, R0, UR11, RZ, 0x3c, !PT ;  /* 0x0000000b00007c12 */ /* 0x000fe2000f8e3cff */
[----:B------:R-:W-:Y:S01]  /*0670*/  IMAD.HI.U32 R4, R3, -0x2daee0ad, RZ ;  /* 0xd2511f5303047827 */ /* 0x000fe200078e00ff */
[----:B------:R-:W-:-:S03]  /*0680*/  UPLOP3.LUT UP2, UPT, UPT, UPT, UPT, 0x40, 0x4 ;  /* 0x000000000004789c */ /* 0x000fc60003f4e870 */
[----:B------:R-:W-:Y:S01]  /*0690*/  IMAD R5, R110, -0x326172a9, RZ ;  /* 0xcd9e8d576e057824 */ /* 0x000fe200078e02ff */
[----:B------:R-:W-:Y:S01]  /*06a0*/  LOP3.LUT R4, R7, UR6, R4, 0x96, !PT ;  /* 0x0000000607047c12 */ /* 0x000fe2000f8e9604 */
[C---:B------:R-:W-:Y:S01]  /*06b0*/  IMAD.HI.U32 R2, R0.reuse, -0x326172a9, RZ ;  /* 0xcd9e8d5700027827 */ /* 0x040fe200078e00ff */
[----:B------:R-:W2:Y:S03]  /*06c0*/  LDCU UR6, c[0x0][0x404] ;  /* 0x00008080ff0677ac */ /* 0x000ea60008000800 */
[----:B------:R-:W-:Y:S01]  /*06d0*/  IMAD R6, R3, -0x2daee0ad, RZ ;  /* 0xd2511f5303067824 */ /* 0x000fe200078e02ff */
[----:B------:R-:W-:Y:S01]  /*06e0*/  LOP3.LUT R2, R5, UR20, R2, 0x96, !PT ;  /* 0x0000001405027c12 */ /* 0x000fe2000f8e9602 */
[----:B------:R-:W-:Y:S02]  /*06f0*/  IMAD R5, R0, -0x326172a9, RZ ;  /* 0xcd9e8d5700057824 */ /* 0x000fe400078e02ff */
[----:B------:R-:W-:-:S04]  /*0700*/  IMAD.HI.U32 R0, R4, -0x326172a9, RZ ;  /* 0xcd9e8d5704007827 */ /* 0x000fc800078e00ff */
[----:B------:R-:W-:Y:S01]  /*0710*/  IMAD.HI.U32 R3, R2, -0x2daee0ad, RZ ;  /* 0xd2511f5302037827 */ /* 0x000fe200078e00ff */
[----:B------:R-:W-:Y:S01]  /*0720*/  LOP3.LUT R0, R5, UR7, R0, 0x96, !PT ;  /* 0x0000000705007c12 */ /* 0x000fe2000f8e9600 */
[----:B------:R-:W3:Y:S02]  /*0730*/  LDCU UR7, c[0x0][0x408] ;  /* 0x00008100ff0777ac */ /* 0x000ee40008000800 */
[----:B------:R-:W-:Y:S01]  /*0740*/  IMAD R5, R4, -0x326172a9, RZ ;  /* 0xcd9e8d5704057824 */ /* 0x000fe200078e02ff */
[----:B------:R-:W-:Y:S01]  /*0750*/  LOP3.LUT R3, R6, UR21, R3, 0x96, !PT ;  /* 0x0000001506037c12 */ /* 0x000fe2000f8e9603 */
[----:B------:R-:W-:Y:S02]  /*0760*/  IMAD R7, R2, -0x2daee0ad, RZ ;  /* 0xd2511f5302077824 */ /* 0x000fe400078e02ff */
[----:B------:R-:W-:-:S04]  /*0770*/  IMAD.HI.U32 R4, R0, -0x2daee0ad, RZ ;  /* 0xd2511f5300047827 */ /* 0x000fc800078e00ff */
[----:B------:R-:W-:Y:S01]  /*0780*/  IMAD.HI.U32 R2, R3, -0x326172a9, RZ ;  /* 0xcd9e8d5703027827 */ /* 0x000fe200078e00ff */
[----:B------:R-:W-:Y:S01]  /*0790*/  LOP3.LUT R4, R7, UR4, R4, 0x96, !PT ;  /* 0x0000000407047c12 */ /* 0x000fe2000f8e9604 */
[----:B------:R-:W4:Y:S02]  /*07a0*/  LDCU.64 UR4, c[0x0][0x3e0] ;  /* 0x00007c00ff0477ac */ /* 0x000f240008000a00 */
        /* <DEDUP_REMOVED lines=10> */
[----:B------:R-:W-:Y:S01]  /*0850*/  IMAD.HI.U32 R4, R0, -0x2daee0ad, RZ ;  /* 0xd2511f5300047827 */ /* 0x000fe200078e00ff */
[----:B----4-:R-:W-:-:S03]  /*0860*/  UISETP.NE.U32.AND UP0, UPT, UR4, URZ, UPT ;  /* 0x000000ff0400728c */ /* 0x010fc6000bf05070 */
[----:B------:R-:W-:Y:S01]  /*0870*/  IMAD.HI.U32 R2, R5, -0x326172a9, RZ ;  /* 0xcd9e8d5705027827 */ /* 0x000fe200078e00ff */
[----:B------:R-:W-:Y:S01]  /*0880*/  LOP3.LUT R4, R7, UR15, R4, 0x96, !PT ;  /* 0x0000000f07047c12 */ /* 0x000fe2000f8e9604 */
[----:B------:R-:W4:Y:S02]  /*0890*/  LDCU.64 UR14, c[0x0][0x380] ;  /* 0x00007000ff0e77ac */ /* 0x000f240008000a00 */
[----:B------:R-:W-:Y:S01]  /*08a0*/  IMAD R6, R0, -0x2daee0ad, RZ ;  /* 0xd2511f5300067824 */ /* 0x000fe200078e02ff */
[----:B------:R-:W-:Y:S01]  /*08b0*/  LOP3.LUT R2, R3, UR22, R2, 0x96, !PT ;  /* 0x0000001603027c12 */ /* 0x000fe2000f8e9602 */
[----:B------:R-:W-:Y:S01]  /*08c0*/  IMAD R5, R5, -0x326172a9, RZ ;  /* 0xcd9e8d5705057824 */ /* 0x000fe200078e02ff */
[----:B------:R-:W-:Y:S01]  /*08d0*/  UISETP.NE.AND.EX UP0, UPT, UR5, URZ, UPT, UP0 ;  /* 0x000000ff0500728c */ /* 0x000fe2000bf05300 */
        /* <DEDUP_REMOVED lines=11> */
[----:B------:R-:W-:Y:S01]  /*0990*/  IMAD R3, R3, -0x326172a9, RZ ;  /* 0xcd9e8d5703037824 */ /* 0x000fe200078e02ff */
[----:B------:R-:W0:Y:S01]  /*09a0*/  LDCU UR19, c[0x0][0x400] ;  /* 0x00008000ff1377ac */ /* 0x000e220008000800 */
        /* <DEDUP_REMOVED lines=11> */
[----:B------:R-:W-:Y:S02]  /*0a60*/  IMAD.MOV.U32 R5, RZ, RZ, RZ ;  /* 0x000000ffff057224 */ /* 0x000fe400078e00ff */
[----:B01234-:R-:W-:-:S07]  /*0a70*/  IMAD R4, R3, -0x326172a9, RZ ;  /* 0xcd9e8d5703047824 */ /* 0x01ffce00078e02ff */
.L_x_11560:
        /* <DEDUP_REMOVED lines=21> */
[----:B------:R-:W-:Y:S02]  /*0bd0*/  UIADD3 UR27, UPT, UPT, UR10, -0x255992d5, URZ ;  /* 0xdaa66d2b0a1b7890 */ /* 0x000fe4000fffe0ff */
[----:B------:R-:W-:-:S02]  /*0be0*/  UIADD3 UR28, UPT, UPT, UR11, -0x126145ec, URZ ;  /* 0xed9eba140b1c7890 */ /* 0x000fc4000fffe0ff */
[----:B------:R-:W-:Y:S02]  /*0bf0*/  UIADD3 UR29, UPT, UPT, UR11, -0x695add53, URZ ;  /* 0x96a522ad0b1d7890 */ /* 0x000fe4000fffe0ff */
[----:B------:R-:W-:Y:S02]  /*0c00*/  UIADD3 UR30, UPT, UPT, UR10, 0x3c6ef372, URZ ;  /* 0x3c6ef3720a1e7890 */ /* 0x000fe4000fffe0ff */
[----:B------:R-:W-:Y:S02]  /*0c10*/  UIADD3 UR31, UPT, UPT, UR10, 0x5384540f, URZ ;  /* 0x5384540f0a1f7890 */ /* 0x000fe4000fffe0ff */
[----:B------:R-:W-:Y:S02]  /*0c20*/  UIADD3 UR32, UPT, UPT, UR10, -0x4ab325aa, URZ ;  /* 0xb54cda560a207890 */ /* 0x000fe4000fffe0ff */
[----:B------:R-:W-:Y:S02]  /*0c30*/  UIADD3 UR33, UPT, UPT, UR11, -0x24c28bd8, URZ ;  /* 0xdb3d74280b217890 */ /* 0x000fe4000fffe0ff */
[----:B------:R-:W-:-:S02]  /*0c40*/  UIADD3 UR34, UPT, UPT, UR10, -0x700cb87f, URZ ;  /* 0x8ff347810a227890 */ /* 0x000fc4000fffe0ff */
[----:B------:R-:W-:Y:S02]  /*0c50*/  UIADD3 UR35, UPT, UPT, UR10, 0x78dde6e4, URZ ;  /* 0x78dde6e40a237890 */ /* 0x000fe4000fffe0ff */
[----:B------:R-:W-:Y:S02]  /*0c60*/  UIADD3 UR36, UPT, UPT, UR11, -0x56f99767, URZ ;  /* 0xa90668990b247890 */ /* 0x000fe4000fffe0ff */
[----:B------:R-:W-:Y:S01]  /*0c70*/  UIADD3 UR37, UPT, UPT, UR11, 0x32370b8f, URZ ;  /* 0x32370b8f0b257890 */ /* 0x000fe2000fffe0ff */
[----:B---3--:R-:W-:-:S13]  /*0c80*/  @P0 R2UR UR4, R14 ;  /* 0x000000000e0402ca */ /* 0x008fda00000e0000 */
[----:B------:R-:W-:Y:S01]  /*0c90*/  @UP0 USHF.L.U32 UR17, UR4, 0x10, URZ ;  /* 0x0000001004110899 */ /* 0x000fe200080006ff */
[----:B------:R-:W-:Y:S11]  /*0ca0*/  BRA.U !UP1, `(.L_x_11357) ;  /* 0x0000002509d07547 */ /* 0x000ff6000b800000 */
[----:B------:R-:W0:Y:S02]  /*0cb0*/  LDC.64 R14, c[0x0][0x3a0] ;  /* 0x0000e800ff0e7b82 */ /* 0x000e240000000a00 */
[----:B0-----:R-:W-:-:S05]  /*0cc0*/  IMAD.WIDE.U32 R14, R2, 0x20, R14 ;  /* 0x00000020020e7825 */ /* 0x001fca00078e000e */
[----:B------:R0:W5:Y:S04]  /*0cd0*/  LDG.E.128 R36, desc[UR8][R14.64] ;  /* 0x000000080e247981 */ /* 0x000168000c1e1d00 */
        /* <DEDUP_REMOVED lines=11> */
.L_x_27368:
[----:B------:R-:W-:Y:S05]  /*0d90*/  BRX R14 -0xda0                                         (*"BRANCH_TARGETS .L_x_27369,.L_x_27370,.L_x_27371"*) ;  /* 0xfffffff00e987949 */ /* 0x000fea000383ffff */
.L_x_27371:
[----:B------:R-:W-:Y:S01]  /*0da0*/  VIADD R17, R114, 0x1 ;  /* 0x0000000172117836 */ /* 0x000fe20000000000 */
[----:B------:R-:W-:Y:S01]  /*0db0*/  MOV R16, R113 ;  /* 0x0000007100107202 */ /* 0x000fe20000000f00 */
[----:B------:R-:W-:Y:S01]  /*0dc0*/  IMAD.MOV.U32 R0, RZ, RZ, R6 ;  /* 0x000000ffff007224 */ /* 0x000fe200078e0006 */
[----:B------:R-:W-:Y:S06]  /*0dd0*/  BRA `(.L_x_11358) ;  /* 0x0000000000e87947 */ /* 0x000fec0003800000 */
.L_x_27369:
[----:B------:R-:W-:Y:S02]  /*0de0*/  HFMA2 R17, -RZ, RZ, 0, 1.78813934326171875e-07 ;  /* 0x00000003ff117431 */ /* 0x000fe400000001ff */
[----:B------:R-:W-:Y:S02]  /*0df0*/  IMAD.MOV.U32 R16, RZ, RZ, R113 ;  /* 0x000000ffff107224 */ /* 0x000fe400078e0071 */
[----:B------:R-:W-:Y:S01]  /*0e00*/  IMAD.MOV.U32 R0, RZ, RZ, R7 ;  /* 0x000000ffff007224 */ /* 0x000fe200078e0007 */
[----:B------:R-:W-:Y:S06]  /*0e10*/  BRA `(.L_x_11358) ;  /* 0x0000000000d87947 */ /* 0x000fec0003800000 */
.L_x_27370:
        /* <DEDUP_REMOVED lines=12> */
.L_x_11359:
        /* <DEDUP_REMOVED lines=42> */
.L_x_11358:
[----:B------:R-:W-:Y:S01]  /*1180*/  I2FP.F32.U32 R0, R0 ;  /* 0x0000000000007245 */ /* 0x000fe20000201000 */
[----:B------:R-:W-:Y:S01]  /*1190*/  UMOV UR5, UR7 ;  /* 0x0000000700057c82 */ /* 0x000fe20008000000 */
[----:B-----5:R-:W-:Y:S01]  /*11a0*/  SHF.L.U32 R14, R8, 0x10, RZ ;  /* 0x00000010080e7819 */ /* 0x020fe200000006ff */
[----:B------:R-:W-:Y:S01]  /*11b0*/  UMOV UR4, UR6 ;  /* 0x0000000600047c82 */ /* 0x000fe20008000000 */
        /* <DEDUP_REMOVED lines=21> */
.L_x_11361:
        /* <DEDUP_REMOVED lines=12> */
.L_x_11362:
        /* <DEDUP_REMOVED lines=43> */
.L_x_11360:
        /* <DEDUP_REMOVED lines=21> */
.L_x_11364:
        /* <DEDUP_REMOVED lines=12> */
.L_x_11365:
        /* <DEDUP_REMOVED lines=43> */
.L_x_11363:
        /* <DEDUP_REMOVED lines=22> */
.L_x_11367:
        /* <DEDUP_REMOVED lines=12> */
.L_x_11368:
        /* <DEDUP_REMOVED lines=43> */
.L_x_11366:
        /* <DEDUP_REMOVED lines=21> */
.L_x_11370:
        /* <DEDUP_REMOVED lines=12> */
.L_x_11371:
        /* <DEDUP_REMOVED lines=43> */
.L_x_11369:
        /* <DEDUP_REMOVED lines=22> */
.L_x_11373:
        /* <DEDUP_REMOVED lines=12> */
.L_x_11374:
        /* <DEDUP_REMOVED lines=43> */
.L_x_11372:
        /* <DEDUP_REMOVED lines=21> */
.L_x_11376:
        /* <DEDUP_REMOVED lines=12> */
.L_x_11377:
        /* <DEDUP_REMOVED lines=43> */
.L_x_11375:
[----:B------:R-:W-:Y:S01]  /*2e60*/  I2FP.F32.U32 R8, R8 ;  /* 0x0000000800087245 */ /* 0x000fe20000201000 */
[----:B------:R-:W-:Y:S01]  /*2e70*/  IMAD.MOV.U32 R17, RZ, RZ, 0x2 ;  /* 0x00000002ff117424 */ /* 0x000fe200078e00ff */
[C---:B------:R-:W-:Y:S02]  /*2e80*/  SHF.L.U32 R9, R11.reuse, 0x10, RZ ;  /* 0x000000100b097819 */ /* 0x040fe400000006ff */
        /* <DEDUP_REMOVED lines=19> */
.L_x_11379:
        /* <DEDUP_REMOVED lines=14> */
.L_x_11380:
        /* <DEDUP_REMOVED lines=43> */
.L_x_11378:
        /* <DEDUP_REMOVED lines=10> */
.L_x_11357:
        /* <DEDUP_REMOVED lines=15> */
.L_x_11383:
        /* <DEDUP_REMOVED lines=12> */
.L_x_11384:
        /* <DEDUP_REMOVED lines=42> */
.L_x_11382:
[----:B------:R-:W-:Y:S01]  /*3840*/  ISETP.NE.AND P0, PT, R15, 0x1, PT ;  /* 0x000000010f00780c */ /* 0x000fe20003f05270 */
[----:B-----5:R-:W-:Y:S01]  /*3850*/  IMAD.U32 R14, R8, 0x10000, RZ ;  /* 0x00010000080e7824 */ /* 0x020fe200078e00ff */
[----:B------:R-:W-:Y:S01]  /*3860*/  I2FP.F32.U32 R0, R0 ;  /* 0x0000000000007245 */ /* 0x000fe20000201000 */
[----:B------:R-:W-:Y:S01]  /*3870*/  UMOV UR4, UR6 ;  /* 0x0000000600047c82 */ /* 0x000fe20008000000 */
[----:B------:R-:W-:Y:S01]  /*3880*/  UMOV UR5, UR7 ;  /* 0x0000000700057c82 */ /* 0x000fe20008000000 */
[----:B------:R-:W-:Y:S01]  /*3890*/  FMUL.FTZ R36, R14, UR17 ;  /* 0x000000110e247c20 */ /* 0x000fe20008410000 */
[----:B------:R-:W-:Y:S02]  /*38a0*/  HFMA2 R17, -RZ, RZ, 0, 1.1920928955078125e-07 ;  /* 0x00000002ff117431 */ /* 0x000fe400000001ff */
[----:B------:R-:W-:Y:S01]  /*38b0*/  FFMA.FTZ R0, R0, R111, 1.1641532182693481445e-10 ;  /* 0x2f00000000007423 */ /* 0x000fe2000001006f */
[----:B------:R-:W-:Y:S01]  /*38c0*/  PRMT R8, R8, 0x7632, R8 ;  /* 0x0000763208087816 */ /* 0x000fe20000000008 */
[----:B------:R-:W-:Y:S01]  /*38d0*/  FMUL.FTZ R36, R36, UR5 ;  /* 0x0000000524247c20 */ /* 0x000fe20008410000 */
[----:B------:R-:W-:-:S02]  /*38e0*/  IMAD.MOV.U32 R14, RZ, RZ, R4 ;  /* 0x000000ffff0e7224 */ /* 0x000fc400078e0004 */
[----:B------:R-:W-:-:S04]  /*38f0*/  FSETP.LE.FTZ.AND P1, PT, R0, UR4, PT ;  /* 0x0000000400007c0b */ /* 0x000fc8000bf33000 */
        /* <DEDUP_REMOVED lines=10> */
.L_x_11386:
        /* <DEDUP_REMOVED lines=12> */
.L_x_11387:
        /* <DEDUP_REMOVED lines=43> */
.L_x_11385:
[----:B------:R-:W-:Y:S01]  /*3d10*/  ISETP.NE.AND P1, PT, R17, 0x1, PT ;  /* 0x000000011100780c */ /* 0x000fe20003f25270 */
[----:B------:R-:W-:Y:S01]  /*3d20*/  IMAD.U32 R8, R8, 0x10000, RZ ;  /* 0x0001000008087824 */ /* 0x000fe200078e00ff */
[----:B------:R-:W-:Y:S02]  /*3d30*/  I2FP.F32.U32 R14, R14 ;  /* 0x0000000e000e7245 */ /* 0x000fe40000201000 */
[----:B------:R-:W-:Y:S01]  /*3d40*/  MOV R15, 0x2 ;  /* 0x00000002000f7802 */ /* 0x000fe20000000f00 */
[----:B------:R-:W-:Y:S02]  /*3d50*/  FMUL.FTZ R8, R8, UR17 ;  /* 0x0000001108087c20 */ /* 0x000fe40008410000 */
[----:B------:R-:W-:Y:S02]  /*3d60*/  FFMA.FTZ R14, R14, R111, 1.1641532182693481445e-10 ;  /* 0x2f0000000e0e7423 */ /* 0x000fe4000001006f */
[----:B------:R-:W-:-:S03]  /*3d70*/  FMUL.FTZ R37, R8, UR5 ;  /* 0x0000000508257c20 */ /* 0x000fc60008410000 */
[----:B------:R-:W-:Y:S01]  /*3d80*/  FSETP.LE.FTZ.AND P0, PT, R14, UR4, PT ;  /* 0x000000040e007c0b */ /* 0x000fe2000bf13000 */
        /* <DEDUP_REMOVED lines=10> */
.L_x_11389:
        /* <DEDUP_REMOVED lines=12> */
.L_x_11390:
        /* <DEDUP_REMOVED lines=43> */
.L_x_11388:
[----:B------:R-:W-:Y:S01]  /*41a0*/  ISETP.NE.AND P2, PT, R15, 0x1, PT ;  /* 0x000000010f00780c */ /* 0x000fe20003f45270 */
[----:B------:R-:W-:Y:S01]  /*41b0*/  HFMA2 R17, -RZ, RZ, 0, 1.1920928955078125e-07 ;  /* 0x00000002ff117431 */ /* 0x000fe200000001ff */
[----:B------:R-:W-:Y:S01]  /*41c0*/  I2FP.F32.U32 R8, R14 ;  /* 0x0000000e00087245 */ /* 0x000fe20000201000 */
[C---:B------:R-:W-:Y:S01]  /*41d0*/  IMAD.U32 R14, R9.reuse, 0x10000, RZ ;  /* 0x00010000090e7824 */ /* 0x040fe200078e00ff */
[----:B------:R-:W-:-:S03]  /*41e0*/  PRMT R9, R9, 0x7632, R9 ;  /* 0x0000763209097816 */ /* 0x000fc60000000009 */
[----:B------:R-:W-:Y:S01]  /*41f0*/  FFMA.FTZ R8, R8, R111, 1.1641532182693481445e-10 ;  /* 0x2f00000008087423 */ /* 0x000fe2000001006f */
[----:B------:R-:W-:-:S04]  /*4200*/  FMUL.FTZ R14, R14, UR17 ;  /* 0x000000110e0e7c20 */ /* 0x000fc80008410000 */
[----:B------:R-:W-:Y:S01]  /*4210*/  FSETP.LE.FTZ.AND P1, PT, R8, UR4, PT ;  /* 0x0000000408007c0b */ /* 0x000fe2000bf33000 */
[----:B------:R-:W-:Y:S01]  /*4220*/  FMUL.FTZ R38, R14, UR5 ;  /* 0x000000050e267c20 */ /* 0x000fe20008410000 */
[----:B------:R-:W-:Y:S01]  /*4230*/  IMAD.MOV.U32 R8, RZ, RZ, R4 ;  /* 0x000000ffff087224 */ /* 0x000fe200078e0004 */
        /* <DEDUP_REMOVED lines=9> */
.L_x_11392:
        /* <DEDUP_REMOVED lines=12> */
.L_x_11393:
        /* <DEDUP_REMOVED lines=43> */
.L_x_11391:
        /* <DEDUP_REMOVED lines=18> */
.L_x_11395:
        /* <DEDUP_REMOVED lines=12> */
.L_x_11396:
        /* <DEDUP_REMOVED lines=43> */
.L_x_11394:
[----:B------:R-:W-:Y:S01]  /*4ad0*/  ISETP.NE.AND P4, PT, R14, 0x1, PT ;  /* 0x000000010e00780c */ /* 0x000fe20003f85270 */
[C---:B------:R-:W-:Y:S01]  /*4ae0*/  IMAD.U32 R9, R10.reuse, 0x10000, RZ ;  /* 0x000100000a097824 */ /* 0x040fe200078e00ff */
[----:B------:R-:W-:Y:S01]  /*4af0*/  I2FP.F32.U32 R8, R8 ;  /* 0x0000000800087245 */ /* 0x000fe20000201000 */
[----:B------:R-:W-:Y:S01]  /*4b00*/  HFMA2 R15, -RZ, RZ, 0, 1.1920928955078125e-07 ;  /* 0x00000002ff0f7431 */ /* 0x000fe200000001ff */
[----:B------:R-:W-:Y:S01]  /*4b10*/  PRMT R10, R10, 0x7632, R10 ;  /* 0x000076320a0a7816 */ /* 0x000fe2000000000a */
        /* <DEDUP_REMOVED lines=14> */
.L_x_11398:
        /* <DEDUP_REMOVED lines=12> */
.L_x_11399:
        /* <DEDUP_REMOVED lines=43> */
.L_x_11397:
        /* <DEDUP_REMOVED lines=18> */
.L_x_11401:
        /* <DEDUP_REMOVED lines=12> */
.L_x_11402:
        /* <DEDUP_REMOVED lines=43> */
.L_x_11400:
        /* <DEDUP_REMOVED lines=19> */
.L_x_11404:
        /* <DEDUP_REMOVED lines=14> */
.L_x_11405:
        /* <DEDUP_REMOVED lines=43> */
.L_x_11403:
        /* <DEDUP_REMOVED lines=16> */
.L_x_11381:
        /* <DEDUP_REMOVED lines=13> */
[C---:B------:R-:W-:Y:S01]  /*5a90*/  IADD3 R0, PT, PT, R2.reuse, 0x100, RZ ;  /* 0x0000010002007810 */ /* 0x040fe20007ffe0ff */
[----:B0-----:R-:W-:Y:S01]  /*5aa0*/  IMAD.WIDE.U32 R14, R2, 0x20, R118 ;  /* 0x00000020020e7825 */ /* 0x001fe200078e0076 */
[----:B------:R-:W-:-:S02]  /*5ab0*/  LOP3.LUT R21, R21, R20, RZ, 0xfc, !PT ;  /* 0x0000001415157212 */ /* 0x000fc400078efcff */
[----:B------:R-:W-:Y:S01]  /*5ac0*/  LOP3.LUT R20, R8, R9, RZ, 0xfc, !PT ;  /* 0x0000000908147212 */ /* 0x000fe200078efcff */
        /* <DEDUP_REMOVED lines=26> */
.L_x_11408:
        /* <DEDUP_REMOVED lines=12> */
.L_x_11409:
        /* <DEDUP_REMOVED lines=42> */
.L_x_11407:
[----:B------:R-:W-:Y:S01]  /*5fd0*/  I2FP.F32.U32 R16, R15 ;  /* 0x0000000f00107245 */ /* 0x000fe20000201000 */
[----:B-----5:R-:W-:Y:S01]  /*5fe0*/  IMAD.U32 R15, R8, 0x10000, RZ ;  /* 0x00010000080f7824 */ /* 0x020fe200078e00ff */
[----:B------:R-:W-:Y:S01]  /*5ff0*/  ISETP.NE.AND P1, PT, R20, 0x1, PT ;  /* 0x000000011400780c */ /* 0x000fe20003f25270 */
[----:B------:R-:W-:Y:S01]  /*6000*/  HFMA2 R17, -RZ, RZ, 0, 1.1920928955078125e-07 ;  /* 0x00000002ff117431 */ /* 0x000fe200000001ff */
[----:B------:R-:W-:Y:S01]  /*6010*/  PRMT R8, R8, 0x7632, R8 ;  /* 0x0000763208087816 */ /* 0x000fe20000000008 */
        /* <DEDUP_REMOVED lines=18> */
.L_x_11411:
        /* <DEDUP_REMOVED lines=12> */
.L_x_11412:
        /* <DEDUP_REMOVED lines=43> */
.L_x_11410:
        /* <DEDUP_REMOVED lines=21> */
.L_x_11414:
        /* <DEDUP_REMOVED lines=12> */
.L_x_11415:
        /* <DEDUP_REMOVED lines=43> */
.L_x_11413:
        /* <DEDUP_REMOVED lines=22> */
.L_x_11417:
        /* <DEDUP_REMOVED lines=12> */
.L_x_11418:
        /* <DEDUP_REMOVED lines=43> */
.L_x_11416:
        /* <DEDUP_REMOVED lines=21> */
.L_x_11420:
        /* <DEDUP_REMOVED lines=12> */
.L_x_11421:
        /* <DEDUP_REMOVED lines=43> */
.L_x_11419:
        /* <DEDUP_REMOVED lines=22> */
.L_x_11423:
        /* <DEDUP_REMOVED lines=12> */
.L_x_11424:
        /* <DEDUP_REMOVED lines=43> */
.L_x_11422:
[----:B------:R-:W-:Y:S01]  /*77d0*/  I2FP.F32.U32 R8, R8 ;  /* 0x0000000800087245 */ /* 0x000fe20000201000 */
[----:B------:R-:W-:Y:S01]  /*77e0*/  IMAD.U32 R10, R10, 0x10000, RZ ;  /* 0x000100000a0a7824 */ /* 0x000fe200078e00ff */
[----:B------:R-:W-:-:S03]  /*77f0*/  ISETP.NE.AND P5, PT, R9, 0x1, PT ;  /* 0x000000010900780c */ /* 0x000fc60003fa5270 */
        /* <DEDUP_REMOVED lines=18> */
.L_x_11426:
        /* <DEDUP_REMOVED lines=12> */
.L_x_11427:
        /* <DEDUP_REMOVED lines=43> */
.L_x_11425:
        /* <DEDUP_REMOVED lines=22> */
.L_x_11429:
        /* <DEDUP_REMOVED lines=14> */
.L_x_11430:
        /* <DEDUP_REMOVED lines=43> */
.L_x_11428:
        /* <DEDUP_REMOVED lines=10> */
.L_x_11406:
        /* <DEDUP_REMOVED lines=15> */
.L_x_11433:
        /* <DEDUP_REMOVED lines=12> */
.L_x_11434:
        /* <DEDUP_REMOVED lines=42> */
.L_x_11432:
        /* <DEDUP_REMOVED lines=20> */
.L_x_11436:
        /* <DEDUP_REMOVED lines=12> */
.L_x_11437:
        /* <DEDUP_REMOVED lines=43> */
.L_x_11435:
        /* <DEDUP_REMOVED lines=18> */
.L_x_11439:
        /* <DEDUP_REMOVED lines=12> */
.L_x_11440:
        /* <DEDUP_REMOVED lines=43> */
.L_x_11438:
[----:B------:R-:W-:Y:S01]  /*8fb0*/  ISETP.NE.AND P2, PT, R18, 0x1, PT ;  /* 0x000000011200780c */ /* 0x000fe20003f45270 */
[----:B------:R-:W-:Y:S01]  /*8fc0*/  IMAD.MOV.U32 R17, RZ, RZ, 0x2 ;  /* 0x00000002ff117424 */ /* 0x000fe200078e00ff */
[----:B------:R-:W-:Y:S01]  /*8fd0*/  I2FP.F32.U32 R8, R16 ;  /* 0x0000001000087245 */ /* 0x000fe20000201000 */
[C---:B------:R-:W-:Y:S01]  /*8fe0*/  IMAD.U32 R16, R9.reuse, 0x10000, RZ ;  /* 0x0001000009107824 */ /* 0x040fe200078e00ff */
[----:B------:R-:W-:-:S03]  /*8ff0*/  PRMT R9, R9, 0x7632, R9 ;  /* 0x0000763209097816 */ /* 0x000fc60000000009 */
[----:B------:R-:W-:Y:S01]  /*9000*/  FFMA.FTZ R8, R8, R111, 1.1641532182693481445e-10 ;  /* 0x2f00000008087423 */ /* 0x000fe2000001006f */
[----:B------:R-:W-:-:S04]  /*9010*/  FMUL.FTZ R16, R16, UR17 ;  /* 0x0000001110107c20 */ /* 0x000fc80008410000 */
        /* <DEDUP_REMOVED lines=12> */
.L_x_11442:
        /* <DEDUP_REMOVED lines=12> */
.L_x_11443:
        /* <DEDUP_REMOVED lines=43> */
.L_x_11441:
        /* <DEDUP_REMOVED lines=18> */
.L_x_11445:
        /* <DEDUP_REMOVED lines=12> */
.L_x_11446:
        /* <DEDUP_REMOVED lines=43> */
.L_x_11444:
        /* <DEDUP_REMOVED lines=19> */
.L_x_11448:
        /* <DEDUP_REMOVED lines=12> */
.L_x_11449:
        /* <DEDUP_REMOVED lines=43> */
.L_x_11447:
        /* <DEDUP_REMOVED lines=18> */
.L_x_11451:
        /* <DEDUP_REMOVED lines=12> */
.L_x_11452:
        /* <DEDUP_REMOVED lines=43> */
.L_x_11450:
        /* <DEDUP_REMOVED lines=19> */
.L_x_11454:
        /* <DEDUP_REMOVED lines=14> */
.L_x_11455:
        /* <DEDUP_REMOVED lines=43> */
.L_x_11453:
        /* <DEDUP_REMOVED lines=16> */
.L_x_11431:
[----:B------:R-:W-:Y:S01]  /*a7d0*/  SEL R11, RZ, 0x1000000, !P6 ;  /* 0x01000000ff0b7807 */ /* 0x000fe20007000000 */
[----:B------:R-:W-:Y:S01]  /*a7e0*/  VIADD R112, R2, 0x200 ;  /* 0x0000020002707836 */ /* 0x000fe20000000000 */
[----:B------:R-:W-:Y:S01]  /*a7f0*/  SEL R16, RZ, 0x10000, !P5 ;  /* 0x00010000ff107807 */ /* 0x000fe20006800000 */
[----:B------:R-:W-:Y:S01]  /*a800*/  IMAD.WIDE.U32 R20, R0, 0x8, R116 ;  /* 0x0000000800147825 */ /* 0x000fe200078e0074 */
[----:B------:R-:W-:Y:S02]  /*a810*/  SEL R19, RZ, 0x100, !P4 ;  /* 0x00000100ff137807 */ /* 0x000fe40006000000 */
[----:B------:R-:W-:Y:S02]  /*a820*/  SEL R10, RZ, 0x1000000, !P2 ;  /* 0x01000000ff0a7807 */ /* 0x000fe40005000000 */
[----:B------:R-:W-:Y:S02]  /*a830*/  SEL R9, RZ, 0x10000, !P1 ;  /* 0x00010000ff097807 */ /* 0x000fe40004800000 */
[----:B------:R-:W-:-:S02]  /*a840*/  SEL R8, RZ, 0x100, !P0 ;  /* 0x00000100ff087807 */ /* 0x000fc40004000000 */
[----:B------:R-:W-:Y:S02]  /*a850*/  ISETP.NE.AND P6, PT, R15, RZ, PT ;  /* 0x000000ff0f00720c */ /* 0x000fe40003fc5270 */
[----:B------:R-:W-:Y:S01]  /*a860*/  LOP3.LUT R19, R19, R11, R16, 0xfe, !PT ;  /* 0x0000000b13137212 */ /* 0x000fe200078efe10 */
[----:B------:R-:W-:Y:S01]  /*a870*/  IMAD.WIDE.U32 R16, R0, 0x20, R118 ;  /* 0x0000002000107825 */ /* 0x000fe200078e0076 */
[----:B------:R-:W-:Y:S02]  /*a880*/  SEL R18, RZ, 0x1, !P3 ;  /* 0x00000001ff127807 */ /* 0x000fe40005800000 */
[----:B------:R-:W-:Y:S02]  /*a890*/  LOP3.LUT R8, R8, R10, R9, 0xfe, !PT ;  /* 0x0000000a08087212 */ /* 0x000fe400078efe09 */
[----:B------:R-:W-:Y:S01]  /*a8a0*/  SEL R9, RZ, 0x1, !P6 ;  /* 0x00000001ff097807 */ /* 0x000fe20007000000 */
[----:B------:R0:W-:Y:S01]  /*a8b0*/  STG.E.128 desc[UR8][R16.64], R28 ;  /* 0x0000001c10007986 */ /* 0x0001e2000c101d08 */
[----:B------:R-:W-:-:S02]  /*a8c0*/  LOP3.LUT R19, R19, R18, RZ, 0xfc, !PT ;  /* 0x0000001213137212 */ /* 0x000fc400078efcff */
[----:B------:R-:W-:Y:S01]  /*a8d0*/  LOP3.LUT R18, R8, R9, RZ, 0xfc, !PT ;  /* 0x0000000908127212 */ /* 0x000fe200078efcff */
[----:B------:R-:W-:Y:S01]  /*a8e0*/  IMAD.WIDE.U32 R8, R112, 0x10, R12 ;  /* 0x0000001070087825 */ /* 0x000fe200078e000c */
[----:B------:R0:W-:Y:S04]  /*a8f0*/  STG.E.128 desc[UR8][R16.64+0x10], R24 ;  /* 0x0000101810007986 */ /* 0x0001e8000c101d08 */
        /* <DEDUP_REMOVED lines=17> */
[----:B------:R-:W-:Y:S01]  /*aa10*/  @!P0 MOV R105, R7 ;  /* 0x0000000700698202 */ /* 0x000fe20000000f00 */
[----:B------:R-:W-:Y:S02]  /*aa20*/  @P0 VIADD R15, R104, 0x1 ;  /* 0x00000001680f0836 */ /* 0x000fe40000000000 */
[----:B------:R-:W-:Y:S02]  /*aa30*/  @P0 IMAD.MOV.U32 R114, RZ, RZ, R14 ;  /* 0x000000ffff720224 */ /* 0x000fe400078e000e */
[----:B------:R-:W-:Y:S01]  /*aa40*/  @P0 IMAD.MOV.U32 R105, RZ, RZ, R6 ;  /* 0x000000ffff690224 */ /* 0x000fe200078e0006 */
[----:B------:R-:W-:Y:S06]  /*aa50*/  BRA `(.L_x_11457) ;  /* 0x0000000000d87947 */ /* 0x000fec0003800000 */
.L_x_11458:
        /* <DEDUP_REMOVED lines=12> */
.L_x_11459:
[----:B------:R-:W-:Y:S01]  /*ab20*/  LOP3.LUT R106, R5, UR11, R105, 0x96, !PT ;  /* 0x0000000b056a7c12 */ /* 0x000fe2000f8e9669 */
[----:B------:R-:W-:-:S04]  /*ab30*/  IMAD.WIDE.U32 R6, R110, -0x326172a9, RZ ;  /* 0xcd9e8d576e067825 */ /* 0x000fc800078e00ff */
[----:B------:R-:W-:Y:S02]  /*ab40*/  HFMA2 R15, -RZ, RZ, 0, 0 ;  /* 0x00000000ff0f7431 */ /* 0x000fe400000001ff */
[----:B------:R-:W-:Y:S01]  /*ab50*/  IMAD.WIDE.U32 R106, R106, -0x326172a9, RZ ;  /* 0xcd9e8d576a6a7825 */ /* 0x000fe200078e00ff */
[----:B------:R-:W-:-:S04]  /*ab60*/  LOP3.LUT R7, R108, UR10, R7, 0x96, !PT ;  /* 0x0000000a6c077c12 */ /* 0x000fc8000f8e9607 */
[----:B------:R-:W-:Y:S01]  /*ab70*/  LOP3.LUT R105, R6, UR20, R107, 0x96, !PT ;  /* 0x0000001406697c12 */ /* 0x000fe2000f8e966b */
[----:B------:R-:W-:-:S05]  /*ab80*/  IMAD.WIDE.U32 R6, R7, -0x2daee0ad, RZ ;  /* 0xd2511f5307067825 */ /* 0x000fca00078e00ff */
        /* <DEDUP_REMOVED lines=27> */
[----:B------:R-:W-:-:S04]  /*ad40*/  IMAD.WIDE.U32 R6, R7, -0x326172a9, RZ ;  /* 0xcd9e8d5707067825 */ /* 0x000fc800078e00ff */
[----:B------:R-:W-:Y:S01]  /*ad50*/  IMAD.MOV.U32 R105, RZ, RZ, R14 ;  /* 0x000000ffff697224 */ /* 0x000fe200078e000e */
[----:B------:R-:W-:Y:S01]  /*ad60*/  LOP3.LUT R114, R106, UR25, R7, 0x96, !PT ;  /* 0x000000196a727c12 */ /* 0x000fe2000f8e9607 */
[----:B------:R-:W-:-:S04]  /*ad70*/  IMAD.WIDE.U32 R106, R107, -0x326172a9, RZ ;  /* 0xcd9e8d576b6a7825 */ /* 0x000fc800078e00ff */
[----:B------:R-:W-:Y:S01]  /*ad80*/  IMAD.WIDE.U32 R114, R114, -0x2daee0ad, RZ ;  /* 0xd2511f5372727825 */ /* 0x000fe200078e00ff */
[----:B------:R-:W-:-:S03]  /*ad90*/  LOP3.LUT R6, R6, UR34, R107, 0x96, !PT ;  /* 0x0000002206067c12 */ /* 0x000fc6000f8e966b */
[----:B------:R-:W-:Y:S01]  /*ada0*/  IMAD.MOV.U32 R4, RZ, RZ, R106 ;  /* 0x000000ffff047224 */ /* 0x000fe200078e006a */
[----:B------:R-:W-:-:S07]  /*adb0*/  LOP3.LUT R7, R104, UR29, R115, 0x96, !PT ;  /* 0x0000001d68077c12 */ /* 0x000fce000f8e9673 */
.L_x_11457:
        /* <DEDUP_REMOVED lines=8> */
[----:B------:R-:W-:Y:S02]  /*ae40*/  FSEL R105, R104, RZ, !P0 ;  /* 0x000000ff68697208 */ /* 0x000fe40004000000 */
[----:B------:R-:W-:Y:S02]  /*ae50*/  PLOP3.LUT P0, PT, P0, PT, PT, 0x8, 0x80 ;  /* 0x000000000080781c */ /* 0x000fe4000070e170 */
[----:B------:R-:W-:Y:S01]  /*ae60*/  MOV R104, R4 ;  /* 0x0000000400687202 */ /* 0x000fe20000000f00 */
[----:B------:R-:W-:Y:S01]  /*ae70*/  FADD.FTZ R20, R20, R105 ;  /* 0x0000006914147221 */ /* 0x000fe20000010000 */
        /* <DEDUP_REMOVED lines=11> */
.L_x_11461:
        /* <DEDUP_REMOVED lines=12> */
.L_x_11462:
[----:B------:R-:W-:Y:S01]  /*aff0*/  LOP3.LUT R14, R5, UR11, R105, 0x96, !PT ;  /* 0x0000000b050e7c12 */ /* 0x000fe2000f8e9669 */
[----:B------:R-:W-:-:S04]  /*b000*/  IMAD.WIDE.U32 R6, R110, -0x326172a9, RZ ;  /* 0xcd9e8d576e067825 */ /* 0x000fc800078e00ff */
        /* <DEDUP_REMOVED lines=32> */
[----:B------:R-:W-:Y:S02]  /*b210*/  HFMA2 R105, -RZ, RZ, 0, 0 ;  /* 0x00000000ff697431 */ /* 0x000fe400000001ff */
[----:B------:R-:W-:Y:S01]  /*b220*/  IMAD.WIDE.U32 R106, R106, -0x326172a9, RZ ;  /* 0xcd9e8d576a6a7825 */ /* 0x000fe200078e00ff */
[----:B------:R-:W-:-:S04]  /*b230*/  LOP3.LUT R14, R14, UR25, R7, 0x96, !PT ;  /* 0x000000190e0e7c12 */ /* 0x000fc8000f8e9607 */
[----:B------:R-:W-:Y:S01]  /*b240*/  LOP3.LUT R6, R6, UR34, R107, 0x96, !PT ;  /* 0x0000002206067c12 */ /* 0x000fe2000f8e966b */
[----:B------:R-:W-:Y:S01]  /*b250*/  IMAD.WIDE.U32 R14, R14, -0x2daee0ad, RZ ;  /* 0xd2511f530e0e7825 */ /* 0x000fe200078e00ff */
[----:B------:R-:W-:-:S04]  /*b260*/  MOV R4, R106 ;  /* 0x0000006a00047202 */ /* 0x000fc80000000f00 */
[----:B------:R-:W-:Y:S01]  /*b270*/  LOP3.LUT R7, R104, UR29, R15, 0x96, !PT ;  /* 0x0000001d68077c12 */ /* 0x000fe2000f8e960f */
[----:B------:R-:W-:Y:S02]  /*b280*/  IMAD.MOV.U32 R104, RZ, RZ, R114 ;  /* 0x000000ffff687224 */ /* 0x000fe400078e0072 */
[----:B------:R-:W-:-:S07]  /*b290*/  IMAD.MOV.U32 R114, RZ, RZ, R14 ;  /* 0x000000ffff727224 */ /* 0x000fce00078e000e */
.L_x_11460:
        /* <DEDUP_REMOVED lines=21> */
.L_x_11464:
        /* <DEDUP_REMOVED lines=12> */
.L_x_11465:
        /* <DEDUP_REMOVED lines=43> */
.L_x_11463:
        /* <DEDUP_REMOVED lines=22> */
.L_x_11467:
        /* <DEDUP_REMOVED lines=12> */
.L_x_11468:
        /* <DEDUP_REMOVED lines=43> */
.L_x_11466:
        /* <DEDUP_REMOVED lines=21> */
.L_x_11470:
        /* <DEDUP_REMOVED lines=12> */
.L_x_11471:
        /* <DEDUP_REMOVED lines=43> */
.L_x_11469:
        /* <DEDUP_REMOVED lines=22> */
.L_x_11473:
        /* <DEDUP_REMOVED lines=12> */
.L_x_11474:
        /* <DEDUP_REMOVED lines=43> */
.L_x_11472:
[----:B------:R-:W-:Y:S01]  /*c5c0*/  I2FP.F32.U32 R14, R9 ;  /* 0x00000009000e7245 */ /* 0x000fe20000201000 */
[----:B------:R-:W-:Y:S01]  /*c5d0*/  IMAD.U32 R10, R10, 0x10000, RZ ;  /* 0x000100000a0a7824 */ /* 0x000fe200078e00ff */
[----:B------:R-:W-:Y:S02]  /*c5e0*/  ISETP.NE.AND P5, PT, R104, 0x1, PT ;  /* 0x000000016800780c */ /* 0x000fe40003fa5270 */
[----:B------:R-:W-:Y:S01]  /*c5f0*/  MOV R9, R4 ;  /* 0x0000000400097202 */ /* 0x000fe20000000f00 */
        /* <DEDUP_REMOVED lines=17> */
.L_x_11476:
        /* <DEDUP_REMOVED lines=12> */
.L_x_11477:
        /* <DEDUP_REMOVED lines=43> */
.L_x_11475:
        /* <DEDUP_REMOVED lines=9> */
[----:B------:R-:W-:Y:S02]  /*cb10*/  PRMT R9, R11, 0x7632, R9 ;  /* 0x000076320b097816 */ /* 0x000fe40000000009 */
[----:B------:R-:W-:Y:S01]  /*cb20*/  MOV R11, R4 ;  /* 0x00000004000b7202 */ /* 0x000fe20000000f00 */
[----:B------:R-:W-:Y:S01]  /*cb30*/  FADD.FTZ R18, R18, R15 ;  /* 0x0000000f12127221 */ /* 0x000fe20000010000 */
        /* <DEDUP_REMOVED lines=10> */
.L_x_11479:
        /* <DEDUP_REMOVED lines=14> */
.L_x_11480:
        /* <DEDUP_REMOVED lines=43> */
.L_x_11478:
        /* <DEDUP_REMOVED lines=10> */
.L_x_11456:
        /* <DEDUP_REMOVED lines=15> */
.L_x_11483:
        /* <DEDUP_REMOVED lines=12> */
.L_x_11484:
        /* <DEDUP_REMOVED lines=42> */
.L_x_11482:
[----:B------:R-:W-:Y:S01]  /*d460*/  ISETP.NE.AND P0, PT, R16, 0x1, PT ;  /* 0x000000011000780c */ /* 0x000fe20003f05270 */
[----:B------:R-:W-:Y:S01]  /*d470*/  IMAD.MOV.U32 R17, RZ, RZ, 0x2 ;  /* 0x00000002ff117424 */ /* 0x000fe200078e00ff */
[----:B------:R-:W-:Y:S02]  /*d480*/  I2FP.F32.U32 R14, R15 ;  /* 0x0000000f000e7245 */ /* 0x000fe40000201000 */
[C---:B-----5:R-:W-:Y:S02]  /*d490*/  SHF.L.U32 R15, R8.reuse, 0x10, RZ ;  /* 0x00000010080f7819 */ /* 0x060fe400000006ff */
[----:B------:R-:W-:Y:S01]  /*d4a0*/  PRMT R18, R8, 0x7632, R18 ;  /* 0x0000763208127816 */ /* 0x000fe20000000012 */
[----:B------:R-:W-:Y:S02]  /*d4b0*/  FFMA.FTZ R14, R14, R111, 1.1641532182693481445e-10 ;  /* 0x2f0000000e0e7423 */ /* 0x000fe4000001006f */
[----:B------:R-:W-:Y:S01]  /*d4c0*/  FMUL.FTZ R19, R15, UR17 ;  /* 0x000000110f137c20 */ /* 0x000fe20008410000 */
[----:B------:R-:W-:-:S02]  /*d4d0*/  IMAD.MOV.U32 R15, RZ, RZ, R4 ;  /* 0x000000ffff0f7224 */ /* 0x000fc400078e0004 */
[----:B------:R-:W-:Y:S01]  /*d4e0*/  FSETP.LE.FTZ.AND P1, PT, R14, UR4, PT ;  /* 0x000000040e007c0b */ /* 0x000fe2000bf33000 */
[----:B------:R-:W-:-:S03]  /*d4f0*/  FMUL.FTZ R19, R19, UR5 ;  /* 0x0000000513137c20 */ /* 0x000fc60008410000 */
        /* <DEDUP_REMOVED lines=10> */
.L_x_11486:
        /* <DEDUP_REMOVED lines=12> */
.L_x_11487:
        /* <DEDUP_REMOVED lines=43> */
.L_x_11485:
[----:B------:R-:W-:Y:S01]  /*d910*/  ISETP.NE.AND P1, PT, R17, 0x1, PT ;  /* 0x000000011100780c */ /* 0x000fe20003f25270 */
[----:B------:R-:W-:Y:S01]  /*d920*/  IMAD.MOV.U32 R16, RZ, RZ, 0x2 ;  /* 0x00000002ff107424 */ /* 0x000fe200078e00ff */
[----:B------:R-:W-:Y:S01]  /*d930*/  I2FP.F32.U32 R14, R15 ;  /* 0x0000000f000e7245 */ /* 0x000fe20000201000 */
[----:B------:R-:W-:Y:S01]  /*d940*/  IMAD.MOV.U32 R15, RZ, RZ, R4 ;  /* 0x000000ffff0f7224 */ /* 0x000fe200078e0004 */
[----:B------:R-:W-:-:S03]  /*d950*/  SHF.L.U32 R18, R18, 0x10, RZ ;  /* 0x0000001012127819 */ /* 0x000fc600000006ff */
[----:B------:R-:W-:Y:S02]  /*d960*/  FFMA.FTZ R14, R14, R111, 1.1641532182693481445e-10 ;  /* 0x2f0000000e0e7423 */ /* 0x000fe4000001006f */
[----:B------:R-:W-:-:S03]  /*d970*/  FMUL.FTZ R18, R18, UR17 ;  /* 0x0000001112127c20 */ /* 0x000fc60008410000 */
        /* <DEDUP_REMOVED lines=11> */
.L_x_11489:
        /* <DEDUP_REMOVED lines=12> */
.L_x_11490:
        /* <DEDUP_REMOVED lines=43> */
.L_x_11488:
[----:B------:R-:W-:Y:S01]  /*dda0*/  I2FP.F32.U32 R14, R15 ;  /* 0x0000000f000e7245 */ /* 0x000fe20000201000 */
[----:B------:R-:W-:Y:S01]  /*ddb0*/  IMAD.MOV.U32 R17, RZ, RZ, 0x2 ;  /* 0x00000002ff117424 */ /* 0x000fe200078e00ff */
[----:B------:R-:W-:Y:S02]  /*ddc0*/  ISETP.NE.AND P2, PT, R16, 0x1, PT ;  /* 0x000000011000780c */ /* 0x000fe40003f45270 */
[C---:B------:R-:W-:Y:S01]  /*ddd0*/  SHF.L.U32 R15, R9.reuse, 0x10, RZ ;  /* 0x00000010090f7819 */ /* 0x040fe200000006ff */
[----:B------:R-:W-:Y:S01]  /*dde0*/  FFMA.FTZ R14, R14, R111, 1.1641532182693481445e-10 ;  /* 0x2f0000000e0e7423 */ /* 0x000fe2000001006f */
[----:B------:R-:W-:-:S04]  /*ddf0*/  PRMT R18, R9, 0x7632, R18 ;  /* 0x0000763209127816 */ /* 0x000fc80000000012 */
[----:B------:R-:W-:Y:S01]  /*de00*/  FSETP.LE.FTZ.AND P1, PT, R14, UR4, PT ;  /* 0x000000040e007c0b */ /* 0x000fe2000bf33000 */
[----:B------:R-:W-:Y:S01]  /*de10*/  FMUL.FTZ R14, R15, UR17 ;  /* 0x000000110f0e7c20 */ /* 0x000fe20008410000 */
[----:B------:R-:W-:-:S03]  /*de20*/  IMAD.MOV.U32 R15, RZ, RZ, R4 ;  /* 0x000000ffff0f7224 */ /* 0x000fc600078e0004 */
[----:B------:R-:W-:Y:S01]  /*de30*/  FMUL.FTZ R9, R14, UR5 ;  /* 0x000000050e097c20 */ /* 0x000fe20008410000 */
        /* <DEDUP_REMOVED lines=9> */
.L_x_11492:
        /* <DEDUP_REMOVED lines=12> */
.L_x_11493:
        /* <DEDUP_REMOVED lines=43> */
.L_x_11491:
        /* <DEDUP_REMOVED lines=18> */
.L_x_11495:
        /* <DEDUP_REMOVED lines=12> */
.L_x_11496:
        /* <DEDUP_REMOVED lines=43> */
.L_x_11494:
[----:B------:R-:W-:Y:S01]  /*e6d0*/  ISETP.NE.AND P4, PT, R20, 0x1, PT ;  /* 0x000000011400780c */ /* 0x000fe20003f85270 */
[----:B------:R-:W-:Y:S01]  /*e6e0*/  IMAD.MOV.U32 R18, RZ, RZ, 0x2 ;  /* 0x00000002ff127424 */ /* 0x000fe200078e00ff */
[----:B------:R-:W-:Y:S02]  /*e6f0*/  I2FP.F32.U32 R14, R15 ;  /* 0x0000000f000e7245 */ /* 0x000fe40000201000 */
[C---:B------:R-:W-:Y:S02]  /*e700*/  SHF.L.U32 R15, R10.reuse, 0x10, RZ ;  /* 0x000000100a0f7819 */ /* 0x040fe400000006ff */
[----:B------:R-:W-:Y:S01]  /*e710*/  PRMT R10, R10, 0x7632, R10 ;  /* 0x000076320a0a7816 */ /* 0x000fe2000000000a */
[----:B------:R-:W-:Y:S02]  /*e720*/  FFMA.FTZ R14, R14, R111, 1.1641532182693481445e-10 ;  /* 0x2f0000000e0e7423 */ /* 0x000fe4000001006f */
[----:B------:R-:W-:Y:S01]  /*e730*/  FMUL.FTZ R16, R15, UR17 ;  /* 0x000000110f107c20 */ /* 0x000fe20008410000 */
[----:B------:R-:W-:-:S02]  /*e740*/  IMAD.MOV.U32 R15, RZ, RZ, R4 ;  /* 0x000000ffff0f7224 */ /* 0x000fc400078e0004 */
        /* <DEDUP_REMOVED lines=11> */
.L_x_11498:
        /* <DEDUP_REMOVED lines=12> */
.L_x_11499:
        /* <DEDUP_REMOVED lines=43> */
.L_x_11497:
        /* <DEDUP_REMOVED lines=18> */
.L_x_11501:
        /* <DEDUP_REMOVED lines=12> */
.L_x_11502:
        /* <DEDUP_REMOVED lines=43> */
.L_x_11500:
[----:B------:R-:W-:Y:S01]  /*f000*/  ISETP.NE.AND P6, PT, R20, 0x1, PT ;  /* 0x000000011400780c */ /* 0x000fe20003fc5270 */
[C---:B------:R-:W-:Y:S01]  /*f010*/  IMAD.U32 R14, R11.reuse, 0x10000, RZ ;  /* 0x000100000b0e7824 */ /* 0x040fe200078e00ff */
[----:B------:R-:W-:Y:S02]  /*f020*/  I2FP.F32.U32 R10, R15 ;  /* 0x0000000f000a7245 */ /* 0x000fe40000201000 */
[----:B------:R-:W-:Y:S01]  /*f030*/  PRMT R104, R11, 0x7632, R104 ;  /* 0x000076320b687816 */ /* 0x000fe20000000068 */
[----:B------:R-:W-:Y:S01]  /*f040*/  FMUL.FTZ R14, R14, UR17 ;  /* 0x000000110e0e7c20 */ /* 0x000fe20008410000 */
[----:B------:R-:W-:Y:S01]  /*f050*/  MOV R120, 0x2 ;  /* 0x0000000200787802 */ /* 0x000fe20000000f00 */
[----:B------:R-:W-:Y:S01]  /*f060*/  FFMA.FTZ R10, R10, R111, 1.1641532182693481445e-10 ;  /* 0x2f0000000a0a7423 */ /* 0x000fe2000001006f */
[----:B------:R-:W-:Y:S02]  /*f070*/  IMAD.MOV.U32 R11, RZ, RZ, R4 ;  /* 0x000000ffff0b7224 */ /* 0x000fe400078e0004 */
[----:B------:R-:W-:-:S02]  /*f080*/  FMUL.FTZ R18, R14, UR5 ;  /* 0x000000050e127c20 */ /* 0x000fc40008410000 */
        /* <DEDUP_REMOVED lines=10> */
.L_x_11504:
        /* <DEDUP_REMOVED lines=14> */
.L_x_11505:
        /* <DEDUP_REMOVED lines=43> */
.L_x_11503:
        /* <DEDUP_REMOVED lines=16> */
.L_x_11481:
[----:B------:R-:W-:Y:S02]  /*f5c0*/  SEL R105, RZ, 0x1000000, !P6 ;  /* 0x01000000ff697807 */ /* 0x000fe40007000000 */
[----:B------:R-:W-:Y:S02]  /*f5d0*/  SEL R14, RZ, 0x1000000, !P2 ;  /* 0x01000000ff0e7807 */ /* 0x000fe40005000000 */
[----:B------:R-:W-:Y:S02]  /*f5e0*/  SEL R11, RZ, 0x10000, !P1 ;  /* 0x00010000ff0b7807 */ /* 0x000fe40004800000 */
[----:B------:R-:W-:Y:S02]  /*f5f0*/  SEL R10, RZ, 0x100, !P0 ;  /* 0x00000100ff0a7807 */ /* 0x000fe40004000000 */
[----:B------:R-:W-:Y:S01]  /*f600*/  ISETP.NE.AND P6, PT, R8, RZ, PT ;  /* 0x000000ff0800720c */ /* 0x000fe20003fc5270 */
[----:B------:R-:W-:Y:S01]  /*f610*/  IMAD.WIDE.U32 R8, R112, 0x20, R118 ;  /* 0x0000002070087825 */ /* 0x000fe200078e0076 */
[----:B------:R-:W-:-:S02]  /*f620*/  SEL R104, RZ, 0x10000, !P5 ;  /* 0x00010000ff687807 */ /* 0x000fc40006800000 */
[----:B------:R-:W-:Y:S02]  /*f630*/  SEL R15, RZ, 0x100, !P4 ;  /* 0x00000100ff0f7807 */ /* 0x000fe40006000000 */
[----:B------:R-:W-:Y:S01]  /*f640*/  LOP3.LUT R10, R10, R14, R11, 0xfe, !PT ;  /* 0x0000000e0a0a7212 */ /* 0x000fe200078efe0b */
[----:B------:R-:W-:Y:S01]  /*f650*/  STG.E.128 desc[UR8][R8.64], R20 ;  /* 0x0000001408007986 */ /* 0x000fe2000c101d08 */
[----:B------:R-:W-:Y:S02]  /*f660*/  SEL R11, RZ, 0x1, !P6 ;  /* 0x00000001ff0b7807 */ /* 0x000fe40007000000 */
[----:B------:R-:W-:Y:S01]  /*f670*/  LOP3.LUT R15, R15, R105, R104, 0xfe, !PT ;  /* 0x000000690f0f7212 */ /* 0x000fe200078efe68 */
[----:B------:R0:W-:Y:S01]  /*f680*/  STG.E.128 desc[UR8][R8.64+0x10], R16 ;  /* 0x0000101008007986 */ /* 0x0001e2000c101d08 */
[----:B------:R-:W-:Y:S02]  /*f690*/  SEL R14, RZ, 0x1, !P3 ;  /* 0x00000001ff0e7807 */ /* 0x000fe40005800000 */
[----:B------:R-:W-:-:S05]  /*f6a0*/  IADD3 R115, PT, PT, R2, 0x300, RZ ;  /* 0x0000030002737810 */ /* 0x000fca0007ffe0ff */
[----:B------:R-:W-:Y:S01]  /*f6b0*/  IMAD.WIDE.U32 R12, R115, 0x10, R12 ;  /* 0x00000010730c7825 */ /* 0x000fe200078e000c */
[----:B0-----:R-:W-:-:S03]  /*f6c0*/  LOP3.LUT R8, R10, R11, RZ, 0xfc, !PT ;  /* 0x0000000b0a087212 */ /* 0x001fc600078efcff */
[----:B------:R-:W-:Y:S01]  /*f6d0*/  IMAD.WIDE.U32 R10, R112, 0x8, R116 ;  /* 0x00000008700a7825 */ /* 0x000fe200078e0074 */
[----:B------:R-:W-:-:S05]  /*f6e0*/  LOP3.LUT R9, R15, R14, RZ, 0xfc, !PT ;  /* 0x0000000e0f097212 */ /* 0x000fca00078efcff */
[----:B------:R0:W-:Y:S04]  /*f6f0*/  STG.E.64 desc[UR8][R10.64], R8 ;  /* 0x000000080a007986 */ /* 0x0001e8000c101b08 */
[----:B0-----:R0:W5:Y:S01]  /*f700*/  LDG.E.128 R8, desc[UR8][R12.64] ;  /* 0x000000080c087981 */ /* 0x001162000c1e1d00 */
[----:B------:R-:W-:Y:S05]  /*f710*/  BRA.U !UP1, `(.L_x_11506) ;  /* 0x0000002509bc7547 */ /* 0x000fea000b800000 */
[----:B0-----:R-:W0:Y:S02]  /*f720*/  LDC.64 R12, c[0x0][0x3a0] ;  /* 0x0000e800ff0c7b82 */ /* 0x001e240000000a00 */
[----:B0-----:R-:W-:-:S05]  /*f730*/  IMAD.WIDE.U32 R12, R115, 0x20, R12 ;  /* 0x00000020730c7825 */ /* 0x001fca00078e000c */
[----:B------:R0:W5:Y:S04]  /*f740*/  LDG.E.128 R104, desc[UR8][R12.64] ;  /* 0x000000080c687981 */ /* 0x000168000c1e1d00 */
[----:B------:R-:W5:Y:S01]  /*f750*/  LDG.E.128 R12, desc[UR8][R12.64+0x10] ;  /* 0x000010080c0c7981 */ /* 0x000f62000c1e1d00 */
        /* <DEDUP_REMOVED lines=15> */
.L_x_11508:
        /* <DEDUP_REMOVED lines=12> */
.L_x_11509:
        /* <DEDUP_REMOVED lines=10> */
[----:B------:R-:W-:-:S05]  /*f9b0*/  LOP3.LUT R120, R120, UR30, R7, 0x96, !PT ;  /* 0x0000001e78787c12 */ /* 0x000fca000f8e9607 */
        /* <DEDUP_REMOVED lines=24> */
[----:B------:R-:W-:-:S04]  /*fb40*/  IMAD.WIDE.U32 R120, R120, -0x2daee0ad, RZ ;  /* 0xd2511f5378787825 */ /* 0x000fc800078e00ff */
[----:B------:R-:W-:Y:S01]  /*fb50*/  IMAD.MOV.U32 R113, RZ, RZ, R120 ;  /* 0x000000ffff717224 */ /* 0x000fe200078e0078 */
[----:B------:R-:W-:Y:S01]  /*fb60*/  LOP3.LUT R7, R122, UR29, R121, 0x96, !PT ;  /* 0x0000001d7a077c12 */ /* 0x000fe2000f8e9679 */
[----:B------:R-:W-:-:S04]  /*fb70*/  IMAD.WIDE.U32 R120, R4, -0x326172a9, RZ ;  /* 0xcd9e8d5704787825 */ /* 0x000fc800078e00ff */
[----:B------:R-:W-:Y:S01]  /*fb80*/  IMAD.MOV.U32 R122, RZ, RZ, R114 ;  /* 0x000000ffff7a7224 */ /* 0x000fe200078e0072 */
[----:B------:R-:W-:Y:S01]  /*fb90*/  LOP3.LUT R6, R6, UR34, R121, 0x96, !PT ;  /* 0x0000002206067c12 */ /* 0x000fe2000f8e9679 */
[----:B------:R-:W-:Y:S01]  /*fba0*/  HFMA2 R121, -RZ, RZ, 0, 0 ;  /* 0x00000000ff797431 */ /* 0x000fe200000001ff */
[----:B------:R-:W-:-:S07]  /*fbb0*/  MOV R4, R120 ;  /* 0x0000007800047202 */ /* 0x000fce0000000f00 */
.L_x_11507:
[----:B------:R-:W-:Y:S01]  /*fbc0*/  I2FP.F32.U32 R114, R122 ;  /* 0x0000007a00727245 */ /* 0x000fe20000201000 */
[C---:B-----5:R-:W-:Y:S01]  /*fbd0*/  IMAD.U32 R120, R8.reuse, 0x10000, RZ ;  /* 0x0001000008787824 */ /* 0x060fe200078e00ff */
        /* <DEDUP_REMOVED lines=8> */
[----:B------:R-:W-:Y:S02]  /*fc60*/  PLOP3.LUT P0, PT, P0, PT, PT, 0x8, 0x80 ;  /* 0x000000000080781c */ /* 0x000fe4000070e170 */
[----:B------:R-:W-:Y:S01]  /*fc70*/  MOV R120, 0x2 ;  /* 0x0000000200787802 */ /* 0x000fe20000000f00 */
[----:B------:R-:W-:Y:S01]  /*fc80*/  FADD.FTZ R104, R104, R123 ;  /* 0x0000007b68687221 */ /* 0x000fe20000010000 */
[----:B------:R-:W-:Y:S01]  /*fc90*/  P2R R8, PR, RZ, 0x1 ;  /* 0x00000001ff087803 */ /* 0x000fe20000000000 */
        /* <DEDUP_REMOVED lines=9> */
.L_x_11511:
        /* <DEDUP_REMOVED lines=12> */
.L_x_11512:
[----:B------:R-:W-:Y:S01]  /*fdf0*/  LOP3.LUT R120, R5, UR11, R125, 0x96, !PT ;  /* 0x0000000b05787c12 */ /* 0x000fe2000f8e967d */
[----:B------:R-:W-:-:S04]  /*fe00*/  IMAD.WIDE.U32 R6, R110, -0x326172a9, RZ ;  /* 0xcd9e8d576e067825 */ /* 0x000fc800078e00ff */
[----:B------:R-:W-:Y:S01]  /*fe10*/  IMAD.WIDE.U32 R120, R120, -0x326172a9, RZ ;  /* 0xcd9e8d5778787825 */ /* 0x000fe200078e00ff */
[----:B------:R-:W-:-:S03]  /*fe20*/  LOP3.LUT R7, R108, UR10, R7, 0x96, !PT ;  /* 0x0000000a6c077c12 */ /* 0x000fc6000f8e9607 */
[----:B------:R-:W-:Y:S01]  /*fe30*/  IMAD.MOV.U32 R114, RZ, RZ, R113 ;  /* 0x000000ffff727224 */ /* 0x000fe200078e0071 */
        /* <DEDUP_REMOVED lines=32> */
[----:B------:R-:W-:Y:S02]  /*10040*/  LOP3.LUT R7, R124, UR29, R121, 0x96, !PT ;  /* 0x0000001d7c077c12 */ /* 0x000fe4000f8e9679 */
[----:B------:R-:W-:Y:S01]  /*10050*/  MOV R113, R120 ;  /* 0x0000007800717202 */ /* 0x000fe20000000f00 */
[----:B------:R-:W-:-:S04]  /*10060*/  IMAD.WIDE.U32 R120, R4, -0x326172a9, RZ ;  /* 0xcd9e8d5704787825 */ /* 0x000fc800078e00ff */
[----:B------:R-:W-:Y:S02]  /*10070*/  IMAD.MOV.U32 R4, RZ, RZ, R120 ;  /* 0x000000ffff047224 */ /* 0x000fe400078e0078 */
[----:B------:R-:W-:Y:S01]  /*10080*/  HFMA2 R120, -RZ, RZ, 0, 0 ;  /* 0x00000000ff787431 */ /* 0x000fe200000001ff */
[----:B------:R-:W-:-:S07]  /*10090*/  LOP3.LUT R6, R6, UR34, R121, 0x96, !PT ;  /* 0x0000002206067c12 */ /* 0x000fce000f8e9679 */
.L_x_11510:
        /* <DEDUP_REMOVED lines=21> */
.L_x_11514:
        /* <DEDUP_REMOVED lines=12> */
.L_x_11515:
[----:B------:R-:W-:Y:S01]  /*102b0*/  LOP3.LUT R120, R5, UR11, R123, 0x96, !PT ;  /* 0x0000000b05787c12 */ /* 0x000fe2000f8e967b */
[----:B------:R-:W-:Y:S01]  /*102c0*/  IMAD.WIDE.U32 R6, R110, -0x326172a9, RZ ;  /* 0xcd9e8d576e067825 */ /* 0x000fe200078e00ff */
[----:B------:R-:W-:-:S03]  /*102d0*/  MOV R114, R113 ;  /* 0x0000007100727202 */ /* 0x000fc60000000f00 */
        /* <DEDUP_REMOVED lines=37> */
[----:B------:R-:W-:Y:S02]  /*10530*/  HFMA2 R121, -RZ, RZ, 0, 0 ;  /* 0x00000000ff797431 */ /* 0x000fe400000001ff */
[----:B------:R-:W-:Y:S01]  /*10540*/  IMAD.MOV.U32 R4, RZ, RZ, R122 ;  /* 0x000000ffff047224 */ /* 0x000fe200078e007a */
[----:B------:R-:W-:-:S07]  /*10550*/  LOP3.LUT R6, R6, UR34, R123, 0x96, !PT ;  /* 0x0000002206067c12 */ /* 0x000fce000f8e967b */
.L_x_11513:
[----:B------:R-:W-:Y:S01]  /*10560*/  I2FP.F32.U32 R114, R114 ;  /* 0x0000007200727245 */ /* 0x000fe20000201000 */
[----:B------:R-:W-:Y:S01]  /*10570*/  IMAD.U32 R120, R9, 0x10000, RZ ;  /* 0x0001000009787824 */ /* 0x000fe200078e00ff */
        /* <DEDUP_REMOVED lines=20> */
.L_x_11517:
        /* <DEDUP_REMOVED lines=12> */
.L_x_11518:
        /* <DEDUP_REMOVED lines=43> */
.L_x_11516:
        /* <DEDUP_REMOVED lines=21> */
.L_x_11520:
        /* <DEDUP_REMOVED lines=12> */
.L_x_11521:
        /* <DEDUP_REMOVED lines=40> */
[----:B------:R-:W-:Y:S01]  /*10ec0*/  IMAD.MOV.U32 R113, RZ, RZ, R120 ;  /* 0x000000ffff717224 */ /* 0x000fe200078e0078 */
[----:B------:R-:W-:Y:S01]  /*10ed0*/  LOP3.LUT R7, R122, UR29, R121, 0x96, !PT ;  /* 0x0000001d7a077c12 */ /* 0x000fe2000f8e9679 */
[----:B------:R-:W-:-:S07]  /*10ee0*/  HFMA2 R121, -RZ, RZ, 0, 0 ;  /* 0x00000000ff797431 */ /* 0x000fce00000001ff */
.L_x_11519:
        /* <DEDUP_REMOVED lines=22> */
.L_x_11523:
        /* <DEDUP_REMOVED lines=12> */
.L_x_11524:
        /* <DEDUP_REMOVED lines=40> */
[----:B------:R-:W-:Y:S02]  /*11390*/  IMAD.MOV.U32 R113, RZ, RZ, R120 ;  /* 0x000000ffff717224 */ /* 0x000fe400078e0078 */
[----:B------:R-:W-:Y:S01]  /*113a0*/  HFMA2 R120, -RZ, RZ, 0, 0 ;  /* 0x00000000ff787431 */ /* 0x000fe200000001ff */
[----:B------:R-:W-:-:S07]  /*113b0*/  LOP3.LUT R7, R122, UR29, R121, 0x96, !PT ;  /* 0x0000001d7a077c12 */ /* 0x000fce000f8e9679 */
.L_x_11522:
        /* <DEDUP_REMOVED lines=21> */
.L_x_11526:
        /* <DEDUP_REMOVED lines=12> */
.L_x_11527:
        /* <DEDUP_REMOVED lines=43> */
.L_x_11525:
        /* <DEDUP_REMOVED lines=22> */
.L_x_11529:
        /* <DEDUP_REMOVED lines=14> */
.L_x_11530:
        /* <DEDUP_REMOVED lines=39> */
[----:B------:R-:W-:-:S05]  /*11d30*/  IMAD.WIDE.U32 R10, R7, -0x2daee0ad, RZ ;  /* 0xd2511f53070a7825 */ /* 0x000fca00078e00ff */
[----:B------:R-:W-:Y:S02]  /*11d40*/  LOP3.LUT R7, R120, UR29, R11, 0x96, !PT ;  /* 0x0000001d78077c12 */ /* 0x000fe4000f8e960b */
[----:B------:R-:W-:Y:S01]  /*11d50*/  MOV R11, R113 ;  /* 0x00000071000b7202 */ /* 0x000fe20000000f00 */
[----:B------:R-:W-:-:S07]  /*11d60*/  IMAD.MOV.U32 R113, RZ, RZ, R10 ;  /* 0x000000ffff717224 */ /* 0x000fce00078e000a */
.L_x_11528:
        /* <DEDUP_REMOVED lines=10> */
.L_x_11506:
[----:B------:R-:W-:Y:S01]  /*11e10*/  ISETP.NE.AND P0, PT, R120, 0x1, PT ;  /* 0x000000017800780c */ /* 0x000fe20003f05270 */
[----:B0-----:R-:W-:Y:S01]  /*11e20*/  IMAD.MOV.U32 R12, RZ, RZ, R4 ;  /* 0x000000ffff0c7224 */ /* 0x001fe200078e0004 */
        /* <DEDUP_REMOVED lines=13> */
.L_x_11533:
        /* <DEDUP_REMOVED lines=12> */
.L_x_11534:
        /* <DEDUP_REMOVED lines=43> */
.L_x_11532:
        /* <DEDUP_REMOVED lines=20> */
.L_x_11536:
        /* <DEDUP_REMOVED lines=12> */
.L_x_11537:
        /* <DEDUP_REMOVED lines=34> */
[----:B------:R-:W-:Y:S01]  /*12690*/  IMAD.WIDE.U32 R106, R106, -0x326172a9, RZ ;  /* 0xcd9e8d576a6a7825 */ /* 0x000fe200078e00ff */
[----:B------:R-:W-:-:S03]  /*126a0*/  LOP3.LUT R12, R12, UR25, R7, 0x96, !PT ;  /* 0x000000190c0c7c12 */ /* 0x000fc6000f8e9607 */
[----:B------:R-:W-:Y:S01]  /*126b0*/  IMAD.MOV.U32 R15, RZ, RZ, RZ ;  /* 0x000000ffff0f7224 */ /* 0x000fe200078e00ff */
[----:B------:R-:W-:Y:S01]  /*126c0*/  LOP3.LUT R6, R6, UR34, R107, 0x96, !PT ;  /* 0x0000002206067c12 */ /* 0x000fe2000f8e966b */
[----:B------:R-:W-:Y:S01]  /*126d0*/  IMAD.WIDE.U32 R12, R12, -0x2daee0ad, RZ ;  /* 0xd2511f530c0c7825 */ /* 0x000fe200078e00ff */
[----:B------:R-:W-:-:S04]  /*126e0*/  MOV R4, R106 ;  /* 0x0000006a00047202 */ /* 0x000fc80000000f00 */
[----:B------:R-:W-:Y:S01]  /*126f0*/  LOP3.LUT R7, R14, UR29, R13, 0x96, !PT ;  /* 0x0000001d0e077c12 */ /* 0x000fe2000f8e960d */
[----:B------:R-:W-:Y:S01]  /*12700*/  IMAD.MOV.U32 R13, RZ, RZ, R113 ;  /* 0x000000ffff0d7224 */ /* 0x000fe200078e0071 */
[----:B------:R-:W-:-:S07]  /*12710*/  MOV R113, R12 ;  /* 0x0000000c00717202 */ /* 0x000fce0000000f00 */
.L_x_11535:
[----:B------:R-:W-:Y:S01]  /*12720*/  ISETP.NE.AND P1, PT, R15, 0x1, PT ;  /* 0x000000010f00780c */ /* 0x000fe20003f25270 */
[----:B------:R-:W-:Y:S01]  /*12730*/  IMAD.MOV.U32 R14, RZ, RZ, 0x2 ;  /* 0x00000002ff0e7424 */ /* 0x000fe200078e00ff */
[----:B------:R-:W-:Y:S02]  /*12740*/  I2FP.F32.U32 R12, R13 ;  /* 0x0000000d000c7245 */ /* 0x000fe40000201000 */
[----:B------:R-:W-:Y:S02]  /*12750*/  SHF.L.U32 R105, R105, 0x10, RZ ;  /* 0x0000001069697819 */ /* 0x000fe400000006ff */
[----:B------:R-:W-:Y:S01]  /*12760*/  MOV R13, R4 ;  /* 0x00000004000d7202 */ /* 0x000fe20000000f00 */
        /* <DEDUP_REMOVED lines=13> */
.L_x_11539:
        /* <DEDUP_REMOVED lines=12> */
.L_x_11540:
        /* <DEDUP_REMOVED lines=35> */
[----:B------:R-:W-:-:S04]  /*12b30*/  LOP3.LUT R12, R12, UR25, R7, 0x96, !PT ;  /* 0x000000190c0c7c12 */ /* 0x000fc8000f8e9607 */
[----:B------:R-:W-:Y:S01]  /*12b40*/  LOP3.LUT R6, R6, UR34, R107, 0x96, !PT ;  /* 0x0000002206067c12 */ /* 0x000fe2000f8e966b */
[----:B------:R-:W-:Y:S01]  /*12b50*/  IMAD.WIDE.U32 R12, R12, -0x2daee0ad, RZ ;  /* 0xd2511f530c0c7825 */ /* 0x000fe200078e00ff */
[----:B------:R-:W-:-:S04]  /*12b60*/  MOV R4, R106 ;  /* 0x0000006a00047202 */ /* 0x000fc80000000f00 */
[----:B------:R-:W-:Y:S01]  /*12b70*/  LOP3.LUT R7, R14, UR29, R13, 0x96, !PT ;  /* 0x0000001d0e077c12 */ /* 0x000fe2000f8e960d */
[----:B------:R-:W-:Y:S01]  /*12b80*/  IMAD.MOV.U32 R13, RZ, RZ, R113 ;  /* 0x000000ffff0d7224 */ /* 0x000fe200078e0071 */
[----:B------:R-:W-:Y:S01]  /*12b90*/  MOV R113, R12 ;  /* 0x0000000c00717202 */ /* 0x000fe20000000f00 */
[----:B------:R-:W-:-:S07]  /*12ba0*/  IMAD.MOV.U32 R14, RZ, RZ, RZ ;  /* 0x000000ffff0e7224 */ /* 0x000fce00078e00ff */
.L_x_11538:
        /* <DEDUP_REMOVED lines=19> */
.L_x_11542:
        /* <DEDUP_REMOVED lines=12> */
.L_x_11543:
        /* <DEDUP_REMOVED lines=34> */
[----:B------:R-:W-:Y:S01]  /*12fc0*/  IMAD.MOV.U32 R15, RZ, RZ, RZ ;  /* 0x000000ffff0f7224 */ /* 0x000fe200078e00ff */
[----:B------:R-:W-:Y:S01]  /*12fd0*/  LOP3.LUT R7, R12, UR25, R7, 0x96, !PT ;  /* 0x000000190c077c12 */ /* 0x000fe2000f8e9607 */
[----:B------:R-:W-:-:S05]  /*12fe0*/  IMAD.WIDE.U32 R12, R13, -0x326172a9, RZ ;  /* 0xcd9e8d570d0c7825 */ /* 0x000fca00078e00ff */
[----:B------:R-:W-:Y:S02]  /*12ff0*/  LOP3.LUT R6, R6, UR34, R13, 0x96, !PT ;  /* 0x0000002206067c12 */ /* 0x000fe4000f8e960d */
[----:B------:R-:W-:Y:S01]  /*13000*/  MOV R4, R12 ;  /* 0x0000000c00047202 */ /* 0x000fe20000000f00 */
[----:B------:R-:W-:-:S05]  /*13010*/  IMAD.WIDE.U32 R12, R7, -0x2daee0ad, RZ ;  /* 0xd2511f53070c7825 */ /* 0x000fca00078e00ff */
[----:B------:R-:W-:Y:S01]  /*13020*/  LOP3.LUT R7, R14, UR29, R13, 0x96, !PT ;  /* 0x0000001d0e077c12 */ /* 0x000fe2000f8e960d */
[----:B------:R-:W-:Y:S01]  /*13030*/  IMAD.MOV.U32 R13, RZ, RZ, R113 ;  /* 0x000000ffff0d7224 */ /* 0x000fe200078e0071 */
[----:B------:R-:W-:-:S07]  /*13040*/  MOV R113, R12 ;  /* 0x0000000c00717202 */ /* 0x000fce0000000f00 */
.L_x_11541:
[----:B------:R-:W-:Y:S02]  /*13050*/  ISETP.NE.AND P3, PT, R15, 0x1, PT ;  /* 0x000000010f00780c */ /* 0x000fe40003f65270 */
[----:B------:R-:W-:Y:S01]  /*13060*/  I2FP.F32.U32 R12, R13 ;  /* 0x0000000d000c7245 */ /* 0x000fe20000201000 */
[----:B------:R-:W-:Y:S01]  /*13070*/  IMAD.MOV.U32 R13, RZ, RZ, 0x2 ;  /* 0x00000002ff0d7424 */ /* 0x000fe200078e00ff */
        /* <DEDUP_REMOVED lines=15> */
.L_x_11545:
        /* <DEDUP_REMOVED lines=12> */
.L_x_11546:
        /* <DEDUP_REMOVED lines=37> */
[----:B------:R-:W-:Y:S02]  /*13480*/  LOP3.LUT R6, R6, UR34, R13, 0x96, !PT ;  /* 0x0000002206067c12 */ /* 0x000fe4000f8e960d */
[----:B------:R-:W-:Y:S01]  /*13490*/  MOV R4, R12 ;  /* 0x0000000c00047202 */ /* 0x000fe20000000f00 */
[----:B------:R-:W-:-:S05]  /*134a0*/  IMAD.WIDE.U32 R12, R7, -0x2daee0ad, RZ ;  /* 0xd2511f53070c7825 */ /* 0x000fca00078e00ff */
[----:B------:R-:W-:Y:S01]  /*134b0*/  LOP3.LUT R7, R14, UR29, R13, 0x96, !PT ;  /* 0x0000001d0e077c12 */ /* 0x000fe2000f8e960d */
[----:B------:R-:W-:Y:S01]  /*134c0*/  IMAD.MOV.U32 R13, RZ, RZ, RZ ;  /* 0x000000ffff0d7224 */ /* 0x000fe200078e00ff */
[----:B------:R-:W-:-:S07]  /*134d0*/  MOV R113, R12 ;  /* 0x0000000c00717202 */ /* 0x000fce0000000f00 */
.L_x_11544:
        /* <DEDUP_REMOVED lines=19> */
.L_x_11548:
        /* <DEDUP_REMOVED lines=12> */
.L_x_11549:
        /* <DEDUP_REMOVED lines=43> */
.L_x_11547:
[----:B------:R-:W-:Y:S02]  /*13980*/  ISETP.NE.AND P5, PT, R14, 0x1, PT ;  /* 0x000000010e00780c */ /* 0x000fe40003fa5270 */
[----:B------:R-:W-:Y:S02]  /*13990*/  I2FP.F32.U32 R12, R9 ;  /* 0x00000009000c7245 */ /* 0x000fe40000201000 */
[----:B------:R-:W-:-:S03]  /*139a0*/  SHF.L.U32 R10, R10, 0x10, RZ ;  /* 0x000000100a0a7819 */ /* 0x000fc600000006ff */
[----:B------:R-:W-:Y:S02]  /*139b0*/  FFMA.FTZ R12, R12, R111, 1.1641532182693481445e-10 ;  /* 0x2f0000000c0c7423 */ /* 0x000fe4000001006f */
[----:B------:R-:W-:Y:S01]  /*139c0*/  FMUL.FTZ R9, R10, UR17 ;  /* 0x000000110a097c20 */ /* 0x000fe20008410000 */
[----:B------:R-:W-:Y:S02]  /*139d0*/  MOV R10, R4 ;  /* 0x00000004000a7202 */ /* 0x000fe40000000f00 */
        /* <DEDUP_REMOVED lines=12> */
.L_x_11551:
        /* <DEDUP_REMOVED lines=12> */
.L_x_11552:
        /* <DEDUP_REMOVED lines=39> */
[----:B------:R-:W-:-:S03]  /*13dd0*/  IMAD.WIDE.U32 R12, R7, -0x2daee0ad, RZ ;  /* 0xd2511f53070c7825 */ /* 0x000fc600078e00ff */
[----:B------:R-:W-:Y:S01]  /*13de0*/  MOV R113, R12 ;  /* 0x0000000c00717202 */ /* 0x000fe20000000f00 */
[----:B------:R-:W-:Y:S01]  /*13df0*/  IMAD.MOV.U32 R12, RZ, RZ, RZ ;  /* 0x000000ffff0c7224 */ /* 0x000fe200078e00ff */
[----:B------:R-:W-:-:S07]  /*13e00*/  LOP3.LUT R7, R14, UR29, R13, 0x96, !PT ;  /* 0x0000001d0e077c12 */ /* 0x000fce000f8e960d */
.L_x_11550:
[----:B------:R-:W-:Y:S01]  /*13e10*/  I2FP.F32.U32 R10, R10 ;  /* 0x0000000a000a7245 */ /* 0x000fe20000201000 */
[----:B------:R-:W-:Y:S01]  /*13e20*/  IMAD.MOV.U32 R114, RZ, RZ, 0x2 ;  /* 0x00000002ff727424 */ /* 0x000fe200078e00ff */
[----:B------:R-:W-:Y:S02]  /*13e30*/  ISETP.NE.AND P6, PT, R12, 0x1, PT ;  /* 0x000000010c00780c */ /* 0x000fe40003fc5270 */
[----:B------:R-:W-:Y:S01]  /*13e40*/  PRMT R15, R11, 0x7632, R15 ;  /* 0x000076320b0f7816 */ /* 0x000fe2000000000f */
[----:B------:R-:W-:-:S05]  /*13e50*/  FFMA.FTZ R10, R10, R111, 1.1641532182693481445e-10 ;  /* 0x2f0000000a0a7423 */ /* 0x000fca000001006f */
[----:B------:R-:W-:Y:S02]  /*13e60*/  FSETP.LE.FTZ.AND P5, PT, R10, UR4, PT ;  /* 0x000000040a007c0b */ /* 0x000fe4000bfb3000 */
[----:B------:R-:W-:Y:S02]  /*13e70*/  SHF.L.U32 R10, R11, 0x10, RZ ;  /* 0x000000100b0a7819 */ /* 0x000fe400000006ff */
[----:B------:R-:W-:-:S03]  /*13e80*/  MOV R11, R4 ;  /* 0x00000004000b7202 */ /* 0x000fc60000000f00 */
[----:B------:R-:W-:-:S04]  /*13e90*/  FMUL.FTZ R10, R10, UR17 ;  /* 0x000000110a0a7c20 */ /* 0x000fc80008410000 */
[----:B------:R-:W-:Y:S01]  /*13ea0*/  FMUL.FTZ R14, R10, UR5 ;  /* 0x000000050a0e7c20 */ /* 0x000fe20008410000 */
        /* <DEDUP_REMOVED lines=9> */
.L_x_11554:
        /* <DEDUP_REMOVED lines=14> */
.L_x_11555:
[----:B------:R-:W-:Y:S01]  /*14020*/  LOP3.LUT R10, R5, UR11, R13, 0x96, !PT ;  /* 0x0000000b050a7c12 */ /* 0x000fe2000f8e960d */
[----:B------:R-:W-:-:S04]  /*14030*/  IMAD.WIDE.U32 R6, R110, -0x326172a9, RZ ;  /* 0xcd9e8d576e067825 */ /* 0x000fc800078e00ff */
[----:B------:R-:W-:Y:S01]  /*14040*/  IMAD.WIDE.U32 R10, R10, -0x326172a9, RZ ;  /* 0xcd9e8d570a0a7825 */ /* 0x000fe200078e00ff */
[----:B------:R-:W-:-:S03]  /*14050*/  LOP3.LUT R7, R108, UR10, R7, 0x96, !PT ;  /* 0x0000000a6c077c12 */ /* 0x000fc6000f8e9607 */
[----:B------:R-:W-:Y:S01]  /*14060*/  IMAD.MOV.U32 R114, RZ, RZ, RZ ;  /* 0x000000ffff727224 */ /* 0x000fe200078e00ff */
        /* <DEDUP_REMOVED lines=38> */
.L_x_11553:
        /* <DEDUP_REMOVED lines=16> */
.L_x_11531:
[----:B------:R-:W-:Y:S01]  /*143d0*/  SEL R10, RZ, 0x1000000, !P6 ;  /* 0x01000000ff0a7807 */ /* 0x000fe20007000000 */
[----:B------:R-:W-:Y:S01]  /*143e0*/  IMAD.WIDE.U32 R118, R115, 0x20, R118 ;  /* 0x0000002073767825 */ /* 0x000fe200078e0076 */
[----:B------:R-:W-:-:S03]  /*143f0*/  ISETP.NE.AND P6, PT, R8, RZ, PT ;  /* 0x000000ff0800720c */ /* 0x000fc60003fc5270 */
[----:B------:R-:W-:Y:S01]  /*14400*/  FADD.FTZ R8, RZ, R36 ;  /* 0x00000024ff087221 */ /* 0x000fe20000010000 */
        /* <DEDUP_REMOVED lines=41> */
[----:B0-----:R-:W-:Y:S01]  /*146a0*/  FADD.FTZ R120, R111, R8 ;  /* 0x000000086f787221 */ /* 0x001fe20000010000 */
[----:B------:R-:W-:-:S04]  /*146b0*/  SEL R111, RZ, 0x100, !P4 ;  /* 0x00000100ff6f7807 */ /* 0x000fc80006000000 */
[----:B------:R-:W0:Y:S01]  /*146c0*/  SHFL.BFLY PT, R121, R120, 0x8, 0x1f ;  /* 0x0d001f0078797f89 */ /* 0x000e2200000e0000 */
[----:B------:R-:W-:Y:S02]  /*146d0*/  LOP3.LUT R124, R111, R10, R124, 0xfe, !PT ;  /* 0x0000000a6f7c7212 */ /* 0x000fe400078efe7c */
[----:B------:R-:W-:Y:S02]  /*146e0*/  SEL R111, RZ, 0x1000000, !P2 ;  /* 0x01000000ff6f7807 */ /* 0x000fe40005000000 */
[----:B------:R-:W-:Y:S01]  /*146f0*/  SEL R10, RZ, 0x100, !P0 ;  /* 0x00000100ff0a7807 */ /* 0x000fe20004000000 */
        /* <DEDUP_REMOVED lines=9> */
[----:B------:R-:W-:-:S04]  /*14790*/  FADD.FTZ R122, -R8, R38 ;  /* 0x00000026087a7221 */ /* 0x000fc80000010100 */
        /* <DEDUP_REMOVED lines=66> */
[----:B------:R-:W-:Y:S02]  /*14bc0*/  SEL R111, RZ, 0x1, !P6 ;  /* 0x00000001ff6f7807 */ /* 0x000fe40007000000 */
[----:B------:R-:W-:Y:S02]  /*14bd0*/  LOP3.LUT R11, R124, R11, RZ, 0xfc, !PT ;  /* 0x0000000b7c0b7212 */ /* 0x000fe400078efcff */
[----:B------:R-:W-:Y:S02]  /*14be0*/  LOP3.LUT R10, R10, R111, RZ, 0xfc, !PT ;  /* 0x0000006f0a0a7212 */ /* 0x000fe400078efcff */
[----:B------:R-:W-:-:S03]  /*14bf0*/  LOP3.LUT P0, R111, R3, 0x1f, RZ, 0xc0, !PT ;  /* 0x0000001f036f7812 */ /* 0x000fc6000780c0ff */
        /* <DEDUP_REMOVED lines=14> */
.L_x_11557:
[----:B------:R-:W-:Y:S05]  /*14ce0*/  BSYNC.RECONVERGENT B0 ;  /* 0x0000000000007941 */ /* 0x000fea0003800200 */
.L_x_11556:
        /* <DEDUP_REMOVED lines=14> */
.L_x_11559:
[----:B------:R-:W-:Y:S05]  /*14dd0*/  BSYNC.RECONVERGENT B0 ;  /* 0x0000000000007941 */ /* 0x000fea0003800200 */
.L_x_11558:
[----:B------:R-:W1:Y:S01]  /*14de0*/  SHFL.DOWN PT, R10, R11, 0x4, 0x1f ;  /* 0x08801f000b0a7f89 */ /* 0x000e6200000e0000 */
[----:B------:R-:W-:Y:S01]  /*14df0*/  I2FP.F32.U32 R121, R11 ;  /* 0x0000000b00797245 */ /* 0x000fe20000201000 */
[----:B------:R-:W-:Y:S01]  /*14e00*/  UPLOP3.LUT UP2, UPT, UPT, UPT, UP2, 0x40, 0x4 ;  /* 0x000000000004789c */ /* 0x000fe20003f4e820 */
        /* <DEDUP_REMOVED lines=8> */
[----:B------:R-:W0:Y:S01]  /*14e90*/  SHFL.DOWN PT, R116, R111, 0x2, 0x1f ;  /* 0x08401f006f747f89 */ /* 0x000e2200000e0000 */
[----:B------:R-:W-:Y:S01]  /*14ea0*/  FMUL.FTZ R118, R118, R118 ;  /* 0x0000007676767220 */ /* 0x000fe20000410000 */
[----:B------:R-:W-:Y:S01]  /*14eb0*/  FFMA.FTZ R122, R121, R8, R10 ;  /* 0x00000008797a7223 */ /* 0x000fe2000001000a */
[----:B------:R-:W-:Y:S01]  /*14ec0*/  I2FP.F32.S32 R10, R111 ;  /* 0x0000006f000a7245 */ /* 0x000fe20000201400 */
[----:B--2---:R-:W-:Y:S01]  /*14ed0*/  FADD.FTZ R120, R120, R9 ;  /* 0x0000000978787221 */ /* 0x004fe20000010000 */
[----:B------:R-:W-:-:S02]  /*14ee0*/  FMUL.FTZ R118, R118, R121 ;  /* 0x0000007976767220 */ /* 0x000fc40000410000 */
[----:B------:R-:W1:Y:S02]  /*14ef0*/  MUFU.RCP R119, R10 ;  /* 0x0000000a00777308 */ /* 0x000e640000001000 */
[----:B------:R-:W-:Y:S01]  /*14f00*/  FMUL.FTZ R117, R118, R117 ;  /* 0x0000007576757220 */ /* 0x000fe20000410000 */
[----:B0-----:R-:W-:Y:S01]  /*14f10*/  I2FP.F32.S32 R121, R116 ;  /* 0x0000007400797245 */ /* 0x001fe20000201400 */
[C---:B-1----:R-:W-:Y:S02]  /*14f20*/  FMUL.FTZ R11, R119.reuse, R122 ;  /* 0x0000007a770b7220 */ /* 0x042fe40000410000 */
[----:B------:R-:W-:Y:S01]  /*14f30*/  FFMA.FTZ R119, R119, R117, R120 ;  /* 0x0000007577777223 */ /* 0x000fe20000010078 */
[----:B------:R-:W-:Y:S02]  /*14f40*/  IMAD.IADD R117, R111, 0x1, R116 ;  /* 0x000000016f757824 */ /* 0x000fe400078e0274 */
        /* <DEDUP_REMOVED lines=10> */
[----:B---3--:R-:W-:Y:S02]  /*14ff0*/  IADD3 R111, PT, PT, R117, R116, RZ ;  /* 0x00000074756f7210 */ /* 0x008fe40007ffe0ff */
[----:B------:R-:W-:Y:S01]  /*15000*/  FMUL.FTZ R10, R10, R11 ;  /* 0x0000000b0a0a7220 */ /* 0x000fe20000410000 */
[C---:B--2---:R-:W-:Y:S01]  /*15010*/  FMUL.FTZ R11, R9.reuse, R122 ;  /* 0x0000007a090b7220 */ /* 0x044fe20000410000 */
[----:B------:R-:W-:Y:S02]  /*15020*/  I2FP.F32.S32 R119, R116 ;  /* 0x0000007400777245 */ /* 0x000fe40000201400 */
[----:B------:R-:W-:Y:S01]  /*15030*/  FMUL.FTZ R121, R10, R121 ;  /* 0x000000790a797220 */ /* 0x000fe20000410000 */
[----:B------:R-:W-:Y:S01]  /*15040*/  I2FP.F32.S32 R111, R111 ;  /* 0x0000006f006f7245 */ /* 0x000fe20000201400 */
[----:B------:R-:W0:Y:S02]  /*15050*/  SHFL.DOWN PT, R10, R11, 0x1, 0x1f ;  /* 0x08201f000b0a7f89 */ /* 0x000e2400000e0000 */
[----:B------:R-:W-:Y:S01]  /*15060*/  FFMA.FTZ R9, R9, R121, R120 ;  /* 0x0000007909097223 */ /* 0x000fe20000010078 */
[----:B------:R1:W2:Y:S04]  /*15070*/  MUFU.RCP R3, R111 ;  /* 0x0000006f00037308 */ /* 0x0002a80000001000 */
[----:B------:R-:W3:Y:S01]  /*15080*/  SHFL.DOWN PT, R118, R9, 0x1, 0x1f ;  /* 0x08201f0009767f89 */ /* 0x000ee200000e0000 */
[----:B-1----:R-:W1:Y:S01]  /*15090*/  LDC R111, c[0x0][0x448] ;  /* 0x00011200ff6f7b82 */ /* 0x002e620000000800 */
[----:B0-----:R-:W-:Y:S01]  /*150a0*/  FADD.FTZ R116, R11, -R10 ;  /* 0x8000000a0b747221 */ /* 0x001fe20000010000 */
[----:B------:R-:W-:-:S03]  /*150b0*/  FMUL.FTZ R121, R10, R119 ;  /* 0x000000770a797220 */ /* 0x000fc60000410000 */
[----:B------:R-:W-:Y:S01]  /*150c0*/  FMUL.FTZ R117, R116, R116 ;  /* 0x0000007474757220 */ /* 0x000fe20000410000 */
[----:B---3--:R-:W-:-:S03]  /*150d0*/  FADD.FTZ R118, R9, R118 ;  /* 0x0000007609767221 */ /* 0x008fc60000010000 */
[C---:B------:R-:W-:Y:S01]  /*150e0*/  FMUL.FTZ R117, R8.reuse, R117 ;  /* 0x0000007508757220 */ /* 0x040fe20000410000 */
[----:B------:R-:W-:-:S03]  /*150f0*/  FFMA.FTZ R8, R8, R11, R121 ;  /* 0x0000000b08087223 */ /* 0x000fc60000010079 */
[----:B------:R-:W-:Y:S01]  /*15100*/  FMUL.FTZ R117, R117, R119 ;  /* 0x0000007775757220 */ /* 0x000fe20000410000 */
[C---:B--2---:R-:W-:Y:S02]  /*15110*/  FMUL.FTZ R10, R3.reuse, R8 ;  /* 0x00000008030a7220 */ /* 0x044fe40000410000 */
[----:B------:R-:W0:Y:S01]  /*15120*/  @!P0 LDC.64 R8, c[0x0][0x3c0] ;  /* 0x0000f000ff088b82 */ /* 0x000e220000000a00 */
[----:B------:R-:W-:Y:S01]  /*15130*/  FFMA.FTZ R117, R3, R117, R118 ;  /* 0x0000007503757223 */ /* 0x000fe20000010076 */
[----:B------:R-:W-:Y:S01]  /*15140*/  IMAD.U32 R3, RZ, RZ, UR16 ;  /* 0x00000010ff037e24 */ /* 0x000fe2000f8e00ff */
[----:B------:R-:W2:Y:S04]  /*15150*/  SHFL.IDX PT, R119, R10, RZ, 0x1f ;  /* 0x00001fff0a777589 */ /* 0x000ea800000e0000 */
[----:B------:R-:W1:Y:S01]  /*15160*/  SHFL.IDX PT, R116, R117, RZ, 0x1f ;  /* 0x00001fff75747589 */ /* 0x000e6200000e0000 */
[----:B0-----:R-:W-:-:S04]  /*15170*/  @!P0 IMAD.WIDE R8, R3, 0x4, R8 ;  /* 0x0000000403088825 */ /* 0x001fc800078e0208 */
[C---:B--2---:R-:W-:Y:S01]  /*15180*/  FMUL.FTZ R11, R119.reuse, R119 ;  /* 0x00000077770b7220 */ /* 0x044fe20000410000 */
[----:B------:R-:W-:Y:S01]  /*15190*/  FSEL R3, R119, RZ, !P1 ;  /* 0x000000ff77037208 */ /* 0x000fe20004800000 */
[----:B------:R0:W-:Y:S01]  /*151a0*/  @!P0 STG.E desc[UR8][R8.64], R119 ;  /* 0x0000007708008986 */ /* 0x0001e2000c101908 */
[----:B-1----:R-:W-:Y:S02]  /*151b0*/  FFMA.FTZ R10, R116, UR19, R111 ;  /* 0x00000013740a7c23 */ /* 0x002fe4000801006f */
[----:B------:R-:W-:Y:S01]  /*151c0*/  FSEL R11, R11, RZ, P1 ;  /* 0x000000ff0b0b7208 */ /* 0x000fe20000800000 */
[C---:B------:R-:W-:Y:S01]  /*151d0*/  FADD.FTZ R111, -R3.reuse, R24 ;  /* 0x00000018036f7221 */ /* 0x040fe20000010100 */
[C---:B------:R-:W-:Y:S01]  /*151e0*/  FADD.FTZ R24, -R3.reuse, R21 ;  /* 0x0000001503187221 */ /* 0x040fe20000010100 */
[C---:B------:R-:W-:Y:S01]  /*151f0*/  FADD.FTZ R32, -R3.reuse, R32 ;  /* 0x0000002003207221 */ /* 0x040fe20000010100 */
[C---:B------:R-:W-:Y:S01]  /*15200*/  FADD.FTZ R33, -R3.reuse, R33 ;  /* 0x0000002103217221 */ /* 0x040fe20000010100 */
[----:B------:R-:W-:Y:S01]  /*15210*/  FADD.FTZ R10, R10, R11 ;  /* 0x0000000b0a0a7221 */ /* 0x000fe20000010000 */
[C---:B------:R-:W-:Y:S01]  /*15220*/  FADD.FTZ R34, -R3.reuse, R34 ;  /* 0x0000002203227221 */ /* 0x040fe20000010100 */
[C---:B------:R-:W-:Y:S01]  /*15230*/  FADD.FTZ R35, -R3.reuse, R35 ;  /* 0x0000002303237221 */ /* 0x040fe20000010100 */
[C---:B------:R-:W-:Y:S01]  /*15240*/  FADD.FTZ R36, -R3.reuse, R36 ;  /* 0x0000002403247221 */ /* 0x040fe20000010100 */
[----:B0-----:R-:W0:Y:S01]  /*15250*/  LDC.64 R8, c[0x0][0x428] ;  /* 0x00010a00ff087b82 */ /* 0x001e220000000a00 */
        /* <DEDUP_REMOVED lines=29> */
[----:B------:R-:W-:Y:S01]  /*15430*/  FMUL.FTZ R12, R21, R35 ;  /* 0x00000023150c7220 */ /* 0x000fe20000410000 */
[----:B------:R-:W-:-:S04]  /*15440*/  IMAD.WIDE.U32 R120, R0, 0x10, R8 ;  /* 0x0000001000787825 */ /* 0x000fc800078e0008 */
[----:B------:R-:W-:Y:S01]  /*15450*/  FFMA.FTZ R10, R11, R96, R64 ;  /* 0x000000600b0a7223 */ /* 0x000fe20000010040 */
[----:B------:R-:W-:Y:S01]  /*15460*/  FMUL.FTZ R0, R21, R39 ;  /* 0x0000002715007220 */ /* 0x000fe20000410000 */
[----:B------:R-:W-:Y:S01]  /*15470*/  FFMA.FTZ R11, R13, R98, R66 ;  /* 0x000000620d0b7223 */ /* 0x000fe20000010042 */
[----:B------:R-:W-:-:S04]  /*15480*/  IMAD.WIDE.U32 R122, R112, 0x10, R8 ;  /* 0x00000010707a7825 */ /* 0x000fc800078e0008 */
[C---:B------:R-:W-:Y:S01]  /*15490*/  FMUL.FTZ R32, R21.reuse, R25 ;  /* 0x0000001915207220 */ /* 0x040fe20000410000 */
[----:B------:R-:W-:Y:S01]  /*154a0*/  FFMA.FTZ R0, R0, R103, R71 ;  /* 0x0000006700007223 */ /* 0x000fe20000010047 */
[----:B------:R-:W-:Y:S01]  /*154b0*/  FMUL.FTZ R25, R21, R26 ;  /* 0x0000001a15197220 */ /* 0x000fe20000410000 */
[----:B------:R-:W-:-:S04]  /*154c0*/  IMAD.WIDE.U32 R124, R115, 0x10, R8 ;  /* 0x00000010737c7825 */ /* 0x000fc800078e0008 */
[C---:B------:R-:W-:Y:S01]  /*154d0*/  FMUL.FTZ R8, R21.reuse, R33 ;  /* 0x0000002115087220 */ /* 0x040fe20000410000 */
[C---:B------:R-:W-:Y:S01]  /*154e0*/  FMUL.FTZ R9, R21.reuse, R38 ;  /* 0x0000002615097220 */ /* 0x040fe20000410000 */
[----:B------:R-:W-:Y:S01]  /*154f0*/  FMUL.FTZ R26, R21, R27 ;  /* 0x0000001b151a7220 */ /* 0x000fe20000410000 */
[----:B------:R-:W-:Y:S01]  /*15500*/  MOV R33, UR16 ;  /* 0x0000001000217c02 */ /* 0x000fe20008000f00 */
[----:B------:R-:W-:Y:S01]  /*15510*/  FFMA.FTZ R15, R8, R97, R65 ;  /* 0x00000061080f7223 */ /* 0x000fe20000010041 */
[----:B------:R-:W-:Y:S01]  /*15520*/  FFMA.FTZ R8, R12, R99, R67 ;  /* 0x000000630c087223 */ /* 0x000fe20000010043 */
[----:B------:R-:W-:Y:S01]  /*15530*/  FFMA.FTZ R9, R9, R102, R70 ;  /* 0x0000006609097223 */ /* 0x000fe20000010046 */
[----:B------:R-:W0:Y:S01]  /*15540*/  @!P0 LDC.64 R12, c[0x0][0x3c8] ;  /* 0x0000f200ff0c8b82 */ /* 0x000e220000000a00 */
[----:B------:R-:W-:Y:S01]  /*15550*/  FFMA.FTZ R27, R26, R91, R59 ;  /* 0x0000005b1a1b7223 */ /* 0x000fe2000001003b */
[----:B------:R-:W-:Y:S01]  /*15560*/  F2FP.BF16.F32.PACK_AB R10, R15, R10 ;  /* 0x0000000a0f0a723e */ /* 0x000fe200000010ff */
[C---:B------:R-:W-:Y:S01]  /*15570*/  FMUL.FTZ R15, R21.reuse, R36 ;  /* 0x00000024150f7220 */ /* 0x040fe20000410000 */
[----:B------:R-:W-:Y:S01]  /*15580*/  F2FP.BF16.F32.PACK_AB R9, R0, R9 ;  /* 0x000000090009723e */ /* 0x000fe200000010ff */
[----:B------:R-:W-:Y:S01]  /*15590*/  FMUL.FTZ R0, R21, R37 ;  /* 0x0000002515007220 */ /* 0x000fe20000410000 */
[----:B------:R-:W-:Y:S01]  /*155a0*/  F2FP.BF16.F32.PACK_AB R11, R8, R11 ;  /* 0x0000000b080b723e */ /* 0x000fe200000010ff */
[----:B------:R-:W-:Y:S01]  /*155b0*/  FFMA.FTZ R8, R15, R100, R68 ;  /* 0x000000640f087223 */ /* 0x000fe20000010044 */
[----:B------:R-:W-:Y:S01]  /*155c0*/  FMUL.FTZ R111, R21, R111 ;  /* 0x0000006f156f7220 */ /* 0x000fe20000410000 */
[----:B------:R-:W-:Y:S01]  /*155d0*/  FFMA.FTZ R15, R0, R101, R69 ;  /* 0x00000065000f7223 */ /* 0x000fe20000010045 */
[----:B------:R-:W-:Y:S01]  /*155e0*/  FFMA.FTZ R0, R25, R90, R58 ;  /* 0x0000005a19007223 */ /* 0x000fe2000001003a */
[----:B------:R-:W-:Y:S01]  /*155f0*/  FFMA.FTZ R25, R32, R89, R57 ;  /* 0x0000005920197223 */ /* 0x000fe20000010039 */
[----:B------:R-:W-:Y:S01]  /*15600*/  FFMA.FTZ R14, R111, R88, R56 ;  /* 0x000000586f0e7223 */ /* 0x000fe20000010038 */
        /* <DEDUP_REMOVED lines=10> */
[----:B------:R-:W-:Y:S01]  /*156b0*/  FFMA.FTZ R18, R23, R80, R48 ;  /* 0x0000005017127223 */ /* 0x000fe20000010030 */
[----:B0-----:R-:W-:-:S04]  /*156c0*/  @!P0 IMAD.WIDE R32, R33, 0x4, R12 ;  /* 0x0000000421208825 */ /* 0x001fc800078e020c */
[C---:B------:R-:W-:Y:S01]  /*156d0*/  FMUL.FTZ R13, R21.reuse, R28 ;  /* 0x0000001c150d7220 */ /* 0x040fe20000410000 */
[----:B------:R-:W-:Y:S01]  /*156e0*/  FFMA.FTZ R23, R16, R81, R49 ;  /* 0x0000005110177223 */ /* 0x000fe20000010031 */
        /* <DEDUP_REMOVED lines=9> */
[----:B------:R-:W-:Y:S01]  /*15780*/  F2FP.BF16.F32.PACK_AB R18, R23, R18 ;  /* 0x000000121712723e */ /* 0x000fe200000010ff */
[----:B------:R-:W-:Y:S01]  /*15790*/  FMUL.FTZ R23, R21, R20 ;  /* 0x0000001415177220 */ /* 0x000fe20000410000 */
[----:B------:R-:W-:Y:S01]  /*157a0*/  FFMA.FTZ R13, R25, R94, R62 ;  /* 0x0000005e190d7223 */ /* 0x000fe2000001003e */
[----:B------:R-:W-:Y:S01]  /*157b0*/  F2FP.BF16.F32.PACK_AB R12, R17, R12 ;  /* 0x0000000c110c723e */ /* 0x000fe200000010ff */
[----:B------:R-:W-:Y:S01]  /*157c0*/  FFMA.FTZ R26, R26, R95, R63 ;  /* 0x0000005f1a1a7223 */ /* 0x000fe2000001003f */
[----:B------:R-:W-:Y:S01]  /*157d0*/  F2FP.BF16.F32.PACK_AB R17, R22, R27 ;  /* 0x0000001b1611723e */ /* 0x000fe200000010ff */
[C---:B------:R-:W-:Y:S01]  /*157e0*/  FMUL.FTZ R25, R21.reuse, R104 ;  /* 0x0000006815197220 */ /* 0x040fe20000410000 */
[C---:B------:R-:W-:Y:S01]  /*157f0*/  FMUL.FTZ R27, R21.reuse, R106 ;  /* 0x0000006a151b7220 */ /* 0x040fe20000410000 */
[----:B------:R-:W-:Y:S01]  /*15800*/  F2FP.BF16.F32.PACK_AB R19, R28, R19 ;  /* 0x000000131c13723e */ /* 0x000fe200000010ff */
[C---:B------:R-:W-:Y:S01]  /*15810*/  FMUL.FTZ R29, R21.reuse, R116 ;  /* 0x00000074151d7220 */ /* 0x040fe20000410000 */
[----:B------:R-:W-:Y:S01]  /*15820*/  FMUL.FTZ R31, R21, R118 ;  /* 0x00000076151f7220 */ /* 0x000fe20000410000 */
[----:B------:R-:W-:Y:S01]  /*15830*/  FFMA.FTZ R16, R23, R84, R52 ;  /* 0x0000005417107223 */ /* 0x000fe20000010034 */
        /* <DEDUP_REMOVED lines=28> */
.L_x_11561:
        /* <DEDUP_REMOVED lines=16> */
.L_x_27533:


//--------------------- .text._ZN10layer_norm13ln_fwd_kernelINS_13Kernel_traitsIf13__nv_bfloat16fS2_fjLj8192ELj1ELj1ELj8ELj16ENS_18Kernel_traits_baseILj8192EfS2_fS2_fjLj256EEEEELb1ELb0ELb1ELb0EEEvNS_9FwdParamsE --------------------------
	.section	.text._ZN10layer_norm13ln_fwd_kernelINS_13Kernel_traitsIf13__nv_bfloat16fS2_fjLj8192ELj1ELj1ELj8ELj16ENS_18Kernel_traits_baseILj8192EfS2_fS2_fjLj256EEEEELb1ELb0ELb1ELb0EEEvNS_9FwdParamsE,"ax",@progbits
	.align	128
        .global         _ZN10layer_norm13ln_fwd_kernelINS_13Kernel_traitsIf13__nv_bfloat16fS2_fjLj8192ELj1ELj1ELj8ELj16ENS_18Kernel_traits_baseILj8192EfS2_fS2_fjLj256EEEEELb1ELb0ELb1ELb0EEEvNS_9FwdParamsE
        .type           _ZN10layer_norm13ln_fwd_kernelINS_13Kernel_traitsIf13__nv_bfloat16fS2_fjLj8192ELj1ELj1ELj8ELj16ENS_18Kernel_traits_baseILj8192EfS2_fS2_fjLj256EEEEELb1ELb0ELb1ELb0EEEvNS_9FwdParamsE,@function
        .size           _ZN10layer_norm13ln_fwd_kernelINS_13Kernel_traitsIf13__nv_bfloat16fS2_fjLj8192ELj1ELj1ELj8ELj16ENS_18Kernel_traits_baseILj8192EfS2_fS2_fjLj256EEEEELb1ELb0ELb1ELb0EEEvNS_9FwdParamsE,(.L_x_27534 - _ZN10layer_norm13ln_fwd_kernelINS_13Kernel_traitsIf13__nv_bfloat16fS2_fjLj8192ELj1ELj1ELj8ELj16ENS_18Kernel_traits_baseILj8192EfS2_fS2_fjLj256EEEEELb1ELb0ELb1ELb0EEEvNS_9FwdParamsE)
        .other          _ZN10layer_norm13ln_fwd_kernelINS_13Kernel_traitsIf13__nv_bfloat16fS2_fjLj8192ELj1ELj1ELj8ELj16ENS_18Kernel_traits_baseILj8192EfS2_fS2_fjLj256EEEEELb1ELb0ELb1ELb0EEEvNS_9FwdParamsE,@"STO_CUDA_ENTRY STV_DEFAULT"
_ZN10layer_norm13ln_fwd_kernelINS_13Kernel_traitsIf13__nv_bfloat16fS2_fjLj8192ELj1ELj1ELj8ELj16ENS_18Kernel_traits_baseILj8192EfS2_fS2_fjLj256EEEEELb1ELb0ELb1ELb0EEEvNS_9FwdParamsE:
.text._ZN10layer_norm13ln_fwd_kernelINS_13Kernel_traitsIf13__nv_bfloat16fS2_fjLj8192ELj1ELj1ELj8ELj16ENS_18Kernel_traits_baseILj8192EfS2_fS2_fjLj256EEEEELb1ELb0ELb1ELb0EEEvNS_9FwdParamsE:
        /* <DEDUP_REMOVED lines=34> */
[C---:B------:R-:W-:Y:S01]  /*0220*/  IADD3 R79, PT, PT, R3.reuse, 0x32370b8f, RZ ;  /* 0x32370b8f034f7810 */ /* 0x040fe20007ffe0ff */
[C---:B------:R-:W-:Y:S01]  /*0230*/  VIADD R78, R3.reuse, 0x76cf5d0a ;  /* 0x76cf5d0a034e7836 */ /* 0x040fe20000000000 */
[C---:B------:R-:W-:Y:S01]  /*0240*/  IADD3 R82, PT, PT, R2.reuse, 0x1715609d, RZ ;  /* 0x1715609d02527810 */ /* 0x040fe20007ffe0ff */
[C---:B------:R-:W-:Y:S01]  /*0250*/  VIADD R80, R2.reuse, 0x78dde6e4 ;  /* 0x78dde6e402507836 */ /* 0x040fe20000000000 */
[C---:B------:R-:W-:Y:S01]  /*0260*/  IADD3 R85, PT, PT, R3.reuse, 0x646e171e, RZ ;  /* 0x646e171e03557810 */ /* 0x040fe20007ffe0ff */
[C---:B------:R-:W-:Y:S01]  /*0270*/  VIADD R81, R3.reuse, 0xed9eba14 ;  /* 0xed9eba1403517836 */ /* 0x040fe20000000000 */
[C---:B------:R-:W-:Y:S01]  /*0280*/  IADD3 R88, PT, PT, R2.reuse, -0xe443238, RZ ;  /* 0xf1bbcdc802587810 */ /* 0x040fe20007ffe0ff */
[C---:B------:R-:W-:Y:S01]  /*0290*/  VIADD R83, R3.reuse, 0xa9066899 ;  /* 0xa906689903537836 */ /* 0x040fe20000000000 */
[----:B------:R-:W-:Y:S01]  /*02a0*/  IADD3 R91, PT, PT, R3, -0x695add53, RZ ;  /* 0x96a522ad035b7810 */ /* 0x000fe20007ffe0ff */
        /* <DEDUP_REMOVED lines=49> */
.L_x_11563:
        /* <DEDUP_REMOVED lines=39> */
.L_x_11564:
[----:B------:R-:W-:Y:S05]  /*0830*/  BSYNC.RECONVERGENT B0 ;  /* 0x0000000000007941 */ /* 0x000fea0003800200 */
.L_x_11562:
[----:B------:R-:W1:Y:S02]  /*0840*/  LDCU UR5, c[0x0][0x384] ;  /* 0x00007080ff0577ac */ /* 0x000e640008000800 */
[----:B-1----:R-:W-:-:S13]  /*0850*/  ISETP.GE.AND P0, PT, R104, UR5, PT ;  /* 0x0000000568007c0c */ /* 0x002fda000bf06270 */
[----:B------:R-:W-:Y:S05]  /*0860*/  @P0 EXIT ;  /* 0x000000000000094d */ /* 0x000fea0003800000 */
[----:B------:R-:W1:Y:S01]  /*0870*/  LDCU UR5, c[0x0][0x360] ;  /* 0x00006c00ff0577ac */ /* 0x000e620008000800 */
[C---:B0-----:R-:W-:Y:S01]  /*0880*/  IMAD.HI.U32 R5, R134.reuse, -0x2daee0ad, RZ ;  /* 0xd2511f5386057827 */ /* 0x041fe200078e00ff */
        /* <DEDUP_REMOVED lines=22> */
[----:B------:R-:W-:Y:S01]  /*09f0*/  IMAD.HI.U32 R7, R6, -0x2daee0ad, RZ ;  /* 0xd2511f5306077827 */ /* 0x000fe200078e00ff */
[----:B------:R-:W-:-:S03]  /*0a00*/  IADD3 R73, PT, PT, R2, -0x255992d5, RZ ;  /* 0xdaa66d2b02497810 */ /* 0x000fc60007ffe0ff */
        /* <DEDUP_REMOVED lines=26> */
[----:B------:R-:W-:Y:S01]  /*0bb0*/  IMAD.MOV R72, RZ, RZ, -R0 ;  /* 0x000000ffff487224 */ /* 0x000fe200078e0a00 */
[----:B------:R-:W-:Y:S01]  /*0bc0*/  LOP3.LUT R4, R84, R7, R4, 0x96, !PT ;  /* 0x0000000754047212 */ /* 0x000fe200078e9604 */
[----:B------:R-:W-:Y:S02]  /*0bd0*/  IMAD R7, R6, -0x2daee0ad, RZ ;  /* 0xd2511f5306077824 */ /* 0x000fe400078e02ff */
[----:B------:R-:W-:Y:S02]  /*0be0*/  IMAD R5, R5, -0x326172a9, RZ ;  /* 0xcd9e8d5705057824 */ /* 0x000fe400078e02ff */
        /* <DEDUP_REMOVED lines=12> */
[C---:B------:R-:W-:Y:S01]  /*0cb0*/  IMAD.HI.U32 R5, R0.reuse, -0x2daee0ad, RZ ;  /* 0xd2511f5300057827 */ /* 0x040fe200078e00ff */
        /* <DEDUP_REMOVED lines=16> */
.L_x_11976:
[----:B------:R-:W1:Y:S08]  /*0dc0*/  LDC.64 R128, c[0x0][0x3f0] ;  /* 0x0000fc00ff807b82 */ /* 0x000e700000000a00 */
[----:B------:R-:W2:Y:S08]  /*0dd0*/  LDC.64 R130, c[0x0][0x3f8] ;  /* 0x0000fe00ff827b82 */ /* 0x000eb00000000a00 */
[----:B------:R-:W3:Y:S01]  /*0de0*/  LDC R119, c[0x0][0x388] ;  /* 0x0000e200ff777b82 */ /* 0x000ee20000000800 */
[----:B-1----:R-:W-:-:S05]  /*0df0*/  IMAD.WIDE R128, R104, 0x4, R128 ;  /* 0x0000000468807825 */ /* 0x002fca00078e0280 */
[----:B------:R-:W4:Y:S01]  /*0e00*/  LDG.E R0, desc[UR8][R128.64] ;  /* 0x0000000880007981 */ /* 0x000f22000c1e1900 */
[----:B--2---:R-:W-:-:S05]  /*0e10*/  IMAD.WIDE R130, R104, 0x4, R130 ;  /* 0x0000000468827825 */ /* 0x004fca00078e0282 */
[----:B-----5:R1:W5:Y:S01]  /*0e20*/  LDG.E R117, desc[UR8][R130.64] ;  /* 0x0000000882757981 */ /* 0x020362000c1e1900 */
[----:B------:R-:W-:Y:S01]  /*0e30*/  ISETP.GE.U32.AND P1, PT, R105, 0x100, PT ;  /* 0x000001006900780c */ /* 0x000fe20003f26070 */
[----:B------:R-:W-:Y:S01]  /*0e40*/  BSSY.RECONVERGENT B0, `(.L_x_11565) ;  /* 0x00006a1000007945 */ /* 0x000fe20003800200 */
[----:B------:R-:W2:Y:S01]  /*0e50*/  S2R R120, SR_TID.X ;  /* 0x0000000000787919 */ /* 0x000ea20000002100 */
[----:B----4-:R-:W-:-:S13]  /*0e60*/  ISETP.GE.AND P0, PT, R0, 0x1, PT ;  /* 0x000000010000780c */ /* 0x010fda0003f06270 */
[----:B------:R-:W-:-:S04]  /*0e70*/  @P0 VIADD R122, R0, 0xffffffff ;  /* 0xffffffff007a0836 */ /* 0x000fc80000000000 */
[-C--:B---3--:R-:W-:Y:S02]  /*0e80*/  @P0 IMAD R121, R122, R119.reuse, RZ ;  /* 0x000000777a790224 */ /* 0x088fe400078e02ff */
[----:B------:R-:W-:-:S03]  /*0e90*/  IMAD R122, R104, R119, RZ ;  /* 0x00000077687a7224 */ /* 0x000fc600078e02ff */
[----:B------:R-:W-:Y:S02]  /*0ea0*/  @P0 SHF.R.S32.HI R132, RZ, 0x1f, R121 ;  /* 0x0000001fff840819 */ /* 0x000fe40000011479 */
[----:B------:R-:W-:Y:S02]  /*0eb0*/  SHF.R.S32.HI R129, RZ, 0x1f, R122 ;  /* 0x0000001fff817819 */ /* 0x000fe4000001147a */
[----:B------:R-:W-:Y:S01]  /*0ec0*/  @P0 LEA.HI R133, R132, R121, RZ, 0x3 ;  /* 0x0000007984850211 */ /* 0x000fe200078f18ff */
[----:B------:R-:W-:Y:S01]  /*0ed0*/  HFMA2 R121, -RZ, RZ, 0, 0 ;  /* 0x00000000ff797431 */ /* 0x000fe200000001ff */
[----:B------:R-:W-:Y:S02]  /*0ee0*/  LEA.HI R129, R129, R122, RZ, 0x3 ;  /* 0x0000007a81817211 */ /* 0x000fe400078f18ff */
[-C--:B--2---:R-:W-:Y:S02]  /*0ef0*/  @P0 LEA.HI.SX32 R121, R133, R120.reuse, 0x1d ;  /* 0x0000007885790211 */ /* 0x084fe400078feaff */
[----:B------:R-:W-:Y:S01]  /*0f00*/  LEA.HI.SX32 R122, R129, R120, 0x1d ;  /* 0x00000078817a7211 */ /* 0x000fe200078feaff */
[----:B-1----:R-:W-:Y:S06]  /*0f10*/  @!P1 BRA `(.L_x_11566) ;  /* 0x00000068004c9947 */ /* 0x002fec0003800000 */
[----:B------:R-:W-:-:S04]  /*0f20*/  UISETP.NE.U32.AND UP0, UPT, UR10, URZ, UPT ;  /* 0x000000ff0a00728c */ /* 0x000fc8000bf05070 */
[----:B------:R-:W-:Y:S01]  /*0f30*/  UISETP.NE.AND.EX UP0, UPT, UR11, URZ, UPT, UP0 ;  /* 0x000000ff0b00728c */ /* 0x000fe2000bf05300 */
[----:B------:R-:W-:Y:S10]  /*0f40*/  @!P0 BRA `(.L_x_11567) ;  /* 0x00000000000c8947 */ /* 0x000ff40003800000 */
[----:B------:R-:W1:Y:S02]  /*0f50*/  LDC.64 R4, c[0x0][0x390] ;  /* 0x0000e400ff047b82 */ /* 0x000e640000000a00 */
[----:B-1----:R-:W-:-:S06]  /*0f60*/  IMAD.WIDE.U32 R4, R121, 0x10, R4 ;  /* 0x0000001079047825 */ /* 0x002fcc00078e0004 */
[----:B0-----:R-:W5:Y:S02]  /*0f70*/  LDG.E.128 R4, desc[UR8][R4.64] ;  /* 0x0000000804047981 */ /* 0x001f64000c1e1d00 */
.L_x_11567:
[----:B------:R-:W-:Y:S05]  /*0f80*/  BRA.U !UP0, `(.L_x_11568) ;  /* 0x0000003508247547 */ /* 0x000fea000b800000 */
[----:B------:R-:W1:Y:S02]  /*0f90*/  LDC.64 R128, c[0x0][0x3a0] ;  /* 0x0000e800ff807b82 */ /* 0x000e640000000a00 */
[----:B-1----:R-:W-:-:S05]  /*0fa0*/  IMAD.WIDE.U32 R128, R122, 0x20, R128 ;  /* 0x000000207a807825 */ /* 0x002fca00078e0080 */
[----:B------:R1:W5:Y:S04]  /*0fb0*/  LDG.E.128 R84, desc[UR8][R128.64] ;  /* 0x0000000880547981 */ /* 0x000368000c1e1d00 */
[----:B------:R1:W5:Y:S01]  /*0fc0*/  LDG.E.128 R100, desc[UR8][R128.64+0x10] ;  /* 0x0000100880647981 */ /* 0x000362000c1e1d00 */
[----:B------:R-:W-:-:S13]  /*0fd0*/  ISETP.GT.AND P2, PT, R0, RZ, PT ;  /* 0x000000ff0000720c */ /* 0x000fda0003f44270 */
[----:B------:R-:W-:Y:S02]  /*0fe0*/  @!P2 IMAD.MOV.U32 R130, RZ, RZ, R127 ;  /* 0x000000ffff82a224 */ /* 0x000fe400078e007f */
[----:B------:R-:W-:Y:S01]  /*0ff0*/  @!P2 IMAD.MOV.U32 R136, RZ, RZ, R118 ;  /* 0x000000ffff88a224 */ /* 0x000fe200078e0076 */
[----:B-1----:R-:W-:Y:S06]  /*1000*/  @!P2 BRA `(.L_x_11569) ;  /* 0x000000040094a947 */ /* 0x002fec0003800000 */
        /* <DEDUP_REMOVED lines=16> */
.L_x_11572:
        /* <DEDUP_REMOVED lines=13> */
.L_x_11574:
[----:B0-----:R-:W-:Y:S05]  /*11e0*/  BSYNC.RECONVERGENT B2 ;  /* 0x0000000000027941 */ /* 0x001fea0003800200 */
.L_x_11573:
        /* <DEDUP_REMOVED lines=50> */
[----:B------:R-:W-:Y:S01]  /*1510*/  LOP3.LUT R128, R123, R130, R125, 0x96, !PT ;  /* 0x000000827b807212 */ /* 0x000fe200078e967d */
[----:B------:R-:W-:Y:S01]  /*1520*/  IMAD.WIDE.U32 R126, R126, -0x326172a9, RZ ;  /* 0xcd9e8d577e7e7825 */ /* 0x000fe200078e00ff */
[----:B------:R-:W-:-:S03]  /*1530*/  IADD3 R125, PT, PT, R3, -0x695add53, RZ ;  /* 0x96a522ad037d7810 */ /* 0x000fc60007ffe0ff */
[----:B------:R-:W-:Y:S02]  /*1540*/  HFMA2 R130, -RZ, RZ, 0, 0 ;  /* 0x00000000ff827431 */ /* 0x000fe400000001ff */
[----:B------:R-:W-:Y:S02]  /*1550*/  VIADD R123, R2, 0x8ff34781 ;  /* 0x8ff34781027b7836 */ /* 0x000fe40000000000 */
[----:B------:R-:W-:-:S03]  /*1560*/  IMAD.WIDE.U32 R128, R128, -0x2daee0ad, RZ ;  /* 0xd2511f5380807825 */ /* 0x000fc600078e00ff */
[----:B------:R-:W-:Y:S01]  /*1570*/  LOP3.LUT R124, R123, R124, R127, 0x96, !PT ;  /* 0x0000007c7b7c7212 */ /* 0x000fe200078e967f */
[----:B------:R-:W-:Y:S01]  /*1580*/  IMAD.MOV.U32 R136, RZ, RZ, R128 ;  /* 0x000000ffff887224 */ /* 0x000fe200078e0080 */
[----:B------:R-:W-:Y:S01]  /*1590*/  LOP3.LUT R125, R125, R132, R129, 0x96, !PT ;  /* 0x000000847d7d7212 */ /* 0x000fe200078e9681 */
[----:B------:R-:W-:-:S07]  /*15a0*/  IMAD.MOV.U32 R123, RZ, RZ, R118 ;  /* 0x000000ffff7b7224 */ /* 0x000fce00078e0076 */
.L_x_11571:
[----:B0-----:R-:W-:Y:S05]  /*15b0*/  BSYNC.RECONVERGENT B1 ;  /* 0x0000000000017941 */ /* 0x001fea0003800200 */
.L_x_11570:
        /* <DEDUP_REMOVED lines=9> */
[----:B------:R-:W-:-:S07]  /*1650*/  FADD.FTZ R84, R84, R127 ;  /* 0x0000007f54547221 */ /* 0x000fce0000010000 */
.L_x_11569:
        /* <DEDUP_REMOVED lines=19> */
.L_x_11578:
        /* <DEDUP_REMOVED lines=13> */
.L_x_11580:
[----:B0-----:R-:W-:Y:S05]  /*1860*/  BSYNC.RECONVERGENT B2 ;  /* 0x0000000000027941 */ /* 0x001fea0003800200 */
.L_x_11579:
        /* <DEDUP_REMOVED lines=55> */
[----:B------:R-:W-:Y:S02]  /*1be0*/  VIADD R125, R2, 0x8ff34781 ;  /* 0x8ff34781027d7836 */ /* 0x000fe40000000000 */
[----:B------:R-:W-:-:S03]  /*1bf0*/  IMAD.WIDE.U32 R128, R128, -0x2daee0ad, RZ ;  /* 0xd2511f5380807825 */ /* 0x000fc600078e00ff */
[----:B------:R-:W-:Y:S02]  /*1c00*/  LOP3.LUT R124, R125, R124, R127, 0x96, !PT ;  /* 0x0000007c7d7c7212 */ /* 0x000fe400078e967f */
[----:B------:R-:W-:Y:S02]  /*1c10*/  LOP3.LUT R125, R131, R132, R129, 0x96, !PT ;  /* 0x00000084837d7212 */ /* 0x000fe400078e9681 */
[----:B------:R-:W-:-:S07]  /*1c20*/  MOV R137, R128 ;  /* 0x0000008000897202 */ /* 0x000fce0000000f00 */
.L_x_11577:
[----:B0-----:R-:W-:Y:S05]  /*1c30*/  BSYNC.RECONVERGENT B1 ;  /* 0x0000000000017941 */ /* 0x001fea0003800200 */
.L_x_11576:
        /* <DEDUP_REMOVED lines=11> */
.L_x_11575:
[----:B------:R-:W-:Y:S01]  /*1cf0*/  @!P2 IMAD.MOV.U32 R127, RZ, RZ, R118 ;  /* 0x000000ffff7fa224 */ /* 0x000fe200078e0076 */
        /* <DEDUP_REMOVED lines=18> */
.L_x_11584:
        /* <DEDUP_REMOVED lines=13> */
.L_x_11586:
[----:B0-----:R-:W-:Y:S05]  /*1ef0*/  BSYNC.RECONVERGENT B2 ;  /* 0x0000000000027941 */ /* 0x001fea0003800200 */
.L_x_11585:
        /* <DEDUP_REMOVED lines=57> */
[----:B------:R-:W-:Y:S01]  /*2290*/  IMAD.MOV.U32 R127, RZ, RZ, RZ ;  /* 0x000000ffff7f7224 */ /* 0x000fe200078e00ff */
[----:B------:R-:W-:Y:S02]  /*22a0*/  LOP3.LUT R125, R111, R132, R129, 0x96, !PT ;  /* 0x000000846f7d7212 */ /* 0x000fe400078e9681 */
[----:B------:R-:W-:-:S07]  /*22b0*/  MOV R111, R137 ;  /* 0x00000089006f7202 */ /* 0x000fce0000000f00 */
.L_x_11583:
[----:B0-----:R-:W-:Y:S05]  /*22c0*/  BSYNC.RECONVERGENT B1 ;  /* 0x0000000000017941 */ /* 0x001fea0003800200 */
.L_x_11582:
        /* <DEDUP_REMOVED lines=10> */
.L_x_11581:
        /* <DEDUP_REMOVED lines=19> */
.L_x_11590:
        /* <DEDUP_REMOVED lines=13> */
.L_x_11592:
[----:B0-----:R-:W-:Y:S05]  /*2570*/  BSYNC.RECONVERGENT B2 ;  /* 0x0000000000027941 */ /* 0x001fea0003800200 */
.L_x_11591:
        /* <DEDUP_REMOVED lines=60> */
.L_x_11589:
[----:B0-----:R-:W-:Y:S05]  /*2940*/  BSYNC.RECONVERGENT B1 ;  /* 0x0000000000017941 */ /* 0x001fea0003800200 */
.L_x_11588:
        /* <DEDUP_REMOVED lines=11> */
.L_x_11587:
        /* <DEDUP_REMOVED lines=19> */
.L_x_11596:
        /* <DEDUP_REMOVED lines=13> */
.L_x_11598:
[----:B0-----:R-:W-:Y:S05]  /*2c00*/  BSYNC.RECONVERGENT B2 ;  /* 0x0000000000027941 */ /* 0x001fea0003800200 */
.L_x_11597:
        /* <DEDUP_REMOVED lines=58> */
[----:B------:R-:W-:Y:S01]  /*2fb0*/  LOP3.LUT R125, R113, R132, R129, 0x96, !PT ;  /* 0x00000084717d7212 */ /* 0x000fe200078e9681 */
[----:B------:R-:W-:-:S07]  /*2fc0*/  IMAD.MOV.U32 R113, RZ, RZ, R137 ;  /* 0x000000ffff717224 */ /* 0x000fce00078e0089 */
.L_x_11595:
[----:B0-----:R-:W-:Y:S05]  /*2fd0*/  BSYNC.RECONVERGENT B1 ;  /* 0x0000000000017941 */ /* 0x001fea0003800200 */
.L_x_11594:
        /* <DEDUP_REMOVED lines=10> */
.L_x_11593:
        /* <DEDUP_REMOVED lines=19> */
.L_x_11602:
        /* <DEDUP_REMOVED lines=13> */
.L_x_11604:
[----:B0-----:R-:W-:Y:S05]  /*3280*/  BSYNC.RECONVERGENT B2 ;  /* 0x0000000000027941 */ /* 0x001fea0003800200 */
.L_x_11603:
        /* <DEDUP_REMOVED lines=52> */
[----:B------:R-:W-:-:S05]  /*35d0*/  VIADD R127, R2, 0xf1bbcdc8 ;  /* 0xf1bbcdc8027f7836 */ /* 0x000fca0000000000 */
[----:B------:R-:W-:Y:S01]  /*35e0*/  LOP3.LUT R128, R127, R130, R125, 0x96, !PT ;  /* 0x000000827f807212 */ /* 0x000fe200078e967d */
[----:B------:R-:W-:Y:S01]  /*35f0*/  IMAD.WIDE.U32 R126, R129, -0x326172a9, RZ ;  /* 0xcd9e8d57817e7825 */ /* 0x000fe200078e00ff */
[----:B------:R-:W-:-:S03]  /*3600*/  IADD3 R125, PT, PT, R2, -0x700cb87f, RZ ;  /* 0x8ff34781027d7810 */ /* 0x000fc60007ffe0ff */
[----:B------:R-:W-:Y:S01]  /*3610*/  IMAD.WIDE.U32 R128, R128, -0x2daee0ad, RZ ;  /* 0xd2511f5380807825 */ /* 0x000fe200078e00ff */
[----:B------:R-:W-:-:S03]  /*3620*/  LOP3.LUT R124, R125, R124, R127, 0x96, !PT ;  /* 0x0000007c7d7c7212 */ /* 0x000fc600078e967f */
[----:B------:R-:W-:Y:S01]  /*3630*/  IMAD.MOV.U32 R137, RZ, RZ, R128 ;  /* 0x000000ffff897224 */ /* 0x000fe200078e0080 */
[----:B------:R-:W-:-:S07]  /*3640*/  LOP3.LUT R125, R131, R132, R129, 0x96, !PT ;  /* 0x00000084837d7212 */ /* 0x000fce00078e9681 */
.L_x_11601:
[----:B0-----:R-:W-:Y:S05]  /*3650*/  BSYNC.RECONVERGENT B1 ;  /* 0x0000000000017941 */ /* 0x001fea0003800200 */
.L_x_11600:
        /* <DEDUP_REMOVED lines=11> */
.L_x_11599:
        /* <DEDUP_REMOVED lines=19> */
.L_x_11608:
        /* <DEDUP_REMOVED lines=13> */
.L_x_11610:
[----:B0-----:R-:W-:Y:S05]  /*3910*/  BSYNC.RECONVERGENT B2 ;  /* 0x0000000000027941 */ /* 0x001fea0003800200 */
.L_x_11609:
        /* <DEDUP_REMOVED lines=53> */
[----:B------:R-:W-:Y:S01]  /*3c70*/  IMAD.WIDE.U32 R128, R115, -0x2daee0ad, RZ ;  /* 0xd2511f5373807825 */ /* 0x000fe200078e00ff */
[----:B------:R-:W-:Y:S02]  /*3c80*/  IADD3 R115, PT, PT, R3, -0x695add53, RZ ;  /* 0x96a522ad03737810 */ /* 0x000fe40007ffe0ff */
[----:B------:R-:W-:Y:S01]  /*3c90*/  LOP3.LUT R124, R125, R124, R127, 0x96, !PT ;  /* 0x0000007c7d7c7212 */ /* 0x000fe200078e967f */
[----:B------:R-:W-:Y:S01]  /*3ca0*/  IMAD.MOV.U32 R136, RZ, RZ, R128 ;  /* 0x000000ffff887224 */ /* 0x000fe200078e0080 */
[----:B------:R-:W-:Y:S01]  /*3cb0*/  LOP3.LUT R125, R115, R132, R129, 0x96, !PT ;  /* 0x00000084737d7212 */ /* 0x000fe200078e9681 */
[----:B------:R-:W-:Y:S02]  /*3cc0*/  HFMA2 R129, -RZ, RZ, 0, 0 ;  /* 0x00000000ff817431 */ /* 0x000fe400000001ff */
[----:B------:R-:W-:-:S07]  /*3cd0*/  IMAD.MOV.U32 R115, RZ, RZ, R137 ;  /* 0x000000ffff737224 */ /* 0x000fce00078e0089 */
.L_x_11607:
[----:B0-----:R-:W-:Y:S05]  /*3ce0*/  BSYNC.RECONVERGENT B1 ;  /* 0x0000000000017941 */ /* 0x001fea0003800200 */
.L_x_11606:
        /* <DEDUP_REMOVED lines=10> */
.L_x_11605:
        /* <DEDUP_REMOVED lines=19> */
.L_x_11614:
        /* <DEDUP_REMOVED lines=13> */
.L_x_11616:
[----:B0-----:R-:W-:Y:S05]  /*3f90*/  BSYNC.RECONVERGENT B2 ;  /* 0x0000000000027941 */ /* 0x001fea0003800200 */
.L_x_11615:
[----:B------:R-:W-:Y:S01]  /*3fa0*/  IMAD.WIDE.U32 R126, R135, -0x326172a9, RZ ;  /* 0xcd9e8d57877e7825 */ /* 0x000fe200078e00ff */
[----:B------:R-:W-:Y:S02]  /*3fb0*/  LOP3.LUT R130, R109, R125, R3, 0x96, !PT ;  /* 0x0000007d6d827212 */ /* 0x000fe400078e9603 */
[----:B------:R-:W-:Y:S02]  /*3fc0*/  IADD3 R125, PT, PT, R2, -0x61c88647, RZ ;  /* 0x9e3779b9027d7810 */ /* 0x000fe40007ffe0ff */
[----:B------:R-:W-:Y:S01]  /*3fd0*/  LOP3.LUT R128, R107, R127, R2, 0x96, !PT ;  /* 0x0000007f6b807212 */ /* 0x000fe200078e9602 */
[----:B------:R-:W-:Y:S01]  /*3fe0*/  IMAD.WIDE.U32 R130, R130, -0x326172a9, RZ ;  /* 0xcd9e8d5782827825 */ /* 0x000fe200078e00ff */
[----:B------:R-:W-:-:S03]  /*3ff0*/  MOV R116, R136 ;  /* 0x0000008800747202 */ /* 0x000fc60000000f00 */
        /* <DEDUP_REMOVED lines=50> */
[----:B------:R-:W-:Y:S01]  /*4320*/  LOP3.LUT R124, R125, R124, R127, 0x96, !PT ;  /* 0x0000007c7d7c7212 */ /* 0x000fe200078e967f */
[----:B------:R-:W-:Y:S01]  /*4330*/  IMAD.MOV.U32 R127, RZ, RZ, RZ ;  /* 0x000000ffff7f7224 */ /* 0x000fe200078e00ff */
[----:B------:R-:W-:-:S07]  /*4340*/  LOP3.LUT R125, R131, R132, R129, 0x96, !PT ;  /* 0x00000084837d7212 */ /* 0x000fce00078e9681 */
.L_x_11613:
[----:B0-----:R-:W-:Y:S05]  /*4350*/  BSYNC.RECONVERGENT B1 ;  /* 0x0000000000017941 */ /* 0x001fea0003800200 */
.L_x_11612:
        /* <DEDUP_REMOVED lines=12> */
.L_x_11568:
        /* <DEDUP_REMOVED lines=20> */
.L_x_11620:
        /* <DEDUP_REMOVED lines=13> */
.L_x_11622:
[----:B0-----:R-:W-:Y:S05]  /*4630*/  BSYNC.RECONVERGENT B2 ;  /* 0x0000000000027941 */ /* 0x001fea0003800200 */
.L_x_11621:
        /* <DEDUP_REMOVED lines=44> */
[----:B------:R-:W-:Y:S01]  /*4900*/  HFMA2 R86, -RZ, RZ, 0, 0 ;  /* 0x00000000ff567431 */ /* 0x000fe200000001ff */
        /* <DEDUP_REMOVED lines=13> */
[----:B------:R-:W-:-:S07]  /*49e0*/  LOP3.LUT R124, R85, R124, R127, 0x96, !PT ;  /* 0x0000007c557c7212 */ /* 0x000fce00078e967f */
.L_x_11619:
[----:B0-----:R-:W-:Y:S05]  /*49f0*/  BSYNC.RECONVERGENT B1 ;  /* 0x0000000000017941 */ /* 0x001fea0003800200 */
.L_x_11618:
        /* <DEDUP_REMOVED lines=9> */
.L_x_11617:
        /* <DEDUP_REMOVED lines=16> */
.L_x_11626:
        /* <DEDUP_REMOVED lines=13> */
.L_x_11628:
[----:B0-----:R-:W-:Y:S05]  /*4c60*/  BSYNC.RECONVERGENT B2 ;  /* 0x0000000000027941 */ /* 0x001fea0003800200 */
.L_x_11627:
        /* <DEDUP_REMOVED lines=57> */
[----:B------:R-:W-:Y:S01]  /*5000*/  IMAD.MOV.U32 R128, RZ, RZ, R102 ;  /* 0x000000ffff807224 */ /* 0x000fe200078e0066 */
[----:B------:R-:W-:Y:S01]  /*5010*/  LOP3.LUT R125, R125, R86, R103, 0x96, !PT ;  /* 0x000000567d7d7212 */ /* 0x000fe200078e9667 */
[----:B------:R-:W-:-:S07]  /*5020*/  IMAD.MOV.U32 R87, RZ, RZ, RZ ;  /* 0x000000ffff577224 */ /* 0x000fce00078e00ff */
.L_x_11625:
[----:B0-----:R-:W-:Y:S05]  /*5030*/  BSYNC.RECONVERGENT B1 ;  /* 0x0000000000017941 */ /* 0x001fea0003800200 */
.L_x_11624:
        /* <DEDUP_REMOVED lines=10> */
.L_x_11623:
        /* <DEDUP_REMOVED lines=16> */
.L_x_11632:
        /* <DEDUP_REMOVED lines=13> */
.L_x_11634:
[----:B0-----:R-:W-:Y:S05]  /*52b0*/  BSYNC.RECONVERGENT B2 ;  /* 0x0000000000027941 */ /* 0x001fea0003800200 */
.L_x_11633:
        /* <DEDUP_REMOVED lines=58> */
[----:B------:R-:W-:Y:S01]  /*5660*/  IMAD.MOV.U32 R86, RZ, RZ, R128 ;  /* 0x000000ffff567224 */ /* 0x000fe200078e0080 */
[----:B------:R-:W-:-:S07]  /*5670*/  MOV R128, R102 ;  /* 0x0000006600807202 */ /* 0x000fce0000000f00 */
.L_x_11631:
[----:B0-----:R-:W-:Y:S05]  /*5680*/  BSYNC.RECONVERGENT B1 ;  /* 0x0000000000017941 */ /* 0x001fea0003800200 */
.L_x_11630:
        /* <DEDUP_REMOVED lines=9> */
.L_x_11629:
        /* <DEDUP_REMOVED lines=16> */
.L_x_11638:
        /* <DEDUP_REMOVED lines=13> */
.L_x_11640:
[----:B0-----:R-:W-:Y:S05]  /*58f0*/  BSYNC.RECONVERGENT B2 ;  /* 0x0000000000027941 */ /* 0x001fea0003800200 */
.L_x_11639:
        /* <DEDUP_REMOVED lines=59> */
[----:B------:R-:W-:-:S07]  /*5cb0*/  IMAD.MOV.U32 R128, RZ, RZ, R130 ;  /* 0x000000ffff807224 */ /* 0x000fce00078e0082 */
.L_x_11637:
[----:B0-----:R-:W-:Y:S05]  /*5cc0*/  BSYNC.RECONVERGENT B1 ;  /* 0x0000000000017941 */ /* 0x001fea0003800200 */
.L_x_11636:
        /* <DEDUP_REMOVED lines=10> */
.L_x_11635:
        /* <DEDUP_REMOVED lines=16> */
.L_x_11644:
        /* <DEDUP_REMOVED lines=13> */
.L_x_11646:
[----:B0-----:R-:W-:Y:S05]  /*5f40*/  BSYNC.RECONVERGENT B2 ;  /* 0x0000000000027941 */ /* 0x001fea0003800200 */
.L_x_11645:
        /* <DEDUP_REMOVED lines=60> */
.L_x_11643:
[----:B0-----:R-:W-:Y:S05]  /*6310*/  BSYNC.RECONVERGENT B1 ;  /* 0x0000000000017941 */ /* 0x001fea0003800200 */
.L_x_11642:
        /* <DEDUP_REMOVED lines=9> */
.L_x_11641:
        /* <DEDUP_REMOVED lines=16> */
.L_x_11650:
        /* <DEDUP_REMOVED lines=13> */
.L_x_11652:
[----:B0-----:R-:W-:Y:S05]  /*6580*/  BSYNC.RECONVERGENT B2 ;  /* 0x0000000000027941 */ /* 0x001fea0003800200 */
.L_x_11651:
        /* <DEDUP_REMOVED lines=54> */
[----:B------:R-:W-:Y:S02]  /*68f0*/  IMAD.MOV.U32 R103, RZ, RZ, RZ ;  /* 0x000000ffff677224 */ /* 0x000fe400078e00ff */
[----:B------:R-:W-:Y:S01]  /*6900*/  IMAD.WIDE.U32 R130, R130, -0x2daee0ad, RZ ;  /* 0xd2511f5382827825 */ /* 0x000fe200078e00ff */
[----:B------:R-:W-:-:S03]  /*6910*/  LOP3.LUT R124, R101, R124, R127, 0x96, !PT ;  /* 0x0000007c657c7212 */ /* 0x000fc600078e967f */
[----:B------:R-:W-:Y:S01]  /*6920*/  IMAD.MOV.U32 R101, RZ, RZ, R128 ;  /* 0x000000ffff657224 */ /* 0x000fe200078e0080 */
[----:B------:R-:W-:Y:S02]  /*6930*/  LOP3.LUT R125, R125, R102, R131, 0x96, !PT ;  /* 0x000000667d7d7212 */ /* 0x000fe400078e9683 */
[----:B------:R-:W-:-:S07]  /*6940*/  MOV R128, R130 ;  /* 0x0000008200807202 */ /* 0x000fce0000000f00 */
.L_x_11649:
[----:B0-----:R-:W-:Y:S05]  /*6950*/  BSYNC.RECONVERGENT B1 ;  /* 0x0000000000017941 */ /* 0x001fea0003800200 */
.L_x_11648:
        /* <DEDUP_REMOVED lines=10> */
.L_x_11647:
        /* <DEDUP_REMOVED lines=16> */
.L_x_11656:
        /* <DEDUP_REMOVED lines=13> */
.L_x_11658:
[----:B0-----:R-:W-:Y:S05]  /*6bd0*/  BSYNC.RECONVERGENT B2 ;  /* 0x0000000000027941 */ /* 0x001fea0003800200 */
.L_x_11657:
        /* <DEDUP_REMOVED lines=58> */
[----:B------:R-:W-:Y:S02]  /*6f80*/  IMAD.MOV.U32 R102, RZ, RZ, R128 ;  /* 0x000000ffff667224 */ /* 0x000fe400078e0080 */
[----:B------:R-:W-:-:S07]  /*6f90*/  IMAD.MOV.U32 R128, RZ, RZ, R130 ;  /* 0x000000ffff807224 */ /* 0x000fce00078e0082 */
.L_x_11655:
[----:B0-----:R-:W-:Y:S05]  /*6fa0*/  BSYNC.RECONVERGENT B1 ;  /* 0x0000000000017941 */ /* 0x001fea0003800200 */
.L_x_11654:
        /* <DEDUP_REMOVED lines=9> */
.L_x_11653:
        /* <DEDUP_REMOVED lines=16> */
.L_x_11661:
        /* <DEDUP_REMOVED lines=13> */
.L_x_11663:
[----:B0-----:R-:W-:Y:S05]  /*7210*/  BSYNC.RECONVERGENT B2 ;  /* 0x0000000000027941 */ /* 0x001fea0003800200 */
.L_x_11662:
        /* <DEDUP_REMOVED lines=56> */
[----:B------:R-:W-:-:S03]  /*75a0*/  IMAD.MOV.U32 R127, RZ, RZ, RZ ;  /* 0x000000ffff7f7224 */ /* 0x000fc600078e00ff */
[----:B------:R-:W-:Y:S02]  /*75b0*/  LOP3.LUT R125, R103, R136, R131, 0x96, !PT ;  /* 0x00000088677d7212 */ /* 0x000fe400078e9683 */
[----:B------:R-:W-:Y:S01]  /*75c0*/  MOV R103, R128 ;  /* 0x0000008000677202 */ /* 0x000fe20000000f00 */
[----:B------:R-:W-:-:S07]  /*75d0*/  IMAD.MOV.U32 R128, RZ, RZ, R130 ;  /* 0x000000ffff807224 */ /* 0x000fce00078e0082 */
.L_x_11660:
[----:B0-----:R-:W-:Y:S05]  /*75e0*/  BSYNC.RECONVERGENT B1 ;  /* 0x0000000000017941 */ /* 0x001fea0003800200 */
.L_x_11659:
        /* <DEDUP_REMOVED lines=10> */
.L_x_11611:
[----:B------:R-:W1:Y:S01]  /*7690*/  LDC.64 R130, c[0x0][0x3a8] ;  /* 0x0000ea00ff827b82 */ /* 0x000e620000000a00 */
[----:B------:R-:W-:Y:S02]  /*76a0*/  IMAD.MOV.U32 R118, RZ, RZ, R128 ;  /* 0x000000ffff767224 */ /* 0x000fe400078e0080 */
[----:B-1----:R-:W-:-:S05]  /*76b0*/  IMAD.WIDE.U32 R130, R122, 0x20, R130 ;  /* 0x000000207a827825 */ /* 0x002fca00078e0082 */
[----:B-----5:R1:W-:Y:S04]  /*76c0*/  STG.E.128 desc[UR8][R130.64], R84 ;  /* 0x0000005482007986 */ /* 0x0203e8000c101d08 */
[----:B------:R1:W-:Y:S01]  /*76d0*/  STG.E.128 desc[UR8][R130.64+0x10], R100 ;  /* 0x0000106482007986 */ /* 0x0003e2000c101d08 */
[----:B------:R-:W-:Y:S05]  /*76e0*/  @!P0 BRA `(.L_x_11664) ;  /* 0x0000000000508947 */ /* 0x000fea0003800000 */
[----:B------:R-:W-:Y:S01]  /*76f0*/  SHF.L.U32 R129, R115, 0x10, RZ ;  /* 0x0000001073817819 */ /* 0x000fe200000006ff */
[----:B------:R-:W2:Y:S01]  /*7700*/  LDC.64 R136, c[0x0][0x3b0] ;  /* 0x0000ec00ff887b82 */ /* 0x000ea20000000a00 */
[----:B------:R-:W-:Y:S02]  /*7710*/  LOP3.LUT R128, R116, 0xffff, RZ, 0xc0, !PT ;  /* 0x0000ffff74807812 */ /* 0x000fe400078ec0ff */
[----:B-1----:R-:W-:Y:S02]  /*7720*/  LOP3.LUT R131, R129, 0xff0000, RZ, 0xc0, !PT ;  /* 0x00ff000081837812 */ /* 0x002fe400078ec0ff */
        /* <DEDUP_REMOVED lines=13> */
[----:B--2---:R-:W-:Y:S01]  /*7800*/  IMAD.WIDE.U32 R128, R121, 0x8, R136 ;  /* 0x0000000879807825 */ /* 0x004fe200078e0088 */
[----:B------:R-:W-:-:S05]  /*7810*/  LOP3.LUT R130, R130, 0xff, R123, 0xf8, !PT ;  /* 0x000000ff82827812 */ /* 0x000fca00078ef87b */
[----:B------:R2:W-:Y:S02]  /*7820*/  STG.E.64 desc[UR8][R128.64], R130 ;  /* 0x0000008280007986 */ /* 0x0005e4000c101b08 */
.L_x_11664:
[----:B------:R-:W-:Y:S02]  /*7830*/  VIADD R122, R122, 0x100 ;  /* 0x000001007a7a7836 */ /* 0x000fe40000000000 */
[----:B------:R-:W-:-:S07]  /*7840*/  VIADD R121, R121, 0x100 ;  /* 0x0000010079797836 */ /* 0x000fce0000000000 */
.L_x_11566:
[----:B0-----:R-:W-:Y:S05]  /*7850*/  BSYNC.RECONVERGENT B0 ;  /* 0x0000000000007941 */ /* 0x001fea0003800200 */
.L_x_11565:
[----:B------:R-:W-:Y:S01]  /*7860*/  ISETP.GE.U32.AND P2, PT, R105, 0x200, PT ;  /* 0x000002006900780c */ /* 0x000fe20003f46070 */
[----:B------:R-:W-:Y:S03]  /*7870*/  BSSY.RECONVERGENT B0, `(.L_x_11665) ;  /* 0x0000696000007945 */ /* 0x000fe60003800200 */
[----:B------:R-:W-:-:S09]  /*7880*/  P2R R136, PR, RZ, 0x4 ;  /* 0x00000004ff887803 */ /* 0x000fd20000000000 */
[----:B------:R-:W-:Y:S05]  /*7890*/  @!P2 BRA `(.L_x_11666) ;  /* 0x00000068004ca947 */ /* 0x000fea0003800000 */
[----:B------:R-:W-:-:S04]  /*78a0*/  UISETP.NE.U32.AND UP0, UPT, UR10, URZ, UPT ;  /* 0x000000ff0a00728c */ /* 0x000fc8000bf05070 */
[----:B------:R-:W-:Y:S01]  /*78b0*/  UISETP.NE.AND.EX UP0, UPT, UR11, URZ, UPT, UP0 ;  /* 0x000000ff0b00728c */ /* 0x000fe2000bf05300 */
[----:B------:R-:W-:Y:S10]  /*78c0*/  @!P0 BRA `(.L_x_11667) ;  /* 0x00000000000c8947 */ /* 0x000ff40003800000 */
[----:B------:R-:W0:Y:S02]  /*78d0*/  LDC.64 R4, c[0x0][0x390] ;  /* 0x0000e400ff047b82 */ /* 0x000e240000000a00 */
[----:B0-----:R-:W-:-:S06]  /*78e0*/  IMAD.WIDE.U32 R4, R121, 0x10, R4 ;  /* 0x0000001079047825 */ /* 0x001fcc00078e0004 */
[----:B------:R-:W5:Y:S02]  /*78f0*/  LDG.E.128 R4, desc[UR8][R4.64] ;  /* 0x0000000804047981 */ /* 0x000f64000c1e1d00 */
.L_x_11667:
[----:B------:R-:W-:Y:S05]  /*7900*/  BRA.U !UP0, `(.L_x_11668) ;  /* 0x0000003508247547 */ /* 0x000fea000b800000 */
[----:B------:R-:W2:Y:S02]  /*7910*/  LDC.64 R80, c[0x0][0x3a0] ;  /* 0x0000e800ff507b82 */ /* 0x000ea40000000a00 */
[----:B--2---:R-:W-:-:S05]  /*7920*/  IMAD.WIDE.U32 R128, R122, 0x20, R80 ;  /* 0x000000207a807825 */ /* 0x004fca00078e0050 */
[----:B------:R0:W5:Y:S04]  /*7930*/  LDG.E.128 R80, desc[UR8][R128.64] ;  /* 0x0000000880507981 */ /* 0x000168000c1e1d00 */
[----:B------:R0:W5:Y:S01]  /*7940*/  LDG.E.128 R96, desc[UR8][R128.64+0x10] ;  /* 0x0000100880607981 */ /* 0x000162000c1e1d00 */
[----:B------:R-:W-:-:S13]  /*7950*/  ISETP.GT.AND P2, PT, R0, RZ, PT ;  /* 0x000000ff0000720c */ /* 0x000fda0003f44270 */
[----:B-1----:R-:W-:Y:S01]  /*7960*/  @!P2 MOV R130, R127 ;  /* 0x0000007f0082a202 */ /* 0x002fe20000000f00 */
        /* <DEDUP_REMOVED lines=18> */
.L_x_11672:
        /* <DEDUP_REMOVED lines=13> */
.L_x_11674:
[----:B------:R-:W-:Y:S05]  /*7b60*/  BSYNC.RECONVERGENT B2 ;  /* 0x0000000000027941 */ /* 0x000fea0003800200 */
.L_x_11673:
        /* <DEDUP_REMOVED lines=60> */
.L_x_11671:
[----:B------:R-:W-:Y:S05]  /*7f30*/  BSYNC.RECONVERGENT B1 ;  /* 0x0000000000017941 */ /* 0x000fea0003800200 */
.L_x_11670:
        /* <DEDUP_REMOVED lines=10> */
.L_x_11669:
        /* <DEDUP_REMOVED lines=19> */
.L_x_11678:
        /* <DEDUP_REMOVED lines=13> */
.L_x_11680:
[----:B------:R-:W-:Y:S05]  /*81e0*/  BSYNC.RECONVERGENT B2 ;  /* 0x0000000000027941 */ /* 0x000fea0003800200 */
.L_x_11679:
        /* <DEDUP_REMOVED lines=60> */
.L_x_11677:
[----:B------:R-:W-:Y:S05]  /*85b0*/  BSYNC.RECONVERGENT B1 ;  /* 0x0000000000017941 */ /* 0x000fea0003800200 */
.L_x_11676:
        /* <DEDUP_REMOVED lines=11> */
.L_x_11675:
        /* <DEDUP_REMOVED lines=19> */
.L_x_11684:
        /* <DEDUP_REMOVED lines=13> */
.L_x_11686:
[----:B------:R-:W-:Y:S05]  /*8870*/  BSYNC.RECONVERGENT B2 ;  /* 0x0000000000027941 */ /* 0x000fea0003800200 */
.L_x_11685:
        /* <DEDUP_REMOVED lines=56> */
[----:B------:R-:W-:Y:S01]  /*8c00*/  HFMA2 R127, -RZ, RZ, 0, 0 ;  /* 0x00000000ff7f7431 */ /* 0x000fe200000001ff */
[----:B------:R-:W-:Y:S01]  /*8c10*/  LOP3.LUT R125, R111, R132, R129, 0x96, !PT ;  /* 0x000000846f7d7212 */ /* 0x000fe200078e9681 */
[----:B------:R-:W-:Y:S02]  /*8c20*/  IMAD.MOV.U32 R137, RZ, RZ, R128 ;  /* 0x000000ffff897224 */ /* 0x000fe400078e0080 */
[----:B------:R-:W-:-:S07]  /*8c30*/  IMAD.MOV.U32 R111, RZ, RZ, R138 ;  /* 0x000000ffff6f7224 */ /* 0x000fce00078e008a */
.L_x_11683:
[----:B------:R-:W-:Y:S05]  /*8c40*/  BSYNC.RECONVERGENT B1 ;  /* 0x0000000000017941 */ /* 0x000fea0003800200 */
.L_x_11682:
        /* <DEDUP_REMOVED lines=10> */
.L_x_11681:
        /* <DEDUP_REMOVED lines=19> */
.L_x_11690:
        /* <DEDUP_REMOVED lines=13> */
.L_x_11692:
[----:B------:R-:W-:Y:S05]  /*8ef0*/  BSYNC.RECONVERGENT B2 ;  /* 0x0000000000027941 */ /* 0x000fea0003800200 */
.L_x_11691:
        /* <DEDUP_REMOVED lines=60> */
.L_x_11689:
[----:B------:R-:W-:Y:S05]  /*92c0*/  BSYNC.RECONVERGENT B1 ;  /* 0x0000000000017941 */ /* 0x000fea0003800200 */
.L_x_11688:
        /* <DEDUP_REMOVED lines=11> */
.L_x_11687:
        /* <DEDUP_REMOVED lines=19> */
.L_x_11696:
        /* <DEDUP_REMOVED lines=13> */
.L_x_11698:
[----:B------:R-:W-:Y:S05]  /*9580*/  BSYNC.RECONVERGENT B2 ;  /* 0x0000000000027941 */ /* 0x000fea0003800200 */
.L_x_11697:
        /* <DEDUP_REMOVED lines=60> */
.L_x_11695:
[----:B------:R-:W-:Y:S05]  /*9950*/  BSYNC.RECONVERGENT B1 ;  /* 0x0000000000017941 */ /* 0x000fea0003800200 */
.L_x_11694:
        /* <DEDUP_REMOVED lines=10> */
.L_x_11693:
        /* <DEDUP_REMOVED lines=15> */
[----:B------:R-:W-:Y:S01]  /*9af0*/  @!P3 IMAD.MOV.U32 R114, RZ, RZ, R125 ;  /* 0x000000ffff72b224 */ /* 0x000fe200078e007d */
[----:B------:R-:W-:Y:S01]  /*9b00*/  @P3 MOV R114, R124 ;  /* 0x0000007c00723202 */ /* 0x000fe20000000f00 */
[----:B------:R-:W-:Y:S01]  /*9b10*/  @P3 IMAD.MOV.U32 R138, RZ, RZ, R137 ;  /* 0x000000ffff8a3224 */ /* 0x000fe200078e0089 */
[----:B------:R-:W-:Y:S06]  /*9b20*/  BRA `(.L_x_11701) ;  /* 0x0000000400287947 */ /* 0x000fec0003800000 */
.L_x_11702:
        /* <DEDUP_REMOVED lines=13> */
.L_x_11704:
[----:B------:R-:W-:Y:S05]  /*9c00*/  BSYNC.RECONVERGENT B2 ;  /* 0x0000000000027941 */ /* 0x000fea0003800200 */
.L_x_11703:
        /* <DEDUP_REMOVED lines=57> */
[----:B------:R-:W-:-:S04]  /*9fa0*/  LOP3.LUT R124, R125, R124, R127, 0x96, !PT ;  /* 0x0000007c7d7c7212 */ /* 0x000fc800078e967f */
[----:B------:R-:W-:Y:S02]  /*9fb0*/  LOP3.LUT R125, R131, R132, R129, 0x96, !PT ;  /* 0x00000084837d7212 */ /* 0x000fe400078e9681 */
[----:B------:R-:W-:-:S07]  /*9fc0*/  MOV R138, R128 ;  /* 0x00000080008a7202 */ /* 0x000fce0000000f00 */
.L_x_11701:
[----:B------:R-:W-:Y:S05]  /*9fd0*/  BSYNC.RECONVERGENT B1 ;  /* 0x0000000000017941 */ /* 0x000fea0003800200 */
.L_x_11700:
        /* <DEDUP_REMOVED lines=11> */
.L_x_11699:
        /* <DEDUP_REMOVED lines=19> */
.L_x_11708:
        /* <DEDUP_REMOVED lines=13> */
.L_x_11710:
[----:B------:R-:W-:Y:S05]  /*a290*/  BSYNC.RECONVERGENT B2 ;  /* 0x0000000000027941 */ /* 0x000fea0003800200 */
.L_x_11709:
        /* <DEDUP_REMOVED lines=59> */
[----:B------:R-:W-:-:S07]  /*a650*/  MOV R115, R138 ;  /* 0x0000008a00737202 */ /* 0x000fce0000000f00 */
.L_x_11707:
[----:B------:R-:W-:Y:S05]  /*a660*/  BSYNC.RECONVERGENT B1 ;  /* 0x0000000000017941 */ /* 0x000fea0003800200 */
.L_x_11706:
        /* <DEDUP_REMOVED lines=10> */
.L_x_11705:
        /* <DEDUP_REMOVED lines=19> */
.L_x_11714:
        /* <DEDUP_REMOVED lines=13> */
.L_x_11716:
[----:B------:R-:W-:Y:S05]  /*a910*/  BSYNC.RECONVERGENT B2 ;  /* 0x0000000000027941 */ /* 0x000fea0003800200 */
.L_x_11715:
        /* <DEDUP_REMOVED lines=56> */
[----:B------:R-:W-:-:S03]  /*aca0*/  LOP3.LUT R124, R125, R124, R127, 0x96, !PT ;  /* 0x0000007c7d7c7212 */ /* 0x000fc600078e967f */
[----:B------:R-:W-:Y:S01]  /*acb0*/  IMAD.MOV.U32 R127, RZ, RZ, RZ ;  /* 0x000000ffff7f7224 */ /* 0x000fe200078e00ff */
[----:B------:R-:W-:-:S07]  /*acc0*/  LOP3.LUT R125, R131, R132, R129, 0x96, !PT ;  /* 0x00000084837d7212 */ /* 0x000fce00078e9681 */
.L_x_11713:
[----:B------:R-:W-:Y:S05]  /*acd0*/  BSYNC.RECONVERGENT B1 ;  /* 0x0000000000017941 */ /* 0x000fea0003800200 */
.L_x_11712:
        /* <DEDUP_REMOVED lines=12> */
.L_x_11668:
[----:B------:R-:W-:Y:S01]  /*ada0*/  HFMA2 R80, -RZ, RZ, 0, 0 ;  /* 0x00000000ff507431 */ /* 0x000fe200000001ff */
[----:B------:R-:W-:Y:S01]  /*adb0*/  MOV R82, R127 ;  /* 0x0000007f00527202 */ /* 0x000fe20000000f00 */
[----:B--2---:R-:W-:Y:S01]  /*adc0*/  IMAD.MOV.U32 R128, RZ, RZ, R118 ;  /* 0x000000ffff807224 */ /* 0x004fe200078e0076 */
        /* <DEDUP_REMOVED lines=17> */
.L_x_11720:
        /* <DEDUP_REMOVED lines=13> */
.L_x_11722:
[----:B------:R-:W-:Y:S05]  /*afb0*/  BSYNC.RECONVERGENT B2 ;  /* 0x0000000000027941 */ /* 0x000fea0003800200 */
.L_x_11721:
        /* <DEDUP_REMOVED lines=47> */
[----:B------:R-:W-:Y:S01]  /*b2b0*/  IMAD.WIDE.U32 R124, R83, -0x326172a9, RZ ;  /* 0xcd9e8d57537c7825 */ /* 0x000fe200078e00ff */
[----:B------:R-:W-:-:S03]  /*b2c0*/  IADD3 R83, PT, PT, R2, -0xe443238, RZ ;  /* 0xf1bbcdc802537810 */ /* 0x000fc60007ffe0ff */
[----:B------:R-:W-:Y:S01]  /*b2d0*/  VIADD R97, R3, 0xdb3d7428 ;  /* 0xdb3d742803617836 */ /* 0x000fe20000000000 */
[----:B------:R-:W-:Y:S02]  /*b2e0*/  LOP3.LUT R83, R83, R98, R125, 0x96, !PT ;  /* 0x0000006253537212 */ /* 0x000fe400078e967d */
[----:B------:R-:W-:Y:S02]  /*b2f0*/  IADD3 R125, PT, PT, R3, -0x695add53, RZ ;  /* 0x96a522ad037d7810 */ /* 0x000fe40007ffe0ff */
[----:B------:R-:W-:Y:S01]  /*b300*/  LOP3.LUT R97, R97, R96, R81, 0x96, !PT ;  /* 0x0000006061617212 */ /* 0x000fe200078e9651 */
[----:B------:R-:W-:-:S04]  /*b310*/  IMAD.WIDE.U32 R128, R83, -0x2daee0ad, RZ ;  /* 0xd2511f5353807825 */ /* 0x000fc800078e00ff */
[----:B------:R-:W-:Y:S01]  /*b320*/  IMAD.WIDE.U32 R126, R97, -0x326172a9, RZ ;  /* 0xcd9e8d57617e7825 */ /* 0x000fe200078e00ff */
[----:B------:R-:W-:-:S03]  /*b330*/  LOP3.LUT R125, R125, R80, R129, 0x96, !PT ;  /* 0x000000507d7d7212 */ /* 0x000fc600078e9681 */
[----:B------:R-:W-:Y:S02]  /*b340*/  VIADD R81, R2, 0x8ff34781 ;  /* 0x8ff3478102517836 */ /* 0x000fe40000000000 */
[----:B------:R-:W-:-:S03]  /*b350*/  IMAD.MOV.U32 R80, RZ, RZ, R118 ;  /* 0x000000ffff507224 */ /* 0x000fc600078e0076 */
[----:B------:R-:W-:-:S07]  /*b360*/  LOP3.LUT R124, R81, R124, R127, 0x96, !PT ;  /* 0x0000007c517c7212 */ /* 0x000fce00078e967f */
.L_x_11719:
[----:B------:R-:W-:Y:S05]  /*b370*/  BSYNC.RECONVERGENT B1 ;  /* 0x0000000000017941 */ /* 0x000fea0003800200 */
.L_x_11718:
        /* <DEDUP_REMOVED lines=9> */
.L_x_11717:
        /* <DEDUP_REMOVED lines=16> */
.L_x_11726:
        /* <DEDUP_REMOVED lines=13> */
.L_x_11728:
[----:B------:R-:W-:Y:S05]  /*b5e0*/  BSYNC.RECONVERGENT B2 ;  /* 0x0000000000027941 */ /* 0x000fea0003800200 */
.L_x_11727:
        /* <DEDUP_REMOVED lines=50> */
[C---:B------:R-:W-:Y:S01]  /*b910*/  IADD3 R83, PT, PT, R2.reuse, -0x700cb87f, RZ ;  /* 0x8ff3478102537810 */ /* 0x040fe20007ffe0ff */
[----:B------:R-:W-:Y:S02]  /*b920*/  VIADD R81, R2, 0xf1bbcdc8 ;  /* 0xf1bbcdc802517836 */ /* 0x000fe40000000000 */
[----:B------:R-:W-:-:S03]  /*b930*/  IMAD.WIDE.U32 R126, R99, -0x326172a9, RZ ;  /* 0xcd9e8d57637e7825 */ /* 0x000fc600078e00ff */
[----:B------:R-:W-:Y:S02]  /*b940*/  LOP3.LUT R81, R81, R124, R97, 0x96, !PT ;  /* 0x0000007c51517212 */ /* 0x000fe400078e9661 */
[----:B------:R-:W-:Y:S01]  /*b950*/  LOP3.LUT R124, R83, R96, R127, 0x96, !PT ;  /* 0x00000060537c7212 */ /* 0x000fe200078e967f */
[----:B------:R-:W-:Y:S02]  /*b960*/  HFMA2 R83, -RZ, RZ, 0, 0 ;  /* 0x00000000ff537431 */ /* 0x000fe400000001ff */
[----:B------:R-:W-:Y:S01]  /*b970*/  IMAD.WIDE.U32 R98, R81, -0x2daee0ad, RZ ;  /* 0xd2511f5351627825 */ /* 0x000fe200078e00ff */
[----:B------:R-:W-:-:S03]  /*b980*/  MOV R81, R128 ;  /* 0x0000008000517202 */ /* 0x000fc60000000f00 */
[----:B------:R-:W-:Y:S01]  /*b990*/  IMAD.MOV.U32 R128, RZ, RZ, R98 ;  /* 0x000000ffff807224 */ /* 0x000fe200078e0062 */
[----:B------:R-:W-:-:S07]  /*b9a0*/  LOP3.LUT R125, R125, R82, R99, 0x96, !PT ;  /* 0x000000527d7d7212 */ /* 0x000fce00078e9663 */
.L_x_11725:
[----:B------:R-:W-:Y:S05]  /*b9b0*/  BSYNC.RECONVERGENT B1 ;  /* 0x0000000000017941 */ /* 0x000fea0003800200 */
.L_x_11724:
        /* <DEDUP_REMOVED lines=10> */
.L_x_11723:
        /* <DEDUP_REMOVED lines=16> */
.L_x_11732:
        /* <DEDUP_REMOVED lines=13> */
.L_x_11734:
[----:B------:R-:W-:Y:S05]  /*bc30*/  BSYNC.RECONVERGENT B2 ;  /* 0x0000000000027941 */ /* 0x000fea0003800200 */
.L_x_11733:
        /* <DEDUP_REMOVED lines=56> */
[----:B------:R-:W-:-:S05]  /*bfc0*/  IMAD.WIDE.U32 R98, R99, -0x2daee0ad, RZ ;  /* 0xd2511f5363627825 */ /* 0x000fca00078e00ff */
[----:B------:R-:W-:Y:S02]  /*bfd0*/  LOP3.LUT R125, R125, R82, R99, 0x96, !PT ;  /* 0x000000527d7d7212 */ /* 0x000fe400078e9663 */
[----:B------:R-:W-:Y:S01]  /*bfe0*/  MOV R82, R128 ;  /* 0x0000008000527202 */ /* 0x000fe20000000f00 */
[----:B------:R-:W-:-:S07]  /*bff0*/  IMAD.MOV.U32 R128, RZ, RZ, R98 ;  /* 0x000000ffff807224 */ /* 0x000fce00078e0062 */
.L_x_11731:
[----:B------:R-:W-:Y:S05]  /*c000*/  BSYNC.RECONVERGENT B1 ;  /* 0x0000000000017941 */ /* 0x000fea0003800200 */
.L_x_11730:
        /* <DEDUP_REMOVED lines=9> */
.L_x_11729:
        /* <DEDUP_REMOVED lines=16> */
.L_x_11738:
        /* <DEDUP_REMOVED lines=13> */
.L_x_11740:
[----:B------:R-:W-:Y:S05]  /*c270*/  BSYNC.RECONVERGENT B2 ;  /* 0x0000000000027941 */ /* 0x000fea0003800200 */
.L_x_11739:
        /* <DEDUP_REMOVED lines=53> */
[----:B-1----:R-:W-:Y:S01]  /*c5d0*/  IMAD.WIDE.U32 R130, R83, -0x2daee0ad, RZ ;  /* 0xd2511f5353827825 */ /* 0x002fe200078e00ff */
[----:B------:R-:W-:-:S03]  /*c5e0*/  LOP3.LUT R124, R97, R98, R127, 0x96, !PT ;  /* 0x00000062617c7212 */ /* 0x000fc600078e967f */
[----:B------:R-:W-:Y:S01]  /*c5f0*/  HFMA2 R97, -RZ, RZ, 0, 0 ;  /* 0x00000000ff617431 */ /* 0x000fe200000001ff */
[----:B------:R-:W-:Y:S01]  /*c600*/  MOV R83, R128 ;  /* 0x0000008000537202 */ /* 0x000fe20000000f00 */
[----:B------:R-:W-:Y:S02]  /*c610*/  VIADD R125, R3, 0x96a522ad ;  /* 0x96a522ad037d7836 */ /* 0x000fe40000000000 */
[----:B------:R-:W-:-:S03]  /*c620*/  IMAD.MOV.U32 R128, RZ, RZ, R130 ;  /* 0x000000ffff807224 */ /* 0x000fc600078e0082 */
[----:B------:R-:W-:-:S07]  /*c630*/  LOP3.LUT R125, R125, R96, R131, 0x96, !PT ;  /* 0x000000607d7d7212 */ /* 0x000fce00078e9683 */
.L_x_11737:
[----:B------:R-:W-:Y:S05]  /*c640*/  BSYNC.RECONVERGENT B1 ;  /* 0x0000000000017941 */ /* 0x000fea0003800200 */
.L_x_11736:
        /* <DEDUP_REMOVED lines=10> */
.L_x_11735:
        /* <DEDUP_REMOVED lines=16> */
.L_x_11744:
        /* <DEDUP_REMOVED lines=13> */
.L_x_11746:
[----:B------:R-:W-:Y:S05]  /*c8c0*/  BSYNC.RECONVERGENT B2 ;  /* 0x0000000000027941 */ /* 0x000fea0003800200 */
.L_x_11745:
        /* <DEDUP_REMOVED lines=53> */
[----:B-1----:R-:W-:Y:S01]  /*cc20*/  IMAD.WIDE.U32 R130, R113, -0x2daee0ad, RZ ;  /* 0xd2511f5371827825 */ /* 0x002fe200078e00ff */
[----:B------:R-:W-:-:S03]  /*cc30*/  LOP3.LUT R124, R97, R98, R127, 0x96, !PT ;  /* 0x00000062617c7212 */ /* 0x000fc600078e967f */
[----:B------:R-:W-:Y:S02]  /*cc40*/  HFMA2 R98, -RZ, RZ, 0, 0 ;  /* 0x00000000ff627431 */ /* 0x000fe400000001ff */
[----:B------:R-:W-:-:S05]  /*cc50*/  VIADD R125, R3, 0x96a522ad ;  /* 0x96a522ad037d7836 */ /* 0x000fca0000000000 */
[----:B------:R-:W-:Y:S02]  /*cc60*/  LOP3.LUT R125, R125, R96, R131, 0x96, !PT ;  /* 0x000000607d7d7212 */ /* 0x000fe400078e9683 */
[----:B------:R-:W-:Y:S01]  /*cc70*/  MOV R96, R128 ;  /* 0x0000008000607202 */ /* 0x000fe20000000f00 */
[----:B------:R-:W-:-:S07]  /*cc80*/  IMAD.MOV.U32 R128, RZ, RZ, R130 ;  /* 0x000000ffff807224 */ /* 0x000fce00078e0082 */
.L_x_11743:
[----:B------:R-:W-:Y:S05]  /*cc90*/  BSYNC.RECONVERGENT B1 ;  /* 0x0000000000017941 */ /* 0x000fea0003800200 */
.L_x_11742:
        /* <DEDUP_REMOVED lines=9> */
.L_x_11741:
        /* <DEDUP_REMOVED lines=16> */
.L_x_11750:
        /* <DEDUP_REMOVED lines=13> */
.L_x_11752:
[----:B------:R-:W-:Y:S05]  /*cf00*/  BSYNC.RECONVERGENT B2 ;  /* 0x0000000000027941 */ /* 0x000fea0003800200 */
.L_x_11751:
[----:B------:R-:W-:Y:S01]  /*cf10*/  IMAD.WIDE.U32 R124, R135, -0x326172a9, RZ ;  /* 0xcd9e8d57877c7825 */ /* 0x000fe200078e00ff */
[----:B-1----:R-:W-:Y:S02]  /*cf20*/  LOP3.LUT R130, R109, R99, R3, 0x96, !PT ;  /* 0x000000636d827212 */ /* 0x002fe400078e9603 */
        /* <DEDUP_REMOVED lines=48> */
[----:B------:R-:W-:Y:S02]  /*d230*/  VIADD R97, R2, 0xf1bbcdc8 ;  /* 0xf1bbcdc802617836 */ /* 0x000fe40000000000 */
[----:B------:R-:W-:-:S03]  /*d240*/  IMAD.WIDE.U32 R126, R127, -0x326172a9, RZ ;  /* 0xcd9e8d577f7e7825 */ /* 0x000fc600078e00ff */
[----:B------:R-:W-:Y:S01]  /*d250*/  LOP3.LUT R130, R97, R130, R125, 0x96, !PT ;  /* 0x0000008261827212 */ /* 0x000fe200078e967d */
[----:B------:R-:W-:Y:S01]  /*d260*/  VIADD R125, R3, 0x96a522ad ;  /* 0x96a522ad037d7836 */ /* 0x000fe20000000000 */
[----:B------:R-:W-:-:S03]  /*d270*/  IADD3 R97, PT, PT, R2, -0x700cb87f, RZ ;  /* 0x8ff3478102617810 */ /* 0x000fc60007ffe0ff */
[----:B------:R-:W-:Y:S01]  /*d280*/  IMAD.WIDE.U32 R130, R130, -0x2daee0ad, RZ ;  /* 0xd2511f5382827825 */ /* 0x000fe200078e00ff */
[----:B------:R-:W-:Y:S02]  /*d290*/  LOP3.LUT R124, R97, R124, R127, 0x96, !PT ;  /* 0x0000007c617c7212 */ /* 0x000fe400078e967f */
[----:B------:R-:W-:Y:S01]  /*d2a0*/  MOV R97, R128 ;  /* 0x0000008000617202 */ /* 0x000fe20000000f00 */
[----:B------:R-:W-:Y:S01]  /*d2b0*/  IMAD.MOV.U32 R128, RZ, RZ, R130 ;  /* 0x000000ffff807224 */ /* 0x000fe200078e0082 */
[----:B------:R-:W-:-:S07]  /*d2c0*/  LOP3.LUT R125, R125, R98, R131, 0x96, !PT ;  /* 0x000000627d7d7212 */ /* 0x000fce00078e9683 */
.L_x_11749:
[----:B------:R-:W-:Y:S05]  /*d2d0*/  BSYNC.RECONVERGENT B1 ;  /* 0x0000000000017941 */ /* 0x000fea0003800200 */
.L_x_11748:
        /* <DEDUP_REMOVED lines=10> */
.L_x_11747:
        /* <DEDUP_REMOVED lines=16> */
.L_x_11756:
        /* <DEDUP_REMOVED lines=13> */
.L_x_11758:
[----:B------:R-:W-:Y:S05]  /*d550*/  BSYNC.RECONVERGENT B2 ;  /* 0x0000000000027941 */ /* 0x000fea0003800200 */
.L_x_11757:
[----:B------:R-:W-:Y:S01]  /*d560*/  IMAD.WIDE.U32 R124, R135, -0x326172a9, RZ ;  /* 0xcd9e8d57877c7825 */ /* 0x000fe200078e00ff */
[----:B-1----:R-:W-:-:S03]  /*d570*/  LOP3.LUT R130, R109, R99, R3, 0x96, !PT ;  /* 0x000000636d827212 */ /* 0x002fc600078e9603 */
        /* <DEDUP_REMOVED lines=58> */
.L_x_11755:
[----:B------:R-:W-:Y:S05]  /*d920*/  BSYNC.RECONVERGENT B1 ;  /* 0x0000000000017941 */ /* 0x000fea0003800200 */
.L_x_11754:
        /* <DEDUP_REMOVED lines=9> */
.L_x_11753:
        /* <DEDUP_REMOVED lines=16> */
.L_x_11761:
        /* <DEDUP_REMOVED lines=13> */
.L_x_11763:
[----:B------:R-:W-:Y:S05]  /*db90*/  BSYNC.RECONVERGENT B2 ;  /* 0x0000000000027941 */ /* 0x000fea0003800200 */
.L_x_11762:
[----:B------:R-:W-:Y:S01]  /*dba0*/  IMAD.WIDE.U32 R126, R135, -0x326172a9, RZ ;  /* 0xcd9e8d57877e7825 */ /* 0x000fe200078e00ff */
[----:B------:R-:W-:Y:S02]  /*dbb0*/  LOP3.LUT R132, R109, R125, R3, 0x96, !PT ;  /* 0x0000007d6d847212 */ /* 0x000fe400078e9603 */
[----:B------:R-:W-:Y:S01]  /*dbc0*/  IADD3 R99, PT, PT, R2, -0x61c88647, RZ ;  /* 0x9e3779b902637810 */ /* 0x000fe20007ffe0ff */
[----:B------:R-:W-:Y:S01]  /*dbd0*/  VIADD R125, R3, 0xbb67ae85 ;  /* 0xbb67ae85037d7836 */ /* 0x000fe20000000000 */
[----:B-1----:R-:W-:Y:S01]  /*dbe0*/  LOP3.LUT R130, R107, R127, R2, 0x96, !PT ;  /* 0x0000007f6b827212 */ /* 0x002fe200078e9602 */
        /* <DEDUP_REMOVED lines=50> */
[----:B------:R-:W-:Y:S02]  /*df10*/  HFMA2 R127, -RZ, RZ, 0, 0 ;  /* 0x00000000ff7f7431 */ /* 0x000fe400000001ff */
[----:B------:R-:W-:-:S05]  /*df20*/  VIADD R99, R3, 0x96a522ad ;  /* 0x96a522ad03637836 */ /* 0x000fca0000000000 */
[----:B------:R-:W-:Y:S02]  /*df30*/  LOP3.LUT R125, R99, R138, R131, 0x96, !PT ;  /* 0x0000008a637d7212 */ /* 0x000fe400078e9683 */
[----:B------:R-:W-:Y:S01]  /*df40*/  MOV R99, R128 ;  /* 0x0000008000637202 */ /* 0x000fe20000000f00 */
[----:B------:R-:W-:-:S07]  /*df50*/  IMAD.MOV.U32 R128, RZ, RZ, R130 ;  /* 0x000000ffff807224 */ /* 0x000fce00078e0082 */
.L_x_11760:
[----:B------:R-:W-:Y:S05]  /*df60*/  BSYNC.RECONVERGENT B1 ;  /* 0x0000000000017941 */ /* 0x000fea0003800200 */
.L_x_11759:
        /* <DEDUP_REMOVED lines=10> */
.L_x_11711:
[----:B-1----:R-:W0:Y:S01]  /*e010*/  LDC.64 R130, c[0x0][0x3a8] ;  /* 0x0000ea00ff827b82 */ /* 0x002e220000000a00 */
[----:B------:R-:W-:Y:S02]  /*e020*/  IMAD.MOV.U32 R118, RZ, RZ, R128 ;  /* 0x000000ffff767224 */ /* 0x000fe400078e0080 */
[----:B0-----:R-:W-:-:S05]  /*e030*/  IMAD.WIDE.U32 R130, R122, 0x20, R130 ;  /* 0x000000207a827825 */ /* 0x001fca00078e0082 */
[----:B-----5:R0:W-:Y:S04]  /*e040*/  STG.E.128 desc[UR8][R130.64], R80 ;  /* 0x0000005082007986 */ /* 0x0201e8000c101d08 */
[----:B------:R0:W-:Y:S01]  /*e050*/  STG.E.128 desc[UR8][R130.64+0x10], R96 ;  /* 0x0000106082007986 */ /* 0x0001e2000c101d08 */
[----:B------:R-:W-:Y:S05]  /*e060*/  @!P0 BRA `(.L_x_11764) ;  /* 0x0000000000508947 */ /* 0x000fea0003800000 */
[----:B------:R-:W-:Y:S01]  /*e070*/  SHF.L.U32 R129, R115, 0x10, RZ ;  /* 0x0000001073817819 */ /* 0x000fe200000006ff */
[----:B------:R-:W1:Y:S01]  /*e080*/  LDC.64 R138, c[0x0][0x3b0] ;  /* 0x0000ec00ff8a7b82 */ /* 0x000e620000000a00 */
[----:B------:R-:W-:Y:S02]  /*e090*/  LOP3.LUT R128, R116, 0xffff, RZ, 0xc0, !PT ;  /* 0x0000ffff74807812 */ /* 0x000fe400078ec0ff */
[----:B------:R-:W-:Y:S02]  /*e0a0*/  LOP3.LUT R129, R129, 0xff0000, RZ, 0xc0, !PT ;  /* 0x00ff000081817812 */ /* 0x000fe400078ec0ff */
[----:B0-----:R-:W-:Y:S02]  /*e0b0*/  PRMT R131, R114, 0x7104, RZ ;  /* 0x0000710472837816 */ /* 0x001fe400000000ff */
        /* <DEDUP_REMOVED lines=10> */
[----:B-1----:R-:W-:Y:S01]  /*e160*/  IMAD.WIDE.U32 R138, R121, 0x8, R138 ;  /* 0x00000008798a7825 */ /* 0x002fe200078e008a */
[----:B------:R-:W-:Y:S02]  /*e170*/  LOP3.LUT R128, R132, R128, R130, 0xfe, !PT ;  /* 0x0000008084807212 */ /* 0x000fe400078efe82 */
[----:B------:R-:W-:Y:S02]  /*e180*/  LOP3.LUT R129, R137, R133, RZ, 0xfc, !PT ;  /* 0x0000008589817212 */ /* 0x000fe400078efcff */
[----:B------:R-:W-:-:S05]  /*e190*/  LOP3.LUT R128, R128, 0xff, R123, 0xf8, !PT ;  /* 0x000000ff80807812 */ /* 0x000fca00078ef87b */
[----:B------:R1:W-:Y:S02]  /*e1a0*/  STG.E.64 desc[UR8][R138.64], R128 ;  /* 0x000000808a007986 */ /* 0x0003e4000c101b08 */
.L_x_11764:
[----:B------:R-:W-:Y:S01]  /*e1b0*/  VIADD R122, R122, 0x100 ;  /* 0x000001007a7a7836 */ /* 0x000fe20000000000 */
[----:B------:R-:W-:-:S07]  /*e1c0*/  IADD3 R121, PT, PT, R121, 0x100, RZ ;  /* 0x0000010079797810 */ /* 0x000fce0007ffe0ff */
.L_x_11666:
[----:B------:R-:W-:Y:S05]  /*e1d0*/  BSYNC.RECONVERGENT B0 ;  /* 0x0000000000007941 */ /* 0x000fea0003800200 */
.L_x_11665:
[----:B------:R-:W-:Y:S01]  /*e1e0*/  ISETP.GE.U32.AND P2, PT, R105, 0x300, PT ;  /* 0x000003006900780c */ /* 0x000fe20003f46070 */
[----:B------:R-:W-:-:S12]  /*e1f0*/  BSSY.RECONVERGENT B0, `(.L_x_11765) ;  /* 0x0000695000007945 */ /* 0x000fd80003800200 */
[----:B------:R-:W-:Y:S05]  /*e200*/  @!P2 BRA `(.L_x_11766) ;  /* 0x00000068004ca947 */ /* 0x000fea0003800000 */
[----:B------:R-:W-:-:S04]  /*e210*/  UISETP.NE.U32.AND UP0, UPT, UR10, URZ, UPT ;  /* 0x000000ff0a00728c */ /* 0x000fc8000bf05070 */
[----:B------:R-:W-:Y:S01]  /*e220*/  UISETP.NE.AND.EX UP0, UPT, UR11, URZ, UPT, UP0 ;  /* 0x000000ff0b00728c */ /* 0x000fe2000bf05300 */
[----:B------:R-:W-:Y:S10]  /*e230*/  @!P0 BRA `(.L_x_11767) ;  /* 0x00000000000c8947 */ /* 0x000ff40003800000 */
[----:B------:R-:W3:Y:S02]  /*e240*/  LDC.64 R4, c[0x0][0x390] ;  /* 0x0000e400ff047b82 */ /* 0x000ee40000000a00 */
[----:B---3--:R-:W-:-:S06]  /*e250*/  IMAD.WIDE.U32 R4, R121, 0x10, R4 ;  /* 0x0000001079047825 */ /* 0x008fcc00078e0004 */
[----:B------:R-:W5:Y:S02]  /*e260*/  LDG.E.128 R4, desc[UR8][R4.64] ;  /* 0x0000000804047981 */ /* 0x000f64000c1e1d00 */
.L_x_11767:
[----:B------:R-:W-:Y:S05]  /*e270*/  BRA.U !UP0, `(.L_x_11768) ;  /* 0x0000003508247547 */ /* 0x000fea000b800000 */
[----:B------:R-:W1:Y:S02]  /*e280*/  LDC.64 R76, c[0x0][0x3a0] ;  /* 0x0000e800ff4c7b82 */ /* 0x000e640000000a00 */
[----:B-12---:R-:W-:-:S05]  /*e290*/  IMAD.WIDE.U32 R128, R122, 0x20, R76 ;  /* 0x000000207a807825 */ /* 0x006fca00078e004c */
[----:B------:R1:W5:Y:S04]  /*e2a0*/  LDG.E.128 R76, desc[UR8][R128.64] ;  /* 0x00000008804c7981 */ /* 0x000368000c1e1d00 */
[----:B------:R1:W5:Y:S01]  /*e2b0*/  LDG.E.128 R92, desc[UR8][R128.64+0x10] ;  /* 0x00001008805c7981 */ /* 0x000362000c1e1d00 */
[----:B------:R-:W-:-:S13]  /*e2c0*/  ISETP.GT.AND P3, PT, R0, RZ, PT ;  /* 0x000000ff0000720c */ /* 0x000fda0003f64270 */
[----:B0-----:R-:W-:Y:S01]  /*e2d0*/  @!P3 IMAD.MOV.U32 R130, RZ, RZ, R127 ;  /* 0x000000ffff82b224 */ /* 0x001fe200078e007f */
[----:B------:R-:W-:Y:S01]  /*e2e0*/  @!P3 MOV R137, R118 ;  /* 0x000000760089b202 */ /* 0x000fe20000000f00 */
[----:B-1----:R-:W-:Y:S06]  /*e2f0*/  @!P3 BRA `(.L_x_11769) ;  /* 0x000000040094b947 */ /* 0x002fec0003800000 */
        /* <DEDUP_REMOVED lines=16> */
.L_x_11772:
        /* <DEDUP_REMOVED lines=13> */
.L_x_11774:
[----:B------:R-:W-:Y:S05]  /*e4d0*/  BSYNC.RECONVERGENT B2 ;  /* 0x0000000000027941 */ /* 0x000fea0003800200 */
.L_x_11773:
        /* <DEDUP_REMOVED lines=60> */
.L_x_11771:
[----:B------:R-:W-:Y:S05]  /*e8a0*/  BSYNC.RECONVERGENT B1 ;  /* 0x0000000000017941 */ /* 0x000fea0003800200 */
.L_x_11770:
        /* <DEDUP_REMOVED lines=10> */
.L_x_11769:
        /* <DEDUP_REMOVED lines=19> */
.L_x_11778:
        /* <DEDUP_REMOVED lines=13> */
.L_x_11780:
[----:B------:R-:W-:Y:S05]  /*eb50*/  BSYNC.RECONVERGENT B2 ;  /* 0x0000000000027941 */ /* 0x000fea0003800200 */
.L_x_11779:
        /* <DEDUP_REMOVED lines=60> */
.L_x_11777:
[----:B------:R-:W-:Y:S05]  /*ef20*/  BSYNC.RECONVERGENT B1 ;  /* 0x0000000000017941 */ /* 0x000fea0003800200 */
.L_x_11776:
        /* <DEDUP_REMOVED lines=11> */
.L_x_11775:
        /* <DEDUP_REMOVED lines=19> */
.L_x_11784:
        /* <DEDUP_REMOVED lines=13> */
.L_x_11786:
[----:B------:R-:W-:Y:S05]  /*f1e0*/  BSYNC.RECONVERGENT B2 ;  /* 0x0000000000027941 */ /* 0x000fea0003800200 */
.L_x_11785:
        /* <DEDUP_REMOVED lines=60> */
.L_x_11783:
[----:B------:R-:W-:Y:S05]  /*f5b0*/  BSYNC.RECONVERGENT B1 ;  /* 0x0000000000017941 */ /* 0x000fea0003800200 */
.L_x_11782:
        /* <DEDUP_REMOVED lines=10> */
.L_x_11781:
        /* <DEDUP_REMOVED lines=19> */
.L_x_11790:
        /* <DEDUP_REMOVED lines=13> */
.L_x_11792:
[----:B------:R-:W-:Y:S05]  /*f860*/  BSYNC.RECONVERGENT B2 ;  /* 0x0000000000027941 */ /* 0x000fea0003800200 */
.L_x_11791:
        /* <DEDUP_REMOVED lines=60> */
.L_x_11789:
[----:B------:R-:W-:Y:S05]  /*fc30*/  BSYNC.RECONVERGENT B1 ;  /* 0x0000000000017941 */ /* 0x000fea0003800200 */
.L_x_11788:
        /* <DEDUP_REMOVED lines=11> */
.L_x_11787:
        /* <DEDUP_REMOVED lines=19> */
.L_x_11796:
        /* <DEDUP_REMOVED lines=13> */
.L_x_11798:
[----:B------:R-:W-:Y:S05]  /*fef0*/  BSYNC.RECONVERGENT B2 ;  /* 0x0000000000027941 */ /* 0x000fea0003800200 */
.L_x_11797:
        /* <DEDUP_REMOVED lines=60> */
.L_x_11795:
[----:B------:R-:W-:Y:S05]  /*102c0*/  BSYNC.RECONVERGENT B1 ;  /* 0x0000000000017941 */ /* 0x000fea0003800200 */
.L_x_11794:
        /* <DEDUP_REMOVED lines=10> */
.L_x_11793:
        /* <DEDUP_REMOVED lines=19> */
.L_x_11802:
        /* <DEDUP_REMOVED lines=13> */
.L_x_11804:
[----:B------:R-:W-:Y:S05]  /*10570*/  BSYNC.RECONVERGENT B2 ;  /* 0x0000000000027941 */ /* 0x000fea0003800200 */
.L_x_11803:
        /* <DEDUP_REMOVED lines=60> */
.L_x_11801:
[----:B------:R-:W-:Y:S05]  /*10940*/  BSYNC.RECONVERGENT B1 ;  /* 0x0000000000017941 */ /* 0x000fea0003800200 */
.L_x_11800:
        /* <DEDUP_REMOVED lines=11> */
.L_x_11799:
        /* <DEDUP_REMOVED lines=19> */
.L_x_11808:
        /* <DEDUP_REMOVED lines=13> */
.L_x_11810:
[----:B------:R-:W-:Y:S05]  /*10c00*/  BSYNC.RECONVERGENT B2 ;  /* 0x0000000000027941 */ /* 0x000fea0003800200 */
.L_x_11809:
        /* <DEDUP_REMOVED lines=60> */
.L_x_11807:
[----:B------:R-:W-:Y:S05]  /*10fd0*/  BSYNC.RECONVERGENT B1 ;  /* 0x0000000000017941 */ /* 0x000fea0003800200 */
.L_x_11806:
        /* <DEDUP_REMOVED lines=10> */
.L_x_11805:
        /* <DEDUP_REMOVED lines=19> */
.L_x_11814:
        /* <DEDUP_REMOVED lines=13> */
.L_x_11816:
[----:B------:R-:W-:Y:S05]  /*11280*/  BSYNC.RECONVERGENT B2 ;  /* 0x0000000000027941 */ /* 0x000fea0003800200 */
.L_x_11815:
        /* <DEDUP_REMOVED lines=59> */
.L_x_11813:
[----:B------:R-:W-:Y:S05]  /*11640*/  BSYNC.RECONVERGENT B1 ;  /* 0x0000000000017941 */ /* 0x000fea0003800200 */
.L_x_11812:
        /* <DEDUP_REMOVED lines=12> */
.L_x_11768:
[----:B------:R-:W-:Y:S01]  /*11710*/  HFMA2 R76, -RZ, RZ, 0, 0 ;  /* 0x00000000ff4c7431 */ /* 0x000fe200000001ff */
        /* <DEDUP_REMOVED lines=19> */
.L_x_11820:
        /* <DEDUP_REMOVED lines=13> */
.L_x_11822:
[----:B------:R-:W-:Y:S05]  /*11920*/  BSYNC.RECONVERGENT B2 ;  /* 0x0000000000027941 */ /* 0x000fea0003800200 */
.L_x_11821:
        /* <DEDUP_REMOVED lines=59> */
.L_x_11819:
[----:B------:R-:W-:Y:S05]  /*11ce0*/  BSYNC.RECONVERGENT B1 ;  /* 0x0000000000017941 */ /* 0x000fea0003800200 */
.L_x_11818:
        /* <DEDUP_REMOVED lines=9> */
.L_x_11817:
        /* <DEDUP_REMOVED lines=16> */
.L_x_11826:
        /* <DEDUP_REMOVED lines=13> */
.L_x_11828:
[----:B------:R-:W-:Y:S05]  /*11f50*/  BSYNC.RECONVERGENT B2 ;  /* 0x0000000000027941 */ /* 0x000fea0003800200 */
.L_x_11827:
        /* <DEDUP_REMOVED lines=60> */
.L_x_11825:
[----:B------:R-:W-:Y:S05]  /*12320*/  BSYNC.RECONVERGENT B1 ;  /* 0x0000000000017941 */ /* 0x000fea0003800200 */
.L_x_11824:
        /* <DEDUP_REMOVED lines=10> */
.L_x_11823:
        /* <DEDUP_REMOVED lines=16> */
.L_x_11832:
        /* <DEDUP_REMOVED lines=13> */
.L_x_11834:
[----:B------:R-:W-:Y:S05]  /*125a0*/  BSYNC.RECONVERGENT B2 ;  /* 0x0000000000027941 */ /* 0x000fea0003800200 */
.L_x_11833:
        /* <DEDUP_REMOVED lines=60> */
.L_x_11831:
[----:B------:R-:W-:Y:S05]  /*12970*/  BSYNC.RECONVERGENT B1 ;  /* 0x0000000000017941 */ /* 0x000fea0003800200 */
.L_x_11830:
        /* <DEDUP_REMOVED lines=9> */
.L_x_11829:
        /* <DEDUP_REMOVED lines=16> */
.L_x_11838:
        /* <DEDUP_REMOVED lines=13> */
.L_x_11840:
[----:B------:R-:W-:Y:S05]  /*12be0*/  BSYNC.RECONVERGENT B2 ;  /* 0x0000000000027941 */ /* 0x000fea0003800200 */
.L_x_11839:
        /* <DEDUP_REMOVED lines=53> */
[----:B0-----:R-:W-:Y:S01]  /*12f40*/  IMAD.WIDE.U32 R130, R79, -0x2daee0ad, RZ ;  /* 0xd2511f534f827825 */ /* 0x001fe200078e00ff */
[----:B------:R-:W-:-:S03]  /*12f50*/  LOP3.LUT R124, R93, R94, R127, 0x96, !PT ;  /* 0x0000005e5d7c7212 */ /* 0x000fc600078e967f */
[----:B------:R-:W-:Y:S01]  /*12f60*/  HFMA2 R93, -RZ, RZ, 0, 0 ;  /* 0x00000000ff5d7431 */ /* 0x000fe200000001ff */
[----:B------:R-:W-:Y:S01]  /*12f70*/  MOV R79, R128 ;  /* 0x00000080004f7202 */ /* 0x000fe20000000f00 */
[----:B------:R-:W-:Y:S02]  /*12f80*/  VIADD R125, R3, 0x96a522ad ;  /* 0x96a522ad037d7836 */ /* 0x000fe40000000000 */
[----:B------:R-:W-:-:S03]  /*12f90*/  IMAD.MOV.U32 R128, RZ, RZ, R130 ;  /* 0x000000ffff807224 */ /* 0x000fc600078e0082 */
[----:B------:R-:W-:-:S07]  /*12fa0*/  LOP3.LUT R125, R125, R92, R131, 0x96, !PT ;  /* 0x0000005c7d7d7212 */ /* 0x000fce00078e9683 */
.L_x_11837:
[----:B------:R-:W-:Y:S05]  /*12fb0*/  BSYNC.RECONVERGENT B1 ;  /* 0x0000000000017941 */ /* 0x000fea0003800200 */
.L_x_11836:
        /* <DEDUP_REMOVED lines=10> */
.L_x_11835:
        /* <DEDUP_REMOVED lines=16> */
.L_x_11844:
        /* <DEDUP_REMOVED lines=13> */
.L_x_11846:
[----:B------:R-:W-:Y:S05]  /*13230*/  BSYNC.RECONVERGENT B2 ;  /* 0x0000000000027941 */ /* 0x000fea0003800200 */
.L_x_11845:
        /* <DEDUP_REMOVED lines=53> */
[----:B0-----:R-:W-:Y:S01]  /*13590*/  IMAD.WIDE.U32 R130, R113, -0x2daee0ad, RZ ;  /* 0xd2511f5371827825 */ /* 0x001fe200078e00ff */
[----:B------:R-:W-:-:S03]  /*135a0*/  LOP3.LUT R124, R93, R94, R127, 0x96, !PT ;  /* 0x0000005e5d7c7212 */ /* 0x000fc600078e967f */
[----:B------:R-:W-:Y:S02]  /*135b0*/  HFMA2 R94, -RZ, RZ, 0, 0 ;  /* 0x00000000ff5e7431 */ /* 0x000fe400000001ff */
[----:B------:R-:W-:-:S05]  /*135c0*/  VIADD R125, R3, 0x96a522ad ;  /* 0x96a522ad037d7836 */ /* 0x000fca0000000000 */
[----:B------:R-:W-:Y:S02]  /*135d0*/  LOP3.LUT R125, R125, R92, R131, 0x96, !PT ;  /* 0x0000005c7d7d7212 */ /* 0x000fe400078e9683 */
[----:B------:R-:W-:Y:S01]  /*135e0*/  MOV R92, R128 ;  /* 0x00000080005c7202 */ /* 0x000fe20000000f00 */
[----:B------:R-:W-:-:S07]  /*135f0*/  IMAD.MOV.U32 R128, RZ, RZ, R130 ;  /* 0x000000ffff807224 */ /* 0x000fce00078e0082 */
.L_x_11843:
[----:B------:R-:W-:Y:S05]  /*13600*/  BSYNC.RECONVERGENT B1 ;  /* 0x0000000000017941 */ /* 0x000fea0003800200 */
.L_x_11842:
        /* <DEDUP_REMOVED lines=9> */
.L_x_11841:
        /* <DEDUP_REMOVED lines=16> */
.L_x_11850:
        /* <DEDUP_REMOVED lines=13> */
.L_x_11852:
[----:B------:R-:W-:Y:S05]  /*13870*/  BSYNC.RECONVERGENT B2 ;  /* 0x0000000000027941 */ /* 0x000fea0003800200 */
.L_x_11851:
[----:B------:R-:W-:Y:S01]  /*13880*/  IMAD.WIDE.U32 R124, R135, -0x326172a9, RZ ;  /* 0xcd9e8d57877c7825 */ /* 0x000fe200078e00ff */
[----:B0-----:R-:W-:Y:S02]  /*13890*/  LOP3.LUT R130, R109, R95, R3, 0x96, !PT ;  /* 0x0000005f6d827212 */ /* 0x001fe400078e9603 */
        /* <DEDUP_REMOVED lines=58> */
.L_x_11849:
[----:B------:R-:W-:Y:S05]  /*13c40*/  BSYNC.RECONVERGENT B1 ;  /* 0x0000000000017941 */ /* 0x000fea0003800200 */
.L_x_11848:
        /* <DEDUP_REMOVED lines=10> */
.L_x_11847:
        /* <DEDUP_REMOVED lines=16> */
.L_x_11856:
        /* <DEDUP_REMOVED lines=13> */
.L_x_11858:
[----:B------:R-:W-:Y:S05]  /*13ec0*/  BSYNC.RECONVERGENT B2 ;  /* 0x0000000000027941 */ /* 0x000fea0003800200 */
.L_x_11857:
[----:B------:R-:W-:Y:S01]  /*13ed0*/  IMAD.WIDE.U32 R124, R135, -0x326172a9, RZ ;  /* 0xcd9e8d57877c7825 */ /* 0x000fe200078e00ff */
[----:B0-----:R-:W-:-:S03]  /*13ee0*/  LOP3.LUT R130, R109, R95, R3, 0x96, !PT ;  /* 0x0000005f6d827212 */ /* 0x001fc600078e9603 */
        /* <DEDUP_REMOVED lines=58> */
.L_x_11855:
[----:B------:R-:W-:Y:S05]  /*14290*/  BSYNC.RECONVERGENT B1 ;  /* 0x0000000000017941 */ /* 0x000fea0003800200 */
.L_x_11854:
        /* <DEDUP_REMOVED lines=9> */
.L_x_11853:
        /* <DEDUP_REMOVED lines=16> */
.L_x_11861:
        /* <DEDUP_REMOVED lines=13> */
.L_x_11863:
[----:B------:R-:W-:Y:S05]  /*14500*/  BSYNC.RECONVERGENT B2 ;  /* 0x0000000000027941 */ /* 0x000fea0003800200 */
.L_x_11862:
[----:B------:R-:W-:Y:S01]  /*14510*/  IMAD.WIDE.U32 R126, R135, -0x326172a9, RZ ;  /* 0xcd9e8d57877e7825 */ /* 0x000fe200078e00ff */
[----:B------:R-:W-:Y:S02]  /*14520*/  LOP3.LUT R132, R109, R125, R3, 0x96, !PT ;  /* 0x0000007d6d847212 */ /* 0x000fe400078e9603 */
[----:B------:R-:W-:Y:S01]  /*14530*/  IADD3 R95, PT, PT, R2, -0x61c88647, RZ ;  /* 0x9e3779b9025f7810 */ /* 0x000fe20007ffe0ff */
[----:B------:R-:W-:Y:S01]  /*14540*/  VIADD R125, R3, 0xbb67ae85 ;  /* 0xbb67ae85037d7836 */ /* 0x000fe20000000000 */
[----:B0-----:R-:W-:Y:S01]  /*14550*/  LOP3.LUT R130, R107, R127, R2, 0x96, !PT ;  /* 0x0000007f6b827212 */ /* 0x001fe200078e9602 */
        /* <DEDUP_REMOVED lines=55> */
.L_x_11860:
[----:B------:R-:W-:Y:S05]  /*148d0*/  BSYNC.RECONVERGENT B1 ;  /* 0x0000000000017941 */ /* 0x000fea0003800200 */
.L_x_11859:
        /* <DEDUP_REMOVED lines=10> */
.L_x_11811:
[----:B0-----:R-:W0:Y:S01]  /*14980*/  LDC.64 R130, c[0x0][0x3a8] ;  /* 0x0000ea00ff827b82 */ /* 0x001e220000000a00 */
        /* <DEDUP_REMOVED lines=25> */
.L_x_11864:
[----:B------:R-:W-:Y:S01]  /*14b20*/  VIADD R122, R122, 0x100 ;  /* 0x000001007a7a7836 */ /* 0x000fe20000000000 */
[----:B------:R-:W-:-:S07]  /*14b30*/  IADD3 R121, PT, PT, R121, 0x100, RZ ;  /* 0x0000010079797810 */ /* 0x000fce0007ffe0ff */
.L_x_11766:
[----:B------:R-:W-:Y:S05]  /*14b40*/  BSYNC.RECONVERGENT B0 ;  /* 0x0000000000007941 */ /* 0x000fea0003800200 */
.L_x_11765:
        /* <DEDUP_REMOVED lines=9> */
.L_x_11867:
[----:B------:R-:W-:Y:S05]  /*14be0*/  BRA.U !UP0, `(.L_x_11868) ;  /* 0x0000003508287547 */ /* 0x000fea000b800000 */
[----:B-12---:R-:W1:Y:S02]  /*14bf0*/  LDC.64 R128, c[0x0][0x3a0] ;  /* 0x0000e800ff807b82 */ /* 0x006e640000000a00 */
[----:B-1----:R-:W-:-:S05]  /*14c00*/  IMAD.WIDE.U32 R128, R122, 0x20, R128 ;  /* 0x000000207a807825 */ /* 0x002fca00078e0080 */
[----:B------:R1:W5:Y:S04]  /*14c10*/  LDG.E.128 R72, desc[UR8][R128.64] ;  /* 0x0000000880487981 */ /* 0x000368000c1e1d00 */
[----:B------:R1:W5:Y:S01]  /*14c20*/  LDG.E.128 R88, desc[UR8][R128.64+0x10] ;  /* 0x0000100880587981 */ /* 0x000362000c1e1d00 */
[----:B------:R-:W-:-:S13]  /*14c30*/  ISETP.GT.AND P4, PT, R0, RZ, PT ;  /* 0x000000ff0000720c */ /* 0x000fda0003f84270 */
[----:B------:R-:W-:Y:S01]  /*14c40*/  @!P4 IMAD.MOV.U32 R0, RZ, RZ, R127 ;  /* 0x000000ffff00c224 */ /* 0x000fe200078e007f */
        /* <DEDUP_REMOVED lines=18> */
.L_x_11872:
        /* <DEDUP_REMOVED lines=13> */
.L_x_11874:
[----:B------:R-:W-:Y:S05]  /*14e40*/  BSYNC.RECONVERGENT B2 ;  /* 0x0000000000027941 */ /* 0x000fea0003800200 */
.L_x_11873:
        /* <DEDUP_REMOVED lines=60> */
.L_x_11871:
[----:B------:R-:W-:Y:S05]  /*15210*/  BSYNC.RECONVERGENT B1 ;  /* 0x0000000000017941 */ /* 0x000fea0003800200 */
.L_x_11870:
        /* <DEDUP_REMOVED lines=10> */
.L_x_11869:
        /* <DEDUP_REMOVED lines=19> */
.L_x_11878:
        /* <DEDUP_REMOVED lines=13> */
.L_x_11880:
[----:B------:R-:W-:Y:S05]  /*154c0*/  BSYNC.RECONVERGENT B2 ;  /* 0x0000000000027941 */ /* 0x000fea0003800200 */
.L_x_11879:
[----:B------:R-:W-:Y:S01]  /*154d0*/  IMAD.WIDE.U32 R126, R135, -0x326172a9, RZ ;  /* 0xcd9e8d57877e7825 */ /* 0x000fe200078e00ff */
[----:B0-----:R-:W-:-:S03]  /*154e0*/  LOP3.LUT R130, R109, R125, R3, 0x96, !PT ;  /* 0x0000007d6d827212 */ /* 0x001fc600078e9603 */
        /* <DEDUP_REMOVED lines=58> */
.L_x_11877:
[----:B------:R-:W-:Y:S05]  /*15890*/  BSYNC.RECONVERGENT B1 ;  /* 0x0000000000017941 */ /* 0x000fea0003800200 */
.L_x_11876:
        /* <DEDUP_REMOVED lines=11> */
.L_x_11875:
        /* <DEDUP_REMOVED lines=19> */
.L_x_11884:
        /* <DEDUP_REMOVED lines=13> */
.L_x_11886:
[----:B------:R-:W-:Y:S05]  /*15b50*/  BSYNC.RECONVERGENT B2 ;  /* 0x0000000000027941 */ /* 0x000fea0003800200 */
.L_x_11885:
        /* <DEDUP_REMOVED lines=60> */
.L_x_11883:
[----:B------:R-:W-:Y:S05]  /*15f20*/  BSYNC.RECONVERGENT B1 ;  /* 0x0000000000017941 */ /* 0x000fea0003800200 */
.L_x_11882:
        /* <DEDUP_REMOVED lines=10> */
.L_x_11881:
        /* <DEDUP_REMOVED lines=19> */
.L_x_11890:
        /* <DEDUP_REMOVED lines=13> */
.L_x_11892:
[----:B------:R-:W-:Y:S05]  /*161d0*/  BSYNC.RECONVERGENT B2 ;  /* 0x0000000000027941 */ /* 0x000fea0003800200 */
.L_x_11891:
        /* <DEDUP_REMOVED lines=60> */
.L_x_11889:
[----:B------:R-:W-:Y:S05]  /*165a0*/  BSYNC.RECONVERGENT B1 ;  /* 0x0000000000017941 */ /* 0x000fea0003800200 */
.L_x_11888:
        /* <DEDUP_REMOVED lines=11> */
.L_x_11887:
        /* <DEDUP_REMOVED lines=19> */
.L_x_11896:
        /* <DEDUP_REMOVED lines=13> */
.L_x_11898:
[----:B------:R-:W-:Y:S05]  /*16860*/  BSYNC.RECONVERGENT B2 ;  /* 0x0000000000027941 */ /* 0x000fea0003800200 */
.L_x_11897:
        /* <DEDUP_REMOVED lines=60> */
.L_x_11895:
[----:B------:R-:W-:Y:S05]  /*16c30*/  BSYNC.RECONVERGENT B1 ;  /* 0x0000000000017941 */ /* 0x000fea0003800200 */
.L_x_11894:
        /* <DEDUP_REMOVED lines=10> */
.L_x_11893:
        /* <DEDUP_REMOVED lines=19> */
.L_x_11902:
        /* <DEDUP_REMOVED lines=13> */
.L_x_11904:
[----:B------:R-:W-:Y:S05]  /*16ee0*/  BSYNC.RECONVERGENT B2 ;  /* 0x0000000000027941 */ /* 0x000fea0003800200 */
.L_x_11903:
        /* <DEDUP_REMOVED lines=60> */
.L_x_11901:
[----:B------:R-:W-:Y:S05]  /*172b0*/  BSYNC.RECONVERGENT B1 ;  /* 0x0000000000017941 */ /* 0x000fea0003800200 */
.L_x_11900:
        /* <DEDUP_REMOVED lines=11> */
.L_x_11899:
        /* <DEDUP_REMOVED lines=19> */
.L_x_11908:
        /* <DEDUP_REMOVED lines=13> */
.L_x_11910:
[----:B------:R-:W-:Y:S05]  /*17570*/  BSYNC.RECONVERGENT B2 ;  /* 0x0000000000027941 */ /* 0x000fea0003800200 */
.L_x_11909:
        /* <DEDUP_REMOVED lines=60> */
.L_x_11907:
[----:B------:R-:W-:Y:S05]  /*17940*/  BSYNC.RECONVERGENT B1 ;  /* 0x0000000000017941 */ /* 0x000fea0003800200 */
.L_x_11906:
        /* <DEDUP_REMOVED lines=10> */
.L_x_11905:
        /* <DEDUP_REMOVED lines=19> */
.L_x_11914:
        /* <DEDUP_REMOVED lines=13> */
.L_x_11916:
[----:B------:R-:W-:Y:S05]  /*17bf0*/  BSYNC.RECONVERGENT B2 ;  /* 0x0000000000027941 */ /* 0x000fea0003800200 */
.L_x_11915:
[----:B------:R-:W-:Y:S01]  /*17c00*/  IMAD.WIDE.U32 R126, R135, -0x326172a9, RZ ;  /* 0xcd9e8d57877e7825 */ /* 0x000fe200078e00ff */
[----:B0-----:R-:W-:Y:S02]  /*17c10*/  LOP3.LUT R130, R109, R125, R3, 0x96, !PT ;  /* 0x0000007d6d827212 */ /* 0x001fe400078e9603 */
        /* <DEDUP_REMOVED lines=56> */
[----:B------:R-:W-:Y:S02]  /*17fa0*/  LOP3.LUT R125, R131, R132, R129, 0x96, !PT ;  /* 0x00000084837d7212 */ /* 0x000fe400078e9681 */
[----:B------:R-:W-:-:S07]  /*17fb0*/  MOV R118, R128 ;  /* 0x0000008000767202 */ /* 0x000fce0000000f00 */
.L_x_11913:
[----:B------:R-:W-:Y:S05]  /*17fc0*/  BSYNC.RECONVERGENT B1 ;  /* 0x0000000000017941 */ /* 0x000fea0003800200 */
.L_x_11912:
        /* <DEDUP_REMOVED lines=12> */
.L_x_11868:
[----:B------:R-:W-:Y:S01]  /*18090*/  IMAD.MOV.U32 R74, RZ, RZ, R127 ;  /* 0x000000ffff4a7224 */ /* 0x000fe200078e007f */
[----:B------:R-:W-:Y:S01]  /*180a0*/  MOV R0, R118 ;  /* 0x0000007600007202 */ /* 0x000fe20000000f00 */
[----:B------:R-:W-:Y:S01]  /*180b0*/  IMAD.MOV.U32 R72, RZ, RZ, RZ ;  /* 0x000000ffff487224 */ /* 0x000fe200078e00ff */
        /* <DEDUP_REMOVED lines=17> */
.L_x_11920:
        /* <DEDUP_REMOVED lines=13> */
.L_x_11922:
[----:B------:R-:W-:Y:S05]  /*182a0*/  BSYNC.RECONVERGENT B2 ;  /* 0x0000000000027941 */ /* 0x000fea0003800200 */
.L_x_11921:
        /* <DEDUP_REMOVED lines=55> */
[----:B------:R-:W-:-:S03]  /*18620*/  IMAD.WIDE.U32 R74, R75, -0x2daee0ad, RZ ;  /* 0xd2511f534b4a7825 */ /* 0x000fc600078e00ff */
[----:B------:R-:W-:Y:S01]  /*18630*/  MOV R0, R74 ;  /* 0x0000004a00007202 */ /* 0x000fe20000000f00 */
[----:B------:R-:W-:Y:S01]  /*18640*/  HFMA2 R74, -RZ, RZ, 0, 0 ;  /* 0x00000000ff4a7431 */ /* 0x000fe200000001ff */
[----:B------:R-:W-:Y:S01]  /*18650*/  LOP3.LUT R125, R125, R72, R75, 0x96, !PT ;  /* 0x000000487d7d7212 */ /* 0x000fe200078e964b */
[----:B------:R-:W-:-:S07]  /*18660*/  IMAD.MOV.U32 R72, RZ, RZ, R118 ;  /* 0x000000ffff487224 */ /* 0x000fce00078e0076 */
.L_x_11919:
[----:B------:R-:W-:Y:S05]  /*18670*/  BSYNC.RECONVERGENT B1 ;  /* 0x0000000000017941 */ /* 0x000fea0003800200 */
.L_x_11918:
        /* <DEDUP_REMOVED lines=9> */
.L_x_11917:
        /* <DEDUP_REMOVED lines=16> */
.L_x_11926:
        /* <DEDUP_REMOVED lines=13> */
.L_x_11928:
[----:B------:R-:W-:Y:S05]  /*188e0*/  BSYNC.RECONVERGENT B2 ;  /* 0x0000000000027941 */ /* 0x000fea0003800200 */
.L_x_11927:
        /* <DEDUP_REMOVED lines=60> */
.L_x_11925:
[----:B------:R-:W-:Y:S05]  /*18cb0*/  BSYNC.RECONVERGENT B1 ;  /* 0x0000000000017941 */ /* 0x000fea0003800200 */
.L_x_11924:
        /* <DEDUP_REMOVED lines=10> */
.L_x_11923:
        /* <DEDUP_REMOVED lines=16> */
.L_x_11932:
        /* <DEDUP_REMOVED lines=13> */
.L_x_11934:
[----:B------:R-:W-:Y:S05]  /*18f30*/  BSYNC.RECONVERGENT B2 ;  /* 0x0000000000027941 */ /* 0x000fea0003800200 */
.L_x_11933:
        /* <DEDUP_REMOVED lines=60> */
.L_x_11931:
[----:B------:R-:W-:Y:S05]  /*19300*/  BSYNC.RECONVERGENT B1 ;  /* 0x0000000000017941 */ /* 0x000fea0003800200 */
.L_x_11930:
        /* <DEDUP_REMOVED lines=9> */
.L_x_11929:
        /* <DEDUP_REMOVED lines=16> */
.L_x_11938:
        /* <DEDUP_REMOVED lines=13> */
.L_x_11940:
[----:B------:R-:W-:Y:S05]  /*19570*/  BSYNC.RECONVERGENT B2 ;  /* 0x0000000000027941 */ /* 0x000fea0003800200 */
.L_x_11939:
        /* <DEDUP_REMOVED lines=53> */
[----:B-12---:R-:W-:Y:S01]  /*198d0*/  IMAD.WIDE.U32 R128, R75, -0x2daee0ad, RZ ;  /* 0xd2511f534b807825 */ /* 0x006fe200078e00ff */
[----:B------:R-:W-:-:S03]  /*198e0*/  LOP3.LUT R124, R89, R90, R127, 0x96, !PT ;  /* 0x0000005a597c7212 */ /* 0x000fc600078e967f */
[----:B------:R-:W-:Y:S01]  /*198f0*/  HFMA2 R89, -RZ, RZ, 0, 0 ;  /* 0x00000000ff597431 */ /* 0x000fe200000001ff */
[----:B------:R-:W-:Y:S01]  /*19900*/  MOV R75, R0 ;  /* 0x00000000004b7202 */ /* 0x000fe20000000f00 */
[----:B------:R-:W-:Y:S02]  /*19910*/  VIADD R125, R3, 0x96a522ad ;  /* 0x96a522ad037d7836 */ /* 0x000fe40000000000 */
[----:B------:R-:W-:-:S03]  /*19920*/  IMAD.MOV.U32 R0, RZ, RZ, R128 ;  /* 0x000000ffff007224 */ /* 0x000fc600078e0080 */
[----:B------:R-:W-:-:S07]  /*19930*/  LOP3.LUT R125, R125, R88, R129, 0x96, !PT ;  /* 0x000000587d7d7212 */ /* 0x000fce00078e9681 */
.L_x_11937:
[----:B------:R-:W-:Y:S05]  /*19940*/  BSYNC.RECONVERGENT B1 ;  /* 0x0000000000017941 */ /* 0x000fea0003800200 */
.L_x_11936:
        /* <DEDUP_REMOVED lines=10> */
.L_x_11935:
        /* <DEDUP_REMOVED lines=16> */
.L_x_11944:
        /* <DEDUP_REMOVED lines=13> */
.L_x_11946:
[----:B------:R-:W-:Y:S05]  /*19bc0*/  BSYNC.RECONVERGENT B2 ;  /* 0x0000000000027941 */ /* 0x000fea0003800200 */
.L_x_11945:
        /* <DEDUP_REMOVED lines=53> */
[----:B-12---:R-:W-:Y:S01]  /*19f20*/  IMAD.WIDE.U32 R128, R113, -0x2daee0ad, RZ ;  /* 0xd2511f5371807825 */ /* 0x006fe200078e00ff */
[----:B------:R-:W-:-:S03]  /*19f30*/  LOP3.LUT R124, R89, R90, R127, 0x96, !PT ;  /* 0x0000005a597c7212 */ /* 0x000fc600078e967f */
[----:B------:R-:W-:Y:S02]  /*19f40*/  HFMA2 R90, -RZ, RZ, 0, 0 ;  /* 0x00000000ff5a7431 */ /* 0x000fe400000001ff */
[----:B------:R-:W-:-:S05]  /*19f50*/  VIADD R125, R3, 0x96a522ad ;  /* 0x96a522ad037d7836 */ /* 0x000fca0000000000 */
[----:B------:R-:W-:Y:S02]  /*19f60*/  LOP3.LUT R125, R125, R88, R129, 0x96, !PT ;  /* 0x000000587d7d7212 */ /* 0x000fe400078e9681 */
[----:B------:R-:W-:Y:S01]  /*19f70*/  MOV R88, R0 ;  /* 0x0000000000587202 */ /* 0x000fe20000000f00 */
[----:B------:R-:W-:-:S07]  /*19f80*/  IMAD.MOV.U32 R0, RZ, RZ, R128 ;  /* 0x000000ffff007224 */ /* 0x000fce00078e0080 */
.L_x_11943:
[----:B------:R-:W-:Y:S05]  /*19f90*/  BSYNC.RECONVERGENT B1 ;  /* 0x0000000000017941 */ /* 0x000fea0003800200 */
.L_x_11942:
        /* <DEDUP_REMOVED lines=9> */
.L_x_11941:
        /* <DEDUP_REMOVED lines=16> */
.L_x_11950:
        /* <DEDUP_REMOVED lines=13> */
.L_x_11952:
[----:B------:R-:W-:Y:S05]  /*1a200*/  BSYNC.RECONVERGENT B2 ;  /* 0x0000000000027941 */ /* 0x000fea0003800200 */
.L_x_11951:
[----:B------:R-:W-:Y:S01]  /*1a210*/  IMAD.WIDE.U32 R124, R135, -0x326172a9, RZ ;  /* 0xcd9e8d57877c7825 */ /* 0x000fe200078e00ff */
[----:B-12---:R-:W-:Y:S02]  /*1a220*/  LOP3.LUT R128, R109, R91, R3, 0x96, !PT ;  /* 0x0000005b6d807212 */ /* 0x006fe400078e9603 */
        /* <DEDUP_REMOVED lines=58> */
.L_x_11949:
[----:B------:R-:W-:Y:S05]  /*1a5d0*/  BSYNC.RECONVERGENT B1 ;  /* 0x0000000000017941 */ /* 0x000fea0003800200 */
.L_x_11948:
        /* <DEDUP_REMOVED lines=10> */
.L_x_11947:
[----:B-12---:R-:W-:Y:S01]  /*1a680*/  IMAD.MOV.U32 R128, RZ, RZ, R91 ;  /* 0x000000ffff807224 */ /* 0x006fe200078e005b */
        /* <DEDUP_REMOVED lines=15> */
.L_x_11956:
        /* <DEDUP_REMOVED lines=13> */
.L_x_11958:
[----:B------:R-:W-:Y:S05]  /*1a850*/  BSYNC.RECONVERGENT B2 ;  /* 0x0000000000027941 */ /* 0x000fea0003800200 */
.L_x_11957:
        /* <DEDUP_REMOVED lines=58> */
[----:B------:R-:W-:Y:S02]  /*1ac00*/  IMAD.MOV.U32 R0, RZ, RZ, R128 ;  /* 0x000000ffff007224 */ /* 0x000fe400078e0080 */
[----:B------:R-:W-:-:S07]  /*1ac10*/  HFMA2 R128, -RZ, RZ, 0, 0 ;  /* 0x00000000ff807431 */ /* 0x000fce00000001ff */
.L_x_11955:
[----:B------:R-:W-:Y:S05]  /*1ac20*/  BSYNC.RECONVERGENT B1 ;  /* 0x0000000000017941 */ /* 0x000fea0003800200 */
.L_x_11954:
        /* <DEDUP_REMOVED lines=9> */
.L_x_11953:
        /* <DEDUP_REMOVED lines=20> */
.L_x_11961:
        /* <DEDUP_REMOVED lines=13> */
.L_x_11963:
[----:B------:R-:W-:Y:S05]  /*1aed0*/  BSYNC.RECONVERGENT B2 ;  /* 0x0000000000027941 */ /* 0x000fea0003800200 */
.L_x_11962:
        /* <DEDUP_REMOVED lines=56> */
[----:B------:R-:W-:Y:S01]  /*1b260*/  VIADD R91, R3, 0x96a522ad ;  /* 0x96a522ad035b7836 */ /* 0x000fe20000000000 */
[----:B------:R-:W-:-:S04]  /*1b270*/  MOV R118, R128 ;  /* 0x0000008000767202 */ /* 0x000fc80000000f00 */
[----:B------:R-:W-:Y:S01]  /*1b280*/  LOP3.LUT R125, R91, R132, R129, 0x96, !PT ;  /* 0x000000845b7d7212 */ /* 0x000fe200078e9681 */
[----:B------:R-:W-:-:S07]  /*1b290*/  IMAD.MOV.U32 R91, RZ, RZ, R0 ;  /* 0x000000ffff5b7224 */ /* 0x000fce00078e0000 */
.L_x_11960:
[----:B------:R-:W-:Y:S05]  /*1b2a0*/  BSYNC.RECONVERGENT B1 ;  /* 0x0000000000017941 */ /* 0x000fea0003800200 */
.L_x_11959:
        /* <DEDUP_REMOVED lines=10> */
.L_x_11911:
[----:B------:R-:W1:Y:S02]  /*1b350*/  LDC.64 R128, c[0x0][0x3a8] ;  /* 0x0000ea00ff807b82 */ /* 0x000e640000000a00 */
[----:B-1----:R-:W-:-:S05]  /*1b360*/  IMAD.WIDE.U32 R128, R122, 0x20, R128 ;  /* 0x000000207a807825 */ /* 0x002fca00078e0080 */
[----:B-----5:R3:W-:Y:S04]  /*1b370*/  STG.E.128 desc[UR8][R128.64], R72 ;  /* 0x0000004880007986 */ /* 0x0207e8000c101d08 */
[----:B------:R3:W-:Y:S01]  /*1b380*/  STG.E.128 desc[UR8][R128.64+0x10], R88 ;  /* 0x0000105880007986 */ /* 0x0007e2000c101d08 */
[----:B------:R-:W-:Y:S05]  /*1b390*/  @!P0 BRA `(.L_x_11866) ;  /* 0x0000000000508947 */ /* 0x000fea0003800000 */
[----:B------:R-:W-:Y:S01]  /*1b3a0*/  IMAD.U32 R122, R115, 0x10000, RZ ;  /* 0x00010000737a7824 */ /* 0x000fe200078e00ff */
[----:B------:R-:W1:Y:S01]  /*1b3b0*/  LDC.64 R138, c[0x0][0x3b0] ;  /* 0x0000ec00ff8a7b82 */ /* 0x000e620000000a00 */
[----:B------:R-:W-:Y:S02]  /*1b3c0*/  LOP3.LUT R0, R116, 0xffff, RZ, 0xc0, !PT ;  /* 0x0000ffff74007812 */ /* 0x000fe400078ec0ff */
[----:B0-----:R-:W-:Y:S02]  /*1b3d0*/  PRMT R131, R114, 0x7104, RZ ;  /* 0x0000710472837816 */ /* 0x001fe400000000ff */
[----:B---3--:R-:W-:Y:S02]  /*1b3e0*/  LOP3.LUT R129, R122, 0xff0000, RZ, 0xc0, !PT ;  /* 0x00ff00007a817812 */ /* 0x008fe400078ec0ff */
        /* <DEDUP_REMOVED lines=11> */
[----:B-1----:R-:W-:Y:S01]  /*1b4a0*/  IMAD.WIDE.U32 R128, R121, 0x8, R138 ;  /* 0x0000000879807825 */ /* 0x002fe200078e008a */
[----:B------:R-:W-:Y:S02]  /*1b4b0*/  LOP3.LUT R131, R137, R133, RZ, 0xfc, !PT ;  /* 0x0000008589837212 */ /* 0x000fe400078efcff */
[----:B------:R-:W-:-:S05]  /*1b4c0*/  LOP3.LUT R130, R130, 0xff, R123, 0xf8, !PT ;  /* 0x000000ff82827812 */ /* 0x000fca00078ef87b */
[----:B------:R4:W-:Y:S02]  /*1b4d0*/  STG.E.64 desc[UR8][R128.64], R130 ;  /* 0x0000008280007986 */ /* 0x0009e4000c101b08 */
.L_x_11866:
[----:B------:R-:W-:Y:S05]  /*1b4e0*/  BSYNC.RECONVERGENT B0 ;  /* 0x0000000000007941 */ /* 0x000fea0003800200 */
.L_x_11865:
        /* <DEDUP_REMOVED lines=14> */
[----:B-1234-:R-:W-:-:S04]  /*1b5d0*/  FADD.FTZ R129, R81, R0 ;  /* 0x0000000051817221 */ /* 0x01efc80000010000 */
        /* <DEDUP_REMOVED lines=120> */
.L_x_11965:
[----:B------:R-:W-:Y:S05]  /*1bd60*/  BSYNC.RECONVERGENT B0 ;  /* 0x0000000000007941 */ /* 0x000fea0003800200 */
.L_x_11964:
        /* <DEDUP_REMOVED lines=12> */
.L_x_11967:
[----:B------:R-:W-:Y:S05]  /*1be30*/  BSYNC.RECONVERGENT B0 ;  /* 0x0000000000007941 */ /* 0x000fea0003800200 */
.L_x_11966:
        /* <DEDUP_REMOVED lines=50> */
[----:B------:R-:W-:Y:S02]  /*1c160*/  FMUL.FTZ R129, R129, R137 ;  /* 0x0000008981817220 */ /* 0x000fe40000410000 */
[----:B------:R-:W1:Y:S02]  /*1c170*/  SHFL.IDX PT, R137, R122, RZ, 0x1f ;  /* 0x00001fff7a897589 */ /* 0x000e6400000e0000 */
[----:B------:R-:W-:Y:S02]  /*1c180*/  FFMA.FTZ R121, R130, R129, R121 ;  /* 0x0000008182797223 */ /* 0x000fe40000010079 */
        /* <DEDUP_REMOVED lines=54> */
.L_x_11970:
[----:B------:R-:W-:Y:S05]  /*1c4f0*/  BSYNC.RECONVERGENT B0 ;  /* 0x0000000000007941 */ /* 0x000fea0003800200 */
.L_x_11969:
        /* <DEDUP_REMOVED lines=35> */
.L_x_11972:
[----:B------:R-:W-:Y:S05]  /*1c730*/  BSYNC.RECONVERGENT B0 ;  /* 0x0000000000007941 */ /* 0x000fea0003800200 */
.L_x_11971:
        /* <DEDUP_REMOVED lines=34> */
.L_x_11974:
[----:B------:R-:W-:Y:S05]  /*1c960*/  BSYNC.RECONVERGENT B0 ;  /* 0x0000000000007941 */ /* 0x000fea0003800200 */
.L_x_11973:
        /* <DEDUP_REMOVED lines=33> */
.L_x_11975:
[----:B------:R-:W-:Y:S05]  /*1cb80*/  BSYNC.RECONVERGENT B0 ;  /* 0x0000000000007941 */ /* 0x000fea0003800200 */
.L_x_11968:
[----:B0123--:R-:W0:Y:S01]  /*1cb90*/  LDC.64 R120, c[0x0][0x380] ;  /* 0x0000e000ff787b82 */ /* 0x00fe220000000a00 */
[----:B------:R-:W-:Y:S01]  /*1cba0*/  UPLOP3.LUT UP1, UPT, UPT, UPT, UP1, 0x40, 0x4 ;  /* 0x000000000004789c */ /* 0x000fe20003f2e810 */
[----:B0-----:R-:W-:-:S04]  /*1cbb0*/  IADD3 R104, PT, PT, R104, R120, RZ ;  /* 0x0000007868687210 */ /* 0x001fc80007ffe0ff */
[----:B------:R-:W-:-:S13]  /*1cbc0*/  ISETP.GE.AND P0, PT, R104, R121, PT ;  /* 0x000000796800720c */ /* 0x000fda0003f06270 */
[----:B------:R-:W-:Y:S05]  /*1cbd0*/  @!P0 BRA `(.L_x_11976) ;  /* 0xfffffe4000788947 */ /* 0x000fea000383ffff */
[----:B------:R-:W-:Y:S05]  /*1cbe0*/  EXIT ;  /* 0x000000000000794d */ /* 0x000fea0003800000 */
.L_x_11977:
        /* <DEDUP_REMOVED lines=9> */
.L_x_27534:


//--------------------- .text._ZN10layer_norm13ln_fwd_kernelINS_13Kernel_traitsIf13__nv_bfloat16fS2_fjLj8192ELj1ELj1ELj8ELj16ENS_18Kernel_traits_baseILj8192EfS2_fS2_fjLj256EEEEELb1ELb0ELb1ELb1EEEvNS_9FwdParamsE --------------------------
	.section	.text._ZN10layer_norm13ln_fwd_kernelINS_13Kernel_traitsIf13__nv_bfloat16fS2_fjLj8192ELj1ELj1ELj8ELj16ENS_18Kernel_traits_baseILj8192EfS2_fS2_fjLj256EEEEELb1ELb0ELb1ELb1EEEvNS_9FwdParamsE,"ax",@progbits
	.align	128
        .global         _ZN10layer_norm13ln_fwd_kernelINS_13Kernel_traitsIf13__nv_bfloat16fS2_fjLj8192ELj1ELj1ELj8ELj16ENS_18Kernel_traits_baseILj8192EfS2_fS2_fjLj256EEEEELb1ELb0ELb1ELb1EEEvNS_9FwdParamsE
        .type           _ZN10layer_norm13ln_fwd_kernelINS_13Kernel_traitsIf13__nv_bfloat16fS2_fjLj8192ELj1ELj1ELj8ELj16ENS_18Kernel_traits_baseILj8192EfS2_fS2_fjLj256EEEEELb1ELb0ELb1ELb1EEEvNS_9FwdParamsE,@function
        .size           _ZN10layer_norm13ln_fwd_kernelINS_13Kernel_traitsIf13__nv_bfloat16fS2_fjLj8192ELj1ELj1ELj8ELj16ENS_18Kernel_traits_baseILj8192EfS2_fS2_fjLj256EEEEELb1ELb0ELb1ELb1EEEvNS_9FwdParamsE,(.L_x_27535 - _ZN10layer_norm13ln_fwd_kernelINS_13Kernel_traitsIf13__nv_bfloat16fS2_fjLj8192ELj1ELj1ELj8ELj16ENS_18Kernel_traits_baseILj8192EfS2_fS2_fjLj256EEEEELb1ELb0ELb1ELb1EEEvNS_9FwdParamsE)
        .other          _ZN10layer_norm13ln_fwd_kernelINS_13Kernel_traitsIf13__nv_bfloat16fS2_fjLj8192ELj1ELj1ELj8ELj16ENS_18Kernel_traits_baseILj8192EfS2_fS2_fjLj256EEEEELb1ELb0ELb1ELb1EEEvNS_9FwdParamsE,@"STO_CUDA_ENTRY STV_DEFAULT"
_ZN10layer_norm13ln_fwd_kernelINS_13Kernel_traitsIf13__nv_bfloat16fS2_fjLj8192ELj1ELj1ELj8ELj16ENS_18Kernel_traits_baseILj8192EfS2_fS2_fjLj256EEEEELb1ELb0ELb1ELb1EEEvNS_9FwdParamsE:
.text._ZN10layer_norm13ln_fwd_kernelINS_13Kernel_traitsIf13__nv_bfloat16fS2_fjLj8192ELj1ELj1ELj8ELj16ENS_18Kernel_traits_baseILj8192EfS2_fS2_fjLj256EEEEELb1ELb0ELb1ELb1EEEvNS_9FwdParamsE:
[----:B------:R-:W0:Y:S01]  /*0000*/  LDC R1, c[0x0][0x37c] ;  /* 0x0000df00ff017b82 */ /* 0x000e220000000800 */
[----:B------:R-:W1:Y:S07]  /*0010*/  LDCU.U8 UR4, c[0x0][0x464] ;  /* 0x00008c80ff0477ac */ /* 0x000e6e0008000000 */
[----:B------:R-:W2:Y:S01]  /*0020*/  LDC R96, c[0x0][0x458] ;  /* 0x00011600ff607b82 */ /* 0x000ea20000000800 */
[----:B0-----:R-:W-:Y:S01]  /*0030*/  VIADD R1, R1, 0xfffffff0 ;  /* 0xfffffff001017836 */ /* 0x001fe20000000000 */
[----:B------:R-:W0:Y:S01]  /*0040*/  LDCU.64 UR12, c[0x0][0x450] ;  /* 0x00008a00ff0c77ac */ /* 0x000e220008000a00 */
[----:B------:R-:W3:Y:S05]  /*0050*/  LDCU.64 UR14, c[0x0][0x358] ;  /* 0x00006b00ff0e77ac */ /* 0x000eea0008000a00 */
[----:B------:R-:W2:Y:S01]  /*0060*/  LDC R97, c[0x0][0x45c] ;  /* 0x00011700ff617b82 */ /* 0x000ea20000000800 */
[----:B-1----:R-:W-:Y:S01]  /*0070*/  ISETP.NE.AND P0, PT, RZ, UR4, PT ;  /* 0x00000004ff007c0c */ /* 0x002fe2000bf05270 */
[----:B------:R-:W1:Y:S01]  /*0080*/  LDCU.64 UR4, c[0x0][0x438] ;  /* 0x00008700ff0477ac */ /* 0x000e620008000a00 */
[----:B0-----:R-:W-:Y:S01]  /*0090*/  IMAD.U32 R2, RZ, RZ, UR12 ;  /* 0x0000000cff027e24 */ /* 0x001fe2000f8e00ff */
[----:B------:R-:W-:-:S10]  /*00a0*/  MOV R3, UR13 ;  /* 0x0000000d00037c02 */ /* 0x000fd40008000f00 */
[----:B---3--:R-:W3:Y:S01]  /*00b0*/  @P0 LDG.E.64 R2, desc[UR14][R2.64] ;  /* 0x0000000e02020981 */ /* 0x008ee2000c1e1b00 */
[----:B------:R-:W0:Y:S03]  /*00c0*/  @P0 LDC R7, c[0x0][0x460] ;  /* 0x00011800ff070b82 */ /* 0x000e260000000800 */
[----:B--2---:R-:W0:Y:S01]  /*00d0*/  @P0 LDG.E.64 R4, desc[UR14][R96.64] ;  /* 0x0000000e60040981 */ /* 0x004e22000c1e1b00 */
[----:B-1----:R-:W-:Y:S01]  /*00e0*/  UISETP.NE.U32.AND UP0, UPT, UR4, URZ, UPT ;  /* 0x000000ff0400728c */ /* 0x002fe2000bf05070 */
[----:B------:R-:W1:Y:S03]  /*00f0*/  S2R R113, SR_TID.X ;  /* 0x0000000000717919 */ /* 0x000e660000002100 */
[----:B------:R-:W1:Y:S01]  /*0100*/  S2UR UR7, SR_CTAID.X ;  /* 0x00000000000779c3 */ /* 0x000e620000002500 */
[----:B------:R-:W-:-:S07]  /*0110*/  UISETP.NE.AND.EX UP0, UPT, UR5, URZ, UPT, UP0 ;  /* 0x000000ff0500728c */ /* 0x000fce000bf05300 */
[----:B------:R-:W1:Y:S02]  /*0120*/  LDC R0, c[0x0][0x360] ;  /* 0x0000d800ff007b82 */ /* 0x000e640000000800 */
[----:B-1----:R-:W-:Y:S01]  /*0130*/  IMAD R0, R0, UR7, R113 ;  /* 0x0000000700007c24 */ /* 0x002fe2000f8e0271 */
[----:B---3--:R-:W-:Y:S02]  /*0140*/  @P0 R2UR UR12, R2 ;  /* 0x00000000020c02ca */ /* 0x008fe400000e0000 */
[----:B------:R-:W-:Y:S02]  /*0150*/  @P0 R2UR UR13, R3 ;  /* 0x00000000030d02ca */ /* 0x000fe400000e0000 */
[----:B0-----:R-:W-:-:S05]  /*0160*/  @P0 IADD3 R96, P1, PT, R4, R7, RZ ;  /* 0x0000000704600210 */ /* 0x001fca0007f3e0ff */
[----:B------:R-:W-:-:S04]  /*0170*/  @P0 IMAD.X R97, RZ, RZ, R5, P1 ;  /* 0x000000ffff610224 */ /* 0x000fc800008e0605 */
        /* <DEDUP_REMOVED lines=24> */
[----:B------:R-:W2:Y:S01]  /*0300*/  LDG.E.128 R8, desc[UR14][R4.64] ;  /* 0x0000000e04087981 */ /* 0x000ea2000c1e1d00 */
        /* <DEDUP_REMOVED lines=16> */
[----:B--2---:R1:W-:Y:S04]  /*0410*/  STL.64 [R1], R8 ;  /* 0x0000000801007387 */ /* 0x0043e80000100a00 */
[----:B------:R1:W-:Y:S01]  /*0420*/  STL.64 [R1+0x8], R10 ;  /* 0x0000080a01007387 */ /* 0x0003e20000100a00 */
[----:B------:R-:W-:Y:S05]  /*0430*/  BRA `(.L_x_11979) ;  /* 0x0000000000707947 */ /* 0x000fea0003800000 */
.L_x_11978:
[----:B------:R-:W0:Y:S02]  /*0440*/  LDC.64 R4, c[0x0][0x3d0] ;  /* 0x0000f400ff047b82 */ /* 0x000e240000000a00 */
[----:B0-----:R-:W-:-:S05]  /*0450*/  IMAD.WIDE.U32 R4, R113, 0x20, R4 ;  /* 0x0000002071047825 */ /* 0x001fca00078e0004 */
[----:B------:R-:W2:Y:S04]  /*0460*/  LDG.E.128 R8, desc[UR14][R4.64] ;  /* 0x0000000e04087981 */ /* 0x000ea8000c1e1d00 */
        /* <DEDUP_REMOVED lines=23> */
[----:B--2---:R0:W-:Y:S04]  /*05e0*/  STL.64 [R1], R8 ;  /* 0x0000000801007387 */ /* 0x0041e80000100a00 */
[----:B------:R0:W-:Y:S02]  /*05f0*/  STL.64 [R1+0x8], R10 ;  /* 0x0000080a01007387 */ /* 0x0001e40000100a00 */
.L_x_11979:
[----:B------:R-:W2:Y:S02]  /*0600*/  LDCU UR4, c[0x0][0x384] ;  /* 0x00007080ff0477ac */ /* 0x000ea40008000800 */
[----:B--2---:R-:W-:-:S06]  /*0610*/  UISETP.GE.AND UP0, UPT, UR7, UR4, UPT ;  /* 0x000000040700728c */ /* 0x004fcc000bf06270 */
[----:B------:R-:W-:-:S13]  /*0620*/  PLOP3.LUT P0, PT, PT, PT, UP0, 0x80, 0x8 ;  /* 0x000000000008781c */ /* 0x000fda0003f0f008 */
[----:B------:R-:W-:Y:S05]  /*0630*/  @P0 EXIT ;  /* 0x000000000000094d */ /* 0x000fea0003800000 */
[----:B01----:R-:W-:Y:S01]  /*0640*/  IMAD.HI.U32 R4, R0, -0x326172a9, RZ ;  /* 0xcd9e8d5700047827 */ /* 0x003fe200078e00ff */
[----:B------:R-:W-:Y:S01]  /*0650*/  LOP3.LUT R96, R96, 0x3, RZ, 0xc0, !PT ;  /* 0x0000000360607812 */ /* 0x000fe200078ec0ff */
[----:B------:R-:W0:Y:S02]  /*0660*/  LDCU UR22, c[0x0][0x404] ;  /* 0x00008080ff1677ac */ /* 0x000e240008000800 */
[C---:B------:R-:W-:Y:S01]  /*0670*/  IMAD.HI.U32 R5, R2.reuse, -0x2daee0ad, RZ ;  /* 0xd2511f5302057827 */ /* 0x040fe200078e00ff */
[----:B------:R-:W-:Y:S01]  /*0680*/  LOP3.LUT R4, R3, UR12, R4, 0x96, !PT ;  /* 0x0000000c03047c12 */ /* 0x000fe2000f8e9604 */
[----:B------:R-:W1:Y:S02]  /*0690*/  LDCU UR23, c[0x0][0x388] ;  /* 0x00007100ff1777ac */ /* 0x000e640008000800 */
[----:B------:R-:W-:Y:S01]  /*06a0*/  IMAD R9, R2, -0x2daee0ad, RZ ;  /* 0xd2511f5302097824 */ /* 0x000fe200078e02ff */
[----:B------:R-:W-:Y:S01]  /*06b0*/  LOP3.LUT R5, R5, UR13, RZ, 0x3c, !PT ;  /* 0x0000000d05057c12 */ /* 0x000fe2000f8e3cff */
[----:B------:R-:W-:Y:S01]  /*06c0*/  IMAD.HI.U32 R8, R4, -0x2daee0ad, RZ ;  /* 0xd2511f5304087827 */ /* 0x000fe200078e00ff */
[----:B------:R-:W2:Y:S03]  /*06d0*/  LDCU.U8 UR24, c[0x0][0x410] ;  /* 0x00008200ff1877ac */ /* 0x000ea60008000000 */
[----:B------:R-:W-:Y:S01]  /*06e0*/  IMAD R7, R0, -0x326172a9, RZ ;  /* 0xcd9e8d5700077824 */ /* 0x000fe200078e02ff */
[----:B------:R-:W-:Y:S01]  /*06f0*/  LOP3.LUT R8, R9, UR8, R8, 0x96, !PT ;  /* 0x0000000809087c12 */ /* 0x000fe2000f8e9608 */
[----:B------:R-:W-:Y:S01]  /*0700*/  IMAD.HI.U32 R6, R5, -0x326172a9, RZ ;  /* 0xcd9e8d5705067827 */ /* 0x000fe200078e00ff */
[----:B------:R-:W-:-:S03]  /*0710*/  UPLOP3.LUT UP1, UPT, UPT, UPT, UPT, 0x40, 0x4 ;  /* 0x000000000004789c */ /* 0x000fc60003f2e870 */
        /* <DEDUP_REMOVED lines=14> */
[----:B------:R-:W-:Y:S01]  /*0800*/  IMAD R7, R7, -0x326172a9, RZ ;  /* 0xcd9e8d5707077824 */ /* 0x000fe200078e02ff */
[----:B------:R-:W3:Y:S01]  /*0810*/  LDCU.128 UR8, c[0x0][0x3f0] ;  /* 0x00007e00ff0877ac */ /* 0x000ee20008000c00 */
[----:B------:R-:W-:-:S04]  /*0820*/  IMAD.HI.U32 R4, R6, -0x326172a9, RZ ;  /* 0xcd9e8d5706047827 */ /* 0x000fc800078e00ff */
[----:B------:R-:W-:Y:S01]  /*0830*/  IMAD.HI.U32 R8, R5, -0x2daee0ad, RZ ;  /* 0xd2511f5305087827 */ /* 0x000fe200078e00ff */
[----:B------:R-:W-:Y:S01]  /*0840*/  LOP3.LUT R4, R7, UR17, R4, 0x96, !PT ;  /* 0x0000001107047c12 */ /* 0x000fe2000f8e9604 */
[----:B------:R-:W4:Y:S02]  /*0850*/  LDCU.64 UR16, c[0x0][0x408] ;  /* 0x00008100ff1077ac */ /* 0x000f240008000a00 */
        /* <DEDUP_REMOVED lines=9> */
[----:B------:R-:W0:Y:S01]  /*08f0*/  LDCU.64 UR18, c[0x0][0x3a0] ;  /* 0x00007400ff1277ac */ /* 0x000e220008000a00 */
[----:B------:R-:W-:-:S04]  /*0900*/  IMAD.HI.U32 R4, R7, -0x326172a9, RZ ;  /* 0xcd9e8d5707047827 */ /* 0x000fc800078e00ff */
[----:B------:R-:W-:Y:S01]  /*0910*/  IMAD.HI.U32 R6, R5, -0x2daee0ad, RZ ;  /* 0xd2511f5305067827 */ /* 0x000fe200078e00ff */
[----:B------:R-:W-:Y:S01]  /*0920*/  LOP3.LUT R4, R9, UR21, R4, 0x96, !PT ;  /* 0x0000001509047c12 */ /* 0x000fe2000f8e9604 */
[----:B------:R-:W0:Y:S02]  /*0930*/  LDCU.64 UR20, c[0x0][0x380] ;  /* 0x00007000ff1477ac */ /* 0x000e240008000a00 */
        /* <DEDUP_REMOVED lines=21> */
[----:B------:R-:W-:Y:S02]  /*0a90*/  IMAD.MOV.U32 R6, RZ, RZ, RZ ;  /* 0x000000ffff067224 */ /* 0x000fe400078e00ff */
[----:B01234-:R-:W-:-:S07]  /*0aa0*/  IMAD R8, R11, -0x326172a9, RZ ;  /* 0xcd9e8d570b087824 */ /* 0x01ffce00078e02ff */
.L_x_12247:
[----:B------:R-:W-:-:S06]  /*0ab0*/  UIMAD.WIDE UR4, UR7, 0x4, UR8 ;  /* 0x00000004070478a5 */ /* 0x000fcc000f8e0208 */
[----:B-1----:R-:W-:Y:S01]  /*0ac0*/  MOV R14, UR4 ;  /* 0x00000004000e7c02 */ /* 0x002fe20008000f00 */
[----:B------:R-:W-:-:S05]  /*0ad0*/  IMAD.U32 R15, RZ, RZ, UR5 ;  /* 0x00000005ff0f7e24 */ /* 0x000fca000f8e00ff */
[----:B------:R-:W2:Y:S01]  /*0ae0*/  LDG.E R80, desc[UR14][R14.64] ;  /* 0x0000000e0e507981 */ /* 0x000ea2000c1e1900 */
[----:B------:R-:W-:-:S06]  /*0af0*/  UIMAD.WIDE UR4, UR7, 0x4, UR10 ;  /* 0x00000004070478a5 */ /* 0x000fcc000f8e020a */
[----:B------:R-:W-:Y:S02]  /*0b00*/  IMAD.U32 R17, RZ, RZ, UR5 ;  /* 0x00000005ff117e24 */ /* 0x000fe4000f8e00ff */
[----:B------:R-:W-:Y:S01]  /*0b10*/  IMAD.MOV.U32 R81, RZ, RZ, RZ ;  /* 0x000000ffff517224 */ /* 0x000fe200078e00ff */
[----:B--2---:R-:W-:-:S13]  /*0b20*/  ISETP.GE.AND P0, PT, R80, 0x1, PT ;  /* 0x000000015000780c */ /* 0x004fda0003f06270 */
[----:B0-----:R-:W0:Y:S01]  /*0b30*/  @P0 LDC.64 R12, c[0x0][0x390] ;  /* 0x0000e400ff0c0b82 */ /* 0x001e220000000a00 */
[----:B------:R-:W-:-:S04]  /*0b40*/  @P0 VIADD R16, R80, 0xffffffff ;  /* 0xffffffff50100836 */ /* 0x000fc80000000000 */
[----:B------:R-:W-:Y:S01]  /*0b50*/  @P0 IMAD R18, R16, UR23, RZ ;  /* 0x0000001710120c24 */ /* 0x000fe2000f8e02ff */
[----:B------:R-:W-:-:S04]  /*0b60*/  MOV R16, UR4 ;  /* 0x0000000400107c02 */ /* 0x000fc80008000f00 */
[----:B------:R-:W-:Y:S02]  /*0b70*/  @P0 SHF.R.S32.HI R19, RZ, 0x1f, R18 ;  /* 0x0000001fff130819 */ /* 0x000fe40000011412 */
[----:B------:R-:W2:Y:S02]  /*0b80*/  LDG.E R16, desc[UR14][R16.64] ;  /* 0x0000000e10107981 */ /* 0x000ea4000c1e1900 */
[----:B------:R-:W-:-:S04]  /*0b90*/  @P0 LEA.HI R18, R19, R18, RZ, 0x3 ;  /* 0x0000001213120211 */ /* 0x000fc800078f18ff */
[----:B------:R-:W-:-:S05]  /*0ba0*/  @P0 LEA.HI.SX32 R81, R18, R113, 0x1d ;  /* 0x0000007112510211 */ /* 0x000fca00078feaff */
[----:B0-----:R-:W-:-:S05]  /*0bb0*/  @P0 IMAD.WIDE.U32 R12, R81, 0x10, R12 ;  /* 0x00000010510c0825 */ /* 0x001fca00078e000c */
[----:B-----5:R0:W5:Y:S01]  /*0bc0*/  @P0 LDG.E.128 R36, desc[UR14][R12.64] ;  /* 0x0000000e0c240981 */ /* 0x020162000c1e1d00 */
[----:B------:R-:W-:Y:S02]  /*0bd0*/  UIMAD UR4, UR7, UR23, URZ ;  /* 0x00000017070472a4 */ /* 0x000fe4000f8e02ff */
[----:B------:R-:W-:Y:S02]  /*0be0*/  UISETP.NE.U32.AND UP0, UPT, UR18, URZ, UPT ;  /* 0x000000ff1200728c */ /* 0x000fe4000bf05070 */
[----:B------:R-:W-:Y:S02]  /*0bf0*/  USHF.R.S32.HI UR5, URZ, 0x1f, UR4 ;  /* 0x0000001fff057899 */ /* 0x000fe40008011404 */
[----:B------:R-:W-:Y:S02]  /*0c00*/  UISETP.NE.AND.EX UP0, UPT, UR19, URZ, UPT, UP0 ;  /* 0x000000ff1300728c */ /* 0x000fe4000bf05300 */
[----:B------:R-:W-:Y:S02]  /*0c10*/  ULEA.HI UR5, UR5, UR4, URZ, 0x3 ;  /* 0x0000000405057291 */ /* 0x000fe4000f8f18ff */
[----:B------:R-:W-:-:S02]  /*0c20*/  UIADD3 UR6, UPT, UPT, UR13, -0x4498517b, URZ ;  /* 0xbb67ae850d067890 */ /* 0x000fc4000fffe0ff */
[----:B------:R-:W-:Y:S02]  /*0c30*/  UIADD3 UR26, UPT, UPT, UR13, -0x126145ec, URZ ;  /* 0xed9eba140d1a7890 */ /* 0x000fe4000fffe0ff */
[----:B------:R-:W-:Y:S01]  /*0c40*/  MOV R82, UR5 ;  /* 0x0000000500527c02 */ /* 0x000fe20008000f00 */
[----:B------:R-:W-:Y:S02]  /*0c50*/  UIADD3 UR27, UPT, UPT, UR13, 0x76cf5d0a, URZ ;  /* 0x76cf5d0a0d1b7890 */ /* 0x000fe4000fffe0ff */
[----:B------:R-:W-:Y:S01]  /*0c60*/  UIADD3 UR28, UPT, UPT, UR12, -0x700cb87f, URZ ;  /* 0x8ff347810c1c7890 */ /* 0x000fe2000fffe0ff */
[----:B------:R-:W-:Y:S01]  /*0c70*/  LEA.HI.SX32 R82, R82, R113, 0x1d ;  /* 0x0000007152527211 */ /* 0x000fe200078feaff */
[----:B------:R-:W-:Y:S02]  /*0c80*/  UIADD3 UR29, UPT, UPT, UR12, -0x255992d5, URZ ;  /* 0xdaa66d2b0c1d7890 */ /* 0x000fe4000fffe0ff */
[----:B------:R-:W-:Y:S02]  /*0c90*/  UIADD3 UR30, UPT, UPT, UR12, -0xe443238, URZ ;  /* 0xf1bbcdc80c1e7890 */ /* 0x000fe4000fffe0ff */
[----:B------:R-:W-:-:S02]  /*0ca0*/  UIADD3 UR31, UPT, UPT, UR12, 0x78dde6e4, URZ ;  /* 0x78dde6e40c1f7890 */ /* 0x000fc4000fffe0ff */
[----:B------:R-:W-:Y:S02]  /*0cb0*/  UIADD3 UR32, UPT, UPT, UR13, -0x56f99767, URZ ;  /* 0xa90668990d207890 */ /* 0x000fe4000fffe0ff */
[----:B------:R-:W-:Y:S02]  /*0cc0*/  UIADD3 UR33, UPT, UPT, UR13, 0x1fd5c5a3, URZ ;  /* 0x1fd5c5a30d217890 */ /* 0x000fe4000fffe0ff */
[----:B------:R-:W-:Y:S01]  /*0cd0*/  UIADD3 UR34, UPT, UPT, UR13, -0x695add53, URZ ;  /* 0x96a522ad0d227890 */ /* 0x000fe2000fffe0ff */
[----:B--2---:R-:W-:Y:S01]  /*0ce0*/  R2UR UR4, R16 ;  /* 0x00000000100472ca */ /* 0x004fe200000e0000 */
[----:B0-----:R-:W-:-:S14]  /*0cf0*/  BRA.U !UP0, `(.L_x_11980) ;  /* 0x0000002d08847547 */ /* 0x001fdc000b800000 */
        /* <DEDUP_REMOVED lines=23> */
.L_x_11983:
        /* <DEDUP_REMOVED lines=12> */
.L_x_11984:
[----:B------:R-:W-:Y:S01]  /*0f30*/  IMAD.WIDE.U32 R14, R0, -0x326172a9, RZ ;  /* 0xcd9e8d57000e7825 */ /* 0x000fe200078e00ff */
[----:B------:R-:W-:Y:S01]  /*0f40*/  LOP3.LUT R4, R6, UR13, R13, 0x96, !PT ;  /* 0x0000000d06047c12 */ /* 0x000fe2000f8e960d */
[----:B------:R-:W-:Y:S01]  /*0f50*/  UIADD3 UR5, UPT, UPT, UR12, -0x61c88647, URZ ;  /* 0x9e3779b90c057890 */ /* 0x000fe2000fffe0ff */
[----:B------:R-:W-:Y:S01]  /*0f60*/  MOV R7, R97 ;  /* 0x0000006100077202 */ /* 0x000fe20000000f00 */
[----:B------:R-:W-:Y:S01]  /*0f70*/  UIADD3 UR35, UPT, UPT, UR13, 0x646e171e, URZ ;  /* 0x646e171e0d237890 */ /* 0x000fe2000fffe0ff */
        /* <DEDUP_REMOVED lines=46> */
.L_x_11982:
        /* <DEDUP_REMOVED lines=10> */
.L_x_11981:
        /* <DEDUP_REMOVED lines=18> */
.L_x_11987:
        /* <DEDUP_REMOVED lines=12> */
.L_x_11988:
[----:B------:R-:W-:Y:S01]  /*14e0*/  IMAD.WIDE.U32 R14, R0, -0x326172a9, RZ ;  /* 0xcd9e8d57000e7825 */ /* 0x000fe200078e00ff */
[----:B------:R-:W-:Y:S01]  /*14f0*/  LOP3.LUT R4, R6, UR13, R9, 0x96, !PT ;  /* 0x0000000d06047c12 */ /* 0x000fe2000f8e9609 */
[----:B------:R-:W-:Y:S02]  /*1500*/  UIADD3 UR5, UPT, UPT, UR12, -0x61c88647, URZ ;  /* 0x9e3779b90c057890 */ /* 0x000fe4000fffe0ff */
        /* <DEDUP_REMOVED lines=38> */
[----:B------:R-:W-:-:S03]  /*1770*/  LOP3.LUT R5, R16, UR5, R15, 0x96, !PT ;  /* 0x0000000510057c12 */ /* 0x000fc6000f8e960f */
[----:B------:R-:W-:Y:S01]  /*1780*/  IMAD.MOV.U32 R15, RZ, RZ, RZ ;  /* 0x000000ffff0f7224 */ /* 0x000fe200078e00ff */
[----:B------:R-:W-:Y:S01]  /*1790*/  LOP3.LUT R16, R4, UR30, R9, 0x96, !PT ;  /* 0x0000001e04107c12 */ /* 0x000fe2000f8e9609 */
[----:B------:R-:W-:Y:S01]  /*17a0*/  IMAD.WIDE.U32 R4, R5, -0x326172a9, RZ ;  /* 0xcd9e8d5705047825 */ /* 0x000fe200078e00ff */
[----:B------:R-:W-:-:S03]  /*17b0*/  MOV R9, R12 ;  /* 0x0000000c00097202 */ /* 0x000fc60000000f00 */
[----:B------:R-:W-:Y:S01]  /*17c0*/  IMAD.WIDE.U32 R16, R16, -0x2daee0ad, RZ ;  /* 0xd2511f5310107825 */ /* 0x000fe200078e00ff */
[----:B------:R-:W-:-:S03]  /*17d0*/  LOP3.LUT R5, R8, UR28, R5, 0x96, !PT ;  /* 0x0000001c08057c12 */ /* 0x000fc6000f8e9605 */
[----:B------:R-:W-:Y:S01]  /*17e0*/  IMAD.MOV.U32 R8, RZ, RZ, R4 ;  /* 0x000000ffff087224 */ /* 0x000fe200078e0004 */
[----:B------:R-:W-:Y:S01]  /*17f0*/  LOP3.LUT R4, R14, UR34, R17, 0x96, !PT ;  /* 0x000000220e047c12 */ /* 0x000fe2000f8e9611 */
[----:B------:R-:W-:-:S07]  /*1800*/  IMAD.MOV.U32 R14, RZ, RZ, R16 ;  /* 0x000000ffff0e7224 */ /* 0x000fce00078e0010 */
.L_x_11986:
        /* <DEDUP_REMOVED lines=11> */
.L_x_11985:
        /* <DEDUP_REMOVED lines=18> */
.L_x_11991:
        /* <DEDUP_REMOVED lines=12> */
.L_x_11992:
        /* <DEDUP_REMOVED lines=51> */
.L_x_11990:
        /* <DEDUP_REMOVED lines=10> */
.L_x_11989:
        /* <DEDUP_REMOVED lines=18> */
.L_x_11995:
        /* <DEDUP_REMOVED lines=12> */
.L_x_11996:
        /* <DEDUP_REMOVED lines=51> */
.L_x_11994:
        /* <DEDUP_REMOVED lines=11> */
.L_x_11993:
        /* <DEDUP_REMOVED lines=18> */
.L_x_11999:
        /* <DEDUP_REMOVED lines=12> */
.L_x_12000:
        /* <DEDUP_REMOVED lines=51> */
.L_x_11998:
        /* <DEDUP_REMOVED lines=10> */
.L_x_11997:
        /* <DEDUP_REMOVED lines=18> */
.L_x_12003:
        /* <DEDUP_REMOVED lines=12> */
.L_x_12004:
        /* <DEDUP_REMOVED lines=51> */
.L_x_12002:
        /* <DEDUP_REMOVED lines=11> */
.L_x_12001:
        /* <DEDUP_REMOVED lines=18> */
.L_x_12007:
        /* <DEDUP_REMOVED lines=12> */
.L_x_12008:
        /* <DEDUP_REMOVED lines=51> */
.L_x_12006:
        /* <DEDUP_REMOVED lines=10> */
.L_x_12005:
        /* <DEDUP_REMOVED lines=18> */
.L_x_12011:
        /* <DEDUP_REMOVED lines=12> */
.L_x_12012:
[----:B------:R-:W-:Y:S01]  /*3730*/  IMAD.WIDE.U32 R16, R0, -0x326172a9, RZ ;  /* 0xcd9e8d5700107825 */ /* 0x000fe200078e00ff */
[----:B------:R-:W-:Y:S01]  /*3740*/  LOP3.LUT R4, R6, UR13, R15, 0x96, !PT ;  /* 0x0000000d06047c12 */ /* 0x000fe2000f8e960f */
[----:B------:R-:W-:Y:S02]  /*3750*/  UIADD3 UR5, UPT, UPT, UR12, -0x61c88647, URZ ;  /* 0x9e3779b90c057890 */ /* 0x000fe4000fffe0ff */
[----:B------:R-:W-:Y:S01]  /*3760*/  HFMA2 R83, -RZ, RZ, 0, 0 ;  /* 0x00000000ff537431 */ /* 0x000fe200000001ff */
        /* <DEDUP_REMOVED lines=46> */
.L_x_12010:
        /* <DEDUP_REMOVED lines=12> */
.L_x_11980:
        /* <DEDUP_REMOVED lines=8> */
[----:B------:R-:W-:-:S02]  /*3b90*/  UIADD3 UR39, UPT, UPT, UR12, -0x4ab325aa, URZ ;  /* 0xb54cda560c277890 */ /* 0x000fc4000fffe0ff */
[----:B------:R-:W-:Y:S01]  /*3ba0*/  UIADD3 UR40, UPT, UPT, UR12, 0x5384540f, URZ ;  /* 0x5384540f0c287890 */ /* 0x000fe2000fffe0ff */
        /* <DEDUP_REMOVED lines=16> */
.L_x_12015:
        /* <DEDUP_REMOVED lines=12> */
.L_x_12016:
        /* <DEDUP_REMOVED lines=43> */
.L_x_12014:
        /* <DEDUP_REMOVED lines=9> */
.L_x_12013:
        /* <DEDUP_REMOVED lines=15> */
.L_x_12019:
        /* <DEDUP_REMOVED lines=12> */
.L_x_12020:
        /* <DEDUP_REMOVED lines=44> */
.L_x_12018:
        /* <DEDUP_REMOVED lines=10> */
.L_x_12017:
        /* <DEDUP_REMOVED lines=15> */
.L_x_12023:
        /* <DEDUP_REMOVED lines=12> */
.L_x_12024:
        /* <DEDUP_REMOVED lines=44> */
.L_x_12022:
        /* <DEDUP_REMOVED lines=9> */
.L_x_12021:
        /* <DEDUP_REMOVED lines=15> */
.L_x_12027:
        /* <DEDUP_REMOVED lines=12> */
.L_x_12028:
        /* <DEDUP_REMOVED lines=44> */
.L_x_12026:
        /* <DEDUP_REMOVED lines=10> */
.L_x_12025:
        /* <DEDUP_REMOVED lines=15> */
.L_x_12031:
        /* <DEDUP_REMOVED lines=12> */
.L_x_12032:
        /* <DEDUP_REMOVED lines=44> */
.L_x_12030:
        /* <DEDUP_REMOVED lines=9> */
.L_x_12029:
        /* <DEDUP_REMOVED lines=15> */
.L_x_12035:
        /* <DEDUP_REMOVED lines=12> */
.L_x_12036:
        /* <DEDUP_REMOVED lines=40> */
[----:B------:R-:W-:Y:S02]  /*5900*/  MOV R8, R16 ;  /* 0x0000001000087202 */ /* 0x000fe40000000f00 */
[----:B------:R-:W-:Y:S01]  /*5910*/  LOP3.LUT R4, R4, UR34, R15, 0x96, !PT ;  /* 0x0000002204047c12 */ /* 0x000fe2000f8e960f */
[----:B------:R-:W-:Y:S02]  /*5920*/  IMAD.MOV.U32 R15, RZ, RZ, R84 ;  /* 0x000000ffff0f7224 */ /* 0x000fe400078e0054 */
[----:B------:R-:W-:-:S07]  /*5930*/  IMAD.MOV.U32 R84, RZ, RZ, R14 ;  /* 0x000000ffff547224 */ /* 0x000fce00078e000e */
.L_x_12034:
        /* <DEDUP_REMOVED lines=9> */
[----:B------:R-:W-:-:S07]  /*59d0*/  FSEL R29, R14, RZ, !P1 ;  /* 0x000000ff0e1d7208 */ /* 0x000fce0004800000 */
.L_x_12033:
        /* <DEDUP_REMOVED lines=15> */
.L_x_12039:
        /* <DEDUP_REMOVED lines=12> */
.L_x_12040:
        /* <DEDUP_REMOVED lines=44> */
.L_x_12038:
        /* <DEDUP_REMOVED lines=9> */
.L_x_12037:
        /* <DEDUP_REMOVED lines=15> */
.L_x_12042:
        /* <DEDUP_REMOVED lines=12> */
.L_x_12043:
        /* <DEDUP_REMOVED lines=44> */
.L_x_12041:
        /* <DEDUP_REMOVED lines=10> */
.L_x_12009:
        /* <DEDUP_REMOVED lines=28> */
.L_x_12044:
        /* <DEDUP_REMOVED lines=26> */
.L_x_12048:
        /* <DEDUP_REMOVED lines=12> */
.L_x_12049:
        /* <DEDUP_REMOVED lines=50> */
.L_x_12047:
        /* <DEDUP_REMOVED lines=10> */
.L_x_12046:
        /* <DEDUP_REMOVED lines=18> */
.L_x_12052:
        /* <DEDUP_REMOVED lines=12> */
.L_x_12053:
        /* <DEDUP_REMOVED lines=51> */
.L_x_12051:
        /* <DEDUP_REMOVED lines=11> */
.L_x_12050:
        /* <DEDUP_REMOVED lines=18> */
.L_x_12056:
        /* <DEDUP_REMOVED lines=12> */
.L_x_12057:
        /* <DEDUP_REMOVED lines=50> */
.L_x_12055:
        /* <DEDUP_REMOVED lines=10> */
.L_x_12054:
        /* <DEDUP_REMOVED lines=18> */
.L_x_12060:
        /* <DEDUP_REMOVED lines=12> */
.L_x_12061:
        /* <DEDUP_REMOVED lines=51> */
.L_x_12059:
        /* <DEDUP_REMOVED lines=11> */
.L_x_12058:
        /* <DEDUP_REMOVED lines=18> */
.L_x_12064:
        /* <DEDUP_REMOVED lines=12> */
.L_x_12065:
        /* <DEDUP_REMOVED lines=48> */
[----:B------:R-:W-:Y:S01]  /*81d0*/  LOP3.LUT R4, R4, UR34, R19, 0x96, !PT ;  /* 0x0000002204047c12 */ /* 0x000fe2000f8e9613 */
[----:B------:R-:W-:-:S07]  /*81e0*/  IMAD.MOV.U32 R14, RZ, RZ, R83 ;  /* 0x000000ffff0e7224 */ /* 0x000fce00078e0053 */
.L_x_12063:
        /* <DEDUP_REMOVED lines=10> */
.L_x_12062:
        /* <DEDUP_REMOVED lines=18> */
.L_x_12068:
        /* <DEDUP_REMOVED lines=12> */
.L_x_12069:
        /* <DEDUP_REMOVED lines=49> */
[----:B------:R-:W-:Y:S01]  /*8780*/  LOP3.LUT R4, R4, UR34, R13, 0x96, !PT ;  /* 0x0000002204047c12 */ /* 0x000fe2000f8e960d */
[----:B------:R-:W-:-:S07]  /*8790*/  IMAD.MOV.U32 R14, RZ, RZ, R18 ;  /* 0x000000ffff0e7224 */ /* 0x000fce00078e0012 */
.L_x_12067:
        /* <DEDUP_REMOVED lines=11> */
.L_x_12066:
        /* <DEDUP_REMOVED lines=18> */
.L_x_12072:
        /* <DEDUP_REMOVED lines=12> */
.L_x_12073:
        /* <DEDUP_REMOVED lines=49> */
[----:B------:R-:W-:-:S07]  /*8d40*/  IMAD.MOV.U32 R13, RZ, RZ, RZ ;  /* 0x000000ffff0d7224 */ /* 0x000fce00078e00ff */
.L_x_12071:
        /* <DEDUP_REMOVED lines=10> */
.L_x_12070:
        /* <DEDUP_REMOVED lines=18> */
.L_x_12076:
        /* <DEDUP_REMOVED lines=12> */
.L_x_12077:
        /* <DEDUP_REMOVED lines=50> */
.L_x_12075:
        /* <DEDUP_REMOVED lines=12> */
.L_x_12045:
[----:B------:R-:W-:Y:S02]  /*93b0*/  HFMA2 R24, -RZ, RZ, 0, 0 ;  /* 0x00000000ff187431 */ /* 0x000fe400000001ff */
[----:B--2---:R-:W-:Y:S02]  /*93c0*/  IMAD.MOV.U32 R12, RZ, RZ, R83 ;  /* 0x000000ffff0c7224 */ /* 0x004fe400078e0053 */
        /* <DEDUP_REMOVED lines=17> */
.L_x_12080:
        /* <DEDUP_REMOVED lines=12> */
.L_x_12081:
[----:B01----:R-:W-:Y:S01]  /*95a0*/  IMAD.WIDE.U32 R14, R0, -0x326172a9, RZ ;  /* 0xcd9e8d57000e7825 */ /* 0x003fe200078e00ff */
        /* <DEDUP_REMOVED lines=49> */
.L_x_12079:
[----:B------:R-:W-:Y:S01]  /*98c0*/  I2FP.F32.U32 R7, R7 ;  /* 0x0000000700077245 */ /* 0x000fe20000201000 */
[----:B01----:R-:W-:Y:S01]  /*98d0*/  IMAD.MOV.U32 R14, RZ, RZ, 0x2f800000 ;  /* 0x2f800000ff0e7424 */ /* 0x003fe200078e00ff */
[----:B-----5:R-:W-:-:S03]  /*98e0*/  SHF.L.U32 R13, R36, 0x10, RZ ;  /* 0x00000010240d7819 */ /* 0x020fc600000006ff */
[----:B------:R-:W-:Y:S02]  /*98f0*/  FFMA.FTZ R7, R7, R14, 1.1641532182693481445e-10 ;  /* 0x2f00000007077423 */ /* 0x000fe4000001000e */
[----:B------:R-:W-:-:S03]  /*9900*/  FMUL.FTZ R13, R13, UR17 ;  /* 0x000000110d0d7c20 */ /* 0x000fc60008410000 */
[----:B------:R-:W-:Y:S01]  /*9910*/  FSETP.GTU.FTZ.AND P1, PT, R7, UR22, PT ;  /* 0x0000001607007c0b */ /* 0x000fe2000bf3c000 */
[----:B------:R-:W-:-:S03]  /*9920*/  FMUL.FTZ R13, R13, UR16 ;  /* 0x000000100d0d7c20 */ /* 0x000fc60008410000 */
[----:B------:R-:W-:Y:S02]  /*9930*/  SEL R7, RZ, 0x1, P1 ;  /* 0x00000001ff077807 */ /* 0x000fe40000800000 */
[----:B------:R-:W-:-:S07]  /*9940*/  FSEL R24, R13, RZ, !P1 ;  /* 0x000000ff0d187208 */ /* 0x000fce0004800000 */
.L_x_12078:
        /* <DEDUP_REMOVED lines=15> */
.L_x_12084:
        /* <DEDUP_REMOVED lines=12> */
.L_x_12085:
[----:B01----:R-:W-:Y:S01]  /*9b00*/  IMAD.WIDE.U32 R14, R0, -0x326172a9, RZ ;  /* 0xcd9e8d57000e7825 */ /* 0x003fe200078e00ff */
        /* <DEDUP_REMOVED lines=49> */
.L_x_12083:
[----:B-----5:R-:W-:Y:S01]  /*9e20*/  PRMT R12, R36, 0x7632, R12 ;  /* 0x00007632240c7816 */ /* 0x020fe2000000000c */
[----:B01----:R-:W-:Y:S01]  /*9e30*/  IMAD.MOV.U32 R14, RZ, RZ, 0x2f800000 ;  /* 0x2f800000ff0e7424 */ /* 0x003fe200078e00ff */
        /* <DEDUP_REMOVED lines=8> */
.L_x_12082:
        /* <DEDUP_REMOVED lines=15> */
.L_x_12088:
        /* <DEDUP_REMOVED lines=12> */
.L_x_12089:
        /* <DEDUP_REMOVED lines=51> */
.L_x_12087:
[----:B------:R-:W-:Y:S01]  /*a3a0*/  I2FP.F32.U32 R10, R10 ;  /* 0x0000000a000a7245 */ /* 0x000fe20000201000 */
[----:B------:R-:W-:Y:S02]  /*a3b0*/  IMAD.MOV.U32 R13, RZ, RZ, 0x2f800000 ;  /* 0x2f800000ff0d7424 */ /* 0x000fe400078e00ff */
[----:B01---5:R-:W-:Y:S02]  /*a3c0*/  IMAD.U32 R14, R37, 0x10000, RZ ;  /* 0x00010000250e7824 */ /* 0x023fe400078e00ff */
[----:B------:R-:W-:Y:S02]  /*a3d0*/  FFMA.FTZ R10, R10, R13, 1.1641532182693481445e-10 ;  /* 0x2f0000000a0a7423 */ /* 0x000fe4000001000d */
[----:B------:R-:W-:-:S03]  /*a3e0*/  FMUL.FTZ R14, R14, UR17 ;  /* 0x000000110e0e7c20 */ /* 0x000fc60008410000 */
[----:B------:R-:W-:Y:S01]  /*a3f0*/  FSETP.GTU.FTZ.AND P1, PT, R10, UR22, PT ;  /* 0x000000160a007c0b */ /* 0x000fe2000bf3c000 */
[----:B------:R-:W-:-:S03]  /*a400*/  FMUL.FTZ R14, R14, UR16 ;  /* 0x000000100e0e7c20 */ /* 0x000fc60008410000 */
[----:B------:R-:W-:Y:S02]  /*a410*/  SEL R10, RZ, 0x1, P1 ;  /* 0x00000001ff0a7807 */ /* 0x000fe40000800000 */
[----:B------:R-:W-:-:S07]  /*a420*/  FSEL R26, R14, RZ, !P1 ;  /* 0x000000ff0e1a7208 */ /* 0x000fce0004800000 */
.L_x_12086:
        /* <DEDUP_REMOVED lines=15> */
.L_x_12092:
        /* <DEDUP_REMOVED lines=12> */
.L_x_12093:
        /* <DEDUP_REMOVED lines=51> */
.L_x_12091:
        /* <DEDUP_REMOVED lines=10> */
.L_x_12090:
[----:B------:R-:W-:Y:S01]  /*a9b0*/  MOV R12, R13 ;  /* 0x0000000d000c7202 */ /* 0x000fe20000000f00 */
[----:B------:R-:W-:Y:S01]  /*a9c0*/  IMAD.MOV.U32 R20, RZ, RZ, RZ ;  /* 0x000000ffff147224 */ /* 0x000fe200078e00ff */
[----:B------:R-:W-:Y:S06]  /*a9d0*/  @!P0 BRA `(.L_x_12094) ;  /* 0x0000000400508947 */ /* 0x000fec0003800000 */
[----:B------:R-:W-:Y:S01]  /*a9e0*/  ISETP.NE.AND P1, PT, R13, 0x1, PT ;  /* 0x000000010d00780c */ /* 0x000fe20003f25270 */
[----:B------:R-:W-:Y:S01]  /*a9f0*/  IMAD.MOV.U32 R12, RZ, RZ, 0x2 ;  /* 0x00000002ff0c7424 */ /* 0x000fe200078e00ff */
[----:B01----:R-:W-:-:S11]  /*aa00*/  MOV R14, R8 ;  /* 0x00000008000e7202 */ /* 0x003fd60000000f00 */
        /* <DEDUP_REMOVED lines=9> */
.L_x_12096:
        /* <DEDUP_REMOVED lines=12> */
.L_x_12097:
        /* <DEDUP_REMOVED lines=50> */
[----:B------:R-:W-:-:S07]  /*ae80*/  HFMA2 R12, -RZ, RZ, 0, 0 ;  /* 0x00000000ff0c7431 */ /* 0x000fce00000001ff */
.L_x_12095:
        /* <DEDUP_REMOVED lines=9> */
.L_x_12094:
        /* <DEDUP_REMOVED lines=15> */
.L_x_12100:
        /* <DEDUP_REMOVED lines=12> */
.L_x_12101:
        /* <DEDUP_REMOVED lines=51> */
.L_x_12099:
        /* <DEDUP_REMOVED lines=10> */
.L_x_12098:
        /* <DEDUP_REMOVED lines=15> */
.L_x_12104:
        /* <DEDUP_REMOVED lines=12> */
.L_x_12105:
        /* <DEDUP_REMOVED lines=49> */
[----:B------:R-:W-:Y:S02]  /*b960*/  IMAD.MOV.U32 R86, RZ, RZ, R12 ;  /* 0x000000ffff567224 */ /* 0x000fe400078e000c */
[----:B------:R-:W-:-:S07]  /*b970*/  HFMA2 R12, -RZ, RZ, 0, 0 ;  /* 0x00000000ff0c7431 */ /* 0x000fce00000001ff */
.L_x_12103:
        /* <DEDUP_REMOVED lines=9> */
.L_x_12102:
        /* <DEDUP_REMOVED lines=15> */
.L_x_12107:
        /* <DEDUP_REMOVED lines=12> */
.L_x_12108:
[----:B-1----:R-:W-:Y:S01]  /*bbc0*/  IMAD.WIDE.U32 R16, R0, -0x326172a9, RZ ;  /* 0xcd9e8d5700107825 */ /* 0x002fe200078e00ff */
[----:B------:R-:W-:Y:S01]  /*bbd0*/  LOP3.LUT R12, R6, UR13, R5, 0x96, !PT ;  /* 0x0000000d060c7c12 */ /* 0x000fe2000f8e9605 */
[----:B------:R-:W-:Y:S02]  /*bbe0*/  UIADD3 UR5, UPT, UPT, UR12, -0x61c88647, URZ ;  /* 0x9e3779b90c057890 */ /* 0x000fe4000fffe0ff */
[----:B------:R-:W-:Y:S01]  /*bbf0*/  HFMA2 R84, -RZ, RZ, 0, 0 ;  /* 0x00000000ff547431 */ /* 0x000fe200000001ff */
[----:B------:R-:W-:Y:S01]  /*bc00*/  UIADD3 UR35, UPT, UPT, UR13, 0x646e171e, URZ ;  /* 0x646e171e0d237890 */ /* 0x000fe2000fffe0ff */
[----:B0-----:R-:W-:Y:S01]  /*bc10*/  LOP3.LUT R14, R3, UR12, R17, 0x96, !PT ;  /* 0x0000000c030e7c12 */ /* 0x001fe2000f8e9611 */
        /* <DEDUP_REMOVED lines=45> */
.L_x_12106:
[----:B------:R-:W-:Y:S01]  /*bef0*/  I2FP.F32.U32 R12, R13 ;  /* 0x0000000d000c7245 */ /* 0x000fe20000201000 */
[----:B01----:R-:W-:Y:S01]  /*bf00*/  IMAD.MOV.U32 R15, RZ, RZ, 0x2f800000 ;  /* 0x2f800000ff0f7424 */ /* 0x003fe200078e00ff */
        /* <DEDUP_REMOVED lines=8> */
.L_x_12074:
[----:B------:R-:W-:-:S05]  /*bf90*/  IADD3 R13, PT, PT, R82, 0x100, RZ ;  /* 0x00000100520d7810 */ /* 0x000fca0007ffe0ff */
[----:B------:R-:W-:-:S05]  /*bfa0*/  IMAD.WIDE.U32 R12, R13, 0x20, R114 ;  /* 0x000000200d0c7825 */ /* 0x000fca00078e0072 */
[----:B-----5:R2:W-:Y:S04]  /*bfb0*/  STG.E.128 desc[UR14][R12.64], R24 ;  /* 0x000000180c007986 */ /* 0x0205e8000c101d0e */
[----:B------:R2:W-:Y:S01]  /*bfc0*/  STG.E.128 desc[UR14][R12.64+0x10], R20 ;  /* 0x000010140c007986 */ /* 0x0005e2000c101d0e */
[----:B------:R-:W-:Y:S05]  /*bfd0*/  @!P0 BRA `(.L_x_12109) ;  /* 0x0000000000548947 */ /* 0x000fea0003800000 */
[----:B--2---:R-:W-:Y:S01]  /*bfe0*/  IMAD.U32 R13, R90, 0x10000, RZ ;  /* 0x000100005a0d7824 */ /* 0x004fe200078e00ff */
[----:B------:R-:W2:Y:S01]  /*bff0*/  LDC.64 R18, c[0x0][0x3b0] ;  /* 0x0000ec00ff127b82 */ /* 0x000ea20000000a00 */
[----:B------:R-:W-:Y:S02]  /*c000*/  LOP3.LUT R12, R91, 0xffff, RZ, 0xc0, !PT ;  /* 0x0000ffff5b0c7812 */ /* 0x000fe400078ec0ff */
[----:B01----:R-:W-:Y:S02]  /*c010*/  PRMT R15, R89, 0x7104, RZ ;  /* 0x00007104590f7816 */ /* 0x003fe400000000ff */
[----:B------:R-:W-:Y:S02]  /*c020*/  LOP3.LUT R13, R13, 0xff0000, RZ, 0xc0, !PT ;  /* 0x00ff00000d0d7812 */ /* 0x000fe400078ec0ff */
[----:B------:R-:W-:Y:S02]  /*c030*/  LOP3.LUT R14, R10, 0xff, RZ, 0xc0, !PT ;  /* 0x000000ff0a0e7812 */ /* 0x000fe400078ec0ff */
[----:B------:R-:W-:-:S02]  /*c040*/  PRMT R12, R13, 0x4210, R12 ;  /* 0x000042100d0c7816 */ /* 0x000fc4000000000c */
[----:B------:R-:W-:Y:S02]  /*c050*/  LOP3.LUT R13, R11, 0xff, RZ, 0xc0, !PT ;  /* 0x000000ff0b0d7812 */ /* 0x000fe400078ec0ff */
[----:B------:R-:W-:Y:S02]  /*c060*/  LOP3.LUT R15, R12, 0xff00, R15, 0xf8, !PT ;  /* 0x0000ff000c0f7812 */ /* 0x000fe400078ef80f */
[----:B------:R-:W-:Y:S01]  /*c070*/  LOP3.LUT R16, R9, 0xff, RZ, 0xc0, !PT ;  /* 0x000000ff09107812 */ /* 0x000fe200078ec0ff */
[----:B------:R-:W-:Y:S01]  /*c080*/  IMAD.WIDE.U32 R12, R13, 0x1000000, RZ ;  /* 0x010000000d0c7825 */ /* 0x000fe200078e00ff */
[----:B------:R-:W-:-:S03]  /*c090*/  LOP3.LUT R83, R15, 0xff, R88, 0xf8, !PT ;  /* 0x000000ff0f537812 */ /* 0x000fc600078ef858 */
[----:B------:R-:W-:-:S04]  /*c0a0*/  IMAD.WIDE.U32 R14, R14, 0x10000, RZ ;  /* 0x000100000e0e7825 */ /* 0x000fc800078e00ff */
[----:B------:R-:W-:Y:S01]  /*c0b0*/  IMAD.WIDE.U32 R16, R16, 0x100, RZ ;  /* 0x0000010010107825 */ /* 0x000fe200078e00ff */
[----:B------:R-:W-:-:S03]  /*c0c0*/  LOP3.LUT R83, R15, R83, R13, 0xfe, !PT ;  /* 0x000000530f537212 */ /* 0x000fc600078efe0d */
[----:B------:R-:W-:Y:S01]  /*c0d0*/  VIADD R15, R81, 0x100 ;  /* 0x00000100510f7836 */ /* 0x000fe20000000000 */
[----:B------:R-:W-:Y:S02]  /*c0e0*/  LOP3.LUT R12, R16, R12, R14, 0xfe, !PT ;  /* 0x0000000c100c7212 */ /* 0x000fe400078efe0e */
[----:B------:R-:W-:Y:S01]  /*c0f0*/  LOP3.LUT R13, R83, R17, RZ, 0xfc, !PT ;  /* 0x00000011530d7212 */ /* 0x000fe200078efcff */
[----:B--2---:R-:W-:Y:S01]  /*c100*/  IMAD.WIDE.U32 R14, R15, 0x8, R18 ;  /* 0x000000080f0e7825 */ /* 0x004fe200078e0012 */
[----:B------:R-:W-:-:S05]  /*c110*/  LOP3.LUT R12, R12, 0xff, R7, 0xf8, !PT ;  /* 0x000000ff0c0c7812 */ /* 0x000fca00078ef807 */
[----:B------:R3:W-:Y:S02]  /*c120*/  STG.E.64 desc[UR14][R14.64], R12 ;  /* 0x0000000c0e007986 */ /* 0x0007e4000c101b0e */
.L_x_12109:
[----:B------:R-:W-:Y:S05]  /*c130*/  @!P0 BRA `(.L_x_12110) ;  /* 0x0000000000108947 */ /* 0x000fea0003800000 */
[----:B--23--:R-:W2:Y:S01]  /*c140*/  LDC.64 R12, c[0x0][0x390] ;  /* 0x0000e400ff0c7b82 */ /* 0x00cea20000000a00 */
[----:B01----:R-:W-:-:S05]  /*c150*/  IADD3 R15, PT, PT, R81, 0x200, RZ ;  /* 0x00000200510f7810 */ /* 0x003fca0007ffe0ff */
[----:B--2---:R-:W-:-:S05]  /*c160*/  IMAD.WIDE.U32 R12, R15, 0x10, R12 ;  /* 0x000000100f0c7825 */ /* 0x004fca00078e000c */
[----:B------:R4:W5:Y:S02]  /*c170*/  LDG.E.128 R36, desc[UR14][R12.64] ;  /* 0x0000000e0c247981 */ /* 0x000964000c1e1d00 */
.L_x_12110:
[----:B------:R-:W-:Y:S05]  /*c180*/  BRA.U !UP0, `(.L_x_12111) ;  /* 0x0000002d08887547 */ /* 0x000fea000b800000 */
[----:B--234-:R-:W2:Y:S01]  /*c190*/  LDC.64 R12, c[0x0][0x3a0] ;  /* 0x0000e800ff0c7b82 */ /* 0x01cea20000000a00 */
[----:B01----:R-:W-:-:S04]  /*c1a0*/  VIADD R15, R82, 0x200 ;  /* 0x00000200520f7836 */ /* 0x003fc80000000000 */
[----:B--2---:R-:W-:-:S05]  /*c1b0*/  IMAD.WIDE.U32 R12, R15, 0x20, R12 ;  /* 0x000000200f0c7825 */ /* 0x004fca00078e000c */
[----:B------:R0:W5:Y:S04]  /*c1c0*/  LDG.E.128 R16, desc[UR14][R12.64] ;  /* 0x0000000e0c107981 */ /* 0x000168000c1e1d00 */
[----:B------:R-:W5:Y:S01]  /*c1d0*/  LDG.E.128 R12, desc[UR14][R12.64+0x10] ;  /* 0x0000100e0c0c7981 */ /* 0x000f62000c1e1d00 */
        /* <DEDUP_REMOVED lines=19> */
.L_x_12114:
        /* <DEDUP_REMOVED lines=12> */
.L_x_12115:
[----:B------:R-:W-:Y:S01]  /*c3d0*/  LOP3.LUT R84, R6, UR13, R5, 0x96, !PT ;  /* 0x0000000d06547c12 */ /* 0x000fe2000f8e9605 */
[----:B------:R-:W-:Y:S01]  /*c3e0*/  IMAD.WIDE.U32 R96, R0, -0x326172a9, RZ ;  /* 0xcd9e8d5700607825 */ /* 0x000fe200078e00ff */
[----:B------:R-:W-:-:S03]  /*c3f0*/  UIADD3 UR5, UPT, UPT, UR12, -0x61c88647, URZ ;  /* 0x9e3779b90c057890 */ /* 0x000fc6000fffe0ff */
[----:B------:R-:W-:Y:S01]  /*c400*/  IMAD.WIDE.U32 R84, R84, -0x326172a9, RZ ;  /* 0xcd9e8d5754547825 */ /* 0x000fe200078e00ff */
[----:B------:R-:W-:-:S04]  /*c410*/  LOP3.LUT R97, R3, UR12, R97, 0x96, !PT ;  /* 0x0000000c03617c12 */ /* 0x000fc8000f8e9661 */
[----:B------:R-:W-:Y:S01]  /*c420*/  LOP3.LUT R5, R96, UR5, R85, 0x96, !PT ;  /* 0x0000000560057c12 */ /* 0x000fe2000f8e9655 */
[----:B------:R-:W-:Y:S01]  /*c430*/  IMAD.WIDE.U32 R96, R97, -0x2daee0ad, RZ ;  /* 0xd2511f5361607825 */ /* 0x000fe200078e00ff */
[----:B------:R-:W-:-:S04]  /*c440*/  UIADD3 UR5, UPT, UPT, UR12, 0x3c6ef372, URZ ;  /* 0x3c6ef3720c057890 */ /* 0x000fc8000fffe0ff */
[----:B------:R-:W-:Y:S01]  /*c450*/  LOP3.LUT R97, R4, UR6, R97, 0x96, !PT ;  /* 0x0000000604617c12 */ /* 0x000fe2000f8e9661 */
[----:B------:R-:W-:-:S05]  /*c460*/  IMAD.WIDE.U32 R4, R5, -0x2daee0ad, RZ ;  /* 0xd2511f5305047825 */ /* 0x000fca00078e00ff */
[----:B------:R-:W-:Y:S01]  /*c470*/  LOP3.LUT R85, R96, UR27, R5, 0x96, !PT ;  /* 0x0000001b60557c12 */ /* 0x000fe2000f8e9605 */
[----:B------:R-:W-:-:S05]  /*c480*/  IMAD.WIDE.U32 R96, R97, -0x326172a9, RZ ;  /* 0xcd9e8d5761607825 */ /* 0x000fca00078e00ff */
[----:B------:R-:W-:Y:S01]  /*c490*/  LOP3.LUT R97, R84, UR5, R97, 0x96, !PT ;  /* 0x0000000554617c12 */ /* 0x000fe2000f8e9661 */
[----:B------:R-:W-:Y:S01]  /*c4a0*/  IMAD.WIDE.U32 R84, R85, -0x326172a9, RZ ;  /* 0xcd9e8d5755547825 */ /* 0x000fe200078e00ff */
[----:B------:R-:W-:-:S04]  /*c4b0*/  UIADD3 UR5, UPT, UPT, UR13, 0x32370b8f, URZ ;  /* 0x32370b8f0d057890 */ /* 0x000fc8000fffe0ff */
        /* <DEDUP_REMOVED lines=21> */
[----:B------:R-:W-:Y:S01]  /*c610*/  IMAD.WIDE.U32 R96, R97, -0x2daee0ad, RZ ;  /* 0xd2511f5361607825 */ /* 0x000fe200078e00ff */
[----:B------:R-:W-:-:S04]  /*c620*/  UIADD3 UR5, UPT, UPT, UR13, -0x24c28bd8, URZ ;  /* 0xdb3d74280d057890 */ /* 0x000fc8000fffe0ff */
        /* <DEDUP_REMOVED lines=11> */
[----:B------:R-:W-:Y:S01]  /*c6e0*/  IMAD.MOV.U32 R85, RZ, RZ, RZ ;  /* 0x000000ffff557224 */ /* 0x000fe200078e00ff */
[----:B------:R-:W-:-:S07]  /*c6f0*/  MOV R83, R84 ;  /* 0x0000005400537202 */ /* 0x000fce0000000f00 */
.L_x_12113:
[----:B------:R-:W-:Y:S01]  /*c700*/  I2FP.F32.U32 R7, R7 ;  /* 0x0000000700077245 */ /* 0x000fe20000201000 */
[----:B------:R-:W-:-:S05]  /*c710*/  HFMA2 R84, -RZ, RZ, 0.1171875, 0 ;  /* 0x2f800000ff547431 */ /* 0x000fca00000001ff */
[----:B------:R-:W-:Y:S01]  /*c720*/  FFMA.FTZ R7, R7, R84, 1.1641532182693481445e-10 ;  /* 0x2f00000007077423 */ /* 0x000fe20000010054 */
[----:B-----5:R-:W-:-:S04]  /*c730*/  IMAD.U32 R84, R36, 0x10000, RZ ;  /* 0x0001000024547824 */ /* 0x020fc800078e00ff */
[----:B------:R-:W-:Y:S01]  /*c740*/  FMUL.FTZ R84, R84, UR17 ;  /* 0x0000001154547c20 */ /* 0x000fe20008410000 */
[----:B------:R-:W-:-:S03]  /*c750*/  FSETP.GTU.FTZ.AND P2, PT, R7, UR22, PT ;  /* 0x0000001607007c0b */ /* 0x000fc6000bf5c000 */
[----:B------:R-:W-:-:S05]  /*c760*/  FMUL.FTZ R7, R84, UR16 ;  /* 0x0000001054077c20 */ /* 0x000fca0008410000 */
[----:B------:R-:W-:-:S05]  /*c770*/  FSEL R7, R7, RZ, !P2 ;  /* 0x000000ff07077208 */ /* 0x000fca0005000000 */
[----:B------:R-:W-:Y:S01]  /*c780*/  FADD.FTZ R16, R16, R7 ;  /* 0x0000000710107221 */ /* 0x000fe20000010000 */
[----:B------:R-:W-:-:S07]  /*c790*/  SEL R7, RZ, 0x1, P2 ;  /* 0x00000001ff077807 */ /* 0x000fce0001000000 */
.L_x_12112:
        /* <DEDUP_REMOVED lines=18> */
.L_x_12118:
        /* <DEDUP_REMOVED lines=12> */
.L_x_12119:
        /* <DEDUP_REMOVED lines=43> */
[----:B------:R-:W-:-:S05]  /*cc30*/  IMAD.WIDE.U32 R8, R9, -0x326172a9, RZ ;  /* 0xcd9e8d5709087825 */ /* 0x000fca00078e00ff */
[----:B------:R-:W-:Y:S01]  /*cc40*/  LOP3.LUT R5, R84, UR28, R9, 0x96, !PT ;  /* 0x0000001c54057c12 */ /* 0x000fe2000f8e9609 */
[----:B------:R-:W-:Y:S01]  /*cc50*/  IMAD.WIDE.U32 R84, R85, -0x2daee0ad, RZ ;  /* 0xd2511f5355547825 */ /* 0x000fe200078e00ff */
[----:B------:R-:W-:-:S03]  /*cc60*/  MOV R9, R83 ;  /* 0x0000005300097202 */ /* 0x000fc60000000f00 */
[----:B------:R-:W-:Y:S01]  /*cc70*/  IMAD.MOV.U32 R86, RZ, RZ, R84 ;  /* 0x000000ffff567224 */ /* 0x000fe200078e0054 */
[----:B------:R-:W-:Y:S01]  /*cc80*/  LOP3.LUT R4, R4, UR34, R85, 0x96, !PT ;  /* 0x0000002204047c12 */ /* 0x000fe2000f8e9655 */
[----:B------:R-:W-:-:S07]  /*cc90*/  IMAD.MOV.U32 R84, RZ, RZ, RZ ;  /* 0x000000ffff547224 */ /* 0x000fce00078e00ff */
.L_x_12117:
        /* <DEDUP_REMOVED lines=11> */
.L_x_12116:
        /* <DEDUP_REMOVED lines=18> */
.L_x_12122:
        /* <DEDUP_REMOVED lines=12> */
.L_x_12123:
        /* <DEDUP_REMOVED lines=46> */
[----:B------:R-:W-:Y:S01]  /*d210*/  IMAD.WIDE.U32 R84, R10, -0x2daee0ad, RZ ;  /* 0xd2511f530a547825 */ /* 0x000fe200078e00ff */
[----:B------:R-:W-:-:S03]  /*d220*/  MOV R10, R86 ;  /* 0x00000056000a7202 */ /* 0x000fc60000000f00 */
[----:B------:R-:W-:Y:S01]  /*d230*/  IMAD.MOV.U32 R83, RZ, RZ, R84 ;  /* 0x000000ffff537224 */ /* 0x000fe200078e0054 */
[----:B------:R-:W-:Y:S01]  /*d240*/  LOP3.LUT R4, R4, UR34, R85, 0x96, !PT ;  /* 0x0000002204047c12 */ /* 0x000fe2000f8e9655 */
[----:B------:R-:W-:-:S07]  /*d250*/  IMAD.MOV.U32 R85, RZ, RZ, RZ ;  /* 0x000000ffff557224 */ /* 0x000fce00078e00ff */
.L_x_12121:
        /* <DEDUP_REMOVED lines=10> */
.L_x_12120:
        /* <DEDUP_REMOVED lines=18> */
.L_x_12126:
        /* <DEDUP_REMOVED lines=12> */
.L_x_12127:
        /* <DEDUP_REMOVED lines=46> */
[----:B------:R-:W-:Y:S01]  /*d7c0*/  IMAD.WIDE.U32 R84, R11, -0x2daee0ad, RZ ;  /* 0xd2511f530b547825 */ /* 0x000fe200078e00ff */
[----:B------:R-:W-:-:S03]  /*d7d0*/  MOV R11, R83 ;  /* 0x00000053000b7202 */ /* 0x000fc60000000f00 */
[----:B------:R-:W-:Y:S01]  /*d7e0*/  IMAD.MOV.U32 R86, RZ, RZ, R84 ;  /* 0x000000ffff567224 */ /* 0x000fe200078e0054 */
[----:B------:R-:W-:Y:S01]  /*d7f0*/  LOP3.LUT R4, R4, UR34, R85, 0x96, !PT ;  /* 0x0000002204047c12 */ /* 0x000fe2000f8e9655 */
[----:B------:R-:W-:-:S07]  /*d800*/  IMAD.MOV.U32 R84, RZ, RZ, RZ ;  /* 0x000000ffff547224 */ /* 0x000fce00078e00ff */
.L_x_12125:
        /* <DEDUP_REMOVED lines=8> */
[----:B------:R-:W-:Y:S02]  /*d890*/  FSEL R96, R83, RZ, !P2 ;  /* 0x000000ff53607208 */ /* 0x000fe40005000000 */
[----:B------:R-:W-:-:S03]  /*d8a0*/  SEL R11, RZ, 0x1, P2 ;  /* 0x00000001ff0b7807 */ /* 0x000fc60001000000 */
[----:B------:R-:W-:-:S07]  /*d8b0*/  FADD.FTZ R19, R19, R96 ;  /* 0x0000006013137221 */ /* 0x000fce0000010000 */
.L_x_12124:
        /* <DEDUP_REMOVED lines=18> */
.L_x_12130:
        /* <DEDUP_REMOVED lines=12> */
.L_x_12131:
[----:B------:R-:W-:Y:S01]  /*daa0*/  LOP3.LUT R84, R6, UR13, R5, 0x96, !PT ;  /* 0x0000000d06547c12 */ /* 0x000fe2000f8e9605 */
[----:B------:R-:W-:Y:S01]  /*dab0*/  IMAD.WIDE.U32 R96, R0, -0x326172a9, RZ ;  /* 0xcd9e8d5700607825 */ /* 0x000fe200078e00ff */
[----:B------:R-:W-:Y:S01]  /*dac0*/  UIADD3 UR5, UPT, UPT, UR12, -0x61c88647, URZ ;  /* 0x9e3779b90c057890 */ /* 0x000fe2000fffe0ff */
[----:B------:R-:W-:Y:S02]  /*dad0*/  MOV R87, R86 ;  /* 0x0000005600577202 */ /* 0x000fe40000000f00 */
        /* <DEDUP_REMOVED lines=43> */
[----:B------:R-:W-:-:S04]  /*dd90*/  IMAD.WIDE.U32 R84, R83, -0x2daee0ad, RZ ;  /* 0xd2511f5353547825 */ /* 0x000fc800078e00ff */
[----:B------:R-:W-:Y:S01]  /*dda0*/  IMAD.MOV.U32 R83, RZ, RZ, R84 ;  /* 0x000000ffff537224 */ /* 0x000fe200078e0054 */
[----:B------:R-:W-:Y:S01]  /*ddb0*/  LOP3.LUT R4, R4, UR34, R85, 0x96, !PT ;  /* 0x0000002204047c12 */ /* 0x000fe2000f8e9655 */
[----:B------:R-:W-:-:S07]  /*ddc0*/  IMAD.MOV.U32 R85, RZ, RZ, RZ ;  /* 0x000000ffff557224 */ /* 0x000fce00078e00ff */
.L_x_12129:
        /* <DEDUP_REMOVED lines=9> */
[----:B------:R-:W-:-:S07]  /*de60*/  FADD.FTZ R12, R12, R87 ;  /* 0x000000570c0c7221 */ /* 0x000fce0000010000 */
.L_x_12128:
        /* <DEDUP_REMOVED lines=18> */
.L_x_12134:
        /* <DEDUP_REMOVED lines=12> */
.L_x_12135:
        /* <DEDUP_REMOVED lines=51> */
.L_x_12133:
        /* <DEDUP_REMOVED lines=11> */
.L_x_12132:
        /* <DEDUP_REMOVED lines=18> */
.L_x_12138:
        /* <DEDUP_REMOVED lines=12> */
.L_x_12139:
        /* <DEDUP_REMOVED lines=51> */
.L_x_12137:
        /* <DEDUP_REMOVED lines=10> */
.L_x_12136:
        /* <DEDUP_REMOVED lines=18> */
.L_x_12142:
        /* <DEDUP_REMOVED lines=12> */
.L_x_12143:
[----:B------:R-:W-:Y:S01]  /*ebc0*/  LOP3.LUT R84, R6, UR13, R5, 0x96, !PT ;  /* 0x0000000d06547c12 */ /* 0x000fe2000f8e9605 */
[----:B------:R-:W-:Y:S01]  /*ebd0*/  IMAD.WIDE.U32 R86, R0, -0x326172a9, RZ ;  /* 0xcd9e8d5700567825 */ /* 0x000fe200078e00ff */
[----:B------:R-:W-:-:S03]  /*ebe0*/  UIADD3 UR5, UPT, UPT, UR12, -0x61c88647, URZ ;  /* 0x9e3779b90c057890 */ /* 0x000fc6000fffe0ff */
[----:B------:R-:W-:Y:S01]  /*ebf0*/  IMAD.WIDE.U32 R84, R84, -0x326172a9, RZ ;  /* 0xcd9e8d5754547825 */ /* 0x000fe200078e00ff */
[----:B------:R-:W-:-:S03]  /*ec00*/  LOP3.LUT R87, R3, UR12, R87, 0x96, !PT ;  /* 0x0000000c03577c12 */ /* 0x000fc6000f8e9657 */
[----:B------:R-:W-:Y:S01]  /*ec10*/  IMAD.MOV.U32 R104, RZ, RZ, RZ ;  /* 0x000000ffff687224 */ /* 0x000fe200078e00ff */
        /* <DEDUP_REMOVED lines=43> */
[----:B------:R-:W-:Y:S02]  /*eed0*/  LOP3.LUT R4, R4, UR34, R85, 0x96, !PT ;  /* 0x0000002204047c12 */ /* 0x000fe4000f8e9655 */
[----:B------:R-:W-:-:S07]  /*eee0*/  MOV R84, R83 ;  /* 0x0000005300547202 */ /* 0x000fce0000000f00 */
.L_x_12141:
        /* <DEDUP_REMOVED lines=12> */
.L_x_12111:
[----:B-1----:R-:W-:Y:S01]  /*efb0*/  HFMA2 R16, -RZ, RZ, 0, 0 ;  /* 0x00000000ff107431 */ /* 0x002fe200000001ff */
[----:B--234-:R-:W-:Y:S01]  /*efc0*/  MOV R12, R84 ;  /* 0x00000054000c7202 */ /* 0x01cfe20000000f00 */
        /* <DEDUP_REMOVED lines=17> */
.L_x_12146:
        /* <DEDUP_REMOVED lines=12> */
.L_x_12147:
        /* <DEDUP_REMOVED lines=50> */
.L_x_12145:
        /* <DEDUP_REMOVED lines=9> */
.L_x_12144:
        /* <DEDUP_REMOVED lines=15> */
.L_x_12150:
        /* <DEDUP_REMOVED lines=12> */
.L_x_12151:
[----:B0-----:R-:W-:Y:S01]  /*f700*/  IMAD.WIDE.U32 R14, R0, -0x326172a9, RZ ;  /* 0xcd9e8d57000e7825 */ /* 0x001fe200078e00ff */
        /* <DEDUP_REMOVED lines=49> */
.L_x_12149:
        /* <DEDUP_REMOVED lines=10> */
.L_x_12148:
        /* <DEDUP_REMOVED lines=15> */
.L_x_12154:
        /* <DEDUP_REMOVED lines=12> */
.L_x_12155:
[----:B------:R-:W-:Y:S01]  /*fc70*/  IMAD.WIDE.U32 R18, R0, -0x326172a9, RZ ;  /* 0xcd9e8d5700127825 */ /* 0x000fe200078e00ff */
[----:B------:R-:W-:Y:S01]  /*fc80*/  LOP3.LUT R12, R6, UR13, R5, 0x96, !PT ;  /* 0x0000000d060c7c12 */ /* 0x000fe2000f8e9605 */
[----:B------:R-:W-:Y:S01]  /*fc90*/  UIADD3 UR5, UPT, UPT, UR12, -0x61c88647, URZ ;  /* 0x9e3779b90c057890 */ /* 0x000fe2000fffe0ff */
[----:B------:R-:W-:Y:S01]  /*fca0*/  MOV R10, R96 ;  /* 0x00000060000a7202 */ /* 0x000fe20000000f00 */
        /* <DEDUP_REMOVED lines=47> */
.L_x_12153:
        /* <DEDUP_REMOVED lines=9> */
.L_x_12152:
        /* <DEDUP_REMOVED lines=15> */
.L_x_12158:
        /* <DEDUP_REMOVED lines=12> */
.L_x_12159:
[----:B------:R-:W-:Y:S01]  /*101e0*/  IMAD.WIDE.U32 R84, R0, -0x326172a9, RZ ;  /* 0xcd9e8d5700547825 */ /* 0x000fe200078e00ff */
[----:B------:R-:W-:Y:S01]  /*101f0*/  LOP3.LUT R12, R6, UR13, R5, 0x96, !PT ;  /* 0x0000000d060c7c12 */ /* 0x000fe2000f8e9605 */
[----:B------:R-:W-:Y:S02]  /*10200*/  UIADD3 UR5, UPT, UPT, UR12, -0x61c88647, URZ ;  /* 0x9e3779b90c057890 */ /* 0x000fe4000fffe0ff */
[----:B------:R-:W-:Y:S01]  /*10210*/  UIADD3 UR35, UPT, UPT, UR13, 0x646e171e, URZ ;  /* 0x646e171e0d237890 */ /* 0x000fe2000fffe0ff */
[----:B0-----:R-:W-:Y:S01]  /*10220*/  LOP3.LUT R14, R3, UR12, R85, 0x96, !PT ;  /* 0x0000000c030e7c12 */ /* 0x001fe2000f8e9655 */
        /* <DEDUP_REMOVED lines=46> */
.L_x_12157:
        /* <DEDUP_REMOVED lines=10> */
.L_x_12156:
        /* <DEDUP_REMOVED lines=15> */
.L_x_12162:
        /* <DEDUP_REMOVED lines=12> */
.L_x_12163:
        /* <DEDUP_REMOVED lines=51> */
.L_x_12161:
        /* <DEDUP_REMOVED lines=9> */
.L_x_12160:
        /* <DEDUP_REMOVED lines=15> */
.L_x_12166:
        /* <DEDUP_REMOVED lines=12> */
.L_x_12167:
        /* <DEDUP_REMOVED lines=51> */
.L_x_12165:
        /* <DEDUP_REMOVED lines=10> */
.L_x_12164:
        /* <DEDUP_REMOVED lines=15> */
.L_x_12170:
        /* <DEDUP_REMOVED lines=12> */
.L_x_12171:
        /* <DEDUP_REMOVED lines=51> */
.L_x_12169:
        /* <DEDUP_REMOVED lines=9> */
.L_x_12168:
        /* <DEDUP_REMOVED lines=15> */
.L_x_12173:
        /* <DEDUP_REMOVED lines=12> */
.L_x_12174:
[----:B------:R-:W-:Y:S01]  /*117c0*/  LOP3.LUT R86, R6, UR13, R5, 0x96, !PT ;  /* 0x0000000d06567c12 */ /* 0x000fe2000f8e9605 */
[----:B------:R-:W-:Y:S01]  /*117d0*/  IMAD.WIDE.U32 R84, R0, -0x326172a9, RZ ;  /* 0xcd9e8d5700547825 */ /* 0x000fe200078e00ff */
[----:B------:R-:W-:-:S03]  /*117e0*/  UIADD3 UR5, UPT, UPT, UR12, -0x61c88647, URZ ;  /* 0x9e3779b90c057890 */ /* 0x000fc6000fffe0ff */
[----:B------:R-:W-:Y:S01]  /*117f0*/  IMAD.WIDE.U32 R86, R86, -0x326172a9, RZ ;  /* 0xcd9e8d5756567825 */ /* 0x000fe200078e00ff */
[----:B------:R-:W-:-:S03]  /*11800*/  LOP3.LUT R85, R3, UR12, R85, 0x96, !PT ;  /* 0x0000000c03557c12 */ /* 0x000fc6000f8e9655 */
[----:B------:R-:W-:Y:S01]  /*11810*/  IMAD.MOV.U32 R15, RZ, RZ, R96 ;  /* 0x000000ffff0f7224 */ /* 0x000fe200078e0060 */
[----:B------:R-:W-:Y:S01]  /*11820*/  LOP3.LUT R5, R84, UR5, R87, 0x96, !PT ;  /* 0x0000000554057c12 */ /* 0x000fe2000f8e9657 */
[----:B------:R-:W-:Y:S01]  /*11830*/  IMAD.WIDE.U32 R84, R85, -0x2daee0ad, RZ ;  /* 0xd2511f5355547825 */ /* 0x000fe200078e00ff */
[----:B------:R-:W-:-:S03]  /*11840*/  UIADD3 UR5, UPT, UPT, UR12, 0x3c6ef372, URZ ;  /* 0x3c6ef3720c057890 */ /* 0x000fc6000fffe0ff */
[----:B------:R-:W-:Y:S01]  /*11850*/  IMAD.MOV.U32 R104, RZ, RZ, RZ ;  /* 0x000000ffff687224 */ /* 0x000fe200078e00ff */
        /* <DEDUP_REMOVED lines=38> */
[----:B------:R-:W-:-:S04]  /*11ac0*/  MOV R8, R86 ;  /* 0x0000005600087202 */ /* 0x000fc80000000f00 */
[----:B------:R-:W-:Y:S02]  /*11ad0*/  LOP3.LUT R4, R4, UR34, R85, 0x96, !PT ;  /* 0x0000002204047c12 */ /* 0x000fe4000f8e9655 */
[----:B------:R-:W-:-:S07]  /*11ae0*/  MOV R96, R84 ;  /* 0x0000005400607202 */ /* 0x000fce0000000f00 */
.L_x_12172:
        /* <DEDUP_REMOVED lines=10> */
.L_x_12140:
[----:B------:R-:W-:-:S05]  /*11b90*/  IADD3 R85, PT, PT, R82, 0x200, RZ ;  /* 0x0000020052557810 */ /* 0x000fca0007ffe0ff */
[----:B------:R-:W-:-:S05]  /*11ba0*/  IMAD.WIDE.U32 R84, R85, 0x20, R114 ;  /* 0x0000002055547825 */ /* 0x000fca00078e0072 */
[----:B-----5:R0:W-:Y:S04]  /*11bb0*/  STG.E.128 desc[UR14][R84.64], R16 ;  /* 0x0000001054007986 */ /* 0x0201e8000c101d0e */
[----:B------:R0:W-:Y:S01]  /*11bc0*/  STG.E.128 desc[UR14][R84.64+0x10], R12 ;  /* 0x0000100c54007986 */ /* 0x0001e2000c101d0e */
[----:B------:R-:W-:Y:S05]  /*11bd0*/  @!P0 BRA `(.L_x_12175) ;  /* 0x0000000000548947 */ /* 0x000fea0003800000 */
[----:B------:R-:W-:Y:S01]  /*11be0*/  IMAD.U32 R83, R90, 0x10000, RZ ;  /* 0x000100005a537824 */ /* 0x000fe200078e00ff */
[----:B------:R-:W-:Y:S02]  /*11bf0*/  LOP3.LUT R86, R10, 0xff, RZ, 0xc0, !PT ;  /* 0x000000ff0a567812 */ /* 0x000fe400078ec0ff */
[----:B------:R-:W-:Y:S02]  /*11c00*/  LOP3.LUT R98, R9, 0xff, RZ, 0xc0, !PT ;  /* 0x000000ff09627812 */ /* 0x000fe400078ec0ff */
[----:B0-----:R-:W-:Y:S01]  /*11c10*/  LOP3.LUT R84, R83, 0xff0000, RZ, 0xc0, !PT ;  /* 0x00ff000053547812 */ /* 0x001fe200078ec0ff */
[----:B------:R-:W-:Y:S01]  /*11c20*/  IMAD.WIDE.U32 R86, R86, 0x10000, RZ ;  /* 0x0001000056567825 */ /* 0x000fe200078e00ff */
[----:B------:R-:W-:-:S03]  /*11c30*/  LOP3.LUT R83, R91, 0xffff, RZ, 0xc0, !PT ;  /* 0x0000ffff5b537812 */ /* 0x000fc600078ec0ff */
[----:B------:R-:W-:Y:S01]  /*11c40*/  IMAD.WIDE.U32 R98, R98, 0x100, RZ ;  /* 0x0000010062627825 */ /* 0x000fe200078e00ff */
[----:B------:R-:W-:Y:S02]  /*11c50*/  PRMT R83, R84, 0x4210, R83 ;  /* 0x0000421054537816 */ /* 0x000fe40000000053 */
[----:B------:R-:W-:-:S04]  /*11c60*/  PRMT R84, R89, 0x7104, RZ ;  /* 0x0000710459547816 */ /* 0x000fc800000000ff */
[----:B------:R-:W-:Y:S02]  /*11c70*/  LOP3.LUT R83, R83, 0xff00, R84, 0xf8, !PT ;  /* 0x0000ff0053537812 */ /* 0x000fe400078ef854 */
[----:B------:R-:W-:Y:S02]  /*11c80*/  LOP3.LUT R84, R11, 0xff, RZ, 0xc0, !PT ;  /* 0x000000ff0b547812 */ /* 0x000fe400078ec0ff */
[----:B------:R-:W-:-:S03]  /*11c90*/  LOP3.LUT R83, R83, 0xff, R88, 0xf8, !PT ;  /* 0x000000ff53537812 */ /* 0x000fc600078ef858 */
[----:B------:R-:W-:-:S05]  /*11ca0*/  IMAD.WIDE.U32 R84, R84, 0x1000000, RZ ;  /* 0x0100000054547825 */ /* 0x000fca00078e00ff */
[----:B------:R-:W-:Y:S02]  /*11cb0*/  LOP3.LUT R83, R87, R83, R85, 0xfe, !PT ;  /* 0x0000005357537212 */ /* 0x000fe400078efe55 */
[----:B------:R-:W-:Y:S02]  /*11cc0*/  LOP3.LUT R84, R98, R84, R86, 0xfe, !PT ;  /* 0x0000005462547212 */ /* 0x000fe400078efe56 */
[----:B------:R-:W0:Y:S01]  /*11cd0*/  LDC.64 R86, c[0x0][0x3b0] ;  /* 0x0000ec00ff567b82 */ /* 0x000e220000000a00 */
[----:B------:R-:W-:Y:S02]  /*11ce0*/  LOP3.LUT R85, R83, R99, RZ, 0xfc, !PT ;  /* 0x0000006353557212 */ /* 0x000fe400078efcff */
[----:B------:R-:W-:Y:S02]  /*11cf0*/  IADD3 R83, PT, PT, R81, 0x200, RZ ;  /* 0x0000020051537810 */ /* 0x000fe40007ffe0ff */
[----:B------:R-:W-:-:S03]  /*11d00*/  LOP3.LUT R84, R84, 0xff, R7, 0xf8, !PT ;  /* 0x000000ff54547812 */ /* 0x000fc600078ef807 */
[----:B0-----:R-:W-:-:S05]  /*11d10*/  IMAD.WIDE.U32 R86, R83, 0x8, R86 ;  /* 0x0000000853567825 */ /* 0x001fca00078e0056 */
[----:B------:R1:W-:Y:S02]  /*11d20*/  STG.E.64 desc[UR14][R86.64], R84 ;  /* 0x0000005456007986 */ /* 0x0003e4000c101b0e */
.L_x_12175:
[----:B------:R-:W-:Y:S01]  /*11d30*/  VIADD R112, R81, 0x300 ;  /* 0x0000030051707836 */ /* 0x000fe20000000000 */
[----:B------:R-:W-:Y:S06]  /*11d40*/  @!P0 BRA `(.L_x_12176) ;  /* 0x00000000000c8947 */ /* 0x000fec0003800000 */
[----:B------:R-:W2:Y:S02]  /*11d50*/  LDC.64 R36, c[0x0][0x390] ;  /* 0x0000e400ff247b82 */ /* 0x000ea40000000a00 */
[----:B--2---:R-:W-:-:S06]  /*11d60*/  IMAD.WIDE.U32 R36, R112, 0x10, R36 ;  /* 0x0000001070247825 */ /* 0x004fcc00078e0024 */
[----:B------:R-:W5:Y:S02]  /*11d70*/  LDG.E.128 R36, desc[UR14][R36.64] ;  /* 0x0000000e24247981 */ /* 0x000f64000c1e1d00 */
.L_x_12176:
[----:B------:R-:W-:Y:S01]  /*11d80*/  IADD3 R98, PT, PT, R82, 0x300, RZ ;  /* 0x0000030052627810 */ /* 0x000fe20007ffe0ff */
[----:B------:R-:W-:Y:S06]  /*11d90*/  BRA.U !UP0, `(.L_x_12177) ;  /* 0x0000002d08807547 */ /* 0x000fec000b800000 */
[----:B------:R-:W2:Y:S01]  /*11da0*/  LDC.64 R82, c[0x0][0x3a0] ;  /* 0x0000e800ff527b82 */ /* 0x000ea20000000a00 */
[----:B------:R-:W-:Y:S01]  /*11db0*/  ISETP.GT.AND P1, PT, R80, RZ, PT ;  /* 0x000000ff5000720c */ /* 0x000fe20003f24270 */
[----:B--2---:R-:W-:-:S05]  /*11dc0*/  IMAD.WIDE.U32 R82, R98, 0x20, R82 ;  /* 0x0000002062527825 */ /* 0x004fca00078e0052 */
[----:B01----:R0:W5:Y:S04]  /*11dd0*/  LDG.E.128 R84, desc[UR14][R82.64] ;  /* 0x0000000e52547981 */ /* 0x003168000c1e1d00 */
[----:B------:R-:W5:Y:S03]  /*11de0*/  LDG.E.128 R80, desc[UR14][R82.64+0x10] ;  /* 0x0000100e52507981 */ /* 0x000f66000c1e1d00 */
        /* <DEDUP_REMOVED lines=18> */
.L_x_12180:
[----:B------:R-:W-:Y:S01]  /*11f10*/  IADD3 R2, PT, PT, R2, 0x1, RZ ;  /* 0x0000000102027810 */ /* 0x000fe20007ffe0ff */
[----:B------:R-:W-:-:S03]  /*11f20*/  UIADD3 UR5, UPT, UPT, UR12, -0x61c88647, URZ ;  /* 0x9e3779b90c057890 */ /* 0x000fc6000fffe0ff */
        /* <DEDUP_REMOVED lines=11> */
.L_x_12181:
[----:B------:R-:W-:Y:S01]  /*11fe0*/  LOP3.LUT R104, R6, UR13, R5, 0x96, !PT ;  /* 0x0000000d06687c12 */ /* 0x000fe2000f8e9605 */
[----:B------:R-:W-:-:S04]  /*11ff0*/  IMAD.WIDE.U32 R106, R0, -0x326172a9, RZ ;  /* 0xcd9e8d57006a7825 */ /* 0x000fc800078e00ff */
[----:B------:R-:W-:Y:S01]  /*12000*/  IMAD.WIDE.U32 R104, R104, -0x326172a9, RZ ;  /* 0xcd9e8d5768687825 */ /* 0x000fe200078e00ff */
[----:B------:R-:W-:-:S03]  /*12010*/  LOP3.LUT R107, R3, UR12, R107, 0x96, !PT ;  /* 0x0000000c036b7c12 */ /* 0x000fc6000f8e966b */
[----:B------:R-:W-:Y:S01]  /*12020*/  IMAD.MOV.U32 R7, RZ, RZ, R96 ;  /* 0x000000ffff077224 */ /* 0x000fe200078e0060 */
        /* <DEDUP_REMOVED lines=8> */
[----:B------:R-:W-:-:S04]  /*120b0*/  UIADD3 UR5, UPT, UPT, UR13, 0x32370b8f, URZ ;  /* 0x32370b8f0d057890 */ /* 0x000fc8000fffe0ff */
[----:B------:R-:W-:-:S05]  /*120c0*/  IMAD.WIDE.U32 R104, R104, -0x2daee0ad, RZ ;  /* 0xd2511f5368687825 */ /* 0x000fca00078e00ff */
[----:B------:R-:W-:Y:S01]  /*120d0*/  LOP3.LUT R105, R4, UR5, R105, 0x96, !PT ;  /* 0x0000000504697c12 */ /* 0x000fe2000f8e9669 */
[----:B------:R-:W-:Y:S01]  /*120e0*/  IMAD.WIDE.U32 R4, R5, -0x326172a9, RZ ;  /* 0xcd9e8d5705047825 */ /* 0x000fe200078e00ff */
[----:B------:R-:W-:-:S04]  /*120f0*/  UIADD3 UR5, UPT, UPT, UR12, 0x1715609d, URZ ;  /* 0x1715609d0c057890 */ /* 0x000fc8000fffe0ff */
        /* <DEDUP_REMOVED lines=18> */
[----:B------:R-:W-:-:S05]  /*12220*/  IMAD.WIDE.U32 R104, R105, -0x326172a9, RZ ;  /* 0xcd9e8d5769687825 */ /* 0x000fca00078e00ff */
[----:B------:R-:W-:Y:S01]  /*12230*/  LOP3.LUT R4, R4, UR5, R105, 0x96, !PT ;  /* 0x0000000504047c12 */ /* 0x000fe2000f8e9669 */
[----:B------:R-:W-:-:S04]  /*12240*/  UIADD3 UR5, UPT, UPT, UR13, -0x24c28bd8, URZ ;  /* 0xdb3d74280d057890 */ /* 0x000fc8000fffe0ff */
[----:B------:R-:W-:-:S05]  /*12250*/  IMAD.WIDE.U32 R4, R4, -0x2daee0ad, RZ ;  /* 0xd2511f5304047825 */ /* 0x000fca00078e00ff */
[----:B------:R-:W-:Y:S01]  /*12260*/  LOP3.LUT R5, R106, UR5, R5, 0x96, !PT ;  /* 0x000000056a057c12 */ /* 0x000fe2000f8e9605 */
[----:B------:R-:W-:-:S05]  /*12270*/  IMAD.WIDE.U32 R106, R107, -0x326172a9, RZ ;  /* 0xcd9e8d576b6a7825 */ /* 0x000fca00078e00ff */
[----:B------:R-:W-:-:S05]  /*12280*/  LOP3.LUT R104, R104, UR30, R107, 0x96, !PT ;  /* 0x0000001e68687c12 */ /* 0x000fca000f8e966b */
[----:B------:R-:W-:-:S04]  /*12290*/  IMAD.WIDE.U32 R104, R104, -0x2daee0ad, RZ ;  /* 0xd2511f5368687825 */ /* 0x000fc800078e00ff */
[----:B------:R-:W-:Y:S01]  /*122a0*/  IMAD.MOV.U32 R97, RZ, RZ, R104 ;  /* 0x000000ffff617224 */ /* 0x000fe200078e0068 */
[----:B------:R-:W-:Y:S01]  /*122b0*/  LOP3.LUT R4, R4, UR34, R105, 0x96, !PT ;  /* 0x0000002204047c12 */ /* 0x000fe2000f8e9669 */
[----:B------:R-:W-:-:S05]  /*122c0*/  IMAD.WIDE.U32 R104, R5, -0x326172a9, RZ ;  /* 0xcd9e8d5705687825 */ /* 0x000fca00078e00ff */
[----:B------:R-:W-:Y:S01]  /*122d0*/  LOP3.LUT R5, R106, UR28, R105, 0x96, !PT ;  /* 0x0000001c6a057c12 */ /* 0x000fe2000f8e9669 */
[----:B------:R-:W-:Y:S01]  /*122e0*/  HFMA2 R105, -RZ, RZ, 0, 0 ;  /* 0x00000000ff697431 */ /* 0x000fe200000001ff */
[----:B------:R-:W-:-:S07]  /*122f0*/  MOV R8, R104 ;  /* 0x0000006800087202 */ /* 0x000fce0000000f00 */
.L_x_12179:
[----:B------:R-:W-:Y:S01]  /*12300*/  I2FP.F32.U32 R7, R7 ;  /* 0x0000000700077245 */ /* 0x000fe20000201000 */
[----:B------:R-:W-:-:S04]  /*12310*/  IMAD.MOV.U32 R96, RZ, RZ, 0x2f800000 ;  /* 0x2f800000ff607424 */ /* 0x000fc800078e00ff */
[----:B------:R-:W-:-:S05]  /*12320*/  FFMA.FTZ R7, R7, R96, 1.1641532182693481445e-10 ;  /* 0x2f00000007077423 */ /* 0x000fca0000010060 */
[----:B------:R-:W-:Y:S02]  /*12330*/  FSETP.GTU.FTZ.AND P2, PT, R7, UR22, PT ;  /* 0x0000001607007c0b */ /* 0x000fe4000bf5c000 */
[----:B-----5:R-:W-:-:S05]  /*12340*/  SHF.L.U32 R7, R36, 0x10, RZ ;  /* 0x0000001024077819 */ /* 0x020fca00000006ff */
[----:B------:R-:W-:-:S04]  /*12350*/  FMUL.FTZ R7, R7, UR17 ;  /* 0x0000001107077c20 */ /* 0x000fc80008410000 */
[----:B------:R-:W-:-:S05]  /*12360*/  FMUL.FTZ R7, R7, UR16 ;  /* 0x0000001007077c20 */ /* 0x000fca0008410000 */
[----:B------:R-:W-:-:S05]  /*12370*/  FSEL R7, R7, RZ, !P2 ;  /* 0x000000ff07077208 */ /* 0x000fca0005000000 */
[----:B------:R-:W-:Y:S01]  /*12380*/  FADD.FTZ R84, R84, R7 ;  /* 0x0000000754547221 */ /* 0x000fe20000010000 */
[----:B------:R-:W-:-:S07]  /*12390*/  SEL R7, RZ, 0x1, P2 ;  /* 0x00000001ff077807 */ /* 0x000fce0001000000 */
.L_x_12178:
        /* <DEDUP_REMOVED lines=18> */
.L_x_12184:
        /* <DEDUP_REMOVED lines=13> */
.L_x_12185:
[----:B------:R-:W-:Y:S01]  /*12590*/  LOP3.LUT R8, R6, UR13, R5, 0x96, !PT ;  /* 0x0000000d06087c12 */ /* 0x000fe2000f8e9605 */
[----:B------:R-:W-:-:S04]  /*125a0*/  IMAD.WIDE.U32 R104, R0, -0x326172a9, RZ ;  /* 0xcd9e8d5700687825 */ /* 0x000fc800078e00ff */
        /* <DEDUP_REMOVED lines=45> */
[----:B------:R-:W-:Y:S01]  /*12880*/  IMAD.MOV.U32 R104, RZ, RZ, RZ ;  /* 0x000000ffff687224 */ /* 0x000fe200078e00ff */
[----:B------:R-:W-:-:S07]  /*12890*/  MOV R9, R97 ;  /* 0x0000006100097202 */ /* 0x000fce0000000f00 */
.L_x_12183:
[----:B------:R-:W-:Y:S01]  /*128a0*/  I2FP.F32.U32 R9, R9 ;  /* 0x0000000900097245 */ /* 0x000fe20000201000 */
[----:B------:R-:W-:-:S05]  /*128b0*/  HFMA2 R96, -RZ, RZ, 0.1171875, 0 ;  /* 0x2f800000ff607431 */ /* 0x000fca00000001ff */
[----:B------:R-:W-:-:S05]  /*128c0*/  FFMA.FTZ R9, R9, R96, 1.1641532182693481445e-10 ;  /* 0x2f00000009097423 */ /* 0x000fca0000010060 */
[----:B------:R-:W-:Y:S02]  /*128d0*/  FSETP.GTU.FTZ.AND P2, PT, R9, UR22, PT ;  /* 0x0000001609007c0b */ /* 0x000fe4000bf5c000 */
[----:B-----5:R-:W-:-:S05]  /*128e0*/  PRMT R9, R36, 0x7632, R9 ;  /* 0x0000763224097816 */ /* 0x020fca0000000009 */
[----:B------:R-:W-:-:S04]  /*128f0*/  IMAD.U32 R9, R9, 0x10000, RZ ;  /* 0x0001000009097824 */ /* 0x000fc800078e00ff */
[----:B------:R-:W-:-:S04]  /*12900*/  FMUL.FTZ R9, R9, UR17 ;  /* 0x0000001109097c20 */ /* 0x000fc80008410000 */
[----:B------:R-:W-:-:S05]  /*12910*/  FMUL.FTZ R9, R9, UR16 ;  /* 0x0000001009097c20 */ /* 0x000fca0008410000 */
[----:B------:R-:W-:Y:S02]  /*12920*/  FSEL R96, R9, RZ, !P2 ;  /* 0x000000ff09607208 */ /* 0x000fe40005000000 */
[----:B------:R-:W-:-:S03]  /*12930*/  SEL R9, RZ, 0x1, P2 ;  /* 0x00000001ff097807 */ /* 0x000fc60001000000 */
[----:B------:R-:W-:-:S07]  /*12940*/  FADD.FTZ R85, R85, R96 ;  /* 0x0000006055557221 */ /* 0x000fce0000010000 */
.L_x_12182:
        /* <DEDUP_REMOVED lines=18> */
.L_x_12188:
[----:B------:R-:W-:Y:S01]  /*12a70*/  VIADD R2, R2, 0x1 ;  /* 0x0000000102027836 */ /* 0x000fe20000000000 */
[----:B------:R-:W-:-:S03]  /*12a80*/  UIADD3 UR5, UPT, UPT, UR12, -0x61c88647, URZ ;  /* 0x9e3779b90c057890 */ /* 0x000fc6000fffe0ff */
        /* <DEDUP_REMOVED lines=11> */
.L_x_12189:
        /* <DEDUP_REMOVED lines=45> */
[----:B------:R-:W-:-:S05]  /*12e10*/  IMAD.WIDE.U32 R104, R104, -0x326172a9, RZ ;  /* 0xcd9e8d5768687825 */ /* 0x000fca00078e00ff */
[----:B------:R-:W-:Y:S01]  /*12e20*/  LOP3.LUT R5, R106, UR28, R105, 0x96, !PT ;  /* 0x0000001c6a057c12 */ /* 0x000fe2000f8e9669 */
[----:B------:R-:W-:Y:S01]  /*12e30*/  HFMA2 R105, -RZ, RZ, 0, 0 ;  /* 0x00000000ff697431 */ /* 0x000fe200000001ff */
[----:B------:R-:W-:-:S07]  /*12e40*/  MOV R8, R104 ;  /* 0x0000006800087202 */ /* 0x000fce0000000f00 */
.L_x_12187:
[----:B------:R-:W-:Y:S01]  /*12e50*/  I2FP.F32.U32 R10, R10 ;  /* 0x0000000a000a7245 */ /* 0x000fe20000201000 */
[----:B------:R-:W-:-:S04]  /*12e60*/  IMAD.MOV.U32 R97, RZ, RZ, 0x2f800000 ;  /* 0x2f800000ff617424 */ /* 0x000fc800078e00ff */
[----:B------:R-:W-:-:S05]  /*12e70*/  FFMA.FTZ R10, R10, R97, 1.1641532182693481445e-10 ;  /* 0x2f0000000a0a7423 */ /* 0x000fca0000010061 */
[----:B------:R-:W-:Y:S02]  /*12e80*/  FSETP.GTU.FTZ.AND P2, PT, R10, UR22, PT ;  /* 0x000000160a007c0b */ /* 0x000fe4000bf5c000 */
[----:B-----5:R-:W-:-:S05]  /*12e90*/  SHF.L.U32 R10, R37, 0x10, RZ ;  /* 0x00000010250a7819 */ /* 0x020fca00000006ff */
[----:B------:R-:W-:-:S04]  /*12ea0*/  FMUL.FTZ R10, R10, UR17 ;  /* 0x000000110a0a7c20 */ /* 0x000fc80008410000 */
[----:B------:R-:W-:-:S05]  /*12eb0*/  FMUL.FTZ R10, R10, UR16 ;  /* 0x000000100a0a7c20 */ /* 0x000fca0008410000 */
[----:B------:R-:W-:Y:S02]  /*12ec0*/  FSEL R97, R10, RZ, !P2 ;  /* 0x000000ff0a617208 */ /* 0x000fe40005000000 */
[----:B------:R-:W-:-:S03]  /*12ed0*/  SEL R10, RZ, 0x1, P2 ;  /* 0x00000001ff0a7807 */ /* 0x000fc60001000000 */
[----:B------:R-:W-:-:S07]  /*12ee0*/  FADD.FTZ R86, R86, R97 ;  /* 0x0000006156567221 */ /* 0x000fce0000010000 */
.L_x_12186:
        /* <DEDUP_REMOVED lines=18> */
.L_x_12192:
        /* <DEDUP_REMOVED lines=13> */
.L_x_12193:
[----:B------:R-:W-:Y:S01]  /*130e0*/  LOP3.LUT R104, R6, UR13, R5, 0x96, !PT ;  /* 0x0000000d06687c12 */ /* 0x000fe2000f8e9605 */
[----:B------:R-:W-:-:S04]  /*130f0*/  IMAD.WIDE.U32 R106, R0, -0x326172a9, RZ ;  /* 0xcd9e8d57006a7825 */ /* 0x000fc800078e00ff */
[----:B------:R-:W-:Y:S02]  /*13100*/  HFMA2 R99, -RZ, RZ, 0, 0 ;  /* 0x00000000ff637431 */ /* 0x000fe400000001ff */
        /* <DEDUP_REMOVED lines=45> */
[----:B------:R-:W-:Y:S02]  /*133e0*/  LOP3.LUT R5, R106, UR28, R105, 0x96, !PT ;  /* 0x0000001c6a057c12 */ /* 0x000fe4000f8e9669 */
[----:B------:R-:W-:-:S07]  /*133f0*/  MOV R8, R104 ;  /* 0x0000006800087202 */ /* 0x000fce0000000f00 */
.L_x_12191:
[----:B------:R-:W-:Y:S01]  /*13400*/  I2FP.F32.U32 R11, R11 ;  /* 0x0000000b000b7245 */ /* 0x000fe20000201000 */
[----:B------:R-:W-:-:S04]  /*13410*/  IMAD.MOV.U32 R96, RZ, RZ, 0x2f800000 ;  /* 0x2f800000ff607424 */ /* 0x000fc800078e00ff */
[----:B------:R-:W-:-:S05]  /*13420*/  FFMA.FTZ R11, R11, R96, 1.1641532182693481445e-10 ;  /* 0x2f0000000b0b7423 */ /* 0x000fca0000010060 */
[----:B------:R-:W-:Y:S02]  /*13430*/  FSETP.GTU.FTZ.AND P2, PT, R11, UR22, PT ;  /* 0x000000160b007c0b */ /* 0x000fe4000bf5c000 */
[----:B-----5:R-:W-:-:S04]  /*13440*/  PRMT R11, R37, 0x7632, R11 ;  /* 0x00007632250b7816 */ /* 0x020fc8000000000b */
[----:B------:R-:W-:-:S05]  /*13450*/  SHF.L.U32 R11, R11, 0x10, RZ ;  /* 0x000000100b0b7819 */ /* 0x000fca00000006ff */
[----:B------:R-:W-:-:S04]  /*13460*/  FMUL.FTZ R11, R11, UR17 ;  /* 0x000000110b0b7c20 */ /* 0x000fc80008410000 */
[----:B------:R-:W-:-:S05]  /*13470*/  FMUL.FTZ R11, R11, UR16 ;  /* 0x000000100b0b7c20 */ /* 0x000fca0008410000 */
[----:B------:R-:W-:Y:S02]  /*13480*/  FSEL R96, R11, RZ, !P2 ;  /* 0x000000ff0b607208 */ /* 0x000fe40005000000 */
[----:B------:R-:W-:-:S03]  /*13490*/  SEL R11, RZ, 0x1, P2 ;  /* 0x00000001ff0b7807 */ /* 0x000fc60001000000 */
[----:B------:R-:W-:-:S07]  /*134a0*/  FADD.FTZ R87, R87, R96 ;  /* 0x0000006057577221 */ /* 0x000fce0000010000 */
.L_x_12190:
        /* <DEDUP_REMOVED lines=18> */
.L_x_12196:
        /* <DEDUP_REMOVED lines=13> */
.L_x_12197:
        /* <DEDUP_REMOVED lines=46> */
[----:B------:R-:W-:-:S03]  /*13980*/  IMAD.WIDE.U32 R104, R5, -0x326172a9, RZ ;  /* 0xcd9e8d5705687825 */ /* 0x000fc600078e00ff */
[----:B------:R-:W-:Y:S01]  /*13990*/  MOV R8, R104 ;  /* 0x0000006800087202 */ /* 0x000fe20000000f00 */
[----:B------:R-:W-:Y:S01]  /*139a0*/  HFMA2 R104, -RZ, RZ, 0, 0 ;  /* 0x00000000ff687431 */ /* 0x000fe200000001ff */
[----:B------:R-:W-:-:S07]  /*139b0*/  LOP3.LUT R5, R106, UR28, R105, 0x96, !PT ;  /* 0x0000001c6a057c12 */ /* 0x000fce000f8e9669 */
.L_x_12195:
        /* <DEDUP_REMOVED lines=10> */
.L_x_12194:
        /* <DEDUP_REMOVED lines=18> */
.L_x_12200:
        /* <DEDUP_REMOVED lines=13> */
.L_x_12201:
        /* <DEDUP_REMOVED lines=50> */
.L_x_12199:
        /* <DEDUP_REMOVED lines=11> */
.L_x_12198:
        /* <DEDUP_REMOVED lines=18> */
.L_x_12204:
        /* <DEDUP_REMOVED lines=13> */
.L_x_12205:
        /* <DEDUP_REMOVED lines=50> */
.L_x_12203:
        /* <DEDUP_REMOVED lines=10> */
.L_x_12202:
        /* <DEDUP_REMOVED lines=18> */
.L_x_12208:
        /* <DEDUP_REMOVED lines=13> */
.L_x_12209:
        /* <DEDUP_REMOVED lines=50> */
.L_x_12207:
        /* <DEDUP_REMOVED lines=10> */
[----:B------:R-:W-:Y:S01]  /*14b80*/  FADD.FTZ R83, R83, R104 ;  /* 0x0000006853537221 */ /* 0x000fe20000010000 */
[----:B------:R-:W-:Y:S06]  /*14b90*/  BRA `(.L_x_12206) ;  /* 0x0000002800fc7947 */ /* 0x000fec0003800000 */
.L_x_12177:
[----:B------:R-:W-:Y:S01]  /*14ba0*/  IMAD.MOV.U32 R81, RZ, RZ, R104 ;  /* 0x000000ffff517224 */ /* 0x000fe200078e0068 */
[----:B------:R-:W-:Y:S01]  /*14bb0*/  MOV R97, R96 ;  /* 0x0000006000617202 */ /* 0x000fe20000000f00 */
[----:B01----:R-:W-:Y:S01]  /*14bc0*/  IMAD.MOV.U32 R84, RZ, RZ, RZ ;  /* 0x000000ffff547224 */ /* 0x003fe200078e00ff */
        /* <DEDUP_REMOVED lines=16> */
.L_x_12212:
        /* <DEDUP_REMOVED lines=12> */
.L_x_12213:
        /* <DEDUP_REMOVED lines=51> */
.L_x_12211:
[----:B------:R-:W-:Y:S02]  /*150c0*/  I2FP.F32.U32 R7, R7 ;  /* 0x0000000700077245 */ /* 0x000fe40000201000 */
[----:B------:R-:W-:-:S05]  /*150d0*/  MOV R80, 0x2f800000 ;  /* 0x2f80000000507802 */ /* 0x000fca0000000f00 */
[----:B------:R-:W-:Y:S01]  /*150e0*/  FFMA.FTZ R7, R7, R80, 1.1641532182693481445e-10 ;  /* 0x2f00000007077423 */ /* 0x000fe20000010050 */
[----:B-----5:R-:W-:-:S04]  /*150f0*/  IMAD.U32 R80, R36, 0x10000, RZ ;  /* 0x0001000024507824 */ /* 0x020fc800078e00ff */
[----:B------:R-:W-:Y:S01]  /*15100*/  FMUL.FTZ R80, R80, UR17 ;  /* 0x0000001150507c20 */ /* 0x000fe20008410000 */
[----:B------:R-:W-:-:S03]  /*15110*/  FSETP.GTU.FTZ.AND P1, PT, R7, UR22, PT ;  /* 0x0000001607007c0b */ /* 0x000fc6000bf3c000 */
[----:B------:R-:W-:Y:S01]  /*15120*/  FMUL.FTZ R80, R80, UR16 ;  /* 0x0000001050507c20 */ /* 0x000fe20008410000 */
[----:B------:R-:W-:-:S04]  /*15130*/  SEL R7, RZ, 0x1, P1 ;  /* 0x00000001ff077807 */ /* 0x000fc80000800000 */
[----:B------:R-:W-:-:S07]  /*15140*/  FSEL R84, R80, RZ, !P1 ;  /* 0x000000ff50547208 */ /* 0x000fce0004800000 */
.L_x_12210:
        /* <DEDUP_REMOVED lines=15> */
.L_x_12216:
        /* <DEDUP_REMOVED lines=12> */
.L_x_12217:
        /* <DEDUP_REMOVED lines=47> */
[----:B------:R-:W-:Y:S01]  /*155f0*/  MOV R97, R80 ;  /* 0x0000005000617202 */ /* 0x000fe20000000f00 */
[----:B------:R-:W-:Y:S01]  /*15600*/  IMAD.MOV.U32 R80, RZ, RZ, RZ ;  /* 0x000000ffff507224 */ /* 0x000fe200078e00ff */
[----:B------:R-:W-:-:S07]  /*15610*/  LOP3.LUT R4, R4, UR34, R81, 0x96, !PT ;  /* 0x0000002204047c12 */ /* 0x000fce000f8e9651 */
.L_x_12215:
        /* <DEDUP_REMOVED lines=10> */
.L_x_12214:
        /* <DEDUP_REMOVED lines=15> */
.L_x_12220:
        /* <DEDUP_REMOVED lines=12> */
.L_x_12221:
        /* <DEDUP_REMOVED lines=47> */
[----:B------:R-:W-:Y:S01]  /*15b60*/  HFMA2 R82, -RZ, RZ, 0, 0 ;  /* 0x00000000ff527431 */ /* 0x000fe200000001ff */
[----:B------:R-:W-:Y:S01]  /*15b70*/  MOV R10, R97 ;  /* 0x00000061000a7202 */ /* 0x000fe20000000f00 */
[----:B------:R-:W-:Y:S01]  /*15b80*/  IMAD.MOV.U32 R97, RZ, RZ, R80 ;  /* 0x000000ffff617224 */ /* 0x000fe200078e0050 */
[----:B------:R-:W-:-:S07]  /*15b90*/  LOP3.LUT R4, R4, UR34, R81, 0x96, !PT ;  /* 0x0000002204047c12 */ /* 0x000fce000f8e9651 */
.L_x_12219:
[----:B------:R-:W-:Y:S01]  /*15ba0*/  I2FP.F32.U32 R10, R10 ;  /* 0x0000000a000a7245 */ /* 0x000fe20000201000 */
[----:B------:R-:W-:-:S04]  /*15bb0*/  IMAD.MOV.U32 R81, RZ, RZ, 0x2f800000 ;  /* 0x2f800000ff517424 */ /* 0x000fc800078e00ff */
[----:B------:R-:W-:-:S05]  /*15bc0*/  FFMA.FTZ R10, R10, R81, 1.1641532182693481445e-10 ;  /* 0x2f0000000a0a7423 */ /* 0x000fca0000010051 */
[----:B------:R-:W-:Y:S02]  /*15bd0*/  FSETP.GTU.FTZ.AND P1, PT, R10, UR22, PT ;  /* 0x000000160a007c0b */ /* 0x000fe4000bf3c000 */
[----:B-----5:R-:W-:-:S05]  /*15be0*/  SHF.L.U32 R10, R37, 0x10, RZ ;  /* 0x00000010250a7819 */ /* 0x020fca00000006ff */
[----:B------:R-:W-:-:S04]  /*15bf0*/  FMUL.FTZ R10, R10, UR17 ;  /* 0x000000110a0a7c20 */ /* 0x000fc80008410000 */
[----:B------:R-:W-:Y:S01]  /*15c00*/  FMUL.FTZ R86, R10, UR16 ;  /* 0x000000100a567c20 */ /* 0x000fe20008410000 */
[----:B------:R-:W-:-:S04]  /*15c10*/  SEL R10, RZ, 0x1, P1 ;  /* 0x00000001ff0a7807 */ /* 0x000fc80000800000 */
[----:B------:R-:W-:-:S07]  /*15c20*/  FSEL R86, R86, RZ, !P1 ;  /* 0x000000ff56567208 */ /* 0x000fce0004800000 */
.L_x_12218:
        /* <DEDUP_REMOVED lines=15> */
.L_x_12224:
        /* <DEDUP_REMOVED lines=13> */
.L_x_12225:
        /* <DEDUP_REMOVED lines=48> */
[----:B------:R-:W-:Y:S01]  /*160f0*/  IMAD.MOV.U32 R81, RZ, RZ, RZ ;  /* 0x000000ffff517224 */ /* 0x000fe200078e00ff */
[----:B------:R-:W-:-:S07]  /*16100*/  MOV R97, R80 ;  /* 0x0000005000617202 */ /* 0x000fce0000000f00 */
.L_x_12223:
[----:B------:R-:W-:Y:S01]  /*16110*/  I2FP.F32.U32 R11, R11 ;  /* 0x0000000b000b7245 */ /* 0x000fe20000201000 */
[----:B------:R-:W-:-:S05]  /*16120*/  HFMA2 R80, -RZ, RZ, 0.1171875, 0 ;  /* 0x2f800000ff507431 */ /* 0x000fca00000001ff */
[----:B------:R-:W-:Y:S01]  /*16130*/  FFMA.FTZ R11, R11, R80, 1.1641532182693481445e-10 ;  /* 0x2f0000000b0b7423 */ /* 0x000fe20000010050 */
[----:B-----5:R-:W-:-:S04]  /*16140*/  PRMT R80, R37, 0x7632, R80 ;  /* 0x0000763225507816 */ /* 0x020fc80000000050 */
[----:B------:R-:W-:Y:S01]  /*16150*/  FSETP.GTU.FTZ.AND P1, PT, R11, UR22, PT ;  /* 0x000000160b007c0b */ /* 0x000fe2000bf3c000 */
[----:B------:R-:W-:-:S03]  /*16160*/  IMAD.U32 R80, R80, 0x10000, RZ ;  /* 0x0001000050507824 */ /* 0x000fc600078e00ff */
[----:B------:R-:W-:Y:S01]  /*16170*/  SEL R11, RZ, 0x1, P1 ;  /* 0x00000001ff0b7807 */ /* 0x000fe20000800000 */
[----:B------:R-:W-:-:S04]  /*16180*/  FMUL.FTZ R80, R80, UR17 ;  /* 0x0000001150507c20 */ /* 0x000fc80008410000 */
[----:B------:R-:W-:-:S05]  /*16190*/  FMUL.FTZ R80, R80, UR16 ;  /* 0x0000001050507c20 */ /* 0x000fca0008410000 */
[----:B------:R-:W-:-:S07]  /*161a0*/  FSEL R87, R80, RZ, !P1 ;  /* 0x000000ff50577208 */ /* 0x000fce0004800000 */
.L_x_12222:
        /* <DEDUP_REMOVED lines=15> */
.L_x_12228:
        /* <DEDUP_REMOVED lines=13> */
.L_x_12229:
        /* <DEDUP_REMOVED lines=50> */
.L_x_12227:
[----:B------:R-:W-:Y:S01]  /*16690*/  I2FP.F32.U32 R80, R83 ;  /* 0x0000005300507245 */ /* 0x000fe20000201000 */
[----:B------:R-:W-:-:S04]  /*166a0*/  IMAD.MOV.U32 R81, RZ, RZ, 0x2f800000 ;  /* 0x2f800000ff517424 */ /* 0x000fc800078e00ff */
[----:B------:R-:W-:-:S05]  /*166b0*/  FFMA.FTZ R80, R80, R81, 1.1641532182693481445e-10 ;  /* 0x2f00000050507423 */ /* 0x000fca0000010051 */
[----:B------:R-:W-:Y:S02]  /*166c0*/  FSETP.GTU.FTZ.AND P1, PT, R80, UR22, PT ;  /* 0x0000001650007c0b */ /* 0x000fe4000bf3c000 */
[----:B-----5:R-:W-:Y:S02]  /*166d0*/  SHF.L.U32 R80, R38, 0x10, RZ ;  /* 0x0000001026507819 */ /* 0x020fe400000006ff */
[----:B------:R-:W-:-:S03]  /*166e0*/  SEL R88, RZ, 0x1, P1 ;  /* 0x00000001ff587807 */ /* 0x000fc60000800000 */
[----:B------:R-:W-:-:S04]  /*166f0*/  FMUL.FTZ R80, R80, UR17 ;  /* 0x0000001150507c20 */ /* 0x000fc80008410000 */
[----:B------:R-:W-:-:S05]  /*16700*/  FMUL.FTZ R80, R80, UR16 ;  /* 0x0000001050507c20 */ /* 0x000fca0008410000 */
[----:B------:R-:W-:-:S07]  /*16710*/  FSEL R80, R80, RZ, !P1 ;  /* 0x000000ff50507208 */ /* 0x000fce0004800000 */
.L_x_12226:
        /* <DEDUP_REMOVED lines=15> */
.L_x_12232:
        /* <DEDUP_REMOVED lines=13> */
.L_x_12233:
        /* <DEDUP_REMOVED lines=50> */
.L_x_12231:
        /* <DEDUP_REMOVED lines=10> */
.L_x_12230:
        /* <DEDUP_REMOVED lines=15> */
.L_x_12236:
        /* <DEDUP_REMOVED lines=13> */
.L_x_12237:
[----:B------:R-:W-:Y:S01]  /*16e60*/  LOP3.LUT R82, R6, UR13, R5, 0x96, !PT ;  /* 0x0000000d06527c12 */ /* 0x000fe2000f8e9605 */
[----:B------:R-:W-:-:S04]  /*16e70*/  IMAD.WIDE.U32 R104, R0, -0x326172a9, RZ ;  /* 0xcd9e8d5700687825 */ /* 0x000fc800078e00ff */
[----:B------:R-:W-:Y:S01]  /*16e80*/  HFMA2 R99, -RZ, RZ, 0, 0 ;  /* 0x00000000ff637431 */ /* 0x000fe200000001ff */
[----:B------:R-:W-:Y:S01]  /*16e90*/  MOV R90, R97 ;  /* 0x00000061005a7202 */ /* 0x000fe20000000f00 */
        /* <DEDUP_REMOVED lines=43> */
[----:B------:R-:W-:-:S04]  /*17150*/  IMAD.WIDE.U32 R104, R104, -0x326172a9, RZ ;  /* 0xcd9e8d5768687825 */ /* 0x000fc800078e00ff */
[----:B------:R-:W-:Y:S01]  /*17160*/  IMAD.MOV.U32 R8, RZ, RZ, R104 ;  /* 0x000000ffff087224 */ /* 0x000fe200078e0068 */
[----:B------:R-:W-:-:S07]  /*17170*/  LOP3.LUT R5, R106, UR28, R105, 0x96, !PT ;  /* 0x0000001c6a057c12 */ /* 0x000fce000f8e9669 */
.L_x_12235:
        /* <DEDUP_REMOVED lines=9> */
.L_x_12234:
        /* <DEDUP_REMOVED lines=15> */
.L_x_12239:
        /* <DEDUP_REMOVED lines=13> */
.L_x_12240:
[----:B------:R-:W-:Y:S01]  /*173d0*/  LOP3.LUT R104, R6, UR13, R5, 0x96, !PT ;  /* 0x0000000d06687c12 */ /* 0x000fe2000f8e9605 */
[----:B------:R-:W-:Y:S01]  /*173e0*/  IMAD.WIDE.U32 R106, R0, -0x326172a9, RZ ;  /* 0xcd9e8d57006a7825 */ /* 0x000fe200078e00ff */
[----:B------:R-:W-:-:S03]  /*173f0*/  MOV R83, R97 ;  /* 0x0000006100537202 */ /* 0x000fc60000000f00 */
        /* <DEDUP_REMOVED lines=47> */
.L_x_12238:
        /* <DEDUP_REMOVED lines=10> */
.L_x_12206:
[----:B------:R-:W-:-:S05]  /*17790*/  IMAD.WIDE.U32 R98, R98, 0x20, R114 ;  /* 0x0000002062627825 */ /* 0x000fca00078e0072 */
[----:B-----5:R0:W-:Y:S04]  /*177a0*/  STG.E.128 desc[UR14][R98.64], R84 ;  /* 0x0000005462007986 */ /* 0x0201e8000c101d0e */
[----:B------:R0:W-:Y:S01]  /*177b0*/  STG.E.128 desc[UR14][R98.64+0x10], R80 ;  /* 0x0000105062007986 */ /* 0x0001e2000c101d0e */
[----:B------:R-:W-:Y:S05]  /*177c0*/  @!P0 BRA `(.L_x_12241) ;  /* 0x0000000000508947 */ /* 0x000fea0003800000 */
[----:B0-----:R-:W-:Y:S02]  /*177d0*/  SHF.L.U32 R98, R90, 0x10, RZ ;  /* 0x000000105a627819 */ /* 0x001fe400000006ff */
[----:B------:R-:W-:Y:S02]  /*177e0*/  LOP3.LUT R104, R10, 0xff, RZ, 0xc0, !PT ;  /* 0x000000ff0a687812 */ /* 0x000fe400078ec0ff */
[----:B------:R-:W-:Y:S02]  /*177f0*/  LOP3.LUT R99, R98, 0xff0000, RZ, 0xc0, !PT ;  /* 0x00ff000062637812 */ /* 0x000fe400078ec0ff */
[----:B------:R-:W-:Y:S01]  /*17800*/  LOP3.LUT R98, R91, 0xffff, RZ, 0xc0, !PT ;  /* 0x0000ffff5b627812 */ /* 0x000fe200078ec0ff */
[----:B------:R-:W-:Y:S01]  /*17810*/  IMAD.WIDE.U32 R104, R104, 0x10000, RZ ;  /* 0x0001000068687825 */ /* 0x000fe200078e00ff */
[----:B------:R-:W-:Y:S02]  /*17820*/  LOP3.LUT R106, R9, 0xff, RZ, 0xc0, !PT ;  /* 0x000000ff096a7812 */ /* 0x000fe400078ec0ff */
[----:B------:R-:W-:-:S02]  /*17830*/  PRMT R98, R99, 0x4210, R98 ;  /* 0x0000421063627816 */ /* 0x000fc40000000062 */
[----:B------:R-:W-:-:S04]  /*17840*/  PRMT R99, R89, 0x7104, RZ ;  /* 0x0000710459637816 */ /* 0x000fc800000000ff */
[----:B------:R-:W-:Y:S02]  /*17850*/  LOP3.LUT R99, R98, 0xff00, R99, 0xf8, !PT ;  /* 0x0000ff0062637812 */ /* 0x000fe400078ef863 */
[----:B------:R-:W-:Y:S02]  /*17860*/  LOP3.LUT R98, R11, 0xff, RZ, 0xc0, !PT ;  /* 0x000000ff0b627812 */ /* 0x000fe400078ec0ff */
[----:B------:R-:W-:-:S03]  /*17870*/  LOP3.LUT R107, R99, 0xff, R88, 0xf8, !PT ;  /* 0x000000ff636b7812 */ /* 0x000fc600078ef858 */
[----:B------:R-:W-:-:S05]  /*17880*/  IMAD.WIDE.U32 R98, R98, 0x1000000, RZ ;  /* 0x0100000062627825 */ /* 0x000fca00078e00ff */
[----:B------:R-:W-:Y:S01]  /*17890*/  LOP3.LUT R99, R105, R107, R99, 0xfe, !PT ;  /* 0x0000006b69637212 */ /* 0x000fe200078efe63 */
[----:B------:R-:W-:-:S03]  /*178a0*/  IMAD.WIDE.U32 R106, R106, 0x100, RZ ;  /* 0x000001006a6a7825 */ /* 0x000fc600078e00ff */
[----:B------:R-:W-:Y:S02]  /*178b0*/  LOP3.LUT R98, R106, R98, R104, 0xfe, !PT ;  /* 0x000000626a627212 */ /* 0x000fe400078efe68 */
[----:B------:R-:W0:Y:S01]  /*178c0*/  LDC.64 R104, c[0x0][0x3b0] ;  /* 0x0000ec00ff687b82 */ /* 0x000e220000000a00 */
[----:B------:R-:W-:Y:S02]  /*178d0*/  LOP3.LUT R99, R99, R107, RZ, 0xfc, !PT ;  /* 0x0000006b63637212 */ /* 0x000fe400078efcff */
[----:B------:R-:W-:Y:S01]  /*178e0*/  LOP3.LUT R98, R98, 0xff, R7, 0xf8, !PT ;  /* 0x000000ff62627812 */ /* 0x000fe200078ef807 */
[----:B0-----:R-:W-:-:S05]  /*178f0*/  IMAD.WIDE.U32 R104, R112, 0x8, R104 ;  /* 0x0000000870687825 */ /* 0x001fca00078e0068 */
[----:B------:R1:W-:Y:S02]  /*17900*/  STG.E.64 desc[UR14][R104.64], R98 ;  /* 0x0000006268007986 */ /* 0x0003e4000c101b0e */
.L_x_12241:
[----:B01----:R-:W-:Y:S01]  /*17910*/  FADD.FTZ R98, RZ, R32 ;  /* 0x00000020ff627221 */ /* 0x003fe20000010000 */
[----:B------:R-:W0:Y:S01]  /*17920*/  S2R R113, SR_TID.X ;  /* 0x0000000000717919 */ /* 0x000e220000002100 */
        /* <DEDUP_REMOVED lines=9> */
[C---:B0-----:R-:W-:Y:S02]  /*179c0*/  LOP3.LUT P0, RZ, R113.reuse, 0x1f, RZ, 0xc0, !PT ;  /* 0x0000001f71ff7812 */ /* 0x041fe4000780c0ff */
[----:B------:R-:W-:Y:S01]  /*179d0*/  LOP3.LUT R114, R113, 0x1f, RZ, 0xc0, !PT ;  /* 0x0000001f71727812 */ /* 0x000fe200078ec0ff */
[----:B------:R-:W-:-:S03]  /*179e0*/  FADD.FTZ R99, R98, R25 ;  /* 0x0000001962637221 */ /* 0x000fc60000010000 */
[----:B------:R-:W-:Y:S01]  /*179f0*/  ISETP.GT.U32.AND P1, PT, R114, 0x7, PT ;  /* 0x000000077200780c */ /* 0x000fe20003f24070 */
        /* <DEDUP_REMOVED lines=34> */
[----:B------:R-:W-:-:S03]  /*17c20*/  FADD.FTZ R104, -R98, R33 ;  /* 0x0000002162687221 */ /* 0x000fc60000010100 */
[----:B------:R-:W-:-:S04]  /*17c30*/  FFMA.FTZ R99, R99, R99, RZ ;  /* 0x0000006363637223 */ /* 0x000fc800000100ff */
        /* <DEDUP_REMOVED lines=79> */
.L_x_12243:
[----:B------:R-:W-:Y:S05]  /*18130*/  BSYNC.RECONVERGENT B0 ;  /* 0x0000000000007941 */ /* 0x000fea0003800200 */
.L_x_12242:
[----:B------:R-:W-:Y:S01]  /*18140*/  BAR.SYNC.DEFER_BLOCKING 0x0 ;  /* 0x0000000000007b1d */ /* 0x000fe20000010000 */
[----:B------:R-:W-:Y:S01]  /*18150*/  IMAD.MOV.U32 R112, RZ, RZ, RZ ;  /* 0x000000ffff707224 */ /* 0x000fe200078e00ff */
[----:B0-----:R-:W-:-:S04]  /*18160*/  CS2R R98, SRZ ;  /* 0x0000000000627805 */ /* 0x001fc8000001ff00 */
        /* <DEDUP_REMOVED lines=10> */
.L_x_12245:
[----:B------:R-:W-:Y:S05]  /*18210*/  BSYNC.RECONVERGENT B0 ;  /* 0x0000000000007941 */ /* 0x000fea0003800200 */
.L_x_12244:
[----:B------:R-:W1:Y:S01]  /*18220*/  SHFL.DOWN PT, R105, R112, 0x4, 0x1f ;  /* 0x08801f0070697f89 */ /* 0x000e6200000e0000 */
[-C--:B------:R-:W-:Y:S01]  /*18230*/  I2FP.F32.U32 R115, R112.reuse ;  /* 0x0000007000737245 */ /* 0x080fe20000201000 */
[----:B------:R-:W-:Y:S01]  /*18240*/  UISETP.GE.AND UP0, UPT, UR4, 0x1, UPT ;  /* 0x000000010400788c */ /* 0x000fe2000bf06270 */
[----:B------:R-:W-:Y:S01]  /*18250*/  ISETP.NE.AND P0, PT, R113, RZ, PT ;  /* 0x000000ff7100720c */ /* 0x000fe20003f05270 */
[----:B0-----:R-:W0:Y:S01]  /*18260*/  SHFL.DOWN PT, R107, R98, 0x4, 0x1f ;  /* 0x08801f00626b7f89 */ /* 0x001e2200000e0000 */
[----:B------:R-:W-:Y:S02]  /*18270*/  ISETP.NE.AND P1, PT, RZ, UR24, PT ;  /* 0x00000018ff007c0c */ /* 0x000fe4000bf25270 */
[----:B-1----:R-:W-:Y:S02]  /*18280*/  IADD3 R104, PT, PT, R105, R112, RZ ;  /* 0x0000007069687210 */ /* 0x002fe40007ffe0ff */
[----:B------:R-:W-:Y:S01]  /*18290*/  I2FP.F32.S32 R106, R105 ;  /* 0x00000069006a7245 */ /* 0x000fe20000201400 */
[----:B0-----:R-:W-:-:S04]  /*182a0*/  FADD.FTZ R105, -R107, R98 ;  /* 0x000000626b697221 */ /* 0x001fc80000010100 */
[----:B------:R-:W-:-:S04]  /*182b0*/  FMUL.FTZ R114, R105, R105 ;  /* 0x0000006969727220 */ /* 0x000fc80000410000 */
[----:B------:R-:W-:-:S04]  /*182c0*/  FMUL.FTZ R105, R114, R115 ;  /* 0x0000007372697220 */ /* 0x000fc80000410000 */
[-C--:B------:R-:W-:Y:S01]  /*182d0*/  FMUL.FTZ R105, R105, R106.reuse ;  /* 0x0000006a69697220 */ /* 0x080fe20000410000 */
[----:B------:R-:W-:-:S04]  /*182e0*/  FMUL.FTZ R106, R107, R106 ;  /* 0x0000006a6b6a7220 */ /* 0x000fc80000410000 */
[----:B------:R-:W-:Y:S01]  /*182f0*/  FFMA.FTZ R107, R115, R98, R106 ;  /* 0x00000062736b7223 */ /* 0x000fe2000001006a */
[----:B------:R-:W-:Y:S01]  /*18300*/  I2FP.F32.S32 R98, R104 ;  /* 0x0000006800627245 */ /* 0x000fe20000201400 */
[----:B------:R-:W0:Y:S03]  /*18310*/  SHFL.DOWN PT, R106, R99, 0x4, 0x1f ;  /* 0x08801f00636a7f89 */ /* 0x000e2600000e0000 */
[----:B------:R-:W1:Y:S02]  /*18320*/  MUFU.RCP R112, R98 ;  /* 0x0000006200707308 */ /* 0x000e640000001000 */
[----:B-1----:R-:W-:Y:S01]  /*18330*/  FMUL.FTZ R107, R112, R107 ;  /* 0x0000006b706b7220 */ /* 0x002fe20000410000 */
[----:B0-----:R-:W-:-:S04]  /*18340*/  FADD.FTZ R115, R106, R99 ;  /* 0x000000636a737221 */ /* 0x001fc80000010000 */
[----:B------:R-:W-:Y:S02]  /*18350*/  FFMA.FTZ R106, R112, R105, R115 ;  /* 0x00000069706a7223 */ /* 0x000fe40000010073 */
[----:B------:R-:W0:Y:S04]  /*18360*/  SHFL.DOWN PT, R112, R107, 0x2, 0x1f ;  /* 0x08401f006b707f89 */ /* 0x000e2800000e0000 */
[----:B------:R-:W1:Y:S01]  /*18370*/  SHFL.DOWN PT, R115, R104, 0x2, 0x1f ;  /* 0x08401f0068737f89 */ /* 0x000e6200000e0000 */
[----:B0-----:R-:W-:-:S04]  /*18380*/  FADD.FTZ R114, R107, -R112 ;  /* 0x800000706b727221 */ /* 0x001fc80000010000 */
[----:B------:R-:W-:Y:S01]  /*18390*/  FMUL.FTZ R99, R114, R114 ;  /* 0x0000007272637220 */ /* 0x000fe20000410000 */
[----:B-1----:R-:W-:Y:S01]  /*183a0*/  IMAD.IADD R105, R104, 0x1, R115 ;  /* 0x0000000168697824 */ /* 0x002fe200078e0273 */
[----:B------:R-:W-:Y:S02]  /*183b0*/  I2FP.F32.S32 R115, R115 ;  /* 0x0000007300737245 */ /* 0x000fe40000201400 */
[----:B------:R-:W-:-:S04]  /*183c0*/  FMUL.FTZ R114, R98, R99 ;  /* 0x0000006362727220 */ /* 0x000fc80000410000 */
[-C--:B------:R-:W-:Y:S01]  /*183d0*/  FMUL.FTZ R99, R114, R115.reuse ;  /* 0x0000007372637220 */ /* 0x080fe20000410000 */
[----:B------:R-:W-:Y:S01]  /*183e0*/  FMUL.FTZ R115, R112, R115 ;  /* 0x0000007370737220 */ /* 0x000fe20000410000 */
[----:B------:R-:W-:Y:S03]  /*183f0*/  SHFL.DOWN PT, R114, R105, 0x1, 0x1f ;  /* 0x08201f0069727f89 */ /* 0x000fe600000e0000 */
[----:B------:R-:W-:Y:S01]  /*18400*/  FFMA.FTZ R112, R98, R107, R115 ;  /* 0x0000006b62707223 */ /* 0x000fe20000010073 */
[----:B------:R-:W-:Y:S01]  /*18410*/  I2FP.F32.S32 R98, R105 ;  /* 0x0000006900627245 */ /* 0x000fe20000201400 */
[----:B------:R-:W0:Y:S03]  /*18420*/  SHFL.DOWN PT, R115, R106, 0x2, 0x1f ;  /* 0x08401f006a737f89 */ /* 0x000e2600000e0000 */
[----:B------:R-:W1:Y:S01]  /*18430*/  MUFU.RCP R107, R98 ;  /* 0x00000062006b7308 */ /* 0x000e620000001000 */
[----:B0-----:R-:W-:Y:S01]  /*18440*/  FADD.FTZ R104, R106, R115 ;  /* 0x000000736a687221 */ /* 0x001fe20000010000 */
[----:B------:R-:W-:-:S03]  /*18450*/  I2FP.F32.S32 R115, R114 ;  /* 0x0000007200737245 */ /* 0x000fc60000201400 */
[C---:B-1----:R-:W-:Y:S01]  /*18460*/  FFMA.FTZ R104, R107.reuse, R99, R104 ;  /* 0x000000636b687223 */ /* 0x042fe20000010068 */
[----:B------:R-:W-:Y:S01]  /*18470*/  FMUL.FTZ R107, R107, R112 ;  /* 0x000000706b6b7220 */ /* 0x000fe20000410000 */
[----:B------:R-:W-:-:S04]  /*18480*/  IADD3 R99, PT, PT, R105, R114, RZ ;  /* 0x0000007269637210 */ /* 0x000fc80007ffe0ff */
[----:B------:R-:W0:Y:S02]  /*18490*/  SHFL.DOWN PT, R112, R107, 0x1, 0x1f ;  /* 0x08201f006b707f89 */ /* 0x000e2400000e0000 */
[----:B0-----:R-:W-:-:S04]  /*184a0*/  FADD.FTZ R114, R107, -R112 ;  /* 0x800000706b727221 */ /* 0x001fc80000010000 */
[----:B------:R-:W-:-:S04]  /*184b0*/  FMUL.FTZ R125, R114, R114 ;  /* 0x00000072727d7220 */ /* 0x000fc80000410000 */
[----:B------:R-:W-:-:S04]  /*184c0*/  FMUL.FTZ R106, R98, R125 ;  /* 0x0000007d626a7220 */ /* 0x000fc80000410000 */
[-C--:B------:R-:W-:Y:S01]  /*184d0*/  FMUL.FTZ R106, R106, R115.reuse ;  /* 0x000000736a6a7220 */ /* 0x080fe20000410000 */
[----:B------:R-:W-:Y:S01]  /*184e0*/  FMUL.FTZ R115, R112, R115 ;  /* 0x0000007370737220 */ /* 0x000fe20000410000 */
[----:B------:R-:W-:-:S03]  /*184f0*/  I2FP.F32.S32 R112, R99 ;  /* 0x0000006300707245 */ /* 0x000fc60000201400 */
[----:B------:R-:W-:Y:S01]  /*18500*/  FFMA.FTZ R98, R98, R107, R115 ;  /* 0x0000006b62627223 */ /* 0x000fe20000010073 */
[----:B------:R-:W0:Y:S01]  /*18510*/  MUFU.RCP R99, R112 ;  /* 0x0000007000637308 */ /* 0x000e220000001000 */
[----:B------:R-:W1:Y:S01]  /*18520*/  SHFL.DOWN PT, R115, R104, 0x1, 0x1f ;  /* 0x08201f0068737f89 */ /* 0x000e6200000e0000 */
[----:B------:R-:W-:Y:S02]  /*18530*/  IMAD.U32 R107, RZ, RZ, UR7 ;  /* 0x00000007ff6b7e24 */ /* 0x000fe4000f8e00ff */
[----:B0-----:R-:W-:-:S06]  /*18540*/  FMUL.FTZ R105, R99, R98 ;  /* 0x0000006263697220 */ /* 0x001fcc0000410000 */
[----:B------:R-:W0:Y:S01]  /*18550*/  SHFL.IDX PT, R105, R105, RZ, 0x1f ;  /* 0x00001fff69697589 */ /* 0x000e2200000e0000 */
[----:B-1----:R-:W-:Y:S02]  /*18560*/  FADD.FTZ R114, R104, R115 ;  /* 0x0000007368727221 */ /* 0x002fe40000010000 */
[----:B------:R-:W1:Y:S02]  /*18570*/  LDC R104, c[0x0][0x448] ;  /* 0x00011200ff687b82 */ /* 0x000e640000000800 */
[----:B------:R-:W-:-:S06]  /*18580*/  FFMA.FTZ R106, R99, R106, R114 ;  /* 0x0000006a636a7223 */ /* 0x000fcc0000010072 */
[----:B------:R-:W2:Y:S02]  /*18590*/  @!P0 LDC.64 R98, c[0x0][0x3c0] ;  /* 0x0000f000ff628b82 */ /* 0x000ea40000000a00 */
[----:B--2---:R-:W-:Y:S02]  /*185a0*/  @!P0 IMAD.WIDE R98, R107, 0x4, R98 ;  /* 0x000000046b628825 */ /* 0x004fe400078e0262 */
[----:B------:R-:W1:Y:S04]  /*185b0*/  SHFL.IDX PT, R107, R106, RZ, 0x1f ;  /* 0x00001fff6a6b7589 */ /* 0x000e6800000e0000 */
[----:B0-----:R0:W-:Y:S02]  /*185c0*/  @!P0 STG.E desc[UR14][R98.64], R105 ;  /* 0x0000006962008986 */ /* 0x0011e4000c10190e */
[----:B0-----:R-:W0:Y:S01]  /*185d0*/  @!P0 LDC.64 R98, c[0x0][0x3c8] ;  /* 0x0000f200ff628b82 */ /* 0x001e220000000a00 */
[----:B-1----:R-:W-:Y:S01]  /*185e0*/  FFMA.FTZ R104, R107, UR25, R104 ;  /* 0x000000196b687c23 */ /* 0x002fe20008010068 */
[----:B------:R-:W-:-:S05]  /*185f0*/  FMUL.FTZ R107, R105, R105 ;  /* 0x00000069696b7220 */ /* 0x000fca0000410000 */
[----:B------:R-:W-:-:S05]  /*18600*/  FSEL R107, R107, RZ, P1 ;  /* 0x000000ff6b6b7208 */ /* 0x000fca0000800000 */
[----:B------:R-:W-:Y:S01]  /*18610*/  FADD.FTZ R104, R104, R107 ;  /* 0x0000006b68687221 */ /* 0x000fe20000010000 */
[----:B------:R-:W-:-:S05]  /*18620*/  MOV R107, UR7 ;  /* 0x00000007006b7c02 */ /* 0x000fca0008000f00 */
[----:B------:R-:W1:Y:S01]  /*18630*/  MUFU.RSQ R104, R104 ;  /* 0x0000006800687308 */ /* 0x000e620000001400 */
[----:B0-----:R-:W-:-:S05]  /*18640*/  @!P0 IMAD.WIDE R98, R107, 0x4, R98 ;  /* 0x000000046b628825 */ /* 0x001fca00078e0262 */
[----:B-1----:R0:W-:Y:S01]  /*18650*/  @!P0 STG.E desc[UR14][R98.64], R104 ;  /* 0x0000006862008986 */ /* 0x0021e2000c10190e */
[----:B------:R-:W-:Y:S05]  /*18660*/  BRA.U !UP0, `(.L_x_12246) ;  /* 0x00000009081c7547 */ /* 0x000fea000b800000 */
[----:B------:R-:W2:Y:S04]  /*18670*/  LDL R114, [R1] ;  /* 0x0000000001727983 */ /* 0x000ea80000100800 */
[----:B------:R-:W3:Y:S04]  /*18680*/  LDL R115, [R1+0x4] ;  /* 0x0000040001737983 */ /* 0x000ee80000100800 */
[----:B------:R-:W4:Y:S04]  /*18690*/  LDL R125, [R1+0x8] ;  /* 0x00000800017d7983 */ /* 0x000f280000100800 */
[----:B------:R-:W5:Y:S01]  /*186a0*/  LDL R124, [R1+0xc] ;  /* 0x00000c00017c7983 */ /* 0x000f620000100800 */
[----:B0-----:R-:W-:Y:S01]  /*186b0*/  FSEL R98, R105, RZ, !P1 ;  /* 0x000000ff69627208 */ /* 0x001fe20004800000 */
[----:B------:R-:W-:-:S04]  /*186c0*/  UIADD3 UR4, UPT, UPT, UR4, -0x1, URZ ;  /* 0xffffffff04047890 */ /* 0x000fc8000fffe0ff */
[C---:B------:R-:W-:Y:S01]  /*186d0*/  FADD.FTZ R32, -R98.reuse, R32 ;  /* 0x0000002062207221 */ /* 0x040fe20000010100 */
[C---:B------:R-:W-:Y:S01]  /*186e0*/  FADD.FTZ R33, -R98.reuse, R33 ;  /* 0x0000002162217221 */ /* 0x040fe20000010100 */
[C---:B------:R-:W-:Y:S01]  /*186f0*/  FADD.FTZ R12, -R98.reuse, R12 ;  /* 0x0000000c620c7221 */ /* 0x040fe20000010100 */
[----:B------:R-:W-:Y:S01]  /*18700*/  FADD.FTZ R34, -R98, R34 ;  /* 0x0000002262227221 */ /* 0x000fe20000010100 */
[C---:B------:R-:W-:Y:S01]  /*18710*/  FMUL.FTZ R32, R104.reuse, R32 ;  /* 0x0000002068207220 */ /* 0x040fe20000410000 */
[----:B------:R-:W-:Y:S01]  /*18720*/  FMUL.FTZ R33, R104, R33 ;  /* 0x0000002168217220 */ /* 0x000fe20000410000 */
[----:B------:R-:W-:Y:S01]  /*18730*/  FADD.FTZ R35, -R98, R35 ;  /* 0x0000002362237221 */ /* 0x000fe20000010100 */
[----:B------:R-:W-:Y:S01]  /*18740*/  UIMAD UR4, UR4, UR23, URZ ;  /* 0x00000017040472a4 */ /* 0x000fe2000f8e02ff */
        /* <DEDUP_REMOVED lines=9> */
[----:B------:R-:W-:Y:S01]  /*187e0*/  FMUL.FTZ R35, R104, R35 ;  /* 0x0000002368237220 */ /* 0x000fe20000410000 */
[----:B------:R-:W-:Y:S01]  /*187f0*/  USHF.R.S32.HI UR5, URZ, 0x1f, UR4 ;  /* 0x0000001fff057899 */ /* 0x000fe20008011404 */
        /* <DEDUP_REMOVED lines=10> */
[----:B------:R-:W-:Y:S01]  /*188a0*/  FMUL.FTZ R105, R104, R13 ;  /* 0x0000000d68697220 */ /* 0x000fe20000410000 */
[C---:B------:R-:W-:Y:S01]  /*188b0*/  FADD.FTZ R14, -R98.reuse, R14 ;  /* 0x0000000e620e7221 */ /* 0x040fe20000010100 */
[----:B------:R-:W-:Y:S01]  /*188c0*/  FADD.FTZ R15, -R98, R15 ;  /* 0x0000000f620f7221 */ /* 0x000fe20000010100 */
[C---:B------:R-:W-:Y:S01]  /*188d0*/  FMUL.FTZ R24, R104.reuse, R24 ;  /* 0x0000001868187220 */ /* 0x040fe20000410000 */
[C---:B------:R-:W-:Y:S01]  /*188e0*/  FMUL.FTZ R25, R104.reuse, R25 ;  /* 0x0000001968197220 */ /* 0x040fe20000410000 */
[C---:B------:R-:W-:Y:S01]  /*188f0*/  FMUL.FTZ R26, R104.reuse, R26 ;  /* 0x0000001a681a7220 */ /* 0x040fe20000410000 */
[C---:B------:R-:W-:Y:S01]  /*18900*/  FMUL.FTZ R27, R104.reuse, R27 ;  /* 0x0000001b681b7220 */ /* 0x040fe20000410000 */
[----:B------:R-:W-:Y:S01]  /*18910*/  ULEA.HI UR5, UR5, UR4, URZ, 0x3 ;  /* 0x0000000405057291 */ /* 0x000fe2000f8f18ff */
[C---:B------:R-:W-:Y:S01]  /*18920*/  FMUL.FTZ R28, R104.reuse, R28 ;  /* 0x0000001c681c7220 */ /* 0x040fe20000410000 */
[C---:B------:R-:W-:Y:S01]  /*18930*/  FMUL.FTZ R29, R104.reuse, R29 ;  /* 0x0000001d681d7220 */ /* 0x040fe20000410000 */
[----:B------:R-:W-:Y:S01]  /*18940*/  FMUL.FTZ R106, R104, R31 ;  /* 0x0000001f686a7220 */ /* 0x000fe20000410000 */
[----:B------:R-:W-:Y:S01]  /*18950*/  FADD.FTZ R19, -R98, R19 ;  /* 0x0000001362137221 */ /* 0x000fe20000010100 */
        /* <DEDUP_REMOVED lines=61> */
[----:B------:R-:W-:Y:S02]  /*18d30*/  F2FP.BF16.F32.PACK_AB R22, R105, R22 ;  /* 0x000000166916723e */ /* 0x000fe400000010ff */
[----:B------:R-:W-:Y:S02]  /*18d40*/  F2FP.BF16.F32.PACK_AB R27, R82, R27 ;  /* 0x0000001b521b723e */ /* 0x000fe400000010ff */
[----:B------:R-:W-:Y:S02]  /*18d50*/  F2FP.BF16.F32.PACK_AB R26, R81, R26 ;  /* 0x0000001a511a723e */ /* 0x000fe400000010ff */
[----:B------:R-:W-:-:S02]  /*18d60*/  F2FP.BF16.F32.PACK_AB R25, R80, R25 ;  /* 0x000000195019723e */ /* 0x000fc400000010ff */
[----:B------:R-:W-:Y:S01]  /*18d70*/  F2FP.BF16.F32.PACK_AB R24, R85, R24 ;  /* 0x000000185518723e */ /* 0x000fe200000010ff */
[----:B--2---:R-:W-:Y:S01]  /*18d80*/  FFMA.FTZ R12, R32, R114, R68 ;  /* 0x00000072200c7223 */ /* 0x004fe20000010044 */
[----:B---3--:R-:W-:Y:S02]  /*18d90*/  FFMA.FTZ R33, R33, R115, R69 ;  /* 0x0000007321217223 */ /* 0x008fe40000010045 */
[----:B------:R-:W0:Y:S01]  /*18da0*/  LDC.64 R114, c[0x0][0x428] ;  /* 0x00010a00ff727b82 */ /* 0x000e220000000a00 */
[----:B----4-:R-:W-:Y:S02]  /*18db0*/  FFMA.FTZ R13, R34, R125, R70 ;  /* 0x0000007d220d7223 */ /* 0x010fe40000010046 */
[----:B------:R-:W-:Y:S01]  /*18dc0*/  F2FP.BF16.F32.PACK_AB R12, R33, R12 ;  /* 0x0000000c210c723e */ /* 0x000fe200000010ff */
[----:B-----5:R-:W-:-:S05]  /*18dd0*/  FFMA.FTZ R18, R35, R124, R71 ;  /* 0x0000007c23127223 */ /* 0x020fca0000010047 */
[----:B------:R-:W-:Y:S01]  /*18de0*/  F2FP.BF16.F32.PACK_AB R13, R18, R13 ;  /* 0x0000000d120d723e */ /* 0x000fe200000010ff */
[----:B------:R-:W-:-:S05]  /*18df0*/  IMAD.U32 R18, RZ, RZ, UR5 ;  /* 0x00000005ff127e24 */ /* 0x000fca000f8e00ff */
[----:B------:R-:W-:Y:S01]  /*18e00*/  LEA.HI.SX32 R29, R18, R113, 0x1d ;  /* 0x00000071121d7211 */ /* 0x000fe200078feaff */
[----:B------:R-:W-:-:S03]  /*18e10*/  FFMA.FTZ R18, R31, R108, R56 ;  /* 0x0000006c1f127223 */ /* 0x000fc60000010038 */
[C---:B------:R-:W-:Y:S01]  /*18e20*/  IADD3 R31, PT, PT, R29.reuse, 0x100, RZ ;  /* 0x000001001d1f7810 */ /* 0x040fe20007ffe0ff */
[C---:B------:R-:W-:Y:S01]  /*18e30*/  VIADD R33, R29.reuse, 0x200 ;  /* 0x000002001d217836 */ /* 0x040fe20000000000 */
[C---:B------:R-:W-:Y:S01]  /*18e40*/  IADD3 R35, PT, PT, R29.reuse, 0x300, RZ ;  /* 0x000003001d237810 */ /* 0x040fe20007ffe0ff */
[----:B0-----:R-:W-:Y:S01]  /*18e50*/  IMAD.WIDE.U32 R28, R29, 0x10, R114 ;  /* 0x000000101d1c7825 */ /* 0x001fe200078e0072 */
[----:B------:R-:W-:-:S03]  /*18e60*/  F2FP.BF16.F32.PACK_AB R18, R107, R18 ;  /* 0x000000126b12723e */ /* 0x000fc600000010ff */
[--C-:B------:R-:W-:Y:S01]  /*18e70*/  IMAD.WIDE.U32 R30, R31, 0x10, R114.reuse ;  /* 0x000000101f1e7825 */ /* 0x100fe200078e0072 */
[----:B------:R1:W-:Y:S03]  /*18e80*/  STG.E.128 desc[UR14][R28.64], R12 ;  /* 0x0000000c1c007986 */ /* 0x0003e6000c101d0e */
[--C-:B------:R-:W-:Y:S01]  /*18e90*/  IMAD.WIDE.U32 R32, R33, 0x10, R114.reuse ;  /* 0x0000001021207825 */ /* 0x100fe200078e0072 */
[----:B------:R1:W-:Y:S03]  /*18ea0*/  STG.E.128 desc[UR14][R30.64], R16 ;  /* 0x000000101e007986 */ /* 0x0003e6000c101d0e */
[----:B------:R-:W-:Y:S01]  /*18eb0*/  IMAD.WIDE.U32 R34, R35, 0x10, R114 ;  /* 0x0000001023227825 */ /* 0x000fe200078e0072 */
[----:B------:R1:W-:Y:S04]  /*18ec0*/  STG.E.128 desc[UR14][R32.64], R20 ;  /* 0x0000001420007986 */ /* 0x0003e8000c101d0e */
[----:B------:R1:W-:Y:S02]  /*18ed0*/  STG.E.128 desc[UR14][R34.64], R24 ;  /* 0x0000001822007986 */ /* 0x0003e4000c101d0e */
.L_x_12246:
[----:B------:R-:W-:Y:S02]  /*18ee0*/  UIADD3 UR7, UPT, UPT, UR7, UR20, URZ ;  /* 0x0000001407077290 */ /* 0x000fe4000fffe0ff */
[----:B------:R-:W-:Y:S02]  /*18ef0*/  UPLOP3.LUT UP1, UPT, UPT, UPT, UP1, 0x40, 0x4 ;  /* 0x000000000004789c */ /* 0x000fe40003f2e810 */
[----:B------:R-:W-:-:S09]  /*18f00*/  UISETP.GE.AND UP0, UPT, UR7, UR21, UPT ;  /* 0x000000150700728c */ /* 0x000fd2000bf06270 */
[----:B------:R-:W-:Y:S05]  /*18f10*/  BRA.U !UP0, `(.L_x_12247) ;  /* 0xfffffe7908e47547 */ /* 0x000fea000b83ffff */
[----:B------:R-:W-:Y:S05]  /*18f20*/  EXIT ;  /* 0x000000000000794d */ /* 0x000fea0003800000 */
.L_x_12248:
        /* <DEDUP_REMOVED lines=13> */
.L_x_27535:


//--------------------- .text._ZN10layer_norm13ln_fwd_kernelINS_13Kernel_traitsIf13__nv_bfloat16fS2_fjLj8192ELj1ELj1ELj8ELj16ENS_18Kernel_traits_baseILj8192EfS2_fS2_fjLj256EEEEELb1ELb1ELb0ELb0EEEvNS_9FwdParamsE --------------------------
	.section	.text._ZN10layer_norm13ln_fwd_kernelINS_13Kernel_traitsIf13__nv_bfloat16fS2_fjLj8192ELj1ELj1ELj8ELj16ENS_18Kernel_traits_baseILj8192EfS2_fS2_fjLj256EEEEELb1ELb1ELb0ELb0EEEvNS_9FwdParamsE,"ax",@progbits
	.align	128
        .global         _ZN10layer_norm13ln_fwd_kernelINS_13Kernel_traitsIf13__nv_bfloat16fS2_fjLj8192ELj1ELj1ELj8ELj16ENS_18Kernel_traits_baseILj8192EfS2_fS2_fjLj256EEEEELb1ELb1ELb0ELb0EEEvNS_9FwdParamsE
        .type           _ZN10layer_norm13ln_fwd_kernelINS_13Kernel_traitsIf13__nv_bfloat16fS2_fjLj8192ELj1ELj1ELj8ELj16ENS_18Kernel_traits_baseILj8192EfS2_fS2_fjLj256EEEEELb1ELb1ELb0ELb0EEEvNS_9FwdParamsE,@function
        .size           _ZN10layer_norm13ln_fwd_kernelINS_13Kernel_traitsIf13__nv_bfloat16fS2_fjLj8192ELj1ELj1ELj8ELj16ENS_18Kernel_traits_baseILj8192EfS2_fS2_fjLj256EEEEELb1ELb1ELb0ELb0EEEvNS_9FwdParamsE,(.L_x_27536 - _ZN10layer_norm13ln_fwd_kernelINS_13Kernel_traitsIf13__nv_bfloat16fS2_fjLj8192ELj1ELj1ELj8ELj16ENS_18Kernel_traits_baseILj8192EfS2_fS2_fjLj256EEEEELb1ELb1ELb0ELb0EEEvNS_9FwdParamsE)
        .other          _ZN10layer_norm13ln_fwd_kernelINS_13Kernel_traitsIf13__nv_bfloat16fS2_fjLj8192ELj1ELj1ELj8ELj16ENS_18Kernel_traits_baseILj8192EfS2_fS2_fjLj256EEEEELb1ELb1ELb0ELb0EEEvNS_9FwdParamsE,@"STO_CUDA_ENTRY STV_DEFAULT"
_ZN10layer_norm13ln_fwd_kernelINS_13Kernel_traitsIf13__nv_bfloat16fS2_fjLj8192ELj1ELj1ELj8ELj16ENS_18Kernel_traits_baseILj8192EfS2_fS2_fjLj256EEEEELb1ELb1ELb0ELb0EEEvNS_9FwdParamsE:
.text._ZN10layer_norm13ln_fwd_kernelINS_13Kernel_traitsIf13__nv_bfloat16fS2_fjLj8192ELj1ELj1ELj8ELj16ENS_18Kernel_traits_baseILj8192EfS2_fS2_fjLj256EEEEELb1ELb1ELb0ELb0EEEvNS_9FwdParamsE:
        /* <DEDUP_REMOVED lines=87> */
.L_x_12250:
        /* <DEDUP_REMOVED lines=55> */
.L_x_12251:
[----:B------:R-:W-:Y:S05]  /*08e0*/  BSYNC.RECONVERGENT B0 ;  /* 0x0000000000007941 */ /* 0x000fea0003800200 */
.L_x_12249:
        /* <DEDUP_REMOVED lines=8> */
[----:B------:R-:W-:Y:S01]  /*0970*/  SHF.R.S32.HI R109, RZ, 0x3, R108 ;  /* 0x00000003ff6d7819 */ /* 0x000fe2000001146c */
[----:B------:R-:W1:Y:S02]  /*0980*/  LDC.64 R114, c[0x0][0x3e0] ;  /* 0x0000f800ff727b82 */ /* 0x000e640000000a00 */
[----:B------:R-:W-:Y:S02]  /*0990*/  HFMA2 R149, -RZ, RZ, 0, 0 ;  /* 0x00000000ff957431 */ /* 0x000fe400000001ff */
[----:B------:R-:W-:Y:S01]  /*09a0*/  IMAD R10, R160, -0x2daee0ad, RZ ;  /* 0xd2511f53a00a7824 */ /* 0x000fe200078e02ff */
[----:B------:R-:W-:Y:S01]  /*09b0*/  LOP3.LUT R5, R5, R3, RZ, 0x3c, !PT ;  /* 0x0000000305057212 */ /* 0x000fe200078e3cff */
[----:B------:R-:W-:Y:S01]  /*09c0*/  VIADD R11, R3, 0xbb67ae85 ;  /* 0xbb67ae85030b7836 */ /* 0x000fe20000000000 */
[C---:B------:R-:W-:Y:S01]  /*09d0*/  LOP3.LUT R108, R109.reuse, 0xff, RZ, 0xc0, !PT ;  /* 0x000000ff6d6c7812 */ /* 0x040fe200078ec0ff */
[----:B------:R-:W2:Y:S01]  /*09e0*/  LDCU UR12, c[0x0][0x388] ;  /* 0x00007100ff0c77ac */ /* 0x000ea20008000800 */
[----:B------:R-:W-:Y:S01]  /*09f0*/  LOP3.LUT R109, R109, 0xffffff00, RZ, 0xc0, !PT ;  /* 0xffffff006d6d7812 */ /* 0x000fe200078ec0ff */
[C---:B------:R-:W-:Y:S01]  /*0a00*/  IMAD.HI.U32 R6, R5.reuse, -0x326172a9, RZ ;  /* 0xcd9e8d5705067827 */ /* 0x040fe200078e00ff */
[----:B------:R-:W-:Y:S01]  /*0a10*/  LOP3.LUT R147, R0, 0x3, RZ, 0xc0, !PT ;  /* 0x0000000300937812 */ /* 0x000fe200078ec0ff */
[----:B------:R-:W3:Y:S02]  /*0a20*/  LDCU.U8 UR10, c[0x0][0x410] ;  /* 0x00008200ff0a77ac */ /* 0x000ee40008000000 */
[----:B------:R-:W-:-:S02]  /*0a30*/  IMAD R5, R5, -0x326172a9, RZ ;  /* 0xcd9e8d5705057824 */ /* 0x000fc400078e02ff */
[----:B0-----:R-:W-:Y:S01]  /*0a40*/  IMAD R161, R142, UR5, R111 ;  /* 0x000000058ea17c24 */ /* 0x001fe2000f8e026f */
[----:B------:R-:W0:Y:S03]  /*0a50*/  LDCU UR11, c[0x0][0x400] ;  /* 0x00008000ff0b77ac */ /* 0x000e260008000800 */
[C---:B------:R-:W-:Y:S01]  /*0a60*/  IMAD.HI.U32 R4, R161.reuse, -0x326172a9, RZ ;  /* 0xcd9e8d57a1047827 */ /* 0x040fe200078e00ff */
[----:B------:R-:W4:Y:S03]  /*0a70*/  LDCU.64 UR8, c[0x0][0x3a0] ;  /* 0x00007400ff0877ac */ /* 0x000f260008000a00 */
[----:B------:R-:W-:Y:S01]  /*0a80*/  IMAD R7, R161, -0x326172a9, RZ ;  /* 0xcd9e8d57a1077824 */ /* 0x000fe200078e02ff */
[----:B------:R-:W-:Y:S01]  /*0a90*/  LOP3.LUT R4, R141, R4, R2, 0x96, !PT ;  /* 0x000000048d047212 */ /* 0x000fe200078e9602 */
[----:B------:R-:W-:Y:S01]  /*0aa0*/  UPLOP3.LUT UP1, UPT, UPT, UPT, UPT, 0x40, 0x4 ;  /* 0x000000000004789c */ /* 0x000fe20003f2e870 */
        /* <DEDUP_REMOVED lines=8> */
[----:B------:R-:W-:Y:S02]  /*0b30*/  IMAD R11, R4, -0x2daee0ad, RZ ;  /* 0xd2511f53040b7824 */ /* 0x000fe400078e02ff */
[----:B------:R-:W-:-:S04]  /*0b40*/  IMAD.HI.U32 R4, R9, -0x326172a9, RZ ;  /* 0xcd9e8d5709047827 */ /* 0x000fc800078e00ff */
[----:B------:R-:W-:Y:S01]  /*0b50*/  VIADD R10, R3, 0x76cf5d0a ;  /* 0x76cf5d0a030a7836 */ /* 0x000fe20000000000 */
[----:B------:R-:W-:Y:S01]  /*0b60*/  LOP3.LUT R4, R7, R5, R4, 0x96, !PT ;  /* 0x0000000507047212 */ /* 0x000fe200078e9604 */
[----:B------:R-:W-:-:S03]  /*0b70*/  VIADD R7, R2, 0xdaa66d2b ;  /* 0xdaa66d2b02077836 */ /* 0x000fc60000000000 */
        /* <DEDUP_REMOVED lines=29> */
[----:B------:R-:W-:Y:S01]  /*0d50*/  IMAD.HI.U32 R8, R6, -0x2daee0ad, RZ ;  /* 0xd2511f5306087827 */ /* 0x000fe200078e00ff */
[----:B------:R-:W-:Y:S02]  /*0d60*/  LOP3.LUT R4, R7, R9, R4, 0x96, !PT ;  /* 0x0000000907047212 */ /* 0x000fe400078e9604 */
[C---:B------:R-:W-:Y:S01]  /*0d70*/  SHF.L.U32 R9, R111.reuse, 0x5, RZ ;  /* 0x000000056f097819 */ /* 0x040fe200000006ff */
[----:B------:R-:W-:Y:S01]  /*0d80*/  VIADD R7, R2, 0x5384540f ;  /* 0x5384540f02077836 */ /* 0x000fe20000000000 */
[----:B------:R-:W-:Y:S02]  /*0d90*/  LOP3.LUT R111, R111, 0xe0, RZ, 0xc0, !PT ;  /* 0x000000e06f6f7812 */ /* 0x000fe400078ec0ff */
[----:B------:R-:W-:Y:S01]  /*0da0*/  LOP3.LUT R8, R10, R11, R8, 0x96, !PT ;  /* 0x0000000b0a087212 */ /* 0x000fe200078e9608 */
[----:B------:R-:W-:Y:S01]  /*0db0*/  IMAD R10, R6, -0x2daee0ad, RZ ;  /* 0xd2511f53060a7824 */ /* 0x000fe200078e02ff */
[----:B------:R-:W-:Y:S01]  /*0dc0*/  VIADDMNMX R111, R108, -R111, RZ, !PT ;  /* 0x8000006f6c6f7246 */ /* 0x000fe200078001ff */
[----:B------:R-:W-:Y:S01]  /*0dd0*/  IMAD R6, R5, -0x326172a9, RZ ;  /* 0xcd9e8d5705067824 */ /* 0x000fe200078e02ff */
[----:B------:R-:W-:Y:S01]  /*0de0*/  LOP3.LUT R113, R9, 0x3e0, RZ, 0xc0, !PT ;  /* 0x000003e009717812 */ /* 0x000fe200078ec0ff */
[----:B------:R-:W-:Y:S01]  /*0df0*/  IMAD.HI.U32 R5, R8, -0x326172a9, RZ ;  /* 0xcd9e8d5708057827 */ /* 0x000fe200078e00ff */
[----:B------:R-:W-:-:S02]  /*0e00*/  VIMNMX R110, PT, PT, R111, 0x20, PT ;  /* 0x000000206f6e7848 */ /* 0x000fc40003fe0100 */
[----:B------:R-:W-:Y:S01]  /*0e10*/  VIADDMNMX R113, R108, -R113, RZ, !PT ;  /* 0x800000716c717246 */ /* 0x000fe200078001ff */
[----:B------:R-:W-:Y:S01]  /*0e20*/  IMAD.HI.U32 R9, R4, -0x2daee0ad, RZ ;  /* 0xd2511f5304097827 */ /* 0x000fe200078e00ff */
[----:B------:R-:W-:Y:S02]  /*0e30*/  LOP3.LUT R5, R7, R6, R5, 0x96, !PT ;  /* 0x0000000607057212 */ /* 0x000fe400078e9605 */
[C---:B------:R-:W-:Y:S01]  /*0e40*/  IADD3 R108, PT, PT, R3.reuse, -0x24c28bd8, RZ ;  /* 0xdb3d7428036c7810 */ /* 0x040fe20007ffe0ff */
[----:B------:R-:W-:Y:S01]  /*0e50*/  VIADD R11, R3, 0x1fd5c5a3 ;  /* 0x1fd5c5a3030b7836 */ /* 0x000fe20000000000 */
[----:B------:R-:W-:Y:S01]  /*0e60*/  VIMNMX R144, PT, PT, R113, 0x20, PT ;  /* 0x0000002071907848 */ /* 0x000fe20003fe0100 */
[----:B------:R-:W-:Y:S02]  /*0e70*/  IMAD R110, R110, 0x8, R109 ;  /* 0x000000086e6e7824 */ /* 0x000fe400078e026d */
[----:B------:R-:W-:Y:S01]  /*0e80*/  IMAD R7, R8, -0x326172a9, RZ ;  /* 0xcd9e8d5708077824 */ /* 0x000fe200078e02ff */
[----:B------:R-:W-:Y:S01]  /*0e90*/  LOP3.LUT R9, R11, R10, R9, 0x96, !PT ;  /* 0x0000000a0b097212 */ /* 0x000fe200078e9609 */
[----:B------:R-:W-:Y:S01]  /*0ea0*/  IMAD R11, R4, -0x2daee0ad, RZ ;  /* 0xd2511f53040b7824 */ /* 0x000fe200078e02ff */
[----:B------:R-:W-:Y:S01]  /*0eb0*/  I2FP.F32.U32 R110, R110 ;  /* 0x0000006e006e7245 */ /* 0x000fe20000201000 */
[----:B------:R-:W-:-:S03]  /*0ec0*/  IMAD.HI.U32 R10, R5, -0x2daee0ad, RZ ;  /* 0xd2511f53050a7827 */ /* 0x000fc600078e00ff */
[----:B------:R1:W0:Y:S01]  /*0ed0*/  MUFU.RCP R143, R110 ;  /* 0x0000006e008f7308 */ /* 0x0002220000001000 */
[----:B------:R-:W-:Y:S01]  /*0ee0*/  IMAD.HI.U32 R4, R9, -0x326172a9, RZ ;  /* 0xcd9e8d5709047827 */ /* 0x000fe200078e00ff */
[----:B------:R-:W-:-:S03]  /*0ef0*/  LOP3.LUT R10, R108, R11, R10, 0x96, !PT ;  /* 0x0000000b6c0a7212 */ /* 0x000fc600078e960a */
[----:B------:R-:W-:Y:S02]  /*0f00*/  VIADD R6, R2, 0xf1bbcdc8 ;  /* 0xf1bbcdc802067836 */ /* 0x000fe40000000000 */
        /* <DEDUP_REMOVED lines=8> */
[----:B------:R-:W-:Y:S02]  /*0f90*/  IMAD R144, R144, 0x8, R109 ;  /* 0x0000000890907824 */ /* 0x000fe400078e026d */
[----:B------:R-:W-:Y:S01]  /*0fa0*/  IMAD R148, R10, -0x326172a9, RZ ;  /* 0xcd9e8d570a947824 */ /* 0x000fe200078e02ff */
[----:B------:R-:W-:Y:S01]  /*0fb0*/  LOP3.LUT R146, R6, R5, R146, 0x96, !PT ;  /* 0x0000000506927212 */ /* 0x000fe200078e9692 */
[----:B01234-:R-:W-:-:S07]  /*0fc0*/  IMAD R152, R4, -0x2daee0ad, RZ ;  /* 0xd2511f5304987824 */ /* 0x01ffce00078e02ff */
.L_x_12599:
[----:B------:R-:W-:-:S13]  /*0fd0*/  ISETP.NE.AND P1, PT, R162, RZ, PT ;  /* 0x000000ffa200720c */ /* 0x000fda0003f25270 */
[----:B0123--:R-:W0:Y:S02]  /*0fe0*/  @P1 LDC.64 R154, c[0x0][0x3e0] ;  /* 0x0000f800ff9a1b82 */ /* 0x00fe240000000a00 */
        /* <DEDUP_REMOVED lines=8> */
[----:B------:R-:W-:-:S04]  /*1070*/  LEA.HI R0, R153, R0, RZ, 0x3 ;  /* 0x0000000099007211 */ /* 0x000fc800078f18ff */
[----:B0-----:R-:W-:Y:S01]  /*1080*/  LEA.HI.SX32 R150, R0, R151, 0x1d ;  /* 0x0000009700967211 */ /* 0x001fe200078feaff */
[----:B------:R-:W-:-:S03]  /*1090*/  IMAD.MOV.U32 R0, RZ, RZ, 0x3f800000 ;  /* 0x3f800000ff007424 */ /* 0x000fc600078e00ff */
        /* <DEDUP_REMOVED lines=24> */
.L_x_27372:
[----:B------:R-:W-:Y:S05]  /*1220*/  BRX R132 -0x1230                                       (*"BRANCH_TARGETS .L_x_27373,.L_x_27374,.L_x_27375"*) ;  /* 0xffffffec84747949 */ /* 0x000fea000383ffff */
.L_x_27375:
[----:B------:R-:W-:Y:S01]  /*1230*/  IADD3 R134, PT, PT, R147, 0x1, RZ ;  /* 0x0000000193867810 */ /* 0x000fe20007ffe0ff */
[----:B------:R-:W-:Y:S02]  /*1240*/  IMAD.MOV.U32 R154, RZ, RZ, R152 ;  /* 0x000000ffff9a7224 */ /* 0x000fe400078e0098 */
[----:B------:R-:W-:Y:S01]  /*1250*/  IMAD.MOV.U32 R135, RZ, RZ, R145 ;  /* 0x000000ffff877224 */ /* 0x000fe200078e0091 */
[----:B------:R-:W-:Y:S06]  /*1260*/  BRA `(.L_x_12256) ;  /* 0x0000000400387947 */ /* 0x000fec0003800000 */
.L_x_27373:
[----:B------:R-:W-:Y:S01]  /*1270*/  MOV R154, R152 ;  /* 0x00000098009a7202 */ /* 0x000fe20000000f00 */
[----:B------:R-:W-:Y:S02]  /*1280*/  IMAD.MOV.U32 R134, RZ, RZ, 0x3 ;  /* 0x00000003ff867424 */ /* 0x000fe400078e00ff */
[----:B------:R-:W-:Y:S01]  /*1290*/  IMAD.MOV.U32 R135, RZ, RZ, R146 ;  /* 0x000000ffff877224 */ /* 0x000fe200078e0092 */
[----:B------:R-:W-:Y:S06]  /*12a0*/  BRA `(.L_x_12256) ;  /* 0x0000000400287947 */ /* 0x000fec0003800000 */
.L_x_27374:
        /* <DEDUP_REMOVED lines=13> */
.L_x_12258:
[----:B------:R-:W-:Y:S05]  /*1380*/  BSYNC.RECONVERGENT B2 ;  /* 0x0000000000027941 */ /* 0x000fea0003800200 */
.L_x_12257:
        /* <DEDUP_REMOVED lines=57> */
[----:B------:R-:W-:Y:S02]  /*1720*/  HFMA2 R134, -RZ, RZ, 0, 0 ;  /* 0x00000000ff867431 */ /* 0x000fe400000001ff */
[----:B------:R-:W-:Y:S01]  /*1730*/  IMAD.MOV.U32 R135, RZ, RZ, R152 ;  /* 0x000000ffff877224 */ /* 0x000fe200078e0098 */
[----:B------:R-:W-:-:S07]  /*1740*/  LOP3.LUT R146, R133, R132, R155, 0x96, !PT ;  /* 0x0000008485927212 */ /* 0x000fce00078e969b */
.L_x_12256:
[----:B------:R-:W-:Y:S05]  /*1750*/  BSYNC.RECONVERGENT B1 ;  /* 0x0000000000017941 */ /* 0x000fea0003800200 */
.L_x_12255:
        /* <DEDUP_REMOVED lines=9> */
[----:B------:R-:W-:Y:S01]  /*17f0*/  FMUL.FTZ R132, R135, R0 ;  /* 0x0000000087847220 */ /* 0x000fe20000410000 */
[----:B------:R-:W-:-:S03]  /*1800*/  PRMT R136, R136, 0x7632, R136 ;  /* 0x0000763288887816 */ /* 0x000fc60000000088 */
[----:B0-----:R-:W-:Y:S01]  /*1810*/  FMUL.FTZ R132, R132, R153 ;  /* 0x0000009984847220 */ /* 0x001fe20000410000 */
[----:B-1----:R-:W-:-:S04]  /*1820*/  FSETP.GTU.FTZ.AND P0, PT, R133, R152, PT ;  /* 0x000000988500720b */ /* 0x002fc80003f1c000 */
        /* <DEDUP_REMOVED lines=14> */
.L_x_12261:
        /* <DEDUP_REMOVED lines=13> */
.L_x_12263:
[----:B------:R-:W-:Y:S05]  /*19e0*/  BSYNC.RECONVERGENT B2 ;  /* 0x0000000000027941 */ /* 0x000fea0003800200 */
.L_x_12262:
        /* <DEDUP_REMOVED lines=22> */
[----:B------:R-:W-:-:S05]  /*1b50*/  IMAD.WIDE.U32 R134, R135, -0x2daee0ad, RZ ;  /* 0xd2511f5387867825 */ /* 0x000fca00078e00ff */
[----:B------:R-:W-:Y:S01]  /*1b60*/  LOP3.LUT R145, R145, R146, R135, 0x96, !PT ;  /* 0x0000009291917212 */ /* 0x000fe200078e9687 */
[----:B------:R-:W-:Y:S01]  /*1b70*/  IMAD.WIDE.U32 R146, R133, -0x326172a9, RZ ;  /* 0xcd9e8d5785927825 */ /* 0x000fe200078e00ff */
[----:B------:R-:W-:-:S03]  /*1b80*/  IADD3 R135, PT, PT, R2, 0x1715609d, RZ ;  /* 0x1715609d02877810 */ /* 0x000fc60007ffe0ff */
[----:B------:R-:W-:-:S05]  /*1b90*/  VIADD R133, R2, 0x78dde6e4 ;  /* 0x78dde6e402857836 */ /* 0x000fca0000000000 */
[----:B------:R-:W-:Y:S01]  /*1ba0*/  LOP3.LUT R133, R133, R156, R147, 0x96, !PT ;  /* 0x0000009c85857212 */ /* 0x000fe200078e9693 */
[----:B------:R-:W-:-:S04]  /*1bb0*/  IMAD.WIDE.U32 R156, R145, -0x326172a9, RZ ;  /* 0xcd9e8d57919c7825 */ /* 0x000fc800078e00ff */
        /* <DEDUP_REMOVED lines=28> */
[----:B------:R-:W-:Y:S01]  /*1d80*/  IMAD.MOV.U32 R147, RZ, RZ, RZ ;  /* 0x000000ffff937224 */ /* 0x000fe200078e00ff */
[----:B------:R-:W-:Y:S01]  /*1d90*/  LOP3.LUT R146, R133, R134, R157, 0x96, !PT ;  /* 0x0000008685927212 */ /* 0x000fe200078e969d */
[----:B------:R-:W-:Y:S01]  /*1da0*/  IMAD.MOV.U32 R133, RZ, RZ, R154 ;  /* 0x000000ffff857224 */ /* 0x000fe200078e009a */
[----:B------:R-:W-:-:S07]  /*1db0*/  MOV R154, R156 ;  /* 0x0000009c009a7202 */ /* 0x000fce0000000f00 */
.L_x_12260:
[----:B------:R-:W-:Y:S05]  /*1dc0*/  BSYNC.RECONVERGENT B1 ;  /* 0x0000000000017941 */ /* 0x000fea0003800200 */
.L_x_12259:
        /* <DEDUP_REMOVED lines=22> */
.L_x_12266:
        /* <DEDUP_REMOVED lines=13> */
.L_x_12268:
[----:B------:R-:W-:Y:S05]  /*2000*/  BSYNC.RECONVERGENT B2 ;  /* 0x0000000000027941 */ /* 0x000fea0003800200 */
.L_x_12267:
        /* <DEDUP_REMOVED lines=57> */
[----:B------:R-:W-:-:S04]  /*23a0*/  LOP3.LUT R145, R145, R146, R159, 0x96, !PT ;  /* 0x0000009291917212 */ /* 0x000fc800078e969f */
[----:B------:R-:W-:Y:S01]  /*23b0*/  LOP3.LUT R146, R135, R134, R157, 0x96, !PT ;  /* 0x0000008687927212 */ /* 0x000fe200078e969d */
[----:B------:R-:W-:Y:S01]  /*23c0*/  IMAD.MOV.U32 R134, RZ, RZ, R154 ;  /* 0x000000ffff867224 */ /* 0x000fe200078e009a */
[----:B------:R-:W-:-:S07]  /*23d0*/  MOV R154, R156 ;  /* 0x0000009c009a7202 */ /* 0x000fce0000000f00 */
.L_x_12265:
[----:B------:R-:W-:Y:S05]  /*23e0*/  BSYNC.RECONVERGENT B1 ;  /* 0x0000000000017941 */ /* 0x000fea0003800200 */
.L_x_12264:
[----:B------:R-:W-:Y:S01]  /*23f0*/  I2FP.F32.U32 R134, R134 ;  /* 0x0000008600867245 */ /* 0x000fe20000201000 */
[C---:B------:R-:W-:Y:S01]  /*2400*/  IMAD.U32 R147, R137.reuse, 0x10000, RZ ;  /* 0x0001000089937824 */ /* 0x040fe200078e00ff */
[----:B------:R-:W-:Y:S01]  /*2410*/  ISETP.NE.AND P2, PT, R136, 0x1, PT ;  /* 0x000000018800780c */ /* 0x000fe20003f45270 */
[----:B------:R-:W-:Y:S01]  /*2420*/  BSSY.RECONVERGENT B1, `(.L_x_12269) ;  /* 0x000005f000017945 */ /* 0x000fe20003800200 */
[----:B------:R-:W-:Y:S01]  /*2430*/  PRMT R165, R137, 0x7632, R165 ;  /* 0x0000763289a57816 */ /* 0x000fe200000000a5 */
[----:B------:R-:W-:Y:S01]  /*2440*/  FFMA.FTZ R135, R134, R155, 1.1641532182693481445e-10 ;  /* 0x2f00000086877423 */ /* 0x000fe2000001009b */
[----:B------:R-:W-:Y:S01]  /*2450*/  FMUL.FTZ R134, R147, R0 ;  /* 0x0000000093867220 */ /* 0x000fe20000410000 */
[----:B------:R-:W-:-:S03]  /*2460*/  HFMA2 R137, -RZ, RZ, 0, 1.1920928955078125e-07 ;  /* 0x00000002ff897431 */ /* 0x000fc600000001ff */
        /* <DEDUP_REMOVED lines=15> */
.L_x_12271:
        /* <DEDUP_REMOVED lines=13> */
.L_x_12273:
[----:B------:R-:W-:Y:S05]  /*2630*/  BSYNC.RECONVERGENT B2 ;  /* 0x0000000000027941 */ /* 0x000fea0003800200 */
.L_x_12272:
        /* <DEDUP_REMOVED lines=48> */
[----:B------:R-:W-:-:S04]  /*2940*/  IADD3 R135, PT, PT, R2, -0xe443238, RZ ;  /* 0xf1bbcdc802877810 */ /* 0x000fc80007ffe0ff */
[----:B------:R-:W-:Y:S01]  /*2950*/  LOP3.LUT R156, R135, R156, R159, 0x96, !PT ;  /* 0x0000009c879c7212 */ /* 0x000fe200078e969f */
[----:B------:R-:W-:-:S04]  /*2960*/  VIADD R135, R3, 0xdb3d7428 ;  /* 0xdb3d742803877836 */ /* 0x000fc80000000000 */
[----:B------:R-:W-:Y:S01]  /*2970*/  IMAD.WIDE.U32 R156, R156, -0x2daee0ad, RZ ;  /* 0xd2511f539c9c7825 */ /* 0x000fe200078e00ff */
[----:B------:R-:W-:-:S03]  /*2980*/  LOP3.LUT R135, R135, R146, R137, 0x96, !PT ;  /* 0x0000009287877212 */ /* 0x000fc600078e9689 */
[----:B------:R-:W-:Y:S02]  /*2990*/  IMAD.MOV.U32 R137, RZ, RZ, RZ ;  /* 0x000000ffff897224 */ /* 0x000fe400078e00ff */
[----:B------:R-:W-:Y:S01]  /*29a0*/  IMAD.WIDE.U32 R166, R135, -0x326172a9, RZ ;  /* 0xcd9e8d5787a67825 */ /* 0x000fe200078e00ff */
[----:B------:R-:W-:-:S03]  /*29b0*/  IADD3 R135, PT, PT, R3, -0x695add53, RZ ;  /* 0x96a522ad03877810 */ /* 0x000fc60007ffe0ff */
[----:B------:R-:W-:Y:S01]  /*29c0*/  IMAD.MOV.U32 R148, RZ, RZ, R166 ;  /* 0x000000ffff947224 */ /* 0x000fe200078e00a6 */
[----:B------:R-:W-:Y:S01]  /*29d0*/  LOP3.LUT R146, R135, R136, R157, 0x96, !PT ;  /* 0x0000008887927212 */ /* 0x000fe200078e969d */
[----:B------:R-:W-:Y:S01]  /*29e0*/  IMAD.MOV.U32 R135, RZ, RZ, R154 ;  /* 0x000000ffff877224 */ /* 0x000fe200078e009a */
[----:B------:R-:W-:Y:S02]  /*29f0*/  LOP3.LUT R145, R145, R158, R167, 0x96, !PT ;  /* 0x0000009e91917212 */ /* 0x000fe400078e96a7 */
[----:B------:R-:W-:-:S07]  /*2a00*/  MOV R154, R156 ;  /* 0x0000009c009a7202 */ /* 0x000fce0000000f00 */
.L_x_12270:
[----:B------:R-:W-:Y:S05]  /*2a10*/  BSYNC.RECONVERGENT B1 ;  /* 0x0000000000017941 */ /* 0x000fea0003800200 */
.L_x_12269:
        /* <DEDUP_REMOVED lines=22> */
.L_x_12276:
        /* <DEDUP_REMOVED lines=13> */
.L_x_12278:
[----:B------:R-:W-:Y:S05]  /*2c50*/  BSYNC.RECONVERGENT B2 ;  /* 0x0000000000027941 */ /* 0x000fea0003800200 */
.L_x_12277:
        /* <DEDUP_REMOVED lines=47> */
[----:B------:R-:W-:-:S04]  /*2f50*/  IADD3 R145, PT, PT, R2, -0xe443238, RZ ;  /* 0xf1bbcdc802917810 */ /* 0x000fc80007ffe0ff */
[----:B------:R-:W-:Y:S01]  /*2f60*/  LOP3.LUT R156, R145, R156, R159, 0x96, !PT ;  /* 0x0000009c919c7212 */ /* 0x000fe200078e969f */
[----:B------:R-:W-:-:S04]  /*2f70*/  VIADD R145, R3, 0xdb3d7428 ;  /* 0xdb3d742803917836 */ /* 0x000fc80000000000 */
[----:B------:R-:W-:Y:S01]  /*2f80*/  IMAD.WIDE.U32 R156, R156, -0x2daee0ad, RZ ;  /* 0xd2511f539c9c7825 */ /* 0x000fe200078e00ff */
[----:B------:R-:W-:Y:S02]  /*2f90*/  LOP3.LUT R145, R145, R146, R137, 0x96, !PT ;  /* 0x0000009291917212 */ /* 0x000fe400078e9689 */
        /* <DEDUP_REMOVED lines=9> */
.L_x_12275:
[----:B------:R-:W-:Y:S05]  /*3030*/  BSYNC.RECONVERGENT B1 ;  /* 0x0000000000017941 */ /* 0x000fea0003800200 */
.L_x_12274:
[----:B------:R-:W-:Y:S01]  /*3040*/  I2FP.F32.U32 R136, R136 ;  /* 0x0000008800887245 */ /* 0x000fe20000201000 */
[----:B------:R-:W-:Y:S01]  /*3050*/  IMAD.U32 R147, R138, 0x10000, RZ ;  /* 0x000100008a937824 */ /* 0x000fe200078e00ff */
[----:B------:R-:W-:Y:S01]  /*3060*/  ISETP.NE.AND P4, PT, R156, 0x1, PT ;  /* 0x000000019c00780c */ /* 0x000fe20003f85270 */
[----:B------:R-:W-:Y:S01]  /*3070*/  BSSY.RECONVERGENT B1, `(.L_x_12279) ;  /* 0x000005f000017945 */ /* 0x000fe20003800200 */
[----:B------:R-:W-:Y:S02]  /*3080*/  HFMA2 R157, -RZ, RZ, 0, 1.1920928955078125e-07 ;  /* 0x00000002ff9d7431 */ /* 0x000fe400000001ff */
[----:B------:R-:W-:Y:S01]  /*3090*/  FFMA.FTZ R137, R136, R155, 1.1641532182693481445e-10 ;  /* 0x2f00000088897423 */ /* 0x000fe2000001009b */
[----:B------:R-:W-:Y:S01]  /*30a0*/  FMUL.FTZ R136, R147, R0 ;  /* 0x0000000093887220 */ /* 0x000fe20000410000 */
[----:B------:R-:W-:-:S03]  /*30b0*/  PRMT R138, R138, 0x7632, R138 ;  /* 0x000076328a8a7816 */ /* 0x000fc6000000008a */
        /* <DEDUP_REMOVED lines=15> */
.L_x_12281:
        /* <DEDUP_REMOVED lines=13> */
.L_x_12283:
[----:B------:R-:W-:Y:S05]  /*3280*/  BSYNC.RECONVERGENT B2 ;  /* 0x0000000000027941 */ /* 0x000fea0003800200 */
.L_x_12282:
        /* <DEDUP_REMOVED lines=61> */
.L_x_12280:
[----:B------:R-:W-:Y:S05]  /*3660*/  BSYNC.RECONVERGENT B1 ;  /* 0x0000000000017941 */ /* 0x000fea0003800200 */
.L_x_12279:
        /* <DEDUP_REMOVED lines=22> */
.L_x_12286:
        /* <DEDUP_REMOVED lines=13> */
.L_x_12288:
[----:B------:R-:W-:Y:S05]  /*38a0*/  BSYNC.RECONVERGENT B2 ;  /* 0x0000000000027941 */ /* 0x000fea0003800200 */
.L_x_12287:
        /* <DEDUP_REMOVED lines=8> */
[----:B------:R-:W-:Y:S01]  /*3930*/  IMAD.MOV.U32 R138, RZ, RZ, R154 ;  /* 0x000000ffff8a7224 */ /* 0x000fe200078e009a */
        /* <DEDUP_REMOVED lines=41> */
[----:B------:R-:W-:-:S05]  /*3bd0*/  VIADD R145, R3, 0xdb3d7428 ;  /* 0xdb3d742803917836 */ /* 0x000fca0000000000 */
[----:B------:R-:W-:Y:S01]  /*3be0*/  LOP3.LUT R145, R145, R156, R147, 0x96, !PT ;  /* 0x0000009c91917212 */ /* 0x000fe200078e9693 */
[----:B------:R-:W-:Y:S01]  /*3bf0*/  IMAD.WIDE.U32 R156, R157, -0x2daee0ad, RZ ;  /* 0xd2511f539d9c7825 */ /* 0x000fe200078e00ff */
[----:B------:R-:W-:-:S03]  /*3c00*/  IADD3 R147, PT, PT, R3, -0x695add53, RZ ;  /* 0x96a522ad03937810 */ /* 0x000fc60007ffe0ff */
[----:B------:R-:W-:Y:S01]  /*3c10*/  IMAD.WIDE.U32 R158, R145, -0x326172a9, RZ ;  /* 0xcd9e8d57919e7825 */ /* 0x000fe200078e00ff */
[----:B------:R-:W-:Y:S02]  /*3c20*/  MOV R154, R156 ;  /* 0x0000009c009a7202 */ /* 0x000fe40000000f00 */
[----:B------:R-:W-:Y:S01]  /*3c30*/  LOP3.LUT R146, R147, R146, R157, 0x96, !PT ;  /* 0x0000009293927212 */ /* 0x000fe200078e969d */
[----:B------:R-:W-:Y:S02]  /*3c40*/  VIADD R145, R2, 0x8ff34781 ;  /* 0x8ff3478102917836 */ /* 0x000fe40000000000 */
[----:B------:R-:W-:Y:S02]  /*3c50*/  IMAD.MOV.U32 R148, RZ, RZ, R158 ;  /* 0x000000ffff947224 */ /* 0x000fe400078e009e */
[----:B------:R-:W-:Y:S01]  /*3c60*/  IMAD.MOV.U32 R156, RZ, RZ, RZ ;  /* 0x000000ffff9c7224 */ /* 0x000fe200078e00ff */
[----:B------:R-:W-:-:S07]  /*3c70*/  LOP3.LUT R145, R145, R166, R159, 0x96, !PT ;  /* 0x000000a691917212 */ /* 0x000fce00078e969f */
.L_x_12285:
[----:B------:R-:W-:Y:S05]  /*3c80*/  BSYNC.RECONVERGENT B1 ;  /* 0x0000000000017941 */ /* 0x000fea0003800200 */
.L_x_12284:
[----:B------:R-:W-:Y:S01]  /*3c90*/  I2FP.F32.U32 R138, R138 ;  /* 0x0000008a008a7245 */ /* 0x000fe20000201000 */
[C---:B------:R-:W-:Y:S01]  /*3ca0*/  IMAD.U32 R157, R139.reuse, 0x10000, RZ ;  /* 0x000100008b9d7824 */ /* 0x040fe200078e00ff */
[----:B------:R-:W-:Y:S01]  /*3cb0*/  ISETP.NE.AND P6, PT, R156, 0x1, PT ;  /* 0x000000019c00780c */ /* 0x000fe20003fc5270 */
[----:B------:R-:W-:Y:S01]  /*3cc0*/  BSSY.RECONVERGENT B1, `(.L_x_12289) ;  /* 0x0000061000017945 */ /* 0x000fe20003800200 */
[----:B------:R-:W-:Y:S01]  /*3cd0*/  PRMT R139, R139, 0x7632, R139 ;  /* 0x000076328b8b7816 */ /* 0x000fe2000000008b */
[----:B------:R-:W-:Y:S01]  /*3ce0*/  FFMA.FTZ R147, R138, R155, 1.1641532182693481445e-10 ;  /* 0x2f0000008a937423 */ /* 0x000fe2000001009b */
[----:B------:R-:W-:Y:S01]  /*3cf0*/  FMUL.FTZ R138, R157, R0 ;  /* 0x000000009d8a7220 */ /* 0x000fe20000410000 */
[----:B------:R-:W-:-:S03]  /*3d00*/  IMAD.MOV.U32 R157, RZ, RZ, R148 ;  /* 0x000000ffff9d7224 */ /* 0x000fc600078e0094 */
        /* <DEDUP_REMOVED lines=15> */
.L_x_12291:
        /* <DEDUP_REMOVED lines=15> */
.L_x_12293:
[----:B------:R-:W-:Y:S05]  /*3ef0*/  BSYNC.RECONVERGENT B2 ;  /* 0x0000000000027941 */ /* 0x000fea0003800200 */
.L_x_12292:
        /* <DEDUP_REMOVED lines=61> */
.L_x_12290:
[----:B------:R-:W-:Y:S05]  /*42d0*/  BSYNC.RECONVERGENT B1 ;  /* 0x0000000000017941 */ /* 0x000fea0003800200 */
.L_x_12289:
[----:B------:R-:W-:Y:S01]  /*42e0*/  I2FP.F32.U32 R156, R157 ;  /* 0x0000009d009c7245 */ /* 0x000fe20000201000 */
[----:B------:R-:W-:-:S04]  /*42f0*/  IMAD.U32 R139, R139, 0x10000, RZ ;  /* 0x000100008b8b7824 */ /* 0x000fc800078e00ff */
[----:B------:R-:W-:Y:S01]  /*4300*/  FFMA.FTZ R155, R156, R155, 1.1641532182693481445e-10 ;  /* 0x2f0000009c9b7423 */ /* 0x000fe2000001009b */
[----:B------:R-:W-:-:S04]  /*4310*/  FMUL.FTZ R156, R139, R0 ;  /* 0x000000008b9c7220 */ /* 0x000fc80000410000 */
[----:B------:R-:W-:Y:S01]  /*4320*/  FMUL.FTZ R156, R156, R153 ;  /* 0x000000999c9c7220 */ /* 0x000fe20000410000 */
[----:B------:R-:W-:-:S04]  /*4330*/  FSETP.GTU.FTZ.AND P6, PT, R155, R152, PT ;  /* 0x000000989b00720b */ /* 0x000fc80003fdc000 */
[----:B------:R-:W-:Y:S02]  /*4340*/  FSEL R156, R156, RZ, !P6 ;  /* 0x000000ff9c9c7208 */ /* 0x000fe40007000000 */
[----:B------:R-:W-:-:S03]  /*4350*/  PLOP3.LUT P6, PT, P6, PT, PT, 0x8, 0x80 ;  /* 0x000000000080781c */ /* 0x000fc600037ce170 */
[----:B------:R-:W-:Y:S01]  /*4360*/  FFMA.FTZ R139, R156, R87, R7 ;  /* 0x000000579c8b7223 */ /* 0x000fe20000010007 */
[----:B------:R-:W-:Y:S09]  /*4370*/  BRA `(.L_x_12294) ;  /* 0x0000003000707947 */ /* 0x000ff20003800000 */
.L_x_12254:
        /* <DEDUP_REMOVED lines=16> */
.L_x_12297:
        /* <DEDUP_REMOVED lines=13> */
.L_x_12299:
[----:B------:R-:W-:Y:S05]  /*4550*/  BSYNC.RECONVERGENT B2 ;  /* 0x0000000000027941 */ /* 0x000fea0003800200 */
.L_x_12298:
        /* <DEDUP_REMOVED lines=57> */
[----:B------:R-:W-:Y:S02]  /*48f0*/  LOP3.LUT R145, R145, R134, R157, 0x96, !PT ;  /* 0x0000008691917212 */ /* 0x000fe400078e969d */
[----:B------:R-:W-:Y:S01]  /*4900*/  LOP3.LUT R146, R133, R132, R155, 0x96, !PT ;  /* 0x0000008485927212 */ /* 0x000fe200078e969b */
[----:B------:R-:W-:-:S07]  /*4910*/  IMAD.MOV.U32 R133, RZ, RZ, R152 ;  /* 0x000000ffff857224 */ /* 0x000fce00078e0098 */
.L_x_12296:
[----:B------:R-:W-:Y:S05]  /*4920*/  BSYNC.RECONVERGENT B1 ;  /* 0x0000000000017941 */ /* 0x000fea0003800200 */
.L_x_12295:
        /* <DEDUP_REMOVED lines=10> */
[----:B------:R-:W-:-:S02]  /*49d0*/  PRMT R136, R136, 0x7632, R136 ;  /* 0x0000763288887816 */ /* 0x000fc40000000088 */
        /* <DEDUP_REMOVED lines=15> */
.L_x_12302:
        /* <DEDUP_REMOVED lines=13> */
.L_x_12304:
[----:B------:R-:W-:Y:S05]  /*4ba0*/  BSYNC.RECONVERGENT B2 ;  /* 0x0000000000027941 */ /* 0x000fea0003800200 */
.L_x_12303:
        /* <DEDUP_REMOVED lines=54> */
[----:B------:R-:W-:Y:S02]  /*4f10*/  VIADD R145, R2, 0x8ff34781 ;  /* 0x8ff3478102917836 */ /* 0x000fe40000000000 */
[----:B------:R-:W-:-:S03]  /*4f20*/  IMAD.MOV.U32 R148, RZ, RZ, R156 ;  /* 0x000000ffff947224 */ /* 0x000fc600078e009c */
[----:B------:R-:W-:Y:S01]  /*4f30*/  LOP3.LUT R145, R145, R152, R157, 0x96, !PT ;  /* 0x0000009891917212 */ /* 0x000fe200078e969d */
[----:B------:R-:W-:-:S05]  /*4f40*/  IMAD.WIDE.U32 R152, R153, -0x2daee0ad, RZ ;  /* 0xd2511f5399987825 */ /* 0x000fca00078e00ff */
[----:B------:R-:W-:Y:S01]  /*4f50*/  LOP3.LUT R146, R147, R146, R153, 0x96, !PT ;  /* 0x0000009293927212 */ /* 0x000fe200078e9699 */
[----:B------:R-:W-:Y:S01]  /*4f60*/  IMAD.MOV.U32 R147, RZ, RZ, R154 ;  /* 0x000000ffff937224 */ /* 0x000fe200078e009a */
[----:B------:R-:W-:-:S07]  /*4f70*/  MOV R154, R152 ;  /* 0x00000098009a7202 */ /* 0x000fce0000000f00 */
.L_x_12301:
[----:B------:R-:W-:Y:S05]  /*4f80*/  BSYNC.RECONVERGENT B1 ;  /* 0x0000000000017941 */ /* 0x000fea0003800200 */
.L_x_12300:
[----:B------:R-:W-:Y:S01]  /*4f90*/  ISETP.NE.AND P2, PT, R155, 0x1, PT ;  /* 0x000000019b00780c */ /* 0x000fe20003f45270 */
[----:B------:R-:W-:Y:S01]  /*4fa0*/  IMAD.U32 R153, R136, 0x10000, RZ ;  /* 0x0001000088997824 */ /* 0x000fe200078e00ff */
[----:B------:R-:W-:Y:S01]  /*4fb0*/  I2FP.F32.U32 R152, R147 ;  /* 0x0000009300987245 */ /* 0x000fe20000201000 */
[----:B------:R-:W-:Y:S02]  /*4fc0*/  BSSY.RECONVERGENT B1, `(.L_x_12305) ;  /* 0x000005d000017945 */ /* 0x000fe40003800200 */
[----:B------:R-:W-:Y:S02]  /*4fd0*/  FMUL.FTZ R153, R153, R0 ;  /* 0x0000000099997220 */ /* 0x000fe40000410000 */
[----:B------:R-:W-:Y:S02]  /*4fe0*/  FFMA.FTZ R147, R152, R133, 1.1641532182693481445e-10 ;  /* 0x2f00000098937423 */ /* 0x000fe40000010085 */
[----:B------:R-:W-:Y:S01]  /*4ff0*/  FMUL.FTZ R136, R153, R132 ;  /* 0x0000008499887220 */ /* 0x000fe20000410000 */
[----:B------:R-:W-:-:S02]  /*5000*/  HFMA2 R153, -RZ, RZ, 0, 1.1920928955078125e-07 ;  /* 0x00000002ff997431 */ /* 0x000fc400000001ff */
        /* <DEDUP_REMOVED lines=13> */
.L_x_12307:
        /* <DEDUP_REMOVED lines=13> */
.L_x_12309:
[----:B------:R-:W-:Y:S05]  /*51b0*/  BSYNC.RECONVERGENT B2 ;  /* 0x0000000000027941 */ /* 0x000fea0003800200 */
.L_x_12308:
        /* <DEDUP_REMOVED lines=59> */
[----:B------:R-:W-:Y:S01]  /*5570*/  MOV R154, R152 ;  /* 0x00000098009a7202 */ /* 0x000fe20000000f00 */
[----:B------:R-:W-:-:S07]  /*5580*/  IMAD.MOV.U32 R153, RZ, RZ, RZ ;  /* 0x000000ffff997224 */ /* 0x000fce00078e00ff */
.L_x_12306:
[----:B------:R-:W-:Y:S05]  /*5590*/  BSYNC.RECONVERGENT B1 ;  /* 0x0000000000017941 */ /* 0x000fea0003800200 */
.L_x_12305:
[----:B------:R-:W-:Y:S01]  /*55a0*/  I2FP.F32.U32 R152, R147 ;  /* 0x0000009300987245 */ /* 0x000fe20000201000 */
[----:B------:R-:W-:Y:S01]  /*55b0*/  BSSY.RECONVERGENT B1, `(.L_x_12310) ;  /* 0x0000060000017945 */ /* 0x000fe20003800200 */
[----:B------:R-:W-:Y:S01]  /*55c0*/  ISETP.NE.AND P3, PT, R153, 0x1, PT ;  /* 0x000000019900780c */ /* 0x000fe20003f65270 */
[----:B------:R-:W-:Y:S01]  /*55d0*/  HFMA2 R156, -RZ, RZ, 0, 1.1920928955078125e-07 ;  /* 0x00000002ff9c7431 */ /* 0x000fe200000001ff */
[----:B------:R-:W-:Y:S01]  /*55e0*/  PRMT R155, R137, 0x7632, R155 ;  /* 0x00007632899b7816 */ /* 0x000fe2000000009b */
[----:B------:R-:W-:-:S05]  /*55f0*/  FFMA.FTZ R147, R152, R133, 1.1641532182693481445e-10 ;  /* 0x2f00000098937423 */ /* 0x000fca0000010085 */
[----:B------:R-:W-:Y:S01]  /*5600*/  FSETP.GTU.FTZ.AND P2, PT, R147, R134, PT ;  /* 0x000000869300720b */ /* 0x000fe20003f5c000 */
[----:B------:R-:W-:-:S03]  /*5610*/  IMAD.U32 R147, R137, 0x10000, RZ ;  /* 0x0001000089937824 */ /* 0x000fc600078e00ff */
[----:B------:R-:W-:Y:S01]  /*5620*/  PLOP3.LUT P1, PT, P2, PT, PT, 0x8, 0x80 ;  /* 0x000000000080781c */ /* 0x000fe2000172e170 */
[----:B------:R-:W-:-:S04]  /*5630*/  FMUL.FTZ R147, R147, R0 ;  /* 0x0000000093937220 */ /* 0x000fc80000410000 */
[----:B------:R-:W-:-:S05]  /*5640*/  FMUL.FTZ R147, R147, R132 ;  /* 0x0000008493937220 */ /* 0x000fca0000410000 */
[----:B------:R-:W-:Y:S01]  /*5650*/  FSEL R137, R147, RZ, !P2 ;  /* 0x000000ff93897208 */ /* 0x000fe20005000000 */
        /* <DEDUP_REMOVED lines=10> */
.L_x_12312:
        /* <DEDUP_REMOVED lines=13> */
.L_x_12314:
[----:B------:R-:W-:Y:S05]  /*57d0*/  BSYNC.RECONVERGENT B2 ;  /* 0x0000000000027941 */ /* 0x000fea0003800200 */
.L_x_12313:
        /* <DEDUP_REMOVED lines=58> */
[----:B------:R-:W-:Y:S01]  /*5b80*/  LOP3.LUT R145, R145, R158, R157, 0x96, !PT ;  /* 0x0000009e91917212 */ /* 0x000fe200078e969d */
[----:B------:R-:W-:Y:S01]  /*5b90*/  IMAD.MOV.U32 R156, RZ, RZ, RZ ;  /* 0x000000ffff9c7224 */ /* 0x000fe200078e00ff */
[----:B------:R-:W-:-:S07]  /*5ba0*/  MOV R154, R152 ;  /* 0x00000098009a7202 */ /* 0x000fce0000000f00 */
.L_x_12311:
[----:B------:R-:W-:Y:S05]  /*5bb0*/  BSYNC.RECONVERGENT B1 ;  /* 0x0000000000017941 */ /* 0x000fea0003800200 */
.L_x_12310:
        /* <DEDUP_REMOVED lines=21> */
.L_x_12317:
        /* <DEDUP_REMOVED lines=13> */
.L_x_12319:
[----:B------:R-:W-:Y:S05]  /*5de0*/  BSYNC.RECONVERGENT B2 ;  /* 0x0000000000027941 */ /* 0x000fea0003800200 */
.L_x_12318:
        /* <DEDUP_REMOVED lines=60> */
[----:B------:R-:W-:-:S07]  /*61b0*/  LOP3.LUT R145, R145, R166, R159, 0x96, !PT ;  /* 0x000000a691917212 */ /* 0x000fce00078e969f */
.L_x_12316:
[----:B------:R-:W-:Y:S05]  /*61c0*/  BSYNC.RECONVERGENT B1 ;  /* 0x0000000000017941 */ /* 0x000fea0003800200 */
.L_x_12315:
        /* <DEDUP_REMOVED lines=22> */
.L_x_12322:
        /* <DEDUP_REMOVED lines=13> */
.L_x_12324:
[----:B------:R-:W-:Y:S05]  /*6400*/  BSYNC.RECONVERGENT B2 ;  /* 0x0000000000027941 */ /* 0x000fea0003800200 */
.L_x_12323:
        /* <DEDUP_REMOVED lines=61> */
.L_x_12321:
[----:B------:R-:W-:Y:S05]  /*67e0*/  BSYNC.RECONVERGENT B1 ;  /* 0x0000000000017941 */ /* 0x000fea0003800200 */
.L_x_12320:
        /* <DEDUP_REMOVED lines=21> */
.L_x_12327:
        /* <DEDUP_REMOVED lines=13> */
.L_x_12329:
[----:B------:R-:W-:Y:S05]  /*6a10*/  BSYNC.RECONVERGENT B2 ;  /* 0x0000000000027941 */ /* 0x000fea0003800200 */
.L_x_12328:
        /* <DEDUP_REMOVED lines=61> */
.L_x_12326:
[----:B------:R-:W-:Y:S05]  /*6df0*/  BSYNC.RECONVERGENT B1 ;  /* 0x0000000000017941 */ /* 0x000fea0003800200 */
.L_x_12325:
        /* <DEDUP_REMOVED lines=22> */
.L_x_12332:
        /* <DEDUP_REMOVED lines=15> */
.L_x_12334:
[----:B------:R-:W-:Y:S05]  /*7050*/  BSYNC.RECONVERGENT B2 ;  /* 0x0000000000027941 */ /* 0x000fea0003800200 */
.L_x_12333:
        /* <DEDUP_REMOVED lines=44> */
[----:B------:R-:W-:-:S03]  /*7320*/  IMAD.MOV.U32 R155, RZ, RZ, R154 ;  /* 0x000000ffff9b7224 */ /* 0x000fc600078e009a */
        /* <DEDUP_REMOVED lines=16> */
.L_x_12331:
[----:B------:R-:W-:Y:S05]  /*7430*/  BSYNC.RECONVERGENT B1 ;  /* 0x0000000000017941 */ /* 0x000fea0003800200 */
.L_x_12330:
[----:B------:R-:W-:Y:S01]  /*7440*/  I2FP.F32.U32 R156, R155 ;  /* 0x0000009b009c7245 */ /* 0x000fe20000201000 */
[----:B------:R-:W-:-:S04]  /*7450*/  IMAD.U32 R155, R139, 0x10000, RZ ;  /* 0x000100008b9b7824 */ /* 0x000fc800078e00ff */
[----:B------:R-:W-:Y:S01]  /*7460*/  FFMA.FTZ R139, R156, R133, 1.1641532182693481445e-10 ;  /* 0x2f0000009c8b7423 */ /* 0x000fe20000010085 */
[----:B------:R-:W-:Y:S01]  /*7470*/  FMUL.FTZ R155, R155, R0 ;  /* 0x000000009b9b7220 */ /* 0x000fe20000410000 */
[----:B------:R-:W-:Y:S01]  /*7480*/  FMUL.FTZ R133, R136, R89 ;  /* 0x0000005988857220 */ /* 0x000fe20000410000 */
[----:B------:R-:W-:Y:S02]  /*7490*/  FMUL.FTZ R136, R153, R84 ;  /* 0x0000005499887220 */ /* 0x000fe40000410000 */
[----:B------:R-:W-:Y:S01]  /*74a0*/  FMUL.FTZ R155, R155, R132 ;  /* 0x000000849b9b7220 */ /* 0x000fe20000410000 */
[----:B------:R-:W-:Y:S01]  /*74b0*/  FSETP.GTU.FTZ.AND P6, PT, R139, R134, PT ;  /* 0x000000868b00720b */ /* 0x000fe20003fdc000 */
[----:B------:R-:W-:Y:S01]  /*74c0*/  FMUL.FTZ R134, R137, R90 ;  /* 0x0000005a89867220 */ /* 0x000fe20000410000 */
[----:B------:R-:W-:Y:S01]  /*74d0*/  FMUL.FTZ R132, R135, R88 ;  /* 0x0000005887847220 */ /* 0x000fe20000410000 */
[----:B------:R-:W-:Y:S01]  /*74e0*/  FMUL.FTZ R137, R138, R85 ;  /* 0x000000558a897220 */ /* 0x000fe20000410000 */
[----:B------:R-:W-:Y:S01]  /*74f0*/  FSEL R156, R155, RZ, !P6 ;  /* 0x000000ff9b9c7208 */ /* 0x000fe20007000000 */
[----:B------:R-:W-:Y:S01]  /*7500*/  FMUL.FTZ R135, R152, R91 ;  /* 0x0000005b98877220 */ /* 0x000fe20000410000 */
[----:B------:R-:W-:Y:S01]  /*7510*/  PLOP3.LUT P6, PT, P6, PT, PT, 0x8, 0x80 ;  /* 0x000000000080781c */ /* 0x000fe200037ce170 */
[----:B------:R-:W-:-:S02]  /*7520*/  FMUL.FTZ R138, R165, R86 ;  /* 0x00000056a58a7220 */ /* 0x000fc40000410000 */
[----:B------:R-:W-:-:S10]  /*7530*/  FMUL.FTZ R139, R156, R87 ;  /* 0x000000579c8b7220 */ /* 0x000fd40000410000 */
.L_x_12294:
[----:B------:R-:W-:Y:S01]  /*7540*/  SEL R156, RZ, 0x10000, !P5 ;  /* 0x00010000ff9c7807 */ /* 0x000fe20006800000 */
[----:B------:R-:W0:Y:S01]  /*7550*/  LDC.64 R152, c[0x0][0x3a8] ;  /* 0x0000ea00ff987b82 */ /* 0x000e220000000a00 */
[----:B------:R-:W-:Y:S02]  /*7560*/  SEL R155, RZ, 0x1000000, !P6 ;  /* 0x01000000ff9b7807 */ /* 0x000fe40007000000 */
[----:B------:R-:W-:Y:S02]  /*7570*/  SEL R165, RZ, 0x100, !P4 ;  /* 0x00000100ffa57807 */ /* 0x000fe40006000000 */
[----:B------:R-:W-:Y:S02]  /*7580*/  SEL R159, RZ, 0x1000000, !P2 ;  /* 0x01000000ff9f7807 */ /* 0x000fe40005000000 */
[----:B------:R-:W-:Y:S02]  /*7590*/  LOP3.LUT R165, R165, R155, R156, 0xfe, !PT ;  /* 0x0000009ba5a57212 */ /* 0x000fe400078efe9c */
[----:B------:R-:W1:Y:S01]  /*75a0*/  LDC.64 R156, c[0x0][0x3b0] ;  /* 0x0000ec00ff9c7b82 */ /* 0x000e620000000a00 */
[----:B------:R-:W-:-:S02]  /*75b0*/  SEL R158, RZ, 0x10000, !P1 ;  /* 0x00010000ff9e7807 */ /* 0x000fc40004800000 */
[----:B------:R-:W-:Y:S02]  /*75c0*/  SEL R155, RZ, 0x100, !P0 ;  /* 0x00000100ff9b7807 */ /* 0x000fe40004000000 */
[----:B------:R-:W-:Y:S02]  /*75d0*/  ISETP.NE.AND P6, PT, R164, RZ, PT ;  /* 0x000000ffa400720c */ /* 0x000fe40003fc5270 */
[----:B------:R-:W-:Y:S02]  /*75e0*/  LOP3.LUT R155, R155, R159, R158, 0xfe, !PT ;  /* 0x0000009f9b9b7212 */ /* 0x000fe400078efe9e */
[----:B------:R-:W-:-:S04]  /*75f0*/  SEL R158, RZ, 0x1, !P3 ;  /* 0x00000001ff9e7807 */ /* 0x000fc80005800000 */
[----:B------:R-:W-:Y:S02]  /*7600*/  LOP3.LUT R159, R165, R158, RZ, 0xfc, !PT ;  /* 0x0000009ea59f7212 */ /* 0x000fe400078efcff */
[----:B------:R-:W-:Y:S01]  /*7610*/  SEL R158, RZ, 0x1, !P6 ;  /* 0x00000001ff9e7807 */ /* 0x000fe20007000000 */
[----:B0-----:R-:W-:-:S03]  /*7620*/  IMAD.WIDE.U32 R152, R150, 0x20, R152 ;  /* 0x0000002096987825 */ /* 0x001fc600078e0098 */
[----:B------:R-:W-:Y:S02]  /*7630*/  LOP3.LUT R158, R155, R158, RZ, 0xfc, !PT ;  /* 0x0000009e9b9e7212 */ /* 0x000fe400078efcff */
[----:B------:R-:W-:Y:S01]  /*7640*/  STG.E.128 desc[UR6][R152.64], R132 ;  /* 0x0000008498007986 */ /* 0x000fe2000c101d06 */
[----:B-1----:R-:W-:-:S03]  /*7650*/  IMAD.WIDE.U32 R156, R150, 0x8, R156 ;  /* 0x00000008969c7825 */ /* 0x002fc600078e009c */
[----:B------:R0:W-:Y:S04]  /*7660*/  STG.E.128 desc[UR6][R152.64+0x10], R136 ;  /* 0x0000108898007986 */ /* 0x0001e8000c101d06 */
[----:B------:R1:W-:Y:S01]  /*7670*/  STG.E.64 desc[UR6][R156.64], R158 ;  /* 0x0000009e9c007986 */ /* 0x0003e2000c101b06 */
[----:B0-----:R-:W-:Y:S01]  /*7680*/  MOV R152, R154 ;  /* 0x0000009a00987202 */ /* 0x001fe20000000f00 */
[----:B-1----:R-:W-:-:S07]  /*7690*/  VIADD R153, R150, 0x100 ;  /* 0x0000010096997836 */ /* 0x002fce0000000000 */
.L_x_12253:
[----:B------:R-:W-:Y:S05]  /*76a0*/  BSYNC.RECONVERGENT B0 ;  /* 0x0000000000007941 */ /* 0x000fea0003800200 */
.L_x_12252:
        /* <DEDUP_REMOVED lines=11> */
[----:B------:R0:W5:Y:S04]  /*7760*/  @P0 LDG.E.128 R8, desc[UR6][R108.64] ;  /* 0x000000066c080981 */ /* 0x000168000c1e1d00 */
[----:B------:R0:W5:Y:S01]  /*7770*/  @P0 LDG.E.128 R4, desc[UR6][R108.64+0x10] ;  /* 0x000010066c040981 */ /* 0x000162000c1e1d00 */
[----:B------:R-:W-:Y:S05]  /*7780*/  @!P0 BRA `(.L_x_12337) ;  /* 0x0000003000748947 */ /* 0x000fea0003800000 */
        /* <DEDUP_REMOVED lines=16> */
.L_x_12340:
        /* <DEDUP_REMOVED lines=13> */
.L_x_12342:
[----:B------:R-:W-:Y:S05]  /*7960*/  BSYNC.RECONVERGENT B2 ;  /* 0x0000000000027941 */ /* 0x000fea0003800200 */
.L_x_12341:
        /* <DEDUP_REMOVED lines=57> */
[----:B------:R-:W-:-:S03]  /*7d00*/  IMAD.MOV.U32 R110, RZ, RZ, RZ ;  /* 0x000000ffff6e7224 */ /* 0x000fc600078e00ff */
[----:B------:R-:W-:Y:S01]  /*7d10*/  LOP3.LUT R146, R109, R108, R155, 0x96, !PT ;  /* 0x0000006c6d927212 */ /* 0x000fe200078e969b */
[----:B------:R-:W-:-:S07]  /*7d20*/  IMAD.MOV.U32 R108, RZ, RZ, R152 ;  /* 0x000000ffff6c7224 */ /* 0x000fce00078e0098 */
.L_x_12339:
[----:B------:R-:W-:Y:S05]  /*7d30*/  BSYNC.RECONVERGENT B1 ;  /* 0x0000000000017941 */ /* 0x000fea0003800200 */
.L_x_12338:
        /* <DEDUP_REMOVED lines=10> */
[----:B------:R-:W-:-:S03]  /*7de0*/  IMAD.MOV.U32 R147, RZ, RZ, 0x2 ;  /* 0x00000002ff937424 */ /* 0x000fc600078e00ff */
[----:B0-----:R-:W-:Y:S01]  /*7df0*/  FMUL.FTZ R108, R108, R155 ;  /* 0x0000009b6c6c7220 */ /* 0x001fe20000410000 */
[----:B-1----:R-:W-:-:S04]  /*7e00*/  FSETP.GTU.FTZ.AND P0, PT, R109, R152, PT ;  /* 0x000000986d00720b */ /* 0x002fc80003f1c000 */
        /* <DEDUP_REMOVED lines=14> */
.L_x_12345:
        /* <DEDUP_REMOVED lines=13> */
.L_x_12347:
[----:B------:R-:W-:Y:S05]  /*7fc0*/  BSYNC.RECONVERGENT B2 ;  /* 0x0000000000027941 */ /* 0x000fea0003800200 */
.L_x_12346:
        /* <DEDUP_REMOVED lines=47> */
[----:B------:R-:W-:Y:S02]  /*82c0*/  HFMA2 R147, -RZ, RZ, 0, 0 ;  /* 0x00000000ff937431 */ /* 0x000fe400000001ff */
[----:B------:R-:W-:-:S04]  /*82d0*/  IMAD.WIDE.U32 R164, R109, -0x326172a9, RZ ;  /* 0xcd9e8d576da47825 */ /* 0x000fc800078e00ff */
[----:B------:R-:W-:-:S05]  /*82e0*/  VIADD R109, R2, 0xf1bbcdc8 ;  /* 0xf1bbcdc8026d7836 */ /* 0x000fca0000000000 */
[----:B------:R-:W-:Y:S02]  /*82f0*/  LOP3.LUT R158, R109, R158, R165, 0x96, !PT ;  /* 0x0000009e6d9e7212 */ /* 0x000fe400078e96a5 */
[----:B------:R-:W-:-:S03]  /*8300*/  IADD3 R109, PT, PT, R3, -0x24c28bd8, RZ ;  /* 0xdb3d7428036d7810 */ /* 0x000fc60007ffe0ff */
[----:B------:R-:W-:Y:S01]  /*8310*/  IMAD.WIDE.U32 R158, R158, -0x2daee0ad, RZ ;  /* 0xd2511f539e9e7825 */ /* 0x000fe200078e00ff */
[----:B------:R-:W-:-:S05]  /*8320*/  LOP3.LUT R109, R109, R146, R111, 0x96, !PT ;  /* 0x000000926d6d7212 */ /* 0x000fca00078e966f */
[----:B------:R-:W-:-:S04]  /*8330*/  IMAD.WIDE.U32 R168, R109, -0x326172a9, RZ ;  /* 0xcd9e8d576da87825 */ /* 0x000fc800078e00ff */
[----:B------:R-:W-:Y:S01]  /*8340*/  VIADD R109, R3, 0x96a522ad ;  /* 0x96a522ad036d7836 */ /* 0x000fe20000000000 */
[----:B------:R-:W-:Y:S02]  /*8350*/  LOP3.LUT R145, R145, R164, R169, 0x96, !PT ;  /* 0x000000a491917212 */ /* 0x000fe400078e96a9 */
[----:B------:R-:W-:Y:S02]  /*8360*/  MOV R148, R168 ;  /* 0x000000a800947202 */ /* 0x000fe40000000f00 */
[----:B------:R-:W-:Y:S01]  /*8370*/  LOP3.LUT R146, R109, R110, R159, 0x96, !PT ;  /* 0x0000006e6d927212 */ /* 0x000fe200078e969f */
[----:B------:R-:W-:Y:S02]  /*8380*/  IMAD.MOV.U32 R109, RZ, RZ, R154 ;  /* 0x000000ffff6d7224 */ /* 0x000fe400078e009a */
[----:B------:R-:W-:-:S07]  /*8390*/  IMAD.MOV.U32 R154, RZ, RZ, R158 ;  /* 0x000000ffff9a7224 */ /* 0x000fce00078e009e */
.L_x_12344:
[----:B------:R-:W-:Y:S05]  /*83a0*/  BSYNC.RECONVERGENT B1 ;  /* 0x0000000000017941 */ /* 0x000fea0003800200 */
.L_x_12343:
        /* <DEDUP_REMOVED lines=22> */
.L_x_12350:
        /* <DEDUP_REMOVED lines=13> */
.L_x_12352:
[----:B------:R-:W-:Y:S05]  /*85e0*/  BSYNC.RECONVERGENT B2 ;  /* 0x0000000000027941 */ /* 0x000fea0003800200 */
.L_x_12351:
        /* <DEDUP_REMOVED lines=30> */
[----:B------:R-:W-:Y:S01]  /*87d0*/  IMAD.WIDE.U32 R158, R145, -0x326172a9, RZ ;  /* 0xcd9e8d57919e7825 */ /* 0x000fe200078e00ff */
[----:B------:R-:W-:-:S04]  /*87e0*/  IADD3 R145, PT, PT, R3, -0x56f99767, RZ ;  /* 0xa906689903917810 */ /* 0x000fc80007ffe0ff */
        /* <DEDUP_REMOVED lines=15> */
[----:B------:R-:W-:-:S04]  /*88e0*/  IMAD.WIDE.U32 R164, R145, -0x326172a9, RZ ;  /* 0xcd9e8d5791a47825 */ /* 0x000fc800078e00ff */
[----:B------:R-:W-:-:S05]  /*88f0*/  VIADD R145, R2, 0xf1bbcdc8 ;  /* 0xf1bbcdc802917836 */ /* 0x000fca0000000000 */
[----:B------:R-:W-:Y:S02]  /*8900*/  LOP3.LUT R158, R145, R158, R165, 0x96, !PT ;  /* 0x0000009e919e7212 */ /* 0x000fe400078e96a5 */
[----:B------:R-:W-:-:S03]  /*8910*/  IADD3 R145, PT, PT, R3, -0x24c28bd8, RZ ;  /* 0xdb3d742803917810 */ /* 0x000fc60007ffe0ff */
[----:B------:R-:W-:Y:S01]  /*8920*/  IMAD.WIDE.U32 R158, R158, -0x2daee0ad, RZ ;  /* 0xd2511f539e9e7825 */ /* 0x000fe200078e00ff */
[----:B------:R-:W-:-:S03]  /*8930*/  LOP3.LUT R145, R145, R146, R111, 0x96, !PT ;  /* 0x0000009291917212 */ /* 0x000fc600078e966f */
        /* <DEDUP_REMOVED lines=8> */
.L_x_12349:
[----:B------:R-:W-:Y:S05]  /*89c0*/  BSYNC.RECONVERGENT B1 ;  /* 0x0000000000017941 */ /* 0x000fea0003800200 */
.L_x_12348:
        /* <DEDUP_REMOVED lines=23> */
.L_x_12355:
        /* <DEDUP_REMOVED lines=13> */
.L_x_12357:
[----:B------:R-:W-:Y:S05]  /*8c10*/  BSYNC.RECONVERGENT B2 ;  /* 0x0000000000027941 */ /* 0x000fea0003800200 */
.L_x_12356:
        /* <DEDUP_REMOVED lines=53> */
[----:B------:R-:W-:Y:S02]  /*8f70*/  HFMA2 R121, -RZ, RZ, 0, 0 ;  /* 0x00000000ff797431 */ /* 0x000fe400000001ff */
[----:B------:R-:W-:-:S04]  /*8f80*/  IMAD.WIDE.U32 R168, R111, -0x326172a9, RZ ;  /* 0xcd9e8d576fa87825 */ /* 0x000fc800078e00ff */
[----:B------:R-:W-:Y:S01]  /*8f90*/  VIADD R111, R3, 0x96a522ad ;  /* 0x96a522ad036f7836 */ /* 0x000fe20000000000 */
[----:B------:R-:W-:Y:S02]  /*8fa0*/  LOP3.LUT R145, R145, R164, R169, 0x96, !PT ;  /* 0x000000a491917212 */ /* 0x000fe400078e96a9 */
[----:B------:R-:W-:Y:S02]  /*8fb0*/  MOV R148, R168 ;  /* 0x000000a800947202 */ /* 0x000fe40000000f00 */
[----:B------:R-:W-:Y:S01]  /*8fc0*/  LOP3.LUT R146, R111, R120, R159, 0x96, !PT ;  /* 0x000000786f927212 */ /* 0x000fe200078e969f */
[----:B------:R-:W-:Y:S02]  /*8fd0*/  IMAD.MOV.U32 R111, RZ, RZ, R154 ;  /* 0x000000ffff6f7224 */ /* 0x000fe400078e009a */
[----:B------:R-:W-:-:S07]  /*8fe0*/  IMAD.MOV.U32 R154, RZ, RZ, R158 ;  /* 0x000000ffff9a7224 */ /* 0x000fce00078e009e */
.L_x_12354:
[----:B------:R-:W-:Y:S05]  /*8ff0*/  BSYNC.RECONVERGENT B1 ;  /* 0x0000000000017941 */ /* 0x000fea0003800200 */
.L_x_12353:
        /* <DEDUP_REMOVED lines=22> */
.L_x_12360:
        /* <DEDUP_REMOVED lines=13> */
.L_x_12362:
[----:B------:R-:W-:Y:S05]  /*9230*/  BSYNC.RECONVERGENT B2 ;  /* 0x0000000000027941 */ /* 0x000fea0003800200 */
.L_x_12361:
        /* <DEDUP_REMOVED lines=58> */
[----:B------:R-:W-:Y:S02]  /*95e0*/  IMAD.MOV.U32 R154, RZ, RZ, R158 ;  /* 0x000000ffff9a7224 */ /* 0x000fe400078e009e */
[----:B------:R-:W-:Y:S01]  /*95f0*/  HFMA2 R158, -RZ, RZ, 0, 0 ;  /* 0x00000000ff9e7431 */ /* 0x000fe200000001ff */
[----:B------:R-:W-:-:S07]  /*9600*/  LOP3.LUT R145, R145, R164, R169, 0x96, !PT ;  /* 0x000000a491917212 */ /* 0x000fce00078e96a9 */
.L_x_12359:
[----:B------:R-:W-:Y:S05]  /*9610*/  BSYNC.RECONVERGENT B1 ;  /* 0x0000000000017941 */ /* 0x000fea0003800200 */
.L_x_12358:
        /* <DEDUP_REMOVED lines=23> */
.L_x_12365:
        /* <DEDUP_REMOVED lines=13> */
.L_x_12367:
[----:B------:R-:W-:Y:S05]  /*9860*/  BSYNC.RECONVERGENT B2 ;  /* 0x0000000000027941 */ /* 0x000fea0003800200 */
.L_x_12366:
        /* <DEDUP_REMOVED lines=61> */
.L_x_12364:
[----:B------:R-:W-:Y:S05]  /*9c40*/  BSYNC.RECONVERGENT B1 ;  /* 0x0000000000017941 */ /* 0x000fea0003800200 */
.L_x_12363:
        /* <DEDUP_REMOVED lines=22> */
.L_x_12370:
        /* <DEDUP_REMOVED lines=13> */
.L_x_12372:
[----:B------:R-:W-:Y:S05]  /*9e80*/  BSYNC.RECONVERGENT B2 ;  /* 0x0000000000027941 */ /* 0x000fea0003800200 */
.L_x_12371:
        /* <DEDUP_REMOVED lines=50> */
[----:B------:R-:W-:-:S04]  /*a1b0*/  IADD3 R145, PT, PT, R3, -0x24c28bd8, RZ ;  /* 0xdb3d742803917810 */ /* 0x000fc80007ffe0ff */
[----:B------:R-:W-:Y:S01]  /*a1c0*/  LOP3.LUT R145, R145, R158, R147, 0x96, !PT ;  /* 0x0000009e91917212 */ /* 0x000fe200078e9693 */
[----:B------:R-:W-:-:S04]  /*a1d0*/  IMAD.WIDE.U32 R158, R159, -0x2daee0ad, RZ ;  /* 0xd2511f539f9e7825 */ /* 0x000fc800078e00ff */
[----:B------:R-:W-:-:S04]  /*a1e0*/  IMAD.WIDE.U32 R164, R145, -0x326172a9, RZ ;  /* 0xcd9e8d5791a47825 */ /* 0x000fc800078e00ff */
[----:B------:R-:W-:Y:S01]  /*a1f0*/  VIADD R145, R2, 0x8ff34781 ;  /* 0x8ff3478102917836 */ /* 0x000fe20000000000 */
[----:B------:R-:W-:Y:S01]  /*a200*/  MOV R148, R164 ;  /* 0x000000a400947202 */ /* 0x000fe20000000f00 */
[----:B------:R-:W-:Y:S02]  /*a210*/  VIADD R147, R3, 0x96a522ad ;  /* 0x96a522ad03937836 */ /* 0x000fe40000000000 */
[----:B------:R-:W-:Y:S02]  /*a220*/  IMAD.MOV.U32 R154, RZ, RZ, R158 ;  /* 0x000000ffff9a7224 */ /* 0x000fe400078e009e */
[----:B------:R-:W-:Y:S01]  /*a230*/  HFMA2 R158, -RZ, RZ, 0, 0 ;  /* 0x00000000ff9e7431 */ /* 0x000fe200000001ff */
[----:B------:R-:W-:Y:S02]  /*a240*/  LOP3.LUT R145, R145, R168, R165, 0x96, !PT ;  /* 0x000000a891917212 */ /* 0x000fe400078e96a5 */
[----:B------:R-:W-:-:S07]  /*a250*/  LOP3.LUT R146, R147, R146, R159, 0x96, !PT ;  /* 0x0000009293927212 */ /* 0x000fce00078e969f */
.L_x_12369:
[----:B------:R-:W-:Y:S05]  /*a260*/  BSYNC.RECONVERGENT B1 ;  /* 0x0000000000017941 */ /* 0x000fea0003800200 */
.L_x_12368:
[----:B------:R-:W-:Y:S01]  /*a270*/  I2FP.F32.U32 R147, R122 ;  /* 0x0000007a00937245 */ /* 0x000fe20000201000 */
[C---:B------:R-:W-:Y:S01]  /*a280*/  IMAD.U32 R159, R123.reuse, 0x10000, RZ ;  /* 0x000100007b9f7824 */ /* 0x040fe200078e00ff */
[----:B------:R-:W-:Y:S01]  /*a290*/  ISETP.NE.AND P6, PT, R158, 0x1, PT ;  /* 0x000000019e00780c */ /* 0x000fe20003fc5270 */
[----:B------:R-:W-:Y:S01]  /*a2a0*/  BSSY.RECONVERGENT B1, `(.L_x_12373) ;  /* 0x0000061000017945 */ /* 0x000fe20003800200 */
[----:B------:R-:W-:Y:S01]  /*a2b0*/  PRMT R123, R123, 0x7632, R123 ;  /* 0x000076327b7b7816 */ /* 0x000fe2000000007b */
[----:B------:R-:W-:Y:S01]  /*a2c0*/  FFMA.FTZ R147, R147, R156, 1.1641532182693481445e-10 ;  /* 0x2f00000093937423 */ /* 0x000fe2000001009c */
[----:B------:R-:W-:Y:S01]  /*a2d0*/  FMUL.FTZ R122, R159, R0 ;  /* 0x000000009f7a7220 */ /* 0x000fe20000410000 */
[----:B------:R-:W-:-:S03]  /*a2e0*/  MOV R159, R148 ;  /* 0x00000094009f7202 */ /* 0x000fc60000000f00 */
        /* <DEDUP_REMOVED lines=15> */
.L_x_12375:
        /* <DEDUP_REMOVED lines=15> */
.L_x_12377:
[----:B------:R-:W-:Y:S05]  /*a4d0*/  BSYNC.RECONVERGENT B2 ;  /* 0x0000000000027941 */ /* 0x000fea0003800200 */
.L_x_12376:
        /* <DEDUP_REMOVED lines=57> */
[----:B------:R-:W-:Y:S01]  /*a870*/  IMAD.MOV.U32 R159, RZ, RZ, R154 ;  /* 0x000000ffff9f7224 */ /* 0x000fe200078e009a */
[----:B------:R-:W-:Y:S01]  /*a880*/  MOV R154, R158 ;  /* 0x0000009e009a7202 */ /* 0x000fe20000000f00 */
[----:B------:R-:W-:Y:S01]  /*a890*/  IMAD.MOV.U32 R147, RZ, RZ, RZ ;  /* 0x000000ffff937224 */ /* 0x000fe200078e00ff */
[----:B------:R-:W-:-:S07]  /*a8a0*/  LOP3.LUT R145, R145, R168, R165, 0x96, !PT ;  /* 0x000000a891917212 */ /* 0x000fce00078e96a5 */
.L_x_12374:
[----:B------:R-:W-:Y:S05]  /*a8b0*/  BSYNC.RECONVERGENT B1 ;  /* 0x0000000000017941 */ /* 0x000fea0003800200 */
.L_x_12373:
[----:B------:R-:W-:Y:S02]  /*a8c0*/  I2FP.F32.U32 R159, R159 ;  /* 0x0000009f009f7245 */ /* 0x000fe40000201000 */
[----:B------:R-:W-:-:S03]  /*a8d0*/  SHF.L.U32 R123, R123, 0x10, RZ ;  /* 0x000000107b7b7819 */ /* 0x000fc600000006ff */
[----:B------:R-:W-:Y:S02]  /*a8e0*/  FFMA.FTZ R159, R159, R156, 1.1641532182693481445e-10 ;  /* 0x2f0000009f9f7423 */ /* 0x000fe4000001009c */
[----:B------:R-:W-:-:S03]  /*a8f0*/  FMUL.FTZ R156, R123, R0 ;  /* 0x000000007b9c7220 */ /* 0x000fc60000410000 */
[----:B------:R-:W-:Y:S01]  /*a900*/  FSETP.GTU.FTZ.AND P6, PT, R159, R152, PT ;  /* 0x000000989f00720b */ /* 0x000fe20003fdc000 */
[----:B------:R-:W-:-:S05]  /*a910*/  FMUL.FTZ R156, R156, R155 ;  /* 0x0000009b9c9c7220 */ /* 0x000fca0000410000 */
[----:B------:R-:W-:Y:S02]  /*a920*/  FSEL R156, R156, RZ, !P6 ;  /* 0x000000ff9c9c7208 */ /* 0x000fe40007000000 */
[----:B------:R-:W-:-:S03]  /*a930*/  PLOP3.LUT P6, PT, P6, PT, PT, 0x8, 0x80 ;  /* 0x000000000080781c */ /* 0x000fc600037ce170 */
[----:B------:R-:W-:Y:S01]  /*a940*/  FFMA.FTZ R123, R156, R63, R7 ;  /* 0x0000003f9c7b7223 */ /* 0x000fe20000010007 */
[----:B------:R-:W-:Y:S09]  /*a950*/  BRA `(.L_x_12378) ;  /* 0x0000003000707947 */ /* 0x000ff20003800000 */
.L_x_12337:
        /* <DEDUP_REMOVED lines=16> */
.L_x_12381:
        /* <DEDUP_REMOVED lines=13> */
.L_x_12383:
[----:B------:R-:W-:Y:S05]  /*ab30*/  BSYNC.RECONVERGENT B2 ;  /* 0x0000000000027941 */ /* 0x000fea0003800200 */
.L_x_12382:
        /* <DEDUP_REMOVED lines=60> */
.L_x_12380:
[----:B------:R-:W-:Y:S05]  /*af00*/  BSYNC.RECONVERGENT B1 ;  /* 0x0000000000017941 */ /* 0x000fea0003800200 */
.L_x_12379:
[----:B------:R-:W0:Y:S01]  /*af10*/  LDC R110, c[0x0][0x404] ;  /* 0x00010100ff6e7b82 */ /* 0x000e220000000800 */
[----:B------:R-:W-:Y:S01]  /*af20*/  I2FP.F32.U32 R152, R109 ;  /* 0x0000006d00987245 */ /* 0x000fe20000201000 */
[----:B------:R-:W-:Y:S01]  /*af30*/  HFMA2 R109, -RZ, RZ, 0.1171875, 0 ;  /* 0x2f800000ff6d7431 */ /* 0x000fe200000001ff */
[----:B------:R-:W-:Y:S01]  /*af40*/  ISETP.NE.AND P1, PT, R155, 0x1, PT ;  /* 0x000000019b00780c */ /* 0x000fe20003f25270 */
[----:B-----5:R-:W-:Y:S01]  /*af50*/  IMAD.U32 R147, R120, 0x10000, RZ ;  /* 0x0001000078937824 */ /* 0x020fe200078e00ff */
[----:B------:R-:W-:Y:S01]  /*af60*/  BSSY.RECONVERGENT B1, `(.L_x_12384) ;  /* 0x0000060000017945 */ /* 0x000fe20003800200 */
[----:B------:R-:W-:Y:S02]  /*af70*/  HFMA2 R156, -RZ, RZ, 0, 1.1920928955078125e-07 ;  /* 0x00000002ff9c7431 */ /* 0x000fe400000001ff */
[----:B------:R-:W-:Y:S01]  /*af80*/  FFMA.FTZ R111, R152, R109, 1.1641532182693481445e-10 ;  /* 0x2f000000986f7423 */ /* 0x000fe2000001006d */
        /* <DEDUP_REMOVED lines=18> */
.L_x_12386:
        /* <DEDUP_REMOVED lines=13> */
.L_x_12388:
[----:B------:R-:W-:Y:S05]  /*b180*/  BSYNC.RECONVERGENT B2 ;  /* 0x0000000000027941 */ /* 0x000fea0003800200 */
.L_x_12387:
[----:B------:R-:W-:Y:S01]  /*b190*/  LOP3.LUT R164, R149, R147, R3, 0x96, !PT ;  /* 0x0000009395a47212 */ /* 0x000fe200078e9603 */
[----:B------:R-:W-:Y:S01]  /*b1a0*/  IMAD.WIDE.U32 R158, R161, -0x326172a9, RZ ;  /* 0xcd9e8d57a19e7825 */ /* 0x000fe200078e00ff */
[----:B------:R-:W-:-:S03]  /*b1b0*/  IADD3 R147, PT, PT, R3, -0x4498517b, RZ ;  /* 0xbb67ae8503937810 */ /* 0x000fc60007ffe0ff */
[----:B------:R-:W-:Y:S01]  /*b1c0*/  HFMA2 R156, -RZ, RZ, 0, 0 ;  /* 0x00000000ff9c7431 */ /* 0x000fe200000001ff */
[----:B------:R-:W-:Y:S01]  /*b1d0*/  IADD3 R155, PT, PT, R3, -0x126145ec, RZ ;  /* 0xed9eba14039b7810 */ /* 0x000fe20007ffe0ff */
        /* <DEDUP_REMOVED lines=27> */
[----:B------:R-:W-:Y:S02]  /*b390*/  IADD3 R145, PT, PT, R3, -0x56f99767, RZ ;  /* 0xa906689903917810 */ /* 0x000fe40007ffe0ff */
[----:B------:R-:W-:Y:S02]  /*b3a0*/  LOP3.LUT R147, R147, R168, R165, 0x96, !PT ;  /* 0x000000a893937212 */ /* 0x000fe400078e96a5 */
[----:B------:R-:W-:-:S03]  /*b3b0*/  LOP3.LUT R145, R145, R146, R159, 0x96, !PT ;  /* 0x0000009291917212 */ /* 0x000fc600078e969f */
        /* <DEDUP_REMOVED lines=13> */
[----:B------:R-:W-:-:S05]  /*b490*/  VIADD R145, R2, 0xf1bbcdc8 ;  /* 0xf1bbcdc802917836 */ /* 0x000fca0000000000 */
        /* <DEDUP_REMOVED lines=12> */
.L_x_12385:
[----:B------:R-:W-:Y:S05]  /*b560*/  BSYNC.RECONVERGENT B1 ;  /* 0x0000000000017941 */ /* 0x000fea0003800200 */
.L_x_12384:
[----:B------:R-:W-:Y:S01]  /*b570*/  ISETP.NE.AND P2, PT, R156, 0x1, PT ;  /* 0x000000019c00780c */ /* 0x000fe20003f45270 */
[----:B------:R-:W-:Y:S01]  /*b580*/  IMAD.U32 R155, R120, 0x10000, RZ ;  /* 0x00010000789b7824 */ /* 0x000fe200078e00ff */
        /* <DEDUP_REMOVED lines=19> */
.L_x_12391:
        /* <DEDUP_REMOVED lines=13> */
.L_x_12393:
[----:B------:R-:W-:Y:S05]  /*b790*/  BSYNC.RECONVERGENT B2 ;  /* 0x0000000000027941 */ /* 0x000fea0003800200 */
.L_x_12392:
[----:B------:R-:W-:Y:S01]  /*b7a0*/  LOP3.LUT R164, R149, R147, R3, 0x96, !PT ;  /* 0x0000009395a47212 */ /* 0x000fe200078e9603 */
[----:B------:R-:W-:Y:S01]  /*b7b0*/  IMAD.WIDE.U32 R158, R161, -0x326172a9, RZ ;  /* 0xcd9e8d57a19e7825 */ /* 0x000fe200078e00ff */
[C---:B------:R-:W-:Y:S02]  /*b7c0*/  IADD3 R147, PT, PT, R3.reuse, -0x4498517b, RZ ;  /* 0xbb67ae8503937810 */ /* 0x040fe40007ffe0ff */
        /* <DEDUP_REMOVED lines=58> */
.L_x_12390:
[----:B------:R-:W-:Y:S05]  /*bb70*/  BSYNC.RECONVERGENT B1 ;  /* 0x0000000000017941 */ /* 0x000fea0003800200 */
.L_x_12389:
        /* <DEDUP_REMOVED lines=22> */
.L_x_12396:
        /* <DEDUP_REMOVED lines=13> */
.L_x_12398:
[----:B------:R-:W-:Y:S05]  /*bdb0*/  BSYNC.RECONVERGENT B2 ;  /* 0x0000000000027941 */ /* 0x000fea0003800200 */
.L_x_12397:
        /* <DEDUP_REMOVED lines=61> */
.L_x_12395:
[----:B------:R-:W-:Y:S05]  /*c190*/  BSYNC.RECONVERGENT B1 ;  /* 0x0000000000017941 */ /* 0x000fea0003800200 */
.L_x_12394:
        /* <DEDUP_REMOVED lines=21> */
.L_x_12401:
        /* <DEDUP_REMOVED lines=13> */
.L_x_12403:
[----:B------:R-:W-:Y:S05]  /*c3c0*/  BSYNC.RECONVERGENT B2 ;  /* 0x0000000000027941 */ /* 0x000fea0003800200 */
.L_x_12402:
        /* <DEDUP_REMOVED lines=61> */
.L_x_12400:
[----:B------:R-:W-:Y:S05]  /*c7a0*/  BSYNC.RECONVERGENT B1 ;  /* 0x0000000000017941 */ /* 0x000fea0003800200 */
.L_x_12399:
        /* <DEDUP_REMOVED lines=22> */
.L_x_12406:
        /* <DEDUP_REMOVED lines=13> */
.L_x_12408:
[----:B------:R-:W-:Y:S05]  /*c9e0*/  BSYNC.RECONVERGENT B2 ;  /* 0x0000000000027941 */ /* 0x000fea0003800200 */
.L_x_12407:
        /* <DEDUP_REMOVED lines=61> */
.L_x_12405:
[----:B------:R-:W-:Y:S05]  /*cdc0*/  BSYNC.RECONVERGENT B1 ;  /* 0x0000000000017941 */ /* 0x000fea0003800200 */
.L_x_12404:
        /* <DEDUP_REMOVED lines=21> */
.L_x_12411:
        /* <DEDUP_REMOVED lines=13> */
.L_x_12413:
[----:B------:R-:W-:Y:S05]  /*cff0*/  BSYNC.RECONVERGENT B2 ;  /* 0x0000000000027941 */ /* 0x000fea0003800200 */
.L_x_12412:
        /* <DEDUP_REMOVED lines=61> */
.L_x_12410:
[----:B------:R-:W-:Y:S05]  /*d3d0*/  BSYNC.RECONVERGENT B1 ;  /* 0x0000000000017941 */ /* 0x000fea0003800200 */
.L_x_12409:
[----:B------:R-:W-:Y:S01]  /*d3e0*/  I2FP.F32.U32 R156, R147 ;  /* 0x00000093009c7245 */ /* 0x000fe20000201000 */
[----:B------:R-:W-:Y:S01]  /*d3f0*/  IMAD.U32 R159, R123, 0x10000, RZ ;  /* 0x000100007b9f7824 */ /* 0x000fe200078e00ff */
[----:B------:R-:W-:Y:S01]  /*d400*/  ISETP.NE.AND P6, PT, R158, 0x1, PT ;  /* 0x000000019e00780c */ /* 0x000fe20003fc5270 */
[----:B------:R-:W-:Y:S02]  /*d410*/  BSSY.RECONVERGENT B1, `(.L_x_12414) ;  /* 0x0000060000017945 */ /* 0x000fe40003800200 */
[----:B------:R-:W-:Y:S01]  /*d420*/  FFMA.FTZ R147, R156, R109, 1.1641532182693481445e-10 ;  /* 0x2f0000009c937423 */ /* 0x000fe2000001006d */
[----:B------:R-:W-:Y:S01]  /*d430*/  FMUL.FTZ R159, R159, R0 ;  /* 0x000000009f9f7220 */ /* 0x000fe20000410000 */
[----:B------:R-:W-:-:S03]  /*d440*/  PRMT R156, R123, 0x7632, R156 ;  /* 0x000076327b9c7816 */ /* 0x000fc6000000009c */
        /* <DEDUP_REMOVED lines=15> */
.L_x_12416:
        /* <DEDUP_REMOVED lines=15> */
.L_x_12418:
[----:B------:R-:W-:Y:S05]  /*d630*/  BSYNC.RECONVERGENT B2 ;  /* 0x0000000000027941 */ /* 0x000fea0003800200 */
.L_x_12417:
        /* <DEDUP_REMOVED lines=61> */
.L_x_12415:
[----:B------:R-:W-:Y:S05]  /*da10*/  BSYNC.RECONVERGENT B1 ;  /* 0x0000000000017941 */ /* 0x000fea0003800200 */
.L_x_12414:
[----:B------:R-:W-:Y:S01]  /*da20*/  I2FP.F32.U32 R158, R159 ;  /* 0x0000009f009e7245 */ /* 0x000fe20000201000 */
[----:B------:R-:W-:-:S04]  /*da30*/  IMAD.U32 R165, R156, 0x10000, RZ ;  /* 0x000100009ca57824 */ /* 0x000fc800078e00ff */
[----:B------:R-:W-:Y:S01]  /*da40*/  FFMA.FTZ R159, R158, R109, 1.1641532182693481445e-10 ;  /* 0x2f0000009e9f7423 */ /* 0x000fe2000001006d */
[----:B------:R-:W-:Y:S01]  /*da50*/  FMUL.FTZ R165, R165, R0 ;  /* 0x00000000a5a57220 */ /* 0x000fe20000410000 */
[----:B------:R-:W-:Y:S01]  /*da60*/  FMUL.FTZ R109, R120, R65 ;  /* 0x00000041786d7220 */ /* 0x000fe20000410000 */
[----:B------:R-:W-:Y:S01]  /*da70*/  FMUL.FTZ R120, R121, R60 ;  /* 0x0000003c79787220 */ /* 0x000fe20000410000 */
[----:B------:R-:W-:Y:S01]  /*da80*/  FMUL.FTZ R121, R122, R61 ;  /* 0x0000003d7a797220 */ /* 0x000fe20000410000 */
[----:B------:R-:W-:Y:S01]  /*da90*/  FMUL.FTZ R165, R165, R108 ;  /* 0x0000006ca5a57220 */ /* 0x000fe20000410000 */
[----:B------:R-:W-:Y:S01]  /*daa0*/  FSETP.GTU.FTZ.AND P6, PT, R159, R110, PT ;  /* 0x0000006e9f00720b */ /* 0x000fe20003fdc000 */
[----:B------:R-:W-:Y:S01]  /*dab0*/  FMUL.FTZ R108, R111, R64 ;  /* 0x000000406f6c7220 */ /* 0x000fe20000410000 */
[----:B------:R-:W-:Y:S01]  /*dac0*/  FMUL.FTZ R122, R123, R62 ;  /* 0x0000003e7b7a7220 */ /* 0x000fe20000410000 */
[----:B------:R-:W-:Y:S01]  /*dad0*/  FMUL.FTZ R110, R155, R66 ;  /* 0x000000429b6e7220 */ /* 0x000fe20000410000 */
[----:B------:R-:W-:Y:S01]  /*dae0*/  FSEL R156, R165, RZ, !P6 ;  /* 0x000000ffa59c7208 */ /* 0x000fe20007000000 */
[----:B------:R-:W-:Y:S01]  /*daf0*/  FMUL.FTZ R111, R152, R67 ;  /* 0x00000043986f7220 */ /* 0x000fe20000410000 */
[----:B------:R-:W-:-:S03]  /*db00*/  PLOP3.LUT P6, PT, P6, PT, PT, 0x8, 0x80 ;  /* 0x000000000080781c */ /* 0x000fc600037ce170 */
[----:B------:R-:W-:-:S10]  /*db10*/  FMUL.FTZ R123, R156, R63 ;  /* 0x0000003f9c7b7220 */ /* 0x000fd40000410000 */
.L_x_12378:
[----:B------:R-:W-:Y:S01]  /*db20*/  SEL R155, RZ, 0x1000000, !P6 ;  /* 0x01000000ff9b7807 */ /* 0x000fe20007000000 */
[----:B------:R-:W0:Y:S01]  /*db30*/  LDC.64 R164, c[0x0][0x3b0] ;  /* 0x0000ec00ffa47b82 */ /* 0x000e220000000a00 */
[----:B------:R-:W-:Y:S02]  /*db40*/  ISETP.NE.AND P6, PT, R157, RZ, PT ;  /* 0x000000ff9d00720c */ /* 0x000fe40003fc5270 */
[----:B------:R-:W-:Y:S02]  /*db50*/  SEL R152, RZ, 0x10000, !P5 ;  /* 0x00010000ff987807 */ /* 0x000fe40006800000 */
[----:B------:R-:W-:Y:S02]  /*db60*/  SEL R159, RZ, 0x100, !P4 ;  /* 0x00000100ff9f7807 */ /* 0x000fe40006000000 */
[----:B------:R-:W-:Y:S01]  /*db70*/  SEL R158, RZ, 0x1000000, !P2 ;  /* 0x01000000ff9e7807 */ /* 0x000fe20005000000 */
[----:B------:R-:W1:Y:S01]  /*db80*/  LDC.64 R156, c[0x0][0x3a8] ;  /* 0x0000ea00ff9c7b82 */ /* 0x000e620000000a00 */
[----:B------:R-:W-:-:S02]  /*db90*/  LOP3.LUT R159, R159, R155, R152, 0xfe, !PT ;  /* 0x0000009b9f9f7212 */ /* 0x000fc400078efe98 */
[----:B------:R-:W-:Y:S02]  /*dba0*/  SEL R155, RZ, 0x10000, !P1 ;  /* 0x00010000ff9b7807 */ /* 0x000fe40004800000 */
[----:B------:R-:W-:-:S04]  /*dbb0*/  SEL R152, RZ, 0x100, !P0 ;  /* 0x00000100ff987807 */ /* 0x000fc80004000000 */
[----:B------:R-:W-:Y:S02]  /*dbc0*/  LOP3.LUT R152, R152, R158, R155, 0xfe, !PT ;  /* 0x0000009e98987212 */ /* 0x000fe400078efe9b */
[----:B------:R-:W-:Y:S02]  /*dbd0*/  SEL R158, RZ, 0x1, !P3 ;  /* 0x00000001ff9e7807 */ /* 0x000fe40005800000 */
[----:B------:R-:W-:Y:S02]  /*dbe0*/  SEL R155, RZ, 0x1, !P6 ;  /* 0x00000001ff9b7807 */ /* 0x000fe40007000000 */
[----:B------:R-:W-:Y:S02]  /*dbf0*/  LOP3.LUT R159, R159, R158, RZ, 0xfc, !PT ;  /* 0x0000009e9f9f7212 */ /* 0x000fe400078efcff */
[----:B------:R-:W-:Y:S02]  /*dc00*/  LOP3.LUT R158, R152, R155, RZ, 0xfc, !PT ;  /* 0x0000009b989e7212 */ /* 0x000fe400078efcff */
[----:B------:R-:W-:Y:S01]  /*dc10*/  MOV R152, R154 ;  /* 0x0000009a00987202 */ /* 0x000fe20000000f00 */
[----:B-1----:R-:W-:-:S05]  /*dc20*/  IMAD.WIDE.U32 R156, R153, 0x20, R156 ;  /* 0x00000020999c7825 */ /* 0x002fca00078e009c */
[----:B------:R-:W-:Y:S04]  /*dc30*/  STG.E.128 desc[UR6][R156.64], R108 ;  /* 0x0000006c9c007986 */ /* 0x000fe8000c101d06 */
[----:B------:R0:W-:Y:S02]  /*dc40*/  STG.E.128 desc[UR6][R156.64+0x10], R120 ;  /* 0x000010789c007986 */ /* 0x0001e4000c101d06 */
[----:B0-----:R-:W-:-:S04]  /*dc50*/  IMAD.WIDE.U32 R156, R153, 0x8, R164 ;  /* 0x00000008999c7825 */ /* 0x001fc800078e00a4 */
[----:B------:R-:W-:Y:S01]  /*dc60*/  VIADD R153, R153, 0x100 ;  /* 0x0000010099997836 */ /* 0x000fe20000000000 */
[----:B------:R0:W-:Y:S06]  /*dc70*/  STG.E.64 desc[UR6][R156.64], R158 ;  /* 0x0000009e9c007986 */ /* 0x0001ec000c101b06 */
.L_x_12336:
[----:B------:R-:W-:Y:S05]  /*dc80*/  BSYNC.RECONVERGENT B0 ;  /* 0x0000000000007941 */ /* 0x000fea0003800200 */
.L_x_12335:
        /* <DEDUP_REMOVED lines=14> */
[----:B------:R-:W-:Y:S01]  /*dd70*/  ISETP.NE.AND P0, PT, R147, 0x1, PT ;  /* 0x000000019300780c */ /* 0x000fe20003f05270 */
[----:B------:R-:W-:Y:S01]  /*dd80*/  BSSY.RECONVERGENT B1, `(.L_x_12422) ;  /* 0x0000059000017945 */ /* 0x000fe20003800200 */
[----:B-1----:R-:W-:Y:S02]  /*dd90*/  HFMA2 R114, -RZ, RZ, 0, 1.1920928955078125e-07 ;  /* 0x00000002ff727431 */ /* 0x002fe400000001ff */
        /* <DEDUP_REMOVED lines=13> */
.L_x_12424:
        /* <DEDUP_REMOVED lines=13> */
.L_x_12426:
[----:B------:R-:W-:Y:S05]  /*df40*/  BSYNC.RECONVERGENT B2 ;  /* 0x0000000000027941 */ /* 0x000fea0003800200 */
.L_x_12425:
        /* <DEDUP_REMOVED lines=50> */
[----:B0-----:R-:W-:Y:S01]  /*e270*/  IMAD.WIDE.U32 R156, R145, -0x326172a9, RZ ;  /* 0xcd9e8d57919c7825 */ /* 0x001fe200078e00ff */
[----:B------:R-:W-:Y:S02]  /*e280*/  IADD3 R145, PT, PT, R2, -0x700cb87f, RZ ;  /* 0x8ff3478102917810 */ /* 0x000fe40007ffe0ff */
[----:B------:R-:W-:Y:S02]  /*e290*/  LOP3.LUT R113, R113, R146, R115, 0x96, !PT ;  /* 0x0000009271717212 */ /* 0x000fe400078e9673 */
[----:B------:R-:W-:Y:S01]  /*e2a0*/  LOP3.LUT R145, R145, R114, R157, 0x96, !PT ;  /* 0x0000007291917212 */ /* 0x000fe200078e969d */
[----:B------:R-:W-:Y:S01]  /*e2b0*/  HFMA2 R114, -RZ, RZ, 0, 0 ;  /* 0x00000000ff727431 */ /* 0x000fe200000001ff */
[----:B------:R-:W-:Y:S01]  /*e2c0*/  MOV R148, R156 ;  /* 0x0000009c00947202 */ /* 0x000fe20000000f00 */
[----:B------:R-:W-:-:S04]  /*e2d0*/  IMAD.WIDE.U32 R154, R113, -0x2daee0ad, RZ ;  /* 0xd2511f53719a7825 */ /* 0x000fc800078e00ff */
[----:B------:R-:W-:-:S05]  /*e2e0*/  VIADD R113, R3, 0x96a522ad ;  /* 0x96a522ad03717836 */ /* 0x000fca0000000000 */
[----:B------:R-:W-:Y:S01]  /*e2f0*/  LOP3.LUT R146, R113, R112, R155, 0x96, !PT ;  /* 0x0000007071927212 */ /* 0x000fe200078e969b */
[----:B------:R-:W-:-:S07]  /*e300*/  IMAD.MOV.U32 R112, RZ, RZ, R152 ;  /* 0x000000ffff707224 */ /* 0x000fce00078e0098 */
.L_x_12423:
[----:B------:R-:W-:Y:S05]  /*e310*/  BSYNC.RECONVERGENT B1 ;  /* 0x0000000000017941 */ /* 0x000fea0003800200 */
.L_x_12422:
[----:B------:R-:W1:Y:S01]  /*e320*/  LDC R155, c[0x0][0x408] ;  /* 0x00010200ff9b7b82 */ /* 0x000e620000000800 */
[----:B------:R-:W-:Y:S01]  /*e330*/  I2FP.F32.U32 R113, R112 ;  /* 0x0000007000717245 */ /* 0x000fe20000201000 */
[----:B0-----:R-:W-:Y:S01]  /*e340*/  IMAD.MOV.U32 R156, RZ, RZ, 0x2f800000 ;  /* 0x2f800000ff9c7424 */ /* 0x001fe200078e00ff */
[----:B-----5:R-:W-:Y:S01]  /*e350*/  SHF.L.U32 R115, R124, 0x10, RZ ;  /* 0x000000107c737819 */ /* 0x020fe200000006ff */
[----:B------:R-:W-:Y:S01]  /*e360*/  BSSY.RECONVERGENT B1, `(.L_x_12427) ;  /* 0x0000062000017945 */ /* 0x000fe20003800200 */
[----:B------:R-:W-:Y:S01]  /*e370*/  ISETP.NE.AND P1, PT, R114, 0x1, PT ;  /* 0x000000017200780c */ /* 0x000fe20003f25270 */
[----:B------:R-:W-:Y:S01]  /*e380*/  FFMA.FTZ R113, R113, R156, 1.1641532182693481445e-10 ;  /* 0x2f00000071717423 */ /* 0x000fe2000001009c */
[----:B------:R-:W-:Y:S01]  /*e390*/  PRMT R124, R124, 0x7632, R124 ;  /* 0x000076327c7c7816 */ /* 0x000fe2000000007c */
[----:B------:R-:W0:Y:S01]  /*e3a0*/  LDC R152, c[0x0][0x404] ;  /* 0x00010100ff987b82 */ /* 0x000e220000000800 */
[----:B------:R-:W-:Y:S01]  /*e3b0*/  FMUL.FTZ R112, R115, R0 ;  /* 0x0000000073707220 */ /* 0x000fe20000410000 */
[----:B------:R-:W-:-:S03]  /*e3c0*/  IMAD.MOV.U32 R147, RZ, RZ, 0x2 ;  /* 0x00000002ff937424 */ /* 0x000fc600078e00ff */
[----:B-1----:R-:W-:Y:S01]  /*e3d0*/  FMUL.FTZ R112, R112, R155 ;  /* 0x0000009b70707220 */ /* 0x002fe20000410000 */
[----:B0-----:R-:W-:-:S04]  /*e3e0*/  FSETP.GTU.FTZ.AND P0, PT, R113, R152, PT ;  /* 0x000000987100720b */ /* 0x001fc80003f1c000 */
        /* <DEDUP_REMOVED lines=14> */
.L_x_12429:
        /* <DEDUP_REMOVED lines=13> */
.L_x_12431:
[----:B------:R-:W-:Y:S05]  /*e5a0*/  BSYNC.RECONVERGENT B2 ;  /* 0x0000000000027941 */ /* 0x000fea0003800200 */
.L_x_12430:
        /* <DEDUP_REMOVED lines=38> */
[----:B------:R-:W-:Y:S02]  /*e810*/  LOP3.LUT R113, R113, R158, R165, 0x96, !PT ;  /* 0x0000009e71717212 */ /* 0x000fe400078e96a5 */
[C---:B------:R-:W-:Y:S01]  /*e820*/  IADD3 R115, PT, PT, R2.reuse, 0x5384540f, RZ ;  /* 0x5384540f02737810 */ /* 0x040fe20007ffe0ff */
        /* <DEDUP_REMOVED lines=9> */
[----:B------:R-:W-:Y:S01]  /*e8c0*/  IMAD.MOV.U32 R147, RZ, RZ, RZ ;  /* 0x000000ffff937224 */ /* 0x000fe200078e00ff */
[----:B------:R-:W-:Y:S01]  /*e8d0*/  LOP3.LUT R158, R113, R158, R165, 0x96, !PT ;  /* 0x0000009e719e7212 */ /* 0x000fe200078e96a5 */
[----:B------:R-:W-:-:S04]  /*e8e0*/  VIADD R113, R3, 0xdb3d7428 ;  /* 0xdb3d742803717836 */ /* 0x000fc80000000000 */
[----:B------:R-:W-:Y:S01]  /*e8f0*/  IMAD.WIDE.U32 R158, R158, -0x2daee0ad, RZ ;  /* 0xd2511f539e9e7825 */ /* 0x000fe200078e00ff */
[----:B------:R-:W-:-:S05]  /*e900*/  LOP3.LUT R113, R113, R146, R115, 0x96, !PT ;  /* 0x0000009271717212 */ /* 0x000fca00078e9673 */
[----:B------:R-:W-:-:S04]  /*e910*/  IMAD.WIDE.U32 R168, R113, -0x326172a9, RZ ;  /* 0xcd9e8d5771a87825 */ /* 0x000fc800078e00ff */
[----:B------:R-:W-:Y:S01]  /*e920*/  VIADD R113, R3, 0x96a522ad ;  /* 0x96a522ad03717836 */ /* 0x000fe20000000000 */
[----:B------:R-:W-:Y:S02]  /*e930*/  LOP3.LUT R145, R145, R164, R169, 0x96, !PT ;  /* 0x000000a491917212 */ /* 0x000fe400078e96a9 */
[----:B------:R-:W-:Y:S02]  /*e940*/  MOV R148, R168 ;  /* 0x000000a800947202 */ /* 0x000fe40000000f00 */
[----:B------:R-:W-:Y:S01]  /*e950*/  LOP3.LUT R146, R113, R114, R159, 0x96, !PT ;  /* 0x0000007271927212 */ /* 0x000fe200078e969f */
[----:B------:R-:W-:Y:S01]  /*e960*/  IMAD.MOV.U32 R113, RZ, RZ, R154 ;  /* 0x000000ffff717224 */ /* 0x000fe200078e009a */
[----:B------:R-:W-:-:S07]  /*e970*/  MOV R154, R158 ;  /* 0x0000009e009a7202 */ /* 0x000fce0000000f00 */
.L_x_12428:
[----:B------:R-:W-:Y:S05]  /*e980*/  BSYNC.RECONVERGENT B1 ;  /* 0x0000000000017941 */ /* 0x000fea0003800200 */
.L_x_12427:
        /* <DEDUP_REMOVED lines=22> */
.L_x_12434:
        /* <DEDUP_REMOVED lines=13> */
.L_x_12436:
[----:B------:R-:W-:Y:S05]  /*ebc0*/  BSYNC.RECONVERGENT B2 ;  /* 0x0000000000027941 */ /* 0x000fea0003800200 */
.L_x_12435:
        /* <DEDUP_REMOVED lines=34> */
[----:B------:R-:W-:-:S04]  /*edf0*/  IMAD.WIDE.U32 R114, R115, -0x2daee0ad, RZ ;  /* 0xd2511f5373727825 */ /* 0x000fc800078e00ff */
[----:B------:R-:W-:Y:S02]  /*ee00*/  VIADD R147, R3, 0x646e171e ;  /* 0x646e171e03937836 */ /* 0x000fe40000000000 */
[----:B------:R-:W-:Y:S01]  /*ee10*/  IMAD.WIDE.U32 R164, R145, -0x326172a9, RZ ;  /* 0xcd9e8d5791a47825 */ /* 0x000fe200078e00ff */
[C---:B------:R-:W-:Y:S02]  /*ee20*/  IADD3 R145, PT, PT, R2.reuse, -0x4ab325aa, RZ ;  /* 0xb54cda5602917810 */ /* 0x040fe40007ffe0ff */
        /* <DEDUP_REMOVED lines=23> */
.L_x_12433:
[----:B------:R-:W-:Y:S05]  /*efa0*/  BSYNC.RECONVERGENT B1 ;  /* 0x0000000000017941 */ /* 0x000fea0003800200 */
.L_x_12432:
[----:B------:R-:W-:Y:S01]  /*efb0*/  I2FP.F32.U32 R115, R114 ;  /* 0x0000007200737245 */ /* 0x000fe20000201000 */
[----:B------:R-:W-:Y:S01]  /*efc0*/  BSSY.RECONVERGENT B1, `(.L_x_12437) ;  /* 0x0000061000017945 */ /* 0x000fe20003800200 */
[----:B------:R-:W-:Y:S02]  /*efd0*/  SHF.L.U32 R147, R125, 0x10, RZ ;  /* 0x000000107d937819 */ /* 0x000fe400000006ff */
[----:B------:R-:W-:Y:S01]  /*efe0*/  ISETP.NE.AND P2, PT, R124, 0x1, PT ;  /* 0x000000017c00780c */ /* 0x000fe20003f45270 */
[----:B------:R-:W-:Y:S01]  /*eff0*/  FFMA.FTZ R115, R115, R156, 1.1641532182693481445e-10 ;  /* 0x2f00000073737423 */ /* 0x000fe2000001009c */
[----:B------:R-:W-:Y:S01]  /*f000*/  PRMT R170, R125, 0x7632, R170 ;  /* 0x000076327daa7816 */ /* 0x000fe200000000aa */
[----:B------:R-:W-:Y:S01]  /*f010*/  FMUL.FTZ R114, R147, R0 ;  /* 0x0000000093727220 */ /* 0x000fe20000410000 */
[----:B------:R-:W-:Y:S02]  /*f020*/  IMAD.MOV.U32 R147, RZ, RZ, 0x2 ;  /* 0x00000002ff937424 */ /* 0x000fe400078e00ff */
        /* <DEDUP_REMOVED lines=15> */
.L_x_12439:
        /* <DEDUP_REMOVED lines=13> */
.L_x_12441:
[----:B------:R-:W-:Y:S05]  /*f1f0*/  BSYNC.RECONVERGENT B2 ;  /* 0x0000000000027941 */ /* 0x000fea0003800200 */
.L_x_12440:
        /* <DEDUP_REMOVED lines=61> */
.L_x_12438:
[----:B------:R-:W-:Y:S05]  /*f5d0*/  BSYNC.RECONVERGENT B1 ;  /* 0x0000000000017941 */ /* 0x000fea0003800200 */
.L_x_12437:
        /* <DEDUP_REMOVED lines=22> */
.L_x_12444:
        /* <DEDUP_REMOVED lines=13> */
.L_x_12446:
[----:B------:R-:W-:Y:S05]  /*f810*/  BSYNC.RECONVERGENT B2 ;  /* 0x0000000000027941 */ /* 0x000fea0003800200 */
.L_x_12445:
        /* <DEDUP_REMOVED lines=57> */
[----:B------:R-:W-:Y:S01]  /*fbb0*/  MOV R154, R158 ;  /* 0x0000009e009a7202 */ /* 0x000fe20000000f00 */
[----:B------:R-:W-:Y:S01]  /*fbc0*/  IMAD.MOV.U32 R158, RZ, RZ, RZ ;  /* 0x000000ffff9e7224 */ /* 0x000fe200078e00ff */
[----:B------:R-:W-:Y:S02]  /*fbd0*/  LOP3.LUT R145, R145, R164, R169, 0x96, !PT ;  /* 0x000000a491917212 */ /* 0x000fe400078e96a9 */
[----:B------:R-:W-:-:S07]  /*fbe0*/  MOV R148, R168 ;  /* 0x000000a800947202 */ /* 0x000fce0000000f00 */
.L_x_12443:
[----:B------:R-:W-:Y:S05]  /*fbf0*/  BSYNC.RECONVERGENT B1 ;  /* 0x0000000000017941 */ /* 0x000fea0003800200 */
.L_x_12442:
        /* <DEDUP_REMOVED lines=23> */
.L_x_12449:
        /* <DEDUP_REMOVED lines=13> */
.L_x_12451:
[----:B------:R-:W-:Y:S05]  /*fe40*/  BSYNC.RECONVERGENT B2 ;  /* 0x0000000000027941 */ /* 0x000fea0003800200 */
.L_x_12450:
        /* <DEDUP_REMOVED lines=61> */
.L_x_12448:
[----:B------:R-:W-:Y:S05]  /*10220*/  BSYNC.RECONVERGENT B1 ;  /* 0x0000000000017941 */ /* 0x000fea0003800200 */
.L_x_12447:
        /* <DEDUP_REMOVED lines=22> */
.L_x_12454:
        /* <DEDUP_REMOVED lines=13> */
.L_x_12456:
[----:B------:R-:W-:Y:S05]  /*10460*/  BSYNC.RECONVERGENT B2 ;  /* 0x0000000000027941 */ /* 0x000fea0003800200 */
.L_x_12455:
        /* <DEDUP_REMOVED lines=52> */
[----:B------:R-:W-:-:S04]  /*107b0*/  IMAD.WIDE.U32 R158, R159, -0x2daee0ad, RZ ;  /* 0xd2511f539f9e7825 */ /* 0x000fc800078e00ff */
[----:B------:R-:W-:Y:S01]  /*107c0*/  IMAD.WIDE.U32 R164, R145, -0x326172a9, RZ ;  /* 0xcd9e8d5791a47825 */ /* 0x000fe200078e00ff */
[----:B------:R-:W-:Y:S02]  /*107d0*/  IADD3 R145, PT, PT, R2, -0x700cb87f, RZ ;  /* 0x8ff3478102917810 */ /* 0x000fe40007ffe0ff */
[----:B------:R-:W-:Y:S01]  /*107e0*/  MOV R154, R158 ;  /* 0x0000009e009a7202 */ /* 0x000fe20000000f00 */
[----:B------:R-:W-:Y:S01]  /*107f0*/  VIADD R147, R3, 0x96a522ad ;  /* 0x96a522ad03937836 */ /* 0x000fe20000000000 */
[----:B------:R-:W-:Y:S01]  /*10800*/  LOP3.LUT R145, R145, R168, R165, 0x96, !PT ;  /* 0x000000a891917212 */ /* 0x000fe200078e96a5 */
[----:B------:R-:W-:Y:S01]  /*10810*/  IMAD.MOV.U32 R158, RZ, RZ, RZ ;  /* 0x000000ffff9e7224 */ /* 0x000fe200078e00ff */
[----:B------:R-:W-:Y:S02]  /*10820*/  MOV R148, R164 ;  /* 0x000000a400947202 */ /* 0x000fe40000000f00 */
[----:B------:R-:W-:-:S07]  /*10830*/  LOP3.LUT R146, R147, R146, R159, 0x96, !PT ;  /* 0x0000009293927212 */ /* 0x000fce00078e969f */
.L_x_12453:
[----:B------:R-:W-:Y:S05]  /*10840*/  BSYNC.RECONVERGENT B1 ;  /* 0x0000000000017941 */ /* 0x000fea0003800200 */
.L_x_12452:
        /* <DEDUP_REMOVED lines=9> */
[----:B------:R-:W-:-:S05]  /*108e0*/  FMUL.FTZ R126, R126, R155 ;  /* 0x0000009b7e7e7220 */ /* 0x000fca0000410000 */
        /* <DEDUP_REMOVED lines=13> */
.L_x_12459:
        /* <DEDUP_REMOVED lines=15> */
.L_x_12461:
[----:B------:R-:W-:Y:S05]  /*10ab0*/  BSYNC.RECONVERGENT B2 ;  /* 0x0000000000027941 */ /* 0x000fea0003800200 */
.L_x_12460:
        /* <DEDUP_REMOVED lines=61> */
.L_x_12458:
[----:B------:R-:W-:Y:S05]  /*10e90*/  BSYNC.RECONVERGENT B1 ;  /* 0x0000000000017941 */ /* 0x000fea0003800200 */
.L_x_12457:
        /* <DEDUP_REMOVED lines=10> */
.L_x_12421:
[----:B------:R-:W-:Y:S01]  /*10f40*/  ISETP.NE.AND P0, PT, R147, 0x1, PT ;  /* 0x000000019300780c */ /* 0x000fe20003f05270 */
[----:B------:R-:W-:Y:S01]  /*10f50*/  BSSY.RECONVERGENT B1, `(.L_x_12463) ;  /* 0x0000059000017945 */ /* 0x000fe20003800200 */
[----:B------:R-:W-:Y:S01]  /*10f60*/  IMAD.MOV.U32 R155, RZ, RZ, 0x2 ;  /* 0x00000002ff9b7424 */ /* 0x000fe200078e00ff */
[----:B-1----:R-:W-:Y:S01]  /*10f70*/  MOV R113, R148 ;  /* 0x0000009400717202 */ /* 0x002fe20000000f00 */
        /* <DEDUP_REMOVED lines=12> */
.L_x_12465:
        /* <DEDUP_REMOVED lines=13> */
.L_x_12467:
[----:B------:R-:W-:Y:S05]  /*11110*/  BSYNC.RECONVERGENT B2 ;  /* 0x0000000000027941 */ /* 0x000fea0003800200 */
.L_x_12466:
        /* <DEDUP_REMOVED lines=50> */
[----:B0-----:R-:W-:Y:S01]  /*11440*/  IMAD.WIDE.U32 R156, R145, -0x326172a9, RZ ;  /* 0xcd9e8d57919c7825 */ /* 0x001fe200078e00ff */
        /* <DEDUP_REMOVED lines=9> */
.L_x_12464:
[----:B------:R-:W-:Y:S05]  /*114e0*/  BSYNC.RECONVERGENT B1 ;  /* 0x0000000000017941 */ /* 0x000fea0003800200 */
.L_x_12463:
[----:B------:R-:W1:Y:S01]  /*114f0*/  LDC R114, c[0x0][0x404] ;  /* 0x00010100ff727b82 */ /* 0x000e620000000800 */
[----:B------:R-:W-:Y:S01]  /*11500*/  I2FP.F32.U32 R152, R113 ;  /* 0x0000007100987245 */ /* 0x000fe20000201000 */
[----:B------:R-:W-:Y:S01]  /*11510*/  HFMA2 R113, -RZ, RZ, 0.1171875, 0 ;  /* 0x2f800000ff717431 */ /* 0x000fe200000001ff */
[----:B------:R-:W-:Y:S01]  /*11520*/  ISETP.NE.AND P1, PT, R155, 0x1, PT ;  /* 0x000000019b00780c */ /* 0x000fe20003f25270 */
[----:B-----5:R-:W-:Y:S01]  /*11530*/  IMAD.U32 R147, R124, 0x10000, RZ ;  /* 0x000100007c937824 */ /* 0x020fe200078e00ff */
[----:B------:R-:W-:Y:S01]  /*11540*/  BSSY.RECONVERGENT B1, `(.L_x_12468) ;  /* 0x0000060000017945 */ /* 0x000fe20003800200 */
[----:B0-----:R-:W-:Y:S02]  /*11550*/  HFMA2 R156, -RZ, RZ, 0, 1.1920928955078125e-07 ;  /* 0x00000002ff9c7431 */ /* 0x001fe400000001ff */
[----:B------:R-:W-:Y:S01]  /*11560*/  FFMA.FTZ R115, R152, R113, 1.1641532182693481445e-10 ;  /* 0x2f00000098737423 */ /* 0x000fe20000010071 */
[----:B------:R-:W0:Y:S01]  /*11570*/  LDC R112, c[0x0][0x408] ;  /* 0x00010200ff707b82 */ /* 0x000e220000000800 */
[----:B------:R-:W-:Y:S01]  /*11580*/  FMUL.FTZ R147, R147, R0 ;  /* 0x0000000093937220 */ /* 0x000fe20000410000 */
[----:B------:R-:W-:-:S02]  /*11590*/  PRMT R124, R124, 0x7632, R124 ;  /* 0x000076327c7c7816 */ /* 0x000fc4000000007c */
[----:B-1----:R-:W-:-:S04]  /*115a0*/  FSETP.GTU.FTZ.AND P0, PT, R115, R114, PT ;  /* 0x000000727300720b */ /* 0x002fc80003f1c000 */
[----:B------:R-:W-:Y:S01]  /*115b0*/  PLOP3.LUT P2, PT, P0, PT, PT, 0x8, 0x80 ;  /* 0x000000000080781c */ /* 0x000fe2000074e170 */
[----:B0-----:R-:W-:-:S03]  /*115c0*/  FMUL.FTZ R115, R147, R112 ;  /* 0x0000007093737220 */ /* 0x001fc60000410000 */
        /* <DEDUP_REMOVED lines=12> */
.L_x_12470:
        /* <DEDUP_REMOVED lines=13> */
.L_x_12472:
[----:B------:R-:W-:Y:S05]  /*11760*/  BSYNC.RECONVERGENT B2 ;  /* 0x0000000000027941 */ /* 0x000fea0003800200 */
.L_x_12471:
        /* <DEDUP_REMOVED lines=61> */
.L_x_12469:
[----:B------:R-:W-:Y:S05]  /*11b40*/  BSYNC.RECONVERGENT B1 ;  /* 0x0000000000017941 */ /* 0x000fea0003800200 */
.L_x_12468:
        /* <DEDUP_REMOVED lines=21> */
.L_x_12475:
        /* <DEDUP_REMOVED lines=13> */
.L_x_12477:
[----:B------:R-:W-:Y:S05]  /*11d70*/  BSYNC.RECONVERGENT B2 ;  /* 0x0000000000027941 */ /* 0x000fea0003800200 */
.L_x_12476:
        /* <DEDUP_REMOVED lines=61> */
.L_x_12474:
[----:B------:R-:W-:Y:S05]  /*12150*/  BSYNC.RECONVERGENT B1 ;  /* 0x0000000000017941 */ /* 0x000fea0003800200 */
.L_x_12473:
        /* <DEDUP_REMOVED lines=22> */
.L_x_12480:
        /* <DEDUP_REMOVED lines=13> */
.L_x_12482:
[----:B------:R-:W-:Y:S05]  /*12390*/  BSYNC.RECONVERGENT B2 ;  /* 0x0000000000027941 */ /* 0x000fea0003800200 */
.L_x_12481:
        /* <DEDUP_REMOVED lines=61> */
.L_x_12479:
[----:B------:R-:W-:Y:S05]  /*12770*/  BSYNC.RECONVERGENT B1 ;  /* 0x0000000000017941 */ /* 0x000fea0003800200 */
.L_x_12478:
        /* <DEDUP_REMOVED lines=21> */
.L_x_12485:
        /* <DEDUP_REMOVED lines=13> */
.L_x_12487:
[----:B------:R-:W-:Y:S05]  /*129a0*/  BSYNC.RECONVERGENT B2 ;  /* 0x0000000000027941 */ /* 0x000fea0003800200 */
.L_x_12486:
        /* <DEDUP_REMOVED lines=61> */
.L_x_12484:
[----:B------:R-:W-:Y:S05]  /*12d80*/  BSYNC.RECONVERGENT B1 ;  /* 0x0000000000017941 */ /* 0x000fea0003800200 */
.L_x_12483:
        /* <DEDUP_REMOVED lines=22> */
.L_x_12490:
        /* <DEDUP_REMOVED lines=13> */
.L_x_12492:
[----:B------:R-:W-:Y:S05]  /*12fc0*/  BSYNC.RECONVERGENT B2 ;  /* 0x0000000000027941 */ /* 0x000fea0003800200 */
.L_x_12491:
        /* <DEDUP_REMOVED lines=61> */
.L_x_12489:
[----:B------:R-:W-:Y:S05]  /*133a0*/  BSYNC.RECONVERGENT B1 ;  /* 0x0000000000017941 */ /* 0x000fea0003800200 */
.L_x_12488:
        /* <DEDUP_REMOVED lines=21> */
.L_x_12495:
        /* <DEDUP_REMOVED lines=13> */
.L_x_12497:
[----:B------:R-:W-:Y:S05]  /*135d0*/  BSYNC.RECONVERGENT B2 ;  /* 0x0000000000027941 */ /* 0x000fea0003800200 */
.L_x_12496:
        /* <DEDUP_REMOVED lines=61> */
.L_x_12494:
[----:B------:R-:W-:Y:S05]  /*139b0*/  BSYNC.RECONVERGENT B1 ;  /* 0x0000000000017941 */ /* 0x000fea0003800200 */
.L_x_12493:
        /* <DEDUP_REMOVED lines=22> */
.L_x_12500:
        /* <DEDUP_REMOVED lines=15> */
.L_x_12502:
[----:B------:R-:W-:Y:S05]  /*13c10*/  BSYNC.RECONVERGENT B2 ;  /* 0x0000000000027941 */ /* 0x000fea0003800200 */
.L_x_12501:
        /* <DEDUP_REMOVED lines=61> */
.L_x_12499:
[----:B------:R-:W-:Y:S05]  /*13ff0*/  BSYNC.RECONVERGENT B1 ;  /* 0x0000000000017941 */ /* 0x000fea0003800200 */
.L_x_12498:
        /* <DEDUP_REMOVED lines=16> */
.L_x_12462:
[----:B------:R-:W-:Y:S02]  /*14100*/  SEL R164, RZ, 0x1000000, !P6 ;  /* 0x01000000ffa47807 */ /* 0x000fe40007000000 */
[----:B------:R-:W-:Y:S02]  /*14110*/  ISETP.NE.AND P6, PT, R157, RZ, PT ;  /* 0x000000ff9d00720c */ /* 0x000fe40003fc5270 */
[----:B------:R-:W0:Y:S01]  /*14120*/  LDC.64 R156, c[0x0][0x3a8] ;  /* 0x0000ea00ff9c7b82 */ /* 0x000e220000000a00 */
[----:B------:R-:W-:Y:S02]  /*14130*/  SEL R165, RZ, 0x10000, !P5 ;  /* 0x00010000ffa57807 */ /* 0x000fe40006800000 */
[----:B------:R-:W-:Y:S02]  /*14140*/  SEL R152, RZ, 0x100, !P4 ;  /* 0x00000100ff987807 */ /* 0x000fe40006000000 */
[----:B------:R-:W-:Y:S01]  /*14150*/  SEL R155, RZ, 0x10000, !P1 ;  /* 0x00010000ff9b7807 */ /* 0x000fe20004800000 */
[----:B0-----:R-:W-:Y:S01]  /*14160*/  IMAD.WIDE.U32 R158, R153, 0x20, R156 ;  /* 0x00000020999e7825 */ /* 0x001fe200078e009c */
[----:B------:R-:W-:-:S02]  /*14170*/  LOP3.LUT R157, R152, R164, R165, 0xfe, !PT ;  /* 0x000000a4989d7212 */ /* 0x000fc400078efea5 */
[----:B------:R-:W0:Y:S01]  /*14180*/  LDC.64 R164, c[0x0][0x3b0] ;  /* 0x0000ec00ffa47b82 */ /* 0x000e220000000a00 */
[----:B------:R-:W-:Y:S01]  /*14190*/  SEL R156, RZ, 0x1000000, !P2 ;  /* 0x01000000ff9c7807 */ /* 0x000fe20005000000 */
[----:B------:R1:W-:Y:S01]  /*141a0*/  STG.E.128 desc[UR6][R158.64], R112 ;  /* 0x000000709e007986 */ /* 0x0003e2000c101d06 */
[----:B------:R-:W-:-:S03]  /*141b0*/  SEL R152, RZ, 0x100, !P0 ;  /* 0x00000100ff987807 */ /* 0x000fc60004000000 */
[----:B------:R1:W-:Y:S01]  /*141c0*/  STG.E.128 desc[UR6][R158.64+0x10], R124 ;  /* 0x0000107c9e007986 */ /* 0x0003e2000c101d06 */
[----:B------:R-:W-:Y:S02]  /*141d0*/  LOP3.LUT R152, R152, R156, R155, 0xfe, !PT ;  /* 0x0000009c98987212 */ /* 0x000fe400078efe9b */
[----:B------:R-:W-:Y:S02]  /*141e0*/  SEL R156, RZ, 0x1, !P3 ;  /* 0x00000001ff9c7807 */ /* 0x000fe40005800000 */
[----:B------:R-:W-:Y:S02]  /*141f0*/  SEL R155, RZ, 0x1, !P6 ;  /* 0x00000001ff9b7807 */ /* 0x000fe40007000000 */
[----:B------:R-:W-:Y:S02]  /*14200*/  LOP3.LUT R157, R157, R156, RZ, 0xfc, !PT ;  /* 0x0000009c9d9d7212 */ /* 0x000fe400078efcff */
[----:B------:R-:W-:Y:S02]  /*14210*/  LOP3.LUT R156, R152, R155, RZ, 0xfc, !PT ;  /* 0x0000009b989c7212 */ /* 0x000fe400078efcff */
[----:B------:R-:W-:Y:S01]  /*14220*/  MOV R152, R154 ;  /* 0x0000009a00987202 */ /* 0x000fe20000000f00 */
[----:B0-----:R-:W-:-:S04]  /*14230*/  IMAD.WIDE.U32 R164, R153, 0x8, R164 ;  /* 0x0000000899a47825 */ /* 0x001fc800078e00a4 */
[----:B------:R-:W-:Y:S01]  /*14240*/  VIADD R153, R153, 0x100 ;  /* 0x0000010099997836 */ /* 0x000fe20000000000 */
[----:B------:R1:W-:Y:S06]  /*14250*/  STG.E.64 desc[UR6][R164.64], R156 ;  /* 0x0000009ca4007986 */ /* 0x0003ec000c101b06 */
.L_x_12420:
[----:B------:R-:W-:Y:S05]  /*14260*/  BSYNC.RECONVERGENT B0 ;  /* 0x0000000000007941 */ /* 0x000fea0003800200 */
.L_x_12419:
        /* <DEDUP_REMOVED lines=10> */
[----:B------:R2:W5:Y:S04]  /*14310*/  @P1 LDG.E.128 R8, desc[UR6][R116.64] ;  /* 0x0000000674081981 */ /* 0x000568000c1e1d00 */
[----:B------:R2:W5:Y:S01]  /*14320*/  @P1 LDG.E.128 R4, desc[UR6][R116.64+0x10] ;  /* 0x0000100674041981 */ /* 0x000562000c1e1d00 */
[----:B------:R-:W-:Y:S05]  /*14330*/  @!P1 BRA `(.L_x_12505) ;  /* 0x0000003000789947 */ /* 0x000fea0003800000 */
[----:B------:R-:W-:Y:S01]  /*14340*/  ISETP.NE.AND P1, PT, R147, 0x1, PT ;  /* 0x000000019300780c */ /* 0x000fe20003f25270 */
[----:B------:R-:W-:Y:S01]  /*14350*/  BSSY.RECONVERGENT B1, `(.L_x_12506) ;  /* 0x0000059000017945 */ /* 0x000fe20003800200 */
[----:B------:R-:W-:Y:S02]  /*14360*/  HFMA2 R118, -RZ, RZ, 0, 1.1920928955078125e-07 ;  /* 0x00000002ff767431 */ /* 0x000fe400000001ff */
        /* <DEDUP_REMOVED lines=13> */
.L_x_12508:
        /* <DEDUP_REMOVED lines=13> */
.L_x_12510:
[----:B------:R-:W-:Y:S05]  /*14510*/  BSYNC.RECONVERGENT B2 ;  /* 0x0000000000027941 */ /* 0x000fea0003800200 */
.L_x_12509:
        /* <DEDUP_REMOVED lines=50> */
[----:B01----:R-:W-:Y:S01]  /*14840*/  IMAD.WIDE.U32 R156, R145, -0x326172a9, RZ ;  /* 0xcd9e8d57919c7825 */ /* 0x003fe200078e00ff */
        /* <DEDUP_REMOVED lines=9> */
.L_x_12507:
[----:B------:R-:W-:Y:S05]  /*148e0*/  BSYNC.RECONVERGENT B1 ;  /* 0x0000000000017941 */ /* 0x000fea0003800200 */
.L_x_12506:
[----:B------:R-:W2:Y:S01]  /*148f0*/  LDC R155, c[0x0][0x408] ;  /* 0x00010200ff9b7b82 */ /* 0x000ea20000000800 */
[----:B------:R-:W-:Y:S01]  /*14900*/  I2FP.F32.U32 R117, R116 ;  /* 0x0000007400757245 */ /* 0x000fe20000201000 */
[----:B01----:R-:W-:Y:S01]  /*14910*/  IMAD.MOV.U32 R156, RZ, RZ, 0x2f800000 ;  /* 0x2f800000ff9c7424 */ /* 0x003fe200078e00ff */
        /* <DEDUP_REMOVED lines=8> */
[----:B--2---:R-:W-:Y:S01]  /*149a0*/  FMUL.FTZ R116, R116, R155 ;  /* 0x0000009b74747220 */ /* 0x004fe20000410000 */
        /* <DEDUP_REMOVED lines=15> */
.L_x_12513:
        /* <DEDUP_REMOVED lines=13> */
.L_x_12515:
[----:B------:R-:W-:Y:S05]  /*14b70*/  BSYNC.RECONVERGENT B2 ;  /* 0x0000000000027941 */ /* 0x000fea0003800200 */
.L_x_12514:
        /* <DEDUP_REMOVED lines=61> */
.L_x_12512:
[----:B------:R-:W-:Y:S05]  /*14f50*/  BSYNC.RECONVERGENT B1 ;  /* 0x0000000000017941 */ /* 0x000fea0003800200 */
.L_x_12511:
[----:B------:R-:W-:Y:S01]  /*14f60*/  I2FP.F32.U32 R117, R117 ;  /* 0x0000007500757245 */ /* 0x000fe20000201000 */
[----:B------:R-:W-:Y:S01]  /*14f70*/  BSSY.RECONVERGENT B1, `(.L_x_12516) ;  /* 0x0000061000017945 */ /* 0x000fe20003800200 */
[----:B------:R-:W-:Y:S01]  /*14f80*/  SHF.L.U32 R119, R128, 0x10, RZ ;  /* 0x0000001080777819 */ /* 0x000fe200000006ff */
[----:B------:R-:W-:Y:S02]  /*14f90*/  IMAD.MOV.U32 R128, RZ, RZ, 0x2 ;  /* 0x00000002ff807424 */ /* 0x000fe400078e00ff */
[----:B------:R-:W-:Y:S02]  /*14fa0*/  FFMA.FTZ R117, R117, R156, 1.1641532182693481445e-10 ;  /* 0x2f00000075757423 */ /* 0x000fe4000001009c */
[----:B------:R-:W-:-:S03]  /*14fb0*/  FMUL.FTZ R118, R119, R0 ;  /* 0x0000000077767220 */ /* 0x000fc60000410000 */
[----:B------:R-:W-:Y:S01]  /*14fc0*/  FSETP.GTU.FTZ.AND P1, PT, R117, R152, PT ;  /* 0x000000987500720b */ /* 0x000fe20003f3c000 */
[----:B------:R-:W-:-:S05]  /*14fd0*/  FMUL.FTZ R118, R118, R155 ;  /* 0x0000009b76767220 */ /* 0x000fca0000410000 */
[----:B------:R-:W-:Y:S02]  /*14fe0*/  FSEL R118, R118, RZ, !P1 ;  /* 0x000000ff76767208 */ /* 0x000fe40004800000 */
[----:B------:R-:W-:-:S03]  /*14ff0*/  PLOP3.LUT P1, PT, P1, PT, PT, 0x8, 0x80 ;  /* 0x000000000080781c */ /* 0x000fc60000f2e170 */
[----:B------:R-:W-:Y:S01]  /*15000*/  FFMA.FTZ R117, R118, R17, R9 ;  /* 0x0000001176757223 */ /* 0x000fe20000010009 */
[----:B------:R-:W-:Y:S02]  /*15010*/  P2R R170, PR, RZ, 0x2 ;  /* 0x00000002ffaa7803 */ /* 0x000fe40000000000 */
[----:B------:R-:W-:Y:S02]  /*15020*/  ISETP.NE.AND P1, PT, R147, 0x1, PT ;  /* 0x000000019300780c */ /* 0x000fe40003f25270 */
        /* <DEDUP_REMOVED lines=10> */
.L_x_12518:
        /* <DEDUP_REMOVED lines=13> */
.L_x_12520:
[----:B------:R-:W-:Y:S05]  /*151a0*/  BSYNC.RECONVERGENT B2 ;  /* 0x0000000000027941 */ /* 0x000fea0003800200 */
.L_x_12519:
        /* <DEDUP_REMOVED lines=61> */
.L_x_12517:
[----:B------:R-:W-:Y:S05]  /*15580*/  BSYNC.RECONVERGENT B1 ;  /* 0x0000000000017941 */ /* 0x000fea0003800200 */
.L_x_12516:
        /* <DEDUP_REMOVED lines=23> */
.L_x_12523:
        /* <DEDUP_REMOVED lines=13> */
.L_x_12525:
[----:B------:R-:W-:Y:S05]  /*157d0*/  BSYNC.RECONVERGENT B2 ;  /* 0x0000000000027941 */ /* 0x000fea0003800200 */
.L_x_12524:
        /* <DEDUP_REMOVED lines=54> */
[----:B------:R-:W-:-:S04]  /*15b40*/  IMAD.WIDE.U32 R168, R119, -0x326172a9, RZ ;  /* 0xcd9e8d5777a87825 */ /* 0x000fc800078e00ff */
[----:B------:R-:W-:Y:S01]  /*15b50*/  VIADD R119, R3, 0x96a522ad ;  /* 0x96a522ad03777836 */ /* 0x000fe20000000000 */
[----:B------:R-:W-:Y:S02]  /*15b60*/  LOP3.LUT R145, R145, R164, R169, 0x96, !PT ;  /* 0x000000a491917212 */ /* 0x000fe400078e96a9 */
[----:B------:R-:W-:Y:S02]  /*15b70*/  MOV R148, R168 ;  /* 0x000000a800947202 */ /* 0x000fe40000000f00 */
[----:B------:R-:W-:Y:S01]  /*15b80*/  LOP3.LUT R146, R119, R128, R159, 0x96, !PT ;  /* 0x0000008077927212 */ /* 0x000fe200078e969f */
[----:B------:R-:W-:Y:S01]  /*15b90*/  IMAD.MOV.U32 R119, RZ, RZ, R154 ;  /* 0x000000ffff777224 */ /* 0x000fe200078e009a */
[----:B------:R-:W-:-:S07]  /*15ba0*/  MOV R154, R158 ;  /* 0x0000009e009a7202 */ /* 0x000fce0000000f00 */
.L_x_12522:
[----:B------:R-:W-:Y:S05]  /*15bb0*/  BSYNC.RECONVERGENT B1 ;  /* 0x0000000000017941 */ /* 0x000fea0003800200 */
.L_x_12521:
        /* <DEDUP_REMOVED lines=22> */
.L_x_12528:
        /* <DEDUP_REMOVED lines=13> */
.L_x_12530:
[----:B------:R-:W-:Y:S05]  /*15df0*/  BSYNC.RECONVERGENT B2 ;  /* 0x0000000000027941 */ /* 0x000fea0003800200 */
.L_x_12529:
        /* <DEDUP_REMOVED lines=61> */
.L_x_12527:
[----:B------:R-:W-:Y:S05]  /*161d0*/  BSYNC.RECONVERGENT B1 ;  /* 0x0000000000017941 */ /* 0x000fea0003800200 */
.L_x_12526:
        /* <DEDUP_REMOVED lines=23> */
.L_x_12533:
        /* <DEDUP_REMOVED lines=13> */
.L_x_12535:
[----:B------:R-:W-:Y:S05]  /*16420*/  BSYNC.RECONVERGENT B2 ;  /* 0x0000000000027941 */ /* 0x000fea0003800200 */
.L_x_12534:
        /* <DEDUP_REMOVED lines=61> */
.L_x_12532:
[----:B------:R-:W-:Y:S05]  /*16800*/  BSYNC.RECONVERGENT B1 ;  /* 0x0000000000017941 */ /* 0x000fea0003800200 */
.L_x_12531:
        /* <DEDUP_REMOVED lines=22> */
.L_x_12538:
        /* <DEDUP_REMOVED lines=13> */
.L_x_12540:
[----:B------:R-:W-:Y:S05]  /*16a40*/  BSYNC.RECONVERGENT B2 ;  /* 0x0000000000027941 */ /* 0x000fea0003800200 */
.L_x_12539:
        /* <DEDUP_REMOVED lines=61> */
.L_x_12537:
[----:B------:R-:W-:Y:S05]  /*16e20*/  BSYNC.RECONVERGENT B1 ;  /* 0x0000000000017941 */ /* 0x000fea0003800200 */
.L_x_12536:
        /* <DEDUP_REMOVED lines=23> */
.L_x_12543:
        /* <DEDUP_REMOVED lines=15> */
.L_x_12545:
[----:B------:R-:W-:Y:S05]  /*17090*/  BSYNC.RECONVERGENT B2 ;  /* 0x0000000000027941 */ /* 0x000fea0003800200 */
.L_x_12544:
        /* <DEDUP_REMOVED lines=61> */
.L_x_12542:
[----:B------:R-:W-:Y:S05]  /*17470*/  BSYNC.RECONVERGENT B1 ;  /* 0x0000000000017941 */ /* 0x000fea0003800200 */
.L_x_12541:
        /* <DEDUP_REMOVED lines=10> */
.L_x_12505:
[----:B------:R-:W-:Y:S01]  /*17520*/  ISETP.NE.AND P1, PT, R147, 0x1, PT ;  /* 0x000000019300780c */ /* 0x000fe20003f25270 */
[----:B------:R-:W-:Y:S01]  /*17530*/  BSSY.RECONVERGENT B1, `(.L_x_12547) ;  /* 0x0000059000017945 */ /* 0x000fe20003800200 */
[----:B------:R-:W-:Y:S01]  /*17540*/  IMAD.MOV.U32 R155, RZ, RZ, 0x2 ;  /* 0x00000002ff9b7424 */ /* 0x000fe200078e00ff */
        /* <DEDUP_REMOVED lines=13> */
.L_x_12549:
        /* <DEDUP_REMOVED lines=13> */
.L_x_12551:
[----:B------:R-:W-:Y:S05]  /*176f0*/  BSYNC.RECONVERGENT B2 ;  /* 0x0000000000027941 */ /* 0x000fea0003800200 */
.L_x_12550:
        /* <DEDUP_REMOVED lines=50> */
[----:B01----:R-:W-:Y:S01]  /*17a20*/  IMAD.WIDE.U32 R156, R145, -0x326172a9, RZ ;  /* 0xcd9e8d57919c7825 */ /* 0x003fe200078e00ff */
        /* <DEDUP_REMOVED lines=9> */
.L_x_12548:
[----:B------:R-:W-:Y:S05]  /*17ac0*/  BSYNC.RECONVERGENT B1 ;  /* 0x0000000000017941 */ /* 0x000fea0003800200 */
.L_x_12547:
[----:B------:R-:W2:Y:S01]  /*17ad0*/  LDC R118, c[0x0][0x404] ;  /* 0x00010100ff767b82 */ /* 0x000ea20000000800 */
[----:B------:R-:W-:Y:S01]  /*17ae0*/  I2FP.F32.U32 R152, R117 ;  /* 0x0000007500987245 */ /* 0x000fe20000201000 */
[----:B------:R-:W-:Y:S02]  /*17af0*/  HFMA2 R117, -RZ, RZ, 0.1171875, 0 ;  /* 0x2f800000ff757431 */ /* 0x000fe400000001ff */
[----:B-----5:R-:W-:Y:S01]  /*17b00*/  IMAD.U32 R147, R128, 0x10000, RZ ;  /* 0x0001000080937824 */ /* 0x020fe200078e00ff */
[----:B------:R-:W-:Y:S01]  /*17b10*/  ISETP.NE.AND P1, PT, R155, 0x1, PT ;  /* 0x000000019b00780c */ /* 0x000fe20003f25270 */
[----:B------:R-:W-:Y:S01]  /*17b20*/  BSSY.RECONVERGENT B1, `(.L_x_12552) ;  /* 0x0000060000017945 */ /* 0x000fe20003800200 */
[----:B01----:R-:W-:Y:S02]  /*17b30*/  HFMA2 R156, -RZ, RZ, 0, 1.1920928955078125e-07 ;  /* 0x00000002ff9c7431 */ /* 0x003fe400000001ff */
[----:B------:R-:W-:Y:S01]  /*17b40*/  FFMA.FTZ R119, R152, R117, 1.1641532182693481445e-10 ;  /* 0x2f00000098777423 */ /* 0x000fe20000010075 */
[----:B------:R-:W0:Y:S01]  /*17b50*/  LDC R116, c[0x0][0x408] ;  /* 0x00010200ff747b82 */ /* 0x000e220000000800 */
[----:B------:R-:W-:Y:S01]  /*17b60*/  FMUL.FTZ R147, R147, R0 ;  /* 0x0000000093937220 */ /* 0x000fe20000410000 */
[----:B------:R-:W-:-:S02]  /*17b70*/  PRMT R128, R128, 0x7632, R128 ;  /* 0x0000763280807816 */ /* 0x000fc40000000080 */
[----:B--2---:R-:W-:Y:S01]  /*17b80*/  FSETP.GTU.FTZ.AND P2, PT, R119, R118, PT ;  /* 0x000000767700720b */ /* 0x004fe20003f5c000 */
[----:B0-----:R-:W-:Y:S01]  /*17b90*/  FMUL.FTZ R119, R147, R116 ;  /* 0x0000007493777220 */ /* 0x001fe20000410000 */
[----:B------:R-:W-:-:S04]  /*17ba0*/  IMAD.MOV.U32 R147, RZ, RZ, R148 ;  /* 0x000000ffff937224 */ /* 0x000fc800078e0094 */
        /* <DEDUP_REMOVED lines=12> */
.L_x_12554:
        /* <DEDUP_REMOVED lines=13> */
.L_x_12556:
[----:B------:R-:W-:Y:S05]  /*17d40*/  BSYNC.RECONVERGENT B2 ;  /* 0x0000000000027941 */ /* 0x000fea0003800200 */
.L_x_12555:
        /* <DEDUP_REMOVED lines=61> */
.L_x_12553:
[----:B------:R-:W-:Y:S05]  /*18120*/  BSYNC.RECONVERGENT B1 ;  /* 0x0000000000017941 */ /* 0x000fea0003800200 */
.L_x_12552:
[----:B------:R-:W-:Y:S01]  /*18130*/  I2FP.F32.U32 R152, R147 ;  /* 0x0000009300987245 */ /* 0x000fe20000201000 */
[----:B------:R-:W-:Y:S01]  /*18140*/  IMAD.U32 R155, R128, 0x10000, RZ ;  /* 0x00010000809b7824 */ /* 0x000fe200078e00ff */
        /* <DEDUP_REMOVED lines=8> */
[----:B------:R-:W-:-:S04]  /*181d0*/  PLOP3.LUT P1, PT, P1, PT, PT, 0x8, 0x80 ;  /* 0x000000000080781c */ /* 0x000fc80000f2e170 */
        /* <DEDUP_REMOVED lines=11> */
.L_x_12559:
        /* <DEDUP_REMOVED lines=13> */
.L_x_12561:
[----:B------:R-:W-:Y:S05]  /*18360*/  BSYNC.RECONVERGENT B2 ;  /* 0x0000000000027941 */ /* 0x000fea0003800200 */
.L_x_12560:
        /* <DEDUP_REMOVED lines=61> */
.L_x_12558:
[----:B------:R-:W-:Y:S05]  /*18740*/  BSYNC.RECONVERGENT B1 ;  /* 0x0000000000017941 */ /* 0x000fea0003800200 */
.L_x_12557:
        /* <DEDUP_REMOVED lines=22> */
.L_x_12564:
        /* <DEDUP_REMOVED lines=13> */
.L_x_12566:
[----:B------:R-:W-:Y:S05]  /*18980*/  BSYNC.RECONVERGENT B2 ;  /* 0x0000000000027941 */ /* 0x000fea0003800200 */
.L_x_12565:
        /* <DEDUP_REMOVED lines=61> */
.L_x_12563:
[----:B------:R-:W-:Y:S05]  /*18d60*/  BSYNC.RECONVERGENT B1 ;  /* 0x0000000000017941 */ /* 0x000fea0003800200 */
.L_x_12562:
        /* <DEDUP_REMOVED lines=21> */
.L_x_12569:
        /* <DEDUP_REMOVED lines=13> */
.L_x_12571:
[----:B------:R-:W-:Y:S05]  /*18f90*/  BSYNC.RECONVERGENT B2 ;  /* 0x0000000000027941 */ /* 0x000fea0003800200 */
.L_x_12570:
        /* <DEDUP_REMOVED lines=61> */
.L_x_12568:
[----:B------:R-:W-:Y:S05]  /*19370*/  BSYNC.RECONVERGENT B1 ;  /* 0x0000000000017941 */ /* 0x000fea0003800200 */
.L_x_12567:
        /* <DEDUP_REMOVED lines=22> */
.L_x_12574:
        /* <DEDUP_REMOVED lines=13> */
.L_x_12576:
[----:B------:R-:W-:Y:S05]  /*195b0*/  BSYNC.RECONVERGENT B2 ;  /* 0x0000000000027941 */ /* 0x000fea0003800200 */
.L_x_12575:
        /* <DEDUP_REMOVED lines=61> */
.L_x_12573:
[----:B------:R-:W-:Y:S05]  /*19990*/  BSYNC.RECONVERGENT B1 ;  /* 0x0000000000017941 */ /* 0x000fea0003800200 */
.L_x_12572:
        /* <DEDUP_REMOVED lines=21> */
.L_x_12579:
        /* <DEDUP_REMOVED lines=13> */
.L_x_12581:
[----:B------:R-:W-:Y:S05]  /*19bc0*/  BSYNC.RECONVERGENT B2 ;  /* 0x0000000000027941 */ /* 0x000fea0003800200 */
.L_x_12580:
        /* <DEDUP_REMOVED lines=61> */
.L_x_12578:
[----:B------:R-:W-:Y:S05]  /*19fa0*/  BSYNC.RECONVERGENT B1 ;  /* 0x0000000000017941 */ /* 0x000fea0003800200 */
.L_x_12577:
        /* <DEDUP_REMOVED lines=22> */
.L_x_12584:
        /* <DEDUP_REMOVED lines=15> */
.L_x_12586:
[----:B------:R-:W-:Y:S05]  /*1a200*/  BSYNC.RECONVERGENT B2 ;  /* 0x0000000000027941 */ /* 0x000fea0003800200 */
.L_x_12585:
        /* <DEDUP_REMOVED lines=61> */
.L_x_12583:
[----:B------:R-:W-:Y:S05]  /*1a5e0*/  BSYNC.RECONVERGENT B1 ;  /* 0x0000000000017941 */ /* 0x000fea0003800200 */
.L_x_12582:
[----:B------:R-:W-:Y:S01]  /*1a5f0*/  IMAD.U32 R165, R156, 0x10000, RZ ;  /* 0x000100009ca57824 */ /* 0x000fe200078e00ff */
[----:B------:R-:W-:-:S03]  /*1a600*/  I2FP.F32.U32 R156, R159 ;  /* 0x0000009f009c7245 */ /* 0x000fc60000201000 */
[----:B------:R-:W-:Y:S02]  /*1a610*/  FMUL.FTZ R165, R165, R0 ;  /* 0x00000000a5a57220 */ /* 0x000fe40000410000 */
[----:B------:R-:W-:Y:S01]  /*1a620*/  FFMA.FTZ R159, R156, R117, 1.1641532182693481445e-10 ;  /* 0x2f0000009c9f7423 */ /* 0x000fe20000010075 */
        /* <DEDUP_REMOVED lines=12> */
.L_x_12546:
[----:B------:R-:W-:Y:S02]  /*1a6f0*/  SEL R156, RZ, 0x10000, !P5 ;  /* 0x00010000ff9c7807 */ /* 0x000fe40006800000 */
[----:B------:R-:W-:Y:S02]  /*1a700*/  SEL R158, RZ, 0x1000000, !P6 ;  /* 0x01000000ff9e7807 */ /* 0x000fe40007000000 */
[----:B------:R-:W-:Y:S02]  /*1a710*/  SEL R165, RZ, 0x100, !P4 ;  /* 0x00000100ffa57807 */ /* 0x000fe40006000000 */
[----:B------:R-:W-:Y:S02]  /*1a720*/  ISETP.NE.AND P6, PT, R157, RZ, PT ;  /* 0x000000ff9d00720c */ /* 0x000fe40003fc5270 */
[----:B------:R-:W-:Y:S02]  /*1a730*/  LOP3.LUT R165, R165, R158, R156, 0xfe, !PT ;  /* 0x0000009ea5a57212 */ /* 0x000fe400078efe9c */
[----:B------:R-:W0:Y:S01]  /*1a740*/  LDC.64 R156, c[0x0][0x3a8] ;  /* 0x0000ea00ff9c7b82 */ /* 0x000e220000000a00 */
[----:B------:R-:W-:-:S02]  /*1a750*/  ISETP.NE.AND P5, PT, R170, RZ, PT ;  /* 0x000000ffaa00720c */ /* 0x000fc40003fa5270 */
[----:B------:R-:W-:Y:S02]  /*1a760*/  SEL R152, RZ, 0x1000000, !P2 ;  /* 0x01000000ff987807 */ /* 0x000fe40005000000 */
[----:B------:R-:W-:Y:S02]  /*1a770*/  SEL R155, RZ, 0x10000, !P1 ;  /* 0x00010000ff9b7807 */ /* 0x000fe40004800000 */
[----:B------:R-:W-:Y:S01]  /*1a780*/  SEL R0, RZ, 0x100, !P5 ;  /* 0x00000100ff007807 */ /* 0x000fe20006800000 */
[----:B------:R-:W1:Y:S01]  /*1a790*/  LDC.64 R158, c[0x0][0x3b0] ;  /* 0x0000ec00ff9e7b82 */ /* 0x000e620000000a00 */
[----:B------:R-:W-:Y:S02]  /*1a7a0*/  SEL R164, RZ, 0x1, !P3 ;  /* 0x00000001ffa47807 */ /* 0x000fe40005800000 */
[----:B------:R-:W-:Y:S02]  /*1a7b0*/  LOP3.LUT R0, R0, R152, R155, 0xfe, !PT ;  /* 0x0000009800007212 */ /* 0x000fe400078efe9b */
[----:B------:R-:W-:-:S02]  /*1a7c0*/  SEL R155, RZ, 0x1, !P6 ;  /* 0x00000001ff9b7807 */ /* 0x000fc40007000000 */
[----:B------:R-:W-:Y:S02]  /*1a7d0*/  LOP3.LUT R165, R165, R164, RZ, 0xfc, !PT ;  /* 0x000000a4a5a57212 */ /* 0x000fe400078efcff */
[----:B------:R-:W-:Y:S02]  /*1a7e0*/  LOP3.LUT R164, R0, R155, RZ, 0xfc, !PT ;  /* 0x0000009b00a47212 */ /* 0x000fe400078efcff */
[----:B------:R-:W-:Y:S01]  /*1a7f0*/  MOV R152, R154 ;  /* 0x0000009a00987202 */ /* 0x000fe20000000f00 */
[----:B0-----:R-:W-:-:S05]  /*1a800*/  IMAD.WIDE.U32 R156, R153, 0x20, R156 ;  /* 0x00000020999c7825 */ /* 0x001fca00078e009c */
[----:B------:R2:W-:Y:S01]  /*1a810*/  STG.E.128 desc[UR6][R156.64], R116 ;  /* 0x000000749c007986 */ /* 0x0005e2000c101d06 */
[----:B-1----:R-:W-:-:S03]  /*1a820*/  IMAD.WIDE.U32 R158, R153, 0x8, R158 ;  /* 0x00000008999e7825 */ /* 0x002fc600078e009e */
[----:B------:R2:W-:Y:S04]  /*1a830*/  STG.E.128 desc[UR6][R156.64+0x10], R128 ;  /* 0x000010809c007986 */ /* 0x0005e8000c101d06 */
[----:B------:R2:W-:Y:S02]  /*1a840*/  STG.E.64 desc[UR6][R158.64], R164 ;  /* 0x000000a49e007986 */ /* 0x0005e4000c101b06 */
.L_x_12504:
[----:B------:R-:W-:Y:S05]  /*1a850*/  BSYNC.RECONVERGENT B0 ;  /* 0x0000000000007941 */ /* 0x000fea0003800200 */
.L_x_12503:
        /* <DEDUP_REMOVED lines=135> */
.L_x_12588:
[----:B------:R-:W-:Y:S05]  /*1b0d0*/  BSYNC.RECONVERGENT B0 ;  /* 0x0000000000007941 */ /* 0x000fea0003800200 */
.L_x_12587:
        /* <DEDUP_REMOVED lines=13> */
.L_x_12590:
[----:B------:R-:W-:Y:S05]  /*1b1b0*/  BSYNC.RECONVERGENT B0 ;  /* 0x0000000000007941 */ /* 0x000fea0003800200 */
.L_x_12589:
        /* <DEDUP_REMOVED lines=26> */
[----:B------:R-:W-:-:S03]  /*1b360*/  FMUL.FTZ R163, R0, R163 ;  /* 0x000000a300a37220 */ /* 0x000fc60000410000 */
[-C--:B------:R-:W-:Y:S01]  /*1b370*/  FMUL.FTZ R155, R158, R153.reuse ;  /* 0x000000999e9b7220 */ /* 0x080fe20000410000 */
[----:B------:R-:W-:Y:S02]  /*1b380*/  FMUL.FTZ R163, R163, R153 ;  /* 0x00000099a3a37220 */ /* 0x000fe40000410000 */
[----:B------:R-:W0:Y:S01]  /*1b390*/  SHFL.DOWN PT, R153, R154, 0x2, 0x1f ;  /* 0x08401f009a997f89 */ /* 0x000e2200000e0000 */
[----:B------:R-:W-:Y:S01]  /*1b3a0*/  FFMA.FTZ R158, R0, R157, R155 ;  /* 0x0000009d009e7223 */ /* 0x000fe2000001009b */
[----:B------:R-:W-:-:S04]  /*1b3b0*/  I2FP.F32.S32 R0, R159 ;  /* 0x0000009f00007245 */ /* 0x000fc80000201400 */
[----:B------:R-:W1:Y:S01]  /*1b3c0*/  MUFU.RCP R155, R0 ;  /* 0x00000000009b7308 */ /* 0x000e620000001000 */
[----:B0-----:R-:W-:Y:S01]  /*1b3d0*/  FADD.FTZ R156, R154, R153 ;  /* 0x000000999a9c7221 */ /* 0x001fe20000010000 */
[C---:B-1----:R-:W-:Y:S02]  /*1b3e0*/  FMUL.FTZ R153, R155.reuse, R158 ;  /* 0x0000009e9b997220 */ /* 0x042fe40000410000 */
[----:B------:R-:W0:Y:S01]  /*1b3f0*/  SHFL.DOWN PT, R158, R159, 0x1, 0x1f ;  /* 0x08201f009f9e7f89 */ /* 0x000e2200000e0000 */
[----:B------:R-:W-:-:S03]  /*1b400*/  FFMA.FTZ R156, R155, R163, R156 ;  /* 0x000000a39b9c7223 */ /* 0x000fc6000001009c */
[----:B------:R-:W1:Y:S01]  /*1b410*/  SHFL.DOWN PT, R164, R153, 0x1, 0x1f ;  /* 0x08201f0099a47f89 */ /* 0x000e6200000e0000 */
[-C--:B0-----:R-:W-:Y:S02]  /*1b420*/  IADD3 R157, PT, PT, R159, R158.reuse, RZ ;  /* 0x0000009e9f9d7210 */ /* 0x081fe40007ffe0ff */
[----:B------:R-:W-:Y:S01]  /*1b430*/  I2FP.F32.S32 R158, R158 ;  /* 0x0000009e009e7245 */ /* 0x000fe20000201400 */
[----:B-1----:R-:W-:Y:S01]  /*1b440*/  FADD.FTZ R155, R153, -R164 ;  /* 0x800000a4999b7221 */ /* 0x002fe20000010000 */
[----:B------:R-:W-:-:S03]  /*1b450*/  I2FP.F32.S32 R157, R157 ;  /* 0x0000009d009d7245 */ /* 0x000fc60000201400 */
[----:B------:R-:W-:Y:S01]  /*1b460*/  FMUL.FTZ R163, R164, R158 ;  /* 0x0000009ea4a37220 */ /* 0x000fe20000410000 */
[----:B------:R-:W-:Y:S02]  /*1b470*/  FMUL.FTZ R155, R155, R155 ;  /* 0x0000009b9b9b7220 */ /* 0x000fe40000410000 */
[----:B------:R-:W0:Y:S02]  /*1b480*/  MUFU.RCP R157, R157 ;  /* 0x0000009d009d7308 */ /* 0x000e240000001000 */
[C---:B------:R-:W-:Y:S01]  /*1b490*/  FMUL.FTZ R155, R0.reuse, R155 ;  /* 0x0000009b009b7220 */ /* 0x040fe20000410000 */
[----:B------:R-:W-:-:S03]  /*1b4a0*/  FFMA.FTZ R0, R0, R153, R163 ;  /* 0x0000009900007223 */ /* 0x000fc600000100a3 */
[----:B------:R-:W-:Y:S02]  /*1b4b0*/  FMUL.FTZ R158, R155, R158 ;  /* 0x0000009e9b9e7220 */ /* 0x000fe40000410000 */
[----:B------:R-:W1:Y:S01]  /*1b4c0*/  SHFL.DOWN PT, R155, R156, 0x1, 0x1f ;  /* 0x08201f009c9b7f89 */ /* 0x000e6200000e0000 */
[----:B0-----:R-:W-:Y:S02]  /*1b4d0*/  FMUL.FTZ R153, R157, R0 ;  /* 0x000000009d997220 */ /* 0x001fe40000410000 */
[----:B------:R-:W0:Y:S04]  /*1b4e0*/  LDC R0, c[0x0][0x448] ;  /* 0x00011200ff007b82 */ /* 0x000e280000000800 */
[----:B------:R-:W2:Y:S01]  /*1b4f0*/  SHFL.IDX PT, R153, R153, RZ, 0x1f ;  /* 0x00001fff99997589 */ /* 0x000ea200000e0000 */
[----:B-1----:R-:W-:-:S04]  /*1b500*/  FADD.FTZ R154, R156, R155 ;  /* 0x0000009b9c9a7221 */ /* 0x002fc80000010000 */
[----:B------:R-:W-:Y:S02]  /*1b510*/  FFMA.FTZ R158, R157, R158, R154 ;  /* 0x0000009e9d9e7223 */ /* 0x000fe4000001009a */
[----:B------:R-:W1:Y:S03]  /*1b520*/  @!P1 LDC.64 R156, c[0x0][0x3c8] ;  /* 0x0000f200ff9c9b82 */ /* 0x000e660000000a00 */
[----:B------:R-:W0:Y:S01]  /*1b530*/  SHFL.IDX PT, R155, R158, RZ, 0x1f ;  /* 0x00001fff9e9b7589 */ /* 0x000e2200000e0000 */
[----:B--2---:R-:W-:-:S05]  /*1b540*/  FMUL.FTZ R151, R153, R153 ;  /* 0x0000009999977220 */ /* 0x004fca0000410000 */
[----:B------:R-:W-:Y:S01]  /*1b550*/  FSEL R151, R151, RZ, P2 ;  /* 0x000000ff97977208 */ /* 0x000fe20001000000 */
[----:B-1----:R-:W-:-:S04]  /*1b560*/  @!P1 IMAD.WIDE R156, R142, 0x4, R156 ;  /* 0x000000048e9c9825 */ /* 0x002fc800078e029c */
[----:B0-----:R-:W-:Y:S02]  /*1b570*/  FFMA.FTZ R0, R155, UR11, R0 ;  /* 0x0000000b9b007c23 */ /* 0x001fe40008010000 */
[----:B------:R-:W0:Y:S02]  /*1b580*/  @!P1 LDC.64 R154, c[0x0][0x3c0] ;  /* 0x0000f000ff9a9b82 */ /* 0x000e240000000a00 */
[----:B------:R-:W-:Y:S01]  /*1b590*/  FADD.FTZ R0, R0, R151 ;  /* 0x0000009700007221 */ /* 0x000fe20000010000 */
[----:B------:R-:W-:-:S05]  /*1b5a0*/  FSEL R151, R153, RZ, !P2 ;  /* 0x000000ff99977208 */ /* 0x000fca0005000000 */
[----:B------:R-:W1:Y:S01]  /*1b5b0*/  MUFU.RSQ R0, R0 ;  /* 0x0000000000007308 */ /* 0x000e620000001400 */
[----:B0-----:R-:W-:-:S05]  /*1b5c0*/  @!P1 IMAD.WIDE R154, R142, 0x4, R154 ;  /* 0x000000048e9a9825 */ /* 0x001fca00078e029a */
[----:B------:R0:W-:Y:S04]  /*1b5d0*/  @!P1 STG.E desc[UR6][R154.64], R153 ;  /* 0x000000999a009986 */ /* 0x0001e8000c101906 */
[----:B-1----:R0:W-:Y:S01]  /*1b5e0*/  @!P1 STG.E desc[UR6][R156.64], R0 ;  /* 0x000000009c009986 */ /* 0x0021e2000c101906 */
[----:B------:R-:W-:Y:S05]  /*1b5f0*/  @!P4 BRA `(.L_x_12592) ;  /* 0x000000000080c947 */ /* 0x000fea0003800000 */
[--C-:B0-----:R-:W-:Y:S01]  /*1b600*/  FADD.FTZ R153, R132, -R151.reuse ;  /* 0x8000009784997221 */ /* 0x101fe20000010000 */
[--C-:B------:R-:W-:Y:S01]  /*1b610*/  FADD.FTZ R155, R133, -R151.reuse ;  /* 0x80000097859b7221 */ /* 0x100fe20000010000 */
[--C-:B------:R-:W-:Y:S01]  /*1b620*/  FADD.FTZ R159, R135, -R151.reuse ;  /* 0x80000097879f7221 */ /* 0x100fe20000010000 */
        /* <DEDUP_REMOVED lines=8> */
[--C-:B------:R-:W-:Y:S01]  /*1b6b0*/  FADD.FTZ R155, R137, -R151.reuse ;  /* 0x80000097899b7221 */ /* 0x100fe20000010000 */
[----:B------:R-:W-:Y:S01]  /*1b6c0*/  FFMA.FTZ R157, R157, R106, R98 ;  /* 0x0000006a9d9d7223 */ /* 0x000fe20000010062 */
[--C-:B------:R-:W-:Y:S01]  /*1b6d0*/  FADD.FTZ R163, R139, -R151.reuse ;  /* 0x800000978ba37221 */ /* 0x100fe20000010000 */
[----:B------:R-:W-:Y:S01]  /*1b6e0*/  F2FP.BF16.F32.PACK_AB R156, R154, R153 ;  /* 0x000000999a9c723e */ /* 0x000fe200000010ff */
[----:B------:R-:W-:Y:S01]  /*1b6f0*/  FADD.FTZ R153, R136, -R151 ;  /* 0x8000009788997221 */ /* 0x000fe20000010000 */
[----:B------:R-:W-:Y:S01]  /*1b700*/  FMUL.FTZ R154, R0, R155 ;  /* 0x0000009b009a7220 */ /* 0x000fe20000410000 */
[----:B------:R-:W-:Y:S01]  /*1b710*/  F2FP.BF16.F32.PACK_AB R157, R158, R157 ;  /* 0x0000009d9e9d723e */ /* 0x000fe200000010ff */
[C---:B------:R-:W-:Y:S01]  /*1b720*/  FMUL.FTZ R158, R0.reuse, R163 ;  /* 0x000000a3009e7220 */ /* 0x040fe20000410000 */
[----:B------:R-:W-:Y:S01]  /*1b730*/  FMUL.FTZ R153, R0, R153 ;  /* 0x0000009900997220 */ /* 0x000fe20000410000 */
[----:B------:R-:W-:Y:S01]  /*1b740*/  FFMA.FTZ R154, R154, R101, R93 ;  /* 0x000000659a9a7223 */ /* 0x000fe2000001005d */
[----:B------:R-:W-:Y:S01]  /*1b750*/  FADD.FTZ R159, R138, -R151 ;  /* 0x800000978a9f7221 */ /* 0x000fe20000010000 */
[----:B------:R-:W-:Y:S01]  /*1b760*/  FFMA.FTZ R164, R158, R103, R95 ;  /* 0x000000679ea47223 */ /* 0x000fe2000001005f */
[----:B------:R-:W-:-:S02]  /*1b770*/  FFMA.FTZ R153, R153, R100, R92 ;  /* 0x0000006499997223 */ /* 0x000fc4000001005c */
[----:B------:R-:W-:-:S03]  /*1b780*/  FMUL.FTZ R159, R0, R159 ;  /* 0x0000009f009f7220 */ /* 0x000fc60000410000 */
[----:B------:R-:W-:Y:S01]  /*1b790*/  F2FP.BF16.F32.PACK_AB R158, R154, R153 ;  /* 0x000000999a9e723e */ /* 0x000fe200000010ff */
[----:B------:R-:W-:Y:S01]  /*1b7a0*/  FFMA.FTZ R159, R159, R102, R94 ;  /* 0x000000669f9f7223 */ /* 0x000fe2000001005e */
[----:B------:R-:W0:Y:S04]  /*1b7b0*/  LDC.64 R154, c[0x0][0x428] ;  /* 0x00010a00ff9a7b82 */ /* 0x000e280000000a00 */
[----:B------:R-:W-:Y:S01]  /*1b7c0*/  F2FP.BF16.F32.PACK_AB R159, R164, R159 ;  /* 0x0000009fa49f723e */ /* 0x000fe200000010ff */
[----:B0-----:R-:W-:-:S04]  /*1b7d0*/  IMAD.WIDE.U32 R154, R150, 0x10, R154 ;  /* 0x00000010969a7825 */ /* 0x001fc800078e009a */
[----:B------:R-:W-:Y:S01]  /*1b7e0*/  VIADD R150, R150, 0x100 ;  /* 0x0000010096967836 */ /* 0x000fe20000000000 */
[----:B------:R1:W-:Y:S06]  /*1b7f0*/  STG.E.128 desc[UR6][R154.64], R156 ;  /* 0x0000009c9a007986 */ /* 0x0003ec000c101d06 */
.L_x_12592:
[----:B------:R-:W-:Y:S05]  /*1b800*/  BSYNC.RECONVERGENT B0 ;  /* 0x0000000000007941 */ /* 0x000fea0003800200 */
.L_x_12591:
[----:B------:R-:W-:Y:S01]  /*1b810*/  ISETP.NE.AND P1, PT, R166, RZ, PT ;  /* 0x000000ffa600720c */ /* 0x000fe20003f25270 */
[----:B------:R-:W-:-:S12]  /*1b820*/  BSSY.RECONVERGENT B0, `(.L_x_12593) ;  /* 0x0000022000007945 */ /* 0x000fd80003800200 */
[----:B------:R-:W-:Y:S05]  /*1b830*/  @!P1 BRA `(.L_x_12594) ;  /* 0x0000000000809947 */ /* 0x000fea0003800000 */
[--C-:B0-----:R-:W-:Y:S01]  /*1b840*/  FADD.FTZ R153, R108, -R151.reuse ;  /* 0x800000976c997221 */ /* 0x101fe20000010000 */
[--C-:B-1----:R-:W-:Y:S01]  /*1b850*/  FADD.FTZ R155, R109, -R151.reuse ;  /* 0x800000976d9b7221 */ /* 0x102fe20000010000 */
        /* <DEDUP_REMOVED lines=27> */
[C---:B0-----:R-:W-:Y:S01]  /*1ba10*/  IMAD.WIDE.U32 R154, R150.reuse, 0x10, R154 ;  /* 0x00000010969a7825 */ /* 0x041fe200078e009a */
[----:B------:R-:W-:-:S04]  /*1ba20*/  IADD3 R150, PT, PT, R150, 0x100, RZ ;  /* 0x0000010096967810 */ /* 0x000fc80007ffe0ff */
[----:B------:R2:W-:Y:S03]  /*1ba30*/  STG.E.128 desc[UR6][R154.64], R156 ;  /* 0x0000009c9a007986 */ /* 0x0005e6000c101d06 */
.L_x_12594:
[----:B------:R-:W-:Y:S05]  /*1ba40*/  BSYNC.RECONVERGENT B0 ;  /* 0x0000000000007941 */ /* 0x000fea0003800200 */
.L_x_12593:
[----:B------:R-:W-:Y:S01]  /*1ba50*/  ISETP.NE.AND P1, PT, R167, RZ, PT ;  /* 0x000000ffa700720c */ /* 0x000fe20003f25270 */
[----:B------:R-:W-:-:S12]  /*1ba60*/  BSSY.RECONVERGENT B0, `(.L_x_12595) ;  /* 0x0000022000007945 */ /* 0x000fd80003800200 */
[----:B------:R-:W-:Y:S05]  /*1ba70*/  @!P1 BRA `(.L_x_12596) ;  /* 0x0000000000809947 */ /* 0x000fea0003800000 */
[--C-:B0-----:R-:W-:Y:S01]  /*1ba80*/  FADD.FTZ R153, R112, -R151.reuse ;  /* 0x8000009770997221 */ /* 0x101fe20000010000 */
[--C-:B-12---:R-:W-:Y:S01]  /*1ba90*/  FADD.FTZ R155, R113, -R151.reuse ;  /* 0x80000097719b7221 */ /* 0x106fe20000010000 */
        /* <DEDUP_REMOVED lines=30> */
.L_x_12596:
[----:B------:R-:W-:Y:S05]  /*1bc80*/  BSYNC.RECONVERGENT B0 ;  /* 0x0000000000007941 */ /* 0x000fea0003800200 */
.L_x_12595:
[----:B------:R-:W-:Y:S04]  /*1bc90*/  BSSY.RECONVERGENT B0, `(.L_x_12597) ;  /* 0x0000021000007945 */ /* 0x000fe80003800200 */
[----:B------:R-:W-:Y:S05]  /*1bca0*/  @!P0 BRA `(.L_x_12598) ;  /* 0x00000000007c8947 */ /* 0x000fea0003800000 */
[--C-:B------:R-:W-:Y:S01]  /*1bcb0*/  FADD.FTZ R165, R129, -R151.reuse ;  /* 0x8000009781a57221 */ /* 0x100fe20000010000 */
[--C-:B0-----:R-:W-:Y:S01]  /*1bcc0*/  FADD.FTZ R153, R116, -R151.reuse ;  /* 0x8000009774997221 */ /* 0x101fe20000010000 */
[--C-:B-123--:R-:W-:Y:S01]  /*1bcd0*/  FADD.FTZ R155, R117, -R151.reuse ;  /* 0x80000097759b7221 */ /* 0x10efe20000010000 */
        /* <DEDUP_REMOVED lines=15> */
[----:B------:R-:W0:Y:S01]  /*1bdd0*/  LDC.64 R154, c[0x0][0x428] ;  /* 0x00010a00ff9a7b82 */ /* 0x000e220000000a00 */
        /* <DEDUP_REMOVED lines=10> */
[----:B0-----:R-:W-:-:S05]  /*1be80*/  IMAD.WIDE.U32 R150, R150, 0x10, R154 ;  /* 0x0000001096967825 */ /* 0x001fca00078e009a */
[----:B------:R4:W-:Y:S02]  /*1be90*/  STG.E.128 desc[UR6][R150.64], R156 ;  /* 0x0000009c96007986 */ /* 0x0009e4000c101d06 */
.L_x_12598:
[----:B------:R-:W-:Y:S05]  /*1bea0*/  BSYNC.RECONVERGENT B0 ;  /* 0x0000000000007941 */ /* 0x000fea0003800200 */
.L_x_12597:
[----:B----4-:R-:W4:Y:S01]  /*1beb0*/  LDC.64 R150, c[0x0][0x380] ;  /* 0x0000e000ff967b82 */ /* 0x010f220000000a00 */
[----:B------:R-:W-:Y:S01]  /*1bec0*/  UPLOP3.LUT UP1, UPT, UPT, UPT, UP1, 0x40, 0x4 ;  /* 0x000000000004789c */ /* 0x000fe20003f2e810 */
[----:B----4-:R-:W-:-:S04]  /*1bed0*/  IADD3 R142, PT, PT, R142, R150, RZ ;  /* 0x000000968e8e7210 */ /* 0x010fc80007ffe0ff */
[----:B------:R-:W-:-:S13]  /*1bee0*/  ISETP.GE.AND P0, PT, R142, R151, PT ;  /* 0x000000978e00720c */ /* 0x000fda0003f06270 */
[----:B------:R-:W-:Y:S05]  /*1bef0*/  @!P0 BRA `(.L_x_12599) ;  /* 0xfffffe5000348947 */ /* 0x000fea000383ffff */
[----:B------:R-:W-:Y:S05]  /*1bf00*/  EXIT ;  /* 0x000000000000794d */ /* 0x000fea0003800000 */
.L_x_12600:
        /* <DEDUP_REMOVED lines=15> */
.L_x_27536:


//--------------------- .text._ZN10layer_norm13ln_fwd_kernelINS_13Kernel_traitsIf13__nv_bfloat16fS2_fjLj8192ELj1ELj1ELj8ELj16ENS_18Kernel_traits_baseILj8192EfS2_fS2_fjLj256EEEEELb1ELb1ELb0ELb1EEEvNS_9FwdParamsE --------------------------
	.section	.text._ZN10layer_norm13ln_fwd_kernelINS_13Kernel_traitsIf13__nv_bfloat16fS2_fjLj8192ELj1ELj1ELj8ELj16ENS_18Kernel_traits_baseILj8192EfS2_fS2_fjLj256EEEEELb1ELb1ELb0ELb1EEEvNS_9FwdParamsE,"ax",@progbits
	.align	128
        .global         _ZN10layer_norm13ln_fwd_kernelINS_13Kernel_traitsIf13__nv_bfloat16fS2_fjLj8192ELj1ELj1ELj8ELj16ENS_18Kernel_traits_baseILj8192EfS2_fS2_fjLj256EEEEELb1ELb1ELb0ELb1EEEvNS_9FwdParamsE
        .type           _ZN10layer_norm13ln_fwd_kernelINS_13Kernel_traitsIf13__nv_bfloat16fS2_fjLj8192ELj1ELj1ELj8ELj16ENS_18Kernel_traits_baseILj8192EfS2_fS2_fjLj256EEEEELb1ELb1ELb0ELb1EEEvNS_9FwdParamsE,@function
        .size           _ZN10layer_norm13ln_fwd_kernelINS_13Kernel_traitsIf13__nv_bfloat16fS2_fjLj8192ELj1ELj1ELj8ELj16ENS_18Kernel_traits_baseILj8192EfS2_fS2_fjLj256EEEEELb1ELb1ELb0ELb1EEEvNS_9FwdParamsE,(.L_x_27537 - _ZN10layer_norm13ln_fwd_kernelINS_13Kernel_traitsIf13__nv_bfloat16fS2_fjLj8192ELj1ELj1ELj8ELj16ENS_18Kernel_traits_baseILj8192EfS2_fS2_fjLj256EEEEELb1ELb1ELb0ELb1EEEvNS_9FwdParamsE)
        .other          _ZN10layer_norm13ln_fwd_kernelINS_13Kernel_traitsIf13__nv_bfloat16fS2_fjLj8192ELj1ELj1ELj8ELj16ENS_18Kernel_traits_baseILj8192EfS2_fS2_fjLj256EEEEELb1ELb1ELb0ELb1EEEvNS_9FwdParamsE,@"STO_CUDA_ENTRY STV_DEFAULT"
_ZN10layer_norm13ln_fwd_kernelINS_13Kernel_traitsIf13__nv_bfloat16fS2_fjLj8192ELj1ELj1ELj8ELj16ENS_18Kernel_traits_baseILj8192EfS2_fS2_fjLj256EEEEELb1ELb1ELb0ELb1EEEvNS_9FwdParamsE:
.text._ZN10layer_norm13ln_fwd_kernelINS_13Kernel_traitsIf13__nv_bfloat16fS2_fjLj8192ELj1ELj1ELj8ELj16ENS_18Kernel_traits_baseILj8192EfS2_fS2_fjLj256EEEEELb1ELb1ELb0ELb1EEEvNS_9FwdParamsE:
        /* <DEDUP_REMOVED lines=54> */
.L_x_12601:
        /* <DEDUP_REMOVED lines=36> */
.L_x_12602:
        /* <DEDUP_REMOVED lines=86> */
[C---:B------:R-:W-:Y:S02]  /*0b00*/  VIADD R5, R2.reuse, 0xf1bbcdc8 ;  /* 0xf1bbcdc802057836 */ /* 0x040fe40000000000 */
[----:B------:R-:W-:Y:S02]  /*0b10*/  VIADD R8, R2, 0x8ff34781 ;  /* 0x8ff3478102087836 */ /* 0x000fe40000000000 */
[----:B------:R-:W-:Y:S01]  /*0b20*/  IMAD R7, R7, -0x326172a9, RZ ;  /* 0xcd9e8d5707077824 */ /* 0x000fe200078e02ff */
[----:B------:R-:W-:Y:S01]  /*0b30*/  LOP3.LUT R0, R5, R9, R0, 0x96, !PT ;  /* 0x0000000905007212 */ /* 0x000fe200078e9600 */
[----:B------:R-:W-:Y:S01]  /*0b40*/  IMAD.HI.U32 R142, R6, -0x326172a9, RZ ;  /* 0xcd9e8d57068e7827 */ /* 0x000fe200078e00ff */
[----:B------:R-:W-:-:S03]  /*0b50*/  IADD3 R5, PT, PT, R3, -0x695add53, RZ ;  /* 0x96a522ad03057810 */ /* 0x000fc60007ffe0ff */
[----:B------:R-:W-:Y:S01]  /*0b60*/  IMAD R4, R4, -0x2daee0ad, RZ ;  /* 0xd2511f5304047824 */ /* 0x000fe200078e02ff */
[----:B------:R-:W-:Y:S01]  /*0b70*/  LOP3.LUT R142, R8, R7, R142, 0x96, !PT ;  /* 0x00000007088e7212 */ /* 0x000fe200078e968e */
[----:B------:R-:W-:-:S04]  /*0b80*/  IMAD.HI.U32 R143, R0, -0x2daee0ad, RZ ;  /* 0xd2511f53008f7827 */ /* 0x000fc800078e00ff */
[----:B------:R-:W-:Y:S01]  /*0b90*/  IMAD R144, R6, -0x326172a9, RZ ;  /* 0xcd9e8d5706907824 */ /* 0x000fe200078e02ff */
[----:B------:R-:W-:Y:S01]  /*0ba0*/  LOP3.LUT R143, R5, R4, R143, 0x96, !PT ;  /* 0x00000004058f7212 */ /* 0x000fe200078e968f */
[----:B-1234-:R-:W-:-:S07]  /*0bb0*/  IMAD R154, R0, -0x2daee0ad, RZ ;  /* 0xd2511f53009a7824 */ /* 0x01efce00078e02ff */
.L_x_12806:
        /* <DEDUP_REMOVED lines=32> */
.L_x_27376:
[----:B------:R-:W-:Y:S05]  /*0dc0*/  BRX R108 -0xdd0                                        (*"BRANCH_TARGETS .L_x_27377,.L_x_27378,.L_x_27379"*) ;  /* 0xfffffff06c8c7949 */ /* 0x000fea000383ffff */
.L_x_27379:
[----:B------:R-:W-:Y:S01]  /*0dd0*/  VIADD R110, R156, 0x1 ;  /* 0x000000019c6e7836 */ /* 0x000fe20000000000 */
[----:B------:R-:W-:Y:S01]  /*0de0*/  MOV R111, R142 ;  /* 0x0000008e006f7202 */ /* 0x000fe20000000f00 */
[----:B------:R-:W-:Y:S01]  /*0df0*/  IMAD.MOV.U32 R116, RZ, RZ, R154 ;  /* 0x000000ffff747224 */ /* 0x000fe200078e009a */
[----:B------:R-:W-:Y:S06]  /*0e00*/  BRA `(.L_x_12604) ;  /* 0x0000000400307947 */ /* 0x000fec0003800000 */
.L_x_27377:
[----:B------:R-:W-:Y:S01]  /*0e10*/  IMAD.MOV.U32 R116, RZ, RZ, R154 ;  /* 0x000000ffff747224 */ /* 0x000fe200078e009a */
[----:B------:R-:W-:Y:S01]  /*0e20*/  MOV R111, R143 ;  /* 0x0000008f006f7202 */ /* 0x000fe20000000f00 */
[----:B------:R-:W-:Y:S01]  /*0e30*/  IMAD.MOV.U32 R110, RZ, RZ, 0x3 ;  /* 0x00000003ff6e7424 */ /* 0x000fe200078e00ff */
[----:B------:R-:W-:Y:S06]  /*0e40*/  BRA `(.L_x_12604) ;  /* 0x0000000400207947 */ /* 0x000fec0003800000 */
.L_x_27378:
        /* <DEDUP_REMOVED lines=12> */
.L_x_12605:
        /* <DEDUP_REMOVED lines=60> */
.L_x_12604:
[----:B------:R-:W-:Y:S01]  /*12d0*/  I2FP.F32.U32 R108, R111 ;  /* 0x0000006f006c7245 */ /* 0x000fe20000201000 */
[----:B-----5:R-:W-:Y:S01]  /*12e0*/  IMAD.U32 R109, R112, 0x10000, RZ ;  /* 0x00010000706d7824 */ /* 0x020fe200078e00ff */
[----:B------:R-:W-:Y:S01]  /*12f0*/  ISETP.NE.AND P2, PT, R110, 0x1, PT ;  /* 0x000000016e00780c */ /* 0x000fe20003f45270 */
[----:B------:R-:W-:Y:S01]  /*1300*/  UMOV UR5, UR7 ;  /* 0x0000000700057c82 */ /* 0x000fe20008000000 */
[----:B------:R-:W-:Y:S01]  /*1310*/  UMOV UR4, UR6 ;  /* 0x0000000600047c82 */ /* 0x000fe20008000000 */
[----:B------:R-:W-:Y:S01]  /*1320*/  FFMA.FTZ R108, R108, R151, 1.1641532182693481445e-10 ;  /* 0x2f0000006c6c7423 */ /* 0x000fe20000010097 */
[----:B------:R-:W-:Y:S01]  /*1330*/  FMUL.FTZ R109, R109, R0 ;  /* 0x000000006d6d7220 */ /* 0x000fe20000410000 */
[----:B------:R-:W-:Y:S01]  /*1340*/  HFMA2 R118, -RZ, RZ, 0, 1.1920928955078125e-07 ;  /* 0x00000002ff767431 */ /* 0x000fe200000001ff */
[----:B------:R-:W-:Y:S01]  /*1350*/  PRMT R112, R112, 0x7632, R112 ;  /* 0x0000763270707816 */ /* 0x000fe20000000070 */
        /* <DEDUP_REMOVED lines=16> */
.L_x_12607:
        /* <DEDUP_REMOVED lines=12> */
.L_x_12608:
        /* <DEDUP_REMOVED lines=58> */
[----:B------:R-:W-:Y:S01]  /*18c0*/  MOV R116, R118 ;  /* 0x0000007600747202 */ /* 0x000fe20000000f00 */
[----:B------:R-:W-:Y:S01]  /*18d0*/  IMAD.MOV.U32 R118, RZ, RZ, RZ ;  /* 0x000000ffff767224 */ /* 0x000fe200078e00ff */
[----:B------:R-:W-:-:S07]  /*18e0*/  LOP3.LUT R143, R143, R110, R119, 0x96, !PT ;  /* 0x0000006e8f8f7212 */ /* 0x000fce00078e9677 */
.L_x_12606:
        /* <DEDUP_REMOVED lines=22> */
.L_x_12610:
        /* <DEDUP_REMOVED lines=12> */
.L_x_12611:
        /* <DEDUP_REMOVED lines=61> */
.L_x_12609:
[----:B------:R-:W-:Y:S01]  /*1ee0*/  I2FP.F32.U32 R110, R111 ;  /* 0x0000006f006e7245 */ /* 0x000fe20000201000 */
[----:B------:R-:W-:Y:S01]  /*1ef0*/  IMAD.U32 R111, R113, 0x10000, RZ ;  /* 0x00010000716f7824 */ /* 0x000fe200078e00ff */
[----:B------:R-:W-:Y:S01]  /*1f00*/  ISETP.NE.AND P3, PT, R119, 0x1, PT ;  /* 0x000000017700780c */ /* 0x000fe20003f65270 */
[----:B------:R-:W-:Y:S01]  /*1f10*/  HFMA2 R118, -RZ, RZ, 0, 1.1920928955078125e-07 ;  /* 0x00000002ff767431 */ /* 0x000fe200000001ff */
[----:B------:R-:W-:Y:S01]  /*1f20*/  PRMT R125, R113, 0x7632, R125 ;  /* 0x00007632717d7816 */ /* 0x000fe2000000007d */
[----:B------:R-:W-:Y:S01]  /*1f30*/  FFMA.FTZ R110, R110, R151, 1.1641532182693481445e-10 ;  /* 0x2f0000006e6e7423 */ /* 0x000fe20000010097 */
[----:B------:R-:W-:Y:S01]  /*1f40*/  FMUL.FTZ R111, R111, R0 ;  /* 0x000000006f6f7220 */ /* 0x000fe20000410000 */
[----:B------:R-:W-:-:S03]  /*1f50*/  IMAD.MOV.U32 R112, RZ, RZ, R144 ;  /* 0x000000ffff707224 */ /* 0x000fc600078e0090 */
[----:B------:R-:W-:Y:S01]  /*1f60*/  FMUL.FTZ R111, R111, UR5 ;  /* 0x000000056f6f7c20 */ /* 0x000fe20008410000 */
[----:B------:R-:W-:-:S04]  /*1f70*/  FSETP.GTU.FTZ.AND P2, PT, R110, UR4, PT ;  /* 0x000000046e007c0b */ /* 0x000fc8000bf5c000 */
        /* <DEDUP_REMOVED lines=12> */
.L_x_12613:
        /* <DEDUP_REMOVED lines=12> */
.L_x_12614:
        /* <DEDUP_REMOVED lines=59> */
[----:B------:R-:W-:Y:S01]  /*24b0*/  MOV R116, R118 ;  /* 0x0000007600747202 */ /* 0x000fe20000000f00 */
[----:B------:R-:W-:-:S07]  /*24c0*/  IMAD.MOV.U32 R118, RZ, RZ, RZ ;  /* 0x000000ffff767224 */ /* 0x000fce00078e00ff */
.L_x_12612:
        /* <DEDUP_REMOVED lines=21> */
.L_x_12616:
        /* <DEDUP_REMOVED lines=12> */
.L_x_12617:
        /* <DEDUP_REMOVED lines=61> */
.L_x_12615:
[----:B------:R-:W-:Y:S01]  /*2ab0*/  I2FP.F32.U32 R112, R113 ;  /* 0x0000007100707245 */ /* 0x000fe20000201000 */
[C---:B------:R-:W-:Y:S01]  /*2ac0*/  IMAD.U32 R113, R114.reuse, 0x10000, RZ ;  /* 0x0001000072717824 */ /* 0x040fe200078e00ff */
        /* <DEDUP_REMOVED lines=20> */
.L_x_12619:
        /* <DEDUP_REMOVED lines=12> */
.L_x_12620:
        /* <DEDUP_REMOVED lines=61> */
.L_x_12618:
        /* <DEDUP_REMOVED lines=21> */
.L_x_12622:
        /* <DEDUP_REMOVED lines=12> */
.L_x_12623:
[----:B------:R-:W-:Y:S01]  /*32b0*/  IMAD.WIDE.U32 R120, R141, -0x326172a9, RZ ;  /* 0xcd9e8d578d787825 */ /* 0x000fe200078e00ff */
[----:B------:R-:W-:Y:S02]  /*32c0*/  LOP3.LUT R126, R145, R119, R3, 0x96, !PT ;  /* 0x00000077917e7212 */ /* 0x000fe400078e9603 */
[----:B------:R-:W-:Y:S01]  /*32d0*/  IADD3 R125, PT, PT, R3, 0x76cf5d0a, RZ ;  /* 0x76cf5d0a037d7810 */ /* 0x000fe20007ffe0ff */
[----:B------:R-:W-:Y:S01]  /*32e0*/  VIADD R119, R2, 0x9e3779b9 ;  /* 0x9e3779b902777836 */ /* 0x000fe20000000000 */
[----:B------:R-:W-:Y:S01]  /*32f0*/  LOP3.LUT R122, R139, R121, R2, 0x96, !PT ;  /* 0x000000798b7a7212 */ /* 0x000fe200078e9602 */
[----:B------:R-:W-:Y:S02]  /*3300*/  VIADD R121, R3, 0xbb67ae85 ;  /* 0xbb67ae8503797836 */ /* 0x000fe40000000000 */
        /* <DEDUP_REMOVED lines=55> */
.L_x_12621:
        /* <DEDUP_REMOVED lines=22> */
.L_x_12625:
        /* <DEDUP_REMOVED lines=14> */
.L_x_12626:
        /* <DEDUP_REMOVED lines=8> */
[----:B------:R-:W-:-:S03]  /*3940*/  LOP3.LUT R119, R119, R120, R127, 0x96, !PT ;  /* 0x0000007877777212 */ /* 0x000fc600078e967f */
        /* <DEDUP_REMOVED lines=52> */
.L_x_12624:
[----:B------:R-:W-:Y:S01]  /*3c90*/  I2FP.F32.U32 R118, R118 ;  /* 0x0000007600767245 */ /* 0x000fe20000201000 */
[----:B------:R-:W-:-:S04]  /*3ca0*/  IMAD.U32 R115, R115, 0x10000, RZ ;  /* 0x0001000073737824 */ /* 0x000fc800078e00ff */
        /* <DEDUP_REMOVED lines=8> */
.L_x_12603:
        /* <DEDUP_REMOVED lines=15> */
.L_x_12629:
        /* <DEDUP_REMOVED lines=12> */
.L_x_12630:
        /* <DEDUP_REMOVED lines=60> */
.L_x_12628:
[----:B------:R-:W-:Y:S01]  /*42a0*/  I2FP.F32.U32 R108, R108 ;  /* 0x0000006c006c7245 */ /* 0x000fe20000201000 */
[----:B-----5:R-:W-:Y:S01]  /*42b0*/  IMAD.U32 R109, R112, 0x10000, RZ ;  /* 0x00010000706d7824 */ /* 0x020fe200078e00ff */
[----:B------:R-:W-:Y:S01]  /*42c0*/  ISETP.NE.AND P2, PT, R110, 0x1, PT ;  /* 0x000000016e00780c */ /* 0x000fe20003f45270 */
[----:B------:R-:W-:Y:S01]  /*42d0*/  UMOV UR4, UR6 ;  /* 0x0000000600047c82 */ /* 0x000fe20008000000 */
[----:B------:R-:W-:Y:S01]  /*42e0*/  UMOV UR5, UR7 ;  /* 0x0000000700057c82 */ /* 0x000fe20008000000 */
[----:B------:R-:W-:Y:S01]  /*42f0*/  FFMA.FTZ R108, R108, R151, 1.1641532182693481445e-10 ;  /* 0x2f0000006c6c7423 */ /* 0x000fe20000010097 */
[----:B------:R-:W-:Y:S01]  /*4300*/  FMUL.FTZ R109, R109, R0 ;  /* 0x000000006d6d7220 */ /* 0x000fe20000410000 */
[----:B------:R-:W-:Y:S01]  /*4310*/  PRMT R112, R112, 0x7632, R112 ;  /* 0x0000763270707816 */ /* 0x000fe20000000070 */
[----:B------:R-:W-:Y:S02]  /*4320*/  IMAD.MOV.U32 R118, RZ, RZ, 0x2 ;  /* 0x00000002ff767424 */ /* 0x000fe400078e00ff */
[----:B------:R-:W-:Y:S01]  /*4330*/  FSETP.GTU.FTZ.AND P1, PT, R108, UR4, PT ;  /* 0x000000046c007c0b */ /* 0x000fe2000bf3c000 */
[----:B------:R-:W-:Y:S01]  /*4340*/  FMUL.FTZ R109, R109, UR5 ;  /* 0x000000056d6d7c20 */ /* 0x000fe20008410000 */
[----:B------:R-:W-:-:S02]  /*4350*/  MOV R108, R144 ;  /* 0x00000090006c7202 */ /* 0x000fc40000000f00 */
        /* <DEDUP_REMOVED lines=12> */
.L_x_12632:
        /* <DEDUP_REMOVED lines=12> */
.L_x_12633:
        /* <DEDUP_REMOVED lines=48> */
[----:B------:R-:W-:-:S03]  /*47e0*/  IADD3 R119, PT, PT, R2, -0xe443238, RZ ;  /* 0xf1bbcdc802777810 */ /* 0x000fc60007ffe0ff */
        /* <DEDUP_REMOVED lines=12> */
.L_x_12631:
[----:B------:R-:W-:Y:S01]  /*48b0*/  I2FP.F32.U32 R108, R108 ;  /* 0x0000006c006c7245 */ /* 0x000fe20000201000 */
[----:B------:R-:W-:Y:S01]  /*48c0*/  IMAD.U32 R111, R112, 0x10000, RZ ;  /* 0x00010000706f7824 */ /* 0x000fe200078e00ff */
[----:B------:R-:W-:Y:S01]  /*48d0*/  ISETP.NE.AND P2, PT, R118, 0x1, PT ;  /* 0x000000017600780c */ /* 0x000fe20003f45270 */
[----:B------:R-:W-:Y:S02]  /*48e0*/  IMAD.MOV.U32 R119, RZ, RZ, 0x2 ;  /* 0x00000002ff777424 */ /* 0x000fe400078e00ff */
[----:B------:R-:W-:Y:S01]  /*48f0*/  FFMA.FTZ R108, R108, R151, 1.1641532182693481445e-10 ;  /* 0x2f0000006c6c7423 */ /* 0x000fe20000010097 */
[----:B------:R-:W-:-:S04]  /*4900*/  FMUL.FTZ R111, R111, R0 ;  /* 0x000000006f6f7220 */ /* 0x000fc80000410000 */
        /* <DEDUP_REMOVED lines=15> */
.L_x_12635:
        /* <DEDUP_REMOVED lines=12> */
.L_x_12636:
        /* <DEDUP_REMOVED lines=60> */
[----:B------:R-:W-:-:S07]  /*4e80*/  LOP3.LUT R143, R143, R118, R121, 0x96, !PT ;  /* 0x000000768f8f7212 */ /* 0x000fce00078e9679 */
.L_x_12634:
[----:B------:R-:W-:Y:S01]  /*4e90*/  ISETP.NE.AND P3, PT, R119, 0x1, PT ;  /* 0x000000017700780c */ /* 0x000fe20003f65270 */
[----:B------:R-:W-:Y:S01]  /*4ea0*/  IMAD.U32 R111, R113, 0x10000, RZ ;  /* 0x00010000716f7824 */ /* 0x000fe200078e00ff */
[----:B------:R-:W-:Y:S01]  /*4eb0*/  I2FP.F32.U32 R108, R108 ;  /* 0x0000006c006c7245 */ /* 0x000fe20000201000 */
[----:B------:R-:W-:Y:S01]  /*4ec0*/  IMAD.MOV.U32 R118, RZ, RZ, 0x2 ;  /* 0x00000002ff767424 */ /* 0x000fe200078e00ff */
[----:B------:R-:W-:Y:S01]  /*4ed0*/  MOV R112, R144 ;  /* 0x0000009000707202 */ /* 0x000fe20000000f00 */
[----:B------:R-:W-:Y:S02]  /*4ee0*/  FMUL.FTZ R111, R111, R0 ;  /* 0x000000006f6f7220 */ /* 0x000fe40000410000 */
[----:B------:R-:W-:Y:S02]  /*4ef0*/  FFMA.FTZ R108, R108, R151, 1.1641532182693481445e-10 ;  /* 0x2f0000006c6c7423 */ /* 0x000fe40000010097 */
[----:B------:R-:W-:-:S03]  /*4f00*/  FMUL.FTZ R111, R111, UR5 ;  /* 0x000000056f6f7c20 */ /* 0x000fc60008410000 */
[----:B------:R-:W-:Y:S02]  /*4f10*/  FSETP.GTU.FTZ.AND P2, PT, R108, UR4, PT ;  /* 0x000000046c007c0b */ /* 0x000fe4000bf5c000 */
        /* <DEDUP_REMOVED lines=12> */
.L_x_12638:
        /* <DEDUP_REMOVED lines=12> */
.L_x_12639:
        /* <DEDUP_REMOVED lines=58> */
[----:B------:R-:W-:Y:S02]  /*5440*/  IMAD.MOV.U32 R116, RZ, RZ, R118 ;  /* 0x000000ffff747224 */ /* 0x000fe400078e0076 */
[----:B------:R-:W-:Y:S01]  /*5450*/  HFMA2 R118, -RZ, RZ, 0, 0 ;  /* 0x00000000ff767431 */ /* 0x000fe200000001ff */
[----:B------:R-:W-:-:S07]  /*5460*/  LOP3.LUT R142, R113, R142, R121, 0x96, !PT ;  /* 0x0000008e718e7212 */ /* 0x000fce00078e9679 */
.L_x_12637:
        /* <DEDUP_REMOVED lines=20> */
.L_x_12641:
        /* <DEDUP_REMOVED lines=12> */
.L_x_12642:
        /* <DEDUP_REMOVED lines=61> */
.L_x_12640:
        /* <DEDUP_REMOVED lines=21> */
.L_x_12644:
        /* <DEDUP_REMOVED lines=12> */
.L_x_12645:
        /* <DEDUP_REMOVED lines=61> */
.L_x_12643:
        /* <DEDUP_REMOVED lines=20> */
.L_x_12647:
        /* <DEDUP_REMOVED lines=12> */
.L_x_12648:
        /* <DEDUP_REMOVED lines=61> */
.L_x_12646:
[----:B------:R-:W-:Y:S01]  /*65f0*/  I2FP.F32.U32 R108, R118 ;  /* 0x00000076006c7245 */ /* 0x000fe20000201000 */
[----:B------:R-:W-:Y:S01]  /*6600*/  IMAD.U32 R119, R115, 0x10000, RZ ;  /* 0x0001000073777824 */ /* 0x000fe200078e00ff */
[----:B------:R-:W-:Y:S01]  /*6610*/  ISETP.NE.AND P6, PT, R121, 0x1, PT ;  /* 0x000000017900780c */ /* 0x000fe20003fc5270 */
[----:B------:R-:W-:Y:S01]  /*6620*/  IMAD.MOV.U32 R130, RZ, RZ, 0x2 ;  /* 0x00000002ff827424 */ /* 0x000fe200078e00ff */
[----:B------:R-:W-:Y:S01]  /*6630*/  PRMT R115, R115, 0x7632, R115 ;  /* 0x0000763273737816 */ /* 0x000fe20000000073 */
[----:B------:R-:W-:Y:S01]  /*6640*/  FFMA.FTZ R108, R108, R151, 1.1641532182693481445e-10 ;  /* 0x2f0000006c6c7423 */ /* 0x000fe20000010097 */
[----:B------:R-:W-:Y:S01]  /*6650*/  FMUL.FTZ R119, R119, R0 ;  /* 0x0000000077777220 */ /* 0x000fe20000410000 */
[----:B------:R-:W-:-:S03]  /*6660*/  MOV R118, R144 ;  /* 0x0000009000767202 */ /* 0x000fc60000000f00 */
        /* <DEDUP_REMOVED lines=13> */
.L_x_12650:
        /* <DEDUP_REMOVED lines=14> */
.L_x_12651:
[----:B------:R-:W-:Y:S01]  /*6820*/  IMAD.WIDE.U32 R120, R141, -0x326172a9, RZ ;  /* 0xcd9e8d578d787825 */ /* 0x000fe200078e00ff */
[----:B------:R-:W-:-:S03]  /*6830*/  LOP3.LUT R126, R145, R119, R3, 0x96, !PT ;  /* 0x00000077917e7212 */ /* 0x000fc600078e9603 */
[----:B------:R-:W-:Y:S01]  /*6840*/  HFMA2 R130, -RZ, RZ, 0, 0 ;  /* 0x00000000ff827431 */ /* 0x000fe200000001ff */
        /* <DEDUP_REMOVED lines=56> */
[----:B------:R-:W-:Y:S01]  /*6bd0*/  IMAD.MOV.U32 R116, RZ, RZ, R120 ;  /* 0x000000ffff747224 */ /* 0x000fe200078e0078 */
[----:B------:R-:W-:-:S07]  /*6be0*/  LOP3.LUT R142, R119, R142, R123, 0x96, !PT ;  /* 0x0000008e778e7212 */ /* 0x000fce00078e967b */
.L_x_12649:
[----:B------:R-:W-:Y:S01]  /*6bf0*/  I2FP.F32.U32 R108, R118 ;  /* 0x00000076006c7245 */ /* 0x000fe20000201000 */
[----:B------:R-:W-:-:S04]  /*6c00*/  IMAD.U32 R119, R115, 0x10000, RZ ;  /* 0x0001000073777824 */ /* 0x000fc800078e00ff */
[----:B------:R-:W-:Y:S01]  /*6c10*/  FFMA.FTZ R115, R108, R151, 1.1641532182693481445e-10 ;  /* 0x2f0000006c737423 */ /* 0x000fe20000010097 */
[----:B------:R-:W-:Y:S01]  /*6c20*/  FMUL.FTZ R119, R119, R0 ;  /* 0x0000000077777220 */ /* 0x000fe20000410000 */
[----:B------:R-:W-:Y:S01]  /*6c30*/  FMUL.FTZ R108, R109, R40 ;  /* 0x000000286d6c7220 */ /* 0x000fe20000410000 */
[----:B------:R-:W-:Y:S01]  /*6c40*/  FMUL.FTZ R109, R110, R41 ;  /* 0x000000296e6d7220 */ /* 0x000fe20000410000 */
[----:B------:R-:W-:Y:S01]  /*6c50*/  FMUL.FTZ R110, R111, R42 ;  /* 0x0000002a6f6e7220 */ /* 0x000fe20000410000 */
[----:B------:R-:W-:Y:S01]  /*6c60*/  FMUL.FTZ R119, R119, UR5 ;  /* 0x0000000577777c20 */ /* 0x000fe20008410000 */
[----:B------:R-:W-:Y:S01]  /*6c70*/  FSETP.GTU.FTZ.AND P6, PT, R115, UR4, PT ;  /* 0x0000000473007c0b */ /* 0x000fe2000bfdc000 */
[----:B------:R-:W-:Y:S01]  /*6c80*/  FMUL.FTZ R111, R112, R43 ;  /* 0x0000002b706f7220 */ /* 0x000fe20000410000 */
[----:B------:R-:W-:Y:S01]  /*6c90*/  FMUL.FTZ R112, R113, R36 ;  /* 0x0000002471707220 */ /* 0x000fe20000410000 */
[----:B------:R-:W-:Y:S01]  /*6ca0*/  FMUL.FTZ R113, R114, R37 ;  /* 0x0000002572717220 */ /* 0x000fe20000410000 */
[----:B------:R-:W-:Y:S01]  /*6cb0*/  FSEL R118, R119, RZ, !P6 ;  /* 0x000000ff77767208 */ /* 0x000fe20007000000 */
[----:B------:R-:W-:Y:S01]  /*6cc0*/  FMUL.FTZ R114, R125, R38 ;  /* 0x000000267d727220 */ /* 0x000fe20000410000 */
[----:B------:R-:W-:-:S03]  /*6cd0*/  PLOP3.LUT P6, PT, P6, PT, PT, 0x8, 0x80 ;  /* 0x000000000080781c */ /* 0x000fc600037ce170 */
[----:B------:R-:W-:-:S10]  /*6ce0*/  FMUL.FTZ R115, R118, R39 ;  /* 0x0000002776737220 */ /* 0x000fd40000410000 */
.L_x_12627:
        /* <DEDUP_REMOVED lines=21> */
[----:B-1----:R-:W-:Y:S01]  /*6e40*/  IMAD.WIDE.U32 R124, R153, 0x8, R136 ;  /* 0x00000008997c7825 */ /* 0x002fe200078e0088 */
[----:B------:R0:W-:Y:S04]  /*6e50*/  STG.E.128 desc[UR8][R118.64+0x10], R112 ;  /* 0x0000107076007986 */ /* 0x0001e8000c101d08 */
[----:B------:R0:W-:Y:S01]  /*6e60*/  STG.E.64 desc[UR8][R124.64], R128 ;  /* 0x000000807c007986 */ /* 0x0001e2000c101b08 */
[----:B--2---:R-:W-:-:S03]  /*6e70*/  @P0 IMAD.WIDE.U32 R126, R155, 0x20, R126 ;  /* 0x000000209b7e0825 */ /* 0x004fc600078e007e */
[----:B------:R-:W5:Y:S04]  /*6e80*/  LDG.E.128 R120, desc[UR8][R120.64] ;  /* 0x0000000878787981 */ /* 0x000f68000c1e1d00 */
[----:B------:R0:W5:Y:S04]  /*6e90*/  @P0 LDG.E.128 R8, desc[UR8][R126.64] ;  /* 0x000000087e080981 */ /* 0x000168000c1e1d00 */
[----:B------:R0:W5:Y:S01]  /*6ea0*/  @P0 LDG.E.128 R4, desc[UR8][R126.64+0x10] ;  /* 0x000010087e040981 */ /* 0x000162000c1e1d00 */
[----:B------:R-:W-:Y:S05]  /*6eb0*/  @!P0 BRA `(.L_x_12652) ;  /* 0x0000002c00ec8947 */ /* 0x000fea0003800000 */
        /* <DEDUP_REMOVED lines=15> */
.L_x_12654:
        /* <DEDUP_REMOVED lines=12> */
.L_x_12655:
        /* <DEDUP_REMOVED lines=60> */
.L_x_12653:
[----:B------:R-:W-:Y:S01]  /*7430*/  I2FP.F32.U32 R116, R117 ;  /* 0x0000007500747245 */ /* 0x000fe20000201000 */
[C---:B-----5:R-:W-:Y:S01]  /*7440*/  IMAD.U32 R117, R120.reuse, 0x10000, RZ ;  /* 0x0001000078757824 */ /* 0x060fe200078e00ff */
        /* <DEDUP_REMOVED lines=21> */
.L_x_12657:
        /* <DEDUP_REMOVED lines=12> */
.L_x_12658:
        /* <DEDUP_REMOVED lines=61> */
.L_x_12656:
        /* <DEDUP_REMOVED lines=22> */
.L_x_12660:
        /* <DEDUP_REMOVED lines=12> */
.L_x_12661:
        /* <DEDUP_REMOVED lines=57> */
[----:B------:R-:W-:-:S04]  /*7fe0*/  MOV R144, R128 ;  /* 0x0000008000907202 */ /* 0x000fc80000000f00 */
[----:B------:R-:W-:Y:S01]  /*7ff0*/  LOP3.LUT R142, R119, R142, R129, 0x96, !PT ;  /* 0x0000008e778e7212 */ /* 0x000fe200078e9681 */
[----:B------:R-:W-:Y:S02]  /*8000*/  IMAD.MOV.U32 R119, RZ, RZ, R124 ;  /* 0x000000ffff777224 */ /* 0x000fe400078e007c */
[----:B------:R-:W-:-:S07]  /*8010*/  IMAD.MOV.U32 R124, RZ, RZ, R126 ;  /* 0x000000ffff7c7224 */ /* 0x000fce00078e007e */
.L_x_12659:
        /* <DEDUP_REMOVED lines=22> */
.L_x_12663:
        /* <DEDUP_REMOVED lines=12> */
.L_x_12664:
        /* <DEDUP_REMOVED lines=61> */
.L_x_12662:
        /* <DEDUP_REMOVED lines=21> */
.L_x_12666:
        /* <DEDUP_REMOVED lines=12> */
.L_x_12667:
        /* <DEDUP_REMOVED lines=61> */
.L_x_12665:
[----:B------:R-:W-:Y:S01]  /*8bf0*/  I2FP.F32.U32 R120, R121 ;  /* 0x0000007900787245 */ /* 0x000fe20000201000 */
[C---:B------:R-:W-:Y:S01]  /*8c00*/  IMAD.U32 R121, R122.reuse, 0x10000, RZ ;  /* 0x000100007a797824 */ /* 0x040fe200078e00ff */
        /* <DEDUP_REMOVED lines=20> */
.L_x_12669:
        /* <DEDUP_REMOVED lines=12> */
.L_x_12670:
        /* <DEDUP_REMOVED lines=61> */
.L_x_12668:
        /* <DEDUP_REMOVED lines=21> */
.L_x_12672:
        /* <DEDUP_REMOVED lines=12> */
.L_x_12673:
        /* <DEDUP_REMOVED lines=54> */
[----:B------:R-:W-:Y:S02]  /*9750*/  HFMA2 R129, -RZ, RZ, 0, 0 ;  /* 0x00000000ff817431 */ /* 0x000fe400000001ff */
[----:B------:R-:W-:Y:S01]  /*9760*/  IMAD.WIDE.U32 R130, R131, -0x2daee0ad, RZ ;  /* 0xd2511f5383827825 */ /* 0x000fe200078e00ff */
[----:B------:R-:W-:-:S03]  /*9770*/  LOP3.LUT R142, R127, R128, R149, 0x96, !PT ;  /* 0x000000807f8e7212 */ /* 0x000fc600078e9695 */
[----:B------:R-:W-:Y:S01]  /*9780*/  IMAD.MOV.U32 R144, RZ, RZ, R148 ;  /* 0x000000ffff907224 */ /* 0x000fe200078e0094 */
[----:B------:R-:W-:Y:S02]  /*9790*/  LOP3.LUT R143, R143, R126, R131, 0x96, !PT ;  /* 0x0000007e8f8f7212 */ /* 0x000fe400078e9683 */
[----:B------:R-:W-:Y:S01]  /*97a0*/  MOV R126, R124 ;  /* 0x0000007c007e7202 */ /* 0x000fe20000000f00 */
[----:B------:R-:W-:-:S07]  /*97b0*/  IMAD.MOV.U32 R124, RZ, RZ, R130 ;  /* 0x000000ffff7c7224 */ /* 0x000fce00078e0082 */
.L_x_12671:
        /* <DEDUP_REMOVED lines=22> */
.L_x_12675:
        /* <DEDUP_REMOVED lines=14> */
.L_x_12676:
        /* <DEDUP_REMOVED lines=61> */
.L_x_12674:
        /* <DEDUP_REMOVED lines=10> */
.L_x_12652:
[----:B------:R-:W-:Y:S01]  /*9e70*/  ISETP.NE.AND P1, PT, R130, 0x1, PT ;  /* 0x000000018200780c */ /* 0x000fe20003f25270 */
[----:B------:R-:W-:Y:S01]  /*9e80*/  IMAD.MOV.U32 R117, RZ, RZ, R144 ;  /* 0x000000ffff757224 */ /* 0x000fe200078e0090 */
[----:B0-----:R-:W-:Y:S02]  /*9e90*/  MOV R118, 0x2 ;  /* 0x0000000200767802 */ /* 0x001fe40000000f00 */
        /* <DEDUP_REMOVED lines=12> */
.L_x_12679:
        /* <DEDUP_REMOVED lines=12> */
.L_x_12680:
        /* <DEDUP_REMOVED lines=58> */
[----:B------:R-:W-:Y:S01]  /*a3c0*/  LOP3.LUT R143, R143, R118, R125, 0x96, !PT ;  /* 0x000000768f8f7212 */ /* 0x000fe200078e967d */
[----:B------:R-:W-:-:S07]  /*a3d0*/  HFMA2 R118, -RZ, RZ, 0, 0 ;  /* 0x00000000ff767431 */ /* 0x000fce00000001ff */
.L_x_12678:
[----:B------:R-:W-:Y:S01]  /*a3e0*/  I2FP.F32.U32 R116, R117 ;  /* 0x0000007500747245 */ /* 0x000fe20000201000 */
[----:B-----5:R-:W-:Y:S01]  /*a3f0*/  IMAD.U32 R117, R120, 0x10000, RZ ;  /* 0x0001000078757824 */ /* 0x020fe200078e00ff */
[----:B------:R-:W-:Y:S02]  /*a400*/  ISETP.NE.AND P2, PT, R118, 0x1, PT ;  /* 0x000000017600780c */ /* 0x000fe40003f45270 */
[----:B------:R-:W-:Y:S01]  /*a410*/  PRMT R120, R120, 0x7632, R120 ;  /* 0x0000763278787816 */ /* 0x000fe20000000078 */
[----:B------:R-:W-:Y:S01]  /*a420*/  FFMA.FTZ R116, R116, R151, 1.1641532182693481445e-10 ;  /* 0x2f00000074747423 */ /* 0x000fe20000010097 */
[----:B------:R-:W-:Y:S01]  /*a430*/  FMUL.FTZ R117, R117, R0 ;  /* 0x0000000075757220 */ /* 0x000fe20000410000 */
[----:B------:R-:W-:-:S03]  /*a440*/  MOV R126, 0x2 ;  /* 0x00000002007e7802 */ /* 0x000fc60000000f00 */
[----:B------:R-:W-:Y:S01]  /*a450*/  FSETP.GTU.FTZ.AND P1, PT, R116, UR4, PT ;  /* 0x0000000474007c0b */ /* 0x000fe2000bf3c000 */
[----:B------:R-:W-:Y:S01]  /*a460*/  FMUL.FTZ R117, R117, UR5 ;  /* 0x0000000575757c20 */ /* 0x000fe20008410000 */
[----:B------:R-:W-:Y:S02]  /*a470*/  IMAD.MOV.U32 R116, RZ, RZ, R144 ;  /* 0x000000ffff747224 */ /* 0x000fe400078e0090 */
[----:B------:R-:W-:Y:S02]  /*a480*/  PLOP3.LUT P3, PT, P1, PT, PT, 0x8, 0x80 ;  /* 0x000000000080781c */ /* 0x000fe40000f6e170 */
[----:B------:R-:W-:Y:S02]  /*a490*/  FSEL R117, R117, RZ, !P1 ;  /* 0x000000ff75757208 */ /* 0x000fe40004800000 */
        /* <DEDUP_REMOVED lines=10> */
.L_x_12682:
        /* <DEDUP_REMOVED lines=12> */
.L_x_12683:
        /* <DEDUP_REMOVED lines=58> */
[----:B------:R-:W-:Y:S02]  /*a9a0*/  HFMA2 R126, -RZ, RZ, 0, 0 ;  /* 0x00000000ff7e7431 */ /* 0x000fe400000001ff */
[----:B------:R-:W-:Y:S01]  /*a9b0*/  IMAD.MOV.U32 R144, RZ, RZ, R128 ;  /* 0x000000ffff907224 */ /* 0x000fe200078e0080 */
[----:B------:R-:W-:-:S07]  /*a9c0*/  LOP3.LUT R142, R119, R142, R129, 0x96, !PT ;  /* 0x0000008e778e7212 */ /* 0x000fce00078e9681 */
.L_x_12681:
[----:B------:R-:W-:Y:S01]  /*a9d0*/  I2FP.F32.U32 R116, R116 ;  /* 0x0000007400747245 */ /* 0x000fe20000201000 */
[----:B------:R-:W-:Y:S01]  /*a9e0*/  IMAD.U32 R119, R120, 0x10000, RZ ;  /* 0x0001000078777824 */ /* 0x000fe200078e00ff */
[----:B------:R-:W-:Y:S02]  /*a9f0*/  ISETP.NE.AND P2, PT, R126, 0x1, PT ;  /* 0x000000017e00780c */ /* 0x000fe40003f45270 */
[----:B------:R-:W-:Y:S01]  /*aa00*/  MOV R127, 0x2 ;  /* 0x00000002007f7802 */ /* 0x000fe20000000f00 */
[----:B------:R-:W-:Y:S01]  /*aa10*/  FFMA.FTZ R116, R116, R151, 1.1641532182693481445e-10 ;  /* 0x2f00000074747423 */ /* 0x000fe20000010097 */
[----:B------:R-:W-:-:S04]  /*aa20*/  FMUL.FTZ R119, R119, R0 ;  /* 0x0000000077777220 */ /* 0x000fc80000410000 */
        /* <DEDUP_REMOVED lines=15> */
.L_x_12685:
        /* <DEDUP_REMOVED lines=12> */
.L_x_12686:
        /* <DEDUP_REMOVED lines=46> */
[C---:B------:R-:W-:Y:S01]  /*aec0*/  VIADD R131, R3.reuse, 0xdb3d7428 ;  /* 0xdb3d742803837836 */ /* 0x040fe20000000000 */
[----:B------:R-:W-:Y:S01]  /*aed0*/  IADD3 R143, PT, PT, R3, -0x695add53, RZ ;  /* 0x96a522ad038f7810 */ /* 0x000fe20007ffe0ff */
        /* <DEDUP_REMOVED lines=9> */
[----:B------:R-:W-:Y:S02]  /*af70*/  HFMA2 R127, -RZ, RZ, 0, 0 ;  /* 0x00000000ff7f7431 */ /* 0x000fe400000001ff */
[----:B------:R-:W-:Y:S01]  /*af80*/  IMAD.MOV.U32 R144, RZ, RZ, R148 ;  /* 0x000000ffff907224 */ /* 0x000fe200078e0094 */
[----:B------:R-:W-:Y:S01]  /*af90*/  LOP3.LUT R143, R143, R126, R131, 0x96, !PT ;  /* 0x0000007e8f8f7212 */ /* 0x000fe200078e9683 */
[----:B------:R-:W-:-:S07]  /*afa0*/  IMAD.MOV.U32 R124, RZ, RZ, R130 ;  /* 0x000000ffff7c7224 */ /* 0x000fce00078e0082 */
.L_x_12684:
[----:B------:R-:W-:Y:S01]  /*afb0*/  ISETP.NE.AND P3, PT, R127, 0x1, PT ;  /* 0x000000017f00780c */ /* 0x000fe20003f65270 */
[----:B------:R-:W-:Y:S01]  /*afc0*/  IMAD.U32 R119, R121, 0x10000, RZ ;  /* 0x0001000079777824 */ /* 0x000fe200078e00ff */
[----:B------:R-:W-:Y:S01]  /*afd0*/  I2FP.F32.U32 R116, R116 ;  /* 0x0000007400747245 */ /* 0x000fe20000201000 */
[----:B------:R-:W-:Y:S01]  /*afe0*/  IMAD.MOV.U32 R120, RZ, RZ, R144 ;  /* 0x000000ffff787224 */ /* 0x000fe200078e0090 */
[----:B------:R-:W-:Y:S01]  /*aff0*/  MOV R126, 0x2 ;  /* 0x00000002007e7802 */ /* 0x000fe20000000f00 */
        /* <DEDUP_REMOVED lines=16> */
.L_x_12688:
        /* <DEDUP_REMOVED lines=12> */
.L_x_12689:
        /* <DEDUP_REMOVED lines=61> */
.L_x_12687:
        /* <DEDUP_REMOVED lines=20> */
.L_x_12691:
        /* <DEDUP_REMOVED lines=12> */
.L_x_12692:
        /* <DEDUP_REMOVED lines=61> */
.L_x_12690:
[----:B------:R-:W-:Y:S01]  /*bb60*/  I2FP.F32.U32 R116, R116 ;  /* 0x0000007400747245 */ /* 0x000fe20000201000 */
[C---:B------:R-:W-:Y:S01]  /*bb70*/  IMAD.U32 R121, R122.reuse, 0x10000, RZ ;  /* 0x000100007a797824 */ /* 0x040fe200078e00ff */
[----:B------:R-:W-:Y:S02]  /*bb80*/  ISETP.NE.AND P4, PT, R127, 0x1, PT ;  /* 0x000000017f00780c */ /* 0x000fe40003f85270 */
        /* <DEDUP_REMOVED lines=18> */
.L_x_12694:
        /* <DEDUP_REMOVED lines=12> */
.L_x_12695:
        /* <DEDUP_REMOVED lines=61> */
.L_x_12693:
        /* <DEDUP_REMOVED lines=20> */
.L_x_12697:
        /* <DEDUP_REMOVED lines=12> */
.L_x_12698:
        /* <DEDUP_REMOVED lines=61> */
.L_x_12696:
        /* <DEDUP_REMOVED lines=21> */
.L_x_12700:
        /* <DEDUP_REMOVED lines=14> */
.L_x_12701:
        /* <DEDUP_REMOVED lines=61> */
.L_x_12699:
        /* <DEDUP_REMOVED lines=16> */
.L_x_12677:
        /* <DEDUP_REMOVED lines=12> */
[----:B------:R-:W-:Y:S01]  /*ced0*/  LOP3.LUT R149, R149, R135, R148, 0xfe, !PT ;  /* 0x0000008795957212 */ /* 0x000fe200078efe94 */
[----:B------:R-:W-:Y:S01]  /*cee0*/  IMAD.WIDE.U32 R134, R155, 0x8, R136 ;  /* 0x000000089b867825 */ /* 0x000fe200078e0088 */
[----:B------:R-:W-:Y:S02]  /*cef0*/  IADD3 R157, PT, PT, R153, 0x200, RZ ;  /* 0x00000200999d7810 */ /* 0x000fe40007ffe0ff */
[----:B------:R-:W-:Y:S02]  /*cf00*/  LOP3.LUT R125, R125, R131, R130, 0xfe, !PT ;  /* 0x000000837d7d7212 */ /* 0x000fe400078efe82 */
[----:B------:R-:W-:Y:S02]  /*cf10*/  SEL R148, RZ, 0x1, !P3 ;  /* 0x00000001ff947807 */ /* 0x000fe40005800000 */
[----:B------:R-:W-:-:S02]  /*cf20*/  SEL R130, RZ, 0x1, !P6 ;  /* 0x00000001ff827807 */ /* 0x000fc40007000000 */
[----:B------:R-:W-:Y:S02]  /*cf30*/  LOP3.LUT R149, R149, R148, RZ, 0xfc, !PT ;  /* 0x0000009495957212 */ /* 0x000fe400078efcff */
[----:B------:R-:W-:Y:S01]  /*cf40*/  LOP3.LUT R148, R125, R130, RZ, 0xfc, !PT ;  /* 0x000000827d947212 */ /* 0x000fe200078efcff */
[----:B0-----:R-:W-:-:S04]  /*cf50*/  @P0 IMAD.WIDE.U32 R126, R157, 0x20, R128 ;  /* 0x000000209d7e0825 */ /* 0x001fc800078e0080 */
[----:B------:R-:W-:Y:S01]  /*cf60*/  IMAD.WIDE.U32 R128, R157, 0x10, R132 ;  /* 0x000000109d807825 */ /* 0x000fe200078e0084 */
        /* <DEDUP_REMOVED lines=20> */
.L_x_12704:
        /* <DEDUP_REMOVED lines=12> */
.L_x_12705:
        /* <DEDUP_REMOVED lines=43> */
[C---:B------:R-:W-:Y:S02]  /*d420*/  IADD3 R125, PT, PT, R3.reuse, 0x1fd5c5a3, RZ ;  /* 0x1fd5c5a3037d7810 */ /* 0x040fe40007ffe0ff */
[----:B------:R-:W-:Y:S02]  /*d430*/  IADD3 R143, PT, PT, R3, -0x695add53, RZ ;  /* 0x96a522ad038f7810 */ /* 0x000fe40007ffe0ff */
        /* <DEDUP_REMOVED lines=11> */
[----:B------:R-:W-:Y:S01]  /*d4f0*/  IMAD.WIDE.U32 R134, R125, -0x2daee0ad, RZ ;  /* 0xd2511f537d867825 */ /* 0x000fe200078e00ff */
[----:B------:R-:W-:-:S04]  /*d500*/  MOV R125, R124 ;  /* 0x0000007c007d7202 */ /* 0x000fc80000000f00 */
[----:B------:R-:W-:Y:S01]  /*d510*/  LOP3.LUT R143, R143, R126, R135, 0x96, !PT ;  /* 0x0000007e8f8f7212 */ /* 0x000fe200078e9687 */
[----:B------:R-:W-:-:S07]  /*d520*/  IMAD.MOV.U32 R126, RZ, RZ, RZ ;  /* 0x000000ffff7e7224 */ /* 0x000fce00078e00ff */
.L_x_12703:
[----:B------:R-:W-:Y:S01]  /*d530*/  I2FP.F32.U32 R124, R125 ;  /* 0x0000007d007c7245 */ /* 0x000fe20000201000 */
[----:B------:R-:W-:Y:S01]  /*d540*/  IMAD.MOV.U32 R127, RZ, RZ, 0x2 ;  /* 0x00000002ff7f7424 */ /* 0x000fe200078e00ff */
[----:B-----5:R-:W-:Y:S02]  /*d550*/  SHF.L.U32 R125, R128, 0x10, RZ ;  /* 0x00000010807d7819 */ /* 0x020fe400000006ff */
        /* <DEDUP_REMOVED lines=20> */
.L_x_12707:
        /* <DEDUP_REMOVED lines=12> */
.L_x_12708:
        /* <DEDUP_REMOVED lines=61> */
.L_x_12706:
        /* <DEDUP_REMOVED lines=22> */
.L_x_12710:
        /* <DEDUP_REMOVED lines=12> */
.L_x_12711:
        /* <DEDUP_REMOVED lines=58> */
[----:B------:R-:W-:Y:S01]  /*e0f0*/  LOP3.LUT R143, R143, R126, R149, 0x96, !PT ;  /* 0x0000007e8f8f7212 */ /* 0x000fe200078e9695 */
[----:B------:R-:W-:Y:S01]  /*e100*/  IMAD.MOV.U32 R126, RZ, RZ, R134 ;  /* 0x000000ffff7e7224 */ /* 0x000fe200078e0086 */
[----:B------:R-:W-:-:S07]  /*e110*/  MOV R134, R148 ;  /* 0x0000009400867202 */ /* 0x000fce0000000f00 */
.L_x_12709:
[----:B------:R-:W-:Y:S02]  /*e120*/  I2FP.F32.U32 R126, R126 ;  /* 0x0000007e007e7245 */ /* 0x000fe40000201000 */
[C---:B------:R-:W-:Y:S02]  /*e130*/  SHF.L.U32 R127, R129.reuse, 0x10, RZ ;  /* 0x00000010817f7819 */ /* 0x040fe400000006ff */
[----:B------:R-:W-:Y:S01]  /*e140*/  ISETP.NE.AND P2, PT, R128, 0x1, PT ;  /* 0x000000018000780c */ /* 0x000fe20003f45270 */
[----:B------:R-:W-:Y:S01]  /*e150*/  FFMA.FTZ R126, R126, R151, 1.1641532182693481445e-10 ;  /* 0x2f0000007e7e7423 */ /* 0x000fe20000010097 */
[----:B------:R-:W-:Y:S01]  /*e160*/  PRMT R154, R129, 0x7632, R154 ;  /* 0x00007632819a7816 */ /* 0x000fe2000000009a */
[----:B------:R-:W-:Y:S01]  /*e170*/  FMUL.FTZ R127, R127, R0 ;  /* 0x000000007f7f7220 */ /* 0x000fe20000410000 */
[----:B------:R-:W-:Y:S02]  /*e180*/  IMAD.MOV.U32 R129, RZ, RZ, 0x2 ;  /* 0x00000002ff817424 */ /* 0x000fe400078e00ff */
        /* <DEDUP_REMOVED lines=15> */
.L_x_12713:
        /* <DEDUP_REMOVED lines=12> */
.L_x_12714:
        /* <DEDUP_REMOVED lines=61> */
.L_x_12712:
        /* <DEDUP_REMOVED lines=21> */
.L_x_12716:
        /* <DEDUP_REMOVED lines=12> */
.L_x_12717:
        /* <DEDUP_REMOVED lines=59> */
[----:B------:R-:W-:Y:S01]  /*ecd0*/  MOV R134, R148 ;  /* 0x0000009400867202 */ /* 0x000fe20000000f00 */
[----:B------:R-:W-:-:S07]  /*ece0*/  IMAD.MOV.U32 R148, RZ, RZ, RZ ;  /* 0x000000ffff947224 */ /* 0x000fce00078e00ff */
.L_x_12715:
        /* <DEDUP_REMOVED lines=22> */
.L_x_12719:
        /* <DEDUP_REMOVED lines=12> */
.L_x_12720:
        /* <DEDUP_REMOVED lines=61> */
.L_x_12718:
[----:B------:R-:W-:Y:S02]  /*f2e0*/  I2FP.F32.U32 R148, R129 ;  /* 0x0000008100947245 */ /* 0x000fe40000201000 */
[----:B------:R-:W-:Y:S02]  /*f2f0*/  SHF.L.U32 R129, R130, 0x10, RZ ;  /* 0x0000001082817819 */ /* 0x000fe400000006ff */
[----:B------:R-:W-:Y:S01]  /*f300*/  ISETP.NE.AND P5, PT, R149, 0x1, PT ;  /* 0x000000019500780c */ /* 0x000fe20003fa5270 */
[----:B------:R-:W-:Y:S02]  /*f310*/  FFMA.FTZ R148, R148, R151, 1.1641532182693481445e-10 ;  /* 0x2f00000094947423 */ /* 0x000fe40000010097 */
[----:B------:R-:W-:-:S03]  /*f320*/  FMUL.FTZ R129, R129, R0 ;  /* 0x0000000081817220 */ /* 0x000fc60000410000 */
[----:B------:R-:W-:Y:S01]  /*f330*/  FSETP.GTU.FTZ.AND P4, PT, R148, UR4, PT ;  /* 0x0000000494007c0b */ /* 0x000fe2000bf9c000 */
[----:B------:R-:W-:Y:S01]  /*f340*/  FMUL.FTZ R129, R129, UR5 ;  /* 0x0000000581817c20 */ /* 0x000fe20008410000 */
[----:B------:R-:W-:-:S04]  /*f350*/  IMAD.MOV.U32 R148, RZ, RZ, 0x2 ;  /* 0x00000002ff947424 */ /* 0x000fc800078e00ff */
        /* <DEDUP_REMOVED lines=13> */
.L_x_12722:
        /* <DEDUP_REMOVED lines=12> */
.L_x_12723:
        /* <DEDUP_REMOVED lines=59> */
[----:B------:R-:W-:-:S03]  /*f8a0*/  IMAD.MOV.U32 R148, RZ, RZ, RZ ;  /* 0x000000ffff947224 */ /* 0x000fc600078e00ff */
[----:B------:R-:W-:-:S07]  /*f8b0*/  LOP3.LUT R143, R143, R162, R149, 0x96, !PT ;  /* 0x000000a28f8f7212 */ /* 0x000fce00078e9695 */
.L_x_12721:
[----:B------:R-:W-:Y:S01]  /*f8c0*/  I2FP.F32.U32 R130, R130 ;  /* 0x0000008200827245 */ /* 0x000fe20000201000 */
[----:B------:R-:W-:Y:S01]  /*f8d0*/  IMAD.MOV.U32 R168, RZ, RZ, 0x2 ;  /* 0x00000002ffa87424 */ /* 0x000fe200078e00ff */
[C---:B------:R-:W-:Y:S02]  /*f8e0*/  SHF.L.U32 R149, R131.reuse, 0x10, RZ ;  /* 0x0000001083957819 */ /* 0x040fe400000006ff */
        /* <DEDUP_REMOVED lines=19> */
.L_x_12725:
        /* <DEDUP_REMOVED lines=14> */
.L_x_12726:
        /* <DEDUP_REMOVED lines=61> */
.L_x_12724:
[----:B------:R-:W-:Y:S02]  /*fed0*/  I2FP.F32.U32 R148, R149 ;  /* 0x0000009500947245 */ /* 0x000fe40000201000 */
[----:B------:R-:W-:-:S03]  /*fee0*/  SHF.L.U32 R131, R131, 0x10, RZ ;  /* 0x0000001083837819 */ /* 0x000fc600000006ff */
[----:B------:R-:W-:Y:S02]  /*fef0*/  FFMA.FTZ R148, R148, R151, 1.1641532182693481445e-10 ;  /* 0x2f00000094947423 */ /* 0x000fe40000010097 */
[----:B------:R-:W-:-:S03]  /*ff00*/  FMUL.FTZ R131, R131, R0 ;  /* 0x0000000083837220 */ /* 0x000fc60000410000 */
[----:B------:R-:W-:Y:S01]  /*ff10*/  FSETP.GTU.FTZ.AND P6, PT, R148, UR4, PT ;  /* 0x0000000494007c0b */ /* 0x000fe2000bfdc000 */
[----:B------:R-:W-:-:S05]  /*ff20*/  FMUL.FTZ R131, R131, UR5 ;  /* 0x0000000583837c20 */ /* 0x000fca0008410000 */
[----:B------:R-:W-:Y:S02]  /*ff30*/  FSEL R148, R131, RZ, !P6 ;  /* 0x000000ff83947208 */ /* 0x000fe40007000000 */
[----:B------:R-:W-:-:S03]  /*ff40*/  PLOP3.LUT P6, PT, P6, PT, PT, 0x8, 0x80 ;  /* 0x000000000080781c */ /* 0x000fc600037ce170 */
[----:B------:R-:W-:Y:S01]  /*ff50*/  FFMA.FTZ R131, R148, R23, R7 ;  /* 0x0000001794837223 */ /* 0x000fe20000010007 */
[----:B------:R-:W-:Y:S09]  /*ff60*/  BRA `(.L_x_12727) ;  /* 0x0000002c00e87947 */ /* 0x000ff20003800000 */
.L_x_12702:
        /* <DEDUP_REMOVED lines=15> */
.L_x_12729:
        /* <DEDUP_REMOVED lines=12> */
.L_x_12730:
        /* <DEDUP_REMOVED lines=60> */
.L_x_12728:
[----:B------:R-:W-:Y:S01]  /*104e0*/  I2FP.F32.U32 R124, R125 ;  /* 0x0000007d007c7245 */ /* 0x000fe20000201000 */
[----:B------:R-:W-:Y:S01]  /*104f0*/  IMAD.MOV.U32 R148, RZ, RZ, 0x2 ;  /* 0x00000002ff947424 */ /* 0x000fe200078e00ff */
[----:B------:R-:W-:Y:S02]  /*10500*/  ISETP.NE.AND P2, PT, R126, 0x1, PT ;  /* 0x000000017e00780c */ /* 0x000fe40003f45270 */
[----:B-----5:R-:W-:Y:S01]  /*10510*/  SHF.L.U32 R125, R128, 0x10, RZ ;  /* 0x00000010807d7819 */ /* 0x020fe200000006ff */
[----:B------:R-:W-:Y:S01]  /*10520*/  FFMA.FTZ R124, R124, R151, 1.1641532182693481445e-10 ;  /* 0x2f0000007c7c7423 */ /* 0x000fe20000010097 */
[----:B------:R-:W-:-:S03]  /*10530*/  PRMT R128, R128, 0x7632, R128 ;  /* 0x0000763280807816 */ /* 0x000fc60000000080 */
[----:B------:R-:W-:Y:S01]  /*10540*/  FMUL.FTZ R125, R125, R0 ;  /* 0x000000007d7d7220 */ /* 0x000fe20000410000 */
[----:B------:R-:W-:Y:S02]  /*10550*/  FSETP.GTU.FTZ.AND P1, PT, R124, UR4, PT ;  /* 0x000000047c007c0b */ /* 0x000fe4000bf3c000 */
[----:B------:R-:W-:Y:S01]  /*10560*/  MOV R124, R144 ;  /* 0x00000090007c7202 */ /* 0x000fe20000000f00 */
        /* <DEDUP_REMOVED lines=13> */
.L_x_12732:
        /* <DEDUP_REMOVED lines=12> */
.L_x_12733:
        /* <DEDUP_REMOVED lines=57> */
[----:B------:R-:W-:Y:S02]  /*10a90*/  LOP3.LUT R142, R127, R142, R161, 0x96, !PT ;  /* 0x0000008e7f8e7212 */ /* 0x000fe400078e96a1 */
[----:B------:R-:W-:Y:S01]  /*10aa0*/  MOV R134, R148 ;  /* 0x0000009400867202 */ /* 0x000fe20000000f00 */
[----:B------:R-:W-:Y:S01]  /*10ab0*/  IMAD.MOV.U32 R148, RZ, RZ, RZ ;  /* 0x000000ffff947224 */ /* 0x000fe200078e00ff */
[----:B------:R-:W-:-:S07]  /*10ac0*/  LOP3.LUT R143, R143, R126, R149, 0x96, !PT ;  /* 0x0000007e8f8f7212 */ /* 0x000fce00078e9695 */
.L_x_12731:
[----:B------:R-:W-:Y:S01]  /*10ad0*/  I2FP.F32.U32 R124, R124 ;  /* 0x0000007c007c7245 */ /* 0x000fe20000201000 */
[----:B------:R-:W-:Y:S01]  /*10ae0*/  IMAD.MOV.U32 R149, RZ, RZ, 0x2 ;  /* 0x00000002ff957424 */ /* 0x000fe200078e00ff */
[----:B------:R-:W-:Y:S02]  /*10af0*/  ISETP.NE.AND P2, PT, R148, 0x1, PT ;  /* 0x000000019400780c */ /* 0x000fe40003f45270 */
[----:B------:R-:W-:Y:S01]  /*10b00*/  SHF.L.U32 R127, R128, 0x10, RZ ;  /* 0x00000010807f7819 */ /* 0x000fe200000006ff */
[----:B------:R-:W-:-:S04]  /*10b10*/  FFMA.FTZ R124, R124, R151, 1.1641532182693481445e-10 ;  /* 0x2f0000007c7c7423 */ /* 0x000fc80000010097 */
        /* <DEDUP_REMOVED lines=16> */
.L_x_12735:
        /* <DEDUP_REMOVED lines=12> */
.L_x_12736:
        /* <DEDUP_REMOVED lines=60> */
[----:B------:R-:W-:-:S07]  /*110a0*/  IMAD.MOV.U32 R149, RZ, RZ, RZ ;  /* 0x000000ffff957224 */ /* 0x000fce00078e00ff */
.L_x_12734:
[----:B------:R-:W-:Y:S01]  /*110b0*/  ISETP.NE.AND P3, PT, R149, 0x1, PT ;  /* 0x000000019500780c */ /* 0x000fe20003f65270 */
[----:B------:R-:W-:Y:S01]  /*110c0*/  IMAD.MOV.U32 R148, RZ, RZ, 0x2 ;  /* 0x00000002ff947424 */ /* 0x000fe200078e00ff */
[----:B------:R-:W-:Y:S02]  /*110d0*/  I2FP.F32.U32 R124, R124 ;  /* 0x0000007c007c7245 */ /* 0x000fe40000201000 */
[----:B------:R-:W-:Y:S02]  /*110e0*/  SHF.L.U32 R127, R129, 0x10, RZ ;  /* 0x00000010817f7819 */ /* 0x000fe400000006ff */
[----:B------:R-:W-:Y:S01]  /*110f0*/  MOV R128, R144 ;  /* 0x0000009000807202 */ /* 0x000fe20000000f00 */
[----:B------:R-:W-:Y:S02]  /*11100*/  FFMA.FTZ R124, R124, R151, 1.1641532182693481445e-10 ;  /* 0x2f0000007c7c7423 */ /* 0x000fe40000010097 */
[----:B------:R-:W-:-:S03]  /*11110*/  FMUL.FTZ R127, R127, R0 ;  /* 0x000000007f7f7220 */ /* 0x000fc60000410000 */
[----:B------:R-:W-:Y:S01]  /*11120*/  FSETP.GTU.FTZ.AND P2, PT, R124, UR4, PT ;  /* 0x000000047c007c0b */ /* 0x000fe2000bf5c000 */
[----:B------:R-:W-:Y:S01]  /*11130*/  FMUL.FTZ R127, R127, UR5 ;  /* 0x000000057f7f7c20 */ /* 0x000fe20008410000 */
        /* <DEDUP_REMOVED lines=12> */
.L_x_12738:
        /* <DEDUP_REMOVED lines=12> */
.L_x_12739:
        /* <DEDUP_REMOVED lines=61> */
.L_x_12737:
        /* <DEDUP_REMOVED lines=20> */
.L_x_12741:
        /* <DEDUP_REMOVED lines=12> */
.L_x_12742:
        /* <DEDUP_REMOVED lines=61> */
.L_x_12740:
        /* <DEDUP_REMOVED lines=21> */
.L_x_12744:
        /* <DEDUP_REMOVED lines=12> */
.L_x_12745:
        /* <DEDUP_REMOVED lines=61> */
.L_x_12743:
        /* <DEDUP_REMOVED lines=20> */
.L_x_12747:
        /* <DEDUP_REMOVED lines=12> */
.L_x_12748:
        /* <DEDUP_REMOVED lines=61> */
.L_x_12746:
        /* <DEDUP_REMOVED lines=21> */
.L_x_12750:
        /* <DEDUP_REMOVED lines=14> */
.L_x_12751:
        /* <DEDUP_REMOVED lines=61> */
.L_x_12749:
[----:B------:R-:W-:Y:S02]  /*12e10*/  I2FP.F32.U32 R124, R124 ;  /* 0x0000007c007c7245 */ /* 0x000fe40000201000 */
[----:B------:R-:W-:-:S03]  /*12e20*/  SHF.L.U32 R149, R131, 0x10, RZ ;  /* 0x0000001083957819 */ /* 0x000fc600000006ff */
[----:B------:R-:W-:Y:S01]  /*12e30*/  FFMA.FTZ R131, R124, R151, 1.1641532182693481445e-10 ;  /* 0x2f0000007c837423 */ /* 0x000fe20000010097 */
[----:B------:R-:W-:Y:S01]  /*12e40*/  FMUL.FTZ R124, R125, R24 ;  /* 0x000000187d7c7220 */ /* 0x000fe20000410000 */
[----:B------:R-:W-:Y:S01]  /*12e50*/  FMUL.FTZ R149, R149, R0 ;  /* 0x0000000095957220 */ /* 0x000fe20000410000 */
[----:B------:R-:W-:Y:S01]  /*12e60*/  FMUL.FTZ R125, R126, R25 ;  /* 0x000000197e7d7220 */ /* 0x000fe20000410000 */
[----:B------:R-:W-:Y:S01]  /*12e70*/  FMUL.FTZ R126, R127, R26 ;  /* 0x0000001a7f7e7220 */ /* 0x000fe20000410000 */
[----:B------:R-:W-:Y:S01]  /*12e80*/  FSETP.GTU.FTZ.AND P6, PT, R131, UR4, PT ;  /* 0x0000000483007c0b */ /* 0x000fe2000bfdc000 */
[----:B------:R-:W-:Y:S01]  /*12e90*/  FMUL.FTZ R149, R149, UR5 ;  /* 0x0000000595957c20 */ /* 0x000fe20008410000 */
[----:B------:R-:W-:Y:S01]  /*12ea0*/  FMUL.FTZ R127, R128, R27 ;  /* 0x0000001b807f7220 */ /* 0x000fe20000410000 */
[----:B------:R-:W-:Y:S01]  /*12eb0*/  FMUL.FTZ R128, R129, R20 ;  /* 0x0000001481807220 */ /* 0x000fe20000410000 */
[----:B------:R-:W-:Y:S01]  /*12ec0*/  FMUL.FTZ R129, R130, R21 ;  /* 0x0000001582817220 */ /* 0x000fe20000410000 */
[----:B------:R-:W-:Y:S01]  /*12ed0*/  FMUL.FTZ R130, R159, R22 ;  /* 0x000000169f827220 */ /* 0x000fe20000410000 */
[----:B------:R-:W-:-:S02]  /*12ee0*/  FSEL R148, R149, RZ, !P6 ;  /* 0x000000ff95947208 */ /* 0x000fc40007000000 */
[----:B------:R-:W-:-:S03]  /*12ef0*/  PLOP3.LUT P6, PT, P6, PT, PT, 0x8, 0x80 ;  /* 0x000000000080781c */ /* 0x000fc600037ce170 */
[----:B------:R-:W-:-:S10]  /*12f00*/  FMUL.FTZ R131, R148, R23 ;  /* 0x0000001794837220 */ /* 0x000fd40000410000 */
.L_x_12727:
[----:B------:R-:W0:Y:S01]  /*12f10*/  @P0 LDC.64 R164, c[0x0][0x3a0] ;  /* 0x0000e800ffa40b82 */ /* 0x000e220000000a00 */
[----:B------:R-:W-:Y:S01]  /*12f20*/  SEL R156, RZ, 0x1000000, !P6 ;  /* 0x01000000ff9c7807 */ /* 0x000fe20007000000 */
[----:B------:R-:W-:Y:S01]  /*12f30*/  IMAD.WIDE.U32 R148, R157, 0x20, R146 ;  /* 0x000000209d947825 */ /* 0x000fe200078e0092 */
[----:B------:R-:W-:Y:S02]  /*12f40*/  SEL R154, RZ, 0x10000, !P5 ;  /* 0x00010000ff9a7807 */ /* 0x000fe40006800000 */
[----:B------:R-:W-:Y:S01]  /*12f50*/  SEL R167, RZ, 0x100, !P4 ;  /* 0x00000100ffa77807 */ /* 0x000fe20006000000 */
[----:B------:R-:W-:Y:S01]  /*12f60*/  VIADD R159, R153, 0x300 ;  /* 0x00000300999f7836 */ /* 0x000fe20000000000 */
[----:B------:R-:W-:Y:S01]  /*12f70*/  ISETP.NE.AND P5, PT, R150, RZ, PT ;  /* 0x000000ff9600720c */ /* 0x000fe20003fa5270 */
[----:B------:R-:W-:Y:S01]  /*12f80*/  STG.E.128 desc[UR8][R148.64], R124 ;  /* 0x0000007c94007986 */ /* 0x000fe2000c101d08 */
[----:B------:R-:W-:Y:S02]  /*12f90*/  ISETP.NE.AND P6, PT, R135, RZ, PT ;  /* 0x000000ff8700720c */ /* 0x000fe40003fc5270 */
[----:B------:R-:W-:Y:S01]  /*12fa0*/  LOP3.LUT R167, R167, R156, R154, 0xfe, !PT ;  /* 0x0000009ca7a77212 */ /* 0x000fe200078efe9a */
[----:B------:R1:W-:Y:S01]  /*12fb0*/  STG.E.128 desc[UR8][R148.64+0x10], R128 ;  /* 0x0000108094007986 */ /* 0x0003e2000c101d08 */
[----:B------:R-:W-:-:S02]  /*12fc0*/  SEL R154, RZ, 0x1000000, !P2 ;  /* 0x01000000ff9a7807 */ /* 0x000fc40005000000 */
[----:B------:R-:W-:Y:S02]  /*12fd0*/  SEL R150, RZ, 0x10000, !P1 ;  /* 0x00010000ff967807 */ /* 0x000fe40004800000 */
[----:B------:R-:W-:Y:S02]  /*12fe0*/  SEL R135, RZ, 0x100, !P5 ;  /* 0x00000100ff877807 */ /* 0x000fe40006800000 */
[----:B------:R-:W-:Y:S02]  /*12ff0*/  SEL R166, RZ, 0x1, !P3 ;  /* 0x00000001ffa67807 */ /* 0x000fe40005800000 */
[----:B------:R-:W-:Y:S02]  /*13000*/  LOP3.LUT R135, R135, R154, R150, 0xfe, !PT ;  /* 0x0000009a87877212 */ /* 0x000fe400078efe96 */
[----:B------:R-:W-:Y:S01]  /*13010*/  SEL R150, RZ, 0x1, !P6 ;  /* 0x00000001ff967807 */ /* 0x000fe20007000000 */
[----:B------:R-:W-:Y:S01]  /*13020*/  IMAD.WIDE.U32 R160, R159, 0x10, R132 ;  /* 0x000000109fa07825 */ /* 0x000fe200078e0084 */
[----:B------:R-:W-:-:S02]  /*13030*/  LOP3.LUT R167, R167, R166, RZ, 0xfc, !PT ;  /* 0x000000a6a7a77212 */ /* 0x000fc400078efcff */
[----:B------:R-:W-:Y:S01]  /*13040*/  LOP3.LUT R166, R135, R150, RZ, 0xfc, !PT ;  /* 0x0000009687a67212 */ /* 0x000fe200078efcff */
[----:B0-----:R-:W-:-:S04]  /*13050*/  @P0 IMAD.WIDE.U32 R164, R159, 0x20, R164 ;  /* 0x000000209fa40825 */ /* 0x001fc800078e00a4 */
[----:B-1----:R-:W-:-:S05]  /*13060*/  IMAD.WIDE.U32 R148, R157, 0x8, R136 ;  /* 0x000000089d947825 */ /* 0x002fca00078e0088 */
[----:B------:R0:W-:Y:S04]  /*13070*/  STG.E.64 desc[UR8][R148.64], R166 ;  /* 0x000000a694007986 */ /* 0x0001e8000c101b08 */
[----:B------:R0:W5:Y:S04]  /*13080*/  @P0 LDG.E.128 R8, desc[UR8][R164.64] ;  /* 0x00000008a4080981 */ /* 0x000168000c1e1d00 */
[----:B------:R0:W5:Y:S04]  /*13090*/  @P0 LDG.E.128 R4, desc[UR8][R164.64+0x10] ;  /* 0x00001008a4040981 */ /* 0x000168000c1e1d00 */
[----:B------:R-:W5:Y:S01]  /*130a0*/  LDG.E.128 R160, desc[UR8][R160.64] ;  /* 0x00000008a0a07981 */ /* 0x000f62000c1e1d00 */
        /* <DEDUP_REMOVED lines=16> */
.L_x_12754:
        /* <DEDUP_REMOVED lines=12> */
.L_x_12755:
[----:B0-----:R-:W-:Y:S01]  /*13270*/  LOP3.LUT R148, R145, R133, R3, 0x96, !PT ;  /* 0x0000008591947212 */ /* 0x001fe200078e9603 */
        /* <DEDUP_REMOVED lines=48> */
[----:B------:R-:W-:Y:S01]  /*13580*/  LOP3.LUT R148, R135, R148, R165, 0x96, !PT ;  /* 0x0000009487947212 */ /* 0x000fe200078e96a5 */
[----:B------:R-:W-:-:S04]  /*13590*/  VIADD R135, R3, 0xdb3d7428 ;  /* 0xdb3d742803877836 */ /* 0x000fc80000000000 */
[----:B------:R-:W-:Y:S01]  /*135a0*/  IMAD.WIDE.U32 R148, R148, -0x2daee0ad, RZ ;  /* 0xd2511f5394947825 */ /* 0x000fe200078e00ff */
[----:B------:R-:W-:Y:S02]  /*135b0*/  LOP3.LUT R135, R135, R142, R133, 0x96, !PT ;  /* 0x0000008e87877212 */ /* 0x000fe400078e9685 */
[----:B------:R-:W-:Y:S01]  /*135c0*/  IADD3 R133, PT, PT, R2, -0x700cb87f, RZ ;  /* 0x8ff3478102857810 */ /* 0x000fe20007ffe0ff */
[----:B------:R-:W-:Y:S01]  /*135d0*/  IMAD.MOV.U32 R154, RZ, RZ, R148 ;  /* 0x000000ffff9a7224 */ /* 0x000fe200078e0094 */
[----:B------:R-:W-:Y:S01]  /*135e0*/  LOP3.LUT R143, R143, R132, R149, 0x96, !PT ;  /* 0x000000848f8f7212 */ /* 0x000fe200078e9695 */
[----:B------:R-:W-:Y:S01]  /*135f0*/  IMAD.WIDE.U32 R166, R135, -0x326172a9, RZ ;  /* 0xcd9e8d5787a67825 */ /* 0x000fe200078e00ff */
[----:B------:R-:W-:-:S03]  /*13600*/  MOV R132, R134 ;  /* 0x0000008600847202 */ /* 0x000fc60000000f00 */
[----:B------:R-:W-:Y:S01]  /*13610*/  IMAD.MOV.U32 R135, RZ, RZ, RZ ;  /* 0x000000ffff877224 */ /* 0x000fe200078e00ff */
[----:B------:R-:W-:Y:S02]  /*13620*/  LOP3.LUT R142, R133, R164, R167, 0x96, !PT ;  /* 0x000000a4858e7212 */ /* 0x000fe400078e96a7 */
[----:B------:R-:W-:-:S07]  /*13630*/  MOV R144, R166 ;  /* 0x000000a600907202 */ /* 0x000fce0000000f00 */
.L_x_12753:
[----:B------:R-:W-:Y:S01]  /*13640*/  I2FP.F32.U32 R132, R132 ;  /* 0x0000008400847245 */ /* 0x000fe20000201000 */
[----:B0-----:R-:W-:Y:S01]  /*13650*/  IMAD.MOV.U32 R148, RZ, RZ, 0x2 ;  /* 0x00000002ff947424 */ /* 0x001fe200078e00ff */
        /* <DEDUP_REMOVED lines=21> */
.L_x_12757:
        /* <DEDUP_REMOVED lines=12> */
.L_x_12758:
        /* <DEDUP_REMOVED lines=52> */
[----:B------:R-:W-:-:S04]  /*13bb0*/  LOP3.LUT R133, R133, R142, R135, 0x96, !PT ;  /* 0x0000008e85857212 */ /* 0x000fc800078e9687 */
[----:B------:R-:W-:Y:S01]  /*13bc0*/  LOP3.LUT R143, R143, R134, R149, 0x96, !PT ;  /* 0x000000868f8f7212 */ /* 0x000fe200078e9695 */
[----:B------:R-:W-:Y:S01]  /*13bd0*/  IMAD.WIDE.U32 R166, R133, -0x326172a9, RZ ;  /* 0xcd9e8d5785a67825 */ /* 0x000fe200078e00ff */
[----:B------:R-:W-:-:S04]  /*13be0*/  IADD3 R133, PT, PT, R2, -0x700cb87f, RZ ;  /* 0x8ff3478102857810 */ /* 0x000fc80007ffe0ff */
[----:B------:R-:W-:Y:S01]  /*13bf0*/  LOP3.LUT R142, R133, R164, R167, 0x96, !PT ;  /* 0x000000a4858e7212 */ /* 0x000fe200078e96a7 */
[----:B------:R-:W-:Y:S01]  /*13c00*/  IMAD.MOV.U32 R133, RZ, RZ, R154 ;  /* 0x000000ffff857224 */ /* 0x000fe200078e009a */
[----:B------:R-:W-:Y:S01]  /*13c10*/  MOV R154, R148 ;  /* 0x00000094009a7202 */ /* 0x000fe20000000f00 */
[----:B------:R-:W-:Y:S01]  /*13c20*/  IMAD.MOV.U32 R148, RZ, RZ, RZ ;  /* 0x000000ffff947224 */ /* 0x000fe200078e00ff */
[----:B------:R-:W-:-:S07]  /*13c30*/  MOV R144, R166 ;  /* 0x000000a600907202 */ /* 0x000fce0000000f00 */
.L_x_12756:
        /* <DEDUP_REMOVED lines=21> */
.L_x_12760:
        /* <DEDUP_REMOVED lines=12> */
.L_x_12761:
        /* <DEDUP_REMOVED lines=25> */
[----:B------:R-:W-:-:S05]  /*13fe0*/  IMAD.WIDE.U32 R134, R144, -0x2daee0ad, RZ ;  /* 0xd2511f5390867825 */ /* 0x000fca00078e00ff */
        /* <DEDUP_REMOVED lines=25> */
[----:B------:R-:W-:Y:S02]  /*14180*/  LOP3.LUT R143, R143, R142, R135, 0x96, !PT ;  /* 0x0000008e8f8f7212 */ /* 0x000fe400078e9687 */
[----:B------:R-:W-:-:S03]  /*14190*/  IADD3 R135, PT, PT, R2, -0x700cb87f, RZ ;  /* 0x8ff3478102877810 */ /* 0x000fc60007ffe0ff */
[----:B------:R-:W-:-:S04]  /*141a0*/  IMAD.WIDE.U32 R166, R143, -0x326172a9, RZ ;  /* 0xcd9e8d578fa67825 */ /* 0x000fc800078e00ff */
[----:B------:R-:W-:Y:S01]  /*141b0*/  VIADD R143, R3, 0x96a522ad ;  /* 0x96a522ad038f7836 */ /* 0x000fe20000000000 */
[----:B------:R-:W-:Y:S02]  /*141c0*/  LOP3.LUT R142, R135, R164, R167, 0x96, !PT ;  /* 0x000000a4878e7212 */ /* 0x000fe400078e96a7 */
[----:B------:R-:W-:Y:S02]  /*141d0*/  MOV R144, R166 ;  /* 0x000000a600907202 */ /* 0x000fe40000000f00 */
[----:B------:R-:W-:Y:S01]  /*141e0*/  LOP3.LUT R143, R143, R134, R149, 0x96, !PT ;  /* 0x000000868f8f7212 */ /* 0x000fe200078e9695 */
[----:B------:R-:W-:Y:S01]  /*141f0*/  IMAD.MOV.U32 R134, RZ, RZ, R154 ;  /* 0x000000ffff867224 */ /* 0x000fe200078e009a */
[----:B------:R-:W-:Y:S01]  /*14200*/  MOV R154, R148 ;  /* 0x00000094009a7202 */ /* 0x000fe20000000f00 */
[----:B------:R-:W-:-:S07]  /*14210*/  IMAD.MOV.U32 R149, RZ, RZ, RZ ;  /* 0x000000ffff957224 */ /* 0x000fce00078e00ff */
.L_x_12759:
        /* <DEDUP_REMOVED lines=22> */
.L_x_12763:
        /* <DEDUP_REMOVED lines=12> */
.L_x_12764:
        /* <DEDUP_REMOVED lines=53> */
[----:B------:R-:W-:Y:S01]  /*14790*/  IMAD.WIDE.U32 R166, R143, -0x326172a9, RZ ;  /* 0xcd9e8d578fa67825 */ /* 0x000fe200078e00ff */
[----:B------:R-:W-:-:S03]  /*147a0*/  IADD3 R143, PT, PT, R2, -0x700cb87f, RZ ;  /* 0x8ff34781028f7810 */ /* 0x000fc60007ffe0ff */
[----:B------:R-:W-:Y:S01]  /*147b0*/  IMAD.MOV.U32 R135, RZ, RZ, R154 ;  /* 0x000000ffff877224 */ /* 0x000fe200078e009a */
[----:B------:R-:W-:Y:S01]  /*147c0*/  LOP3.LUT R142, R143, R142, R167, 0x96, !PT ;  /* 0x0000008e8f8e7212 */ /* 0x000fe200078e96a7 */
[----:B------:R-:W-:Y:S01]  /*147d0*/  VIADD R143, R3, 0x96a522ad ;  /* 0x96a522ad038f7836 */ /* 0x000fe20000000000 */
[----:B------:R-:W-:Y:S02]  /*147e0*/  MOV R144, R166 ;  /* 0x000000a600907202 */ /* 0x000fe40000000f00 */
[----:B------:R-:W-:Y:S02]  /*147f0*/  MOV R154, R148 ;  /* 0x00000094009a7202 */ /* 0x000fe40000000f00 */
[----:B------:R-:W-:-:S07]  /*14800*/  LOP3.LUT R143, R143, R164, R149, 0x96, !PT ;  /* 0x000000a48f8f7212 */ /* 0x000fce00078e9695 */
.L_x_12762:
        /* <DEDUP_REMOVED lines=21> */
.L_x_12766:
        /* <DEDUP_REMOVED lines=12> */
.L_x_12767:
        /* <DEDUP_REMOVED lines=54> */
[----:B------:R-:W-:-:S04]  /*14d80*/  IADD3 R143, PT, PT, R2, -0x700cb87f, RZ ;  /* 0x8ff34781028f7810 */ /* 0x000fc80007ffe0ff */
[----:B------:R-:W-:Y:S01]  /*14d90*/  LOP3.LUT R142, R143, R142, R167, 0x96, !PT ;  /* 0x0000008e8f8e7212 */ /* 0x000fe200078e96a7 */
[----:B------:R-:W-:Y:S01]  /*14da0*/  VIADD R143, R3, 0x96a522ad ;  /* 0x96a522ad038f7836 */ /* 0x000fe20000000000 */
[----:B------:R-:W-:-:S04]  /*14db0*/  MOV R144, R166 ;  /* 0x000000a600907202 */ /* 0x000fc80000000f00 */
[----:B------:R-:W-:Y:S01]  /*14dc0*/  LOP3.LUT R143, R143, R164, R149, 0x96, !PT ;  /* 0x000000a48f8f7212 */ /* 0x000fe200078e9695 */
[----:B------:R-:W-:Y:S01]  /*14dd0*/  IMAD.MOV.U32 R149, RZ, RZ, R154 ;  /* 0x000000ffff957224 */ /* 0x000fe200078e009a */
[----:B------:R-:W-:-:S07]  /*14de0*/  MOV R154, R148 ;  /* 0x00000094009a7202 */ /* 0x000fce0000000f00 */
.L_x_12765:
        /* <DEDUP_REMOVED lines=22> */
.L_x_12769:
        /* <DEDUP_REMOVED lines=12> */
.L_x_12770:
        /* <DEDUP_REMOVED lines=8> */
[----:B------:R-:W-:-:S05]  /*15090*/  IMAD.WIDE.U32 R164, R165, -0x2daee0ad, RZ ;  /* 0xd2511f53a5a47825 */ /* 0x000fca00078e00ff */
        /* <DEDUP_REMOVED lines=26> */
[----:B------:R-:W-:Y:S01]  /*15240*/  IMAD.WIDE.U32 R168, R149, -0x326172a9, RZ ;  /* 0xcd9e8d5795a87825 */ /* 0x000fe200078e00ff */
[C---:B------:R-:W-:Y:S02]  /*15250*/  IADD3 R149, PT, PT, R2.reuse, -0x4ab325aa, RZ ;  /* 0xb54cda5602957810 */ /* 0x040fe40007ffe0ff */
[----:B------:R-:W-:Y:S02]  /*15260*/  LOP3.LUT R161, R161, R164, R143, 0x96, !PT ;  /* 0x000000a4a1a17212 */ /* 0x000fe400078e968f */
[----:B------:R-:W-:Y:S02]  /*15270*/  LOP3.LUT R149, R149, R166, R169, 0x96, !PT ;  /* 0x000000a695957212 */ /* 0x000fe400078e96a9 */
[----:B------:R-:W-:Y:S01]  /*15280*/  IADD3 R143, PT, PT, R2, 0x5384540f, RZ ;  /* 0x5384540f028f7810 */ /* 0x000fe20007ffe0ff */
[----:B------:R-:W-:-:S04]  /*15290*/  IMAD.WIDE.U32 R166, R161, -0x326172a9, RZ ;  /* 0xcd9e8d57a1a67825 */ /* 0x000fc800078e00ff */
[----:B------:R-:W-:Y:S01]  /*152a0*/  IMAD.WIDE.U32 R164, R149, -0x2daee0ad, RZ ;  /* 0xd2511f5395a47825 */ /* 0x000fe200078e00ff */
[----:B------:R-:W-:Y:S02]  /*152b0*/  LOP3.LUT R167, R143, R168, R167, 0x96, !PT ;  /* 0x000000a88fa77212 */ /* 0x000fe400078e96a7 */
[----:B------:R-:W-:Y:S01]  /*152c0*/  IADD3 R149, PT, PT, R2, -0xe443238, RZ ;  /* 0xf1bbcdc802957810 */ /* 0x000fe20007ffe0ff */
[----:B------:R-:W-:Y:S02]  /*152d0*/  VIADD R143, R3, 0x1fd5c5a3 ;  /* 0x1fd5c5a3038f7836 */ /* 0x000fe40000000000 */
[----:B------:R-:W-:-:S03]  /*152e0*/  IMAD.MOV.U32 R161, RZ, RZ, RZ ;  /* 0x000000ffffa17224 */ /* 0x000fc600078e00ff */
[----:B------:R-:W-:-:S05]  /*152f0*/  LOP3.LUT R143, R143, R142, R165, 0x96, !PT ;  /* 0x0000008e8f8f7212 */ /* 0x000fca00078e96a5 */
        /* <DEDUP_REMOVED lines=14> */
.L_x_12768:
        /* <DEDUP_REMOVED lines=21> */
.L_x_12772:
        /* <DEDUP_REMOVED lines=12> */
.L_x_12773:
        /* <DEDUP_REMOVED lines=11> */
[----:B------:R-:W-:-:S03]  /*156a0*/  IADD3 R165, PT, PT, R3, 0x76cf5d0a, RZ ;  /* 0x76cf5d0a03a57810 */ /* 0x000fc60007ffe0ff */
[----:B------:R-:W-:Y:S01]  /*156b0*/  IMAD.MOV.U32 R162, RZ, RZ, RZ ;  /* 0x000000ffffa27224 */ /* 0x000fe200078e00ff */
        /* <DEDUP_REMOVED lines=33> */
[----:B------:R-:W-:-:S05]  /*158d0*/  VIADD R143, R3, 0x1fd5c5a3 ;  /* 0x1fd5c5a3038f7836 */ /* 0x000fca0000000000 */
        /* <DEDUP_REMOVED lines=8> */
[----:B------:R-:W-:Y:S02]  /*15960*/  IADD3 R143, PT, PT, R2, -0x700cb87f, RZ ;  /* 0x8ff34781028f7810 */ /* 0x000fe40007ffe0ff */
[----:B------:R-:W-:Y:S02]  /*15970*/  MOV R154, R164 ;  /* 0x000000a4009a7202 */ /* 0x000fe40000000f00 */
[----:B------:R-:W-:Y:S01]  /*15980*/  LOP3.LUT R142, R143, R142, R169, 0x96, !PT ;  /* 0x0000008e8f8e7212 */ /* 0x000fe200078e96a9 */
[----:B------:R-:W-:Y:S01]  /*15990*/  VIADD R143, R3, 0x96a522ad ;  /* 0x96a522ad038f7836 */ /* 0x000fe20000000000 */
[----:B------:R-:W-:-:S04]  /*159a0*/  MOV R144, R168 ;  /* 0x000000a800907202 */ /* 0x000fc80000000f00 */
[----:B------:R-:W-:-:S07]  /*159b0*/  LOP3.LUT R143, R143, R166, R165, 0x96, !PT ;  /* 0x000000a68f8f7212 */ /* 0x000fce00078e96a5 */
.L_x_12771:
        /* <DEDUP_REMOVED lines=22> */
.L_x_12775:
        /* <DEDUP_REMOVED lines=14> */
.L_x_12776:
        /* <DEDUP_REMOVED lines=61> */
.L_x_12774:
        /* <DEDUP_REMOVED lines=10> */
.L_x_12752:
        /* <DEDUP_REMOVED lines=15> */
.L_x_12779:
        /* <DEDUP_REMOVED lines=12> */
.L_x_12780:
[----:B0-----:R-:W-:Y:S01]  /*16220*/  LOP3.LUT R148, R145, R133, R3, 0x96, !PT ;  /* 0x0000008591947212 */ /* 0x001fe200078e9603 */
        /* <DEDUP_REMOVED lines=28> */
[----:B------:R-:W-:Y:S01]  /*163f0*/  IMAD.WIDE.U32 R148, R135, -0x326172a9, RZ ;  /* 0xcd9e8d5787947825 */ /* 0x000fe200078e00ff */
[----:B------:R-:W-:-:S04]  /*16400*/  IADD3 R135, PT, PT, R3, -0x56f99767, RZ ;  /* 0xa906689903877810 */ /* 0x000fc80007ffe0ff */
        /* <DEDUP_REMOVED lines=14> */
[----:B------:R-:W-:Y:S01]  /*164f0*/  IADD3 R143, PT, PT, R3, -0x695add53, RZ ;  /* 0x96a522ad038f7810 */ /* 0x000fe20007ffe0ff */
[----:B------:R-:W-:-:S04]  /*16500*/  IMAD.WIDE.U32 R132, R133, -0x2daee0ad, RZ ;  /* 0xd2511f5385847825 */ /* 0x000fc800078e00ff */
[----:B------:R-:W-:-:S04]  /*16510*/  IMAD.WIDE.U32 R164, R135, -0x326172a9, RZ ;  /* 0xcd9e8d5787a47825 */ /* 0x000fc800078e00ff */
[----:B------:R-:W-:-:S05]  /*16520*/  VIADD R135, R2, 0xf1bbcdc8 ;  /* 0xf1bbcdc802877836 */ /* 0x000fca0000000000 */
[----:B------:R-:W-:Y:S02]  /*16530*/  LOP3.LUT R148, R135, R148, R165, 0x96, !PT ;  /* 0x0000009487947212 */ /* 0x000fe400078e96a5 */
[----:B------:R-:W-:-:S03]  /*16540*/  IADD3 R135, PT, PT, R3, -0x24c28bd8, RZ ;  /* 0xdb3d742803877810 */ /* 0x000fc60007ffe0ff */
[----:B------:R-:W-:Y:S01]  /*16550*/  IMAD.WIDE.U32 R148, R148, -0x2daee0ad, RZ ;  /* 0xd2511f5394947825 */ /* 0x000fe200078e00ff */
[----:B------:R-:W-:-:S03]  /*16560*/  LOP3.LUT R135, R135, R142, R133, 0x96, !PT ;  /* 0x0000008e87877212 */ /* 0x000fc600078e9685 */
[----:B------:R-:W-:Y:S01]  /*16570*/  VIADD R133, R2, 0x8ff34781 ;  /* 0x8ff3478102857836 */ /* 0x000fe20000000000 */
[----:B------:R-:W-:Y:S01]  /*16580*/  LOP3.LUT R143, R143, R132, R149, 0x96, !PT ;  /* 0x000000848f8f7212 */ /* 0x000fe200078e9695 */
[----:B------:R-:W-:-:S04]  /*16590*/  IMAD.WIDE.U32 R166, R135, -0x326172a9, RZ ;  /* 0xcd9e8d5787a67825 */ /* 0x000fc800078e00ff */
[----:B------:R-:W-:Y:S01]  /*165a0*/  HFMA2 R135, -RZ, RZ, 0, 0 ;  /* 0x00000000ff877431 */ /* 0x000fe200000001ff */
[----:B------:R-:W-:Y:S01]  /*165b0*/  MOV R154, R148 ;  /* 0x00000094009a7202 */ /* 0x000fe20000000f00 */
[----:B------:R-:W-:Y:S01]  /*165c0*/  IMAD.MOV.U32 R144, RZ, RZ, R166 ;  /* 0x000000ffff907224 */ /* 0x000fe200078e00a6 */
[----:B------:R-:W-:Y:S01]  /*165d0*/  LOP3.LUT R142, R133, R164, R167, 0x96, !PT ;  /* 0x000000a4858e7212 */ /* 0x000fe200078e96a7 */
[----:B------:R-:W-:-:S07]  /*165e0*/  IMAD.MOV.U32 R132, RZ, RZ, R134 ;  /* 0x000000ffff847224 */ /* 0x000fce00078e0086 */
.L_x_12778:
[----:B------:R-:W-:Y:S01]  /*165f0*/  I2FP.F32.U32 R132, R132 ;  /* 0x0000008400847245 */ /* 0x000fe20000201000 */
[----:B-----5:R-:W-:Y:S01]  /*16600*/  IMAD.U32 R133, R160, 0x10000, RZ ;  /* 0x00010000a0857824 */ /* 0x020fe200078e00ff */
[----:B------:R-:W-:Y:S01]  /*16610*/  ISETP.NE.AND P1, PT, R135, 0x1, PT ;  /* 0x000000018700780c */ /* 0x000fe20003f25270 */
[----:B------:R-:W-:Y:S01]  /*16620*/  IMAD.MOV.U32 R134, RZ, RZ, R144 ;  /* 0x000000ffff867224 */ /* 0x000fe200078e0090 */
[----:B0-----:R-:W-:Y:S01]  /*16630*/  MOV R148, 0x2 ;  /* 0x0000000200947802 */ /* 0x001fe20000000f00 */
[----:B------:R-:W-:Y:S01]  /*16640*/  FFMA.FTZ R132, R132, R151, 1.1641532182693481445e-10 ;  /* 0x2f00000084847423 */ /* 0x000fe20000010097 */
[----:B------:R-:W-:-:S04]  /*16650*/  FMUL.FTZ R133, R133, R0 ;  /* 0x0000000085857220 */ /* 0x000fc80000410000 */
[----:B------:R-:W-:Y:S01]  /*16660*/  FSETP.GTU.FTZ.AND P0, PT, R132, UR4, PT ;  /* 0x0000000484007c0b */ /* 0x000fe2000bf1c000 */
[----:B------:R-:W-:Y:S01]  /*16670*/  FMUL.FTZ R133, R133, UR5 ;  /* 0x0000000585857c20 */ /* 0x000fe20008410000 */
[----:B------:R-:W-:Y:S02]  /*16680*/  PRMT R132, R160, 0x7632, R132 ;  /* 0x00007632a0847816 */ /* 0x000fe40000000084 */
        /* <DEDUP_REMOVED lines=12> */
.L_x_12782:
        /* <DEDUP_REMOVED lines=12> */
.L_x_12783:
        /* <DEDUP_REMOVED lines=53> */
[----:B------:R-:W-:Y:S01]  /*16b60*/  IMAD.WIDE.U32 R166, R143, -0x326172a9, RZ ;  /* 0xcd9e8d578fa67825 */ /* 0x000fe200078e00ff */
[----:B------:R-:W-:-:S03]  /*16b70*/  IADD3 R143, PT, PT, R3, -0x695add53, RZ ;  /* 0x96a522ad038f7810 */ /* 0x000fc60007ffe0ff */
[----:B------:R-:W-:Y:S01]  /*16b80*/  IMAD.MOV.U32 R144, RZ, RZ, R166 ;  /* 0x000000ffff907224 */ /* 0x000fe200078e00a6 */
[----:B------:R-:W-:Y:S02]  /*16b90*/  LOP3.LUT R143, R143, R134, R149, 0x96, !PT ;  /* 0x000000868f8f7212 */ /* 0x000fe400078e9695 */
[----:B------:R-:W-:Y:S01]  /*16ba0*/  MOV R134, R154 ;  /* 0x0000009a00867202 */ /* 0x000fe20000000f00 */
[----:B------:R-:W-:Y:S02]  /*16bb0*/  IMAD.MOV.U32 R154, RZ, RZ, R148 ;  /* 0x000000ffff9a7224 */ /* 0x000fe400078e0094 */
[----:B------:R-:W-:Y:S01]  /*16bc0*/  HFMA2 R148, -RZ, RZ, 0, 0 ;  /* 0x00000000ff947431 */ /* 0x000fe200000001ff */
[----:B------:R-:W-:-:S07]  /*16bd0*/  LOP3.LUT R142, R135, R164, R167, 0x96, !PT ;  /* 0x000000a4878e7212 */ /* 0x000fce00078e96a7 */
.L_x_12781:
[----:B------:R-:W-:Y:S01]  /*16be0*/  I2FP.F32.U32 R134, R134 ;  /* 0x0000008600867245 */ /* 0x000fe20000201000 */
[----:B------:R-:W-:Y:S01]  /*16bf0*/  IMAD.U32 R135, R132, 0x10000, RZ ;  /* 0x0001000084877824 */ /* 0x000fe200078e00ff */
[----:B------:R-:W-:Y:S01]  /*16c00*/  ISETP.NE.AND P2, PT, R148, 0x1, PT ;  /* 0x000000019400780c */ /* 0x000fe20003f45270 */
[----:B------:R-:W-:Y:S01]  /*16c10*/  IMAD.MOV.U32 R132, RZ, RZ, R144 ;  /* 0x000000ffff847224 */ /* 0x000fe200078e0090 */
[----:B------:R-:W-:Y:S01]  /*16c20*/  MOV R149, 0x2 ;  /* 0x0000000200957802 */ /* 0x000fe20000000f00 */
[----:B------:R-:W-:Y:S01]  /*16c30*/  FFMA.FTZ R134, R134, R151, 1.1641532182693481445e-10 ;  /* 0x2f00000086867423 */ /* 0x000fe20000010097 */
[----:B------:R-:W-:-:S04]  /*16c40*/  FMUL.FTZ R135, R135, R0 ;  /* 0x0000000087877220 */ /* 0x000fc80000410000 */
        /* <DEDUP_REMOVED lines=13> */
.L_x_12785:
        /* <DEDUP_REMOVED lines=12> */
.L_x_12786:
[----:B------:R-:W-:Y:S01]  /*16de0*/  LOP3.LUT R164, R145, R143, R3, 0x96, !PT ;  /* 0x0000008f91a47212 */ /* 0x000fe200078e9603 */
[----:B------:R-:W-:Y:S01]  /*16df0*/  IMAD.WIDE.U32 R148, R141, -0x326172a9, RZ ;  /* 0xcd9e8d578d947825 */ /* 0x000fe200078e00ff */
[----:B------:R-:W-:Y:S02]  /*16e00*/  IADD3 R143, PT, PT, R3, -0x4498517b, RZ ;  /* 0xbb67ae85038f7810 */ /* 0x000fe40007ffe0ff */
[----:B------:R-:W-:Y:S01]  /*16e10*/  MOV R132, R154 ;  /* 0x0000009a00847202 */ /* 0x000fe20000000f00 */
        /* <DEDUP_REMOVED lines=42> */
[----:B------:R-:W-:-:S04]  /*170c0*/  VIADD R135, R2, 0xf1bbcdc8 ;  /* 0xf1bbcdc802877836 */ /* 0x000fc80000000000 */
[----:B------:R-:W-:-:S05]  /*170d0*/  IMAD.WIDE.U32 R142, R142, -0x326172a9, RZ ;  /* 0xcd9e8d578e8e7825 */ /* 0x000fca00078e00ff */
[----:B------:R-:W-:Y:S01]  /*170e0*/  LOP3.LUT R135, R135, R164, R143, 0x96, !PT ;  /* 0x000000a487877212 */ /* 0x000fe200078e968f */
[----:B------:R-:W-:Y:S01]  /*170f0*/  IMAD.WIDE.U32 R164, R165, -0x2daee0ad, RZ ;  /* 0xd2511f53a5a47825 */ /* 0x000fe200078e00ff */
[----:B------:R-:W-:-:S04]  /*17100*/  IADD3 R143, PT, PT, R3, -0x24c28bd8, RZ ;  /* 0xdb3d7428038f7810 */ /* 0x000fc80007ffe0ff */
[----:B------:R-:W-:Y:S01]  /*17110*/  LOP3.LUT R143, R143, R148, R165, 0x96, !PT ;  /* 0x000000948f8f7212 */ /* 0x000fe200078e96a5 */
[----:B------:R-:W-:-:S04]  /*17120*/  IMAD.WIDE.U32 R148, R135, -0x2daee0ad, RZ ;  /* 0xd2511f5387947825 */ /* 0x000fc800078e00ff */
[----:B------:R-:W-:-:S04]  /*17130*/  IMAD.WIDE.U32 R166, R143, -0x326172a9, RZ ;  /* 0xcd9e8d578fa67825 */ /* 0x000fc800078e00ff */
[----:B------:R-:W-:Y:S02]  /*17140*/  VIADD R143, R2, 0x8ff34781 ;  /* 0x8ff34781028f7836 */ /* 0x000fe40000000000 */
[----:B------:R-:W-:Y:S02]  /*17150*/  IMAD.MOV.U32 R144, RZ, RZ, R166 ;  /* 0x000000ffff907224 */ /* 0x000fe400078e00a6 */
[----:B------:R-:W-:Y:S01]  /*17160*/  IMAD.MOV.U32 R154, RZ, RZ, R148 ;  /* 0x000000ffff9a7224 */ /* 0x000fe200078e0094 */
[----:B------:R-:W-:Y:S02]  /*17170*/  LOP3.LUT R142, R143, R142, R167, 0x96, !PT ;  /* 0x0000008e8f8e7212 */ /* 0x000fe400078e96a7 */
[----:B------:R-:W-:-:S04]  /*17180*/  IADD3 R143, PT, PT, R3, -0x695add53, RZ ;  /* 0x96a522ad038f7810 */ /* 0x000fc80007ffe0ff */
[----:B------:R-:W-:Y:S01]  /*17190*/  LOP3.LUT R143, R143, R164, R149, 0x96, !PT ;  /* 0x000000a48f8f7212 */ /* 0x000fe200078e9695 */
[----:B------:R-:W-:-:S07]  /*171a0*/  HFMA2 R149, -RZ, RZ, 0, 0 ;  /* 0x00000000ff957431 */ /* 0x000fce00000001ff */
.L_x_12784:
[----:B------:R-:W-:Y:S01]  /*171b0*/  ISETP.NE.AND P3, PT, R149, 0x1, PT ;  /* 0x000000019500780c */ /* 0x000fe20003f65270 */
[C---:B------:R-:W-:Y:S01]  /*171c0*/  IMAD.U32 R135, R161.reuse, 0x10000, RZ ;  /* 0x00010000a1877824 */ /* 0x040fe200078e00ff */
[----:B------:R-:W-:Y:S02]  /*171d0*/  I2FP.F32.U32 R132, R132 ;  /* 0x0000008400847245 */ /* 0x000fe40000201000 */
[----:B------:R-:W-:Y:S01]  /*171e0*/  PRMT R161, R161, 0x7632, R161 ;  /* 0x00007632a1a17816 */ /* 0x000fe200000000a1 */
[----:B------:R-:W-:Y:S01]  /*171f0*/  FMUL.FTZ R135, R135, R0 ;  /* 0x0000000087877220 */ /* 0x000fe20000410000 */
        /* <DEDUP_REMOVED lines=16> */
.L_x_12788:
        /* <DEDUP_REMOVED lines=12> */
.L_x_12789:
        /* <DEDUP_REMOVED lines=26> */
[----:B------:R-:W-:Y:S01]  /*17560*/  IMAD.WIDE.U32 R142, R132, -0x2daee0ad, RZ ;  /* 0xd2511f53848e7825 */ /* 0x000fe200078e00ff */
[----:B------:R-:W-:-:S04]  /*17570*/  MOV R132, R154 ;  /* 0x0000009a00847202 */ /* 0x000fc80000000f00 */
        /* <DEDUP_REMOVED lines=32> */
[----:B------:R-:W-:-:S07]  /*17780*/  LOP3.LUT R143, R143, R164, R149, 0x96, !PT ;  /* 0x000000a48f8f7212 */ /* 0x000fce00078e9695 */
.L_x_12787:
[----:B------:R-:W-:Y:S01]  /*17790*/  ISETP.NE.AND P4, PT, R150, 0x1, PT ;  /* 0x000000019600780c */ /* 0x000fe20003f85270 */
[----:B------:R-:W-:Y:S01]  /*177a0*/  IMAD.U32 R161, R161, 0x10000, RZ ;  /* 0x00010000a1a17824 */ /* 0x000fe200078e00ff */
[----:B------:R-:W-:Y:S02]  /*177b0*/  I2FP.F32.U32 R132, R132 ;  /* 0x0000008400847245 */ /* 0x000fe40000201000 */
[----:B------:R-:W-:Y:S01]  /*177c0*/  MOV R156, 0x2 ;  /* 0x00000002009c7802 */ /* 0x000fe20000000f00 */
[----:B------:R-:W-:Y:S02]  /*177d0*/  FMUL.FTZ R161, R161, R0 ;  /* 0x00000000a1a17220 */ /* 0x000fe40000410000 */
        /* <DEDUP_REMOVED lines=15> */
.L_x_12791:
        /* <DEDUP_REMOVED lines=12> */
.L_x_12792:
[----:B------:R-:W-:Y:S01]  /*17990*/  LOP3.LUT R166, R145, R143, R3, 0x96, !PT ;  /* 0x0000008f91a67212 */ /* 0x000fe200078e9603 */
[----:B------:R-:W-:Y:S01]  /*179a0*/  IMAD.WIDE.U32 R164, R141, -0x326172a9, RZ ;  /* 0xcd9e8d578da47825 */ /* 0x000fe200078e00ff */
[----:B------:R-:W-:-:S03]  /*179b0*/  IADD3 R149, PT, PT, R3, -0x4498517b, RZ ;  /* 0xbb67ae8503957810 */ /* 0x000fc60007ffe0ff */
[----:B------:R-:W-:Y:S01]  /*179c0*/  HFMA2 R156, -RZ, RZ, 0, 0 ;  /* 0x00000000ff9c7431 */ /* 0x000fe200000001ff */
[----:B------:R-:W-:Y:S01]  /*179d0*/  MOV R132, R154 ;  /* 0x0000009a00847202 */ /* 0x000fe20000000f00 */
[----:B------:R-:W-:Y:S01]  /*179e0*/  VIADD R143, R2, 0x9e3779b9 ;  /* 0x9e3779b9028f7836 */ /* 0x000fe20000000000 */
[----:B------:R-:W-:Y:S01]  /*179f0*/  LOP3.LUT R165, R139, R165, R2, 0x96, !PT ;  /* 0x000000a58ba57212 */ /* 0x000fe200078e9602 */
[----:B------:R-:W-:-:S04]  /*17a00*/  IMAD.WIDE.U32 R166, R166, -0x326172a9, RZ ;  /* 0xcd9e8d57a6a67825 */ /* 0x000fc800078e00ff */
[----:B------:R-:W-:Y:S01]  /*17a10*/  VIADD R161, R3, 0x76cf5d0a ;  /* 0x76cf5d0a03a17836 */ /* 0x000fe20000000000 */
[----:B------:R-:W-:Y:S01]  /*17a20*/  LOP3.LUT R143, R143, R164, R167, 0x96, !PT ;  /* 0x000000a48f8f7212 */ /* 0x000fe200078e96a7 */
[----:B------:R-:W-:-:S05]  /*17a30*/  IMAD.WIDE.U32 R164, R165, -0x2daee0ad, RZ ;  /* 0xd2511f53a5a47825 */ /* 0x000fca00078e00ff */
[----:B------:R-:W-:Y:S01]  /*17a40*/  LOP3.LUT R149, R149, R142, R165, 0x96, !PT ;  /* 0x0000008e95957212 */ /* 0x000fe200078e96a5 */
[----:B------:R-:W-:-:S05]  /*17a50*/  IMAD.WIDE.U32 R142, R143, -0x2daee0ad, RZ ;  /* 0xd2511f538f8e7825 */ /* 0x000fca00078e00ff */
        /* <DEDUP_REMOVED lines=32> */
[----:B------:R-:W-:Y:S01]  /*17c60*/  IADD3 R143, PT, PT, R3, 0x1fd5c5a3, RZ ;  /* 0x1fd5c5a3038f7810 */ /* 0x000fe20007ffe0ff */
[----:B------:R-:W-:-:S03]  /*17c70*/  VIADD R149, R2, 0xf1bbcdc8 ;  /* 0xf1bbcdc802957836 */ /* 0x000fc60000000000 */
[----:B------:R-:W-:-:S05]  /*17c80*/  LOP3.LUT R143, R143, R142, R165, 0x96, !PT ;  /* 0x0000008e8f8f7212 */ /* 0x000fca00078e96a5 */
        /* <DEDUP_REMOVED lines=13> */
.L_x_12790:
[----:B------:R-:W-:Y:S01]  /*17d60*/  I2FP.F32.U32 R132, R132 ;  /* 0x0000008400847245 */ /* 0x000fe20000201000 */
[----:B------:R-:W-:Y:S01]  /*17d70*/  IMAD.U32 R149, R162, 0x10000, RZ ;  /* 0x00010000a2957824 */ /* 0x000fe200078e00ff */
        /* <DEDUP_REMOVED lines=19> */
.L_x_12794:
        /* <DEDUP_REMOVED lines=12> */
.L_x_12795:
        /* <DEDUP_REMOVED lines=56> */
[----:B------:R-:W-:Y:S02]  /*182f0*/  HFMA2 R164, -RZ, RZ, 0, 0 ;  /* 0x00000000ffa47431 */ /* 0x000fe400000001ff */
[----:B------:R-:W-:Y:S01]  /*18300*/  IMAD.MOV.U32 R144, RZ, RZ, R168 ;  /* 0x000000ffff907224 */ /* 0x000fe200078e00a8 */
[----:B------:R-:W-:Y:S02]  /*18310*/  LOP3.LUT R142, R143, R142, R169, 0x96, !PT ;  /* 0x0000008e8f8e7212 */ /* 0x000fe400078e96a9 */
[----:B------:R-:W-:-:S04]  /*18320*/  IADD3 R143, PT, PT, R3, -0x695add53, RZ ;  /* 0x96a522ad038f7810 */ /* 0x000fc80007ffe0ff */
[----:B------:R-:W-:-:S07]  /*18330*/  LOP3.LUT R143, R143, R166, R165, 0x96, !PT ;  /* 0x000000a68f8f7212 */ /* 0x000fce00078e96a5 */
.L_x_12793:
        /* <DEDUP_REMOVED lines=20> */
.L_x_12797:
        /* <DEDUP_REMOVED lines=12> */
.L_x_12798:
[----:B------:R-:W-:Y:S01]  /*18540*/  LOP3.LUT R166, R145, R143, R3, 0x96, !PT ;  /* 0x0000008f91a67212 */ /* 0x000fe200078e9603 */
[----:B------:R-:W-:Y:S01]  /*18550*/  IMAD.WIDE.U32 R164, R141, -0x326172a9, RZ ;  /* 0xcd9e8d578da47825 */ /* 0x000fe200078e00ff */
[----:B------:R-:W-:-:S03]  /*18560*/  IADD3 R161, PT, PT, R3, -0x4498517b, RZ ;  /* 0xbb67ae8503a17810 */ /* 0x000fc60007ffe0ff */
[----:B------:R-:W-:Y:S01]  /*18570*/  HFMA2 R162, -RZ, RZ, 0, 0 ;  /* 0x00000000ffa27431 */ /* 0x000fe200000001ff */
        /* <DEDUP_REMOVED lines=57> */
.L_x_12796:
        /* <DEDUP_REMOVED lines=21> */
.L_x_12800:
        /* <DEDUP_REMOVED lines=14> */
.L_x_12801:
        /* <DEDUP_REMOVED lines=61> */
.L_x_12799:
        /* <DEDUP_REMOVED lines=16> */
.L_x_12777:
[----:B------:R-:W-:Y:S01]  /*19010*/  SEL R161, RZ, 0x1000000, !P6 ;  /* 0x01000000ffa17807 */ /* 0x000fe20007000000 */
[C---:B------:R-:W-:Y:S01]  /*19020*/  IMAD.WIDE.U32 R146, R159.reuse, 0x20, R146 ;  /* 0x000000209f927825 */ /* 0x040fe200078e0092 */
[----:B------:R-:W-:Y:S01]  /*19030*/  SEL R0, RZ, 0x10000, !P5 ;  /* 0x00010000ff007807 */ /* 0x000fe20006800000 */
[----:B------:R-:W-:Y:S01]  /*19040*/  BSSY.RECONVERGENT B0, `(.L_x_12802) ;  /* 0x000008e000007945 */ /* 0x000fe20003800200 */
[----:B------:R-:W-:Y:S01]  /*19050*/  SEL R167, RZ, 0x100, !P4 ;  /* 0x00000100ffa77807 */ /* 0x000fe20006000000 */
[----:B------:R-:W-:Y:S01]  /*19060*/  IMAD.WIDE.U32 R136, R159, 0x8, R136 ;  /* 0x000000089f887825 */ /* 0x000fe200078e0088 */
[----:B------:R-:W-:Y:S01]  /*19070*/  STG.E.128 desc[UR8][R146.64], R132 ;  /* 0x0000008492007986 */ /* 0x000fe2000c101d08 */
[----:B------:R-:W-:Y:S02]  /*19080*/  SEL R165, RZ, 0x100, !P0 ;  /* 0x00000100ffa57807 */ /* 0x000fe40004000000 */
[----:B------:R-:W-:Y:S01]  /*19090*/  LOP3.LUT R167, R167, R161, R0, 0xfe, !PT ;  /* 0x000000a1a7a77212 */ /* 0x000fe200078efe00 */
[----:B------:R-:W-:Y:S01]  /*190a0*/  FADD.FTZ R0, RZ, R108 ;  /* 0x0000006cff007221 */ /* 0x000fe20000010000 */
[----:B------:R0:W-:Y:S01]  /*190b0*/  STG.E.128 desc[UR8][R146.64+0x10], R148 ;  /* 0x0000109492007986 */ /* 0x0001e2000c101d08 */
[----:B------:R-:W-:-:S02]  /*190c0*/  ISETP.NE.AND P6, PT, R160, RZ, PT ;  /* 0x000000ffa000720c */ /* 0x000fc40003fc5270 */
[----:B------:R-:W-:Y:S01]  /*190d0*/  FADD.FTZ R161, R0, R109 ;  /* 0x0000006d00a17221 */ /* 0x000fe20000010000 */
[----:B------:R-:W-:-:S03]  /*190e0*/  LOP3.LUT P0, RZ, R152, 0x1f, RZ, 0xc0, !PT ;  /* 0x0000001f98ff7812 */ /* 0x000fc6000780c0ff */
[----:B------:R-:W-:-:S04]  /*190f0*/  FADD.FTZ R0, R161, R110 ;  /* 0x0000006ea1007221 */ /* 0x000fc80000010000 */
[----:B------:R-:W-:-:S04]  /*19100*/  FADD.FTZ R161, R0, R111 ;  /* 0x0000006f00a17221 */ /* 0x000fc80000010000 */
[----:B------:R-:W-:Y:S01]  /*19110*/  FADD.FTZ R0, R161, R112 ;  /* 0x00000070a1007221 */ /* 0x000fe20000010000 */
[----:B0-----:R-:W-:-:S03]  /*19120*/  SEL R146, RZ, 0x10000, !P1 ;  /* 0x00010000ff927807 */ /* 0x001fc60004800000 */
        /* <DEDUP_REMOVED lines=30> */
[----:B0-----:R-:W-:Y:S01]  /*19310*/  FADD.FTZ R161, R0, R147 ;  /* 0x0000009300a17221 */ /* 0x001fe20000010000 */
[----:B------:R-:W-:-:S04]  /*19320*/  SEL R0, RZ, 0x1, !P6 ;  /* 0x00000001ff007807 */ /* 0x000fc80007000000 */
        /* <DEDUP_REMOVED lines=9> */
[----:B------:R-:W-:Y:S02]  /*193c0*/  LOP3.LUT R147, R167, R146, RZ, 0xfc, !PT ;  /* 0x00000092a7937212 */ /* 0x000fe400078efcff */
[----:B------:R-:W-:Y:S01]  /*193d0*/  LOP3.LUT R146, R165, R0, RZ, 0xfc, !PT ;  /* 0x00000000a5927212 */ /* 0x000fe200078efcff */
[----:B------:R-:W-:-:S04]  /*193e0*/  FMUL.FTZ R160, R160, 0.0009765625 ;  /* 0x3a800000a0a07820 */ /* 0x000fc80000410000 */
[C---:B------:R-:W-:Y:S01]  /*193f0*/  FADD.FTZ R0, -R160.reuse, R108 ;  /* 0x0000006ca0007221 */ /* 0x040fe20000010100 */
[----:B------:R-:W-:Y:S01]  /*19400*/  FADD.FTZ R161, -R160, R109 ;  /* 0x0000006da0a17221 */ /* 0x000fe20000010100 */
[----:B------:R-:W-:Y:S02]  /*19410*/  STG.E.64 desc[UR8][R136.64], R146 ;  /* 0x0000009288007986 */ /* 0x000fe4000c101b08 */
        /* <DEDUP_REMOVED lines=80> */
.L_x_12803:
[----:B------:R-:W-:Y:S05]  /*19920*/  BSYNC.RECONVERGENT B0 ;  /* 0x0000000000007941 */ /* 0x000fea0003800200 */
.L_x_12802:
        /* <DEDUP_REMOVED lines=15> */
.L_x_12805:
[----:B------:R-:W-:Y:S05]  /*19a20*/  BSYNC.RECONVERGENT B0 ;  /* 0x0000000000007941 */ /* 0x000fea0003800200 */
.L_x_12804:
[----:B------:R-:W1:Y:S01]  /*19a30*/  SHFL.DOWN PT, R147, R0, 0x4, 0x1f ;  /* 0x08801f0000937f89 */ /* 0x000e6200000e0000 */
[----:B------:R-:W-:Y:S01]  /*19a40*/  I2FP.F32.U32 R163, R0 ;  /* 0x0000000000a37245 */ /* 0x000fe20000201000 */
[----:B------:R-:W-:Y:S01]  /*19a50*/  UPLOP3.LUT UP0, UPT, UPT, UPT, UP0, 0x40, 0x4 ;  /* 0x000000000004789c */ /* 0x000fe20003f0e800 */
[----:B------:R-:W-:Y:S01]  /*19a60*/  ISETP.NE.AND P0, PT, R152, RZ, PT ;  /* 0x000000ff9800720c */ /* 0x000fe20003f05270 */
[----:B0-----:R-:W0:Y:S01]  /*19a70*/  SHFL.DOWN PT, R161, R136, 0x4, 0x1f ;  /* 0x08801f0088a17f89 */ /* 0x001e2200000e0000 */
[----:B------:R-:W-:Y:S02]  /*19a80*/  ISETP.NE.AND P1, PT, RZ, UR14, PT ;  /* 0x0000000eff007c0c */ /* 0x000fe4000bf25270 */
[----:B-1----:R-:W-:Y:S01]  /*19a90*/  I2FP.F32.S32 R160, R147 ;  /* 0x0000009300a07245 */ /* 0x002fe20000201400 */
[----:B------:R-:W-:Y:S02]  /*19aa0*/  IMAD.IADD R147, R147, 0x1, R0 ;  /* 0x0000000193937824 */ /* 0x000fe400078e0200 */
[----:B0-----:R-:W-:-:S02]  /*19ab0*/  FADD.FTZ R146, -R161, R136 ;  /* 0x00000088a1927221 */ /* 0x001fc40000010100 */
[----:B------:R-:W-:Y:S01]  /*19ac0*/  FMUL.FTZ R162, R161, R160 ;  /* 0x000000a0a1a27220 */ /* 0x000fe20000410000 */
[----:B------:R-:W-:Y:S01]  /*19ad0*/  I2FP.F32.S32 R0, R147 ;  /* 0x0000009300007245 */ /* 0x000fe20000201400 */
[----:B------:R-:W-:Y:S02]  /*19ae0*/  FMUL.FTZ R146, R146, R146 ;  /* 0x0000009292927220 */ /* 0x000fe40000410000 */
[----:B------:R-:W-:Y:S02]  /*19af0*/  FFMA.FTZ R165, R163, R136, R162 ;  /* 0x00000088a3a57223 */ /* 0x000fe400000100a2 */
[----:B------:R-:W0:Y:S01]  /*19b00*/  MUFU.RCP R136, R0 ;  /* 0x0000000000887308 */ /* 0x000e220000001000 */
[----:B------:R-:W-:Y:S02]  /*19b10*/  FMUL.FTZ R163, R146, R163 ;  /* 0x000000a392a37220 */ /* 0x000fe40000410000 */
[----:B------:R-:W1:Y:S02]  /*19b20*/  SHFL.DOWN PT, R146, R137, 0x4, 0x1f ;  /* 0x08801f0089927f89 */ /* 0x000e6400000e0000 */
[----:B------:R-:W-:Y:S01]  /*19b30*/  FMUL.FTZ R163, R163, R160 ;  /* 0x000000a0a3a37220 */ /* 0x000fe20000410000 */
[----:B0-----:R-:W-:Y:S01]  /*19b40*/  FMUL.FTZ R165, R136, R165 ;  /* 0x000000a588a57220 */ /* 0x001fe20000410000 */
[----:B-1----:R-:W-:-:S04]  /*19b50*/  FADD.FTZ R161, R146, R137 ;  /* 0x0000008992a17221 */ /* 0x002fc80000010000 */
[----:B------:R-:W-:Y:S01]  /*19b60*/  SHFL.DOWN PT, R146, R165, 0x2, 0x1f ;  /* 0x08401f00a5927f89 */ /* 0x000fe200000e0000 */
[----:B------:R-:W-:-:S03]  /*19b70*/  FFMA.FTZ R161, R136, R163, R161 ;  /* 0x000000a388a17223 */ /* 0x000fc600000100a1 */
[----:B------:R-:W0:Y:S02]  /*19b80*/  SHFL.DOWN PT, R136, R147, 0x2, 0x1f ;  /* 0x08401f0093887f89 */ /* 0x000e2400000e0000 */
[-C--:B0-----:R-:W-:Y:S02]  /*19b90*/  IADD3 R160, PT, PT, R147, R136.reuse, RZ ;  /* 0x0000008893a07210 */ /* 0x081fe40007ffe0ff */
[----:B------:R-:W-:Y:S01]  /*19ba0*/  I2FP.F32.S32 R162, R136 ;  /* 0x0000008800a27245 */ /* 0x000fe20000201400 */
[----:B------:R-:W-:-:S04]  /*19bb0*/  FADD.FTZ R136, R165, -R146 ;  /* 0x80000092a5887221 */ /* 0x000fc80000010000 */
[----:B------:R-:W-:Y:S01]  /*19bc0*/  FMUL.FTZ R137, R136, R136 ;  /* 0x0000008888897220 */ /* 0x000fe20000410000 */
[----:B------:R-:W-:Y:S01]  /*19bd0*/  FMUL.FTZ R163, R146, R162 ;  /* 0x000000a292a37220 */ /* 0x000fe20000410000 */
[----:B------:R-:W-:Y:S02]  /*19be0*/  I2FP.F32.S32 R136, R160 ;  /* 0x000000a000887245 */ /* 0x000fe40000201400 */
[C---:B------:R-:W-:Y:S01]  /*19bf0*/  FMUL.FTZ R137, R0.reuse, R137 ;  /* 0x0000008900897220 */ /* 0x040fe20000410000 */
[----:B------:R-:W-:Y:S02]  /*19c00*/  FFMA.FTZ R146, R0, R165, R163 ;  /* 0x000000a500927223 */ /* 0x000fe400000100a3 */
[----:B------:R-:W0:Y:S01]  /*19c10*/  SHFL.DOWN PT, R0, R161, 0x2, 0x1f ;  /* 0x08401f00a1007f89 */ /* 0x000e2200000e0000 */
[----:B------:R-:W-:Y:S02]  /*19c20*/  FMUL.FTZ R162, R137, R162 ;  /* 0x000000a289a27220 */ /* 0x000fe40000410000 */
[----:B------:R-:W1:Y:S01]  /*19c30*/  MUFU.RCP R137, R136 ;  /* 0x0000008800897308 */ /* 0x000e620000001000 */
[----:B------:R-:W2:Y:S01]  /*19c40*/  SHFL.DOWN PT, R163, R160, 0x1, 0x1f ;  /* 0x08201f00a0a37f89 */ /* 0x000ea200000e0000 */
[----:B-1----:R-:W-:Y:S01]  /*19c50*/  FMUL.FTZ R147, R137, R146 ;  /* 0x0000009289937220 */ /* 0x002fe20000410000 */
[----:B0-----:R-:W-:-:S04]  /*19c60*/  FADD.FTZ R0, R161, R0 ;  /* 0x00000000a1007221 */ /* 0x001fc80000010000 */
[----:B------:R-:W0:Y:S01]  /*19c70*/  SHFL.DOWN PT, R146, R147, 0x1, 0x1f ;  /* 0x08201f0093927f89 */ /* 0x000e2200000e0000 */
[----:B------:R-:W-:Y:S01]  /*19c80*/  FFMA.FTZ R0, R137, R162, R0 ;  /* 0x000000a289007223 */ /* 0x000fe20000010000 */
[----:B--2---:R-:W-:Y:S01]  /*19c90*/  IMAD.IADD R162, R160, 0x1, R163 ;  /* 0x00000001a0a27824 */ /* 0x004fe200078e02a3 */
[----:B------:R-:W-:-:S03]  /*19ca0*/  I2FP.F32.S32 R163, R163 ;  /* 0x000000a300a37245 */ /* 0x000fc60000201400 */
[----:B------:R-:W1:Y:S01]  /*19cb0*/  SHFL.DOWN PT, R137, R0, 0x1, 0x1f ;  /* 0x08201f0000897f89 */ /* 0x000e6200000e0000 */
[----:B------:R-:W-:-:S06]  /*19cc0*/  I2FP.F32.S32 R162, R162 ;  /* 0x000000a200a27245 */ /* 0x000fcc0000201400 */
[----:B------:R-:W2:Y:S01]  /*19cd0*/  MUFU.RCP R162, R162 ;  /* 0x000000a200a27308 */ /* 0x000ea20000001000 */
[----:B0-----:R-:W-:Y:S01]  /*19ce0*/  FADD.FTZ R152, R147, -R146 ;  /* 0x8000009293987221 */ /* 0x001fe20000010000 */
[----:B------:R-:W-:-:S03]  /*19cf0*/  FMUL.FTZ R165, R146, R163 ;  /* 0x000000a392a57220 */ /* 0x000fc60000410000 */
[----:B------:R-:W-:Y:S01]  /*19d00*/  FMUL.FTZ R161, R152, R152 ;  /* 0x0000009898a17220 */ /* 0x000fe20000410000 */
[----:B------:R-:W-:Y:S01]  /*19d10*/  FFMA.FTZ R165, R136, R147, R165 ;  /* 0x0000009388a57223 */ /* 0x000fe200000100a5 */
[----:B-1----:R-:W-:Y:S02]  /*19d20*/  FADD.FTZ R137, R0, R137 ;  /* 0x0000008900897221 */ /* 0x002fe40000010000 */
[----:B------:R-:W-:Y:S01]  /*19d30*/  FMUL.FTZ R161, R136, R161 ;  /* 0x000000a188a17220 */ /* 0x000fe20000410000 */
[----:B--2---:R-:W-:Y:S01]  /*19d40*/  FMUL.FTZ R165, R162, R165 ;  /* 0x000000a5a2a57220 */ /* 0x004fe20000410000 */
[----:B------:R-:W0:Y:S02]  /*19d50*/  LDC R0, c[0x0][0x448] ;  /* 0x00011200ff007b82 */ /* 0x000e240000000800 */
[----:B------:R-:W-:-:S03]  /*19d60*/  FMUL.FTZ R161, R161, R163 ;  /* 0x000000a3a1a17220 */ /* 0x000fc60000410000 */
[----:B------:R-:W1:Y:S01]  /*19d70*/  SHFL.IDX PT, R165, R165, RZ, 0x1f ;  /* 0x00001fffa5a57589 */ /* 0x000e6200000e0000 */
[----:B------:R-:W-:Y:S02]  /*19d80*/  FFMA.FTZ R161, R162, R161, R137 ;  /* 0x000000a1a2a17223 */ /* 0x000fe40000010089 */
[----:B------:R-:W2:Y:S04]  /*19d90*/  @!P0 LDC.64 R136, c[0x0][0x3c0] ;  /* 0x0000f000ff888b82 */ /* 0x000ea80000000a00 */
[----:B------:R-:W0:Y:S01]  /*19da0*/  SHFL.IDX PT, R161, R161, RZ, 0x1f ;  /* 0x00001fffa1a17589 */ /* 0x000e2200000e0000 */
[----:B-1----:R-:W-:Y:S01]  /*19db0*/  FMUL.FTZ R146, R165, R165 ;  /* 0x000000a5a5927220 */ /* 0x002fe20000410000 */
[----:B--2---:R-:W-:-:S04]  /*19dc0*/  @!P0 IMAD.WIDE R136, R140, 0x4, R136 ;  /* 0x000000048c888825 */ /* 0x004fc800078e0288 */
[----:B------:R-:W-:Y:S01]  /*19dd0*/  FSEL R147, R146, RZ, P1 ;  /* 0x000000ff92937208 */ /* 0x000fe20000800000 */
[----:B0-----:R-:W-:Y:S01]  /*19de0*/  FFMA.FTZ R0, R161, UR13, R0 ;  /* 0x0000000da1007c23 */ /* 0x001fe20008010000 */
[----:B------:R-:W-:Y:S01]  /*19df0*/  FSEL R146, R165, RZ, !P1 ;  /* 0x000000ffa5927208 */ /* 0x000fe20004800000 */
[----:B------:R0:W-:Y:S02]  /*19e00*/  @!P0 STG.E desc[UR8][R136.64], R165 ;  /* 0x000000a588008986 */ /* 0x0001e4000c101908 */
[----:B------:R-:W-:Y:S02]  /*19e10*/  FADD.FTZ R0, R0, R147 ;  /* 0x0000009300007221 */ /* 0x000fe40000010000 */
[C---:B------:R-:W-:Y:S01]  /*19e20*/  FADD.FTZ R189, -R146.reuse, R127 ;  /* 0x0000007f92bd7221 */ /* 0x040fe20000010100 */
[C---:B------:R-:W-:Y:S01]  /*19e30*/  FADD.FTZ R127, -R146.reuse, R130 ;  /* 0x00000082927f7221 */ /* 0x040fe20000010100 */
[C---:B------:R-:W-:Y:S01]  /*19e40*/  FADD.FTZ R131, -R146.reuse, R131 ;  /* 0x0000008392837221 */ /* 0x040fe20000010100 */
[C---:B------:R-:W-:Y:S01]  /*19e50*/  FADD.FTZ R191, -R146.reuse, R128 ;  /* 0x0000008092bf7221 */ /* 0x040fe20000010100 */
[----:B------:R-:W1:Y:S01]  /*19e60*/  MUFU.RSQ R0, R0 ;  /* 0x0000000000007308 */ /* 0x000e620000001400 */
        /* <DEDUP_REMOVED lines=34> */
[----:B------:R-:W-:Y:S01]  /*1a090*/  FMUL.FTZ R128, R0, R189 ;  /* 0x000000bd00807220 */ /* 0x000fe20000410000 */
[----:B------:R-:W-:Y:S01]  /*1a0a0*/  FFMA.FTZ R111, R165, R102, R70 ;  /* 0x00000066a56f7223 */ /* 0x000fe20000010046 */
[----:B------:R-:W-:Y:S01]  /*1a0b0*/  FFMA.FTZ R122, R122, R103, R71 ;  /* 0x000000677a7a7223 */ /* 0x000fe20000010047 */
[C---:B------:R-:W-:Y:S01]  /*1a0c0*/  FMUL.FTZ R147, R0.reuse, R147 ;  /* 0x0000009300937220 */ /* 0x040fe20000410000 */
[----:B------:R-:W-:Y:S01]  /*1a0d0*/  FMUL.FTZ R120, R0, R161 ;  /* 0x000000a100787220 */ /* 0x000fe20000410000 */
[----:B------:R-:W-:Y:S01]  /*1a0e0*/  FFMA.FTZ R123, R181, R94, R62 ;  /* 0x0000005eb57b7223 */ /* 0x000fe2000001003e */
[----:B------:R-:W-:Y:S01]  /*1a0f0*/  FFMA.FTZ R126, R126, R95, R63 ;  /* 0x0000005f7e7e7223 */ /* 0x000fe2000001003f */
[C---:B------:R-:W-:Y:S01]  /*1a100*/  FMUL.FTZ R177, R0.reuse, R177 ;  /* 0x000000b100b17220 */ /* 0x040fe20000410000 */
[----:B------:R-:W-:Y:S01]  /*1a110*/  FMUL.FTZ R124, R0, R179 ;  /* 0x000000b3007c7220 */ /* 0x000fe20000410000 */
[C---:B------:R-:W-:Y:S01]  /*1a120*/  FADD.FTZ R193, -R146.reuse, R132 ;  /* 0x0000008492c17221 */ /* 0x040fe20000010100 */
[C---:B------:R-:W-:Y:S01]  /*1a130*/  FADD.FTZ R169, -R146.reuse, R116 ;  /* 0x0000007492a97221 */ /* 0x040fe20000010100 */
[----:B------:R-:W-:Y:S01]  /*1a140*/  FADD.FTZ R171, -R146, R117 ;  /* 0x0000007592ab7221 */ /* 0x000fe20000010100 */
[----:B------:R-:W-:Y:S01]  /*1a150*/  F2FP.BF16.F32.PACK_AB R110, R121, R110 ;  /* 0x0000006e796e723e */ /* 0x000fe200000010ff */
[----:B------:R-:W-:Y:S01]  /*1a160*/  FMUL.FTZ R132, R0, R129 ;  /* 0x0000008100847220 */ /* 0x000fe20000410000 */
[----:B------:R-:W-:Y:S01]  /*1a170*/  F2FP.BF16.F32.PACK_AB R109, R108, R109 ;  /* 0x0000006d6c6d723e */ /* 0x000fe200000010ff */
[----:B------:R-:W-:Y:S01]  /*1a180*/  FFMA.FTZ R130, R128, R91, R59 ;  /* 0x0000005b80827223 */ /* 0x000fe2000001003b */
[----:B------:R-:W-:Y:S01]  /*1a190*/  FADD.FTZ R185, -R146, R125 ;  /* 0x0000007d92b97221 */ /* 0x000fe20000010100 */
[----:B------:R-:W-:Y:S01]  /*1a1a0*/  F2FP.BF16.F32.PACK_AB R111, R122, R111 ;  /* 0x0000006f7a6f723e */ /* 0x000fe200000010ff */
[----:B------:R-:W-:Y:S01]  /*1a1b0*/  FFMA.FTZ R108, R147, R104, R72 ;  /* 0x00000068936c7223 */ /* 0x000fe20000010048 */
[----:B------:R-:W-:Y:S01]  /*1a1c0*/  FFMA.FTZ R121, R120, R105, R73 ;  /* 0x0000006978797223 */ /* 0x000fe20000010049 */
[----:B------:R-:W0:Y:S01]  /*1a1d0*/  @!P0 LDC.64 R128, c[0x0][0x3c8] ;  /* 0x0000f200ff808b82 */ /* 0x000e220000000a00 */
[----:B------:R-:W-:Y:S01]  /*1a1e0*/  FFMA.FTZ R122, R177, R92, R60 ;  /* 0x0000005cb17a7223 */ /* 0x000fe2000001003c */
[----:B------:R-:W-:Y:S01]  /*1a1f0*/  FFMA.FTZ R125, R124, R93, R61 ;  /* 0x0000005d7c7d7223 */ /* 0x000fe2000001003d */
[----:B------:R-:W-:Y:S01]  /*1a200*/  F2FP.BF16.F32.PACK_AB R123, R126, R123 ;  /* 0x0000007b7e7b723e */ /* 0x000fe200000010ff */
[C---:B------:R-:W-:Y:S01]  /*1a210*/  FMUL.FTZ R173, R0.reuse, R173 ;  /* 0x000000ad00ad7220 */ /* 0x040fe20000410000 */
[C---:B------:R-:W-:Y:S01]  /*1a220*/  FMUL.FTZ R126, R0.reuse, R175 ;  /* 0x000000af007e7220 */ /* 0x040fe20000410000 */
[C---:B------:R-:W-:Y:S01]  /*1a230*/  FMUL.FTZ R169, R0.reuse, R169 ;  /* 0x000000a900a97220 */ /* 0x040fe20000410000 */
[----:B------:R-:W-:Y:S01]  /*1a240*/  FMUL.FTZ R124, R0, R171 ;  /* 0x000000ab007c7220 */ /* 0x000fe20000410000 */
[----:B------:R-:W1:Y:S01]  /*1a250*/  LDC.64 R118, c[0x0][0x428] ;  /* 0x00010a00ff767b82 */ /* 0x000e620000000a00 */
[----:B------:R-:W-:Y:S01]  /*1a260*/  F2FP.BF16.F32.PACK_AB R108, R121, R108 ;  /* 0x0000006c796c723e */ /* 0x000fe200000010ff */
[----:B------:R-:W-:Y:S01]  /*1a270*/  FFMA.FTZ R121, R173, R98, R66 ;  /* 0x00000062ad797223 */ /* 0x000fe20000010042 */
[----:B------:R-:W-:Y:S01]  /*1a280*/  F2FP.BF16.F32.PACK_AB R122, R125, R122 ;  /* 0x0000007a7d7a723e */ /* 0x000fe200000010ff */
[----:B------:R-:W-:Y:S01]  /*1a290*/  FFMA.FTZ R126, R126, R99, R67 ;  /* 0x000000637e7e7223 */ /* 0x000fe20000010043 */
[----:B------:R-:W-:Y:S01]  /*1a2a0*/  FFMA.FTZ R120, R169, R96, R64 ;  /* 0x00000060a9787223 */ /* 0x000fe20000010040 */
[----:B------:R-:W-:Y:S01]  /*1a2b0*/  FFMA.FTZ R125, R124, R97, R65 ;  /* 0x000000617c7d7223 */ /* 0x000fe20000010041 */
        /* <DEDUP_REMOVED lines=9> */
[----:B------:R-:W2:Y:S01]  /*1a350*/  LDC.64 R146, c[0x0][0x380] ;  /* 0x0000e000ff927b82 */ /* 0x000ea20000000a00 */
[----:B------:R-:W-:Y:S01]  /*1a360*/  F2FP.BF16.F32.PACK_AB R121, R126, R121 ;  /* 0x000000797e79723e */ /* 0x000fe200000010ff */
[----:B------:R-:W-:Y:S01]  /*1a370*/  FMUL.FTZ R126, R0, R185 ;  /* 0x000000b9007e7220 */ /* 0x000fe20000410000 */
[----:B------:R-:W-:Y:S01]  /*1a380*/  F2FP.BF16.F32.PACK_AB R120, R125, R120 ;  /* 0x000000787d78723e */ /* 0x000fe200000010ff */
[----:B------:R-:W-:Y:S01]  /*1a390*/  FFMA.FTZ R191, R191, R84, R52 ;  /* 0x00000054bfbf7223 */ /* 0x000fe20000010034 */
[----:B------:R-:W-:Y:S01]  /*1a3a0*/  FFMA.FTZ R132, R132, R85, R53 ;  /* 0x0000005584847223 */ /* 0x000fe20000010035 */
[----:B------:R-:W-:Y:S01]  /*1a3b0*/  FFMA.FTZ R125, R187, R90, R58 ;  /* 0x0000005abb7d7223 */ /* 0x000fe2000001003a */
[----:B------:R-:W-:Y:S01]  /*1a3c0*/  FFMA.FTZ R131, R126, R89, R57 ;  /* 0x000000597e837223 */ /* 0x000fe20000010039 */
        /* <DEDUP_REMOVED lines=23> */
[--C-:B-1----:R-:W-:Y:S01]  /*1a540*/  IMAD.WIDE.U32 R112, R153, 0x10, R118.reuse ;  /* 0x0000001099707825 */ /* 0x102fe200078e0076 */
[----:B------:R-:W-:Y:S01]  /*1a550*/  F2FP.BF16.F32.PACK_AB R135, R136, R199 ;  /* 0x000000c78887723e */ /* 0x000fe200000010ff */
[----:B------:R0:W-:Y:S01]  /*1a560*/  @!P0 STG.E desc[UR8][R128.64], R0 ;  /* 0x0000000080008986 */ /* 0x0001e2000c101908 */
[----:B------:R-:W-:Y:S01]  /*1a570*/  F2FP.BF16.F32.PACK_AB R134, R134, R197 ;  /* 0x000000c58686723e */ /* 0x000fe200000010ff */
[--C-:B------:R-:W-:Y:S01]  /*1a580*/  IMAD.WIDE.U32 R114, R155, 0x10, R118.reuse ;  /* 0x000000109b727825 */ /* 0x100fe200078e0076 */
[----:B------:R-:W-:Y:S01]  /*1a590*/  F2FP.BF16.F32.PACK_AB R132, R130, R193 ;  /* 0x000000c18284723e */ /* 0x000fe200000010ff */
[----:B------:R0:W-:Y:S01]  /*1a5a0*/  STG.E.128 desc[UR8][R112.64], R108 ;  /* 0x0000006c70007986 */ /* 0x0001e2000c101d08 */
[----:B--2---:R-:W-:Y:S01]  /*1a5b0*/  IADD3 R140, PT, PT, R140, R146, RZ ;  /* 0x000000928c8c7210 */ /* 0x004fe20007ffe0ff */
[--C-:B------:R-:W-:Y:S02]  /*1a5c0*/  IMAD.WIDE.U32 R116, R157, 0x10, R118.reuse ;  /* 0x000000109d747825 */ /* 0x100fe400078e0076 */
[----:B------:R0:W-:Y:S01]  /*1a5d0*/  STG.E.128 desc[UR8][R114.64], R120 ;  /* 0x0000007872007986 */ /* 0x0001e2000c101d08 */
[----:B------:R-:W-:Y:S01]  /*1a5e0*/  ISETP.GE.AND P0, PT, R140, R147, PT ;  /* 0x000000938c00720c */ /* 0x000fe20003f06270 */
[----:B------:R-:W-:-:S02]  /*1a5f0*/  IMAD.WIDE.U32 R118, R159, 0x10, R118 ;  /* 0x000000109f767825 */ /* 0x000fc400078e0076 */
[----:B------:R0:W-:Y:S04]  /*1a600*/  STG.E.128 desc[UR8][R116.64], R124 ;  /* 0x0000007c74007986 */ /* 0x0001e8000c101d08 */
[----:B------:R0:W-:Y:S06]  /*1a610*/  STG.E.128 desc[UR8][R118.64], R132 ;  /* 0x0000008476007986 */ /* 0x0001ec000c101d08 */
[----:B------:R-:W-:Y:S05]  /*1a620*/  @!P0 BRA `(.L_x_12806) ;  /* 0xfffffe6400648947 */ /* 0x000fea000383ffff */
[----:B------:R-:W-:Y:S05]  /*1a630*/  EXIT ;  /* 0x000000000000794d */ /* 0x000fea0003800000 */
.L_x_12807:
        /* <DEDUP_REMOVED lines=12> */
.L_x_27537:


//--------------------- .text._ZN10layer_norm13ln_fwd_kernelINS_13Kernel_traitsIf13__nv_bfloat16fS2_fjLj8192ELj1ELj1ELj8ELj16ENS_18Kernel_traits_baseILj8192EfS2_fS2_fjLj256EEEEELb1ELb1ELb1ELb0EEEvNS_9FwdParamsE --------------------------
	.section	.text._ZN10layer_norm13ln_fwd_kernelINS_13Kernel_traitsIf13__nv_bfloat16fS2_fjLj8192ELj1ELj1ELj8ELj16ENS_18Kernel_traits_baseILj8192EfS2_fS2_fjLj256EEEEELb1ELb1ELb1ELb0EEEvNS_9FwdParamsE,"ax",@progbits
	.align	128
        .global         _ZN10layer_norm13ln_fwd_kernelINS_13Kernel_traitsIf13__nv_bfloat16fS2_fjLj8192ELj1ELj1ELj8ELj16ENS_18Kernel_traits_baseILj8192EfS2_fS2_fjLj256EEEEELb1ELb1ELb1ELb0EEEvNS_9FwdParamsE
        .type           _ZN10layer_norm13ln_fwd_kernelINS_13Kernel_traitsIf13__nv_bfloat16fS2_fjLj8192ELj1ELj1ELj8ELj16ENS_18Kernel_traits_baseILj8192EfS2_fS2_fjLj256EEEEELb1ELb1ELb1ELb0EEEvNS_9FwdParamsE,@function
        .size           _ZN10layer_norm13ln_fwd_kernelINS_13Kernel_traitsIf13__nv_bfloat16fS2_fjLj8192ELj1ELj1ELj8ELj16ENS_18Kernel_traits_baseILj8192EfS2_fS2_fjLj256EEEEELb1ELb1ELb1ELb0EEEvNS_9FwdParamsE,(.L_x_27538 - _ZN10layer_norm13ln_fwd_kernelINS_13Kernel_traitsIf13__nv_bfloat16fS2_fjLj8192ELj1ELj1ELj8ELj16ENS_18Kernel_traits_baseILj8192EfS2_fS2_fjLj256EEEEELb1ELb1ELb1ELb0EEEvNS_9FwdParamsE)
        .other          _ZN10layer_norm13ln_fwd_kernelINS_13Kernel_traitsIf13__nv_bfloat16fS2_fjLj8192ELj1ELj1ELj8ELj16ENS_18Kernel_traits_baseILj8192EfS2_fS2_fjLj256EEEEELb1ELb1ELb1ELb0EEEvNS_9FwdParamsE,@"STO_CUDA_ENTRY STV_DEFAULT"
_ZN10layer_norm13ln_fwd_kernelINS_13Kernel_traitsIf13__nv_bfloat16fS2_fjLj8192ELj1ELj1ELj8ELj16ENS_18Kernel_traits_baseILj8192EfS2_fS2_fjLj256EEEEELb1ELb1ELb1ELb0EEEvNS_9FwdParamsE:
.text._ZN10layer_norm13ln_fwd_kernelINS_13Kernel_traitsIf13__nv_bfloat16fS2_fjLj8192ELj1ELj1ELj8ELj16ENS_18Kernel_traits_baseILj8192EfS2_fS2_fjLj256EEEEELb1ELb1ELb1ELb0EEEvNS_9FwdParamsE:
        /* <DEDUP_REMOVED lines=87> */
.L_x_12809:
        /* <DEDUP_REMOVED lines=17> */
[----:B------:R-:W5:Y:S04]  /*0680*/  @P0 LDG.E.128 R88, desc[UR6][R10.64+0x10] ;  /* 0x000010060a580981 */ /* 0x000f68000c1e1d00 */
[----:B------:R-:W5:Y:S01]  /*0690*/  @P1 LDG.E.128 R84, desc[UR6][R12.64] ;  /* 0x000000060c541981 */ /* 0x000f62000c1e1d00 */
[----:B------:R-:W2:Y:S01]  /*06a0*/  @P3 LDC.64 R54, c[0x0][0x3d0] ;  /* 0x0000f400ff363b82 */ /* 0x000ea20000000a00 */
[C---:B---3--:R-:W-:Y:S01]  /*06b0*/  @P1 IMAD.WIDE.U32 R14, R113.reuse, 0x20, R14 ;  /* 0x00000020710e1825 */ /* 0x048fe200078e000e */
[----:B------:R-:W-:Y:S01]  /*06c0*/  @P1 IADD3 R113, PT, PT, R113, 0x100, RZ ;  /* 0x0000010071711810 */ /* 0x000fe20007ffe0ff */
[----:B------:R-:W5:Y:S04]  /*06d0*/  @P1 LDG.E.128 R80, desc[UR6][R12.64+0x10] ;  /* 0x000010060c501981 */ /* 0x000f68000c1e1d00 */
[----:B------:R-:W5:Y:S01]  /*06e0*/  @P1 LDG.E.128 R68, desc[UR6][R14.64] ;  /* 0x000000060e441981 */ /* 0x000f62000c1e1d00 */
[----:B------:R-:W3:Y:S01]  /*06f0*/  @P3 LDC.64 R74, c[0x0][0x3e8] ;  /* 0x0000fa00ff4a3b82 */ /* 0x000ee20000000a00 */
[----:B0-----:R-:W-:-:S02]  /*0700*/  @P2 IMAD.WIDE.U32 R52, R113, 0x20, R48 ;  /* 0x0000002071342825 */ /* 0x001fc400078e0030 */
[----:B------:R-:W5:Y:S02]  /*0710*/  @P1 LDG.E.128 R64, desc[UR6][R14.64+0x10] ;  /* 0x000010060e401981 */ /* 0x000f64000c1e1d00 */
[C---:B-1----:R-:W-:Y:S02]  /*0720*/  @P2 IMAD.WIDE.U32 R72, R113.reuse, 0x20, R50 ;  /* 0x0000002071482825 */ /* 0x042fe400078e0032 */
[----:B------:R-:W5:Y:S02]  /*0730*/  @P2 LDG.E.128 R60, desc[UR6][R52.64] ;  /* 0x00000006343c2981 */ /* 0x000f64000c1e1d00 */
[----:B------:R-:W-:Y:S02]  /*0740*/  @P2 VIADD R113, R113, 0x100 ;  /* 0x0000010071712836 */ /* 0x000fe40000000000 */
[----:B------:R0:W5:Y:S02]  /*0750*/  @P2 LDG.E.128 R56, desc[UR6][R52.64+0x10] ;  /* 0x0000100634382981 */ /* 0x000164000c1e1d00 */
[----:B--2---:R-:W-:-:S02]  /*0760*/  @P3 IMAD.WIDE.U32 R4, R113, 0x20, R54 ;  /* 0x0000002071043825 */ /* 0x004fc400078e0036 */
[----:B------:R-:W5:Y:S04]  /*0770*/  @P2 LDG.E.128 R44, desc[UR6][R72.64] ;  /* 0x00000006482c2981 */ /* 0x000f68000c1e1d00 */
[----:B------:R-:W5:Y:S01]  /*0780*/  @P3 LDG.E.128 R36, desc[UR6][R4.64] ;  /* 0x0000000604243981 */ /* 0x000f62000c1e1d00 */
[----:B---3--:R-:W-:-:S03]  /*0790*/  @P3 IMAD.WIDE.U32 R6, R113, 0x20, R74 ;  /* 0x0000002071063825 */ /* 0x008fc600078e004a */
[----:B------:R-:W5:Y:S04]  /*07a0*/  @P3 LDG.E.128 R32, desc[UR6][R4.64+0x10] ;  /* 0x0000100604203981 */ /* 0x000f68000c1e1d00 */
[----:B------:R-:W5:Y:S04]  /*07b0*/  @P3 LDG.E.128 R20, desc[UR6][R6.64] ;  /* 0x0000000606143981 */ /* 0x000f68000c1e1d00 */
[----:B------:R-:W5:Y:S01]  /*07c0*/  @P3 LDG.E.128 R16, desc[UR6][R6.64+0x10] ;  /* 0x0000100606103981 */ /* 0x000f62000c1e1d00 */
[----:B------:R-:W-:Y:S02]  /*07d0*/  CS2R R50, SRZ ;  /* 0x0000000000327805 */ /* 0x000fe4000001ff00 */
[----:B------:R-:W-:-:S02]  /*07e0*/  CS2R R48, SRZ ;  /* 0x0000000000307805 */ /* 0x000fc4000001ff00 */
[----:B------:R-:W-:Y:S01]  /*07f0*/  CS2R R54, SRZ ;  /* 0x0000000000367805 */ /* 0x000fe2000001ff00 */
[----:B------:R1:W5:Y:S01]  /*0800*/  @P2 LDG.E.128 R40, desc[UR6][R72.64+0x10] ;  /* 0x0000100648282981 */ /* 0x000362000c1e1d00 */
[----:B0-----:R-:W-:Y:S02]  /*0810*/  CS2R R52, SRZ ;  /* 0x0000000000347805 */ /* 0x001fe4000001ff00 */
[----:B------:R-:W-:Y:S02]  /*0820*/  CS2R R74, SRZ ;  /* 0x00000000004a7805 */ /* 0x000fe4000001ff00 */
[----:B------:R-:W-:Y:S02]  /*0830*/  CS2R R78, SRZ ;  /* 0x00000000004e7805 */ /* 0x000fe4000001ff00 */
[----:B------:R-:W-:Y:S02]  /*0840*/  CS2R R76, SRZ ;  /* 0x00000000004c7805 */ /* 0x000fe4000001ff00 */
[----:B------:R-:W-:-:S02]  /*0850*/  CS2R R98, SRZ ;  /* 0x0000000000627805 */ /* 0x000fc4000001ff00 */
[----:B------:R-:W-:Y:S02]  /*0860*/  CS2R R96, SRZ ;  /* 0x0000000000607805 */ /* 0x000fe4000001ff00 */
[----:B------:R-:W-:Y:S02]  /*0870*/  CS2R R102, SRZ ;  /* 0x0000000000667805 */ /* 0x000fe4000001ff00 */
[----:B------:R-:W-:Y:S02]  /*0880*/  CS2R R100, SRZ ;  /* 0x0000000000647805 */ /* 0x000fe4000001ff00 */
[----:B------:R-:W-:Y:S02]  /*0890*/  @P3 CS2R R26, SRZ ;  /* 0x00000000001a3805 */ /* 0x000fe4000001ff00 */
[----:B-1----:R-:W-:Y:S02]  /*08a0*/  CS2R R72, SRZ ;  /* 0x0000000000487805 */ /* 0x002fe4000001ff00 */
[----:B------:R-:W-:-:S02]  /*08b0*/  @P3 CS2R R24, SRZ ;  /* 0x0000000000183805 */ /* 0x000fc4000001ff00 */
[----:B------:R-:W-:Y:S02]  /*08c0*/  @P3 CS2R R30, SRZ ;  /* 0x00000000001e3805 */ /* 0x000fe4000001ff00 */
[----:B------:R-:W-:-:S07]  /*08d0*/  @P3 CS2R R28, SRZ ;  /* 0x00000000001c3805 */ /* 0x000fce000001ff00 */
.L_x_12810:
[----:B------:R-:W-:Y:S05]  /*08e0*/  BSYNC.RECONVERGENT B0 ;  /* 0x0000000000007941 */ /* 0x000fea0003800200 */
.L_x_12808:
        /* <DEDUP_REMOVED lines=14> */
[C---:B------:R-:W-:Y:S01]  /*09d0*/  LOP3.LUT R12, R112.reuse, 0xff, RZ, 0xc0, !PT ;  /* 0x000000ff700c7812 */ /* 0x040fe200078ec0ff */
[----:B------:R-:W1:Y:S01]  /*09e0*/  LDCU UR10, c[0x0][0x404] ;  /* 0x00008080ff0a77ac */ /* 0x000e620008000800 */
[----:B------:R-:W-:Y:S01]  /*09f0*/  LOP3.LUT R112, R112, 0xffffff00, RZ, 0xc0, !PT ;  /* 0xffffff0070707812 */ /* 0x000fe200078ec0ff */
[C---:B------:R-:W-:Y:S01]  /*0a00*/  IMAD.HI.U32 R6, R5.reuse, -0x326172a9, RZ ;  /* 0xcd9e8d5705067827 */ /* 0x040fe200078e00ff */
[----:B------:R-:W-:Y:S01]  /*0a10*/  VIADDMNMX R13, R12, -R13, RZ, !PT ;  /* 0x8000000d0c0d7246 */ /* 0x000fe200078001ff */
[----:B------:R-:W2:Y:S01]  /*0a20*/  LDCU.U8 UR11, c[0x0][0x410] ;  /* 0x00008200ff0b77ac */ /* 0x000ea20008000000 */
[----:B------:R-:W-:Y:S01]  /*0a30*/  LOP3.LUT R167, R0, 0x3, RZ, 0xc0, !PT ;  /* 0x0000000300a77812 */ /* 0x000fe200078ec0ff */
[----:B------:R-:W-:Y:S01]  /*0a40*/  IMAD R5, R5, -0x326172a9, RZ ;  /* 0xcd9e8d5705057824 */ /* 0x000fe200078e02ff */
[----:B------:R-:W-:Y:S01]  /*0a50*/  VIMNMX R13, PT, PT, R13, 0x20, PT ;  /* 0x000000200d0d7848 */ /* 0x000fe20003fe0100 */
[----:B0-----:R-:W-:Y:S01]  /*0a60*/  IMAD R175, R146, UR5, R115 ;  /* 0x0000000592af7c24 */ /* 0x001fe2000f8e0273 */
[----:B------:R-:W0:Y:S03]  /*0a70*/  LDCU UR14, c[0x0][0x400] ;  /* 0x00008000ff0e77ac */ /* 0x000e260008000800 */
[C---:B------:R-:W-:Y:S01]  /*0a80*/  IMAD.HI.U32 R4, R175.reuse, -0x326172a9, RZ ;  /* 0xcd9e8d57af047827 */ /* 0x040fe200078e00ff */
[----:B------:R-:W3:Y:S03]  /*0a90*/  LDCU.64 UR12, c[0x0][0x408] ;  /* 0x00008100ff0c77ac */ /* 0x000ee60008000a00 */
[----:B------:R-:W-:Y:S01]  /*0aa0*/  IMAD R7, R175, -0x326172a9, RZ ;  /* 0xcd9e8d57af077824 */ /* 0x000fe200078e02ff */
[----:B------:R-:W-:Y:S01]  /*0ab0*/  LOP3.LUT R4, R145, R4, R2, 0x96, !PT ;  /* 0x0000000491047212 */ /* 0x000fe200078e9602 */
[----:B------:R-:W-:Y:S01]  /*0ac0*/  IMAD R13, R13, 0x8, R112 ;  /* 0x000000080d0d7824 */ /* 0x000fe200078e0270 */
[----:B------:R-:W4:Y:S02]  /*0ad0*/  LDCU.64 UR8, c[0x0][0x3a0] ;  /* 0x00007400ff0877ac */ /* 0x000f240008000a00 */
[----:B------:R-:W-:Y:S01]  /*0ae0*/  LOP3.LUT R6, R8, R7, R6, 0x96, !PT ;  /* 0x0000000708067212 */ /* 0x000fe200078e9606 */
[----:B------:R-:W-:Y:S01]  /*0af0*/  IMAD.HI.U32 R9, R4, -0x2daee0ad, RZ ;  /* 0xd2511f5304097827 */ /* 0x000fe200078e00ff */
[----:B------:R-:W-:Y:S01]  /*0b00*/  IADD3 R7, PT, PT, R2, 0x3c6ef372, RZ ;  /* 0x3c6ef37202077810 */ /* 0x000fe20007ffe0ff */
[----:B------:R-:W-:Y:S01]  /*0b10*/  UPLOP3.LUT UP1, UPT, UPT, UPT, UPT, 0x40, 0x4 ;  /* 0x000000000004789c */ /* 0x000fe20003f2e870 */
[----:B------:R-:W-:Y:S01]  /*0b20*/  I2FP.F32.U32 R13, R13 ;  /* 0x0000000d000d7245 */ /* 0x000fe20000201000 */
[----:B------:R-:W-:Y:S01]  /*0b30*/  IMAD.HI.U32 R8, R6, -0x2daee0ad, RZ ;  /* 0xd2511f5306087827 */ /* 0x000fe200078e00ff */
[----:B------:R-:W-:-:S02]  /*0b40*/  LOP3.LUT R9, R11, R10, R9, 0x96, !PT ;  /* 0x0000000a0b097212 */ /* 0x000fc400078e9609 */
[----:B------:R0:W0:Y:S01]  /*0b50*/  MUFU.RCP R147, R13 ;  /* 0x0000000d00937308 */ /* 0x0000220000001000 */
        /* <DEDUP_REMOVED lines=36> */
[----:B------:R-:W-:Y:S01]  /*0da0*/  SHF.L.U32 R9, R115, 0x5, RZ ;  /* 0x0000000573097819 */ /* 0x000fe200000006ff */
[----:B------:R-:W-:Y:S01]  /*0db0*/  VIADD R7, R2, 0x5384540f ;  /* 0x5384540f02077836 */ /* 0x000fe20000000000 */
[----:B------:R-:W-:Y:S01]  /*0dc0*/  LOP3.LUT R8, R10, R11, R8, 0x96, !PT ;  /* 0x0000000b0a087212 */ /* 0x000fe200078e9608 */
[----:B------:R-:W-:Y:S01]  /*0dd0*/  IMAD R10, R6, -0x2daee0ad, RZ ;  /* 0xd2511f53060a7824 */ /* 0x000fe200078e02ff */
[----:B------:R-:W-:Y:S01]  /*0de0*/  LOP3.LUT R15, R9, 0x3e0, RZ, 0xc0, !PT ;  /* 0x000003e0090f7812 */ /* 0x000fe200078ec0ff */
[----:B------:R-:W-:-:S02]  /*0df0*/  IMAD R6, R5, -0x326172a9, RZ ;  /* 0xcd9e8d5705067824 */ /* 0x000fc400078e02ff */
[----:B------:R-:W-:Y:S01]  /*0e00*/  IMAD.HI.U32 R5, R8, -0x326172a9, RZ ;  /* 0xcd9e8d5708057827 */ /* 0x000fe200078e00ff */
[----:B------:R-:W-:Y:S02]  /*0e10*/  VIADDMNMX R15, R12, -R15, RZ, !PT ;  /* 0x8000000f0c0f7246 */ /* 0x000fe400078001ff */
[----:B------:R-:W-:Y:S01]  /*0e20*/  IADD3 R12, PT, PT, R3, -0x24c28bd8, RZ ;  /* 0xdb3d7428030c7810 */ /* 0x000fe20007ffe0ff */
[----:B------:R-:W-:Y:S01]  /*0e30*/  IMAD.HI.U32 R9, R4, -0x2daee0ad, RZ ;  /* 0xd2511f5304097827 */ /* 0x000fe200078e00ff */
[----:B------:R-:W-:Y:S02]  /*0e40*/  LOP3.LUT R5, R7, R6, R5, 0x96, !PT ;  /* 0x0000000607057212 */ /* 0x000fe400078e9605 */
[----:B------:R-:W-:Y:S01]  /*0e50*/  VIMNMX R15, PT, PT, R15, 0x20, PT ;  /* 0x000000200f0f7848 */ /* 0x000fe20003fe0100 */
[----:B------:R-:W-:Y:S02]  /*0e60*/  VIADD R11, R3, 0x1fd5c5a3 ;  /* 0x1fd5c5a3030b7836 */ /* 0x000fe40000000000 */
[----:B------:R-:W-:-:S02]  /*0e70*/  IMAD R7, R8, -0x326172a9, RZ ;  /* 0xcd9e8d5708077824 */ /* 0x000fc400078e02ff */
[----:B------:R-:W-:Y:S01]  /*0e80*/  VIADD R6, R2, 0xf1bbcdc8 ;  /* 0xf1bbcdc802067836 */ /* 0x000fe20000000000 */
        /* <DEDUP_REMOVED lines=12> */
[----:B------:R-:W-:Y:S02]  /*0f50*/  VIADD R6, R3, 0x96a522ad ;  /* 0x96a522ad03067836 */ /* 0x000fe40000000000 */
[----:B------:R-:W-:Y:S02]  /*0f60*/  IMAD R148, R15, 0x8, R112 ;  /* 0x000000080f947824 */ /* 0x000fe400078e0270 */
[----:B------:R-:W-:Y:S01]  /*0f70*/  IMAD R164, R10, -0x326172a9, RZ ;  /* 0xcd9e8d570aa47824 */ /* 0x000fe200078e02ff */
[----:B------:R-:W-:Y:S01]  /*0f80*/  LOP3.LUT R162, R6, R5, R162, 0x96, !PT ;  /* 0x0000000506a27212 */ /* 0x000fe200078e96a2 */
[----:B01234-:R-:W-:-:S07]  /*0f90*/  IMAD R158, R4, -0x2daee0ad, RZ ;  /* 0xd2511f53049e7824 */ /* 0x01ffce00078e02ff */
.L_x_13219:
        /* <DEDUP_REMOVED lines=17> */
[----:B------:R-:W-:Y:S01]  /*10b0*/  IMAD.MOV.U32 R165, RZ, RZ, RZ ;  /* 0x000000ffffa57224 */ /* 0x000fe200078e00ff */
        /* <DEDUP_REMOVED lines=10> */
.L_x_12813:
        /* <DEDUP_REMOVED lines=26> */
.L_x_12818:
        /* <DEDUP_REMOVED lines=13> */
.L_x_12820:
[----:B------:R-:W-:Y:S05]  /*13d0*/  BSYNC.RECONVERGENT B2 ;  /* 0x0000000000027941 */ /* 0x000fea0003800200 */
.L_x_12819:
        /* <DEDUP_REMOVED lines=60> */
.L_x_12817:
[----:B------:R-:W-:Y:S05]  /*17a0*/  BSYNC.RECONVERGENT B1 ;  /* 0x0000000000017941 */ /* 0x000fea0003800200 */
.L_x_12816:
        /* <DEDUP_REMOVED lines=10> */
.L_x_12815:
        /* <DEDUP_REMOVED lines=16> */
.L_x_12824:
        /* <DEDUP_REMOVED lines=13> */
.L_x_12826:
[----:B------:R-:W-:Y:S05]  /*1a20*/  BSYNC.RECONVERGENT B2 ;  /* 0x0000000000027941 */ /* 0x000fea0003800200 */
.L_x_12825:
        /* <DEDUP_REMOVED lines=56> */
[----:B------:R-:W-:Y:S01]  /*1db0*/  MOV R164, R170 ;  /* 0x000000aa00a47202 */ /* 0x000fe20000000f00 */
[----:B------:R-:W-:-:S05]  /*1dc0*/  VIADD R113, R3, 0x96a522ad ;  /* 0x96a522ad03717836 */ /* 0x000fca0000000000 */
[----:B------:R-:W-:Y:S01]  /*1dd0*/  LOP3.LUT R162, R113, R114, R119, 0x96, !PT ;  /* 0x0000007271a27212 */ /* 0x000fe200078e9677 */
[----:B------:R-:W-:Y:S02]  /*1de0*/  IMAD.MOV.U32 R113, RZ, RZ, R168 ;  /* 0x000000ffff717224 */ /* 0x000fe400078e00a8 */
[----:B------:R-:W-:-:S07]  /*1df0*/  IMAD.MOV.U32 R168, RZ, RZ, R118 ;  /* 0x000000ffffa87224 */ /* 0x000fce00078e0076 */
.L_x_12823:
[----:B------:R-:W-:Y:S05]  /*1e00*/  BSYNC.RECONVERGENT B1 ;  /* 0x0000000000017941 */ /* 0x000fea0003800200 */
.L_x_12822:
        /* <DEDUP_REMOVED lines=11> */
.L_x_12821:
        /* <DEDUP_REMOVED lines=16> */
.L_x_12830:
        /* <DEDUP_REMOVED lines=13> */
.L_x_12832:
[----:B------:R-:W-:Y:S05]  /*2090*/  BSYNC.RECONVERGENT B2 ;  /* 0x0000000000027941 */ /* 0x000fea0003800200 */
.L_x_12831:
        /* <DEDUP_REMOVED lines=61> */
.L_x_12829:
[----:B------:R-:W-:Y:S05]  /*2470*/  BSYNC.RECONVERGENT B1 ;  /* 0x0000000000017941 */ /* 0x000fea0003800200 */
.L_x_12828:
        /* <DEDUP_REMOVED lines=10> */
.L_x_12827:
        /* <DEDUP_REMOVED lines=16> */
.L_x_12836:
        /* <DEDUP_REMOVED lines=13> */
.L_x_12838:
[----:B------:R-:W-:Y:S05]  /*26f0*/  BSYNC.RECONVERGENT B2 ;  /* 0x0000000000027941 */ /* 0x000fea0003800200 */
.L_x_12837:
        /* <DEDUP_REMOVED lines=61> */
.L_x_12835:
[----:B------:R-:W-:Y:S05]  /*2ad0*/  BSYNC.RECONVERGENT B1 ;  /* 0x0000000000017941 */ /* 0x000fea0003800200 */
.L_x_12834:
        /* <DEDUP_REMOVED lines=11> */
.L_x_12833:
[----:B------:R-:W-:Y:S01]  /*2b90*/  MOV R118, R117 ;  /* 0x0000007500767202 */ /* 0x000fe20000000f00 */
[----:B-----5:R-:W-:Y:S01]  /*2ba0*/  IMAD.MOV.U32 R116, RZ, RZ, R4 ;  /* 0x000000ffff747224 */ /* 0x020fe200078e0004 */
        /* <DEDUP_REMOVED lines=14> */
.L_x_12842:
        /* <DEDUP_REMOVED lines=13> */
.L_x_12844:
[----:B------:R-:W-:Y:S05]  /*2d60*/  BSYNC.RECONVERGENT B2 ;  /* 0x0000000000027941 */ /* 0x000fea0003800200 */
.L_x_12843:
        /* <DEDUP_REMOVED lines=61> */
.L_x_12841:
[----:B------:R-:W-:Y:S05]  /*3140*/  BSYNC.RECONVERGENT B1 ;  /* 0x0000000000017941 */ /* 0x000fea0003800200 */
.L_x_12840:
        /* <DEDUP_REMOVED lines=10> */
.L_x_12839:
        /* <DEDUP_REMOVED lines=16> */
.L_x_12848:
        /* <DEDUP_REMOVED lines=13> */
.L_x_12850:
[----:B------:R-:W-:Y:S05]  /*33c0*/  BSYNC.RECONVERGENT B2 ;  /* 0x0000000000027941 */ /* 0x000fea0003800200 */
.L_x_12849:
        /* <DEDUP_REMOVED lines=61> */
.L_x_12847:
[----:B------:R-:W-:Y:S05]  /*37a0*/  BSYNC.RECONVERGENT B1 ;  /* 0x0000000000017941 */ /* 0x000fea0003800200 */
.L_x_12846:
[----:B------:R-:W-:Y:S01]  /*37b0*/  PRMT R118, R14, 0x7632, R118 ;  /* 0x000076320e767816 */ /* 0x000fe20000000076 */
        /* <DEDUP_REMOVED lines=10> */
.L_x_12845:
        /* <DEDUP_REMOVED lines=16> */
.L_x_12854:
        /* <DEDUP_REMOVED lines=13> */
.L_x_12856:
[----:B------:R-:W-:Y:S05]  /*3a30*/  BSYNC.RECONVERGENT B2 ;  /* 0x0000000000027941 */ /* 0x000fea0003800200 */
.L_x_12855:
        /* <DEDUP_REMOVED lines=57> */
[----:B------:R-:W-:-:S05]  /*3dd0*/  VIADD R155, R3, 0x96a522ad ;  /* 0x96a522ad039b7836 */ /* 0x000fca0000000000 */
[----:B------:R-:W-:Y:S01]  /*3de0*/  LOP3.LUT R162, R155, R118, R173, 0x96, !PT ;  /* 0x000000769ba27212 */ /* 0x000fe200078e96ad */
[----:B------:R-:W-:Y:S02]  /*3df0*/  IMAD.MOV.U32 R118, RZ, RZ, R168 ;  /* 0x000000ffff767224 */ /* 0x000fe400078e00a8 */
[----:B------:R-:W-:-:S07]  /*3e00*/  IMAD.MOV.U32 R168, RZ, RZ, R172 ;  /* 0x000000ffffa87224 */ /* 0x000fce00078e00ac */
.L_x_12853:
[----:B------:R-:W-:Y:S05]  /*3e10*/  BSYNC.RECONVERGENT B1 ;  /* 0x0000000000017941 */ /* 0x000fea0003800200 */
.L_x_12852:
        /* <DEDUP_REMOVED lines=10> */
.L_x_12851:
        /* <DEDUP_REMOVED lines=16> */
.L_x_12860:
        /* <DEDUP_REMOVED lines=13> */
.L_x_12862:
[----:B------:R-:W-:Y:S05]  /*4090*/  BSYNC.RECONVERGENT B2 ;  /* 0x0000000000027941 */ /* 0x000fea0003800200 */
.L_x_12861:
        /* <DEDUP_REMOVED lines=61> */
.L_x_12859:
[----:B------:R-:W-:Y:S05]  /*4470*/  BSYNC.RECONVERGENT B1 ;  /* 0x0000000000017941 */ /* 0x000fea0003800200 */
.L_x_12858:
        /* <DEDUP_REMOVED lines=12> */
.L_x_12814:
[----:B------:R-:W-:Y:S01]  /*4540*/  MOV R114, R167 ;  /* 0x000000a700727202 */ /* 0x000fe20000000f00 */
[----:B------:R-:W-:Y:S02]  /*4550*/  IMAD.MOV.U32 R168, RZ, RZ, R158 ;  /* 0x000000ffffa87224 */ /* 0x000fe400078e009e */
[----:B------:R-:W-:Y:S01]  /*4560*/  IMAD.MOV.U32 R112, RZ, RZ, RZ ;  /* 0x000000ffff707224 */ /* 0x000fe200078e00ff */
        /* <DEDUP_REMOVED lines=17> */
.L_x_12866:
        /* <DEDUP_REMOVED lines=13> */
.L_x_12868:
[----:B------:R-:W-:Y:S05]  /*4750*/  BSYNC.RECONVERGENT B2 ;  /* 0x0000000000027941 */ /* 0x000fea0003800200 */
.L_x_12867:
        /* <DEDUP_REMOVED lines=56> */
[----:B------:R-:W-:Y:S02]  /*4ae0*/  IMAD.MOV.U32 R164, RZ, RZ, R114 ;  /* 0x000000ffffa47224 */ /* 0x000fe400078e0072 */
[----:B------:R-:W-:Y:S01]  /*4af0*/  HFMA2 R114, -RZ, RZ, 0, 0 ;  /* 0x00000000ff727431 */ /* 0x000fe200000001ff */
[----:B------:R-:W-:Y:S01]  /*4b00*/  LOP3.LUT R162, R117, R162, R169, 0x96, !PT ;  /* 0x000000a275a27212 */ /* 0x000fe200078e96a9 */
[----:B------:R-:W-:-:S07]  /*4b10*/  IMAD.MOV.U32 R112, RZ, RZ, R158 ;  /* 0x000000ffff707224 */ /* 0x000fce00078e009e */
.L_x_12865:
[----:B------:R-:W-:Y:S05]  /*4b20*/  BSYNC.RECONVERGENT B1 ;  /* 0x0000000000017941 */ /* 0x000fea0003800200 */
.L_x_12864:
        /* <DEDUP_REMOVED lines=10> */
.L_x_12863:
        /* <DEDUP_REMOVED lines=16> */
.L_x_12872:
        /* <DEDUP_REMOVED lines=13> */
.L_x_12874:
[----:B------:R-:W-:Y:S05]  /*4da0*/  BSYNC.RECONVERGENT B2 ;  /* 0x0000000000027941 */ /* 0x000fea0003800200 */
.L_x_12873:
        /* <DEDUP_REMOVED lines=61> */
.L_x_12871:
[----:B------:R-:W-:Y:S05]  /*5180*/  BSYNC.RECONVERGENT B1 ;  /* 0x0000000000017941 */ /* 0x000fea0003800200 */
.L_x_12870:
        /* <DEDUP_REMOVED lines=11> */
.L_x_12869:
        /* <DEDUP_REMOVED lines=16> */
.L_x_12878:
        /* <DEDUP_REMOVED lines=13> */
.L_x_12880:
[----:B------:R-:W-:Y:S05]  /*5410*/  BSYNC.RECONVERGENT B2 ;  /* 0x0000000000027941 */ /* 0x000fea0003800200 */
.L_x_12879:
        /* <DEDUP_REMOVED lines=61> */
.L_x_12877:
[----:B------:R-:W-:Y:S05]  /*57f0*/  BSYNC.RECONVERGENT B1 ;  /* 0x0000000000017941 */ /* 0x000fea0003800200 */
.L_x_12876:
        /* <DEDUP_REMOVED lines=10> */
.L_x_12875:
        /* <DEDUP_REMOVED lines=16> */
.L_x_12884:
        /* <DEDUP_REMOVED lines=13> */
.L_x_12886:
[----:B------:R-:W-:Y:S05]  /*5a70*/  BSYNC.RECONVERGENT B2 ;  /* 0x0000000000027941 */ /* 0x000fea0003800200 */
.L_x_12885:
        /* <DEDUP_REMOVED lines=61> */
.L_x_12883:
[----:B------:R-:W-:Y:S05]  /*5e50*/  BSYNC.RECONVERGENT B1 ;  /* 0x0000000000017941 */ /* 0x000fea0003800200 */
.L_x_12882:
        /* <DEDUP_REMOVED lines=11> */
.L_x_12881:
        /* <DEDUP_REMOVED lines=16> */
.L_x_12890:
        /* <DEDUP_REMOVED lines=13> */
.L_x_12892:
[----:B------:R-:W-:Y:S05]  /*60e0*/  BSYNC.RECONVERGENT B2 ;  /* 0x0000000000027941 */ /* 0x000fea0003800200 */
.L_x_12891:
        /* <DEDUP_REMOVED lines=61> */
.L_x_12889:
[----:B------:R-:W-:Y:S05]  /*64c0*/  BSYNC.RECONVERGENT B1 ;  /* 0x0000000000017941 */ /* 0x000fea0003800200 */
.L_x_12888:
        /* <DEDUP_REMOVED lines=10> */
.L_x_12887:
        /* <DEDUP_REMOVED lines=16> */
.L_x_12896:
        /* <DEDUP_REMOVED lines=13> */
.L_x_12898:
[----:B------:R-:W-:Y:S05]  /*6740*/  BSYNC.RECONVERGENT B2 ;  /* 0x0000000000027941 */ /* 0x000fea0003800200 */
.L_x_12897:
        /* <DEDUP_REMOVED lines=61> */
.L_x_12895:
[----:B------:R-:W-:Y:S05]  /*6b20*/  BSYNC.RECONVERGENT B1 ;  /* 0x0000000000017941 */ /* 0x000fea0003800200 */
.L_x_12894:
        /* <DEDUP_REMOVED lines=11> */
.L_x_12893:
        /* <DEDUP_REMOVED lines=16> */
.L_x_12902:
        /* <DEDUP_REMOVED lines=13> */
.L_x_12904:
[----:B------:R-:W-:Y:S05]  /*6db0*/  BSYNC.RECONVERGENT B2 ;  /* 0x0000000000027941 */ /* 0x000fea0003800200 */
.L_x_12903:
        /* <DEDUP_REMOVED lines=61> */
.L_x_12901:
[----:B------:R-:W-:Y:S05]  /*7190*/  BSYNC.RECONVERGENT B1 ;  /* 0x0000000000017941 */ /* 0x000fea0003800200 */
.L_x_12900:
        /* <DEDUP_REMOVED lines=10> */
.L_x_12899:
        /* <DEDUP_REMOVED lines=16> */
.L_x_12907:
        /* <DEDUP_REMOVED lines=13> */
.L_x_12909:
[----:B------:R-:W-:Y:S05]  /*7410*/  BSYNC.RECONVERGENT B2 ;  /* 0x0000000000027941 */ /* 0x000fea0003800200 */
.L_x_12908:
        /* <DEDUP_REMOVED lines=61> */
.L_x_12906:
[----:B------:R-:W-:Y:S05]  /*77f0*/  BSYNC.RECONVERGENT B1 ;  /* 0x0000000000017941 */ /* 0x000fea0003800200 */
.L_x_12905:
        /* <DEDUP_REMOVED lines=11> */
.L_x_12857:
[----:B------:R-:W0:Y:S01]  /*78b0*/  LDC.64 R170, c[0x0][0x3a8] ;  /* 0x0000ea00ffaa7b82 */ /* 0x000e220000000a00 */
[----:B------:R-:W-:Y:S01]  /*78c0*/  MOV R158, R168 ;  /* 0x000000a8009e7202 */ /* 0x000fe20000000f00 */
[----:B0-----:R-:W-:-:S05]  /*78d0*/  IMAD.WIDE.U32 R170, R166, 0x20, R170 ;  /* 0x00000020a6aa7825 */ /* 0x001fca00078e00aa */
[----:B------:R0:W-:Y:S04]  /*78e0*/  STG.E.128 desc[UR6][R170.64], R112 ;  /* 0x00000070aa007986 */ /* 0x0001e8000c101d06 */
[----:B------:R0:W-:Y:S01]  /*78f0*/  STG.E.128 desc[UR6][R170.64+0x10], R116 ;  /* 0x00001074aa007986 */ /* 0x0001e2000c101d06 */
[----:B------:R-:W-:Y:S05]  /*7900*/  @!P0 BRA `(.L_x_12910) ;  /* 0x0000000000508947 */ /* 0x000fea0003800000 */
[----:B------:R-:W-:Y:S01]  /*7910*/  IMAD.U32 R169, R155, 0x10000, RZ ;  /* 0x000100009ba97824 */ /* 0x000fe200078e00ff */
[----:B------:R-:W1:Y:S01]  /*7920*/  LDC.64 R176, c[0x0][0x3b0] ;  /* 0x0000ec00ffb07b82 */ /* 0x000e620000000a00 */
[----:B------:R-:W-:Y:S02]  /*7930*/  LOP3.LUT R168, R156, 0xffff, RZ, 0xc0, !PT ;  /* 0x0000ffff9ca87812 */ /* 0x000fe400078ec0ff */
[----:B0-----:R-:W-:Y:S02]  /*7940*/  LOP3.LUT R170, R151, 0xff, RZ, 0xc0, !PT ;  /* 0x000000ff97aa7812 */ /* 0x001fe400078ec0ff */
        /* <DEDUP_REMOVED lines=16> */
.L_x_12910:
[----:B------:R-:W-:Y:S01]  /*7a50*/  VIADD R166, R166, 0x100 ;  /* 0x00000100a6a67836 */ /* 0x000fe20000000000 */
[----:B------:R-:W-:-:S07]  /*7a60*/  IADD3 R165, PT, PT, R165, 0x100, RZ ;  /* 0x00000100a5a57810 */ /* 0x000fce0007ffe0ff */
.L_x_12812:
[----:B------:R-:W-:Y:S05]  /*7a70*/  BSYNC.RECONVERGENT B0 ;  /* 0x0000000000007941 */ /* 0x000fea0003800200 */
.L_x_12811:
        /* <DEDUP_REMOVED lines=16> */
[----:B-----5:R-:W-:Y:S01]  /*7b80*/  MOV R120, R8 ;  /* 0x0000000800787202 */ /* 0x020fe20000000f00 */
[----:B-1----:R-:W-:-:S10]  /*7b90*/  IMAD.MOV.U32 R168, RZ, RZ, R158 ;  /* 0x000000ffffa87224 */ /* 0x002fd400078e009e */
        /* <DEDUP_REMOVED lines=17> */
.L_x_12917:
        /* <DEDUP_REMOVED lines=13> */
.L_x_12919:
[----:B------:R-:W-:Y:S05]  /*7d80*/  BSYNC.RECONVERGENT B2 ;  /* 0x0000000000027941 */ /* 0x000fea0003800200 */
.L_x_12918:
        /* <DEDUP_REMOVED lines=60> */
.L_x_12916:
[----:B------:R-:W-:Y:S05]  /*8150*/  BSYNC.RECONVERGENT B1 ;  /* 0x0000000000017941 */ /* 0x000fea0003800200 */
.L_x_12915:
        /* <DEDUP_REMOVED lines=10> */
.L_x_12914:
[----:B------:R-:W-:Y:S02]  /*8200*/  IMAD.MOV.U32 R123, RZ, RZ, R122 ;  /* 0x000000ffff7b7224 */ /* 0x000fe400078e007a */
        /* <DEDUP_REMOVED lines=15> */
.L_x_12923:
        /* <DEDUP_REMOVED lines=13> */
.L_x_12925:
[----:B------:R-:W-:Y:S05]  /*83d0*/  BSYNC.RECONVERGENT B2 ;  /* 0x0000000000027941 */ /* 0x000fea0003800200 */
.L_x_12924:
[----:B------:R-:W-:Y:S01]  /*83e0*/  IMAD.WIDE.U32 R124, R175, -0x326172a9, RZ ;  /* 0xcd9e8d57af7c7825 */ /* 0x000fe200078e00ff */
[----:B0-----:R-:W-:-:S03]  /*83f0*/  LOP3.LUT R170, R149, R123, R3, 0x96, !PT ;  /* 0x0000007b95aa7212 */ /* 0x001fc600078e9603 */
        /* <DEDUP_REMOVED lines=59> */
.L_x_12922:
[----:B------:R-:W-:Y:S05]  /*87b0*/  BSYNC.RECONVERGENT B1 ;  /* 0x0000000000017941 */ /* 0x000fea0003800200 */
.L_x_12921:
[----:B------:R-:W-:Y:S01]  /*87c0*/  PRMT R122, R12, 0x7632, R122 ;  /* 0x000076320c7a7816 */ /* 0x000fe2000000007a */
        /* <DEDUP_REMOVED lines=10> */
.L_x_12920:
        /* <DEDUP_REMOVED lines=16> */
.L_x_12929:
        /* <DEDUP_REMOVED lines=13> */
.L_x_12931:
[----:B------:R-:W-:Y:S05]  /*8a40*/  BSYNC.RECONVERGENT B2 ;  /* 0x0000000000027941 */ /* 0x000fea0003800200 */
.L_x_12930:
[----:B------:R-:W-:Y:S01]  /*8a50*/  IMAD.WIDE.U32 R124, R175, -0x326172a9, RZ ;  /* 0xcd9e8d57af7c7825 */ /* 0x000fe200078e00ff */
[----:B0-----:R-:W-:Y:S02]  /*8a60*/  LOP3.LUT R170, R149, R123, R3, 0x96, !PT ;  /* 0x0000007b95aa7212 */ /* 0x001fe400078e9603 */
        /* <DEDUP_REMOVED lines=59> */
.L_x_12928:
[----:B------:R-:W-:Y:S05]  /*8e20*/  BSYNC.RECONVERGENT B1 ;  /* 0x0000000000017941 */ /* 0x000fea0003800200 */
.L_x_12927:
        /* <DEDUP_REMOVED lines=10> */
.L_x_12926:
        /* <DEDUP_REMOVED lines=16> */
.L_x_12935:
        /* <DEDUP_REMOVED lines=13> */
.L_x_12937:
[----:B------:R-:W-:Y:S05]  /*90a0*/  BSYNC.RECONVERGENT B2 ;  /* 0x0000000000027941 */ /* 0x000fea0003800200 */
.L_x_12936:
        /* <DEDUP_REMOVED lines=61> */
.L_x_12934:
[----:B------:R-:W-:Y:S05]  /*9480*/  BSYNC.RECONVERGENT B1 ;  /* 0x0000000000017941 */ /* 0x000fea0003800200 */
.L_x_12933:
[----:B------:R-:W-:Y:S01]  /*9490*/  PRMT R124, R13, 0x7632, R124 ;  /* 0x000076320d7c7816 */ /* 0x000fe2000000007c */
        /* <DEDUP_REMOVED lines=10> */
.L_x_12932:
[----:B------:R-:W-:Y:S01]  /*9540*/  MOV R126, R125 ;  /* 0x0000007d007e7202 */ /* 0x000fe20000000f00 */
        /* <DEDUP_REMOVED lines=15> */
.L_x_12941:
        /* <DEDUP_REMOVED lines=13> */
.L_x_12943:
[----:B------:R-:W-:Y:S05]  /*9710*/  BSYNC.RECONVERGENT B2 ;  /* 0x0000000000027941 */ /* 0x000fea0003800200 */
.L_x_12942:
[----:B------:R-:W-:Y:S01]  /*9720*/  IMAD.WIDE.U32 R126, R175, -0x326172a9, RZ ;  /* 0xcd9e8d57af7e7825 */ /* 0x000fe200078e00ff */
[----:B------:R-:W-:Y:S02]  /*9730*/  LOP3.LUT R172, R149, R125, R3, 0x96, !PT ;  /* 0x0000007d95ac7212 */ /* 0x000fe400078e9603 */
[C---:B------:R-:W-:Y:S01]  /*9740*/  IADD3 R153, PT, PT, R2.reuse, 0x3c6ef372, RZ ;  /* 0x3c6ef37202997810 */ /* 0x040fe20007ffe0ff */
[----:B------:R-:W-:Y:S01]  /*9750*/  VIADD R125, R2, 0x9e3779b9 ;  /* 0x9e3779b9027d7836 */ /* 0x000fe20000000000 */
        /* <DEDUP_REMOVED lines=57> */
.L_x_12940:
[----:B------:R-:W-:Y:S05]  /*9af0*/  BSYNC.RECONVERGENT B1 ;  /* 0x0000000000017941 */ /* 0x000fea0003800200 */
.L_x_12939:
        /* <DEDUP_REMOVED lines=10> */
.L_x_12938:
[----:B------:R-:W-:Y:S01]  /*9ba0*/  IMAD.MOV.U32 R127, RZ, RZ, R126 ;  /* 0x000000ffff7f7224 */ /* 0x000fe200078e007e */
        /* <DEDUP_REMOVED lines=15> */
.L_x_12947:
        /* <DEDUP_REMOVED lines=13> */
.L_x_12949:
[----:B------:R-:W-:Y:S05]  /*9d70*/  BSYNC.RECONVERGENT B2 ;  /* 0x0000000000027941 */ /* 0x000fea0003800200 */
.L_x_12948:
[----:B0-----:R-:W-:Y:S01]  /*9d80*/  IMAD.WIDE.U32 R170, R175, -0x326172a9, RZ ;  /* 0xcd9e8d57afaa7825 */ /* 0x001fe200078e00ff */
        /* <DEDUP_REMOVED lines=60> */
.L_x_12946:
[----:B------:R-:W-:Y:S05]  /*a150*/  BSYNC.RECONVERGENT B1 ;  /* 0x0000000000017941 */ /* 0x000fea0003800200 */
.L_x_12945:
        /* <DEDUP_REMOVED lines=11> */
.L_x_12944:
        /* <DEDUP_REMOVED lines=16> */
.L_x_12953:
        /* <DEDUP_REMOVED lines=13> */
.L_x_12955:
[----:B------:R-:W-:Y:S05]  /*a3e0*/  BSYNC.RECONVERGENT B2 ;  /* 0x0000000000027941 */ /* 0x000fea0003800200 */
.L_x_12954:
[----:B0-----:R-:W-:Y:S01]  /*a3f0*/  IMAD.WIDE.U32 R170, R175, -0x326172a9, RZ ;  /* 0xcd9e8d57afaa7825 */ /* 0x001fe200078e00ff */
        /* <DEDUP_REMOVED lines=60> */
.L_x_12952:
[----:B------:R-:W-:Y:S05]  /*a7c0*/  BSYNC.RECONVERGENT B1 ;  /* 0x0000000000017941 */ /* 0x000fea0003800200 */
.L_x_12951:
        /* <DEDUP_REMOVED lines=10> */
.L_x_12950:
        /* <DEDUP_REMOVED lines=16> */
.L_x_12959:
        /* <DEDUP_REMOVED lines=13> */
.L_x_12961:
[----:B------:R-:W-:Y:S05]  /*aa40*/  BSYNC.RECONVERGENT B2 ;  /* 0x0000000000027941 */ /* 0x000fea0003800200 */
.L_x_12960:
        /* <DEDUP_REMOVED lines=61> */
.L_x_12958:
[----:B------:R-:W-:Y:S05]  /*ae20*/  BSYNC.RECONVERGENT B1 ;  /* 0x0000000000017941 */ /* 0x000fea0003800200 */
.L_x_12957:
        /* <DEDUP_REMOVED lines=12> */
.L_x_12913:
        /* <DEDUP_REMOVED lines=20> */
.L_x_12965:
        /* <DEDUP_REMOVED lines=13> */
.L_x_12967:
[----:B------:R-:W-:Y:S05]  /*b100*/  BSYNC.RECONVERGENT B2 ;  /* 0x0000000000027941 */ /* 0x000fea0003800200 */
.L_x_12966:
        /* <DEDUP_REMOVED lines=60> */
.L_x_12964:
[----:B------:R-:W-:Y:S05]  /*b4d0*/  BSYNC.RECONVERGENT B1 ;  /* 0x0000000000017941 */ /* 0x000fea0003800200 */
.L_x_12963:
        /* <DEDUP_REMOVED lines=10> */
.L_x_12962:
        /* <DEDUP_REMOVED lines=16> */
.L_x_12971:
        /* <DEDUP_REMOVED lines=13> */
.L_x_12973:
[----:B------:R-:W-:Y:S05]  /*b750*/  BSYNC.RECONVERGENT B2 ;  /* 0x0000000000027941 */ /* 0x000fea0003800200 */
.L_x_12972:
        /* <DEDUP_REMOVED lines=57> */
[----:B------:R-:W-:Y:S01]  /*baf0*/  LOP3.LUT R162, R121, R122, R127, 0x96, !PT ;  /* 0x0000007a79a27212 */ /* 0x000fe200078e967f */
[----:B------:R-:W-:Y:S01]  /*bb00*/  IMAD.MOV.U32 R164, RZ, RZ, R170 ;  /* 0x000000ffffa47224 */ /* 0x000fe200078e00aa */
[----:B------:R-:W-:Y:S01]  /*bb10*/  MOV R121, R168 ;  /* 0x000000a800797202 */ /* 0x000fe20000000f00 */
[----:B------:R-:W-:-:S07]  /*bb20*/  IMAD.MOV.U32 R168, RZ, RZ, R126 ;  /* 0x000000ffffa87224 */ /* 0x000fce00078e007e */
.L_x_12970:
[----:B------:R-:W-:Y:S05]  /*bb30*/  BSYNC.RECONVERGENT B1 ;  /* 0x0000000000017941 */ /* 0x000fea0003800200 */
.L_x_12969:
        /* <DEDUP_REMOVED lines=11> */
.L_x_12968:
        /* <DEDUP_REMOVED lines=16> */
.L_x_12977:
        /* <DEDUP_REMOVED lines=13> */
.L_x_12979:
[----:B------:R-:W-:Y:S05]  /*bdc0*/  BSYNC.RECONVERGENT B2 ;  /* 0x0000000000027941 */ /* 0x000fea0003800200 */
.L_x_12978:
[----:B------:R-:W-:Y:S01]  /*bdd0*/  IMAD.WIDE.U32 R124, R175, -0x326172a9, RZ ;  /* 0xcd9e8d57af7c7825 */ /* 0x000fe200078e00ff */
[----:B0-----:R-:W-:Y:S02]  /*bde0*/  LOP3.LUT R170, R149, R123, R3, 0x96, !PT ;  /* 0x0000007b95aa7212 */ /* 0x001fe400078e9603 */
[----:B------:R-:W-:Y:S02]  /*bdf0*/  IADD3 R123, PT, PT, R2, -0x61c88647, RZ ;  /* 0x9e3779b9027b7810 */ /* 0x000fe40007ffe0ff */
        /* <DEDUP_REMOVED lines=58> */
.L_x_12976:
[----:B------:R-:W-:Y:S05]  /*c1a0*/  BSYNC.RECONVERGENT B1 ;  /* 0x0000000000017941 */ /* 0x000fea0003800200 */
.L_x_12975:
        /* <DEDUP_REMOVED lines=10> */
.L_x_12974:
        /* <DEDUP_REMOVED lines=16> */
.L_x_12983:
        /* <DEDUP_REMOVED lines=13> */
.L_x_12985:
[----:B------:R-:W-:Y:S05]  /*c420*/  BSYNC.RECONVERGENT B2 ;  /* 0x0000000000027941 */ /* 0x000fea0003800200 */
.L_x_12984:
        /* <DEDUP_REMOVED lines=61> */
.L_x_12982:
[----:B------:R-:W-:Y:S05]  /*c800*/  BSYNC.RECONVERGENT B1 ;  /* 0x0000000000017941 */ /* 0x000fea0003800200 */
.L_x_12981:
        /* <DEDUP_REMOVED lines=11> */
.L_x_12980:
        /* <DEDUP_REMOVED lines=16> */
.L_x_12989:
        /* <DEDUP_REMOVED lines=13> */
.L_x_12991:
[----:B------:R-:W-:Y:S05]  /*ca90*/  BSYNC.RECONVERGENT B2 ;  /* 0x0000000000027941 */ /* 0x000fea0003800200 */
.L_x_12990:
[----:B------:R-:W-:Y:S01]  /*caa0*/  IMAD.WIDE.U32 R126, R175, -0x326172a9, RZ ;  /* 0xcd9e8d57af7e7825 */ /* 0x000fe200078e00ff */
[----:B------:R-:W-:Y:S02]  /*cab0*/  LOP3.LUT R172, R149, R125, R3, 0x96, !PT ;  /* 0x0000007d95ac7212 */ /* 0x000fe400078e9603 */
[C---:B------:R-:W-:Y:S01]  /*cac0*/  IADD3 R125, PT, PT, R2.reuse, -0x61c88647, RZ ;  /* 0x9e3779b9027d7810 */ /* 0x040fe20007ffe0ff */
[----:B------:R-:W-:Y:S01]  /*cad0*/  VIADD R153, R2, 0x3c6ef372 ;  /* 0x3c6ef37202997836 */ /* 0x000fe20000000000 */
[----:B0-----:R-:W-:Y:S01]  /*cae0*/  LOP3.LUT R170, R145, R127, R2, 0x96, !PT ;  /* 0x0000007f91aa7212 */ /* 0x001fe200078e9602 */
        /* <DEDUP_REMOVED lines=56> */
.L_x_12988:
[----:B------:R-:W-:Y:S05]  /*ce70*/  BSYNC.RECONVERGENT B1 ;  /* 0x0000000000017941 */ /* 0x000fea0003800200 */
.L_x_12987:
        /* <DEDUP_REMOVED lines=10> */
.L_x_12986:
        /* <DEDUP_REMOVED lines=16> */
.L_x_12995:
        /* <DEDUP_REMOVED lines=13> */
.L_x_12997:
[----:B------:R-:W-:Y:S05]  /*d0f0*/  BSYNC.RECONVERGENT B2 ;  /* 0x0000000000027941 */ /* 0x000fea0003800200 */
.L_x_12996:
        /* <DEDUP_REMOVED lines=61> */
.L_x_12994:
[----:B------:R-:W-:Y:S05]  /*d4d0*/  BSYNC.RECONVERGENT B1 ;  /* 0x0000000000017941 */ /* 0x000fea0003800200 */
.L_x_12993:
        /* <DEDUP_REMOVED lines=11> */
.L_x_12992:
        /* <DEDUP_REMOVED lines=16> */
.L_x_13001:
        /* <DEDUP_REMOVED lines=13> */
.L_x_13003:
[----:B------:R-:W-:Y:S05]  /*d760*/  BSYNC.RECONVERGENT B2 ;  /* 0x0000000000027941 */ /* 0x000fea0003800200 */
.L_x_13002:
        /* <DEDUP_REMOVED lines=61> */
.L_x_13000:
[----:B------:R-:W-:Y:S05]  /*db40*/  BSYNC.RECONVERGENT B1 ;  /* 0x0000000000017941 */ /* 0x000fea0003800200 */
.L_x_12999:
        /* <DEDUP_REMOVED lines=10> */
.L_x_12998:
        /* <DEDUP_REMOVED lines=16> */
.L_x_13006:
        /* <DEDUP_REMOVED lines=13> */
.L_x_13008:
[----:B------:R-:W-:Y:S05]  /*ddc0*/  BSYNC.RECONVERGENT B2 ;  /* 0x0000000000027941 */ /* 0x000fea0003800200 */
.L_x_13007:
        /* <DEDUP_REMOVED lines=61> */
.L_x_13005:
[----:B------:R-:W-:Y:S05]  /*e1a0*/  BSYNC.RECONVERGENT B1 ;  /* 0x0000000000017941 */ /* 0x000fea0003800200 */
.L_x_13004:
        /* <DEDUP_REMOVED lines=11> */
.L_x_12956:
[----:B0-----:R-:W0:Y:S01]  /*e260*/  LDC.64 R170, c[0x0][0x3a8] ;  /* 0x0000ea00ffaa7b82 */ /* 0x001e220000000a00 */
[----:B------:R-:W-:Y:S02]  /*e270*/  IMAD.MOV.U32 R158, RZ, RZ, R168 ;  /* 0x000000ffff9e7224 */ /* 0x000fe400078e00a8 */
[----:B0-----:R-:W-:-:S05]  /*e280*/  IMAD.WIDE.U32 R170, R166, 0x20, R170 ;  /* 0x00000020a6aa7825 */ /* 0x001fca00078e00aa */
[----:B------:R0:W-:Y:S04]  /*e290*/  STG.E.128 desc[UR6][R170.64], R120 ;  /* 0x00000078aa007986 */ /* 0x0001e8000c101d06 */
        /* <DEDUP_REMOVED lines=22> */
.L_x_13009:
[----:B------:R-:W-:Y:S01]  /*e400*/  VIADD R166, R166, 0x100 ;  /* 0x00000100a6a67836 */ /* 0x000fe20000000000 */
[----:B------:R-:W-:-:S07]  /*e410*/  IADD3 R165, PT, PT, R165, 0x100, RZ ;  /* 0x00000100a5a57810 */ /* 0x000fce0007ffe0ff */
.L_x_12912:
[----:B------:R-:W-:Y:S05]  /*e420*/  BSYNC.RECONVERGENT B0 ;  /* 0x0000000000007941 */ /* 0x000fea0003800200 */
.L_x_12911:
        /* <DEDUP_REMOVED lines=34> */
.L_x_13016:
        /* <DEDUP_REMOVED lines=13> */
.L_x_13018:
[----:B------:R-:W-:Y:S05]  /*e720*/  BSYNC.RECONVERGENT B2 ;  /* 0x0000000000027941 */ /* 0x000fea0003800200 */
.L_x_13017:
        /* <DEDUP_REMOVED lines=54> */
[----:B------:R-:W-:-:S03]  /*ea90*/  MOV R164, R130 ;  /* 0x0000008200a47202 */ /* 0x000fc60000000f00 */
[----:B------:R-:W-:Y:S01]  /*eaa0*/  HFMA2 R130, -RZ, RZ, 0, 0 ;  /* 0x00000000ff827431 */ /* 0x000fe200000001ff */
[----:B------:R-:W-:Y:S01]  /*eab0*/  LOP3.LUT R160, R129, R128, R131, 0x96, !PT ;  /* 0x0000008081a07212 */ /* 0x000fe200078e9683 */
[----:B------:R-:W-:Y:S02]  /*eac0*/  VIADD R133, R3, 0x96a522ad ;  /* 0x96a522ad03857836 */ /* 0x000fe40000000000 */
[----:B------:R-:W-:-:S03]  /*ead0*/  IMAD.MOV.U32 R128, RZ, RZ, R158 ;  /* 0x000000ffff807224 */ /* 0x000fc600078e009e */
[----:B------:R-:W-:-:S07]  /*eae0*/  LOP3.LUT R162, R133, R162, R169, 0x96, !PT ;  /* 0x000000a285a27212 */ /* 0x000fce00078e96a9 */
.L_x_13015:
[----:B------:R-:W-:Y:S05]  /*eaf0*/  BSYNC.RECONVERGENT B1 ;  /* 0x0000000000017941 */ /* 0x000fea0003800200 */
.L_x_13014:
        /* <DEDUP_REMOVED lines=10> */
.L_x_13013:
        /* <DEDUP_REMOVED lines=16> */
.L_x_13022:
        /* <DEDUP_REMOVED lines=13> */
.L_x_13024:
[----:B------:R-:W-:Y:S05]  /*ed70*/  BSYNC.RECONVERGENT B2 ;  /* 0x0000000000027941 */ /* 0x000fea0003800200 */
.L_x_13023:
        /* <DEDUP_REMOVED lines=61> */
.L_x_13021:
[----:B------:R-:W-:Y:S05]  /*f150*/  BSYNC.RECONVERGENT B1 ;  /* 0x0000000000017941 */ /* 0x000fea0003800200 */
.L_x_13020:
        /* <DEDUP_REMOVED lines=11> */
.L_x_13019:
        /* <DEDUP_REMOVED lines=16> */
.L_x_13028:
        /* <DEDUP_REMOVED lines=13> */
.L_x_13030:
[----:B------:R-:W-:Y:S05]  /*f3e0*/  BSYNC.RECONVERGENT B2 ;  /* 0x0000000000027941 */ /* 0x000fea0003800200 */
.L_x_13029:
[----:B------:R-:W-:Y:S01]  /*f3f0*/  IMAD.WIDE.U32 R132, R175, -0x326172a9, RZ ;  /* 0xcd9e8d57af847825 */ /* 0x000fe200078e00ff */
[----:B0-----:R-:W-:-:S03]  /*f400*/  LOP3.LUT R170, R149, R131, R3, 0x96, !PT ;  /* 0x0000008395aa7212 */ /* 0x001fc600078e9603 */
        /* <DEDUP_REMOVED lines=59> */
.L_x_13027:
[----:B------:R-:W-:Y:S05]  /*f7c0*/  BSYNC.RECONVERGENT B1 ;  /* 0x0000000000017941 */ /* 0x000fea0003800200 */
.L_x_13026:
        /* <DEDUP_REMOVED lines=10> */
.L_x_13025:
        /* <DEDUP_REMOVED lines=16> */
.L_x_13034:
        /* <DEDUP_REMOVED lines=13> */
.L_x_13036:
[----:B------:R-:W-:Y:S05]  /*fa40*/  BSYNC.RECONVERGENT B2 ;  /* 0x0000000000027941 */ /* 0x000fea0003800200 */
.L_x_13035:
        /* <DEDUP_REMOVED lines=61> */
.L_x_13033:
[----:B------:R-:W-:Y:S05]  /*fe20*/  BSYNC.RECONVERGENT B1 ;  /* 0x0000000000017941 */ /* 0x000fea0003800200 */
.L_x_13032:
        /* <DEDUP_REMOVED lines=11> */
.L_x_13031:
        /* <DEDUP_REMOVED lines=16> */
.L_x_13040:
        /* <DEDUP_REMOVED lines=13> */
.L_x_13042:
[----:B------:R-:W-:Y:S05]  /*100b0*/  BSYNC.RECONVERGENT B2 ;  /* 0x0000000000027941 */ /* 0x000fea0003800200 */
.L_x_13041:
        /* <DEDUP_REMOVED lines=61> */
.L_x_13039:
[----:B------:R-:W-:Y:S05]  /*10490*/  BSYNC.RECONVERGENT B1 ;  /* 0x0000000000017941 */ /* 0x000fea0003800200 */
.L_x_13038:
        /* <DEDUP_REMOVED lines=10> */
.L_x_13037:
        /* <DEDUP_REMOVED lines=16> */
.L_x_13046:
        /* <DEDUP_REMOVED lines=13> */
.L_x_13048:
[----:B------:R-:W-:Y:S05]  /*10710*/  BSYNC.RECONVERGENT B2 ;  /* 0x0000000000027941 */ /* 0x000fea0003800200 */
.L_x_13047:
        /* <DEDUP_REMOVED lines=61> */
.L_x_13045:
[----:B------:R-:W-:Y:S05]  /*10af0*/  BSYNC.RECONVERGENT B1 ;  /* 0x0000000000017941 */ /* 0x000fea0003800200 */
.L_x_13044:
        /* <DEDUP_REMOVED lines=11> */
.L_x_13043:
        /* <DEDUP_REMOVED lines=16> */
.L_x_13052:
        /* <DEDUP_REMOVED lines=13> */
.L_x_13054:
[----:B------:R-:W-:Y:S05]  /*10d80*/  BSYNC.RECONVERGENT B2 ;  /* 0x0000000000027941 */ /* 0x000fea0003800200 */
.L_x_13053:
        /* <DEDUP_REMOVED lines=61> */
.L_x_13051:
[----:B------:R-:W-:Y:S05]  /*11160*/  BSYNC.RECONVERGENT B1 ;  /* 0x0000000000017941 */ /* 0x000fea0003800200 */
.L_x_13050:
        /* <DEDUP_REMOVED lines=10> */
.L_x_13049:
        /* <DEDUP_REMOVED lines=16> */
.L_x_13058:
        /* <DEDUP_REMOVED lines=13> */
.L_x_13060:
[----:B------:R-:W-:Y:S05]  /*113e0*/  BSYNC.RECONVERGENT B2 ;  /* 0x0000000000027941 */ /* 0x000fea0003800200 */
.L_x_13059:
        /* <DEDUP_REMOVED lines=61> */
.L_x_13057:
[----:B------:R-:W-:Y:S05]  /*117c0*/  BSYNC.RECONVERGENT B1 ;  /* 0x0000000000017941 */ /* 0x000fea0003800200 */
.L_x_13056:
        /* <DEDUP_REMOVED lines=12> */
.L_x_13012:
        /* <DEDUP_REMOVED lines=20> */
.L_x_13064:
        /* <DEDUP_REMOVED lines=13> */
.L_x_13066:
[----:B------:R-:W-:Y:S05]  /*11aa0*/  BSYNC.RECONVERGENT B2 ;  /* 0x0000000000027941 */ /* 0x000fea0003800200 */
.L_x_13065:
        /* <DEDUP_REMOVED lines=60> */
.L_x_13063:
[----:B------:R-:W-:Y:S05]  /*11e70*/  BSYNC.RECONVERGENT B1 ;  /* 0x0000000000017941 */ /* 0x000fea0003800200 */
.L_x_13062:
        /* <DEDUP_REMOVED lines=10> */
.L_x_13061:
        /* <DEDUP_REMOVED lines=16> */
.L_x_13070:
        /* <DEDUP_REMOVED lines=13> */
.L_x_13072:
[----:B------:R-:W-:Y:S05]  /*120f0*/  BSYNC.RECONVERGENT B2 ;  /* 0x0000000000027941 */ /* 0x000fea0003800200 */
.L_x_13071:
        /* <DEDUP_REMOVED lines=61> */
.L_x_13069:
[----:B------:R-:W-:Y:S05]  /*124d0*/  BSYNC.RECONVERGENT B1 ;  /* 0x0000000000017941 */ /* 0x000fea0003800200 */
.L_x_13068:
        /* <DEDUP_REMOVED lines=11> */
.L_x_13067:
        /* <DEDUP_REMOVED lines=16> */
.L_x_13076:
        /* <DEDUP_REMOVED lines=13> */
.L_x_13078:
[----:B------:R-:W-:Y:S05]  /*12760*/  BSYNC.RECONVERGENT B2 ;  /* 0x0000000000027941 */ /* 0x000fea0003800200 */
.L_x_13077:
        /* <DEDUP_REMOVED lines=61> */
.L_x_13075:
[----:B------:R-:W-:Y:S05]  /*12b40*/  BSYNC.RECONVERGENT B1 ;  /* 0x0000000000017941 */ /* 0x000fea0003800200 */
.L_x_13074:
        /* <DEDUP_REMOVED lines=10> */
.L_x_13073:
        /* <DEDUP_REMOVED lines=16> */
.L_x_13082:
        /* <DEDUP_REMOVED lines=13> */
.L_x_13084:
[----:B------:R-:W-:Y:S05]  /*12dc0*/  BSYNC.RECONVERGENT B2 ;  /* 0x0000000000027941 */ /* 0x000fea0003800200 */
.L_x_13083:
        /* <DEDUP_REMOVED lines=61> */
.L_x_13081:
[----:B------:R-:W-:Y:S05]  /*131a0*/  BSYNC.RECONVERGENT B1 ;  /* 0x0000000000017941 */ /* 0x000fea0003800200 */
.L_x_13080:
        /* <DEDUP_REMOVED lines=11> */
.L_x_13079:
        /* <DEDUP_REMOVED lines=16> */
.L_x_13088:
        /* <DEDUP_REMOVED lines=13> */
.L_x_13090:
[----:B------:R-:W-:Y:S05]  /*13430*/  BSYNC.RECONVERGENT B2 ;  /* 0x0000000000027941 */ /* 0x000fea0003800200 */
.L_x_13089:
        /* <DEDUP_REMOVED lines=61> */
.L_x_13087:
[----:B------:R-:W-:Y:S05]  /*13810*/  BSYNC.RECONVERGENT B1 ;  /* 0x0000000000017941 */ /* 0x000fea0003800200 */
.L_x_13086:
        /* <DEDUP_REMOVED lines=10> */
.L_x_13085:
        /* <DEDUP_REMOVED lines=16> */
.L_x_13094:
        /* <DEDUP_REMOVED lines=13> */
.L_x_13096:
[----:B------:R-:W-:Y:S05]  /*13a90*/  BSYNC.RECONVERGENT B2 ;  /* 0x0000000000027941 */ /* 0x000fea0003800200 */
.L_x_13095:
        /* <DEDUP_REMOVED lines=61> */
.L_x_13093:
[----:B------:R-:W-:Y:S05]  /*13e70*/  BSYNC.RECONVERGENT B1 ;  /* 0x0000000000017941 */ /* 0x000fea0003800200 */
.L_x_13092:
        /* <DEDUP_REMOVED lines=11> */
.L_x_13091:
        /* <DEDUP_REMOVED lines=16> */
.L_x_13100:
        /* <DEDUP_REMOVED lines=13> */
.L_x_13102:
[----:B------:R-:W-:Y:S05]  /*14100*/  BSYNC.RECONVERGENT B2 ;  /* 0x0000000000027941 */ /* 0x000fea0003800200 */
.L_x_13101:
        /* <DEDUP_REMOVED lines=61> */
.L_x_13099:
[----:B------:R-:W-:Y:S05]  /*144e0*/  BSYNC.RECONVERGENT B1 ;  /* 0x0000000000017941 */ /* 0x000fea0003800200 */
.L_x_13098:
        /* <DEDUP_REMOVED lines=10> */
.L_x_13097:
        /* <DEDUP_REMOVED lines=16> */
.L_x_13105:
        /* <DEDUP_REMOVED lines=13> */
.L_x_13107:
[----:B------:R-:W-:Y:S05]  /*14760*/  BSYNC.RECONVERGENT B2 ;  /* 0x0000000000027941 */ /* 0x000fea0003800200 */
.L_x_13106:
        /* <DEDUP_REMOVED lines=61> */
.L_x_13104:
[----:B------:R-:W-:Y:S05]  /*14b40*/  BSYNC.RECONVERGENT B1 ;  /* 0x0000000000017941 */ /* 0x000fea0003800200 */
.L_x_13103:
        /* <DEDUP_REMOVED lines=11> */
.L_x_13055:
        /* <DEDUP_REMOVED lines=26> */
.L_x_13108:
[----:B------:R-:W-:Y:S01]  /*14da0*/  VIADD R166, R166, 0x100 ;  /* 0x00000100a6a67836 */ /* 0x000fe20000000000 */
[----:B------:R-:W-:-:S07]  /*14db0*/  IADD3 R165, PT, PT, R165, 0x100, RZ ;  /* 0x00000100a5a57810 */ /* 0x000fce0007ffe0ff */
.L_x_13011:
[----:B------:R-:W-:Y:S05]  /*14dc0*/  BSYNC.RECONVERGENT B0 ;  /* 0x0000000000007941 */ /* 0x000fea0003800200 */
.L_x_13010:
        /* <DEDUP_REMOVED lines=34> */
.L_x_13115:
        /* <DEDUP_REMOVED lines=13> */
.L_x_13117:
[----:B------:R-:W-:Y:S05]  /*150c0*/  BSYNC.RECONVERGENT B2 ;  /* 0x0000000000027941 */ /* 0x000fea0003800200 */
.L_x_13116:
        /* <DEDUP_REMOVED lines=61> */
.L_x_13114:
[----:B------:R-:W-:Y:S05]  /*154a0*/  BSYNC.RECONVERGENT B1 ;  /* 0x0000000000017941 */ /* 0x000fea0003800200 */
.L_x_13113:
        /* <DEDUP_REMOVED lines=9> */
[----:B------:R-:W-:-:S07]  /*15540*/  FFMA.FTZ R136, R137, R20, R8 ;  /* 0x0000001489887223 */ /* 0x000fce0000010008 */
.L_x_13112:
        /* <DEDUP_REMOVED lines=16> */
.L_x_13121:
        /* <DEDUP_REMOVED lines=13> */
.L_x_13123:
[----:B------:R-:W-:Y:S05]  /*15720*/  BSYNC.RECONVERGENT B2 ;  /* 0x0000000000027941 */ /* 0x000fea0003800200 */
.L_x_13122:
        /* <DEDUP_REMOVED lines=61> */
.L_x_13120:
[----:B------:R-:W-:Y:S05]  /*15b00*/  BSYNC.RECONVERGENT B1 ;  /* 0x0000000000017941 */ /* 0x000fea0003800200 */
.L_x_13119:
        /* <DEDUP_REMOVED lines=11> */
.L_x_13118:
        /* <DEDUP_REMOVED lines=16> */
.L_x_13127:
        /* <DEDUP_REMOVED lines=13> */
.L_x_13129:
[----:B------:R-:W-:Y:S05]  /*15d90*/  BSYNC.RECONVERGENT B2 ;  /* 0x0000000000027941 */ /* 0x000fea0003800200 */
.L_x_13128:
[----:B------:R-:W-:Y:S01]  /*15da0*/  IMAD.WIDE.U32 R140, R175, -0x326172a9, RZ ;  /* 0xcd9e8d57af8c7825 */ /* 0x000fe200078e00ff */
[----:B-1----:R-:W-:Y:S02]  /*15db0*/  LOP3.LUT R168, R149, R139, R3, 0x96, !PT ;  /* 0x0000008b95a87212 */ /* 0x002fe400078e9603 */
        /* <DEDUP_REMOVED lines=59> */
.L_x_13126:
[----:B------:R-:W-:Y:S05]  /*16170*/  BSYNC.RECONVERGENT B1 ;  /* 0x0000000000017941 */ /* 0x000fea0003800200 */
.L_x_13125:
        /* <DEDUP_REMOVED lines=10> */
.L_x_13124:
        /* <DEDUP_REMOVED lines=16> */
.L_x_13133:
        /* <DEDUP_REMOVED lines=13> */
.L_x_13135:
[----:B------:R-:W-:Y:S05]  /*163f0*/  BSYNC.RECONVERGENT B2 ;  /* 0x0000000000027941 */ /* 0x000fea0003800200 */
.L_x_13134:
        /* <DEDUP_REMOVED lines=61> */
.L_x_13132:
[----:B------:R-:W-:Y:S05]  /*167d0*/  BSYNC.RECONVERGENT B1 ;  /* 0x0000000000017941 */ /* 0x000fea0003800200 */
.L_x_13131:
        /* <DEDUP_REMOVED lines=11> */
.L_x_13130:
        /* <DEDUP_REMOVED lines=16> */
.L_x_13139:
        /* <DEDUP_REMOVED lines=13> */
.L_x_13141:
[----:B------:R-:W-:Y:S05]  /*16a60*/  BSYNC.RECONVERGENT B2 ;  /* 0x0000000000027941 */ /* 0x000fea0003800200 */
.L_x_13140:
[----:B------:R-:W-:Y:S01]  /*16a70*/  IMAD.WIDE.U32 R142, R175, -0x326172a9, RZ ;  /* 0xcd9e8d57af8e7825 */ /* 0x000fe200078e00ff */
[----:B01----:R-:W-:Y:S02]  /*16a80*/  LOP3.LUT R170, R149, R141, R3, 0x96, !PT ;  /* 0x0000008d95aa7212 */ /* 0x003fe400078e9603 */
        /* <DEDUP_REMOVED lines=59> */
.L_x_13138:
[----:B------:R-:W-:Y:S05]  /*16e40*/  BSYNC.RECONVERGENT B1 ;  /* 0x0000000000017941 */ /* 0x000fea0003800200 */
.L_x_13137:
        /* <DEDUP_REMOVED lines=10> */
.L_x_13136:
        /* <DEDUP_REMOVED lines=16> */
.L_x_13145:
        /* <DEDUP_REMOVED lines=13> */
.L_x_13147:
[----:B------:R-:W-:Y:S05]  /*170c0*/  BSYNC.RECONVERGENT B2 ;  /* 0x0000000000027941 */ /* 0x000fea0003800200 */
.L_x_13146:
[----:B-1----:R-:W-:Y:S01]  /*170d0*/  IMAD.WIDE.U32 R168, R175, -0x326172a9, RZ ;  /* 0xcd9e8d57afa87825 */ /* 0x002fe200078e00ff */
        /* <DEDUP_REMOVED lines=60> */
.L_x_13144:
[----:B------:R-:W-:Y:S05]  /*174a0*/  BSYNC.RECONVERGENT B1 ;  /* 0x0000000000017941 */ /* 0x000fea0003800200 */
.L_x_13143:
        /* <DEDUP_REMOVED lines=11> */
.L_x_13142:
[----:B-1----:R-:W-:Y:S01]  /*17560*/  IMAD.MOV.U32 R168, RZ, RZ, R143 ;  /* 0x000000ffffa87224 */ /* 0x002fe200078e008f */
        /* <DEDUP_REMOVED lines=15> */
.L_x_13151:
        /* <DEDUP_REMOVED lines=13> */
.L_x_13153:
[----:B------:R-:W-:Y:S05]  /*17730*/  BSYNC.RECONVERGENT B2 ;  /* 0x0000000000027941 */ /* 0x000fea0003800200 */
.L_x_13152:
        /* <DEDUP_REMOVED lines=61> */
.L_x_13150:
[----:B------:R-:W-:Y:S05]  /*17b10*/  BSYNC.RECONVERGENT B1 ;  /* 0x0000000000017941 */ /* 0x000fea0003800200 */
.L_x_13149:
        /* <DEDUP_REMOVED lines=10> */
.L_x_13148:
        /* <DEDUP_REMOVED lines=20> */
.L_x_13157:
        /* <DEDUP_REMOVED lines=13> */
.L_x_13159:
[----:B------:R-:W-:Y:S05]  /*17dd0*/  BSYNC.RECONVERGENT B2 ;  /* 0x0000000000027941 */ /* 0x000fea0003800200 */
.L_x_13158:
[----:B0-----:R-:W-:Y:S01]  /*17de0*/  IMAD.WIDE.U32 R170, R175, -0x326172a9, RZ ;  /* 0xcd9e8d57afaa7825 */ /* 0x001fe200078e00ff */
        /* <DEDUP_REMOVED lines=60> */
.L_x_13156:
[----:B------:R-:W-:Y:S05]  /*181b0*/  BSYNC.RECONVERGENT B1 ;  /* 0x0000000000017941 */ /* 0x000fea0003800200 */
.L_x_13155:
[----:B------:R-:W-:Y:S02]  /*181c0*/  PRMT R156, R15, 0x7632, R156 ;  /* 0x000076320f9c7816 */ /* 0x000fe4000000009c */
        /* <DEDUP_REMOVED lines=11> */
.L_x_13111:
[----:B--2---:R-:W-:Y:S01]  /*18280*/  IMAD.MOV.U32 R138, RZ, RZ, R167 ;  /* 0x000000ffff8a7224 */ /* 0x004fe200078e00a7 */
        /* <DEDUP_REMOVED lines=19> */
.L_x_13163:
        /* <DEDUP_REMOVED lines=13> */
.L_x_13165:
[----:B------:R-:W-:Y:S05]  /*18490*/  BSYNC.RECONVERGENT B2 ;  /* 0x0000000000027941 */ /* 0x000fea0003800200 */
.L_x_13164:
        /* <DEDUP_REMOVED lines=61> */
.L_x_13162:
[----:B------:R-:W-:Y:S05]  /*18870*/  BSYNC.RECONVERGENT B1 ;  /* 0x0000000000017941 */ /* 0x000fea0003800200 */
.L_x_13161:
        /* <DEDUP_REMOVED lines=10> */
.L_x_13160:
        /* <DEDUP_REMOVED lines=16> */
.L_x_13169:
        /* <DEDUP_REMOVED lines=13> */
.L_x_13171:
[----:B------:R-:W-:Y:S05]  /*18af0*/  BSYNC.RECONVERGENT B2 ;  /* 0x0000000000027941 */ /* 0x000fea0003800200 */
.L_x_13170:
        /* <DEDUP_REMOVED lines=61> */
.L_x_13168:
[----:B------:R-:W-:Y:S05]  /*18ed0*/  BSYNC.RECONVERGENT B1 ;  /* 0x0000000000017941 */ /* 0x000fea0003800200 */
.L_x_13167:
        /* <DEDUP_REMOVED lines=11> */
.L_x_13166:
        /* <DEDUP_REMOVED lines=16> */
.L_x_13175:
        /* <DEDUP_REMOVED lines=13> */
.L_x_13177:
[----:B------:R-:W-:Y:S05]  /*19160*/  BSYNC.RECONVERGENT B2 ;  /* 0x0000000000027941 */ /* 0x000fea0003800200 */
.L_x_13176:
        /* <DEDUP_REMOVED lines=61> */
.L_x_13174:
[----:B------:R-:W-:Y:S05]  /*19540*/  BSYNC.RECONVERGENT B1 ;  /* 0x0000000000017941 */ /* 0x000fea0003800200 */
.L_x_13173:
        /* <DEDUP_REMOVED lines=10> */
.L_x_13172:
        /* <DEDUP_REMOVED lines=16> */
.L_x_13181:
        /* <DEDUP_REMOVED lines=13> */
.L_x_13183:
[----:B------:R-:W-:Y:S05]  /*197c0*/  BSYNC.RECONVERGENT B2 ;  /* 0x0000000000027941 */ /* 0x000fea0003800200 */
.L_x_13182:
        /* <DEDUP_REMOVED lines=61> */
.L_x_13180:
[----:B------:R-:W-:Y:S05]  /*19ba0*/  BSYNC.RECONVERGENT B1 ;  /* 0x0000000000017941 */ /* 0x000fea0003800200 */
.L_x_13179:
        /* <DEDUP_REMOVED lines=11> */
.L_x_13178:
        /* <DEDUP_REMOVED lines=16> */
.L_x_13187:
        /* <DEDUP_REMOVED lines=13> */
.L_x_13189:
[----:B------:R-:W-:Y:S05]  /*19e30*/  BSYNC.RECONVERGENT B2 ;  /* 0x0000000000027941 */ /* 0x000fea0003800200 */
.L_x_13188:
        /* <DEDUP_REMOVED lines=61> */
.L_x_13186:
[----:B------:R-:W-:Y:S05]  /*1a210*/  BSYNC.RECONVERGENT B1 ;  /* 0x0000000000017941 */ /* 0x000fea0003800200 */
.L_x_13185:
        /* <DEDUP_REMOVED lines=10> */
.L_x_13184:
        /* <DEDUP_REMOVED lines=16> */
.L_x_13193:
        /* <DEDUP_REMOVED lines=13> */
.L_x_13195:
[----:B------:R-:W-:Y:S05]  /*1a490*/  BSYNC.RECONVERGENT B2 ;  /* 0x0000000000027941 */ /* 0x000fea0003800200 */
.L_x_13194:
        /* <DEDUP_REMOVED lines=61> */
.L_x_13192:
[----:B------:R-:W-:Y:S05]  /*1a870*/  BSYNC.RECONVERGENT B1 ;  /* 0x0000000000017941 */ /* 0x000fea0003800200 */
.L_x_13191:
        /* <DEDUP_REMOVED lines=11> */
.L_x_13190:
[----:B-1----:R-:W-:Y:S01]  /*1a930*/  IMAD.MOV.U32 R168, RZ, RZ, R143 ;  /* 0x000000ffffa87224 */ /* 0x002fe200078e008f */
        /* <DEDUP_REMOVED lines=15> */
.L_x_13199:
        /* <DEDUP_REMOVED lines=13> */
.L_x_13201:
[----:B------:R-:W-:Y:S05]  /*1ab00*/  BSYNC.RECONVERGENT B2 ;  /* 0x0000000000027941 */ /* 0x000fea0003800200 */
.L_x_13200:
        /* <DEDUP_REMOVED lines=61> */
.L_x_13198:
[----:B------:R-:W-:Y:S05]  /*1aee0*/  BSYNC.RECONVERGENT B1 ;  /* 0x0000000000017941 */ /* 0x000fea0003800200 */
.L_x_13197:
        /* <DEDUP_REMOVED lines=10> */
.L_x_13196:
        /* <DEDUP_REMOVED lines=20> */
.L_x_13204:
        /* <DEDUP_REMOVED lines=13> */
.L_x_13206:
[----:B------:R-:W-:Y:S05]  /*1b1a0*/  BSYNC.RECONVERGENT B2 ;  /* 0x0000000000027941 */ /* 0x000fea0003800200 */
.L_x_13205:
        /* <DEDUP_REMOVED lines=61> */
.L_x_13203:
[----:B------:R-:W-:Y:S05]  /*1b580*/  BSYNC.RECONVERGENT B1 ;  /* 0x0000000000017941 */ /* 0x000fea0003800200 */
.L_x_13202:
        /* <DEDUP_REMOVED lines=11> */
.L_x_13154:
[----:B------:R-:W1:Y:S02]  /*1b640*/  LDC.64 R168, c[0x0][0x3a8] ;  /* 0x0000ea00ffa87b82 */ /* 0x000e640000000a00 */
[----:B-1----:R-:W-:-:S05]  /*1b650*/  IMAD.WIDE.U32 R168, R166, 0x20, R168 ;  /* 0x00000020a6a87825 */ /* 0x002fca00078e00a8 */
[----:B------:R2:W-:Y:S04]  /*1b660*/  STG.E.128 desc[UR6][R168.64], R136 ;  /* 0x00000088a8007986 */ /* 0x0005e8000c101d06 */
[----:B------:R2:W-:Y:S01]  /*1b670*/  STG.E.128 desc[UR6][R168.64+0x10], R140 ;  /* 0x0000108ca8007986 */ /* 0x0005e2000c101d06 */
[----:B------:R-:W-:Y:S05]  /*1b680*/  @!P0 BRA `(.L_x_13110) ;  /* 0x0000000000508947 */ /* 0x000fea0003800000 */
[----:B------:R-:W-:Y:S01]  /*1b690*/  IMAD.U32 R166, R155, 0x10000, RZ ;  /* 0x000100009ba67824 */ /* 0x000fe200078e00ff */
[----:B------:R-:W1:Y:S01]  /*1b6a0*/  LDC.64 R178, c[0x0][0x3b0] ;  /* 0x0000ec00ffb27b82 */ /* 0x000e620000000a00 */
[----:B------:R-:W-:Y:S02]  /*1b6b0*/  LOP3.LUT R0, R156, 0xffff, RZ, 0xc0, !PT ;  /* 0x0000ffff9c007812 */ /* 0x000fe400078ec0ff */
[----:B0-----:R-:W-:Y:S02]  /*1b6c0*/  PRMT R171, R154, 0x7104, RZ ;  /* 0x000071049aab7816 */ /* 0x001fe400000000ff */
        /* <DEDUP_REMOVED lines=16> */
.L_x_13110:
[----:B------:R-:W-:Y:S05]  /*1b7d0*/  BSYNC.RECONVERGENT B0 ;  /* 0x0000000000007941 */ /* 0x000fea0003800200 */
.L_x_13109:
        /* <DEDUP_REMOVED lines=14> */
[----:B-123--:R-:W-:-:S04]  /*1b8c0*/  FADD.FTZ R169, R121, R0 ;  /* 0x0000000079a97221 */ /* 0x00efc80000010000 */
        /* <DEDUP_REMOVED lines=120> */
.L_x_13208:
[----:B------:R-:W-:Y:S05]  /*1c050*/  BSYNC.RECONVERGENT B0 ;  /* 0x0000000000007941 */ /* 0x000fea0003800200 */
.L_x_13207:
        /* <DEDUP_REMOVED lines=12> */
.L_x_13210:
[----:B------:R-:W-:Y:S05]  /*1c120*/  BSYNC.RECONVERGENT B0 ;  /* 0x0000000000007941 */ /* 0x000fea0003800200 */
.L_x_13209:
        /* <DEDUP_REMOVED lines=107> */
.L_x_13213:
[----:B------:R-:W-:Y:S05]  /*1c7e0*/  BSYNC.RECONVERGENT B0 ;  /* 0x0000000000007941 */ /* 0x000fea0003800200 */
.L_x_13212:
        /* <DEDUP_REMOVED lines=35> */
.L_x_13215:
[----:B------:R-:W-:Y:S05]  /*1ca20*/  BSYNC.RECONVERGENT B0 ;  /* 0x0000000000007941 */ /* 0x000fea0003800200 */
.L_x_13214:
        /* <DEDUP_REMOVED lines=34> */
.L_x_13217:
[----:B------:R-:W-:Y:S05]  /*1cc50*/  BSYNC.RECONVERGENT B0 ;  /* 0x0000000000007941 */ /* 0x000fea0003800200 */
.L_x_13216:
        /* <DEDUP_REMOVED lines=33> */
.L_x_13218:
[----:B------:R-:W-:Y:S05]  /*1ce70*/  BSYNC.RECONVERGENT B0 ;  /* 0x0000000000007941 */ /* 0x000fea0003800200 */
.L_x_13211:
[----:B0123--:R-:W0:Y:S01]  /*1ce80*/  LDC.64 R168, c[0x0][0x380] ;  /* 0x0000e000ffa87b82 */ /* 0x00fe220000000a00 */
[----:B------:R-:W-:Y:S01]  /*1ce90*/  UPLOP3.LUT UP1, UPT, UPT, UPT, UP1, 0x40, 0x4 ;  /* 0x000000000004789c */ /* 0x000fe20003f2e810 */
[----:B0-----:R-:W-:-:S04]  /*1cea0*/  IADD3 R146, PT, PT, R146, R168, RZ ;  /* 0x000000a892927210 */ /* 0x001fc80007ffe0ff */
[----:B------:R-:W-:-:S13]  /*1ceb0*/  ISETP.GE.AND P0, PT, R146, R169, PT ;  /* 0x000000a99200720c */ /* 0x000fda0003f06270 */
[----:B------:R-:W-:Y:S05]  /*1cec0*/  @!P0 BRA `(.L_x_13219) ;  /* 0xfffffe4000348947 */ /* 0x000fea000383ffff */
[----:B------:R-:W-:Y:S05]  /*1ced0*/  EXIT ;  /* 0x000000000000794d */ /* 0x000fea0003800000 */
.L_x_13220:
        /* <DEDUP_REMOVED lines=10> */
.L_x_27538:


//--------------------- .text._ZN10layer_norm13ln_fwd_kernelINS_13Kernel_traitsIf13__nv_bfloat16fS2_fjLj8192ELj1ELj1ELj8ELj16ENS_18Kernel_traits_baseILj8192EfS2_fS2_fjLj256EEEEELb1ELb1ELb1ELb1EEEvNS_9FwdParamsE --------------------------
	.section	.text._ZN10layer_norm13ln_fwd_kernelINS_13Kernel_traitsIf13__nv_bfloat16fS2_fjLj8192ELj1ELj1ELj8ELj16ENS_18Kernel_traits_baseILj8192EfS2_fS2_fjLj256EEEEELb1ELb1ELb1ELb1EEEvNS_9FwdParamsE,"ax",@progbits
	.align	128
        .global         _ZN10layer_norm13ln_fwd_kernelINS_13Kernel_traitsIf13__nv_bfloat16fS2_fjLj8192ELj1ELj1ELj8ELj16ENS_18Kernel_traits_baseILj8192EfS2_fS2_fjLj256EEEEELb1ELb1ELb1ELb1EEEvNS_9FwdParamsE
        .type           _ZN10layer_norm13ln_fwd_kernelINS_13Kernel_traitsIf13__nv_bfloat16fS2_fjLj8192ELj1ELj1ELj8ELj16ENS_18Kernel_traits_baseILj8192EfS2_fS2_fjLj256EEEEELb1ELb1ELb1ELb1EEEvNS_9FwdParamsE,@function
        .size           _ZN10layer_norm13ln_fwd_kernelINS_13Kernel_traitsIf13__nv_bfloat16fS2_fjLj8192ELj1ELj1ELj8ELj16ENS_18Kernel_traits_baseILj8192EfS2_fS2_fjLj256EEEEELb1ELb1ELb1ELb1EEEvNS_9FwdParamsE,(.L_x_27539 - _ZN10layer_norm13ln_fwd_kernelINS_13Kernel_traitsIf13__nv_bfloat16fS2_fjLj8192ELj1ELj1ELj8ELj16ENS_18Kernel_traits_baseILj8192EfS2_fS2_fjLj256EEEEELb1ELb1ELb1ELb1EEEvNS_9FwdParamsE)
        .other          _ZN10layer_norm13ln_fwd_kernelINS_13Kernel_traitsIf13__nv_bfloat16fS2_fjLj8192ELj1ELj1ELj8ELj16ENS_18Kernel_traits_baseILj8192EfS2_fS2_fjLj256EEEEELb1ELb1ELb1ELb1EEEvNS_9FwdParamsE,@"STO_CUDA_ENTRY STV_DEFAULT"
_ZN10layer_norm13ln_fwd_kernelINS_13Kernel_traitsIf13__nv_bfloat16fS2_fjLj8192ELj1ELj1ELj8ELj16ENS_18Kernel_traits_baseILj8192EfS2_fS2_fjLj256EEEEELb1ELb1ELb1ELb1EEEvNS_9FwdParamsE:
.text._ZN10layer_norm13ln_fwd_kernelINS_13Kernel_traitsIf13__nv_bfloat16fS2_fjLj8192ELj1ELj1ELj8ELj16ENS_18Kernel_traits_baseILj8192EfS2_fS2_fjLj256EEEEELb1ELb1ELb1ELb1EEEvNS_9FwdParamsE:
        /* <DEDUP_REMOVED lines=54> */
.L_x_13221:
        /* <DEDUP_REMOVED lines=36> */
.L_x_13222:
        /* <DEDUP_REMOVED lines=81> */
[----:B------:R-:W-:Y:S02]  /*0ab0*/  VIADD R5, R2, 0xf1bbcdc8 ;  /* 0xf1bbcdc802057836 */ /* 0x000fe40000000000 */
[----:B------:R-:W-:Y:S02]  /*0ac0*/  IMAD R4, R4, -0x2daee0ad, RZ ;  /* 0xd2511f5304047824 */ /* 0x000fe400078e02ff */
[----:B------:R-:W-:Y:S01]  /*0ad0*/  IMAD R8, R7, -0x326172a9, RZ ;  /* 0xcd9e8d5707087824 */ /* 0x000fe200078e02ff */
[----:B------:R-:W-:Y:S01]  /*0ae0*/  LOP3.LUT R0, R5, R9, R0, 0x96, !PT ;  /* 0x0000000905007212 */ /* 0x000fe200078e9600 */
[----:B------:R-:W-:Y:S01]  /*0af0*/  VIADD R9, R2, 0x8ff34781 ;  /* 0x8ff3478102097836 */ /* 0x000fe20000000000 */
[----:B------:R-:W-:Y:S01]  /*0b00*/  IADD3 R5, PT, PT, R3, -0x695add53, RZ ;  /* 0x96a522ad03057810 */ /* 0x000fe20007ffe0ff */
[----:B------:R-:W-:-:S04]  /*0b10*/  IMAD.HI.U32 R159, R6, -0x326172a9, RZ ;  /* 0xcd9e8d57069f7827 */ /* 0x000fc800078e00ff */
[----:B------:R-:W-:Y:S01]  /*0b20*/  IMAD.HI.U32 R161, R0, -0x2daee0ad, RZ ;  /* 0xd2511f5300a17827 */ /* 0x000fe200078e00ff */
[----:B------:R-:W-:-:S03]  /*0b30*/  LOP3.LUT R159, R9, R8, R159, 0x96, !PT ;  /* 0x00000008099f7212 */ /* 0x000fc600078e969f */
[----:B------:R-:W-:Y:S01]  /*0b40*/  IMAD R162, R6, -0x326172a9, RZ ;  /* 0xcd9e8d5706a27824 */ /* 0x000fe200078e02ff */
[----:B------:R-:W-:Y:S01]  /*0b50*/  LOP3.LUT R161, R5, R4, R161, 0x96, !PT ;  /* 0x0000000405a17212 */ /* 0x000fe200078e96a1 */
[----:B01234-:R-:W-:-:S07]  /*0b60*/  IMAD R160, R0, -0x2daee0ad, RZ ;  /* 0xd2511f5300a07824 */ /* 0x01ffce00078e02ff */
.L_x_13488:
[----:B------:R-:W0:Y:S01]  /*0b70*/  LDC.64 R4, c[0x0][0x3f0] ;  /* 0x0000fc00ff047b82 */ /* 0x000e220000000a00 */
[----:B------:R-:W1:Y:S07]  /*0b80*/  S2R R156, SR_TID.X ;  /* 0x00000000009c7919 */ /* 0x000e6e0000002100 */
[----:B------:R-:W2:Y:S08]  /*0b90*/  LDC R157, c[0x0][0x388] ;  /* 0x0000e200ff9d7b82 */ /* 0x000eb00000000800 */
[----:B------:R-:W3:Y:S01]  /*0ba0*/  LDC.64 R6, c[0x0][0x3f8] ;  /* 0x0000fe00ff067b82 */ /* 0x000ee20000000a00 */
[----:B0-----:R-:W-:-:S05]  /*0bb0*/  IMAD.WIDE R4, R146, 0x4, R4 ;  /* 0x0000000492047825 */ /* 0x001fca00078e0204 */
[----:B------:R3:W4:Y:S01]  /*0bc0*/  LDG.E R0, desc[UR6][R4.64] ;  /* 0x0000000604007981 */ /* 0x000722000c1e1900 */
[----:B------:R-:W-:Y:S02]  /*0bd0*/  HFMA2 R136, -RZ, RZ, 0, 0 ;  /* 0x00000000ff887431 */ /* 0x000fe400000001ff */
[----:B---3--:R-:W-:-:S05]  /*0be0*/  IMAD.WIDE R4, R146, 0x4, R6 ;  /* 0x0000000492047825 */ /* 0x008fca00078e0206 */
        /* <DEDUP_REMOVED lines=22> */
[----:B------:R-:W-:Y:S02]  /*0d50*/  @!P2 IMAD.MOV.U32 R6, RZ, RZ, R168 ;  /* 0x000000ffff06a224 */ /* 0x000fe400078e00a8 */
[----:B------:R-:W-:Y:S01]  /*0d60*/  @!P2 IMAD.MOV.U32 R122, RZ, RZ, R160 ;  /* 0x000000ffff7aa224 */ /* 0x000fe200078e00a0 */
[----:B--2---:R-:W-:Y:S01]  /*0d70*/  @!P2 MOV R8, R16 ;  /* 0x000000100008a202 */ /* 0x004fe20000000f00 */
        /* <DEDUP_REMOVED lines=16> */
.L_x_13226:
        /* <DEDUP_REMOVED lines=12> */
.L_x_13227:
        /* <DEDUP_REMOVED lines=54> */
[----:B------:R-:W-:Y:S01]  /*12a0*/  LOP3.LUT R159, R159, R6, R163, 0x96, !PT ;  /* 0x000000069f9f7212 */ /* 0x000fe200078e96a3 */
[----:B------:R-:W-:Y:S02]  /*12b0*/  HFMA2 R6, -RZ, RZ, 0, 0 ;  /* 0x00000000ff067431 */ /* 0x000fe400000001ff */
[----:B------:R-:W-:-:S05]  /*12c0*/  IMAD.WIDE.U32 R122, R122, -0x2daee0ad, RZ ;  /* 0xd2511f537a7a7825 */ /* 0x000fca00078e00ff */
[----:B------:R-:W-:Y:S01]  /*12d0*/  LOP3.LUT R161, R161, R4, R123, 0x96, !PT ;  /* 0x00000004a1a17212 */ /* 0x000fe200078e967b */
[----:B------:R-:W-:-:S07]  /*12e0*/  IMAD.MOV.U32 R4, RZ, RZ, R160 ;  /* 0x000000ffff047224 */ /* 0x000fce00078e00a0 */
.L_x_13225:
        /* <DEDUP_REMOVED lines=10> */
.L_x_13224:
        /* <DEDUP_REMOVED lines=15> */
.L_x_13230:
        /* <DEDUP_REMOVED lines=12> */
.L_x_13231:
        /* <DEDUP_REMOVED lines=53> */
[----:B------:R-:W-:-:S03]  /*1890*/  LOP3.LUT R9, R9, R120, R7, 0x96, !PT ;  /* 0x0000007809097212 */ /* 0x000fc600078e9607 */
[----:B------:R-:W-:-:S04]  /*18a0*/  IMAD.WIDE.U32 R120, R11, -0x326172a9, RZ ;  /* 0xcd9e8d570b787825 */ /* 0x000fc800078e00ff */
[----:B------:R-:W-:Y:S01]  /*18b0*/  IMAD.WIDE.U32 R10, R9, -0x2daee0ad, RZ ;  /* 0xd2511f53090a7825 */ /* 0x000fe200078e00ff */
[----:B------:R-:W-:Y:S02]  /*18c0*/  LOP3.LUT R159, R159, R6, R121, 0x96, !PT ;  /* 0x000000069f9f7212 */ /* 0x000fe400078e9679 */
[----:B------:R-:W-:Y:S01]  /*18d0*/  MOV R162, R120 ;  /* 0x0000007800a27202 */ /* 0x000fe20000000f00 */
[----:B------:R-:W-:Y:S01]  /*18e0*/  IMAD.MOV.U32 R122, RZ, RZ, R10 ;  /* 0x000000ffff7a7224 */ /* 0x000fe200078e000a */
[----:B------:R-:W-:Y:S01]  /*18f0*/  LOP3.LUT R161, R161, R4, R11, 0x96, !PT ;  /* 0x00000004a1a17212 */ /* 0x000fe200078e960b */
[----:B------:R-:W-:-:S07]  /*1900*/  HFMA2 R4, -RZ, RZ, 0, 0 ;  /* 0x00000000ff047431 */ /* 0x000fce00000001ff */
.L_x_13229:
        /* <DEDUP_REMOVED lines=11> */
.L_x_13228:
        /* <DEDUP_REMOVED lines=15> */
.L_x_13234:
        /* <DEDUP_REMOVED lines=12> */
.L_x_13235:
        /* <DEDUP_REMOVED lines=9> */
[C---:B------:R-:W-:Y:S02]  /*1c00*/  VIADD R121, R3.reuse, 0x76cf5d0a ;  /* 0x76cf5d0a03797836 */ /* 0x040fe40000000000 */
        /* <DEDUP_REMOVED lines=51> */
.L_x_13233:
        /* <DEDUP_REMOVED lines=10> */
.L_x_13232:
        /* <DEDUP_REMOVED lines=15> */
.L_x_13238:
        /* <DEDUP_REMOVED lines=12> */
.L_x_13239:
        /* <DEDUP_REMOVED lines=61> */
.L_x_13237:
        /* <DEDUP_REMOVED lines=11> */
.L_x_13236:
[----:B------:R-:W-:Y:S01]  /*2610*/  MOV R7, R6 ;  /* 0x0000000600077202 */ /* 0x000fe20000000f00 */
[----:B-----5:R-:W-:Y:S01]  /*2620*/  IMAD.MOV.U32 R4, RZ, RZ, R12 ;  /* 0x000000ffff047224 */ /* 0x020fe200078e000c */
        /* <DEDUP_REMOVED lines=13> */
.L_x_13242:
        /* <DEDUP_REMOVED lines=12> */
.L_x_13243:
        /* <DEDUP_REMOVED lines=21> */
[----:B------:R-:W-:-:S03]  /*2910*/  LOP3.LUT R5, R5, R6, R125, 0x96, !PT ;  /* 0x0000000605057212 */ /* 0x000fc600078e967d */
        /* <DEDUP_REMOVED lines=32> */
[----:B------:R-:W-:Y:S02]  /*2b20*/  HFMA2 R7, -RZ, RZ, 0, 0 ;  /* 0x00000000ff077431 */ /* 0x000fe400000001ff */
[----:B------:R-:W-:Y:S01]  /*2b30*/  IMAD.WIDE.U32 R120, R121, -0x2daee0ad, RZ ;  /* 0xd2511f5379787825 */ /* 0x000fe200078e00ff */
[----:B------:R-:W-:Y:S02]  /*2b40*/  LOP3.LUT R159, R159, R6, R125, 0x96, !PT ;  /* 0x000000069f9f7212 */ /* 0x000fe400078e967d */
[----:B------:R-:W-:Y:S02]  /*2b50*/  MOV R162, R124 ;  /* 0x0000007c00a27202 */ /* 0x000fe40000000f00 */
[----:B------:R-:W-:Y:S01]  /*2b60*/  LOP3.LUT R161, R161, R4, R121, 0x96, !PT ;  /* 0x00000004a1a17212 */ /* 0x000fe200078e9679 */
[----:B------:R-:W-:Y:S02]  /*2b70*/  IMAD.MOV.U32 R4, RZ, RZ, R122 ;  /* 0x000000ffff047224 */ /* 0x000fe400078e007a */
[----:B------:R-:W-:-:S07]  /*2b80*/  IMAD.MOV.U32 R122, RZ, RZ, R120 ;  /* 0x000000ffff7a7224 */ /* 0x000fce00078e0078 */
.L_x_13241:
        /* <DEDUP_REMOVED lines=10> */
.L_x_13240:
        /* <DEDUP_REMOVED lines=15> */
.L_x_13246:
        /* <DEDUP_REMOVED lines=12> */
.L_x_13247:
        /* <DEDUP_REMOVED lines=20> */
[C---:B------:R-:W-:Y:S02]  /*2f20*/  VIADD R5, R3.reuse, 0x32370b8f ;  /* 0x32370b8f03057836 */ /* 0x040fe40000000000 */
[----:B------:R-:W-:Y:S02]  /*2f30*/  VIADD R159, R2, 0x8ff34781 ;  /* 0x8ff34781029f7836 */ /* 0x000fe40000000000 */
        /* <DEDUP_REMOVED lines=30> */
[----:B------:R-:W-:-:S03]  /*3120*/  LOP3.LUT R5, R5, R126, R121, 0x96, !PT ;  /* 0x0000007e05057212 */ /* 0x000fc600078e9679 */
        /* <DEDUP_REMOVED lines=8> */
.L_x_13245:
        /* <DEDUP_REMOVED lines=11> */
.L_x_13244:
        /* <DEDUP_REMOVED lines=15> */
.L_x_13250:
        /* <DEDUP_REMOVED lines=12> */
.L_x_13251:
        /* <DEDUP_REMOVED lines=53> */
[----:B------:R-:W-:Y:S02]  /*3760*/  HFMA2 R121, -RZ, RZ, 0, 0 ;  /* 0x00000000ff797431 */ /* 0x000fe400000001ff */
[----:B------:R-:W-:-:S04]  /*3770*/  IMAD.WIDE.U32 R126, R125, -0x326172a9, RZ ;  /* 0xcd9e8d577d7e7825 */ /* 0x000fc800078e00ff */
[----:B------:R-:W-:Y:S01]  /*3780*/  IMAD.WIDE.U32 R124, R123, -0x2daee0ad, RZ ;  /* 0xd2511f537b7c7825 */ /* 0x000fe200078e00ff */
[----:B------:R-:W-:Y:S02]  /*3790*/  LOP3.LUT R159, R159, R120, R127, 0x96, !PT ;  /* 0x000000789f9f7212 */ /* 0x000fe400078e967f */
[----:B------:R-:W-:Y:S02]  /*37a0*/  MOV R162, R126 ;  /* 0x0000007e00a27202 */ /* 0x000fe40000000f00 */
[----:B------:R-:W-:Y:S01]  /*37b0*/  LOP3.LUT R161, R161, R6, R125, 0x96, !PT ;  /* 0x00000006a1a17212 */ /* 0x000fe200078e967d */
[----:B------:R-:W-:Y:S02]  /*37c0*/  IMAD.MOV.U32 R6, RZ, RZ, R122 ;  /* 0x000000ffff067224 */ /* 0x000fe400078e007a */
[----:B------:R-:W-:-:S07]  /*37d0*/  IMAD.MOV.U32 R122, RZ, RZ, R124 ;  /* 0x000000ffff7a7224 */ /* 0x000fce00078e007c */
.L_x_13249:
        /* <DEDUP_REMOVED lines=10> */
.L_x_13248:
        /* <DEDUP_REMOVED lines=15> */
.L_x_13254:
        /* <DEDUP_REMOVED lines=12> */
.L_x_13255:
        /* <DEDUP_REMOVED lines=54> */
[----:B------:R-:W-:Y:S02]  /*3d90*/  HFMA2 R123, -RZ, RZ, 0, 0 ;  /* 0x00000000ff7b7431 */ /* 0x000fe400000001ff */
[----:B------:R-:W-:Y:S01]  /*3da0*/  IMAD.WIDE.U32 R126, R7, -0x2daee0ad, RZ ;  /* 0xd2511f53077e7825 */ /* 0x000fe200078e00ff */
[----:B------:R-:W-:Y:S02]  /*3db0*/  LOP3.LUT R159, R159, R124, R129, 0x96, !PT ;  /* 0x0000007c9f9f7212 */ /* 0x000fe400078e9681 */
[----:B------:R-:W-:Y:S01]  /*3dc0*/  MOV R162, R128 ;  /* 0x0000008000a27202 */ /* 0x000fe20000000f00 */
[----:B------:R-:W-:Y:S01]  /*3dd0*/  IMAD.MOV.U32 R7, RZ, RZ, R122 ;  /* 0x000000ffff077224 */ /* 0x000fe200078e007a */
[----:B------:R-:W-:Y:S01]  /*3de0*/  LOP3.LUT R161, R161, R120, R127, 0x96, !PT ;  /* 0x00000078a1a17212 */ /* 0x000fe200078e967f */
[----:B------:R-:W-:-:S07]  /*3df0*/  IMAD.MOV.U32 R122, RZ, RZ, R126 ;  /* 0x000000ffff7a7224 */ /* 0x000fce00078e007e */
.L_x_13253:
        /* <DEDUP_REMOVED lines=12> */
.L_x_13223:
[----:B------:R-:W-:Y:S01]  /*3ec0*/  MOV R4, R168 ;  /* 0x000000a800047202 */ /* 0x000fe20000000f00 */
[----:B------:R-:W-:Y:S02]  /*3ed0*/  IMAD.MOV.U32 R122, RZ, RZ, R160 ;  /* 0x000000ffff7a7224 */ /* 0x000fe400078e00a0 */
[----:B------:R-:W-:Y:S01]  /*3ee0*/  IMAD.MOV.U32 R8, RZ, RZ, RZ ;  /* 0x000000ffff087224 */ /* 0x000fe200078e00ff */
        /* <DEDUP_REMOVED lines=16> */
.L_x_13258:
        /* <DEDUP_REMOVED lines=12> */
.L_x_13259:
        /* <DEDUP_REMOVED lines=58> */
[----:B------:R-:W-:-:S07]  /*4450*/  IMAD.MOV.U32 R4, RZ, RZ, RZ ;  /* 0x000000ffff047224 */ /* 0x000fce00078e00ff */
.L_x_13257:
        /* <DEDUP_REMOVED lines=10> */
.L_x_13256:
        /* <DEDUP_REMOVED lines=15> */
.L_x_13262:
        /* <DEDUP_REMOVED lines=12> */
.L_x_13263:
        /* <DEDUP_REMOVED lines=56> */
[----:B------:R-:W-:Y:S02]  /*4a30*/  LOP3.LUT R159, R159, R6, R121, 0x96, !PT ;  /* 0x000000069f9f7212 */ /* 0x000fe400078e9679 */
[----:B------:R-:W-:Y:S01]  /*4a40*/  MOV R6, R122 ;  /* 0x0000007a00067202 */ /* 0x000fe20000000f00 */
[----:B------:R-:W-:Y:S01]  /*4a50*/  IMAD.MOV.U32 R162, RZ, RZ, R120 ;  /* 0x000000ffffa27224 */ /* 0x000fe200078e0078 */
[----:B------:R-:W-:Y:S01]  /*4a60*/  LOP3.LUT R161, R161, R4, R11, 0x96, !PT ;  /* 0x00000004a1a17212 */ /* 0x000fe200078e960b */
[----:B------:R-:W-:-:S07]  /*4a70*/  IMAD.MOV.U32 R122, RZ, RZ, R10 ;  /* 0x000000ffff7a7224 */ /* 0x000fce00078e000a */
.L_x_13261:
        /* <DEDUP_REMOVED lines=11> */
.L_x_13260:
        /* <DEDUP_REMOVED lines=15> */
.L_x_13266:
        /* <DEDUP_REMOVED lines=12> */
.L_x_13267:
        /* <DEDUP_REMOVED lines=61> */
.L_x_13265:
        /* <DEDUP_REMOVED lines=10> */
.L_x_13264:
        /* <DEDUP_REMOVED lines=15> */
.L_x_13270:
        /* <DEDUP_REMOVED lines=12> */
.L_x_13271:
        /* <DEDUP_REMOVED lines=61> */
.L_x_13269:
        /* <DEDUP_REMOVED lines=11> */
.L_x_13268:
        /* <DEDUP_REMOVED lines=15> */
.L_x_13274:
        /* <DEDUP_REMOVED lines=12> */
.L_x_13275:
        /* <DEDUP_REMOVED lines=61> */
.L_x_13273:
        /* <DEDUP_REMOVED lines=10> */
.L_x_13272:
        /* <DEDUP_REMOVED lines=15> */
.L_x_13278:
        /* <DEDUP_REMOVED lines=12> */
.L_x_13279:
        /* <DEDUP_REMOVED lines=56> */
[----:B------:R-:W-:Y:S02]  /*62d0*/  MOV R5, R122 ;  /* 0x0000007a00057202 */ /* 0x000fe40000000f00 */
[----:B------:R-:W-:Y:S01]  /*62e0*/  LOP3.LUT R159, R159, R120, R127, 0x96, !PT ;  /* 0x000000789f9f7212 */ /* 0x000fe200078e967f */
[----:B------:R-:W-:Y:S01]  /*62f0*/  IMAD.MOV.U32 R162, RZ, RZ, R126 ;  /* 0x000000ffffa27224 */ /* 0x000fe200078e007e */
[----:B------:R-:W-:Y:S01]  /*6300*/  LOP3.LUT R161, R161, R6, R125, 0x96, !PT ;  /* 0x00000006a1a17212 */ /* 0x000fe200078e967d */
[----:B------:R-:W-:-:S07]  /*6310*/  IMAD.MOV.U32 R122, RZ, RZ, R124 ;  /* 0x000000ffff7a7224 */ /* 0x000fce00078e007c */
.L_x_13277:
        /* <DEDUP_REMOVED lines=11> */
.L_x_13276:
        /* <DEDUP_REMOVED lines=15> */
.L_x_13282:
        /* <DEDUP_REMOVED lines=12> */
.L_x_13283:
        /* <DEDUP_REMOVED lines=61> */
.L_x_13281:
        /* <DEDUP_REMOVED lines=10> */
.L_x_13280:
        /* <DEDUP_REMOVED lines=15> */
.L_x_13285:
        /* <DEDUP_REMOVED lines=12> */
.L_x_13286:
        /* <DEDUP_REMOVED lines=53> */
[----:B------:R-:W-:-:S04]  /*6ef0*/  IMAD.WIDE.U32 R128, R123, -0x326172a9, RZ ;  /* 0xcd9e8d577b807825 */ /* 0x000fc800078e00ff */
[----:B------:R-:W-:Y:S01]  /*6f00*/  IMAD.WIDE.U32 R126, R7, -0x2daee0ad, RZ ;  /* 0xd2511f53077e7825 */ /* 0x000fe200078e00ff */
[----:B------:R-:W-:Y:S02]  /*6f10*/  MOV R7, R122 ;  /* 0x0000007a00077202 */ /* 0x000fe40000000f00 */
[----:B------:R-:W-:Y:S01]  /*6f20*/  LOP3.LUT R159, R159, R124, R129, 0x96, !PT ;  /* 0x0000007c9f9f7212 */ /* 0x000fe200078e9681 */
[----:B------:R-:W-:Y:S01]  /*6f30*/  IMAD.MOV.U32 R162, RZ, RZ, R128 ;  /* 0x000000ffffa27224 */ /* 0x000fe200078e0080 */
[----:B------:R-:W-:Y:S01]  /*6f40*/  LOP3.LUT R161, R161, R120, R127, 0x96, !PT ;  /* 0x00000078a1a17212 */ /* 0x000fe200078e967f */
[----:B------:R-:W-:Y:S02]  /*6f50*/  IMAD.MOV.U32 R122, RZ, RZ, R126 ;  /* 0x000000ffff7a7224 */ /* 0x000fe400078e007e */
[----:B------:R-:W-:-:S07]  /*6f60*/  IMAD.MOV.U32 R123, RZ, RZ, RZ ;  /* 0x000000ffff7b7224 */ /* 0x000fce00078e00ff */
.L_x_13284:
        /* <DEDUP_REMOVED lines=11> */
.L_x_13252:
        /* <DEDUP_REMOVED lines=31> */
.L_x_13287:
[----:B-----5:R2:W5:Y:S04]  /*7210*/  @P1 LDG.E.128 R20, desc[UR6][R128.64] ;  /* 0x0000000680141981 */ /* 0x020568000c1e1d00 */
[----:B------:R2:W5:Y:S04]  /*7220*/  @P0 LDG.E.128 R16, desc[UR6][R130.64] ;  /* 0x0000000682100981 */ /* 0x000568000c1e1d00 */
[----:B------:R2:W5:Y:S01]  /*7230*/  @P0 LDG.E.128 R12, desc[UR6][R130.64+0x10] ;  /* 0x00001006820c0981 */ /* 0x000562000c1e1d00 */
[----:B------:R-:W-:Y:S05]  /*7240*/  @!P0 BRA `(.L_x_13288) ;  /* 0x0000003000608947 */ /* 0x000fea0003800000 */
[----:B------:R-:W-:Y:S01]  /*7250*/  ISETP.GT.AND P2, PT, R0, RZ, PT ;  /* 0x000000ff0000720c */ /* 0x000fe20003f44270 */
[----:B-1----:R-:W-:Y:S01]  /*7260*/  IMAD.MOV.U32 R124, RZ, RZ, R123 ;  /* 0x000000ffff7c7224 */ /* 0x002fe200078e007b */
[----:B--2---:R-:W-:Y:S01]  /*7270*/  MOV R130, R122 ;  /* 0x0000007a00827202 */ /* 0x004fe20000000f00 */
[----:B0----5:R-:W-:-:S10]  /*7280*/  IMAD.MOV.U32 R120, RZ, RZ, R16 ;  /* 0x000000ffff787224 */ /* 0x021fd400078e0010 */
        /* <DEDUP_REMOVED lines=16> */
.L_x_13291:
        /* <DEDUP_REMOVED lines=12> */
.L_x_13292:
        /* <DEDUP_REMOVED lines=12> */
[----:B------:R-:W-:Y:S01]  /*7510*/  IMAD.WIDE.U32 R124, R123, -0x326172a9, RZ ;  /* 0xcd9e8d577b7c7825 */ /* 0x000fe200078e00ff */
[C---:B------:R-:W-:Y:S02]  /*7520*/  IADD3 R123, PT, PT, R2.reuse, 0x3c6ef372, RZ ;  /* 0x3c6ef372027b7810 */ /* 0x040fe40007ffe0ff */
[----:B------:R-:W-:Y:S01]  /*7530*/  LOP3.LUT R127, R127, R126, R121, 0x96, !PT ;  /* 0x0000007e7f7f7212 */ /* 0x000fe200078e9679 */
[----:B------:R-:W-:Y:S01]  /*7540*/  VIADD R121, R2, 0xdaa66d2b ;  /* 0xdaa66d2b02797836 */ /* 0x000fe20000000000 */
        /* <DEDUP_REMOVED lines=39> */
[----:B------:R-:W-:-:S03]  /*77c0*/  LOP3.LUT R159, R159, R124, R163, 0x96, !PT ;  /* 0x0000007c9f9f7212 */ /* 0x000fc600078e96a3 */
[----:B------:R-:W-:Y:S01]  /*77d0*/  IMAD.MOV.U32 R124, RZ, RZ, RZ ;  /* 0x000000ffff7c7224 */ /* 0x000fe200078e00ff */
[----:B------:R-:W-:Y:S02]  /*77e0*/  LOP3.LUT R161, R161, R120, R131, 0x96, !PT ;  /* 0x00000078a1a17212 */ /* 0x000fe400078e9683 */
[----:B------:R-:W-:-:S07]  /*77f0*/  MOV R120, R122 ;  /* 0x0000007a00787202 */ /* 0x000fce0000000f00 */
.L_x_13290:
        /* <DEDUP_REMOVED lines=10> */
.L_x_13289:
[----:B------:R-:W-:Y:S02]  /*78a0*/  IMAD.MOV.U32 R123, RZ, RZ, R124 ;  /* 0x000000ffff7b7224 */ /* 0x000fe400078e007c */
        /* <DEDUP_REMOVED lines=14> */
.L_x_13295:
        /* <DEDUP_REMOVED lines=12> */
.L_x_13296:
        /* <DEDUP_REMOVED lines=52> */
[----:B------:R-:W-:Y:S01]  /*7d90*/  HFMA2 R123, -RZ, RZ, 0, 0 ;  /* 0x00000000ff7b7431 */ /* 0x000fe200000001ff */
[----:B------:R-:W-:-:S03]  /*7da0*/  LOP3.LUT R121, R121, R128, R125, 0x96, !PT ;  /* 0x0000008079797212 */ /* 0x000fc600078e967d */
[----:B------:R-:W-:-:S04]  /*7db0*/  IMAD.WIDE.U32 R128, R127, -0x326172a9, RZ ;  /* 0xcd9e8d577f807825 */ /* 0x000fc800078e00ff */
[----:B------:R-:W-:Y:S01]  /*7dc0*/  IMAD.WIDE.U32 R126, R121, -0x2daee0ad, RZ ;  /* 0xd2511f53797e7825 */ /* 0x000fe200078e00ff */
[----:B------:R-:W-:Y:S02]  /*7dd0*/  MOV R121, R130 ;  /* 0x0000008200797202 */ /* 0x000fe40000000f00 */
[----:B------:R-:W-:Y:S01]  /*7de0*/  LOP3.LUT R159, R159, R124, R129, 0x96, !PT ;  /* 0x0000007c9f9f7212 */ /* 0x000fe200078e9681 */
[----:B------:R-:W-:Y:S01]  /*7df0*/  IMAD.MOV.U32 R162, RZ, RZ, R128 ;  /* 0x000000ffffa27224 */ /* 0x000fe200078e0080 */
[----:B------:R-:W-:Y:S01]  /*7e00*/  LOP3.LUT R161, R161, R122, R127, 0x96, !PT ;  /* 0x0000007aa1a17212 */ /* 0x000fe200078e967f */
[----:B------:R-:W-:-:S07]  /*7e10*/  IMAD.MOV.U32 R130, RZ, RZ, R126 ;  /* 0x000000ffff827224 */ /* 0x000fce00078e007e */
.L_x_13294:
        /* <DEDUP_REMOVED lines=11> */
.L_x_13293:
        /* <DEDUP_REMOVED lines=15> */
.L_x_13299:
        /* <DEDUP_REMOVED lines=12> */
.L_x_13300:
[----:B------:R-:W-:Y:S01]  /*8080*/  IMAD.WIDE.U32 R124, R147, -0x326172a9, RZ ;  /* 0xcd9e8d57937c7825 */ /* 0x000fe200078e00ff */
[----:B------:R-:W-:Y:S02]  /*8090*/  LOP3.LUT R128, R149, R123, R3, 0x96, !PT ;  /* 0x0000007b95807212 */ /* 0x000fe400078e9603 */
[C---:B------:R-:W-:Y:S01]  /*80a0*/  IADD3 R123, PT, PT, R2.reuse, -0x61c88647, RZ ;  /* 0x9e3779b9027b7810 */ /* 0x040fe20007ffe0ff */
        /* <DEDUP_REMOVED lines=58> */
.L_x_13298:
        /* <DEDUP_REMOVED lines=10> */
.L_x_13297:
[----:B------:R-:W-:Y:S01]  /*84f0*/  MOV R125, R124 ;  /* 0x0000007c007d7202 */ /* 0x000fe20000000f00 */
        /* <DEDUP_REMOVED lines=14> */
.L_x_13303:
        /* <DEDUP_REMOVED lines=12> */
.L_x_13304:
        /* <DEDUP_REMOVED lines=61> */
.L_x_13302:
        /* <DEDUP_REMOVED lines=11> */
.L_x_13301:
        /* <DEDUP_REMOVED lines=15> */
.L_x_13307:
        /* <DEDUP_REMOVED lines=12> */
.L_x_13308:
[----:B------:R-:W-:Y:S01]  /*8cd0*/  IMAD.WIDE.U32 R126, R147, -0x326172a9, RZ ;  /* 0xcd9e8d57937e7825 */ /* 0x000fe200078e00ff */
[----:B------:R-:W-:Y:S02]  /*8ce0*/  LOP3.LUT R132, R149, R125, R3, 0x96, !PT ;  /* 0x0000007d95847212 */ /* 0x000fe400078e9603 */
[----:B------:R-:W-:Y:S01]  /*8cf0*/  IADD3 R125, PT, PT, R2, -0x61c88647, RZ ;  /* 0x9e3779b9027d7810 */ /* 0x000fe20007ffe0ff */
[----:B------:R-:W-:Y:S01]  /*8d00*/  VIADD R161, R3, 0x96a522ad ;  /* 0x96a522ad03a17836 */ /* 0x000fe20000000000 */
[----:B------:R-:W-:Y:S01]  /*8d10*/  LOP3.LUT R128, R145, R127, R2, 0x96, !PT ;  /* 0x0000007f91807212 */ /* 0x000fe200078e9602 */
[C---:B------:R-:W-:Y:S01]  /*8d20*/  VIADD R127, R3.reuse, 0xbb67ae85 ;  /* 0xbb67ae85037f7836 */ /* 0x040fe20000000000 */
[----:B------:R-:W-:Y:S01]  /*8d30*/  IADD3 R131, PT, PT, R3, 0x76cf5d0a, RZ ;  /* 0x76cf5d0a03837810 */ /* 0x000fe20007ffe0ff */
        /* <DEDUP_REMOVED lines=54> */
.L_x_13306:
        /* <DEDUP_REMOVED lines=10> */
.L_x_13305:
        /* <DEDUP_REMOVED lines=15> */
.L_x_13311:
        /* <DEDUP_REMOVED lines=12> */
.L_x_13312:
        /* <DEDUP_REMOVED lines=61> */
.L_x_13310:
        /* <DEDUP_REMOVED lines=11> */
.L_x_13309:
        /* <DEDUP_REMOVED lines=15> */
.L_x_13315:
        /* <DEDUP_REMOVED lines=12> */
.L_x_13316:
        /* <DEDUP_REMOVED lines=61> */
.L_x_13314:
        /* <DEDUP_REMOVED lines=10> */
.L_x_13313:
        /* <DEDUP_REMOVED lines=15> */
.L_x_13319:
        /* <DEDUP_REMOVED lines=12> */
.L_x_13320:
        /* <DEDUP_REMOVED lines=56> */
[----:B------:R-:W-:Y:S02]  /*a2c0*/  MOV R127, R130 ;  /* 0x00000082007f7202 */ /* 0x000fe40000000f00 */
[----:B------:R-:W-:Y:S01]  /*a2d0*/  LOP3.LUT R159, R159, R132, R139, 0x96, !PT ;  /* 0x000000849f9f7212 */ /* 0x000fe200078e968b */
[----:B------:R-:W-:Y:S01]  /*a2e0*/  IMAD.MOV.U32 R162, RZ, RZ, R138 ;  /* 0x000000ffffa27224 */ /* 0x000fe200078e008a */
[----:B------:R-:W-:Y:S01]  /*a2f0*/  LOP3.LUT R161, R161, R128, R135, 0x96, !PT ;  /* 0x00000080a1a17212 */ /* 0x000fe200078e9687 */
[----:B------:R-:W-:-:S07]  /*a300*/  IMAD.MOV.U32 R130, RZ, RZ, R134 ;  /* 0x000000ffff827224 */ /* 0x000fce00078e0086 */
.L_x_13318:
        /* <DEDUP_REMOVED lines=12> */
.L_x_13288:
[----:B-1----:R-:W-:Y:S01]  /*a3d0*/  IMAD.MOV.U32 R124, RZ, RZ, R123 ;  /* 0x000000ffff7c7224 */ /* 0x002fe200078e007b */
[----:B--2---:R-:W-:Y:S01]  /*a3e0*/  MOV R130, R122 ;  /* 0x0000007a00827202 */ /* 0x004fe20000000f00 */
[----:B0-----:R-:W-:Y:S01]  /*a3f0*/  IMAD.MOV.U32 R120, RZ, RZ, RZ ;  /* 0x000000ffff787224 */ /* 0x001fe200078e00ff */
        /* <DEDUP_REMOVED lines=16> */
.L_x_13323:
        /* <DEDUP_REMOVED lines=12> */
.L_x_13324:
        /* <DEDUP_REMOVED lines=53> */
[----:B------:R-:W-:Y:S02]  /*a910*/  LOP3.LUT R123, R123, R128, R125, 0x96, !PT ;  /* 0x000000807b7b7212 */ /* 0x000fe400078e967d */
[----:B------:R-:W-:Y:S01]  /*a920*/  LOP3.LUT R159, R159, R124, R163, 0x96, !PT ;  /* 0x0000007c9f9f7212 */ /* 0x000fe200078e96a3 */
[----:B------:R-:W-:Y:S02]  /*a930*/  IMAD.MOV.U32 R124, RZ, RZ, RZ ;  /* 0x000000ffff7c7224 */ /* 0x000fe400078e00ff */
[----:B------:R-:W-:-:S05]  /*a940*/  IMAD.WIDE.U32 R130, R123, -0x2daee0ad, RZ ;  /* 0xd2511f537b827825 */ /* 0x000fca00078e00ff */
[----:B------:R-:W-:Y:S02]  /*a950*/  LOP3.LUT R161, R161, R120, R131, 0x96, !PT ;  /* 0x00000078a1a17212 */ /* 0x000fe400078e9683 */
[----:B------:R-:W-:-:S07]  /*a960*/  MOV R120, R122 ;  /* 0x0000007a00787202 */ /* 0x000fce0000000f00 */
.L_x_13322:
        /* <DEDUP_REMOVED lines=10> */
.L_x_13321:
        /* <DEDUP_REMOVED lines=15> */
.L_x_13327:
        /* <DEDUP_REMOVED lines=12> */
.L_x_13328:
        /* <DEDUP_REMOVED lines=61> */
.L_x_13326:
        /* <DEDUP_REMOVED lines=11> */
.L_x_13325:
        /* <DEDUP_REMOVED lines=15> */
.L_x_13331:
        /* <DEDUP_REMOVED lines=12> */
.L_x_13332:
        /* <DEDUP_REMOVED lines=61> */
.L_x_13330:
        /* <DEDUP_REMOVED lines=10> */
.L_x_13329:
        /* <DEDUP_REMOVED lines=15> */
.L_x_13335:
        /* <DEDUP_REMOVED lines=12> */
.L_x_13336:
        /* <DEDUP_REMOVED lines=61> */
.L_x_13334:
        /* <DEDUP_REMOVED lines=11> */
.L_x_13333:
        /* <DEDUP_REMOVED lines=15> */
.L_x_13339:
        /* <DEDUP_REMOVED lines=12> */
.L_x_13340:
        /* <DEDUP_REMOVED lines=61> */
.L_x_13338:
        /* <DEDUP_REMOVED lines=10> */
.L_x_13337:
        /* <DEDUP_REMOVED lines=15> */
.L_x_13343:
        /* <DEDUP_REMOVED lines=12> */
.L_x_13344:
        /* <DEDUP_REMOVED lines=61> */
.L_x_13342:
        /* <DEDUP_REMOVED lines=11> */
.L_x_13341:
        /* <DEDUP_REMOVED lines=15> */
.L_x_13347:
        /* <DEDUP_REMOVED lines=12> */
.L_x_13348:
        /* <DEDUP_REMOVED lines=61> */
.L_x_13346:
        /* <DEDUP_REMOVED lines=10> */
.L_x_13345:
        /* <DEDUP_REMOVED lines=15> */
.L_x_13350:
        /* <DEDUP_REMOVED lines=12> */
.L_x_13351:
        /* <DEDUP_REMOVED lines=61> */
.L_x_13349:
        /* <DEDUP_REMOVED lines=11> */
.L_x_13317:
[C---:B------:R-:W-:Y:S01]  /*d530*/  VIADD R129, R137.reuse, 0x100 ;  /* 0x0000010089817836 */ /* 0x040fe20000000000 */
        /* <DEDUP_REMOVED lines=31> */
.L_x_13352:
[----:B-----5:R1:W5:Y:S04]  /*d730*/  @P1 LDG.E.128 R20, desc[UR6][R132.64] ;  /* 0x0000000684141981 */ /* 0x020368000c1e1d00 */
[----:B------:R1:W5:Y:S04]  /*d740*/  @P0 LDG.E.128 R16, desc[UR6][R134.64] ;  /* 0x0000000686100981 */ /* 0x000368000c1e1d00 */
[----:B------:R1:W5:Y:S01]  /*d750*/  @P0 LDG.E.128 R12, desc[UR6][R134.64+0x10] ;  /* 0x00001006860c0981 */ /* 0x000362000c1e1d00 */
[----:B------:R-:W-:Y:S05]  /*d760*/  @!P0 BRA `(.L_x_13353) ;  /* 0x0000003000608947 */ /* 0x000fea0003800000 */
[----:B------:R-:W-:Y:S01]  /*d770*/  ISETP.GT.AND P2, PT, R0, RZ, PT ;  /* 0x000000ff0000720c */ /* 0x000fe20003f44270 */
[----:B------:R-:W-:Y:S01]  /*d780*/  IMAD.MOV.U32 R138, RZ, RZ, R130 ;  /* 0x000000ffff8a7224 */ /* 0x000fe200078e0082 */
[----:B-1----:R-:W-:Y:S02]  /*d790*/  MOV R132, R131 ;  /* 0x0000008300847202 */ /* 0x002fe40000000f00 */
[----:B0----5:R-:W-:-:S09]  /*d7a0*/  MOV R128, R16 ;  /* 0x0000001000807202 */ /* 0x021fd20000000f00 */
        /* <DEDUP_REMOVED lines=16> */
.L_x_13356:
        /* <DEDUP_REMOVED lines=12> */
.L_x_13357:
        /* <DEDUP_REMOVED lines=57> */
[----:B------:R-:W-:Y:S01]  /*dd00*/  LOP3.LUT R161, R161, R128, R139, 0x96, !PT ;  /* 0x00000080a1a17212 */ /* 0x000fe200078e968b */
[----:B------:R-:W-:-:S07]  /*dd10*/  IMAD.MOV.U32 R128, RZ, RZ, R130 ;  /* 0x000000ffff807224 */ /* 0x000fce00078e0082 */
.L_x_13355:
        /* <DEDUP_REMOVED lines=10> */
.L_x_13354:
        /* <DEDUP_REMOVED lines=15> */
.L_x_13360:
        /* <DEDUP_REMOVED lines=12> */
.L_x_13361:
        /* <DEDUP_REMOVED lines=61> */
.L_x_13359:
        /* <DEDUP_REMOVED lines=11> */
.L_x_13358:
        /* <DEDUP_REMOVED lines=15> */
.L_x_13364:
        /* <DEDUP_REMOVED lines=12> */
.L_x_13365:
        /* <DEDUP_REMOVED lines=61> */
.L_x_13363:
        /* <DEDUP_REMOVED lines=10> */
.L_x_13362:
        /* <DEDUP_REMOVED lines=15> */
.L_x_13368:
        /* <DEDUP_REMOVED lines=12> */
.L_x_13369:
[----:B------:R-:W-:Y:S01]  /*ebc0*/  IMAD.WIDE.U32 R134, R147, -0x326172a9, RZ ;  /* 0xcd9e8d5793867825 */ /* 0x000fe200078e00ff */
[----:B------:R-:W-:Y:S02]  /*ebd0*/  LOP3.LUT R142, R149, R133, R3, 0x96, !PT ;  /* 0x00000085958e7212 */ /* 0x000fe400078e9603 */
[----:B------:R-:W-:Y:S01]  /*ebe0*/  IADD3 R131, PT, PT, R2, -0x61c88647, RZ ;  /* 0x9e3779b902837810 */ /* 0x000fe20007ffe0ff */
[----:B------:R-:W-:Y:S01]  /*ebf0*/  VIADD R133, R3, 0xbb67ae85 ;  /* 0xbb67ae8503857836 */ /* 0x000fe20000000000 */
        /* <DEDUP_REMOVED lines=57> */
.L_x_13367:
        /* <DEDUP_REMOVED lines=11> */
.L_x_13366:
        /* <DEDUP_REMOVED lines=15> */
.L_x_13372:
        /* <DEDUP_REMOVED lines=12> */
.L_x_13373:
[----:B------:R-:W-:Y:S01]  /*f1f0*/  IMAD.WIDE.U32 R134, R147, -0x326172a9, RZ ;  /* 0xcd9e8d5793867825 */ /* 0x000fe200078e00ff */
[----:B------:R-:W-:Y:S02]  /*f200*/  LOP3.LUT R142, R149, R133, R3, 0x96, !PT ;  /* 0x00000085958e7212 */ /* 0x000fe400078e9603 */
[C---:B------:R-:W-:Y:S01]  /*f210*/  IADD3 R139, PT, PT, R2.reuse, 0x3c6ef372, RZ ;  /* 0x3c6ef372028b7810 */ /* 0x040fe20007ffe0ff */
[----:B------:R-:W-:Y:S01]  /*f220*/  VIADD R133, R2, 0x9e3779b9 ;  /* 0x9e3779b902857836 */ /* 0x000fe20000000000 */
[----:B------:R-:W-:Y:S01]  /*f230*/  LOP3.LUT R140, R145, R135, R2, 0x96, !PT ;  /* 0x00000087918c7212 */ /* 0x000fe200078e9602 */
[----:B------:R-:W-:Y:S01]  /*f240*/  IMAD.WIDE.U32 R142, R142, -0x326172a9, RZ ;  /* 0xcd9e8d578e8e7825 */ /* 0x000fe200078e00ff */
[C---:B------:R-:W-:Y:S02]  /*f250*/  IADD3 R135, PT, PT, R3.reuse, -0x4498517b, RZ ;  /* 0xbb67ae8503877810 */ /* 0x040fe40007ffe0ff */
[----:B------:R-:W-:Y:S01]  /*f260*/  IADD3 R161, PT, PT, R3, -0x695add53, RZ ;  /* 0x96a522ad03a17810 */ /* 0x000fe20007ffe0ff */
        /* <DEDUP_REMOVED lines=53> */
.L_x_13371:
        /* <DEDUP_REMOVED lines=10> */
.L_x_13370:
        /* <DEDUP_REMOVED lines=15> */
.L_x_13376:
        /* <DEDUP_REMOVED lines=12> */
.L_x_13377:
        /* <DEDUP_REMOVED lines=61> */
.L_x_13375:
        /* <DEDUP_REMOVED lines=11> */
.L_x_13374:
        /* <DEDUP_REMOVED lines=15> */
.L_x_13380:
        /* <DEDUP_REMOVED lines=12> */
.L_x_13381:
        /* <DEDUP_REMOVED lines=61> */
.L_x_13379:
        /* <DEDUP_REMOVED lines=10> */
.L_x_13378:
        /* <DEDUP_REMOVED lines=15> */
.L_x_13384:
        /* <DEDUP_REMOVED lines=12> */
.L_x_13385:
        /* <DEDUP_REMOVED lines=61> */
.L_x_13383:
        /* <DEDUP_REMOVED lines=12> */
.L_x_13353:
[----:B0-----:R-:W-:Y:S01]  /*108f0*/  HFMA2 R128, -RZ, RZ, 0, 0 ;  /* 0x00000000ff807431 */ /* 0x001fe200000001ff */
        /* <DEDUP_REMOVED lines=18> */
.L_x_13388:
        /* <DEDUP_REMOVED lines=12> */
.L_x_13389:
        /* <DEDUP_REMOVED lines=59> */
.L_x_13387:
        /* <DEDUP_REMOVED lines=10> */
.L_x_13386:
        /* <DEDUP_REMOVED lines=15> */
.L_x_13392:
        /* <DEDUP_REMOVED lines=12> */
.L_x_13393:
        /* <DEDUP_REMOVED lines=61> */
.L_x_13391:
        /* <DEDUP_REMOVED lines=11> */
.L_x_13390:
        /* <DEDUP_REMOVED lines=15> */
.L_x_13396:
        /* <DEDUP_REMOVED lines=12> */
.L_x_13397:
        /* <DEDUP_REMOVED lines=61> */
.L_x_13395:
        /* <DEDUP_REMOVED lines=10> */
.L_x_13394:
        /* <DEDUP_REMOVED lines=15> */
.L_x_13400:
        /* <DEDUP_REMOVED lines=12> */
.L_x_13401:
        /* <DEDUP_REMOVED lines=61> */
.L_x_13399:
        /* <DEDUP_REMOVED lines=11> */
.L_x_13398:
        /* <DEDUP_REMOVED lines=15> */
.L_x_13404:
        /* <DEDUP_REMOVED lines=12> */
.L_x_13405:
        /* <DEDUP_REMOVED lines=61> */
.L_x_13403:
        /* <DEDUP_REMOVED lines=10> */
.L_x_13402:
        /* <DEDUP_REMOVED lines=15> */
.L_x_13408:
        /* <DEDUP_REMOVED lines=12> */
.L_x_13409:
        /* <DEDUP_REMOVED lines=61> */
.L_x_13407:
        /* <DEDUP_REMOVED lines=11> */
.L_x_13406:
        /* <DEDUP_REMOVED lines=15> */
.L_x_13412:
        /* <DEDUP_REMOVED lines=12> */
.L_x_13413:
        /* <DEDUP_REMOVED lines=61> */
.L_x_13411:
        /* <DEDUP_REMOVED lines=10> */
.L_x_13410:
        /* <DEDUP_REMOVED lines=15> */
.L_x_13415:
        /* <DEDUP_REMOVED lines=12> */
.L_x_13416:
        /* <DEDUP_REMOVED lines=61> */
.L_x_13414:
        /* <DEDUP_REMOVED lines=11> */
.L_x_13382:
        /* <DEDUP_REMOVED lines=32> */
.L_x_13417:
[----:B-----5:R1:W5:Y:S04]  /*13c50*/  @P1 LDG.E.128 R20, desc[UR6][R142.64] ;  /* 0x000000068e141981 */ /* 0x020368000c1e1d00 */
[----:B------:R1:W5:Y:S04]  /*13c60*/  @P0 LDG.E.128 R16, desc[UR6][R168.64] ;  /* 0x00000006a8100981 */ /* 0x000368000c1e1d00 */
[----:B------:R1:W5:Y:S01]  /*13c70*/  @P0 LDG.E.128 R12, desc[UR6][R168.64+0x10] ;  /* 0x00001006a80c0981 */ /* 0x000362000c1e1d00 */
[----:B------:R-:W-:Y:S05]  /*13c80*/  @!P0 BRA `(.L_x_13418) ;  /* 0x0000003000608947 */ /* 0x000fea0003800000 */
[----:B------:R-:W-:Y:S01]  /*13c90*/  ISETP.GT.AND P0, PT, R0, RZ, PT ;  /* 0x000000ff0000720c */ /* 0x000fe20003f04270 */
[----:B------:R-:W-:Y:S01]  /*13ca0*/  IMAD.MOV.U32 R0, RZ, RZ, R176 ;  /* 0x000000ffff007224 */ /* 0x000fe200078e00b0 */
[----:B------:R-:W-:Y:S01]  /*13cb0*/  MOV R160, R138 ;  /* 0x0000008a00a07202 */ /* 0x000fe20000000f00 */
[----:B0----5:R-:W-:-:S10]  /*13cc0*/  IMAD.MOV.U32 R136, RZ, RZ, R16 ;  /* 0x000000ffff887224 */ /* 0x021fd400078e0010 */
        /* <DEDUP_REMOVED lines=16> */
.L_x_13421:
        /* <DEDUP_REMOVED lines=12> */
.L_x_13422:
[----:B------:R-:W-:Y:S01]  /*13e90*/  IMAD.WIDE.U32 R140, R147, -0x326172a9, RZ ;  /* 0xcd9e8d57938c7825 */ /* 0x000fe200078e00ff */
[----:B------:R-:W-:Y:S02]  /*13ea0*/  LOP3.LUT R160, R149, R137, R3, 0x96, !PT ;  /* 0x0000008995a07212 */ /* 0x000fe400078e9603 */
[----:B------:R-:W-:Y:S01]  /*13eb0*/  IADD3 R137, PT, PT, R2, -0x61c88647, RZ ;  /* 0x9e3779b902897810 */ /* 0x000fe20007ffe0ff */
[----:B------:R-:W-:Y:S01]  /*13ec0*/  VIADD R139, R3, 0xbb67ae85 ;  /* 0xbb67ae85038b7836 */ /* 0x000fe20000000000 */
[----:B-1----:R-:W-:Y:S01]  /*13ed0*/  LOP3.LUT R142, R145, R141, R2, 0x96, !PT ;  /* 0x0000008d918e7212 */ /* 0x002fe200078e9602 */
[----:B------:R-:W-:Y:S01]  /*13ee0*/  IMAD.WIDE.U32 R160, R160, -0x326172a9, RZ ;  /* 0xcd9e8d57a0a07825 */ /* 0x000fe200078e00ff */
[----:B------:R-:W-:-:S03]  /*13ef0*/  IADD3 R159, PT, PT, R2, -0x700cb87f, RZ ;  /* 0x8ff34781029f7810 */ /* 0x000fc60007ffe0ff */
        /* <DEDUP_REMOVED lines=45> */
[----:B------:R-:W-:Y:S02]  /*141d0*/  VIADD R137, R3, 0x96a522ad ;  /* 0x96a522ad03897836 */ /* 0x000fe40000000000 */
[----:B------:R-:W-:Y:S01]  /*141e0*/  IMAD.WIDE.U32 R162, R143, -0x326172a9, RZ ;  /* 0xcd9e8d578fa27825 */ /* 0x000fe200078e00ff */
[----:B------:R-:W-:-:S04]  /*141f0*/  LOP3.LUT R160, R139, R160, R141, 0x96, !PT ;  /* 0x000000a08ba07212 */ /* 0x000fc800078e968d */
[----:B------:R-:W-:Y:S01]  /*14200*/  LOP3.LUT R159, R159, R140, R163, 0x96, !PT ;  /* 0x0000008c9f9f7212 */ /* 0x000fe200078e96a3 */
[----:B------:R-:W-:-:S05]  /*14210*/  IMAD.WIDE.U32 R160, R160, -0x2daee0ad, RZ ;  /* 0xd2511f53a0a07825 */ /* 0x000fca00078e00ff */
[----:B------:R-:W-:Y:S02]  /*14220*/  LOP3.LUT R161, R137, R136, R161, 0x96, !PT ;  /* 0x0000008889a17212 */ /* 0x000fe400078e96a1 */
[----:B------:R-:W-:-:S07]  /*14230*/  MOV R136, R138 ;  /* 0x0000008a00887202 */ /* 0x000fce0000000f00 */
.L_x_13420:
[----:B------:R-:W-:Y:S01]  /*14240*/  I2FP.F32.U32 R136, R136 ;  /* 0x0000008800887245 */ /* 0x000fe20000201000 */
[----:B------:R-:W-:Y:S01]  /*14250*/  IMAD.U32 R138, R20, 0x10000, RZ ;  /* 0x00010000148a7824 */ /* 0x000fe200078e00ff */
[----:B------:R-:W-:-:S03]  /*14260*/  MOV R137, 0x2f800000 ;  /* 0x2f80000000897802 */ /* 0x000fc60000000f00 */
[----:B------:R-:W-:Y:S02]  /*14270*/  FMUL.FTZ R138, R138, UR13 ;  /* 0x0000000d8a8a7c20 */ /* 0x000fe40008410000 */
[----:B------:R-:W-:Y:S02]  /*14280*/  FFMA.FTZ R136, R136, R137, 1.1641532182693481445e-10 ;  /* 0x2f00000088887423 */ /* 0x000fe40000010089 */
[----:B------:R-:W-:-:S03]  /*14290*/  FMUL.FTZ R137, R138, UR12 ;  /* 0x0000000c8a897c20 */ /* 0x000fc60008410000 */
[----:B------:R-:W-:-:S04]  /*142a0*/  FSETP.GTU.FTZ.AND P2, PT, R136, UR10, PT ;  /* 0x0000000a88007c0b */ /* 0x000fc8000bf5c000 */
[----:B------:R-:W-:Y:S02]  /*142b0*/  FSEL R137, R137, RZ, !P2 ;  /* 0x000000ff89897208 */ /* 0x000fe40005000000 */
[----:B------:R-:W-:-:S03]  /*142c0*/  SEL R163, RZ, 0x1, P2 ;  /* 0x00000001ffa37807 */ /* 0x000fc60001000000 */
[----:B------:R-:W-:-:S07]  /*142d0*/  FFMA.FTZ R136, R137, R28, R16 ;  /* 0x0000001c89887223 */ /* 0x000fce0000010010 */
.L_x_13419:
        /* <DEDUP_REMOVED lines=15> */
.L_x_13425:
        /* <DEDUP_REMOVED lines=12> */
.L_x_13426:
[----:B------:R-:W-:Y:S01]  /*14490*/  IMAD.WIDE.U32 R140, R147, -0x326172a9, RZ ;  /* 0xcd9e8d57938c7825 */ /* 0x000fe200078e00ff */
[----:B-1----:R-:W-:Y:S02]  /*144a0*/  LOP3.LUT R168, R149, R139, R3, 0x96, !PT ;  /* 0x0000008b95a87212 */ /* 0x002fe400078e9603 */
        /* <DEDUP_REMOVED lines=59> */
.L_x_13424:
        /* <DEDUP_REMOVED lines=11> */
.L_x_13423:
        /* <DEDUP_REMOVED lines=15> */
.L_x_13429:
        /* <DEDUP_REMOVED lines=12> */
.L_x_13430:
[----:B------:R-:W-:Y:S01]  /*14ac0*/  IMAD.WIDE.U32 R140, R147, -0x326172a9, RZ ;  /* 0xcd9e8d57938c7825 */ /* 0x000fe200078e00ff */
[----:B-1----:R-:W-:Y:S02]  /*14ad0*/  LOP3.LUT R168, R149, R139, R3, 0x96, !PT ;  /* 0x0000008b95a87212 */ /* 0x002fe400078e9603 */
[----:B------:R-:W-:Y:S01]  /*14ae0*/  IADD3 R139, PT, PT, R2, -0x61c88647, RZ ;  /* 0x9e3779b9028b7810 */ /* 0x000fe20007ffe0ff */
[----:B------:R-:W-:Y:S01]  /*14af0*/  VIADD R161, R3, 0x96a522ad ;  /* 0x96a522ad03a17836 */ /* 0x000fe20000000000 */
[----:B------:R-:W-:Y:S01]  /*14b00*/  LOP3.LUT R142, R145, R141, R2, 0x96, !PT ;  /* 0x0000008d918e7212 */ /* 0x000fe200078e9602 */
[C---:B------:R-:W-:Y:S01]  /*14b10*/  VIADD R141, R3.reuse, 0xbb67ae85 ;  /* 0xbb67ae85038d7836 */ /* 0x040fe20000000000 */
[----:B------:R-:W-:Y:S01]  /*14b20*/  IADD3 R159, PT, PT, R3, 0x76cf5d0a, RZ ;  /* 0x76cf5d0a039f7810 */ /* 0x000fe20007ffe0ff */
        /* <DEDUP_REMOVED lines=54> */
.L_x_13428:
        /* <DEDUP_REMOVED lines=10> */
.L_x_13427:
        /* <DEDUP_REMOVED lines=15> */
.L_x_13433:
        /* <DEDUP_REMOVED lines=12> */
.L_x_13434:
[----:B-1----:R-:W-:Y:S01]  /*150e0*/  IMAD.WIDE.U32 R142, R147, -0x326172a9, RZ ;  /* 0xcd9e8d57938e7825 */ /* 0x002fe200078e00ff */
        /* <DEDUP_REMOVED lines=60> */
.L_x_13432:
        /* <DEDUP_REMOVED lines=11> */
.L_x_13431:
        /* <DEDUP_REMOVED lines=15> */
.L_x_13437:
        /* <DEDUP_REMOVED lines=12> */
.L_x_13438:
[----:B-1----:R-:W-:Y:S01]  /*15710*/  IMAD.WIDE.U32 R142, R147, -0x326172a9, RZ ;  /* 0xcd9e8d57938e7825 */ /* 0x002fe200078e00ff */
        /* <DEDUP_REMOVED lines=60> */
.L_x_13436:
[----:B------:R-:W-:Y:S01]  /*15ae0*/  I2FP.F32.U32 R140, R140 ;  /* 0x0000008c008c7245 */ /* 0x000fe20000201000 */
[----:B------:R-:W-:Y:S02]  /*15af0*/  HFMA2 R141, -RZ, RZ, 0.1171875, 0 ;  /* 0x2f800000ff8d7431 */ /* 0x000fe400000001ff */
[----:B-1----:R-:W-:-:S03]  /*15b00*/  IMAD.U32 R142, R22, 0x10000, RZ ;  /* 0x00010000168e7824 */ /* 0x002fc600078e00ff */
[----:B------:R-:W-:Y:S01]  /*15b10*/  FFMA.FTZ R140, R140, R141, 1.1641532182693481445e-10 ;  /* 0x2f0000008c8c7423 */ /* 0x000fe2000001008d */
[----:B------:R-:W-:-:S04]  /*15b20*/  FMUL.FTZ R142, R142, UR13 ;  /* 0x0000000d8e8e7c20 */ /* 0x000fc80008410000 */
[----:B------:R-:W-:Y:S01]  /*15b30*/  FMUL.FTZ R141, R142, UR12 ;  /* 0x0000000c8e8d7c20 */ /* 0x000fe20008410000 */
[----:B------:R-:W-:-:S04]  /*15b40*/  FSETP.GTU.FTZ.AND P2, PT, R140, UR10, PT ;  /* 0x0000000a8c007c0b */ /* 0x000fc8000bf5c000 */
[----:B------:R-:W-:Y:S02]  /*15b50*/  FSEL R141, R141, RZ, !P2 ;  /* 0x000000ff8d8d7208 */ /* 0x000fe40005000000 */
[----:B------:R-:W-:-:S03]  /*15b60*/  SEL R154, RZ, 0x1, P2 ;  /* 0x00000001ff9a7807 */ /* 0x000fc60001000000 */
[----:B------:R-:W-:-:S07]  /*15b70*/  FFMA.FTZ R140, R141, R24, R12 ;  /* 0x000000188d8c7223 */ /* 0x000fce000001000c */
.L_x_13435:
[----:B-1----:R-:W-:Y:S01]  /*15b80*/  MOV R143, R0 ;  /* 0x00000000008f7202 */ /* 0x002fe20000000f00 */
        /* <DEDUP_REMOVED lines=14> */
.L_x_13441:
        /* <DEDUP_REMOVED lines=12> */
.L_x_13442:
        /* <DEDUP_REMOVED lines=61> */
.L_x_13440:
        /* <DEDUP_REMOVED lines=11> */
.L_x_13439:
        /* <DEDUP_REMOVED lines=15> */
.L_x_13445:
        /* <DEDUP_REMOVED lines=12> */
.L_x_13446:
        /* <DEDUP_REMOVED lines=61> */
.L_x_13444:
        /* <DEDUP_REMOVED lines=10> */
.L_x_13443:
        /* <DEDUP_REMOVED lines=15> */
.L_x_13449:
        /* <DEDUP_REMOVED lines=12> */
.L_x_13450:
        /* <DEDUP_REMOVED lines=53> */
[----:B------:R-:W-:-:S03]  /*16cd0*/  MOV R143, R160 ;  /* 0x000000a0008f7202 */ /* 0x000fc60000000f00 */
[----:B------:R-:W-:Y:S01]  /*16ce0*/  IMAD.WIDE.U32 R174, R159, -0x326172a9, RZ ;  /* 0xcd9e8d579fae7825 */ /* 0x000fe200078e00ff */
[----:B------:R-:W-:-:S03]  /*16cf0*/  LOP3.LUT R161, R161, R168, R173, 0x96, !PT ;  /* 0x000000a8a1a17212 */ /* 0x000fc600078e96ad */
[----:B------:R-:W-:Y:S02]  /*16d00*/  HFMA2 R168, -RZ, RZ, 0, 0 ;  /* 0x00000000ffa87431 */ /* 0x000fe400000001ff */
[----:B------:R-:W-:Y:S02]  /*16d10*/  VIADD R159, R2, 0x8ff34781 ;  /* 0x8ff34781029f7836 */ /* 0x000fe40000000000 */
[----:B------:R-:W-:Y:S02]  /*16d20*/  IMAD.MOV.U32 R162, RZ, RZ, R174 ;  /* 0x000000ffffa27224 */ /* 0x000fe400078e00ae */
[----:B------:R-:W-:Y:S01]  /*16d30*/  IMAD.MOV.U32 R160, RZ, RZ, R172 ;  /* 0x000000ffffa07224 */ /* 0x000fe200078e00ac */
[----:B------:R-:W-:-:S07]  /*16d40*/  LOP3.LUT R159, R159, R170, R175, 0x96, !PT ;  /* 0x000000aa9f9f7212 */ /* 0x000fce00078e96af */
.L_x_13448:
        /* <DEDUP_REMOVED lines=12> */
.L_x_13418:
[----:B------:R-:W-:Y:S01]  /*16e10*/  IMAD.MOV.U32 R0, RZ, RZ, R176 ;  /* 0x000000ffff007224 */ /* 0x000fe200078e00b0 */
[----:B------:R-:W-:Y:S01]  /*16e20*/  MOV R160, R138 ;  /* 0x0000008a00a07202 */ /* 0x000fe20000000f00 */
        /* <DEDUP_REMOVED lines=17> */
.L_x_13453:
        /* <DEDUP_REMOVED lines=12> */
.L_x_13454:
        /* <DEDUP_REMOVED lines=59> */
.L_x_13452:
        /* <DEDUP_REMOVED lines=10> */
.L_x_13451:
        /* <DEDUP_REMOVED lines=15> */
.L_x_13457:
        /* <DEDUP_REMOVED lines=12> */
.L_x_13458:
        /* <DEDUP_REMOVED lines=61> */
.L_x_13456:
        /* <DEDUP_REMOVED lines=11> */
.L_x_13455:
        /* <DEDUP_REMOVED lines=15> */
.L_x_13461:
        /* <DEDUP_REMOVED lines=12> */
.L_x_13462:
        /* <DEDUP_REMOVED lines=61> */
.L_x_13460:
        /* <DEDUP_REMOVED lines=10> */
.L_x_13459:
        /* <DEDUP_REMOVED lines=15> */
.L_x_13465:
        /* <DEDUP_REMOVED lines=12> */
.L_x_13466:
        /* <DEDUP_REMOVED lines=61> */
.L_x_13464:
        /* <DEDUP_REMOVED lines=11> */
.L_x_13463:
        /* <DEDUP_REMOVED lines=15> */
.L_x_13469:
        /* <DEDUP_REMOVED lines=12> */
.L_x_13470:
        /* <DEDUP_REMOVED lines=61> */
.L_x_13468:
[----:B------:R-:W-:Y:S01]  /*18c50*/  I2FP.F32.U32 R140, R140 ;  /* 0x0000008c008c7245 */ /* 0x000fe20000201000 */
[----:B------:R-:W-:Y:S02]  /*18c60*/  HFMA2 R141, -RZ, RZ, 0.1171875, 0 ;  /* 0x2f800000ff8d7431 */ /* 0x000fe400000001ff */
[----:B-1---5:R-:W-:-:S03]  /*18c70*/  IMAD.U32 R142, R22, 0x10000, RZ ;  /* 0x00010000168e7824 */ /* 0x022fc600078e00ff */
[----:B------:R-:W-:Y:S01]  /*18c80*/  FFMA.FTZ R140, R140, R141, 1.1641532182693481445e-10 ;  /* 0x2f0000008c8c7423 */ /* 0x000fe2000001008d */
[----:B------:R-:W-:-:S04]  /*18c90*/  FMUL.FTZ R142, R142, UR13 ;  /* 0x0000000d8e8e7c20 */ /* 0x000fc80008410000 */
[----:B------:R-:W-:Y:S01]  /*18ca0*/  FMUL.FTZ R141, R142, UR12 ;  /* 0x0000000c8e8d7c20 */ /* 0x000fe20008410000 */
[----:B------:R-:W-:-:S04]  /*18cb0*/  FSETP.GTU.FTZ.AND P0, PT, R140, UR10, PT ;  /* 0x0000000a8c007c0b */ /* 0x000fc8000bf1c000 */
[----:B------:R-:W-:Y:S02]  /*18cc0*/  FSEL R141, R141, RZ, !P0 ;  /* 0x000000ff8d8d7208 */ /* 0x000fe40004000000 */
[----:B------:R-:W-:-:S03]  /*18cd0*/  SEL R154, RZ, 0x1, P0 ;  /* 0x00000001ff9a7807 */ /* 0x000fc60000000000 */
[----:B------:R-:W-:-:S07]  /*18ce0*/  FMUL.FTZ R140, R141, R24 ;  /* 0x000000188d8c7220 */ /* 0x000fce0000410000 */
.L_x_13467:
[----:B-1----:R-:W-:Y:S01]  /*18cf0*/  MOV R143, R0 ;  /* 0x00000000008f7202 */ /* 0x002fe20000000f00 */
        /* <DEDUP_REMOVED lines=14> */
.L_x_13473:
        /* <DEDUP_REMOVED lines=12> */
.L_x_13474:
        /* <DEDUP_REMOVED lines=61> */
.L_x_13472:
        /* <DEDUP_REMOVED lines=11> */
.L_x_13471:
        /* <DEDUP_REMOVED lines=15> */
.L_x_13477:
        /* <DEDUP_REMOVED lines=12> */
.L_x_13478:
        /* <DEDUP_REMOVED lines=61> */
.L_x_13476:
        /* <DEDUP_REMOVED lines=10> */
.L_x_13475:
        /* <DEDUP_REMOVED lines=15> */
.L_x_13480:
        /* <DEDUP_REMOVED lines=12> */
.L_x_13481:
        /* <DEDUP_REMOVED lines=61> */
.L_x_13479:
        /* <DEDUP_REMOVED lines=11> */
.L_x_13447:
        /* <DEDUP_REMOVED lines=56> */
.L_x_13482:
        /* <DEDUP_REMOVED lines=23> */
[----:B------:R-:W-:-:S03]  /*1a460*/  LOP3.LUT R171, R156, 0x1f, RZ, 0xc0, !PT ;  /* 0x0000001f9cab7812 */ /* 0x000fc600078ec0ff */
[----:B------:R-:W-:Y:S01]  /*1a470*/  FFMA.FTZ R0, R165, R165, R0 ;  /* 0x000000a5a5007223 */ /* 0x000fe20000010000 */
[C---:B------:R-:W-:Y:S01]  /*1a480*/  FADD.FTZ R165, -R164.reuse, R6 ;  /* 0x00000006a4a57221 */ /* 0x040fe20000010100 */
[----:B------:R-:W-:Y:S02]  /*1a490*/  ISETP.GT.U32.AND P1, PT, R171, 0x7, PT ;  /* 0x00000007ab00780c */ /* 0x000fe40003f24070 */
[----:B------:R-:W-:Y:S01]  /*1a4a0*/  FFMA.FTZ R0, R167, R167, R0 ;  /* 0x000000a7a7007223 */ /* 0x000fe20000010000 */
[C---:B------:R-:W-:Y:S01]  /*1a4b0*/  FADD.FTZ R167, -R164.reuse, R7 ;  /* 0x00000007a4a77221 */ /* 0x040fe20000010100 */
[----:B------:R-:W-:Y:S02]  /*1a4c0*/  MOV R171, RZ ;  /* 0x000000ff00ab7202 */ /* 0x000fe40000000f00 */
        /* <DEDUP_REMOVED lines=68> */
.L_x_13484:
[----:B------:R-:W-:Y:S05]  /*1a910*/  BSYNC.RECONVERGENT B0 ;  /* 0x0000000000007941 */ /* 0x000fea0003800200 */
.L_x_13483:
        /* <DEDUP_REMOVED lines=12> */
.L_x_13486:
[----:B------:R-:W-:Y:S05]  /*1a9e0*/  BSYNC.RECONVERGENT B0 ;  /* 0x0000000000007941 */ /* 0x000fea0003800200 */
.L_x_13485:
[----:B0-----:R-:W0:Y:S01]  /*1a9f0*/  SHFL.DOWN PT, R0, R171, 0x4, 0x1f ;  /* 0x08801f00ab007f89 */ /* 0x001e2200000e0000 */
[----:B------:R-:W-:Y:S02]  /*1aa00*/  ISETP.NE.AND P0, PT, R156, RZ, PT ;  /* 0x000000ff9c00720c */ /* 0x000fe40003f05270 */
[----:B------:R-:W-:Y:S01]  /*1aa10*/  ISETP.NE.AND P1, PT, RZ, UR11, PT ;  /* 0x0000000bff007c0c */ /* 0x000fe2000bf25270 */
[----:B-1----:R-:W1:Y:S04]  /*1aa20*/  SHFL.DOWN PT, R167, R164, 0x4, 0x1f ;  /* 0x08801f00a4a77f89 */ /* 0x002e6800000e0000 */
[----:B------:R-:W2:Y:S01]  /*1aa30*/  SHFL.DOWN PT, R166, R165, 0x4, 0x1f ;  /* 0x08801f00a5a67f89 */ /* 0x000ea200000e0000 */
[----:B0-----:R-:W-:Y:S01]  /*1aa40*/  IMAD.IADD R169, R0, 0x1, R171 ;  /* 0x0000000100a97824 */ /* 0x001fe200078e02ab */
[----:B------:R-:W-:-:S02]  /*1aa50*/  I2FP.F32.S32 R174, R0 ;  /* 0x0000000000ae7245 */ /* 0x000fc40000201400 */
[----:B------:R-:W-:Y:S02]  /*1aa60*/  I2FP.F32.U32 R0, R171 ;  /* 0x000000ab00007245 */ /* 0x000fe40000201000 */
        /* <DEDUP_REMOVED lines=27> */
[----:B------:R-:W-:Y:S01]  /*1ac20*/  I2FP.F32.S32 R174, R174 ;  /* 0x000000ae00ae7245 */ /* 0x000fe20000201400 */
[----:B------:R-:W0:Y:S01]  /*1ac30*/  LDC R172, c[0x0][0x448] ;  /* 0x00011200ffac7b82 */ /* 0x000e220000000800 */
        /* <DEDUP_REMOVED lines=46> */
[----:B------:R-:W0:Y:S01]  /*1af20*/  LDC.64 R4, c[0x0][0x428] ;  /* 0x00010a00ff047b82 */ /* 0x000e220000000a00 */
[C---:B------:R-:W-:Y:S01]  /*1af30*/  FMUL.FTZ R9, R185.reuse, R8 ;  /* 0x00000008b9097220 */ /* 0x040fe20000410000 */
[C---:B------:R-:W-:Y:S01]  /*1af40*/  FADD.FTZ R124, -R0.reuse, R124 ;  /* 0x0000007c007c7221 */ /* 0x040fe20000010100 */
[C---:B------:R-:W-:Y:S01]  /*1af50*/  FADD.FTZ R172, -R0.reuse, R130 ;  /* 0x0000008200ac7221 */ /* 0x040fe20000010100 */
[C---:B------:R-:W-:Y:S01]  /*1af60*/  FADD.FTZ R174, -R0.reuse, R132 ;  /* 0x0000008400ae7221 */ /* 0x040fe20000010100 */
[C---:B------:R-:W-:Y:S01]  /*1af70*/  FMUL.FTZ R8, R185.reuse, R125 ;  /* 0x0000007db9087220 */ /* 0x040fe20000410000 */
[C---:B------:R-:W-:Y:S01]  /*1af80*/  FADD.FTZ R120, -R0.reuse, R120 ;  /* 0x0000007800787221 */ /* 0x040fe20000010100 */
[C---:B------:R-:W-:Y:S01]  /*1af90*/  FADD.FTZ R122, -R0.reuse, R122 ;  /* 0x0000007a007a7221 */ /* 0x040fe20000010100 */
[----:B------:R-:W-:Y:S01]  /*1afa0*/  FADD.FTZ R126, -R0, R126 ;  /* 0x0000007e007e7221 */ /* 0x000fe20000010100 */
[C---:B------:R-:W-:Y:S01]  /*1afb0*/  FMUL.FTZ R130, R185.reuse, R123 ;  /* 0x0000007bb9827220 */ /* 0x040fe20000410000 */
[----:B------:R-:W-:Y:S01]  /*1afc0*/  FMUL.FTZ R132, R185, R127 ;  /* 0x0000007fb9847220 */ /* 0x000fe20000410000 */
[----:B------:R-:W-:Y:S01]  /*1afd0*/  IADD3 R125, PT, PT, R121, 0x200, RZ ;  /* 0x00000200797d7810 */ /* 0x000fe20007ffe0ff */
[----:B------:R-:W-:Y:S01]  /*1afe0*/  FMUL.FTZ R7, R185, R6 ;  /* 0x00000006b9077220 */ /* 0x000fe20000410000 */
[----:B------:R-:W-:-:S02]  /*1aff0*/  VIADD R123, R121, 0x100 ;  /* 0x00000100797b7836 */ /* 0x000fc40000000000 */
[C---:B------:R-:W-:Y:S01]  /*1b000*/  FADD.FTZ R10, -R0.reuse, R10 ;  /* 0x0000000a000a7221 */ /* 0x040fe20000010100 */
[----:B------:R-:W-:Y:S02]  /*1b010*/  VIADD R127, R121, 0x300 ;  /* 0x00000300797f7836 */ /* 0x000fe40000000000 */
        /* <DEDUP_REMOVED lines=20> */
[----:B------:R-:W-:Y:S01]  /*1b160*/  FMUL.FTZ R135, R185, R126 ;  /* 0x0000007eb9877220 */ /* 0x000fe20000410000 */
[----:B0-----:R-:W-:-:S04]  /*1b170*/  IMAD.WIDE.U32 R120, R121, 0x10, R4 ;  /* 0x0000001079787825 */ /* 0x001fc800078e0004 */
[----:B------:R-:W-:Y:S01]  /*1b180*/  FMUL.FTZ R11, R185, R10 ;  /* 0x0000000ab90b7220 */ /* 0x000fe20000410000 */
        /* <DEDUP_REMOVED lines=8> */
[----:B------:R-:W-:Y:S01]  /*1b210*/  FFMA.FTZ R133, R8, R105, R73 ;  /* 0x0000006908857223 */ /* 0x000fe20000010049 */
        /* <DEDUP_REMOVED lines=66> */
.L_x_13487:
[----:B0-----:R-:W0:Y:S01]  /*1b640*/  LDC.64 R4, c[0x0][0x380] ;  /* 0x0000e000ff047b82 */ /* 0x001e220000000a00 */
[----:B------:R-:W-:Y:S01]  /*1b650*/  UPLOP3.LUT UP0, UPT, UPT, UPT, UP0, 0x40, 0x4 ;  /* 0x000000000004789c */ /* 0x000fe20003f0e800 */
[----:B0-----:R-:W-:-:S04]  /*1b660*/  IADD3 R146, PT, PT, R146, R4, RZ ;  /* 0x0000000492927210 */ /* 0x001fc80007ffe0ff */
[----:B------:R-:W-:-:S13]  /*1b670*/  ISETP.GE.AND P0, PT, R146, R5, PT ;  /* 0x000000059200720c */ /* 0x000fda0003f06270 */
[----:B------:R-:W-:Y:S05]  /*1b680*/  @!P0 BRA `(.L_x_13488) ;  /* 0xfffffe5400388947 */ /* 0x000fea000383ffff */
[----:B------:R-:W-:Y:S05]  /*1b690*/  EXIT ;  /* 0x000000000000794d */ /* 0x000fea0003800000 */
.L_x_13489:
        /* <DEDUP_REMOVED lines=14> */
.L_x_27539:


//--------------------- .text._ZN10layer_norm13ln_fwd_kernelINS_13Kernel_traitsIf6__halfS2_S2_fjLj8192ELj1ELj1ELj8ELj16ENS_18Kernel_traits_baseILj8192EfS2_S2_S2_fjLj256EEEEELb0ELb0ELb0ELb0EEEvNS_9FwdParamsE --------------------------
	.section	.text._ZN10layer_norm13ln_fwd_kernelINS_13Kernel_traitsIf6__halfS2_S2_fjLj8192ELj1ELj1ELj8ELj16ENS_18Kernel_traits_baseILj8192EfS2_S2_S2_fjLj256EEEEELb0ELb0ELb0ELb0EEEvNS_9FwdParamsE,"ax",@progbits
	.align	128
        .global         _ZN10layer_norm13ln_fwd_kernelINS_13Kernel_traitsIf6__halfS2_S2_fjLj8192ELj1ELj1ELj8ELj16ENS_18Kernel_traits_baseILj8192EfS2_S2_S2_fjLj256EEEEELb0ELb0ELb0ELb0EEEvNS_9FwdParamsE
        .type           _ZN10layer_norm13ln_fwd_kernelINS_13Kernel_traitsIf6__halfS2_S2_fjLj8192ELj1ELj1ELj8ELj16ENS_18Kernel_traits_baseILj8192EfS2_S2_S2_fjLj256EEEEELb0ELb0ELb0ELb0EEEvNS_9FwdParamsE,@function
        .size           _ZN10layer_norm13ln_fwd_kernelINS_13Kernel_traitsIf6__halfS2_S2_fjLj8192ELj1ELj1ELj8ELj16ENS_18Kernel_traits_baseILj8192EfS2_S2_S2_fjLj256EEEEELb0ELb0ELb0ELb0EEEvNS_9FwdParamsE,(.L_x_27540 - _ZN10layer_norm13ln_fwd_kernelINS_13Kernel_traitsIf6__halfS2_S2_fjLj8192ELj1ELj1ELj8ELj16ENS_18Kernel_traits_baseILj8192EfS2_S2_S2_fjLj256EEEEELb0ELb0ELb0ELb0EEEvNS_9FwdParamsE)
        .other          _ZN10layer_norm13ln_fwd_kernelINS_13Kernel_traitsIf6__halfS2_S2_fjLj8192ELj1ELj1ELj8ELj16ENS_18Kernel_traits_baseILj8192EfS2_S2_S2_fjLj256EEEEELb0ELb0ELb0ELb0EEEvNS_9FwdParamsE,@"STO_CUDA_ENTRY STV_DEFAULT"
_ZN10layer_norm13ln_fwd_kernelINS_13Kernel_traitsIf6__halfS2_S2_fjLj8192ELj1ELj1ELj8ELj16ENS_18Kernel_traits_baseILj8192EfS2_S2_S2_fjLj256EEEEELb0ELb0ELb0ELb0EEEvNS_9FwdParamsE:
.text._ZN10layer_norm13ln_fwd_kernelINS_13Kernel_traitsIf6__halfS2_S2_fjLj8192ELj1ELj1ELj8ELj16ENS_18Kernel_traits_baseILj8192EfS2_S2_S2_fjLj256EEEEELb0ELb0ELb0ELb0EEEvNS_9FwdParamsE:
        /* <DEDUP_REMOVED lines=62> */
.L_x_13491:
        /* <DEDUP_REMOVED lines=39> */
.L_x_13492:
[----:B------:R-:W-:Y:S05]  /*0650*/  BSYNC.RECONVERGENT B0 ;  /* 0x0000000000007941 */ /* 0x000fea0003800200 */
.L_x_13490:
        /* <DEDUP_REMOVED lines=26> */
.L_x_13525:
        /* <DEDUP_REMOVED lines=12> */
[----:B------:R-:W-:Y:S01]  /*08c0*/  MOV R111, R13 ;  /* 0x0000000d006f7202 */ /* 0x000fe20000000f00 */
[----:B--2---:R-:W-:Y:S01]  /*08d0*/  @P0 HADD2.F32 R110, -RZ, R84.H0_H0 ;  /* 0x20000054ff6e0230 */ /* 0x004fe20000004100 */
        /* <DEDUP_REMOVED lines=9> */
[----:B------:R-:W2:Y:S01]  /*0970*/  LDG.E.128 R16, desc[UR8][R2.64] ;  /* 0x0000000802107981 */ /* 0x000ea2000c1e1d00 */
[--C-:B-----5:R-:W-:Y:S02]  /*0980*/  HADD2.F32 R111, -RZ, R6.reuse.H0_H0 ;  /* 0x20000006ff6f7230 */ /* 0x120fe40000004100 */
[----:B------:R-:W-:Y:S02]  /*0990*/  HADD2.F32 R113, -RZ, R6.H1_H1 ;  /* 0x30000006ff717230 */ /* 0x000fe40000004100 */
[--C-:B------:R-:W-:Y:S02]  /*09a0*/  HADD2.F32 R9, -RZ, R4.reuse.H0_H0 ;  /* 0x20000004ff097230 */ /* 0x100fe40000004100 */
[----:B------:R-:W-:Y:S02]  /*09b0*/  HADD2.F32 R115, -RZ, R7.H0_H0 ;  /* 0x20000007ff737230 */ /* 0x000fe40000004100 */
[----:B------:R-:W-:Y:S02]  /*09c0*/  HADD2.F32 R85, -RZ, R4.H1_H1 ;  /* 0x30000004ff557230 */ /* 0x000fe40000004100 */
[----:B------:R-:W-:-:S02]  /*09d0*/  HADD2.F32 R87, -RZ, R5.H0_H0 ;  /* 0x20000005ff577230 */ /* 0x000fc40000004100 */
[----:B------:R-:W-:Y:S02]  /*09e0*/  HADD2.F32 R7, -RZ, R7.H1_H1 ;  /* 0x30000007ff077230 */ /* 0x000fe40000004100 */
[----:B------:R-:W-:Y:S02]  /*09f0*/  HADD2.F32 R5, -RZ, R5.H1_H1 ;  /* 0x30000005ff057230 */ /* 0x000fe40000004100 */
[----:B--2---:R-:W-:Y:S02]  /*0a00*/  HADD2.F32 R6, -RZ, R16.H0_H0 ;  /* 0x20000010ff067230 */ /* 0x004fe40000004100 */
[----:B------:R-:W-:Y:S02]  /*0a10*/  HADD2.F32 R2, -RZ, R18.H0_H0 ;  /* 0x20000012ff027230 */ /* 0x000fe40000004100 */
[----:B------:R-:W-:Y:S02]  /*0a20*/  HADD2.F32 R86, -RZ, R19.H1_H1 ;  /* 0x30000013ff567230 */ /* 0x000fe40000004100 */
        /* <DEDUP_REMOVED lines=18> */
.L_x_13495:
[----:B----4-:R-:W-:-:S04]  /*0b50*/  UISETP.NE.U32.AND UP1, UPT, UR18, URZ, UPT ;  /* 0x000000ff1200728c */ /* 0x010fc8000bf25070 */
[----:B------:R-:W-:-:S06]  /*0b60*/  UISETP.NE.AND.EX UP1, UPT, UR19, URZ, UPT, UP1 ;  /* 0x000000ff1300728c */ /* 0x000fcc000bf25310 */
[----:B------:R-:W-:-:S13]  /*0b70*/  PLOP3.LUT P0, PT, PT, PT, UP1, 0x80, 0x8 ;  /* 0x000000000008781c */ /* 0x000fda0003f0f018 */
[----:B------:R-:W-:Y:S05]  /*0b80*/  @!P0 BRA `(.L_x_13497) ;  /* 0x0000000000548947 */ /* 0x000fea0003800000 */
[----:B-----5:R-:W-:Y:S02]  /*0b90*/  HADD2.F32 R9, -RZ, R5.H0_H0 ;  /* 0x20000005ff097230 */ /* 0x020fe40000004100 */
[--C-:B------:R-:W-:Y:S02]  /*0ba0*/  HADD2.F32 R87, -RZ, R7.reuse.H0_H0 ;  /* 0x20000007ff577230 */ /* 0x100fe40000004100 */
[--C-:B------:R-:W-:Y:S02]  /*0bb0*/  HADD2.F32 R3, -RZ, R4.reuse.H0_H0 ;  /* 0x20000004ff037230 */ /* 0x100fe40000004100 */
[----:B------:R-:W-:Y:S02]  /*0bc0*/  HADD2.F32 R7, -RZ, R7.H1_H1 ;  /* 0x30000007ff077230 */ /* 0x000fe40000004100 */
[-C--:B------:R-:W-:Y:S01]  /*0bd0*/  FMUL.FTZ R0, R87, R110.reuse ;  /* 0x0000006e57007220 */ /* 0x080fe20000410000 */
[----:B------:R-:W-:Y:S02]  /*0be0*/  HADD2.F32 R17, -RZ, R4.H1_H1 ;  /* 0x30000004ff117230 */ /* 0x000fe40000004100 */
[----:B------:R-:W-:Y:S01]  /*0bf0*/  FMUL.FTZ R4, R9, R110 ;  /* 0x0000006e09047220 */ /* 0x000fe20000410000 */
[----:B------:R-:W-:-:S02]  /*0c00*/  HADD2.F32 R5, -RZ, R5.H1_H1 ;  /* 0x30000005ff057230 */ /* 0x000fc40000004100 */
[-C--:B------:R-:W-:Y:S01]  /*0c10*/  FMUL.FTZ R9, R7, R110.reuse ;  /* 0x0000006e07097220 */ /* 0x080fe20000410000 */
[--C-:B------:R-:W-:Y:S02]  /*0c20*/  HADD2.F32 R19, -RZ, R6.reuse.H0_H0 ;  /* 0x20000006ff137230 */ /* 0x100fe40000004100 */
[----:B------:R-:W-:Y:S02]  /*0c30*/  HADD2.F32 R85, -RZ, R6.H1_H1 ;  /* 0x30000006ff557230 */ /* 0x000fe40000004100 */
[-C--:B------:R-:W-:Y:S01]  /*0c40*/  FMUL.FTZ R6, R3, R110.reuse ;  /* 0x0000006e03067220 */ /* 0x080fe20000410000 */
[-C--:B------:R-:W-:Y:S01]  /*0c50*/  FMUL.FTZ R5, R5, R110.reuse ;  /* 0x0000006e05057220 */ /* 0x080fe20000410000 */
[-C--:B------:R-:W-:Y:S01]  /*0c60*/  FMUL.FTZ R2, R19, R110.reuse ;  /* 0x0000006e13027220 */ /* 0x080fe20000410000 */
[-C--:B------:R-:W-:Y:S01]  /*0c70*/  FMUL.FTZ R3, R17, R110.reuse ;  /* 0x0000006e11037220 */ /* 0x080fe20000410000 */
[----:B------:R-:W-:Y:S01]  /*0c80*/  FMUL.FTZ R7, R85, R110 ;  /* 0x0000006e55077220 */ /* 0x000fe20000410000 */
[----:B------:R-:W-:-:S02]  /*0c90*/  F2FP.F16.F32.PACK_AB R19, R9, R0 ;  /* 0x000000000913723e */ /* 0x000fc400000000ff */
[----:B------:R-:W-:Y:S02]  /*0ca0*/  F2FP.F16.F32.PACK_AB R17, R5, R4 ;  /* 0x000000040511723e */ /* 0x000fe400000000ff */
[----:B------:R-:W-:Y:S02]  /*0cb0*/  F2FP.F16.F32.PACK_AB R18, R7, R2 ;  /* 0x000000020712723e */ /* 0x000fe400000000ff */
[----:B------:R-:W-:Y:S01]  /*0cc0*/  F2FP.F16.F32.PACK_AB R16, R3, R6 ;  /* 0x000000060310723e */ /* 0x000fe200000000ff */
[----:B------:R-:W-:Y:S06]  /*0cd0*/  BRA `(.L_x_13496) ;  /* 0x0000000000407947 */ /* 0x000fec0003800000 */
.L_x_13497:
[--C-:B-----5:R-:W-:Y:S02]  /*0ce0*/  HADD2.F32 R3, -RZ, R4.reuse.H0_H0 ;  /* 0x20000004ff037230 */ /* 0x120fe40000004100 */
[----:B------:R-:W-:Y:S02]  /*0cf0*/  HADD2.F32 R9, -RZ, R4.H1_H1 ;  /* 0x30000004ff097230 */ /* 0x000fe40000004100 */
[--C-:B------:R-:W-:Y:S02]  /*0d00*/  HADD2.F32 R85, -RZ, R5.reuse.H0_H0 ;  /* 0x20000005ff557230 */ /* 0x100fe40000004100 */
[----:B------:R-:W-:Y:S02]  /*0d10*/  HADD2.F32 R5, -RZ, R5.H1_H1 ;  /* 0x30000005ff057230 */ /* 0x000fe40000004100 */
[--C-:B------:R-:W-:Y:S02]  /*0d20*/  HADD2.F32 R87, -RZ, R6.reuse.H0_H0 ;  /* 0x20000006ff577230 */ /* 0x100fe40000004100 */
[----:B------:R-:W-:Y:S01]  /*0d30*/  FMUL.FTZ R4, R85, R110 ;  /* 0x0000006e55047220 */ /* 0x000fe20000410000 */
[----:B------:R-:W-:-:S02]  /*0d40*/  HADD2.F32 R111, -RZ, R6.H1_H1 ;  /* 0x30000006ff6f7230 */ /* 0x000fc40000004100 */
[-C--:B------:R-:W-:Y:S01]  /*0d50*/  FMUL.FTZ R6, R3, R110.reuse ;  /* 0x0000006e03067220 */ /* 0x080fe20000410000 */
[--C-:B------:R-:W-:Y:S02]  /*0d60*/  HADD2.F32 R113, -RZ, R7.reuse.H0_H0 ;  /* 0x20000007ff717230 */ /* 0x100fe40000004100 */
[-C--:B------:R-:W-:Y:S01]  /*0d70*/  FMUL.FTZ R3, R9, R110.reuse ;  /* 0x0000006e09037220 */ /* 0x080fe20000410000 */
[----:B------:R-:W-:Y:S02]  /*0d80*/  HADD2.F32 R115, -RZ, R7.H1_H1 ;  /* 0x30000007ff737230 */ /* 0x000fe40000004100 */
[-C--:B------:R-:W-:Y:S01]  /*0d90*/  FMUL.FTZ R5, R5, R110.reuse ;  /* 0x0000006e05057220 */ /* 0x080fe20000410000 */
[-C--:B------:R-:W-:Y:S01]  /*0da0*/  FMUL.FTZ R2, R87, R110.reuse ;  /* 0x0000006e57027220 */ /* 0x080fe20000410000 */
[-C--:B------:R-:W-:Y:S01]  /*0db0*/  FMUL.FTZ R7, R111, R110.reuse ;  /* 0x0000006e6f077220 */ /* 0x080fe20000410000 */
[-C--:B------:R-:W-:Y:S01]  /*0dc0*/  FMUL.FTZ R0, R113, R110.reuse ;  /* 0x0000006e71007220 */ /* 0x080fe20000410000 */
[----:B------:R-:W-:-:S07]  /*0dd0*/  FMUL.FTZ R9, R115, R110 ;  /* 0x0000006e73097220 */ /* 0x000fce0000410000 */
.L_x_13496:
[----:B------:R-:W1:Y:S01]  /*0de0*/  @UP0 LDCU.64 UR4, c[0x0][0x3a8] ;  /* 0x00007500ff0407ac */ /* 0x000e620008000a00 */
[----:B------:R-:W-:Y:S01]  /*0df0*/  PLOP3.LUT P2, PT, PT, PT, UP0, 0x80, 0x8 ;  /* 0x000000000008781c */ /* 0x000fe20003f4f008 */
[----:B------:R-:W-:Y:S01]  /*0e00*/  HFMA2 R84, -RZ, RZ, 0, 9.5367431640625e-07 ;  /* 0x00000010ff547431 */ /* 0x000fe200000001ff */
[----:B------:R-:W-:Y:S02]  /*0e10*/  PLOP3.LUT P3, PT, PT, PT, UP0, 0x80, 0x8 ;  /* 0x000000000008781c */ /* 0x000fe40003f6f008 */
[----:B------:R-:W-:-:S09]  /*0e20*/  IADD3 R111, PT, PT, R13, 0x100, RZ ;  /* 0x000001000d6f7810 */ /* 0x000fd20007ffe0ff */
[----:B-1----:R-:W-:-:S05]  /*0e30*/  @P2 IMAD.WIDE.U32 R84, R13, R84, UR4 ;  /* 0x000000040d542e25 */ /* 0x002fca000f8e0054 */
[----:B------:R1:W-:Y:S02]  /*0e40*/  @P3 STG.E.128 desc[UR8][R84.64], R16 ;  /* 0x0000001054003986 */ /* 0x0003e4000c101d08 */
.L_x_13494:
[----:B0--34-:R-:W-:Y:S05]  /*0e50*/  BSYNC.RECONVERGENT B0 ;  /* 0x0000000000007941 */ /* 0x019fea0003800200 */
.L_x_13493:
        /* <DEDUP_REMOVED lines=20> */
[----:B--2---:R-:W-:Y:S02]  /*0fa0*/  HADD2.F32 R84, -RZ, R16.H0_H0 ;  /* 0x20000010ff547230 */ /* 0x004fe40000004100 */
[----:B------:R-:W-:Y:S02]  /*0fb0*/  HADD2.F32 R14, -RZ, R17.H0_H0 ;  /* 0x20000011ff0e7230 */ /* 0x000fe40000004100 */
        /* <DEDUP_REMOVED lines=8> */
[----:B------:R-:W-:Y:S02]  /*1040*/  HADD2.F32 R18, -RZ, R18.H1_H1 ;  /* 0x30000012ff127230 */ /* 0x000fe40000004100 */
[----:B------:R-:W-:Y:S01]  /*1050*/  FFMA.FTZ R90, R113, R110, R16 ;  /* 0x0000006e715a7223 */ /* 0x000fe20000010010 */
[----:B------:R-:W-:-:S02]  /*1060*/  HADD2.F32 R92, -RZ, R19.H1_H1 ;  /* 0x30000013ff5c7230 */ /* 0x000fc40000004100 */
[-C--:B------:R-:W-:Y:S01]  /*1070*/  FFMA.FTZ R88, R85, R110.reuse, R88 ;  /* 0x0000006e55587223 */ /* 0x080fe20000010058 */
[-C--:B------:R-:W-:Y:S01]  /*1080*/  FFMA.FTZ R14, R115, R110.reuse, R18 ;  /* 0x0000006e730e7223 */ /* 0x080fe20000010012 */
[----:B------:R-:W-:Y:S01]  /*1090*/  F2FP.F16.F32.PACK_AB R16, R90, R15 ;  /* 0x0000000f5a10723e */ /* 0x000fe200000000ff */
[----:B------:R-:W-:Y:S02]  /*10a0*/  FFMA.FTZ R92, R87, R110, R92 ;  /* 0x0000006e575c7223 */ /* 0x000fe4000001005c */
[----:B------:R-:W-:Y:S02]  /*10b0*/  F2FP.F16.F32.PACK_AB R17, R88, R89 ;  /* 0x000000595811723e */ /* 0x000fe400000000ff */
[----:B------:R-:W-:Y:S02]  /*10c0*/  F2FP.F16.F32.PACK_AB R18, R14, R91 ;  /* 0x0000005b0e12723e */ /* 0x000fe400000000ff */
[----:B------:R-:W-:Y:S01]  /*10d0*/  F2FP.F16.F32.PACK_AB R19, R92, R93 ;  /* 0x0000005d5c13723e */ /* 0x000fe200000000ff */
[----:B------:R-:W-:Y:S06]  /*10e0*/  BRA `(.L_x_13501) ;  /* 0x0000000000a07947 */ /* 0x000fec0003800000 */
.L_x_13500:
        /* <DEDUP_REMOVED lines=20> */
.L_x_13502:
        /* <DEDUP_REMOVED lines=20> */
.L_x_13501:
[----:B------:R-:W0:Y:S01]  /*1370*/  @UP0 LDCU.64 UR4, c[0x0][0x3a8] ;  /* 0x00007500ff0407ac */ /* 0x000e220008000a00 */
[----:B------:R-:W-:Y:S02]  /*1380*/  PLOP3.LUT P3, PT, PT, PT, UP0, 0x80, 0x8 ;  /* 0x000000000008781c */ /* 0x000fe40003f6f008 */
[----:B------:R-:W-:Y:S02]  /*1390*/  PLOP3.LUT P4, PT, PT, PT, UP0, 0x80, 0x8 ;  /* 0x000000000008781c */ /* 0x000fe40003f8f008 */
[----:B------:R-:W-:-:S09]  /*13a0*/  MOV R84, 0x10 ;  /* 0x0000001000547802 */ /* 0x000fd20000000f00 */
[C---:B0-----:R-:W-:Y:S01]  /*13b0*/  @P3 IMAD.WIDE.U32 R84, R111.reuse, R84, UR4 ;  /* 0x000000046f543e25 */ /* 0x041fe2000f8e0054 */
[----:B------:R-:W-:-:S04]  /*13c0*/  IADD3 R111, PT, PT, R111, 0x100, RZ ;  /* 0x000001006f6f7810 */ /* 0x000fc80007ffe0ff */
[----:B------:R0:W-:Y:S03]  /*13d0*/  @P4 STG.E.128 desc[UR8][R84.64], R16 ;  /* 0x0000001054004986 */ /* 0x0001e6000c101d08 */
.L_x_13499:
[----:B------:R-:W-:Y:S05]  /*13e0*/  BSYNC.RECONVERGENT B0 ;  /* 0x0000000000007941 */ /* 0x000fea0003800200 */
.L_x_13498:
        /* <DEDUP_REMOVED lines=41> */
.L_x_13505:
        /* <DEDUP_REMOVED lines=20> */
.L_x_13507:
        /* <DEDUP_REMOVED lines=20> */
.L_x_13506:
[----:B------:R-:W0:Y:S01]  /*1900*/  @UP0 LDCU.64 UR4, c[0x0][0x3a8] ;  /* 0x00007500ff0407ac */ /* 0x000e220008000a00 */
[----:B------:R-:W-:Y:S01]  /*1910*/  PLOP3.LUT P4, PT, PT, PT, UP0, 0x80, 0x8 ;  /* 0x000000000008781c */ /* 0x000fe20003f8f008 */
[----:B------:R-:W-:Y:S01]  /*1920*/  HFMA2 R84, -RZ, RZ, 0, 9.5367431640625e-07 ;  /* 0x00000010ff547431 */ /* 0x000fe200000001ff */
[----:B------:R-:W-:-:S11]  /*1930*/  PLOP3.LUT P5, PT, PT, PT, UP0, 0x80, 0x8 ;  /* 0x000000000008781c */ /* 0x000fd60003faf008 */
[C---:B0-----:R-:W-:Y:S01]  /*1940*/  @P4 IMAD.WIDE.U32 R84, R111.reuse, R84, UR4 ;  /* 0x000000046f544e25 */ /* 0x041fe2000f8e0054 */
[----:B------:R-:W-:-:S04]  /*1950*/  IADD3 R111, PT, PT, R111, 0x100, RZ ;  /* 0x000001006f6f7810 */ /* 0x000fc80007ffe0ff */
[----:B------:R2:W-:Y:S03]  /*1960*/  @P5 STG.E.128 desc[UR8][R84.64], R16 ;  /* 0x0000001054005986 */ /* 0x0005e6000c101d08 */
.L_x_13504:
[----:B------:R-:W-:Y:S05]  /*1970*/  BSYNC.RECONVERGENT B0 ;  /* 0x0000000000007941 */ /* 0x000fea0003800200 */
.L_x_13503:
        /* <DEDUP_REMOVED lines=21> */
[----:B------:R-:W-:Y:S02]  /*1ad0*/  HADD2.F32 R84, -RZ, R16.H0_H0 ;  /* 0x20000010ff547230 */ /* 0x000fe40000004100 */
[----:B------:R-:W-:Y:S02]  /*1ae0*/  HADD2.F32 R102, -RZ, R18.H0_H0 ;  /* 0x20000012ff667230 */ /* 0x000fe40000004100 */
[----:B------:R-:W-:Y:S01]  /*1af0*/  FFMA.FTZ R109, R109, R110, R106 ;  /* 0x0000006e6d6d7223 */ /* 0x000fe2000001006a */
[----:B------:R-:W-:-:S02]  /*1b00*/  HADD2.F32 R108, -RZ, R19.H1_H1 ;  /* 0x30000013ff6c7230 */ /* 0x000fc40000004100 */
        /* <DEDUP_REMOVED lines=16> */
.L_x_13510:
        /* <DEDUP_REMOVED lines=20> */
.L_x_13512:
        /* <DEDUP_REMOVED lines=20> */
.L_x_13511:
[----:B------:R-:W0:Y:S01]  /*1e90*/  @UP0 LDCU.64 UR4, c[0x0][0x3a8] ;  /* 0x00007500ff0407ac */ /* 0x000e220008000a00 */
[----:B------:R-:W-:Y:S02]  /*1ea0*/  PLOP3.LUT P5, PT, PT, PT, UP0, 0x80, 0x8 ;  /* 0x000000000008781c */ /* 0x000fe40003faf008 */
[----:B------:R-:W-:Y:S02]  /*1eb0*/  PLOP3.LUT P6, PT, PT, PT, UP0, 0x80, 0x8 ;  /* 0x000000000008781c */ /* 0x000fe40003fcf008 */
[----:B------:R-:W-:-:S09]  /*1ec0*/  MOV R84, 0x10 ;  /* 0x0000001000547802 */ /* 0x000fd20000000f00 */
[----:B0-----:R-:W-:-:S05]  /*1ed0*/  @P5 IMAD.WIDE.U32 R84, R111, R84, UR4 ;  /* 0x000000046f545e25 */ /* 0x001fca000f8e0054 */
[----:B------:R3:W-:Y:S02]  /*1ee0*/  @P6 STG.E.128 desc[UR8][R84.64], R16 ;  /* 0x0000001054006986 */ /* 0x0007e4000c101d08 */
.L_x_13509:
[----:B------:R-:W-:Y:S05]  /*1ef0*/  BSYNC.RECONVERGENT B0 ;  /* 0x0000000000007941 */ /* 0x000fea0003800200 */
.L_x_13508:
        /* <DEDUP_REMOVED lines=138> */
.L_x_13514:
[----:B------:R-:W-:Y:S05]  /*27a0*/  BSYNC.RECONVERGENT B0 ;  /* 0x0000000000007941 */ /* 0x000fea0003800200 */
.L_x_13513:
        /* <DEDUP_REMOVED lines=12> */
.L_x_13516:
[----:B------:R-:W-:Y:S05]  /*2870*/  BSYNC.RECONVERGENT B0 ;  /* 0x0000000000007941 */ /* 0x000fea0003800200 */
.L_x_13515:
        /* <DEDUP_REMOVED lines=84> */
[----:B------:R-:W-:Y:S01]  /*2dc0*/  F2FP.F16.F32.PACK_AB R84, R85, R84 ;  /* 0x000000545554723e */ /* 0x000fe200000000ff */
        /* <DEDUP_REMOVED lines=12> */
[----:B------:R-:W-:-:S02]  /*2e90*/  F2FP.F16.F32.PACK_AB R85, R114, R85 ;  /* 0x000000557255723e */ /* 0x000fc400000000ff */
[----:B------:R-:W-:Y:S02]  /*2ea0*/  F2FP.F16.F32.PACK_AB R86, R87, R86 ;  /* 0x000000565756723e */ /* 0x000fe400000000ff */
[----:B------:R-:W-:Y:S02]  /*2eb0*/  F2FP.F16.F32.PACK_AB R87, R120, R115 ;  /* 0x000000737857723e */ /* 0x000fe400000000ff */
[----:B------:R-:W-:-:S03]  /*2ec0*/  IADD3 R13, PT, PT, R13, 0x100, RZ ;  /* 0x000001000d0d7810 */ /* 0x000fc60007ffe0ff */
[----:B------:R1:W-:Y:S04]  /*2ed0*/  STG.E.128 desc[UR8][R110.64], R84 ;  /* 0x000000546e007986 */ /* 0x0003e8000c101d08 */
.L_x_13518:
[----:B------:R-:W-:Y:S05]  /*2ee0*/  BSYNC.RECONVERGENT B0 ;  /* 0x0000000000007941 */ /* 0x000fea0003800200 */
.L_x_13517:
        /* <DEDUP_REMOVED lines=34> */
.L_x_13520:
[----:B------:R-:W-:Y:S05]  /*3110*/  BSYNC.RECONVERGENT B0 ;  /* 0x0000000000007941 */ /* 0x000fea0003800200 */
.L_x_13519:
        /* <DEDUP_REMOVED lines=34> */
.L_x_13522:
[----:B------:R-:W-:Y:S05]  /*3340*/  BSYNC.RECONVERGENT B0 ;  /* 0x0000000000007941 */ /* 0x000fea0003800200 */
.L_x_13521:
        /* <DEDUP_REMOVED lines=31> */
[----:B------:R-:W-:-:S05]  /*3540*/  F2FP.F16.F32.PACK_AB R84, R113, R112 ;  /* 0x000000707154723e */ /* 0x000fca00000000ff */
[----:B------:R4:W-:Y:S02]  /*3550*/  STG.E.128 desc[UR8][R110.64], R84 ;  /* 0x000000546e007986 */ /* 0x0009e4000c101d08 */
.L_x_13524:
[----:B------:R-:W-:Y:S05]  /*3560*/  BSYNC.RECONVERGENT B0 ;  /* 0x0000000000007941 */ /* 0x000fea0003800200 */
.L_x_13523:
[----:B------:R-:W-:Y:S02]  /*3570*/  UIADD3 UR6, UPT, UPT, UR6, UR14, URZ ;  /* 0x0000000e06067290 */ /* 0x000fe4000fffe0ff */
[----:B------:R-:W-:Y:S02]  /*3580*/  UPLOP3.LUT UP2, UPT, UPT, UPT, UP2, 0x40, 0x4 ;  /* 0x000000000004789c */ /* 0x000fe40003f4e820 */
[----:B------:R-:W-:-:S09]  /*3590*/  UISETP.GE.AND UP1, UPT, UR6, UR15, UPT ;  /* 0x0000000f0600728c */ /* 0x000fd2000bf26270 */
[----:B------:R-:W-:Y:S05]  /*35a0*/  BRA.U !UP1, `(.L_x_13525) ;  /* 0xffffffd109947547 */ /* 0x000fea000b83ffff */
[----:B------:R-:W-:Y:S05]  /*35b0*/  EXIT ;  /* 0x000000000000794d */ /* 0x000fea0003800000 */
.L_x_13526:
        /* <DEDUP_REMOVED lines=12> */
.L_x_27540:


//--------------------- .text._ZN10layer_norm13ln_fwd_kernelINS_13Kernel_traitsIf6__halfS2_S2_fjLj8192ELj1ELj1ELj8ELj16ENS_18Kernel_traits_baseILj8192EfS2_S2_S2_fjLj256EEEEELb0ELb0ELb0ELb1EEEvNS_9FwdParamsE --------------------------
	.section	.text._ZN10layer_norm13ln_fwd_kernelINS_13Kernel_traitsIf6__halfS2_S2_fjLj8192ELj1ELj1ELj8ELj16ENS_18Kernel_traits_baseILj8192EfS2_S2_S2_fjLj256EEEEELb0ELb0ELb0ELb1EEEvNS_9FwdParamsE,"ax",@progbits
	.align	128
        .global         _ZN10layer_norm13ln_fwd_kernelINS_13Kernel_traitsIf6__halfS2_S2_fjLj8192ELj1ELj1ELj8ELj16ENS_18Kernel_traits_baseILj8192EfS2_S2_S2_fjLj256EEEEELb0ELb0ELb0ELb1EEEvNS_9FwdParamsE
        .type           _ZN10layer_norm13ln_fwd_kernelINS_13Kernel_traitsIf6__halfS2_S2_fjLj8192ELj1ELj1ELj8ELj16ENS_18Kernel_traits_baseILj8192EfS2_S2_S2_fjLj256EEEEELb0ELb0ELb0ELb1EEEvNS_9FwdParamsE,@function
        .size           _ZN10layer_norm13ln_fwd_kernelINS_13Kernel_traitsIf6__halfS2_S2_fjLj8192ELj1ELj1ELj8ELj16ENS_18Kernel_traits_baseILj8192EfS2_S2_S2_fjLj256EEEEELb0ELb0ELb0ELb1EEEvNS_9FwdParamsE,(.L_x_27541 - _ZN10layer_norm13ln_fwd_kernelINS_13Kernel_traitsIf6__halfS2_S2_fjLj8192ELj1ELj1ELj8ELj16ENS_18Kernel_traits_baseILj8192EfS2_S2_S2_fjLj256EEEEELb0ELb0ELb0ELb1EEEvNS_9FwdParamsE)
        .other          _ZN10layer_norm13ln_fwd_kernelINS_13Kernel_traitsIf6__halfS2_S2_fjLj8192ELj1ELj1ELj8ELj16ENS_18Kernel_traits_baseILj8192EfS2_S2_S2_fjLj256EEEEELb0ELb0ELb0ELb1EEEvNS_9FwdParamsE,@"STO_CUDA_ENTRY STV_DEFAULT"
_ZN10layer_norm13ln_fwd_kernelINS_13Kernel_traitsIf6__halfS2_S2_fjLj8192ELj1ELj1ELj8ELj16ENS_18Kernel_traits_baseILj8192EfS2_S2_S2_fjLj256EEEEELb0ELb0ELb0ELb1EEEvNS_9FwdParamsE:
.text._ZN10layer_norm13ln_fwd_kernelINS_13Kernel_traitsIf6__halfS2_S2_fjLj8192ELj1ELj1ELj8ELj16ENS_18Kernel_traits_baseILj8192EfS2_S2_S2_fjLj256EEEEELb0ELb0ELb0ELb1EEEvNS_9FwdParamsE:
        /* <DEDUP_REMOVED lines=35> */
.L_x_13527:
        /* <DEDUP_REMOVED lines=26> */
.L_x_13528:
        /* <DEDUP_REMOVED lines=11> */
.L_x_13543:
        /* <DEDUP_REMOVED lines=24> */
[--C-:B------:R-:W-:Y:S02]  /*0600*/  HADD2.F32 R17, -RZ, R5.reuse.H0_H0 ;  /* 0x20000005ff117230 */ /* 0x100fe40000004100 */
[----:B------:R-:W-:-:S02]  /*0610*/  HADD2.F32 R5, -RZ, R5.H1_H1 ;  /* 0x30000005ff057230 */ /* 0x000fc40000004100 */
[--C-:B------:R-:W-:Y:S02]  /*0620*/  HADD2.F32 R87, -RZ, R7.reuse.H0_H0 ;  /* 0x20000007ff577230 */ /* 0x100fe40000004100 */
[----:B------:R-:W-:Y:S02]  /*0630*/  HADD2.F32 R7, -RZ, R7.H1_H1 ;  /* 0x30000007ff077230 */ /* 0x000fe40000004100 */
[--C-:B--2---:R-:W-:Y:S02]  /*0640*/  HADD2.F32 R4, -RZ, R8.reuse.H0_H0 ;  /* 0x20000008ff047230 */ /* 0x104fe40000004100 */
[----:B------:R-:W-:Y:S02]  /*0650*/  HADD2.F32 R16, -RZ, R8.H1_H1 ;  /* 0x30000008ff107230 */ /* 0x000fe40000004100 */
[----:B------:R-:W-:Y:S02]  /*0660*/  HADD2.F32 R6, -RZ, R9.H0_H0 ;  /* 0x20000009ff067230 */ /* 0x000fe40000004100 */
[----:B------:R-:W-:Y:S01]  /*0670*/  FFMA.FTZ R13, R13, R14, R4 ;  /* 0x0000000e0d0d7223 */ /* 0x000fe20000010004 */
[----:B------:R-:W-:-:S02]  /*0680*/  HADD2.F32 R8, -RZ, R10.H0_H0 ;  /* 0x2000000aff087230 */ /* 0x000fc40000004100 */
[----:B------:R-:W-:Y:S02]  /*0690*/  HADD2.F32 R10, -RZ, R10.H1_H1 ;  /* 0x3000000aff0a7230 */ /* 0x000fe40000004100 */
[----:B------:R-:W-:Y:S02]  /*06a0*/  HADD2.F32 R18, -RZ, R9.H1_H1 ;  /* 0x30000009ff127230 */ /* 0x000fe40000004100 */
[-C--:B------:R-:W-:Y:S01]  /*06b0*/  FFMA.FTZ R9, R17, R14.reuse, R6 ;  /* 0x0000000e11097223 */ /* 0x080fe20000010006 */
[--C-:B------:R-:W-:Y:S02]  /*06c0*/  HADD2.F32 R84, -RZ, R11.reuse.H0_H0 ;  /* 0x2000000bff547230 */ /* 0x100fe40000004100 */
[-C--:B------:R-:W-:Y:S01]  /*06d0*/  FFMA.FTZ R6, R19, R14.reuse, R8 ;  /* 0x0000000e13067223 */ /* 0x080fe20000010008 */
[----:B------:R-:W-:Y:S02]  /*06e0*/  HADD2.F32 R86, -RZ, R11.H1_H1 ;  /* 0x3000000bff567230 */ /* 0x000fe40000004100 */
[-C--:B------:R-:W-:Y:S01]  /*06f0*/  FFMA.FTZ R8, R85, R14.reuse, R10 ;  /* 0x0000000e55087223 */ /* 0x080fe2000001000a */
[-C--:B------:R-:W-:Y:S01]  /*0700*/  FFMA.FTZ R10, R5, R14.reuse, R18 ;  /* 0x0000000e050a7223 */ /* 0x080fe20000010012 */
[-C--:B------:R-:W-:Y:S01]  /*0710*/  FFMA.FTZ R11, R87, R14.reuse, R84 ;  /* 0x0000000e570b7223 */ /* 0x080fe20000010054 */
[-C--:B------:R-:W-:Y:S01]  /*0720*/  FFMA.FTZ R5, R15, R14.reuse, R16 ;  /* 0x0000000e0f057223 */ /* 0x080fe20000010010 */
[----:B------:R-:W-:Y:S01]  /*0730*/  FFMA.FTZ R4, R7, R14, R86 ;  /* 0x0000000e07047223 */ /* 0x000fe20000010056 */
[----:B------:R-:W-:-:S02]  /*0740*/  F2FP.F16.F32.PACK_AB R18, R8, R6 ;  /* 0x000000060812723e */ /* 0x000fc400000000ff */
[----:B------:R-:W-:Y:S02]  /*0750*/  F2FP.F16.F32.PACK_AB R17, R10, R9 ;  /* 0x000000090a11723e */ /* 0x000fe400000000ff */
[----:B------:R-:W-:Y:S02]  /*0760*/  F2FP.F16.F32.PACK_AB R19, R4, R11 ;  /* 0x0000000b0413723e */ /* 0x000fe400000000ff */
[----:B------:R-:W-:Y:S01]  /*0770*/  F2FP.F16.F32.PACK_AB R16, R5, R13 ;  /* 0x0000000d0510723e */ /* 0x000fe200000000ff */
[----:B------:R-:W-:Y:S06]  /*0780*/  BRA `(.L_x_13530) ;  /* 0x0000000000a47947 */ /* 0x000fec0003800000 */
.L_x_13529:
[----:B------:R-:W0:Y:S02]  /*0790*/  LDC.64 R8, c[0x0][0x3e0] ;  /* 0x0000f800ff087b82 */ /* 0x000e240000000a00 */
[----:B0-----:R-:W-:-:S04]  /*07a0*/  ISETP.NE.U32.AND P1, PT, R8, RZ, PT ;  /* 0x000000ff0800720c */ /* 0x001fc80003f25070 */
[----:B------:R-:W-:-:S13]  /*07b0*/  ISETP.NE.AND.EX P1, PT, R9, RZ, PT, P1 ;  /* 0x000000ff0900720c */ /* 0x000fda0003f25310 */
[----:B------:R-:W-:Y:S05]  /*07c0*/  @!P1 BRA `(.L_x_13531) ;  /* 0x0000000000549947 */ /* 0x000fea0003800000 */
[--C-:B-----5:R-:W-:Y:S02]  /*07d0*/  HADD2.F32 R9, -RZ, R5.reuse.H0_H0 ;  /* 0x20000005ff097230 */ /* 0x120fe40000004100 */
[----:B------:R-:W-:Y:S02]  /*07e0*/  HADD2.F32 R5, -RZ, R5.H1_H1 ;  /* 0x30000005ff057230 */ /* 0x000fe40000004100 */
[----:B------:R-:W-:Y:S02]  /*07f0*/  HADD2.F32 R11, -RZ, R6.H0_H0 ;  /* 0x20000006ff0b7230 */ /* 0x000fe40000004100 */
[-C--:B------:R-:W-:Y:S01]  /*0800*/  FMUL.FTZ R9, R9, R14.reuse ;  /* 0x0000000e09097220 */ /* 0x080fe20000410000 */
[----:B------:R-:W-:Y:S02]  /*0810*/  HADD2.F32 R19, -RZ, R7.H0_H0 ;  /* 0x20000007ff137230 */ /* 0x000fe40000004100 */
[----:B------:R-:W-:Y:S01]  /*0820*/  FMUL.FTZ R10, R5, R14 ;  /* 0x0000000e050a7220 */ /* 0x000fe20000410000 */
[----:B------:R-:W-:-:S02]  /*0830*/  HADD2.F32 R13, -RZ, R4.H0_H0 ;  /* 0x20000004ff0d7230 */ /* 0x000fc40000004100 */
[----:B------:R-:W-:Y:S02]  /*0840*/  HADD2.F32 R15, -RZ, R4.H1_H1 ;  /* 0x30000004ff0f7230 */ /* 0x000fe40000004100 */
[----:B------:R-:W-:Y:S02]  /*0850*/  HADD2.F32 R17, -RZ, R6.H1_H1 ;  /* 0x30000006ff117230 */ /* 0x000fe40000004100 */
[-C--:B------:R-:W-:Y:S01]  /*0860*/  FMUL.FTZ R6, R11, R14.reuse ;  /* 0x0000000e0b067220 */ /* 0x080fe20000410000 */
        /* <DEDUP_REMOVED lines=11> */
.L_x_13531:
[--C-:B-----5:R-:W-:Y:S02]  /*0920*/  HADD2.F32 R9, -RZ, R4.reuse.H1_H1 ;  /* 0x30000004ff097230 */ /* 0x120fe40000004100 */
[----:B------:R-:W-:Y:S02]  /*0930*/  HADD2.F32 R11, -RZ, R5.H0_H0 ;  /* 0x20000005ff0b7230 */ /* 0x000fe40000004100 */
[----:B------:R-:W-:Y:S02]  /*0940*/  HADD2.F32 R89, -RZ, R7.H0_H0 ;  /* 0x20000007ff597230 */ /* 0x000fe40000004100 */
[----:B------:R-:W-:Y:S02]  /*0950*/  HADD2.F32 R13, -RZ, R4.H0_H0 ;  /* 0x20000004ff0d7230 */ /* 0x000fe40000004100 */
[----:B------:R-:W-:Y:S02]  /*0960*/  HADD2.F32 R15, -RZ, R5.H1_H1 ;  /* 0x30000005ff0f7230 */ /* 0x000fe40000004100 */
[----:B------:R-:W-:Y:S01]  /*0970*/  FMUL.FTZ R5, R9, R14 ;  /* 0x0000000e09057220 */ /* 0x000fe20000410000 */
[----:B------:R-:W-:-:S02]  /*0980*/  HADD2.F32 R85, -RZ, R6.H0_H0 ;  /* 0x20000006ff557230 */ /* 0x000fc40000004100 */
[-C--:B------:R-:W-:Y:S01]  /*0990*/  FMUL.FTZ R9, R11, R14.reuse ;  /* 0x0000000e0b097220 */ /* 0x080fe20000410000 */
[----:B------:R-:W-:Y:S02]  /*09a0*/  HADD2.F32 R87, -RZ, R6.H1_H1 ;  /* 0x30000006ff577230 */ /* 0x000fe40000004100 */
[-C--:B------:R-:W-:Y:S01]  /*09b0*/  FMUL.FTZ R13, R13, R14.reuse ;  /* 0x0000000e0d0d7220 */ /* 0x080fe20000410000 */
[----:B------:R-:W-:Y:S02]  /*09c0*/  HADD2.F32 R7, -RZ, R7.H1_H1 ;  /* 0x30000007ff077230 */ /* 0x000fe40000004100 */
[-C--:B------:R-:W-:Y:S01]  /*09d0*/  FMUL.FTZ R10, R15, R14.reuse ;  /* 0x0000000e0f0a7220 */ /* 0x080fe20000410000 */
[-C--:B------:R-:W-:Y:S01]  /*09e0*/  FMUL.FTZ R6, R85, R14.reuse ;  /* 0x0000000e55067220 */ /* 0x080fe20000410000 */
[-C--:B------:R-:W-:Y:S01]  /*09f0*/  FMUL.FTZ R8, R87, R14.reuse ;  /* 0x0000000e57087220 */ /* 0x080fe20000410000 */
[-C--:B------:R-:W-:Y:S01]  /*0a00*/  FMUL.FTZ R11, R89, R14.reuse ;  /* 0x0000000e590b7220 */ /* 0x080fe20000410000 */
[----:B------:R-:W-:-:S07]  /*0a10*/  FMUL.FTZ R4, R7, R14 ;  /* 0x0000000e07047220 */ /* 0x000fce0000410000 */
.L_x_13530:
        /* <DEDUP_REMOVED lines=39> */
.L_x_13532:
[----:B----4-:R-:W-:-:S04]  /*0c90*/  UISETP.NE.U32.AND UP1, UPT, UR12, URZ, UPT ;  /* 0x000000ff0c00728c */ /* 0x010fc8000bf25070 */
[----:B------:R-:W-:-:S09]  /*0ca0*/  UISETP.NE.AND.EX UP1, UPT, UR13, URZ, UPT, UP1 ;  /* 0x000000ff0d00728c */ /* 0x000fd2000bf25310 */
[----:B------:R-:W-:Y:S05]  /*0cb0*/  BRA.U UP1, `(.L_x_13534) ;  /* 0x0000000101447547 */ /* 0x000fea000b800000 */
[----:B0----5:R-:W-:Y:S02]  /*0cc0*/  HADD2.F32 R89, -RZ, R85.H0_H0 ;  /* 0x20000055ff597230 */ /* 0x021fe40000004100 */
        /* <DEDUP_REMOVED lines=9> */
[----:B------:R-:W-:Y:S02]  /*0d60*/  HADD2.F32 R93, -RZ, R86.H0_H0 ;  /* 0x20000056ff5d7230 */ /* 0x000fe40000004100 */
[-C--:B------:R-:W-:Y:S01]  /*0d70*/  FMUL.FTZ R88, R15, R14.reuse ;  /* 0x0000000e0f587220 */ /* 0x080fe20000410000 */
[----:B------:R-:W-:Y:S02]  /*0d80*/  HADD2.F32 R87, -RZ, R87.H1_H1 ;  /* 0x30000057ff577230 */ /* 0x000fe40000004100 */
[-C--:B------:R-:W-:Y:S01]  /*0d90*/  FMUL.FTZ R89, R85, R14.reuse ;  /* 0x0000000e55597220 */ /* 0x080fe20000410000 */
[----:B------:R-:W-:-:S02]  /*0da0*/  FMUL.FTZ R93, R93, R14 ;  /* 0x0000000e5d5d7220 */ /* 0x000fc40000410000 */
[----:B------:R-:W-:Y:S01]  /*0db0*/  FMUL.FTZ R91, R87, R14 ;  /* 0x0000000e575b7220 */ /* 0x000fe20000410000 */
[----:B------:R-:W-:Y:S06]  /*0dc0*/  BRA `(.L_x_13533) ;  /* 0x0000000000507947 */ /* 0x000fec0003800000 */
.L_x_13534:
        /* <DEDUP_REMOVED lines=20> */
.L_x_13533:
        /* <DEDUP_REMOVED lines=39> */
.L_x_13535:
[----:B----4-:R-:W-:-:S04]  /*1180*/  UISETP.NE.U32.AND UP1, UPT, UR12, URZ, UPT ;  /* 0x000000ff0c00728c */ /* 0x010fc8000bf25070 */
[----:B------:R-:W-:-:S09]  /*1190*/  UISETP.NE.AND.EX UP1, UPT, UR13, URZ, UPT, UP1 ;  /* 0x000000ff0d00728c */ /* 0x000fd2000bf25310 */
[----:B------:R-:W-:Y:S05]  /*11a0*/  BRA.U UP1, `(.L_x_13537) ;  /* 0x0000000101447547 */ /* 0x000fea000b800000 */
[--C-:B0----5:R-:W-:Y:S02]  /*11b0*/  HADD2.F32 R97, -RZ, R84.reuse.H1_H1 ;  /* 0x30000054ff617230 */ /* 0x121fe40000004100 */
[----:B------:R-:W-:Y:S02]  /*11c0*/  HADD2.F32 R99, -RZ, R85.H0_H0 ;  /* 0x20000055ff637230 */ /* 0x000fe40000004100 */
[----:B------:R-:W-:Y:S02]  /*11d0*/  HADD2.F32 R109, -RZ, R87.H0_H0 ;  /* 0x20000057ff6d7230 */ /* 0x000fe40000004100 */
[-C--:B------:R-:W-:Y:S01]  /*11e0*/  FMUL.FTZ R100, R97, R14.reuse ;  /* 0x0000000e61647220 */ /* 0x080fe20000410000 */
[----:B------:R-:W-:Y:S02]  /*11f0*/  HADD2.F32 R103, -RZ, R84.H0_H0 ;  /* 0x20000054ff677230 */ /* 0x000fe40000004100 */
        /* <DEDUP_REMOVED lines=12> */
.L_x_13537:
        /* <DEDUP_REMOVED lines=14> */
[-C--:B------:R-:W-:Y:S01]  /*13a0*/  FMUL.FTZ R101, R101, R14.reuse ;  /* 0x0000000e65657220 */ /* 0x080fe20000410000 */
[----:B------:R-:W-:Y:S01]  /*13b0*/  F2FP.F16.F32.PACK_AB R16, R100, R103 ;  /* 0x000000676410723e */ /* 0x000fe200000000ff */
[----:B------:R-:W-:-:S02]  /*13c0*/  FMUL.FTZ R99, R87, R14 ;  /* 0x0000000e57637220 */ /* 0x000fc40000410000 */
[----:B------:R-:W-:Y:S02]  /*13d0*/  F2FP.F16.F32.PACK_AB R17, R97, R96 ;  /* 0x000000606111723e */ /* 0x000fe400000000ff */
[----:B------:R-:W-:Y:S02]  /*13e0*/  F2FP.F16.F32.PACK_AB R18, R98, R101 ;  /* 0x000000656212723e */ /* 0x000fe400000000ff */
[----:B------:R-:W-:-:S07]  /*13f0*/  F2FP.F16.F32.PACK_AB R19, R99, R102 ;  /* 0x000000666313723e */ /* 0x000fce00000000ff */
.L_x_13536:
        /* <DEDUP_REMOVED lines=39> */
.L_x_13538:
[----:B----4-:R-:W-:-:S04]  /*1670*/  UISETP.NE.U32.AND UP0, UPT, UR12, URZ, UPT ;  /* 0x000000ff0c00728c */ /* 0x010fc8000bf05070 */
[----:B------:R-:W-:-:S09]  /*1680*/  UISETP.NE.AND.EX UP0, UPT, UR13, URZ, UPT, UP0 ;  /* 0x000000ff0d00728c */ /* 0x000fd2000bf05300 */
[----:B------:R-:W-:Y:S05]  /*1690*/  BRA.U UP0, `(.L_x_13540) ;  /* 0x0000000100447547 */ /* 0x000fea000b800000 */
[--C-:B-----5:R-:W-:Y:S02]  /*16a0*/  HADD2.F32 R109, -RZ, R87.reuse.H0_H0 ;  /* 0x20000057ff6d7230 */ /* 0x120fe40000004100 */
        /* <DEDUP_REMOVED lines=10> */
[----:B------:R-:W-:Y:S02]  /*1750*/  HADD2.F32 R115, -RZ, R86.H1_H1 ;  /* 0x30000056ff737230 */ /* 0x000fe40000004100 */
[-C--:B------:R-:W-:Y:S01]  /*1760*/  FMUL.FTZ R86, R111, R14.reuse ;  /* 0x0000000e6f567220 */ /* 0x080fe20000410000 */
[-C--:B------:R-:W-:Y:S01]  /*1770*/  FMUL.FTZ R106, R85, R14.reuse ;  /* 0x0000000e556a7220 */ /* 0x080fe20000410000 */
[-C--:B------:R-:W-:Y:S01]  /*1780*/  FMUL.FTZ R108, R113, R14.reuse ;  /* 0x0000000e716c7220 */ /* 0x080fe20000410000 */
[----:B------:R-:W-:Y:S01]  /*1790*/  FMUL.FTZ R107, R115, R14 ;  /* 0x0000000e736b7220 */ /* 0x000fe20000410000 */
[----:B------:R-:W-:Y:S06]  /*17a0*/  BRA `(.L_x_13539) ;  /* 0x0000000000507947 */ /* 0x000fec0003800000 */
.L_x_13540:
        /* <DEDUP_REMOVED lines=8> */
[-C--:B------:R-:W-:Y:S01]  /*1830*/  FMUL.FTZ R108, R107, R14.reuse ;  /* 0x0000000e6b6c7220 */ /* 0x080fe20000410000 */
[----:B------:R-:W-:Y:S02]  /*1840*/  HADD2.F32 R85, -RZ, R85.H1_H1 ;  /* 0x30000055ff557230 */ /* 0x000fe40000004100 */
[-C--:B------:R-:W-:Y:S01]  /*1850*/  FMUL.FTZ R110, R17, R14.reuse ;  /* 0x0000000e116e7220 */ /* 0x080fe20000410000 */
[----:B------:R-:W-:Y:S02]  /*1860*/  HADD2.F32 R111, -RZ, R86.H1_H1 ;  /* 0x30000056ff6f7230 */ /* 0x000fe40000004100 */
[-C--:B------:R-:W-:Y:S01]  /*1870*/  FMUL.FTZ R86, R19, R14.reuse ;  /* 0x0000000e13567220 */ /* 0x080fe20000410000 */
[-C--:B------:R-:W-:Y:S01]  /*1880*/  FMUL.FTZ R87, R87, R14.reuse ;  /* 0x0000000e57577220 */ /* 0x080fe20000410000 */
[-C--:B------:R-:W-:Y:S01]  /*1890*/  FMUL.FTZ R106, R85, R14.reuse ;  /* 0x0000000e556a7220 */ /* 0x080fe20000410000 */
[----:B------:R-:W-:Y:S01]  /*18a0*/  F2FP.F16.F32.PACK_AB R19, R105, R109 ;  /* 0x0000006d6913723e */ /* 0x000fe200000000ff */
[----:B------:R-:W-:-:S02]  /*18b0*/  FMUL.FTZ R107, R111, R14 ;  /* 0x0000000e6f6b7220 */ /* 0x000fc40000410000 */
[----:B------:R-:W-:Y:S02]  /*18c0*/  F2FP.F16.F32.PACK_AB R16, R87, R110 ;  /* 0x0000006e5710723e */ /* 0x000fe400000000ff */
[----:B------:R-:W-:Y:S02]  /*18d0*/  F2FP.F16.F32.PACK_AB R17, R106, R86 ;  /* 0x000000566a11723e */ /* 0x000fe400000000ff */
[----:B------:R-:W-:-:S07]  /*18e0*/  F2FP.F16.F32.PACK_AB R18, R107, R108 ;  /* 0x0000006c6b12723e */ /* 0x000fce00000000ff */
.L_x_13539:
        /* <DEDUP_REMOVED lines=130> */
.L_x_13542:
[----:B---34-:R-:W-:Y:S05]  /*2110*/  BSYNC.RECONVERGENT B0 ;  /* 0x0000000000007941 */ /* 0x018fea0003800200 */
.L_x_13541:
        /* <DEDUP_REMOVED lines=123> */
[----:B------:R-:W-:Y:S01]  /*28d0*/  F2FP.F16.F32.PACK_AB R6, R11, R6 ;  /* 0x000000060b06723e */ /* 0x000fe200000000ff */
        /* <DEDUP_REMOVED lines=13> */
[----:B------:R-:W-:Y:S01]  /*29b0*/  F2FP.F16.F32.PACK_AB R7, R111, R4 ;  /* 0x000000046f07723e */ /* 0x000fe200000000ff */
[----:B------:R-:W-:Y:S01]  /*29c0*/  FFMA.FTZ R93, R93, R68, R36 ;  /* 0x000000445d5d7223 */ /* 0x000fe20000010024 */
[----:B------:R-:W-:Y:S01]  /*29d0*/  FFMA.FTZ R11, R15, R70, R38 ;  /* 0x000000460f0b7223 */ /* 0x000fe20000010026 */
[----:B------:R-:W-:Y:S01]  /*29e0*/  FFMA.FTZ R14, R14, R71, R39 ;  /* 0x000000470e0e7223 */ /* 0x000fe20000010027 */
[----:B------:R-:W-:Y:S01]  /*29f0*/  FFMA.FTZ R90, R90, R69, R37 ;  /* 0x000000455a5a7223 */ /* 0x000fe20000010025 */
[----:B------:R-:W-:Y:S01]  /*2a00*/  FFMA.FTZ R4, R13, R80, R48 ;  /* 0x000000500d047223 */ /* 0x000fe20000010030 */
[----:B------:R-:W-:Y:S01]  /*2a10*/  FFMA.FTZ R13, R12, R75, R43 ;  /* 0x0000004b0c0d7223 */ /* 0x000fe2000001002b */
[----:B------:R-:W-:Y:S01]  /*2a20*/  F2FP.F16.F32.PACK_AB R5, R10, R5 ;  /* 0x000000050a05723e */ /* 0x000fe200000000ff */
[----:B------:R-:W-:Y:S01]  /*2a30*/  FMUL.FTZ R88, R112, R88 ;  /* 0x0000005870587220 */ /* 0x000fe20000410000 */
[----:B------:R-:W-:Y:S01]  /*2a40*/  F2FP.F16.F32.PACK_AB R11, R14, R11 ;  /* 0x0000000b0e0b723e */ /* 0x000fe200000000ff */
[----:B------:R-:W-:Y:S01]  /*2a50*/  FMUL.FTZ R95, R112, R95 ;  /* 0x0000005f705f7220 */ /* 0x000fe20000410000 */
[----:B------:R-:W-:Y:S01]  /*2a60*/  F2FP.F16.F32.PACK_AB R10, R90, R93 ;  /* 0x0000005d5a0a723e */ /* 0x000fe200000000ff */
[C---:B------:R-:W-:Y:S01]  /*2a70*/  FMUL.FTZ R15, R112.reuse, R96 ;  /* 0x00000060700f7220 */ /* 0x040fe20000410000 */
[----:B------:R-:W-:Y:S01]  /*2a80*/  F2FP.F16.F32.PACK_AB R4, R9, R4 ;  /* 0x000000040904723e */ /* 0x000fe200000000ff */
[----:B------:R-:W0:Y:S01]  /*2a90*/  @!P2 LDC.64 R90, c[0x0][0x3c8] ;  /* 0x0000f200ff5aab82 */ /* 0x000e220000000a00 */
[C---:B------:R-:W-:Y:S01]  /*2aa0*/  FMUL.FTZ R14, R112.reuse, R97 ;  /* 0x00000061700e7220 */ /* 0x040fe20000410000 */
[C---:B------:R-:W-:Y:S01]  /*2ab0*/  FMUL.FTZ R89, R112.reuse, R102 ;  /* 0x0000006670597220 */ /* 0x040fe20000410000 */
[----:B------:R-:W-:Y:S01]  /*2ac0*/  FMUL.FTZ R92, R112, R99 ;  /* 0x00000063705c7220 */ /* 0x000fe20000410000 */
[----:B------:R-:W-:Y:S01]  /*2ad0*/  F2FP.F16.F32.PACK_AB R9, R13, R8 ;  /* 0x000000080d09723e */ /* 0x000fe200000000ff */
        /* <DEDUP_REMOVED lines=8> */
[----:B------:R-:W-:Y:S01]  /*2b60*/  F2FP.F16.F32.PACK_AB R8, R13, R8 ;  /* 0x000000080d08723e */ /* 0x000fe200000000ff */
[C---:B------:R-:W-:Y:S01]  /*2b70*/  FMUL.FTZ R101, R112.reuse, R101 ;  /* 0x0000006570657220 */ /* 0x040fe20000410000 */
[----:B------:R-:W-:Y:S01]  /*2b80*/  FMUL.FTZ R98, R112, R98 ;  /* 0x0000006270627220 */ /* 0x000fe20000410000 */
[----:B------:R-:W-:Y:S01]  /*2b90*/  F2FP.F16.F32.PACK_AB R15, R92, R15 ;  /* 0x0000000f5c0f723e */ /* 0x000fe200000000ff */
[----:B------:R-:W-:Y:S01]  /*2ba0*/  FFMA.FTZ R12, R103, R64, R32 ;  /* 0x00000040670c7223 */ /* 0x000fe20000010020 */
[----:B------:R-:W-:Y:S01]  /*2bb0*/  F2FP.F16.F32.PACK_AB R13, R93, R88 ;  /* 0x000000585d0d723e */ /* 0x000fe200000000ff */
[----:B------:R-:W-:Y:S01]  /*2bc0*/  FFMA.FTZ R89, R100, R65, R33 ;  /* 0x0000004164597223 */ /* 0x000fe20000010021 */
[----:B------:R-:W1:Y:S01]  /*2bd0*/  LDC.64 R92, c[0x0][0x380] ;  /* 0x0000e000ff5c7b82 */ /* 0x000e620000000a00 */
[----:B------:R-:W-:Y:S01]  /*2be0*/  FFMA.FTZ R101, R101, R60, R28 ;  /* 0x0000003c65657223 */ /* 0x000fe2000001001c */
[----:B------:R-:W-:Y:S01]  /*2bf0*/  FFMA.FTZ R98, R98, R61, R29 ;  /* 0x0000003d62627223 */ /* 0x000fe2000001001d */
[C---:B------:R-:W-:Y:S01]  /*2c00*/  FMUL.FTZ R94, R112.reuse, R87 ;  /* 0x00000057705e7220 */ /* 0x040fe20000410000 */
[----:B------:R-:W-:Y:S01]  /*2c10*/  F2FP.F16.F32.PACK_AB R12, R89, R12 ;  /* 0x0000000c590c723e */ /* 0x000fe200000000ff */
[C---:B------:R-:W-:Y:S01]  /*2c20*/  FMUL.FTZ R89, R112.reuse, R110 ;  /* 0x0000006e70597220 */ /* 0x040fe20000410000 */
[----:B------:R-:W-:Y:S01]  /*2c30*/  FMUL.FTZ R87, R112, R86 ;  /* 0x0000005670577220 */ /* 0x000fe20000410000 */
[----:B------:R-:W-:Y:S01]  /*2c40*/  F2FP.F16.F32.PACK_AB R14, R98, R101 ;  /* 0x00000065620e723e */ /* 0x000fe200000000ff */
        /* <DEDUP_REMOVED lines=14> */
[----:B------:R-:W-:-:S02]  /*2d30*/  F2FP.F16.F32.PACK_AB R91, R98, R109 ;  /* 0x0000006d625b723e */ /* 0x000fc400000000ff */
[----:B------:R-:W-:Y:S01]  /*2d40*/  F2FP.F16.F32.PACK_AB R90, R97, R96 ;  /* 0x00000060615a723e */ /* 0x000fe200000000ff */
[----:B------:R-:W-:Y:S01]  /*2d50*/  IMAD.WIDE.U32 R114, R104, 0x10, R114 ;  /* 0x0000001068727825 */ /* 0x000fe200078e0072 */
[----:B------:R-:W-:Y:S01]  /*2d60*/  F2FP.F16.F32.PACK_AB R89, R106, R89 ;  /* 0x000000596a59723e */ /* 0x000fe200000000ff */
[----:B------:R0:W-:Y:S01]  /*2d70*/  @!P2 STG.E desc[UR6][R86.64], R112 ;  /* 0x000000705600a986 */ /* 0x0001e2000c101906 */
[----:B------:R-:W-:Y:S02]  /*2d80*/  F2FP.F16.F32.PACK_AB R88, R95, R88 ;  /* 0x000000585f58723e */ /* 0x000fe400000000ff */
        /* <DEDUP_REMOVED lines=8> */
.L_x_13544:
        /* <DEDUP_REMOVED lines=15> */
.L_x_27541:


//--------------------- .text._ZN10layer_norm13ln_fwd_kernelINS_13Kernel_traitsIf6__halfS2_S2_fjLj8192ELj1ELj1ELj8ELj16ENS_18Kernel_traits_baseILj8192EfS2_S2_S2_fjLj256EEEEELb0ELb0ELb1ELb0EEEvNS_9FwdParamsE --------------------------
	.section	.text._ZN10layer_norm13ln_fwd_kernelINS_13Kernel_traitsIf6__halfS2_S2_fjLj8192ELj1ELj1ELj8ELj16ENS_18Kernel_traits_baseILj8192EfS2_S2_S2_fjLj256EEEEELb0ELb0ELb1ELb0EEEvNS_9FwdParamsE,"ax",@progbits
	.align	128
        .global         _ZN10layer_norm13ln_fwd_kernelINS_13Kernel_traitsIf6__halfS2_S2_fjLj8192ELj1ELj1ELj8ELj16ENS_18Kernel_traits_baseILj8192EfS2_S2_S2_fjLj256EEEEELb0ELb0ELb1ELb0EEEvNS_9FwdParamsE
        .type           _ZN10layer_norm13ln_fwd_kernelINS_13Kernel_traitsIf6__halfS2_S2_fjLj8192ELj1ELj1ELj8ELj16ENS_18Kernel_traits_baseILj8192EfS2_S2_S2_fjLj256EEEEELb0ELb0ELb1ELb0EEEvNS_9FwdParamsE,@function
        .size           _ZN10layer_norm13ln_fwd_kernelINS_13Kernel_traitsIf6__halfS2_S2_fjLj8192ELj1ELj1ELj8ELj16ENS_18Kernel_traits_baseILj8192EfS2_S2_S2_fjLj256EEEEELb0ELb0ELb1ELb0EEEvNS_9FwdParamsE,(.L_x_27542 - _ZN10layer_norm13ln_fwd_kernelINS_13Kernel_traitsIf6__halfS2_S2_fjLj8192ELj1ELj1ELj8ELj16ENS_18Kernel_traits_baseILj8192EfS2_S2_S2_fjLj256EEEEELb0ELb0ELb1ELb0EEEvNS_9FwdParamsE)
        .other          _ZN10layer_norm13ln_fwd_kernelINS_13Kernel_traitsIf6__halfS2_S2_fjLj8192ELj1ELj1ELj8ELj16ENS_18Kernel_traits_baseILj8192EfS2_S2_S2_fjLj256EEEEELb0ELb0ELb1ELb0EEEvNS_9FwdParamsE,@"STO_CUDA_ENTRY STV_DEFAULT"
_ZN10layer_norm13ln_fwd_kernelINS_13Kernel_traitsIf6__halfS2_S2_fjLj8192ELj1ELj1ELj8ELj16ENS_18Kernel_traits_baseILj8192EfS2_S2_S2_fjLj256EEEEELb0ELb0ELb1ELb0EEEvNS_9FwdParamsE:
.text._ZN10layer_norm13ln_fwd_kernelINS_13Kernel_traitsIf6__halfS2_S2_fjLj8192ELj1ELj1ELj8ELj16ENS_18Kernel_traits_baseILj8192EfS2_S2_S2_fjLj256EEEEELb0ELb0ELb1ELb0EEEvNS_9FwdParamsE:
        /* <DEDUP_REMOVED lines=58> */
.L_x_13546:
        /* <DEDUP_REMOVED lines=39> */
.L_x_13547:
[----:B------:R-:W-:Y:S05]  /*0610*/  BSYNC.RECONVERGENT B0 ;  /* 0x0000000000007941 */ /* 0x000fea0003800200 */
.L_x_13545:
        /* <DEDUP_REMOVED lines=23> */
.L_x_13580:
[----:B----4-:R-:W-:-:S06]  /*0790*/  UIMAD.WIDE UR4, UR18, 0x4, UR8 ;  /* 0x00000004120478a5 */ /* 0x010fcc000f8e0208 */
[----:B0123--:R-:W-:Y:S02]  /*07a0*/  MOV R92, UR4 ;  /* 0x00000004005c7c02 */ /* 0x00ffe40008000f00 */
[----:B------:R-:W-:-:S05]  /*07b0*/  MOV R93, UR5 ;  /* 0x00000005005d7c02 */ /* 0x000fca0008000f00 */
        /* <DEDUP_REMOVED lines=22> */
[-C--:B-1----:R-:W-:Y:S02]  /*0920*/  LEA.HI.SX32 R98, R23, R96.reuse, 0x1d ;  /* 0x0000006017627211 */ /* 0x082fe400078feaff */
        /* <DEDUP_REMOVED lines=8> */
.L_x_13550:
[----:B------:R-:W-:Y:S05]  /*09b0*/  BRA.U !UP0, `(.L_x_13551) ;  /* 0x0000000108c87547 */ /* 0x000fea000b800000 */
[----:B01----:R-:W0:Y:S02]  /*09c0*/  LDC.64 R4, c[0x0][0x3a0] ;  /* 0x0000e800ff047b82 */ /* 0x003e240000000a00 */
[----:B0-----:R-:W-:-:S06]  /*09d0*/  IMAD.WIDE.U32 R92, R98, 0x10, R4 ;  /* 0x00000010625c7825 */ /* 0x001fcc00078e0004 */
[----:B------:R-:W2:Y:S01]  /*09e0*/  LDG.E.128 R92, desc[UR12][R92.64] ;  /* 0x0000000c5c5c7981 */ /* 0x000ea2000c1e1d00 */
[----:B------:R-:W-:-:S13]  /*09f0*/  ISETP.LT.AND P1, PT, RZ, UR21, PT ;  /* 0x00000015ff007c0c */ /* 0x000fda000bf21270 */
[----:B------:R-:W0:Y:S01]  /*0a00*/  @P1 LDC R17, c[0x0][0x40c] ;  /* 0x00010300ff111b82 */ /* 0x000e220000000800 */
[----:B-----5:R-:W-:Y:S02]  /*0a10*/  @P1 HADD2.F32 R4, -RZ, R24.H1_H1 ;  /* 0x30000018ff041230 */ /* 0x020fe40000004100 */
[--C-:B------:R-:W-:Y:S02]  /*0a20*/  @P1 HADD2.F32 R22, -RZ, R25.reuse.H1_H1 ;  /* 0x30000019ff161230 */ /* 0x100fe40000004100 */
[----:B------:R-:W-:-:S03]  /*0a30*/  @P1 HADD2.F32 R20, -RZ, R25.H0_H0 ;  /* 0x20000019ff141230 */ /* 0x000fc60000004100 */
[----:B------:R-:W1:Y:S08]  /*0a40*/  @P1 LDC R23, c[0x0][0x40c] ;  /* 0x00010300ff171b82 */ /* 0x000e700000000800 */
[----:B------:R-:W3:Y:S08]  /*0a50*/  @P1 LDC R19, c[0x0][0x40c] ;  /* 0x00010300ff131b82 */ /* 0x000ef00000000800 */
[----:B------:R-:W4:Y:S08]  /*0a60*/  @P1 LDC R102, c[0x0][0x40c] ;  /* 0x00010300ff661b82 */ /* 0x000f300000000800 */
[----:B------:R-:W4:Y:S01]  /*0a70*/  @P1 LDC R104, c[0x0][0x40c] ;  /* 0x00010300ff681b82 */ /* 0x000f220000000800 */
[----:B--2---:R-:W-:-:S02]  /*0a80*/  HADD2.F32 R5, -RZ, R92.H1_H1 ;  /* 0x3000005cff057230 */ /* 0x004fc40000004100 */
[--C-:B------:R-:W-:Y:S02]  /*0a90*/  HADD2.F32 R15, -RZ, R93.reuse.H0_H0 ;  /* 0x2000005dff0f7230 */ /* 0x100fe40000004100 */
[--C-:B------:R-:W-:Y:S02]  /*0aa0*/  HADD2.F32 R109, -RZ, R94.reuse.H1_H1 ;  /* 0x3000005eff6d7230 */ /* 0x100fe40000004100 */
[----:B0-----:R-:W-:Y:S01]  /*0ab0*/  @P1 FFMA.FTZ R5, R4, R17, R5 ;  /* 0x0000001104051223 */ /* 0x001fe20000010005 */
[----:B------:R-:W-:Y:S01]  /*0ac0*/  HADD2.F32 R17, -RZ, R93.H1_H1 ;  /* 0x3000005dff117230 */ /* 0x000fe20000004100 */
[----:B------:R-:W0:Y:S01]  /*0ad0*/  @P1 LDC R4, c[0x0][0x40c] ;  /* 0x00010300ff041b82 */ /* 0x000e220000000800 */
[----:B---3--:R-:W-:Y:S01]  /*0ae0*/  @P1 FFMA.FTZ R15, R20, R19, R15 ;  /* 0x00000013140f1223 */ /* 0x008fe2000001000f */
[----:B------:R-:W-:Y:S02]  /*0af0*/  HADD2.F32 R19, -RZ, R94.H0_H0 ;  /* 0x2000005eff137230 */ /* 0x000fe40000004100 */
[----:B-1----:R-:W-:Y:S01]  /*0b00*/  @P1 FFMA.FTZ R17, R22, R23, R17 ;  /* 0x0000001716111223 */ /* 0x002fe20000010011 */
[----:B------:R-:W-:-:S02]  /*0b10*/  @P1 HADD2.F32 R20, -RZ, R26.H0_H0 ;  /* 0x2000001aff141230 */ /* 0x000fc40000004100 */
[----:B------:R-:W-:Y:S01]  /*0b20*/  HADD2.F32 R111, -RZ, R95.H0_H0 ;  /* 0x2000005fff6f7230 */ /* 0x000fe20000004100 */
[----:B------:R-:W1:Y:S01]  /*0b30*/  @P1 LDC R93, c[0x0][0x40c] ;  /* 0x00010300ff5d1b82 */ /* 0x000e620000000800 */
[----:B------:R-:W-:Y:S02]  /*0b40*/  @P1 HADD2.F32 R22, -RZ, R27.H0_H0 ;  /* 0x2000001bff161230 */ /* 0x000fe40000004100 */
[----:B----4-:R-:W-:Y:S01]  /*0b50*/  @P1 FFMA.FTZ R19, R20, R102, R19 ;  /* 0x0000006614131223 */ /* 0x010fe20000010013 */
[----:B------:R-:W-:Y:S02]  /*0b60*/  @P1 HADD2.F32 R20, -RZ, R26.H1_H1 ;  /* 0x3000001aff141230 */ /* 0x000fe40000004100 */
[----:B------:R-:W-:Y:S02]  /*0b70*/  HADD2.F32 R95, -RZ, R95.H1_H1 ;  /* 0x3000005fff5f7230 */ /* 0x000fe40000004100 */
[----:B------:R-:W-:Y:S01]  /*0b80*/  HADD2.F32 R125, -RZ, R92.H0_H0 ;  /* 0x2000005cff7d7230 */ /* 0x000fe20000004100 */
[----:B------:R-:W2:Y:S01]  /*0b90*/  @P1 LDC R23, c[0x0][0x40c] ;  /* 0x00010300ff171b82 */ /* 0x000ea20000000800 */
[----:B------:R-:W-:Y:S01]  /*0ba0*/  F2FP.F16.F32.PACK_AB R94, RZ, R19 ;  /* 0x00000013ff5e723e */ /* 0x000fe200000000ff */
[----:B0-----:R-:W-:Y:S01]  /*0bb0*/  @P1 FFMA.FTZ R111, R22, R4, R111 ;  /* 0x00000004166f1223 */ /* 0x001fe2000001006f */
[----:B------:R-:W-:Y:S01]  /*0bc0*/  @P1 HADD2.F32 R22, -RZ, R27.H1_H1 ;  /* 0x3000001bff161230 */ /* 0x000fe20000004100 */
[----:B------:R-:W-:-:S03]  /*0bd0*/  @!P1 MOV R4, R95 ;  /* 0x0000005f00049202 */ /* 0x000fc60000000f00 */
[----:B------:R-:W-:Y:S01]  /*0be0*/  F2FP.F16.F32.PACK_AB R102, RZ, R111 ;  /* 0x0000006fff66723e */ /* 0x000fe200000000ff */
[----:B------:R-:W-:Y:S01]  /*0bf0*/  @P1 FFMA.FTZ R4, R22, R104, R95 ;  /* 0x0000006816041223 */ /* 0x000fe2000001005f */
[----:B------:R-:W-:Y:S01]  /*0c00*/  F2FP.F16.F32.PACK_AB R22, RZ, R17 ;  /* 0x00000011ff16723e */ /* 0x000fe200000000ff */
[----:B-1----:R-:W-:Y:S01]  /*0c10*/  @P1 FFMA.FTZ R109, R20, R93, R109 ;  /* 0x0000005d146d1223 */ /* 0x002fe2000001006d */
[----:B------:R-:W-:Y:S01]  /*0c20*/  @P1 HADD2.F32 R20, -RZ, R24.H0_H0 ;  /* 0x20000018ff141230 */ /* 0x000fe20000004100 */
[----:B------:R-:W-:Y:S02]  /*0c30*/  F2FP.F16.F32.PACK_AB R93, RZ, R15 ;  /* 0x0000000fff5d723e */ /* 0x000fe400000000ff */
[----:B------:R-:W-:Y:S02]  /*0c40*/  F2FP.F16.F32.PACK_AB R95, RZ, R4 ;  /* 0x00000004ff5f723e */ /* 0x000fe400000000ff */
[----:B------:R-:W-:Y:S01]  /*0c50*/  PRMT R93, R93, 0x5410, R22 ;  /* 0x000054105d5d7816 */ /* 0x000fe20000000016 */
[----:B--2---:R-:W-:Y:S01]  /*0c60*/  @P1 FFMA.FTZ R125, R20, R23, R125 ;  /* 0x00000017147d1223 */ /* 0x004fe2000001007d */
[----:B------:R-:W-:-:S02]  /*0c70*/  F2FP.F16.F32.PACK_AB R20, RZ, R5 ;  /* 0x00000005ff14723e */ /* 0x000fc400000000ff */
[----:B------:R-:W-:Y:S02]  /*0c80*/  F2FP.F16.F32.PACK_AB R23, RZ, R109 ;  /* 0x0000006dff17723e */ /* 0x000fe400000000ff */
[----:B------:R-:W-:Y:S02]  /*0c90*/  F2FP.F16.F32.PACK_AB R92, RZ, R125 ;  /* 0x0000007dff5c723e */ /* 0x000fe400000000ff */
[----:B------:R-:W-:Y:S02]  /*0ca0*/  PRMT R94, R94, 0x5410, R23 ;  /* 0x000054105e5e7816 */ /* 0x000fe40000000017 */
[----:B------:R-:W-:Y:S02]  /*0cb0*/  PRMT R92, R92, 0x5410, R20 ;  /* 0x000054105c5c7816 */ /* 0x000fe40000000014 */
[----:B------:R-:W-:Y:S01]  /*0cc0*/  PRMT R95, R102, 0x5410, R95 ;  /* 0x00005410665f7816 */ /* 0x000fe2000000005f */
[----:B------:R-:W-:Y:S06]  /*0cd0*/  BRA `(.L_x_13552) ;  /* 0x0000000000b07947 */ /* 0x000fec0003800000 */
.L_x_13551:
[----:B------:R-:W2:Y:S01]  /*0ce0*/  @UP2 LDCU UR4, c[0x0][0x40c] ;  /* 0x00008180ff0427ac */ /* 0x000ea20008000800 */
[--C-:B01---5:R-:W-:Y:S02]  /*0cf0*/  @P4 HADD2.F32 R4, -RZ, R24.reuse.H0_H0 ;  /* 0x20000018ff044230 */ /* 0x123fe40000004100 */
[----:B------:R-:W-:Y:S02]  /*0d00*/  HFMA2 R125, -RZ, RZ, 0, 0 ;  /* 0x00000000ff7d7431 */ /* 0x000fe400000001ff */
[----:B------:R-:W-:Y:S01]  /*0d10*/  @P4 HADD2.F32 R17, -RZ, R24.H1_H1 ;  /* 0x30000018ff114230 */ /* 0x000fe20000004100 */
[----:B------:R-:W0:Y:S01]  /*0d20*/  @UP2 LDCU UR5, c[0x0][0x40c] ;  /* 0x00008180ff0527ac */ /* 0x000e220008000800 */
[--C-:B------:R-:W-:Y:S01]  /*0d30*/  @P4 HADD2.F32 R19, -RZ, R25.reuse.H0_H0 ;  /* 0x20000019ff134230 */ /* 0x100fe20000004100 */
[----:B------:R-:W-:Y:S01]  /*0d40*/  MOV R5, RZ ;  /* 0x000000ff00057202 */ /* 0x000fe20000000f00 */
[----:B------:R-:W-:Y:S01]  /*0d50*/  @P4 HADD2.F32 R20, -RZ, R25.H1_H1 ;  /* 0x30000019ff144230 */ /* 0x000fe20000004100 */
[----:B------:R-:W1:Y:S01]  /*0d60*/  @UP2 LDCU UR7, c[0x0][0x40c] ;  /* 0x00008180ff0727ac */ /* 0x000e620008000800 */
[----:B------:R-:W-:-:S02]  /*0d70*/  @P4 HADD2.F32 R92, -RZ, R27.H0_H0 ;  /* 0x2000001bff5c4230 */ /* 0x000fc40000004100 */
[----:B------:R-:W-:Y:S02]  /*0d80*/  HFMA2 R15, -RZ, RZ, 0, 0 ;  /* 0x00000000ff0f7431 */ /* 0x000fe400000001ff */
[----:B------:R-:W-:Y:S01]  /*0d90*/  @P4 HADD2.F32 R93, -RZ, R27.H1_H1 ;  /* 0x3000001bff5d4230 */ /* 0x000fe20000004100 */
[----:B------:R-:W3:Y:S01]  /*0da0*/  @UP2 LDCU UR23, c[0x0][0x40c] ;  /* 0x00008180ff1727ac */ /* 0x000ee20008000800 */
[--C-:B------:R-:W-:Y:S01]  /*0db0*/  @P4 HADD2.F32 R22, -RZ, R26.reuse.H0_H0 ;  /* 0x2000001aff164230 */ /* 0x100fe20000004100 */
[----:B------:R-:W-:Y:S01]  /*0dc0*/  MOV R111, RZ ;  /* 0x000000ff006f7202 */ /* 0x000fe20000000f00 */
[----:B------:R-:W-:Y:S01]  /*0dd0*/  @P4 HADD2.F32 R23, -RZ, R26.H1_H1 ;  /* 0x3000001aff174230 */ /* 0x000fe20000004100 */
[----:B------:R-:W4:Y:S01]  /*0de0*/  @UP2 LDCU UR24, c[0x0][0x40c] ;  /* 0x00008180ff1827ac */ /* 0x000f220008000800 */
[----:B------:R-:W-:Y:S01]  /*0df0*/  MOV R109, RZ ;  /* 0x000000ff006d7202 */ /* 0x000fe20000000f00 */
[----:B--2---:R-:W-:Y:S01]  /*0e00*/  @P4 FMUL.FTZ R125, R4, UR4 ;  /* 0x00000004047d4c20 */ /* 0x004fe20008410000 */
[----:B------:R-:W-:Y:S01]  /*0e10*/  HFMA2 R4, -RZ, RZ, 0, 0 ;  /* 0x00000000ff047431 */ /* 0x000fe200000001ff */
[----:B------:R-:W2:Y:S01]  /*0e20*/  @UP2 LDCU UR26, c[0x0][0x40c] ;  /* 0x00008180ff1a27ac */ /* 0x000ea20008000800 */
[----:B0-----:R-:W-:Y:S01]  /*0e30*/  @P4 FMUL.FTZ R5, R17, UR5 ;  /* 0x0000000511054c20 */ /* 0x001fe20008410000 */
[----:B------:R-:W-:Y:S01]  /*0e40*/  MOV R17, RZ ;  /* 0x000000ff00117202 */ /* 0x000fe20000000f00 */
[----:B------:R-:W0:Y:S01]  /*0e50*/  @UP2 LDCU UR27, c[0x0][0x40c] ;  /* 0x00008180ff1b27ac */ /* 0x000e220008000800 */
[----:B-1----:R-:W-:Y:S01]  /*0e60*/  @P4 FMUL.FTZ R15, R19, UR7 ;  /* 0x00000007130f4c20 */ /* 0x002fe20008410000 */
[----:B------:R-:W-:Y:S01]  /*0e70*/  HFMA2 R19, -RZ, RZ, 0, 0 ;  /* 0x00000000ff137431 */ /* 0x000fe200000001ff */
[----:B------:R-:W1:Y:S01]  /*0e80*/  @UP2 LDCU UR25, c[0x0][0x40c] ;  /* 0x00008180ff1927ac */ /* 0x000e620008000800 */
[----:B---3--:R-:W-:Y:S01]  /*0e90*/  @P4 FMUL.FTZ R17, R20, UR23 ;  /* 0x0000001714114c20 */ /* 0x008fe20008410000 */
[----:B------:R-:W-:Y:S01]  /*0ea0*/  F2FP.F16.F32.PACK_AB R20, RZ, R5 ;  /* 0x00000005ff14723e */ /* 0x000fe200000000ff */
[----:B----4-:R-:W-:-:S03]  /*0eb0*/  @P4 FMUL.FTZ R19, R22, UR24 ;  /* 0x0000001816134c20 */ /* 0x010fc60008410000 */
[----:B------:R-:W-:Y:S01]  /*0ec0*/  F2FP.F16.F32.PACK_AB R22, RZ, R17 ;  /* 0x00000011ff16723e */ /* 0x000fe200000000ff */
[----:B--2---:R-:W-:Y:S01]  /*0ed0*/  @P4 FMUL.FTZ R111, R92, UR26 ;  /* 0x0000001a5c6f4c20 */ /* 0x004fe20008410000 */
[----:B------:R-:W-:Y:S02]  /*0ee0*/  F2FP.F16.F32.PACK_AB R92, RZ, R125 ;  /* 0x0000007dff5c723e */ /* 0x000fe400000000ff */
[----:B------:R-:W-:Y:S01]  /*0ef0*/  F2FP.F16.F32.PACK_AB R94, RZ, R19 ;  /* 0x00000013ff5e723e */ /* 0x000fe200000000ff */
[----:B0-----:R-:W-:Y:S01]  /*0f00*/  @P4 FMUL.FTZ R4, R93, UR27 ;  /* 0x0000001b5d044c20 */ /* 0x001fe20008410000 */
[----:B------:R-:W-:Y:S02]  /*0f10*/  F2FP.F16.F32.PACK_AB R95, RZ, R111 ;  /* 0x0000006fff5f723e */ /* 0x000fe400000000ff */
[----:B------:R-:W-:Y:S01]  /*0f20*/  F2FP.F16.F32.PACK_AB R93, RZ, R15 ;  /* 0x0000000fff5d723e */ /* 0x000fe200000000ff */
[----:B-1----:R-:W-:Y:S01]  /*0f30*/  @P4 FMUL.FTZ R109, R23, UR25 ;  /* 0x00000019176d4c20 */ /* 0x002fe20008410000 */
[----:B------:R-:W-:-:S02]  /*0f40*/  F2FP.F16.F32.PACK_AB R102, RZ, R4 ;  /* 0x00000004ff66723e */ /* 0x000fc400000000ff */
[----:B------:R-:W-:Y:S02]  /*0f50*/  PRMT R92, R92, 0x5410, R20 ;  /* 0x000054105c5c7816 */ /* 0x000fe40000000014 */
[----:B------:R-:W-:Y:S02]  /*0f60*/  F2FP.F16.F32.PACK_AB R23, RZ, R109 ;  /* 0x0000006dff17723e */ /* 0x000fe400000000ff */
[----:B------:R-:W-:Y:S02]  /*0f70*/  PRMT R95, R95, 0x5410, R102 ;  /* 0x000054105f5f7816 */ /* 0x000fe40000000066 */
[----:B------:R-:W-:Y:S02]  /*0f80*/  PRMT R93, R93, 0x5410, R22 ;  /* 0x000054105d5d7816 */ /* 0x000fe40000000016 */
[----:B------:R-:W-:-:S07]  /*0f90*/  PRMT R94, R94, 0x5410, R23 ;  /* 0x000054105e5e7816 */ /* 0x000fce0000000017 */
.L_x_13552:
[----:B------:R-:W0:Y:S01]  /*0fa0*/  LDC.64 R22, c[0x0][0x3a8] ;  /* 0x0000ea00ff167b82 */ /* 0x000e220000000a00 */
[----:B------:R-:W-:Y:S01]  /*0fb0*/  IADD3 R100, PT, PT, R100, 0x100, RZ ;  /* 0x0000010064647810 */ /* 0x000fe20007ffe0ff */
[C---:B0-----:R-:W-:Y:S01]  /*0fc0*/  IMAD.WIDE.U32 R22, R98.reuse, 0x10, R22 ;  /* 0x0000001062167825 */ /* 0x041fe200078e0016 */
[----:B------:R-:W-:-:S04]  /*0fd0*/  IADD3 R98, PT, PT, R98, 0x100, RZ ;  /* 0x0000010062627810 */ /* 0x000fc80007ffe0ff */
[----:B------:R1:W-:Y:S03]  /*0fe0*/  STG.E.128 desc[UR12][R22.64], R92 ;  /* 0x0000005c16007986 */ /* 0x0003e6000c101d0c */
.L_x_13549:
[----:B0--3--:R-:W-:Y:S05]  /*0ff0*/  BSYNC.RECONVERGENT B0 ;  /* 0x0000000000007941 */ /* 0x009fea0003800200 */
.L_x_13548:
        /* <DEDUP_REMOVED lines=9> */
.L_x_13555:
[----:B------:R-:W-:Y:S05]  /*1090*/  BRA.U !UP0, `(.L_x_13556) ;  /* 0x0000000108cc7547 */ /* 0x000fea000b800000 */
[----:B------:R-:W0:Y:S02]  /*10a0*/  LDC.64 R20, c[0x0][0x3a0] ;  /* 0x0000e800ff147b82 */ /* 0x000e240000000a00 */
[----:B0-----:R-:W-:-:S06]  /*10b0*/  IMAD.WIDE.U32 R20, R98, 0x10, R20 ;  /* 0x0000001062147825 */ /* 0x001fcc00078e0014 */
[----:B-1----:R-:W2:Y:S01]  /*10c0*/  LDG.E.128 R20, desc[UR12][R20.64] ;  /* 0x0000000c14147981 */ /* 0x002ea2000c1e1d00 */
[----:B------:R-:W-:-:S13]  /*10d0*/  ISETP.LT.AND P2, PT, RZ, UR21, PT ;  /* 0x00000015ff007c0c */ /* 0x000fda000bf41270 */
[----:B------:R-:W0:Y:S01]  /*10e0*/  @P2 LDC R92, c[0x0][0x40c] ;  /* 0x00010300ff5c2b82 */ /* 0x000e220000000800 */
[----:B-----5:R-:W-:Y:S02]  /*10f0*/  @P2 HADD2.F32 R6, -RZ, R24.H1_H1 ;  /* 0x30000018ff062230 */ /* 0x020fe40000004100 */
[----:B------:R-:W-:-:S05]  /*1100*/  @P2 HADD2.F32 R93, -RZ, R25.H0_H0 ;  /* 0x20000019ff5d2230 */ /* 0x000fca0000004100 */
[----:B------:R-:W1:Y:S08]  /*1110*/  @P2 LDC R94, c[0x0][0x40c] ;  /* 0x00010300ff5e2b82 */ /* 0x000e700000000800 */
[----:B------:R-:W3:Y:S08]  /*1120*/  @P2 LDC R95, c[0x0][0x40c] ;  /* 0x00010300ff5f2b82 */ /* 0x000ef00000000800 */
[----:B------:R-:W4:Y:S08]  /*1130*/  @P2 LDC R102, c[0x0][0x40c] ;  /* 0x00010300ff662b82 */ /* 0x000f300000000800 */
[----:B------:R-:W4:Y:S01]  /*1140*/  @P2 LDC R104, c[0x0][0x40c] ;  /* 0x00010300ff682b82 */ /* 0x000f220000000800 */
[----:B--2---:R-:W-:-:S02]  /*1150*/  HADD2.F32 R7, -RZ, R20.H1_H1 ;  /* 0x30000014ff077230 */ /* 0x004fc40000004100 */
[--C-:B------:R-:W-:Y:S02]  /*1160*/  HADD2.F32 R8, -RZ, R21.reuse.H0_H0 ;  /* 0x20000015ff087230 */ /* 0x100fe40000004100 */
[----:B------:R-:W-:Y:S02]  /*1170*/  HADD2.F32 R97, -RZ, R21.H1_H1 ;  /* 0x30000015ff617230 */ /* 0x000fe40000004100 */
[----:B0-----:R-:W-:Y:S01]  /*1180*/  @P2 FFMA.FTZ R7, R6, R92, R7 ;  /* 0x0000005c06072223 */ /* 0x001fe20000010007 */
[----:B------:R-:W-:Y:S01]  /*1190*/  @P2 HADD2.F32 R92, -RZ, R25.H1_H1 ;  /* 0x30000019ff5c2230 */ /* 0x000fe20000004100 */
[----:B------:R-:W-:Y:S01]  /*11a0*/  @!P2 MOV R21, R8 ;  /* 0x000000080015a202 */ /* 0x000fe20000000f00 */
[----:B------:R-:W0:Y:S01]  /*11b0*/  @P2 LDC R6, c[0x0][0x40c] ;  /* 0x00010300ff062b82 */ /* 0x000e220000000800 */
[----:B-1----:R-:W-:Y:S01]  /*11c0*/  @P2 FFMA.FTZ R21, R93, R94, R8 ;  /* 0x0000005e5d152223 */ /* 0x002fe20000010008 */
[----:B------:R-:W-:Y:S02]  /*11d0*/  HADD2.F32 R99, -RZ, R22.H0_H0 ;  /* 0x20000016ff637230 */ /* 0x000fe40000004100 */
[----:B---3--:R-:W-:Y:S01]  /*11e0*/  @P2 FFMA.FTZ R97, R92, R95, R97 ;  /* 0x0000005f5c612223 */ /* 0x008fe20000010061 */
[----:B------:R-:W-:-:S02]  /*11f0*/  @P2 HADD2.F32 R8, -RZ, R26.H0_H0 ;  /* 0x2000001aff082230 */ /* 0x000fc40000004100 */
[----:B------:R-:W-:Y:S01]  /*1200*/  HADD2.F32 R113, -RZ, R22.H1_H1 ;  /* 0x30000016ff717230 */ /* 0x000fe20000004100 */
[----:B------:R-:W1:Y:S02]  /*1210*/  @P2 LDC R92, c[0x0][0x40c] ;  /* 0x00010300ff5c2b82 */ /* 0x000e640000000800 */
[----:B----4-:R-:W-:Y:S01]  /*1220*/  @P2 FFMA.FTZ R99, R8, R102, R99 ;  /* 0x0000006608632223 */ /* 0x010fe20000010063 */
[----:B------:R-:W-:Y:S02]  /*1230*/  @P2 HADD2.F32 R8, -RZ, R26.H1_H1 ;  /* 0x3000001aff082230 */ /* 0x000fe40000004100 */
[----:B------:R-:W-:Y:S02]  /*1240*/  HADD2.F32 R115, -RZ, R23.H0_H0 ;  /* 0x20000017ff737230 */ /* 0x000fe40000004100 */
[----:B------:R-:W-:Y:S02]  /*1250*/  @P2 HADD2.F32 R22, -RZ, R27.H0_H0 ;  /* 0x2000001bff162230 */ /* 0x000fe40000004100 */
[----:B------:R-:W-:Y:S01]  /*1260*/  @P2 FFMA.FTZ R113, R8, R104, R113 ;  /* 0x0000006808712223 */ /* 0x000fe20000010071 */
[----:B------:R-:W2:Y:S01]  /*1270*/  @P2 LDC R94, c[0x0][0x40c] ;  /* 0x00010300ff5e2b82 */ /* 0x000ea20000000800 */
[----:B------:R-:W-:-:S02]  /*1280*/  HADD2.F32 R20, -RZ, R20.H0_H0 ;  /* 0x20000014ff147230 */ /* 0x000fc40000004100 */
[----:B------:R-:W-:Y:S02]  /*1290*/  HADD2.F32 R8, -RZ, R23.H1_H1 ;  /* 0x30000017ff087230 */ /* 0x000fe40000004100 */
[----:B------:R-:W-:Y:S02]  /*12a0*/  @P2 HADD2.F32 R23, -RZ, R24.H0_H0 ;  /* 0x20000018ff172230 */ /* 0x000fe40000004100 */
[----:B------:R-:W-:Y:S02]  /*12b0*/  @P2 HADD2.F32 R93, -RZ, R27.H1_H1 ;  /* 0x3000001bff5d2230 */ /* 0x000fe40000004100 */
[----:B0-----:R-:W-:Y:S01]  /*12c0*/  @P2 FFMA.FTZ R115, R22, R6, R115 ;  /* 0x0000000616732223 */ /* 0x001fe20000010073 */
[----:B------:R-:W-:Y:S02]  /*12d0*/  @!P2 MOV R6, R20 ;  /* 0x000000140006a202 */ /* 0x000fe40000000f00 */
[----:B------:R-:W-:Y:S02]  /*12e0*/  F2FP.F16.F32.PACK_AB R22, RZ, R97 ;  /* 0x00000061ff16723e */ /* 0x000fe400000000ff */
[----:B------:R-:W-:Y:S01]  /*12f0*/  F2FP.F16.F32.PACK_AB R102, RZ, R115 ;  /* 0x00000073ff66723e */ /* 0x000fe200000000ff */
[----:B-1----:R-:W-:Y:S01]  /*1300*/  @P2 FFMA.FTZ R6, R23, R92, R20 ;  /* 0x0000005c17062223 */ /* 0x002fe20000010014 */
[----:B------:R-:W-:-:S02]  /*1310*/  F2FP.F16.F32.PACK_AB R20, RZ, R7 ;  /* 0x00000007ff14723e */ /* 0x000fc400000000ff */
[----:B------:R-:W-:Y:S02]  /*1320*/  F2FP.F16.F32.PACK_AB R23, RZ, R113 ;  /* 0x00000071ff17723e */ /* 0x000fe400000000ff */
[----:B------:R-:W-:Y:S01]  /*1330*/  F2FP.F16.F32.PACK_AB R92, RZ, R6 ;  /* 0x00000006ff5c723e */ /* 0x000fe200000000ff */
[----:B--2---:R-:W-:Y:S01]  /*1340*/  @P2 FFMA.FTZ R8, R93, R94, R8 ;  /* 0x0000005e5d082223 */ /* 0x004fe20000010008 */
        /* <DEDUP_REMOVED lines=8> */
.L_x_13556:
[----:B------:R-:W0:Y:S01]  /*13d0*/  @UP2 LDCU UR5, c[0x0][0x40c] ;  /* 0x00008180ff0527ac */ /* 0x000e220008000800 */
[--C-:B-----5:R-:W-:Y:S01]  /*13e0*/  @P4 HADD2.F32 R20, -RZ, R24.reuse.H1_H1 ;  /* 0x30000018ff144230 */ /* 0x120fe20000004100 */
[----:B------:R-:W-:Y:S01]  /*13f0*/  CS2R R6, SRZ ;  /* 0x0000000000067805 */ /* 0x000fe2000001ff00 */
[----:B-1----:R-:W-:Y:S01]  /*1400*/  @P4 HADD2.F32 R22, -RZ, R25.H0_H0 ;  /* 0x20000019ff164230 */ /* 0x002fe20000004100 */
[----:B------:R-:W1:Y:S01]  /*1410*/  @UP2 LDCU UR7, c[0x0][0x40c] ;  /* 0x00008180ff0727ac */ /* 0x000e620008000800 */
[----:B------:R-:W-:Y:S02]  /*1420*/  @P4 HADD2.F32 R8, -RZ, R24.H0_H0 ;  /* 0x20000018ff084230 */ /* 0x000fe40000004100 */
[----:B------:R-:W-:Y:S02]  /*1430*/  HFMA2 R21, -RZ, RZ, 0, 0 ;  /* 0x00000000ff157431 */ /* 0x000fe400000001ff */
[--C-:B------:R-:W-:Y:S01]  /*1440*/  @P4 HADD2.F32 R92, -RZ, R27.reuse.H0_H0 ;  /* 0x2000001bff5c4230 */ /* 0x100fe20000004100 */
[----:B------:R-:W2:Y:S01]  /*1450*/  @UP2 LDCU UR4, c[0x0][0x40c] ;  /* 0x00008180ff0427ac */ /* 0x000ea20008000800 */
[----:B------:R-:W-:Y:S01]  /*1460*/  @P4 HADD2.F32 R93, -RZ, R27.H1_H1 ;  /* 0x3000001bff5d4230 */ /* 0x000fe20000004100 */
[----:B------:R-:W-:Y:S01]  /*1470*/  MOV R97, RZ ;  /* 0x000000ff00617202 */ /* 0x000fe20000000f00 */
[--C-:B------:R-:W-:Y:S01]  /*1480*/  @P4 HADD2.F32 R23, -RZ, R26.reuse.H1_H1 ;  /* 0x3000001aff174230 */ /* 0x100fe20000004100 */
[----:B------:R-:W3:Y:S01]  /*1490*/  @UP2 LDCU UR23, c[0x0][0x40c] ;  /* 0x00008180ff1727ac */ /* 0x000ee20008000800 */
[----:B------:R-:W-:Y:S01]  /*14a0*/  HFMA2 R99, -RZ, RZ, 0, 0 ;  /* 0x00000000ff637431 */ /* 0x000fe200000001ff */
[----:B------:R-:W-:Y:S01]  /*14b0*/  MOV R115, RZ ;  /* 0x000000ff00737202 */ /* 0x000fe20000000f00 */
[----:B------:R-:W4:Y:S01]  /*14c0*/  @UP2 LDCU UR24, c[0x0][0x40c] ;  /* 0x00008180ff1827ac */ /* 0x000f220008000800 */
[----:B------:R-:W-:Y:S01]  /*14d0*/  MOV R113, RZ ;  /* 0x000000ff00717202 */ /* 0x000fe20000000f00 */
[----:B0-----:R-:W-:Y:S01]  /*14e0*/  @P4 FMUL.FTZ R7, R20, UR5 ;  /* 0x0000000514074c20 */ /* 0x001fe20008410000 */
[----:B------:R-:W-:Y:S01]  /*14f0*/  @P4 HADD2.F32 R20, -RZ, R25.H1_H1 ;  /* 0x30000019ff144230 */ /* 0x000fe20000004100 */
[----:B------:R-:W0:Y:S01]  /*1500*/  @UP2 LDCU UR26, c[0x0][0x40c] ;  /* 0x00008180ff1a27ac */ /* 0x000e220008000800 */
[----:B-1----:R-:W-:Y:S01]  /*1510*/  @P4 FMUL.FTZ R21, R22, UR7 ;  /* 0x0000000716154c20 */ /* 0x002fe20008410000 */
[----:B------:R-:W-:Y:S01]  /*1520*/  @P4 HADD2.F32 R22, -RZ, R26.H0_H0 ;  /* 0x2000001aff164230 */ /* 0x000fe20000004100 */
[----:B------:R-:W1:Y:S01]  /*1530*/  @UP2 LDCU UR27, c[0x0][0x40c] ;  /* 0x00008180ff1b27ac */ /* 0x000e620008000800 */
[----:B--2---:R-:W-:Y:S01]  /*1540*/  @P4 FMUL.FTZ R6, R8, UR4 ;  /* 0x0000000408064c20 */ /* 0x004fe20008410000 */
[----:B------:R-:W-:Y:S01]  /*1550*/  HFMA2 R8, -RZ, RZ, 0, 0 ;  /* 0x00000000ff087431 */ /* 0x000fe200000001ff */
[----:B------:R-:W2:Y:S01]  /*1560*/  @UP2 LDCU UR25, c[0x0][0x40c] ;  /* 0x00008180ff1927ac */ /* 0x000ea20008000800 */
[----:B---3--:R-:W-:Y:S01]  /*1570*/  @P4 FMUL.FTZ R97, R20, UR23 ;  /* 0x0000001714614c20 */ /* 0x008fe20008410000 */
[----:B------:R-:W-:Y:S01]  /*1580*/  F2FP.F16.F32.PACK_AB R20, RZ, R7 ;  /* 0x00000007ff14723e */ /* 0x000fe200000000ff */
[----:B----4-:R-:W-:-:S03]  /*1590*/  @P4 FMUL.FTZ R99, R22, UR24 ;  /* 0x0000001816634c20 */ /* 0x010fc60008410000 */
[----:B------:R-:W-:Y:S01]  /*15a0*/  F2FP.F16.F32.PACK_AB R22, RZ, R97 ;  /* 0x00000061ff16723e */ /* 0x000fe200000000ff */
[----:B0-----:R-:W-:Y:S01]  /*15b0*/  @P4 FMUL.FTZ R115, R92, UR26 ;  /* 0x0000001a5c734c20 */ /* 0x001fe20008410000 */
[----:B------:R-:W-:Y:S02]  /*15c0*/  F2FP.F16.F32.PACK_AB R92, RZ, R6 ;  /* 0x00000006ff5c723e */ /* 0x000fe400000000ff */
[----:B------:R-:W-:Y:S01]  /*15d0*/  F2FP.F16.F32.PACK_AB R94, RZ, R99 ;  /* 0x00000063ff5e723e */ /* 0x000fe200000000ff */
[----:B-1----:R-:W-:Y:S01]  /*15e0*/  @P4 FMUL.FTZ R8, R93, UR27 ;  /* 0x0000001b5d084c20 */ /* 0x002fe20008410000 */
[----:B------:R-:W-:Y:S02]  /*15f0*/  F2FP.F16.F32.PACK_AB R95, RZ, R115 ;  /* 0x00000073ff5f723e */ /* 0x000fe400000000ff */
[----:B------:R-:W-:Y:S01]  /*1600*/  F2FP.F16.F32.PACK_AB R93, RZ, R21 ;  /* 0x00000015ff5d723e */ /* 0x000fe200000000ff */
[----:B--2---:R-:W-:Y:S01]  /*1610*/  @P4 FMUL.FTZ R113, R23, UR25 ;  /* 0x0000001917714c20 */ /* 0x004fe20008410000 */
[----:B------:R-:W-:-:S02]  /*1620*/  F2FP.F16.F32.PACK_AB R102, RZ, R8 ;  /* 0x00000008ff66723e */ /* 0x000fc400000000ff */
[----:B------:R-:W-:Y:S02]  /*1630*/  PRMT R92, R92, 0x5410, R20 ;  /* 0x000054105c5c7816 */ /* 0x000fe40000000014 */
[----:B------:R-:W-:Y:S02]  /*1640*/  F2FP.F16.F32.PACK_AB R23, RZ, R113 ;  /* 0x00000071ff17723e */ /* 0x000fe400000000ff */
[----:B------:R-:W-:Y:S02]  /*1650*/  PRMT R95, R95, 0x5410, R102 ;  /* 0x000054105f5f7816 */ /* 0x000fe40000000066 */
[----:B------:R-:W-:Y:S02]  /*1660*/  PRMT R93, R93, 0x5410, R22 ;  /* 0x000054105d5d7816 */ /* 0x000fe40000000016 */
[----:B------:R-:W-:-:S07]  /*1670*/  PRMT R94, R94, 0x5410, R23 ;  /* 0x000054105e5e7816 */ /* 0x000fce0000000017 */
.L_x_13557:
[----:B------:R-:W0:Y:S01]  /*1680*/  LDC.64 R22, c[0x0][0x3a8] ;  /* 0x0000ea00ff167b82 */ /* 0x000e220000000a00 */
[----:B------:R-:W-:Y:S01]  /*1690*/  IADD3 R100, PT, PT, R100, 0x100, RZ ;  /* 0x0000010064647810 */ /* 0x000fe20007ffe0ff */
[C---:B0-----:R-:W-:Y:S01]  /*16a0*/  IMAD.WIDE.U32 R22, R98.reuse, 0x10, R22 ;  /* 0x0000001062167825 */ /* 0x041fe200078e0016 */
[----:B------:R-:W-:-:S04]  /*16b0*/  IADD3 R98, PT, PT, R98, 0x100, RZ ;  /* 0x0000010062627810 */ /* 0x000fc80007ffe0ff */
[----:B------:R0:W-:Y:S03]  /*16c0*/  STG.E.128 desc[UR12][R22.64], R92 ;  /* 0x0000005c16007986 */ /* 0x0001e6000c101d0c */
.L_x_13554:
[----:B------:R-:W-:Y:S05]  /*16d0*/  BSYNC.RECONVERGENT B0 ;  /* 0x0000000000007941 */ /* 0x000fea0003800200 */
.L_x_13553:
        /* <DEDUP_REMOVED lines=9> */
.L_x_13560:
[----:B------:R-:W-:Y:S05]  /*1770*/  BRA.U !UP0, `(.L_x_13561) ;  /* 0x0000000108c87547 */ /* 0x000fea000b800000 */
[----:B01----:R-:W0:Y:S02]  /*1780*/  LDC.64 R92, c[0x0][0x3a0] ;  /* 0x0000e800ff5c7b82 */ /* 0x003e240000000a00 */
[----:B0-----:R-:W-:-:S06]  /*1790*/  IMAD.WIDE.U32 R92, R98, 0x10, R92 ;  /* 0x00000010625c7825 */ /* 0x001fcc00078e005c */
[----:B------:R-:W2:Y:S01]  /*17a0*/  LDG.E.128 R92, desc[UR12][R92.64] ;  /* 0x0000000c5c5c7981 */ /* 0x000ea2000c1e1d00 */
[----:B------:R-:W-:-:S13]  /*17b0*/  ISETP.LT.AND P3, PT, RZ, UR21, PT ;  /* 0x00000015ff007c0c */ /* 0x000fda000bf61270 */
[----:B------:R-:W0:Y:S01]  /*17c0*/  @P3 LDC R12, c[0x0][0x40c] ;  /* 0x00010300ff0c3b82 */ /* 0x000e220000000800 */
[----:B-----5:R-:W-:Y:S02]  /*17d0*/  @P3 HADD2.F32 R10, -RZ, R24.H1_H1 ;  /* 0x30000018ff0a3230 */ /* 0x020fe40000004100 */
[----:B------:R-:W-:-:S05]  /*17e0*/  @P3 HADD2.F32 R22, -RZ, R25.H1_H1 ;  /* 0x30000019ff163230 */ /* 0x000fca0000004100 */
[----:B------:R-:W1:Y:S08]  /*17f0*/  @P3 LDC R20, c[0x0][0x40c] ;  /* 0x00010300ff143b82 */ /* 0x000e700000000800 */
[----:B------:R-:W3:Y:S08]  /*1800*/  @P3 LDC R102, c[0x0][0x40c] ;  /* 0x00010300ff663b82 */ /* 0x000ef00000000800 */
[----:B------:R-:W4:Y:S08]  /*1810*/  @P3 LDC R23, c[0x0][0x40c] ;  /* 0x00010300ff173b82 */ /* 0x000f300000000800 */
[----:B------:R-:W3:Y:S01]  /*1820*/  @P3 LDC R104, c[0x0][0x40c] ;  /* 0x00010300ff683b82 */ /* 0x000ee20000000800 */
[----:B--2---:R-:W-:-:S02]  /*1830*/  HADD2.F32 R9, -RZ, R92.H1_H1 ;  /* 0x3000005cff097230 */ /* 0x004fc40000004100 */
[--C-:B------:R-:W-:Y:S02]  /*1840*/  HADD2.F32 R101, -RZ, R93.reuse.H0_H0 ;  /* 0x2000005dff657230 */ /* 0x100fe40000004100 */
[----:B------:R-:W-:Y:S02]  /*1850*/  HADD2.F32 R103, -RZ, R93.H1_H1 ;  /* 0x3000005dff677230 */ /* 0x000fe40000004100 */
[----:B0-----:R-:W-:Y:S01]  /*1860*/  @P3 FFMA.FTZ R9, R10, R12, R9 ;  /* 0x0000000c0a093223 */ /* 0x001fe20000010009 */
[----:B------:R-:W-:Y:S01]  /*1870*/  @P3 HADD2.F32 R12, -RZ, R25.H0_H0 ;  /* 0x20000019ff0c3230 */ /* 0x000fe20000004100 */
[----:B------:R-:W0:Y:S01]  /*1880*/  @P3 LDC R93, c[0x0][0x40c] ;  /* 0x00010300ff5d3b82 */ /* 0x000e220000000800 */
[--C-:B------:R-:W-:Y:S02]  /*1890*/  HADD2.F32 R105, -RZ, R94.reuse.H0_H0 ;  /* 0x2000005eff697230 */ /* 0x100fe40000004100 */
[----:B----4-:R-:W-:Y:S01]  /*18a0*/  @P3 FFMA.FTZ R103, R22, R23, R103 ;  /* 0x0000001716673223 */ /* 0x010fe20000010067 */
[----:B------:R-:W-:-:S02]  /*18b0*/  HADD2.F32 R117, -RZ, R94.H1_H1 ;  /* 0x3000005eff757230 */ /* 0x000fc40000004100 */
[----:B-1----:R-:W-:Y:S01]  /*18c0*/  @P3 FFMA.FTZ R101, R12, R20, R101 ;  /* 0x000000140c653223 */ /* 0x002fe20000010065 */
[--C-:B------:R-:W-:Y:S02]  /*18d0*/  @P3 HADD2.F32 R12, -RZ, R26.reuse.H0_H0 ;  /* 0x2000001aff0c3230 */ /* 0x100fe40000004100 */
[----:B------:R-:W-:Y:S01]  /*18e0*/  HADD2.F32 R119, -RZ, R95.H0_H0 ;  /* 0x2000005fff777230 */ /* 0x000fe20000004100 */
[----:B------:R-:W1:Y:S01]  /*18f0*/  @P3 LDC R10, c[0x0][0x40c] ;  /* 0x00010300ff0a3b82 */ /* 0x000e620000000800 */
[----:B------:R-:W-:Y:S02]  /*1900*/  @P3 HADD2.F32 R22, -RZ, R27.H0_H0 ;  /* 0x2000001bff163230 */ /* 0x000fe40000004100 */
[----:B---3--:R-:W-:Y:S01]  /*1910*/  @P3 FFMA.FTZ R105, R12, R102, R105 ;  /* 0x000000660c693223 */ /* 0x008fe20000010069 */
[----:B------:R-:W-:Y:S02]  /*1920*/  @P3 HADD2.F32 R12, -RZ, R26.H1_H1 ;  /* 0x3000001aff0c3230 */ /* 0x000fe40000004100 */
[----:B------:R-:W-:-:S02]  /*1930*/  HADD2.F32 R92, -RZ, R92.H0_H0 ;  /* 0x2000005cff5c7230 */ /* 0x000fc40000004100 */
[----:B------:R-:W-:Y:S01]  /*1940*/  @P3 HADD2.F32 R23, -RZ, R24.H0_H0 ;  /* 0x20000018ff173230 */ /* 0x000fe20000004100 */
[----:B------:R-:W2:Y:S01]  /*1950*/  @P3 LDC R20, c[0x0][0x40c] ;  /* 0x00010300ff143b82 */ /* 0x000ea20000000800 */
[----:B------:R-:W-:Y:S01]  /*1960*/  F2FP.F16.F32.PACK_AB R94, RZ, R105 ;  /* 0x00000069ff5e723e */ /* 0x000fe200000000ff */
[----:B0-----:R-:W-:Y:S01]  /*1970*/  @P3 FFMA.FTZ R117, R12, R93, R117 ;  /* 0x0000005d0c753223 */ /* 0x001fe20000010075 */
[----:B------:R-:W-:Y:S02]  /*1980*/  HADD2.F32 R12, -RZ, R95.H1_H1 ;  /* 0x3000005fff0c7230 */ /* 0x000fe40000004100 */
[----:B------:R-:W-:Y:S02]  /*1990*/  @P3 HADD2.F32 R93, -RZ, R27.H1_H1 ;  /* 0x3000001bff5d3230 */ /* 0x000fe40000004100 */
[----:B-1----:R-:W-:Y:S01]  /*19a0*/  @P3 FFMA.FTZ R119, R22, R10, R119 ;  /* 0x0000000a16773223 */ /* 0x002fe20000010077 */
[----:B------:R-:W-:Y:S02]  /*19b0*/  @!P3 MOV R10, R92 ;  /* 0x0000005c000ab202 */ /* 0x000fe40000000f00 */
[----:B------:R-:W-:Y:S01]  /*19c0*/  @P3 FFMA.FTZ R12, R93, R104, R12 ;  /* 0x000000685d0c3223 */ /* 0x000fe2000001000c */
[----:B------:R-:W-:-:S02]  /*19d0*/  F2FP.F16.F32.PACK_AB R93, RZ, R101 ;  /* 0x00000065ff5d723e */ /* 0x000fc400000000ff */
[----:B------:R-:W-:Y:S02]  /*19e0*/  F2FP.F16.F32.PACK_AB R22, RZ, R103 ;  /* 0x00000067ff16723e */ /* 0x000fe400000000ff */
[----:B------:R-:W-:Y:S01]  /*19f0*/  F2FP.F16.F32.PACK_AB R102, RZ, R119 ;  /* 0x00000077ff66723e */ /* 0x000fe200000000ff */
[----:B--2---:R-:W-:Y:S01]  /*1a00*/  @P3 FFMA.FTZ R10, R23, R20, R92 ;  /* 0x00000014170a3223 */ /* 0x004fe2000001005c */
[----:B------:R-:W-:Y:S02]  /*1a10*/  F2FP.F16.F32.PACK_AB R20, RZ, R9 ;  /* 0x00000009ff14723e */ /* 0x000fe400000000ff */
[----:B------:R-:W-:Y:S02]  /*1a20*/  F2FP.F16.F32.PACK_AB R23, RZ, R117 ;  /* 0x00000075ff17723e */ /* 0x000fe400000000ff */
[----:B------:R-:W-:Y:S02]  /*1a30*/  F2FP.F16.F32.PACK_AB R92, RZ, R10 ;  /* 0x0000000aff5c723e */ /* 0x000fe400000000ff */
[----:B------:R-:W-:-:S02]  /*1a40*/  F2FP.F16.F32.PACK_AB R95, RZ, R12 ;  /* 0x0000000cff5f723e */ /* 0x000fc400000000ff */
[----:B------:R-:W-:Y:S02]  /*1a50*/  PRMT R93, R93, 0x5410, R22 ;  /* 0x000054105d5d7816 */ /* 0x000fe40000000016 */
[----:B------:R-:W-:Y:S02]  /*1a60*/  PRMT R94, R94, 0x5410, R23 ;  /* 0x000054105e5e7816 */ /* 0x000fe40000000017 */
[----:B------:R-:W-:Y:S02]  /*1a70*/  PRMT R92, R92, 0x5410, R20 ;  /* 0x000054105c5c7816 */ /* 0x000fe40000000014 */
[----:B------:R-:W-:Y:S01]  /*1a80*/  PRMT R95, R102, 0x5410, R95 ;  /* 0x00005410665f7816 */ /* 0x000fe2000000005f */
[----:B------:R-:W-:Y:S06]  /*1a90*/  BRA `(.L_x_13562) ;  /* 0x0000000000b07947 */ /* 0x000fec0003800000 */
.L_x_13561:
[----:B------:R-:W2:Y:S01]  /*1aa0*/  @UP2 LDCU UR5, c[0x0][0x40c] ;  /* 0x00008180ff0527ac */ /* 0x000ea20008000800 */
[--C-:B-----5:R-:W-:Y:S01]  /*1ab0*/  @P4 HADD2.F32 R20, -RZ, R24.reuse.H1_H1 ;  /* 0x30000018ff144230 */ /* 0x120fe20000004100 */
[----:B------:R-:W-:Y:S01]  /*1ac0*/  MOV R9, RZ ;  /* 0x000000ff00097202 */ /* 0x000fe20000000f00 */
[----:B01----:R-:W-:Y:S01]  /*1ad0*/  @P4 HADD2.F32 R22, -RZ, R25.H0_H0 ;  /* 0x20000019ff164230 */ /* 0x003fe20000004100 */
[----:B------:R-:W0:Y:S01]  /*1ae0*/  @UP2 LDCU UR7, c[0x0][0x40c] ;  /* 0x00008180ff0727ac */ /* 0x000e220008000800 */
[----:B------:R-:W-:Y:S02]  /*1af0*/  @P4 HADD2.F32 R12, -RZ, R24.H0_H0 ;  /* 0x20000018ff0c4230 */ /* 0x000fe40000004100 */
[----:B------:R-:W-:Y:S02]  /*1b00*/  HFMA2 R101, -RZ, RZ, 0, 0 ;  /* 0x00000000ff657431 */ /* 0x000fe400000001ff */
[--C-:B------:R-:W-:Y:S01]  /*1b10*/  @P4 HADD2.F32 R92, -RZ, R27.reuse.H0_H0 ;  /* 0x2000001bff5c4230 */ /* 0x100fe20000004100 */
[----:B------:R-:W1:Y:S01]  /*1b20*/  @UP2 LDCU UR4, c[0x0][0x40c] ;  /* 0x00008180ff0427ac */ /* 0x000e620008000800 */
[----:B------:R-:W-:-:S02]  /*1b30*/  @P4 HADD2.F32 R93, -RZ, R27.H1_H1 ;  /* 0x3000001bff5d4230 */ /* 0x000fc40000004100 */
[----:B------:R-:W-:Y:S02]  /*1b40*/  HFMA2 R10, -RZ, RZ, 0, 0 ;  /* 0x00000000ff0a7431 */ /* 0x000fe400000001ff */
[--C-:B------:R-:W-:Y:S01]  /*1b50*/  @P4 HADD2.F32 R23, -RZ, R26.reuse.H1_H1 ;  /* 0x3000001aff174230 */ /* 0x100fe20000004100 */
[----:B------:R-:W3:Y:S01]  /*1b60*/  @UP2 LDCU UR23, c[0x0][0x40c] ;  /* 0x00008180ff1727ac */ /* 0x000ee20008000800 */
[----:B------:R-:W-:Y:S01]  /*1b70*/  MOV R103, RZ ;  /* 0x000000ff00677202 */ /* 0x000fe20000000f00 */
[----:B------:R-:W-:Y:S01]  /*1b80*/  HFMA2 R105, -RZ, RZ, 0, 0 ;  /* 0x00000000ff697431 */ /* 0x000fe200000001ff */
[----:B------:R-:W-:Y:S01]  /*1b90*/  MOV R119, RZ ;  /* 0x000000ff00777202 */ /* 0x000fe20000000f00 */
[----:B------:R-:W4:Y:S01]  /*1ba0*/  @UP2 LDCU UR24, c[0x0][0x40c] ;  /* 0x00008180ff1827ac */ /* 0x000f220008000800 */
[----:B------:R-:W-:Y:S01]  /*1bb0*/  MOV R117, RZ ;  /* 0x000000ff00757202 */ /* 0x000fe20000000f00 */
[----:B--2---:R-:W-:Y:S01]  /*1bc0*/  @P4 FMUL.FTZ R9, R20, UR5 ;  /* 0x0000000514094c20 */ /* 0x004fe20008410000 */
[----:B------:R-:W-:Y:S01]  /*1bd0*/  @P4 HADD2.F32 R20, -RZ, R25.H1_H1 ;  /* 0x30000019ff144230 */ /* 0x000fe20000004100 */
[----:B------:R-:W2:Y:S01]  /*1be0*/  @UP2 LDCU UR26, c[0x0][0x40c] ;  /* 0x00008180ff1a27ac */ /* 0x000ea20008000800 */
[----:B0-----:R-:W-:Y:S01]  /*1bf0*/  @P4 FMUL.FTZ R101, R22, UR7 ;  /* 0x0000000716654c20 */ /* 0x001fe20008410000 */
[----:B------:R-:W-:Y:S01]  /*1c00*/  @P4 HADD2.F32 R22, -RZ, R26.H0_H0 ;  /* 0x2000001aff164230 */ /* 0x000fe20000004100 */
        /* <DEDUP_REMOVED lines=21> */
.L_x_13562:
[----:B------:R-:W0:Y:S01]  /*1d60*/  LDC.64 R22, c[0x0][0x3a8] ;  /* 0x0000ea00ff167b82 */ /* 0x000e220000000a00 */
[----:B------:R-:W-:Y:S01]  /*1d70*/  IADD3 R100, PT, PT, R100, 0x100, RZ ;  /* 0x0000010064647810 */ /* 0x000fe20007ffe0ff */
[C---:B0-----:R-:W-:Y:S01]  /*1d80*/  IMAD.WIDE.U32 R22, R98.reuse, 0x10, R22 ;  /* 0x0000001062167825 */ /* 0x041fe200078e0016 */
[----:B------:R-:W-:-:S04]  /*1d90*/  IADD3 R98, PT, PT, R98, 0x100, RZ ;  /* 0x0000010062627810 */ /* 0x000fc80007ffe0ff */
[----:B------:R2:W-:Y:S03]  /*1da0*/  STG.E.128 desc[UR12][R22.64], R92 ;  /* 0x0000005c16007986 */ /* 0x0005e6000c101d0c */
.L_x_13559:
[----:B------:R-:W-:Y:S05]  /*1db0*/  BSYNC.RECONVERGENT B0 ;  /* 0x0000000000007941 */ /* 0x000fea0003800200 */
.L_x_13558:
        /* <DEDUP_REMOVED lines=9> */
.L_x_13565:
[----:B------:R-:W-:Y:S05]  /*1e50*/  BRA.U !UP0, `(.L_x_13566) ;  /* 0x0000000108c87547 */ /* 0x000fea000b800000 */
[----:B0123--:R-:W0:Y:S02]  /*1e60*/  LDC.64 R22, c[0x0][0x3a0] ;  /* 0x0000e800ff167b82 */ /* 0x00fe240000000a00 */
[----:B0-----:R-:W-:-:S05]  /*1e70*/  IMAD.WIDE.U32 R22, R98, 0x10, R22 ;  /* 0x0000001062167825 */ /* 0x001fca00078e0016 */
[----:B------:R0:W2:Y:S01]  /*1e80*/  LDG.E.128 R92, desc[UR12][R22.64] ;  /* 0x0000000c165c7981 */ /* 0x0000a2000c1e1d00 */
[----:B------:R-:W-:-:S13]  /*1e90*/  ISETP.LT.AND P4, PT, RZ, UR21, PT ;  /* 0x00000015ff007c0c */ /* 0x000fda000bf81270 */
[----:B------:R-:W1:Y:S01]  /*1ea0*/  @P4 LDC R100, c[0x0][0x40c] ;  /* 0x00010300ff644b82 */ /* 0x000e620000000800 */
[----:B-----5:R-:W-:Y:S02]  /*1eb0*/  @P4 HADD2.F32 R20, -RZ, R25.H0_H0 ;  /* 0x20000019ff144230 */ /* 0x020fe40000004100 */
[----:B------:R-:W-:-:S05]  /*1ec0*/  @P4 HADD2.F32 R16, -RZ, R24.H1_H1 ;  /* 0x30000018ff104230 */ /* 0x000fca0000004100 */
[----:B------:R-:W3:Y:S08]  /*1ed0*/  @P4 LDC R18, c[0x0][0x40c] ;  /* 0x00010300ff124b82 */ /* 0x000ef00000000800 */
[----:B------:R-:W4:Y:S08]  /*1ee0*/  @P4 LDC R102, c[0x0][0x40c] ;  /* 0x00010300ff664b82 */ /* 0x000f300000000800 */
[----:B------:R-:W4:Y:S08]  /*1ef0*/  @P4 LDC R104, c[0x0][0x40c] ;  /* 0x00010300ff684b82 */ /* 0x000f300000000800 */
[----:B------:R-:W4:Y:S08]  /*1f00*/  @P4 LDC R14, c[0x0][0x40c] ;  /* 0x00010300ff0e4b82 */ /* 0x000f300000000800 */
[----:B0-----:R-:W0:Y:S08]  /*1f10*/  @P4 LDC R23, c[0x0][0x40c] ;  /* 0x00010300ff174b82 */ /* 0x001e300000000800 */
[----:B------:R-:W0:Y:S01]  /*1f20*/  @P4 LDC R22, c[0x0][0x40c] ;  /* 0x00010300ff164b82 */ /* 0x000e220000000800 */
[----:B--2---:R-:W-:-:S02]  /*1f30*/  HADD2.F32 R13, -RZ, R93.H0_H0 ;  /* 0x2000005dff0d7230 */ /* 0x004fc40000004100 */
[----:B------:R-:W-:Y:S02]  /*1f40*/  HADD2.F32 R11, -RZ, R92.H1_H1 ;  /* 0x3000005cff0b7230 */ /* 0x000fe40000004100 */
[----:B------:R-:W-:Y:S02]  /*1f50*/  HADD2.F32 R107, -RZ, R93.H1_H1 ;  /* 0x3000005dff6b7230 */ /* 0x000fe40000004100 */
[----:B-1----:R-:W-:Y:S01]  /*1f60*/  @P4 FFMA.FTZ R13, R20, R100, R13 ;  /* 0x00000064140d4223 */ /* 0x002fe2000001000d */
[----:B------:R-:W-:Y:S01]  /*1f70*/  HADD2.F32 R121, -RZ, R94.H0_H0 ;  /* 0x2000005eff797230 */ /* 0x000fe20000004100 */
[----:B------:R-:W1:Y:S01]  /*1f80*/  @P4 LDC R20, c[0x0][0x40c] ;  /* 0x00010300ff144b82 */ /* 0x000e620000000800 */
[----:B---3--:R-:W-:Y:S01]  /*1f90*/  @P4 FFMA.FTZ R11, R16, R18, R11 ;  /* 0x00000012100b4223 */ /* 0x008fe2000001000b */
[----:B------:R-:W-:Y:S02]  /*1fa0*/  @P4 HADD2.F32 R16, -RZ, R25.H1_H1 ;  /* 0x30000019ff104230 */ /* 0x000fe40000004100 */
[----:B------:R-:W-:-:S02]  /*1fb0*/  @P4 HADD2.F32 R18, -RZ, R26.H0_H0 ;  /* 0x2000001aff124230 */ /* 0x000fc40000004100 */
[----:B------:R-:W-:Y:S02]  /*1fc0*/  HADD2.F32 R123, -RZ, R94.H1_H1 ;  /* 0x3000005eff7b7230 */ /* 0x000fe40000004100 */
[----:B----4-:R-:W-:Y:S01]  /*1fd0*/  @P4 FFMA.FTZ R107, R16, R102, R107 ;  /* 0x00000066106b4223 */ /* 0x010fe2000001006b */
[----:B------:R-:W-:Y:S02]  /*1fe0*/  @P4 HADD2.F32 R94, -RZ, R26.H1_H1 ;  /* 0x3000001aff5e4230 */ /* 0x000fe40000004100 */
[----:B------:R-:W-:Y:S01]  /*1ff0*/  @P4 FFMA.FTZ R121, R18, R104, R121 ;  /* 0x0000006812794223 */ /* 0x000fe20000010079 */
[----:B------:R-:W-:Y:S02]  /*2000*/  HADD2.F32 R92, -RZ, R92.H0_H0 ;  /* 0x2000005cff5c7230 */ /* 0x000fe40000004100 */
[--C-:B------:R-:W-:Y:S02]  /*2010*/  HADD2.F32 R16, -RZ, R95.reuse.H0_H0 ;  /* 0x2000005fff107230 */ /* 0x100fe40000004100 */
[----:B------:R-:W-:Y:S01]  /*2020*/  @P4 FFMA.FTZ R123, R94, R14, R123 ;  /* 0x0000000e5e7b4223 */ /* 0x000fe2000001007b */
[----:B------:R-:W-:Y:S01]  /*2030*/  HADD2.F32 R18, -RZ, R95.H1_H1 ;  /* 0x3000005fff127230 */ /* 0x000fe20000004100 */
[----:B------:R-:W-:Y:S01]  /*2040*/  @!P4 MOV R14, R92 ;  /* 0x0000005c000ec202 */ /* 0x000fe20000000f00 */
[----:B------:R-:W-:-:S02]  /*2050*/  @P4 HADD2.F32 R95, -RZ, R27.H0_H0 ;  /* 0x2000001bff5f4230 */ /* 0x000fc40000004100 */
[----:B------:R-:W-:Y:S02]  /*2060*/  @P4 HADD2.F32 R93, -RZ, R24.H0_H0 ;  /* 0x20000018ff5d4230 */ /* 0x000fe40000004100 */
[----:B------:R-:W-:-:S03]  /*2070*/  @P4 HADD2.F32 R94, -RZ, R27.H1_H1 ;  /* 0x3000001bff5e4230 */ /* 0x000fc60000004100 */
[----:B0-----:R-:W-:Y:S01]  /*2080*/  @P4 FFMA.FTZ R14, R93, R23, R92 ;  /* 0x000000175d0e4223 */ /* 0x001fe2000001005c */
[----:B-1----:R-:W-:Y:S01]  /*2090*/  @P4 FFMA.FTZ R16, R95, R20, R16 ;  /* 0x000000145f104223 */ /* 0x002fe20000010010 */
[----:B------:R-:W-:Y:S01]  /*20a0*/  @P4 FFMA.FTZ R18, R94, R22, R18 ;  /* 0x000000165e124223 */ /* 0x000fe20000010012 */
[----:B------:R-:W-:Y:S02]  /*20b0*/  F2FP.F16.F32.PACK_AB R20, RZ, R11 ;  /* 0x0000000bff14723e */ /* 0x000fe400000000ff */
[----:B------:R-:W-:Y:S02]  /*20c0*/  F2FP.F16.F32.PACK_AB R93, RZ, R13 ;  /* 0x0000000dff5d723e */ /* 0x000fe400000000ff */
[----:B------:R-:W-:Y:S02]  /*20d0*/  F2FP.F16.F32.PACK_AB R22, RZ, R107 ;  /* 0x0000006bff16723e */ /* 0x000fe400000000ff */
        /* <DEDUP_REMOVED lines=10> */
.L_x_13566:
[----:B------:R-:W4:Y:S01]  /*2180*/  @UP2 LDCU UR7, c[0x0][0x40c] ;  /* 0x00008180ff0727ac */ /* 0x000f220008000800 */
[----:B-----5:R-:W-:Y:S02]  /*2190*/  @P4 HADD2.F32 R20, -RZ, R25.H0_H0 ;  /* 0x20000019ff144230 */ /* 0x020fe40000004100 */
[----:B------:R-:W-:Y:S02]  /*21a0*/  HFMA2 R13, -RZ, RZ, 0, 0 ;  /* 0x00000000ff0d7431 */ /* 0x000fe400000001ff */
[--C-:B------:R-:W-:Y:S01]  /*21b0*/  @P4 HADD2.F32 R16, -RZ, R24.reuse.H0_H0 ;  /* 0x20000018ff104230 */ /* 0x100fe20000004100 */
[----:B------:R-:W4:Y:S01]  /*21c0*/  @UP2 LDCU UR4, c[0x0][0x40c] ;  /* 0x00008180ff0427ac */ /* 0x000f220008000800 */
[----:B------:R-:W-:Y:S02]  /*21d0*/  @P4 HADD2.F32 R18, -RZ, R24.H1_H1 ;  /* 0x30000018ff124230 */ /* 0x000fe40000004100 */
[----:B------:R-:W-:Y:S02]  /*21e0*/  HFMA2 R14, -RZ, RZ, 0, 0 ;  /* 0x00000000ff0e7431 */ /* 0x000fe400000001ff */
[--C-:B012---:R-:W-:Y:S01]  /*21f0*/  @P4 HADD2.F32 R92, -RZ, R27.reuse.H0_H0 ;  /* 0x2000001bff5c4230 */ /* 0x107fe20000004100 */
[----:B------:R-:W0:Y:S01]  /*2200*/  @UP2 LDCU UR5, c[0x0][0x40c] ;  /* 0x00008180ff0527ac */ /* 0x000e220008000800 */
[----:B------:R-:W-:Y:S01]  /*2210*/  @P4 HADD2.F32 R93, -RZ, R27.H1_H1 ;  /* 0x3000001bff5d4230 */ /* 0x000fe20000004100 */
[----:B------:R-:W-:Y:S01]  /*2220*/  MOV R11, RZ ;  /* 0x000000ff000b7202 */ /* 0x000fe20000000f00 */
[--C-:B---3--:R-:W-:Y:S01]  /*2230*/  @P4 HADD2.F32 R22, -RZ, R26.reuse.H0_H0 ;  /* 0x2000001aff164230 */ /* 0x108fe20000004100 */
[----:B------:R-:W1:Y:S01]  /*2240*/  @UP2 LDCU UR23, c[0x0][0x40c] ;  /* 0x00008180ff1727ac */ /* 0x000e620008000800 */
[----:B------:R-:W-:Y:S01]  /*2250*/  @P4 HADD2.F32 R23, -RZ, R26.H1_H1 ;  /* 0x3000001aff174230 */ /* 0x000fe20000004100 */
[----:B------:R-:W-:Y:S01]  /*2260*/  MOV R107, RZ ;  /* 0x000000ff006b7202 */ /* 0x000fe20000000f00 */
[----:B------:R-:W-:Y:S01]  /*2270*/  HFMA2 R121, -RZ, RZ, 0, 0 ;  /* 0x00000000ff797431 */ /* 0x000fe200000001ff */
[----:B------:R-:W2:Y:S01]  /*2280*/  @UP2 LDCU UR24, c[0x0][0x40c] ;  /* 0x00008180ff1827ac */ /* 0x000ea20008000800 */
[----:B------:R-:W-:Y:S01]  /*2290*/  MOV R123, RZ ;  /* 0x000000ff007b7202 */ /* 0x000fe20000000f00 */
[----:B----4-:R-:W-:Y:S01]  /*22a0*/  @P4 FMUL.FTZ R13, R20, UR7 ;  /* 0x00000007140d4c20 */ /* 0x010fe20008410000 */
[----:B------:R-:W-:Y:S01]  /*22b0*/  @P4 HADD2.F32 R20, -RZ, R25.H1_H1 ;  /* 0x30000019ff144230 */ /* 0x000fe20000004100 */
[----:B------:R-:W3:Y:S01]  /*22c0*/  @UP2 LDCU UR26, c[0x0][0x40c] ;  /* 0x00008180ff1a27ac */ /* 0x000ee20008000800 */
[----:B------:R-:W-:Y:S01]  /*22d0*/  @P4 FMUL.FTZ R14, R16, UR4 ;  /* 0x00000004100e4c20 */ /* 0x000fe20008410000 */
[----:B------:R-:W-:Y:S01]  /*22e0*/  MOV R16, RZ ;  /* 0x000000ff00107202 */ /* 0x000fe20000000f00 */
[----:B------:R-:W4:Y:S01]  /*22f0*/  @UP2 LDCU UR27, c[0x0][0x40c] ;  /* 0x00008180ff1b27ac */ /* 0x000f220008000800 */
[----:B0-----:R-:W-:Y:S01]  /*2300*/  @P4 FMUL.FTZ R11, R18, UR5 ;  /* 0x00000005120b4c20 */ /* 0x001fe20008410000 */
[----:B------:R-:W-:Y:S01]  /*2310*/  HFMA2 R18, -RZ, RZ, 0, 0 ;  /* 0x00000000ff127431 */ /* 0x000fe200000001ff */
[----:B------:R-:W0:Y:S01]  /*2320*/  @UP2 LDCU UR25, c[0x0][0x40c] ;  /* 0x00008180ff1927ac */ /* 0x000e220008000800 */
[----:B-1----:R-:W-:-:S02]  /*2330*/  @P4 FMUL.FTZ R107, R20, UR23 ;  /* 0x00000017146b4c20 */ /* 0x002fc40008410000 */
[----:B------:R-:W-:Y:S01]  /*2340*/  F2FP.F16.F32.PACK_AB R20, RZ, R11 ;  /* 0x0000000bff14723e */ /* 0x000fe200000000ff */
[----:B--2---:R-:W-:Y:S02]  /*2350*/  @P4 FMUL.FTZ R121, R22, UR24 ;  /* 0x0000001816794c20 */ /* 0x004fe40008410000 */
[----:B------:R-:W-:Y:S01]  /*2360*/  F2FP.F16.F32.PACK_AB R22, RZ, R107 ;  /* 0x0000006bff16723e */ /* 0x000fe200000000ff */
[----:B---3--:R-:W-:Y:S01]  /*2370*/  @P4 FMUL.FTZ R16, R92, UR26 ;  /* 0x0000001a5c104c20 */ /* 0x008fe20008410000 */
[----:B------:R-:W-:Y:S02]  /*2380*/  F2FP.F16.F32.PACK_AB R92, RZ, R14 ;  /* 0x0000000eff5c723e */ /* 0x000fe400000000ff */
[----:B------:R-:W-:Y:S01]  /*2390*/  F2FP.F16.F32.PACK_AB R94, RZ, R121 ;  /* 0x00000079ff5e723e */ /* 0x000fe200000000ff */
[----:B----4-:R-:W-:Y:S01]  /*23a0*/  @P4 FMUL.FTZ R18, R93, UR27 ;  /* 0x0000001b5d124c20 */ /* 0x010fe20008410000 */
[----:B------:R-:W-:Y:S02]  /*23b0*/  F2FP.F16.F32.PACK_AB R95, RZ, R16 ;  /* 0x00000010ff5f723e */ /* 0x000fe400000000ff */
[----:B------:R-:W-:Y:S01]  /*23c0*/  F2FP.F16.F32.PACK_AB R93, RZ, R13 ;  /* 0x0000000dff5d723e */ /* 0x000fe200000000ff */
[----:B0-----:R-:W-:Y:S01]  /*23d0*/  @P4 FMUL.FTZ R123, R23, UR25 ;  /* 0x00000019177b4c20 */ /* 0x001fe20008410000 */
[----:B------:R-:W-:-:S02]  /*23e0*/  F2FP.F16.F32.PACK_AB R100, RZ, R18 ;  /* 0x00000012ff64723e */ /* 0x000fc400000000ff */
[----:B------:R-:W-:Y:S02]  /*23f0*/  PRMT R92, R92, 0x5410, R20 ;  /* 0x000054105c5c7816 */ /* 0x000fe40000000014 */
[----:B------:R-:W-:Y:S02]  /*2400*/  F2FP.F16.F32.PACK_AB R23, RZ, R123 ;  /* 0x0000007bff17723e */ /* 0x000fe400000000ff */
[----:B------:R-:W-:Y:S02]  /*2410*/  PRMT R95, R95, 0x5410, R100 ;  /* 0x000054105f5f7816 */ /* 0x000fe40000000064 */
[----:B------:R-:W-:Y:S02]  /*2420*/  PRMT R93, R93, 0x5410, R22 ;  /* 0x000054105d5d7816 */ /* 0x000fe40000000016 */
[----:B------:R-:W-:-:S07]  /*2430*/  PRMT R94, R94, 0x5410, R23 ;  /* 0x000054105e5e7816 */ /* 0x000fce0000000017 */
.L_x_13567:
[----:B------:R-:W0:Y:S02]  /*2440*/  LDC.64 R22, c[0x0][0x3a8] ;  /* 0x0000ea00ff167b82 */ /* 0x000e240000000a00 */
[----:B0-----:R-:W-:-:S05]  /*2450*/  IMAD.WIDE.U32 R22, R98, 0x10, R22 ;  /* 0x0000001062167825 */ /* 0x001fca00078e0016 */
[----:B------:R3:W-:Y:S02]  /*2460*/  STG.E.128 desc[UR12][R22.64], R92 ;  /* 0x0000005c16007986 */ /* 0x0007e4000c101d0c */
.L_x_13564:
[----:B------:R-:W-:Y:S05]  /*2470*/  BSYNC.RECONVERGENT B0 ;  /* 0x0000000000007941 */ /* 0x000fea0003800200 */
.L_x_13563:
[----:B------:R-:W-:Y:S01]  /*2480*/  FADD.FTZ R20, RZ, R125 ;  /* 0x0000007dff147221 */ /* 0x000fe20000010000 */
[C---:B------:R-:W-:Y:S01]  /*2490*/  ISETP.GT.U32.AND P6, PT, R0.reuse, 0x1ff, PT ;  /* 0x000001ff0000780c */ /* 0x040fe20003fc4070 */
[----:B------:R-:W-:Y:S01]  /*24a0*/  BSSY.RECONVERGENT B0, `(.L_x_13568) ;  /* 0x0000084000007945 */ /* 0x000fe20003800200 */
[C---:B------:R-:W-:Y:S01]  /*24b0*/  ISETP.GT.U32.AND P5, PT, R0.reuse, 0x2ff, PT ;  /* 0x000002ff0000780c */ /* 0x040fe20003fa4070 */
[----:B------:R-:W-:Y:S01]  /*24c0*/  FADD.FTZ R20, R5, R20 ;  /* 0x0000001405147221 */ /* 0x000fe20000010000 */
[----:B------:R-:W-:Y:S01]  /*24d0*/  ISETP.GT.U32.AND P4, PT, R0, 0x3ff, PT ;  /* 0x000003ff0000780c */ /* 0x000fe20003f84070 */
[----:B------:R-:W-:Y:S02]  /*24e0*/  HFMA2 R100, -RZ, RZ, 0, 0 ;  /* 0x00000000ff647431 */ /* 0x000fe400000001ff */
        /* <DEDUP_REMOVED lines=127> */
.L_x_13569:
[----:B------:R-:W-:Y:S05]  /*2ce0*/  BSYNC.RECONVERGENT B0 ;  /* 0x0000000000007941 */ /* 0x000fea0003800200 */
.L_x_13568:
        /* <DEDUP_REMOVED lines=12> */
.L_x_13571:
[----:B------:R-:W-:Y:S05]  /*2db0*/  BSYNC.RECONVERGENT B0 ;  /* 0x0000000000007941 */ /* 0x000fea0003800200 */
.L_x_13570:
        /* <DEDUP_REMOVED lines=60> */
[----:B------:R-:W-:-:S03]  /*3180*/  MOV R94, UR18 ;  /* 0x00000012005e7c02 */ /* 0x000fc60008000f00 */
        /* <DEDUP_REMOVED lines=31> */
[----:B------:R-:W-:Y:S01]  /*3380*/  F2FP.F16.F32.PACK_AB R92, R93, R92 ;  /* 0x0000005c5d5c723e */ /* 0x000fe200000000ff */
        /* <DEDUP_REMOVED lines=11> */
[----:B------:R-:W-:-:S02]  /*3440*/  F2FP.F16.F32.PACK_AB R93, R94, R93 ;  /* 0x0000005d5e5d723e */ /* 0x000fc400000000ff */
[----:B------:R-:W-:Y:S02]  /*3450*/  F2FP.F16.F32.PACK_AB R94, R95, R100 ;  /* 0x000000645f5e723e */ /* 0x000fe400000000ff */
[----:B------:R-:W-:Y:S01]  /*3460*/  F2FP.F16.F32.PACK_AB R95, R106, R104 ;  /* 0x000000686a5f723e */ /* 0x000fe200000000ff */
[C---:B0-----:R-:W-:Y:S01]  /*3470*/  IMAD.WIDE.U32 R22, R96.reuse, 0x10, R22 ;  /* 0x0000001060167825 */ /* 0x041fe200078e0016 */
[----:B------:R-:W-:-:S04]  /*3480*/  IADD3 R96, PT, PT, R96, 0x100, RZ ;  /* 0x0000010060607810 */ /* 0x000fc80007ffe0ff */
[----:B------:R0:W-:Y:S03]  /*3490*/  STG.E.128 desc[UR12][R22.64], R92 ;  /* 0x0000005c16007986 */ /* 0x0001e6000c101d0c */
.L_x_13574:
[----:B------:R-:W-:Y:S05]  /*34a0*/  BSYNC.RECONVERGENT B0 ;  /* 0x0000000000007941 */ /* 0x000fea0003800200 */
.L_x_13573:
        /* <DEDUP_REMOVED lines=34> */
.L_x_13576:
[----:B------:R-:W-:Y:S05]  /*36d0*/  BSYNC.RECONVERGENT B0 ;  /* 0x0000000000007941 */ /* 0x000fea0003800200 */
.L_x_13575:
        /* <DEDUP_REMOVED lines=34> */
.L_x_13578:
[----:B------:R-:W-:Y:S05]  /*3900*/  BSYNC.RECONVERGENT B0 ;  /* 0x0000000000007941 */ /* 0x000fea0003800200 */
.L_x_13577:
        /* <DEDUP_REMOVED lines=33> */
.L_x_13579:
[----:B------:R-:W-:Y:S05]  /*3b20*/  BSYNC.RECONVERGENT B0 ;  /* 0x0000000000007941 */ /* 0x000fea0003800200 */
.L_x_13572:
[----:B------:R-:W-:Y:S02]  /*3b30*/  UIADD3 UR18, UPT, UPT, UR18, UR16, URZ ;  /* 0x0000001012127290 */ /* 0x000fe4000fffe0ff */
[----:B------:R-:W-:Y:S02]  /*3b40*/  UPLOP3.LUT UP1, UPT, UPT, UPT, UP1, 0x40, 0x4 ;  /* 0x000000000004789c */ /* 0x000fe40003f2e810 */
[----:B------:R-:W-:-:S09]  /*3b50*/  UISETP.GE.AND UP0, UPT, UR18, UR17, UPT ;  /* 0x000000111200728c */ /* 0x000fd2000bf06270 */
[----:B------:R-:W-:Y:S05]  /*3b60*/  BRA.U !UP0, `(.L_x_13580) ;  /* 0xffffffcd08087547 */ /* 0x000fea000b83ffff */
[----:B------:R-:W-:Y:S05]  /*3b70*/  EXIT ;  /* 0x000000000000794d */ /* 0x000fea0003800000 */
.L_x_13581:
        /* <DEDUP_REMOVED lines=16> */
.L_x_27542:


//--------------------- .text._ZN10layer_norm13ln_fwd_kernelINS_13Kernel_traitsIf6__halfS2_S2_fjLj8192ELj1ELj1ELj8ELj16ENS_18Kernel_traits_baseILj8192EfS2_S2_S2_fjLj256EEEEELb0ELb0ELb1ELb1EEEvNS_9FwdParamsE --------------------------
	.section	.text._ZN10layer_norm13ln_fwd_kernelINS_13Kernel_traitsIf6__halfS2_S2_fjLj8192ELj1ELj1ELj8ELj16ENS_18Kernel_traits_baseILj8192EfS2_S2_S2_fjLj256EEEEELb0ELb0ELb1ELb1EEEvNS_9FwdParamsE,"ax",@progbits
	.align	128
        .global         _ZN10layer_norm13ln_fwd_kernelINS_13Kernel_traitsIf6__halfS2_S2_fjLj8192ELj1ELj1ELj8ELj16ENS_18Kernel_traits_baseILj8192EfS2_S2_S2_fjLj256EEEEELb0ELb0ELb1ELb1EEEvNS_9FwdParamsE
        .type           _ZN10layer_norm13ln_fwd_kernelINS_13Kernel_traitsIf6__halfS2_S2_fjLj8192ELj1ELj1ELj8ELj16ENS_18Kernel_traits_baseILj8192EfS2_S2_S2_fjLj256EEEEELb0ELb0ELb1ELb1EEEvNS_9FwdParamsE,@function
        .size           _ZN10layer_norm13ln_fwd_kernelINS_13Kernel_traitsIf6__halfS2_S2_fjLj8192ELj1ELj1ELj8ELj16ENS_18Kernel_traits_baseILj8192EfS2_S2_S2_fjLj256EEEEELb0ELb0ELb1ELb1EEEvNS_9FwdParamsE,(.L_x_27543 - _ZN10layer_norm13ln_fwd_kernelINS_13Kernel_traitsIf6__halfS2_S2_fjLj8192ELj1ELj1ELj8ELj16ENS_18Kernel_traits_baseILj8192EfS2_S2_S2_fjLj256EEEEELb0ELb0ELb1ELb1EEEvNS_9FwdParamsE)
        .other          _ZN10layer_norm13ln_fwd_kernelINS_13Kernel_traitsIf6__halfS2_S2_fjLj8192ELj1ELj1ELj8ELj16ENS_18Kernel_traits_baseILj8192EfS2_S2_S2_fjLj256EEEEELb0ELb0ELb1ELb1EEEvNS_9FwdParamsE,@"STO_CUDA_ENTRY STV_DEFAULT"
_ZN10layer_norm13ln_fwd_kernelINS_13Kernel_traitsIf6__halfS2_S2_fjLj8192ELj1ELj1ELj8ELj16ENS_18Kernel_traits_baseILj8192EfS2_S2_S2_fjLj256EEEEELb0ELb0ELb1ELb1EEEvNS_9FwdParamsE:
.text._ZN10layer_norm13ln_fwd_kernelINS_13Kernel_traitsIf6__halfS2_S2_fjLj8192ELj1ELj1ELj8ELj16ENS_18Kernel_traits_baseILj8192EfS2_S2_S2_fjLj256EEEEELb0ELb0ELb1ELb1EEEvNS_9FwdParamsE:
        /* <DEDUP_REMOVED lines=30> */
.L_x_13582:
        /* <DEDUP_REMOVED lines=26> */
.L_x_13583:
        /* <DEDUP_REMOVED lines=12> */
.L_x_13593:
        /* <DEDUP_REMOVED lines=25> */
[----:B------:R-:W-:-:S06]  /*05d0*/  ULEA.HI UR5, UR5, UR4, URZ, 0x3 ;  /* 0x0000000405057291 */ /* 0x000fcc000f8f18ff */
[----:B------:R-:W-:-:S04]  /*05e0*/  MOV R73, UR5 ;  /* 0x0000000500497c02 */ /* 0x000fc80008000f00 */
[----:B------:R-:W-:Y:S02]  /*05f0*/  LEA.HI.SX32 R0, R73, R76, 0x1d ;  /* 0x0000004c49007211 */ /* 0x000fe400078feaff */
[----:B--2---:R-:W-:Y:S01]  /*0600*/  R2UR UR6, R74 ;  /* 0x000000004a0672ca */ /* 0x004fe200000e0000 */
[----:B0-----:R-:W-:-:S14]  /*0610*/  BRA.U !UP0, `(.L_x_13584) ;  /* 0x0000000108c47547 */ /* 0x001fdc000b800000 */
[----:B------:R-:W0:Y:S02]  /*0620*/  LDC.64 R72, c[0x0][0x3a0] ;  /* 0x0000e800ff487b82 */ /* 0x000e240000000a00 */
[----:B0-----:R-:W-:-:S06]  /*0630*/  IMAD.WIDE.U32 R72, R0, 0x10, R72 ;  /* 0x0000001000487825 */ /* 0x001fcc00078e0048 */
[----:B------:R-:W2:Y:S01]  /*0640*/  LDG.E.128 R72, desc[UR12][R72.64] ;  /* 0x0000000c48487981 */ /* 0x000ea2000c1e1d00 */
[----:B------:R-:W-:-:S13]  /*0650*/  ISETP.LT.AND P2, PT, RZ, UR20, PT ;  /* 0x00000014ff007c0c */ /* 0x000fda000bf41270 */
[----:B------:R-:W0:Y:S01]  /*0660*/  @P2 LDC R86, c[0x0][0x40c] ;  /* 0x00010300ff562b82 */ /* 0x000e220000000800 */
[----:B-----5:R-:W-:Y:S02]  /*0670*/  @P2 HADD2.F32 R2, -RZ, R4.H1_H1 ;  /* 0x30000004ff022230 */ /* 0x020fe40000004100 */
[--C-:B------:R-:W-:Y:S02]  /*0680*/  @P2 HADD2.F32 R80, -RZ, R5.reuse.H0_H0 ;  /* 0x20000005ff502230 */ /* 0x100fe40000004100 */
[----:B------:R-:W-:-:S03]  /*0690*/  @P2 HADD2.F32 R84, -RZ, R5.H1_H1 ;  /* 0x30000005ff542230 */ /* 0x000fc60000004100 */
[----:B------:R-:W3:Y:S08]  /*06a0*/  @P2 LDC R88, c[0x0][0x40c] ;  /* 0x00010300ff582b82 */ /* 0x000ef00000000800 */
[----:B------:R-:W4:Y:S08]  /*06b0*/  @P2 LDC R90, c[0x0][0x40c] ;  /* 0x00010300ff5a2b82 */ /* 0x000f300000000800 */
[----:B------:R-:W1:Y:S08]  /*06c0*/  @P2 LDC R92, c[0x0][0x40c] ;  /* 0x00010300ff5c2b82 */ /* 0x000e700000000800 */
[----:B------:R-:W1:Y:S08]  /*06d0*/  @P2 LDC R93, c[0x0][0x40c] ;  /* 0x00010300ff5d2b82 */ /* 0x000e700000000800 */
[----:B------:R-:W1:Y:S08]  /*06e0*/  @P2 LDC R94, c[0x0][0x40c] ;  /* 0x00010300ff5e2b82 */ /* 0x000e700000000800 */
[----:B------:R-:W1:Y:S08]  /*06f0*/  @P2 LDC R3, c[0x0][0x40c] ;  /* 0x00010300ff032b82 */ /* 0x000e700000000800 */
[----:B------:R-:W1:Y:S01]  /*0700*/  @P2 LDC R95, c[0x0][0x40c] ;  /* 0x00010300ff5f2b82 */ /* 0x000e620000000800 */
[----:B--2---:R-:W-:-:S02]  /*0710*/  HADD2.F32 R91, -RZ, R72.H1_H1 ;  /* 0x30000048ff5b7230 */ /* 0x004fc40000004100 */
[--C-:B------:R-:W-:Y:S02]  /*0720*/  HADD2.F32 R89, -RZ, R73.reuse.H0_H0 ;  /* 0x20000049ff597230 */ /* 0x100fe40000004100 */
[----:B------:R-:W-:Y:S02]  /*0730*/  HADD2.F32 R87, -RZ, R73.H1_H1 ;  /* 0x30000049ff577230 */ /* 0x000fe40000004100 */
[----:B0-----:R-:W-:Y:S01]  /*0740*/  @P2 FFMA.FTZ R91, R2, R86, R91 ;  /* 0x00000056025b2223 */ /* 0x001fe2000001005b */
        /* <DEDUP_REMOVED lines=11> */
[----:B-1----:R-:W-:Y:S01]  /*0800*/  @P2 FFMA.FTZ R85, R72, R92, R85 ;  /* 0x0000005c48552223 */ /* 0x002fe20000010055 */
        /* <DEDUP_REMOVED lines=18> */
.L_x_13584:
[----:B------:R-:W0:Y:S01]  /*0930*/  @P1 LDC R3, c[0x0][0x40c] ;  /* 0x00010300ff031b82 */ /* 0x000e220000000800 */
        /* <DEDUP_REMOVED lines=14> */
[----:B0-----:R-:W-:Y:S01]  /*0a20*/  @P1 FMUL.FTZ R79, R2, R3 ;  /* 0x00000003024f1220 */ /* 0x001fe20000410000 */
[----:B------:R-:W-:Y:S02]  /*0a30*/  @P1 HADD2.F32 R3, -RZ, R6.H0_H0 ;  /* 0x20000006ff031230 */ /* 0x000fe40000004100 */
[----:B------:R-:W-:-:S04]  /*0a40*/  @P1 HADD2.F32 R2, -RZ, R5.H1_H1 ;  /* 0x30000005ff021230 */ /* 0x000fc80000004100 */
[----:B------:R-:W0:Y:S01]  /*0a50*/  @P1 LDC R95, c[0x0][0x40c] ;  /* 0x00010300ff5f1b82 */ /* 0x000e220000000800 */
        /* <DEDUP_REMOVED lines=9> */
[----:B0-----:R-:W-:Y:S01]  /*0af0*/  @P1 FMUL.FTZ R83, R72, R95 ;  /* 0x0000005f48531220 */ /* 0x001fe20000410000 */
        /* <DEDUP_REMOVED lines=15> */
.L_x_13585:
[----:B------:R-:W0:Y:S01]  /*0bf0*/  LDC.64 R2, c[0x0][0x3a8] ;  /* 0x0000ea00ff027b82 */ /* 0x000e220000000a00 */
[----:B------:R-:W-:-:S07]  /*0c00*/  @P1 IADD3 R97, PT, PT, R82, 0x100, RZ ;  /* 0x0000010052611810 */ /* 0x000fce0007ffe0ff */
[----:B------:R-:W2:Y:S01]  /*0c10*/  @P1 LDC.64 R94, c[0x0][0x390] ;  /* 0x0000e400ff5e1b82 */ /* 0x000ea20000000a00 */
[----:B0-----:R-:W-:-:S05]  /*0c20*/  IMAD.WIDE.U32 R92, R0, 0x10, R2 ;  /* 0x00000010005c7825 */ /* 0x001fca00078e0002 */
[----:B------:R0:W-:Y:S01]  /*0c30*/  STG.E.128 desc[UR12][R92.64], R72 ;  /* 0x000000485c007986 */ /* 0x0001e2000c101d0c */
[----:B--2---:R-:W-:-:S05]  /*0c40*/  @P1 IMAD.WIDE.U32 R94, R97, 0x10, R94 ;  /* 0x00000010615e1825 */ /* 0x004fca00078e005e */
[----:B------:R0:W5:Y:S01]  /*0c50*/  @P1 LDG.E.128 R4, desc[UR12][R94.64] ;  /* 0x0000000c5e041981 */ /* 0x000162000c1e1d00 */
[----:B------:R-:W-:Y:S01]  /*0c60*/  IADD3 R99, PT, PT, R0, 0x100, RZ ;  /* 0x0000010000637810 */ /* 0x000fe20007ffe0ff */
[----:B------:R-:W-:Y:S06]  /*0c70*/  BRA.U !UP0, `(.L_x_13586) ;  /* 0x0000000108c47547 */ /* 0x000fec000b800000 */
[----:B0-----:R-:W0:Y:S02]  /*0c80*/  LDC.64 R72, c[0x0][0x3a0] ;  /* 0x0000e800ff487b82 */ /* 0x001e240000000a00 */
        /* <DEDUP_REMOVED lines=16> */
[----:B------:R-:W-:Y:S02]  /*0d90*/  HADD2.F32 R103, -RZ, R72.H0_H0 ;  /* 0x20000048ff677230 */ /* 0x000fe40000004100 */
[----:B0-----:R-:W-:Y:S01]  /*0da0*/  @P2 FFMA.FTZ R97, R84, R86, R97 ;  /* 0x0000005654612223 */ /* 0x001fe20000010061 */
        /* <DEDUP_REMOVED lines=30> */
.L_x_13586:
[----:B0-----:R-:W0:Y:S01]  /*0f90*/  @P1 LDC R73, c[0x0][0x40c] ;  /* 0x00010300ff491b82 */ /* 0x001e220000000800 */
        /* <DEDUP_REMOVED lines=10> */
[----:B------:R-:W-:-:S05]  /*1040*/  MOV R105, RZ ;  /* 0x000000ff00697202 */ /* 0x000fca0000000f00 */
[----:B------:R-:W3:Y:S08]  /*1050*/  @P1 LDC R93, c[0x0][0x40c] ;  /* 0x00010300ff5d1b82 */ /* 0x000ef00000000800 */
[----:B------:R-:W4:Y:S01]  /*1060*/  @P1 LDC R111, c[0x0][0x40c] ;  /* 0x00010300ff6f1b82 */ /* 0x000f220000000800 */
[----:B0-----:R-:W-:Y:S01]  /*1070*/  @P1 FMUL.FTZ R103, R72, R73 ;  /* 0x0000004948671220 */ /* 0x001fe20000410000 */
[----:B------:R-:W-:-:S02]  /*1080*/  @P1 HADD2.F32 R72, -RZ, R5.H1_H1 ;  /* 0x30000005ff481230 */ /* 0x000fc40000004100 */
[----:B------:R-:W-:-:S04]  /*1090*/  @P1 HADD2.F32 R73, -RZ, R6.H0_H0 ;  /* 0x20000006ff491230 */ /* 0x000fc80000004100 */
[----:B------:R-:W0:Y:S01]  /*10a0*/  @P1 LDC R84, c[0x0][0x40c] ;  /* 0x00010300ff541b82 */ /* 0x000e220000000800 */
[----:B--2---:R-:W-:Y:S01]  /*10b0*/  @P1 FMUL.FTZ R97, R74, R75 ;  /* 0x0000004b4a611220 */ /* 0x004fe20000410000 */
[----:B------:R-:W-:Y:S02]  /*10c0*/  @P1 HADD2.F32 R74, -RZ, R6.H1_H1 ;  /* 0x30000006ff4a1230 */ /* 0x000fe40000004100 */
[----:B------:R-:W-:-:S04]  /*10d0*/  @P1 HADD2.F32 R75, -RZ, R7.H0_H0 ;  /* 0x20000007ff4b1230 */ /* 0x000fc80000004100 */
[----:B------:R-:W2:Y:S01]  /*10e0*/  @P1 LDC R113, c[0x0][0x40c] ;  /* 0x00010300ff711b82 */ /* 0x000ea20000000800 */
[----:B---3--:R-:W-:Y:S01]  /*10f0*/  @P1 FMUL.FTZ R95, R80, R93 ;  /* 0x0000005d505f1220 */ /* 0x008fe20000410000 */
[----:B------:R-:W-:Y:S02]  /*1100*/  @P1 HADD2.F32 R80, -RZ, R7.H1_H1 ;  /* 0x30000007ff501230 */ /* 0x000fe40000004100 */
[----:B------:R-:W-:-:S04]  /*1110*/  HFMA2 R93, -RZ, RZ, 0, 0 ;  /* 0x00000000ff5d7431 */ /* 0x000fc800000001ff */
[----:B------:R-:W3:Y:S01]  /*1120*/  @P1 LDC R86, c[0x0][0x40c] ;  /* 0x00010300ff561b82 */ /* 0x000ee20000000800 */
[----:B----4-:R-:W-:Y:S01]  /*1130*/  @P1 FMUL.FTZ R93, R72, R111 ;  /* 0x0000006f485d1220 */ /* 0x010fe20000410000 */
[----:B------:R-:W-:-:S06]  /*1140*/  F2FP.F16.F32.PACK_AB R72, RZ, R103 ;  /* 0x00000067ff48723e */ /* 0x000fcc00000000ff */
[----:B------:R-:W4:Y:S01]  /*1150*/  @P1 LDC R115, c[0x0][0x40c] ;  /* 0x00010300ff731b82 */ /* 0x000f220000000800 */
[----:B0-----:R-:W-:Y:S01]  /*1160*/  @P1 FMUL.FTZ R109, R73, R84 ;  /* 0x00000054496d1220 */ /* 0x001fe20000410000 */
        /* <DEDUP_REMOVED lines=14> */
.L_x_13587:
        /* <DEDUP_REMOVED lines=24> */
[----:B------:R-:W-:Y:S02]  /*13d0*/  HADD2.F32 R125, -RZ, R72.H0_H0 ;  /* 0x20000048ff7d7230 */ /* 0x000fe40000004100 */
[--C-:B------:R-:W-:Y:S02]  /*13e0*/  HADD2.F32 R115, -RZ, R73.reuse.H0_H0 ;  /* 0x20000049ff737230 */ /* 0x100fe40000004100 */
[----:B0-----:R-:W-:Y:S01]  /*13f0*/  @P2 FFMA.FTZ R113, R94, R96, R113 ;  /* 0x000000605e712223 */ /* 0x001fe20000010071 */
[----:B------:R-:W-:Y:S02]  /*1400*/  HADD2.F32 R117, -RZ, R73.H1_H1 ;  /* 0x30000049ff757230 */ /* 0x000fe40000004100 */
[--C-:B------:R-:W-:Y:S02]  /*1410*/  HADD2.F32 R119, -RZ, R74.reuse.H0_H0 ;  /* 0x2000004aff777230 */ /* 0x100fe40000004100 */
[----:B---3--:R-:W-:Y:S01]  /*1420*/  @P2 FFMA.FTZ R115, R98, R99, R115 ;  /* 0x0000006362732223 */ /* 0x008fe20000010073 */
[----:B------:R-:W-:-:S02]  /*1430*/  HADD2.F32 R121, -RZ, R74.H1_H1 ;  /* 0x3000004aff797230 */ /* 0x000fc40000004100 */
[----:B----4-:R-:W-:Y:S01]  /*1440*/  @P2 FFMA.FTZ R117, R100, R102, R117 ;  /* 0x0000006664752223 */ /* 0x010fe20000010075 */
[--C-:B------:R-:W-:Y:S02]  /*1450*/  HADD2.F32 R123, -RZ, R75.reuse.H0_H0 ;  /* 0x2000004bff7b7230 */ /* 0x100fe40000004100 */
        /* <DEDUP_REMOVED lines=24> */
.L_x_13588:
[----:B--2---:R-:W0:Y:S01]  /*15e0*/  @P1 LDC R73, c[0x0][0x40c] ;  /* 0x00010300ff491b82 */ /* 0x004e220000000800 */
[--C-:B-----5:R-:W-:Y:S01]  /*15f0*/  @P1 HADD2.F32 R72, -RZ, R4.reuse.H0_H0 ;  /* 0x20000004ff481230 */ /* 0x120fe20000004100 */
[----:B------:R-:W-:Y:S01]  /*1600*/  MOV R125, RZ ;  /* 0x000000ff007d7202 */ /* 0x000fe20000000f00 */
[----:B------:R-:W-:Y:S02]  /*1610*/  @P1 HADD2.F32 R74, -RZ, R4.H1_H1 ;  /* 0x30000004ff4a1230 */ /* 0x000fe40000004100 */
[----:B------:R-:W-:Y:S02]  /*1620*/  HFMA2 R113, -RZ, RZ, 0, 0 ;  /* 0x00000000ff717431 */ /* 0x000fe400000001ff */
[----:B------:R-:W-:Y:S01]  /*1630*/  @P1 HADD2.F32 R80, -RZ, R5.H0_H0 ;  /* 0x20000005ff501230 */ /* 0x000fe20000004100 */
[----:B------:R-:W-:Y:S01]  /*1640*/  MOV R115, RZ ;  /* 0x000000ff00737202 */ /* 0x000fe20000000f00 */
[----:B------:R-:W-:Y:S01]  /*1650*/  @P1 HADD2.F32 R90, -RZ, R7.H1_H1 ;  /* 0x30000007ff5a1230 */ /* 0x000fe20000004100 */
[----:B------:R-:W2:Y:S01]  /*1660*/  @P1 LDC R75, c[0x0][0x40c] ;  /* 0x00010300ff4b1b82 */ /* 0x000ea20000000800 */
[----:B------:R-:W-:Y:S01]  /*1670*/  HFMA2 R117, -RZ, RZ, 0, 0 ;  /* 0x00000000ff757431 */ /* 0x000fe200000001ff */
[----:B------:R-:W-:Y:S01]  /*1680*/  MOV R119, RZ ;  /* 0x000000ff00777202 */ /* 0x000fe20000000f00 */
[----:B------:R-:W-:Y:S01]  /*1690*/  HFMA2 R121, -RZ, RZ, 0, 0 ;  /* 0x00000000ff797431 */ /* 0x000fe200000001ff */
[----:B------:R-:W-:-:S04]  /*16a0*/  MOV R123, RZ ;  /* 0x000000ff007b7202 */ /* 0x000fc80000000f00 */
        /* <DEDUP_REMOVED lines=11> */
[----:B------:R-:W-:-:S06]  /*1760*/  HFMA2 R80, -RZ, RZ, 0, 0 ;  /* 0x00000000ff507431 */ /* 0x000fcc00000001ff */
[----:B------:R-:W3:Y:S01]  /*1770*/  @P1 LDC R88, c[0x0][0x40c] ;  /* 0x00010300ff581b82 */ /* 0x000ee20000000800 */
[----:B----4-:R-:W-:Y:S01]  /*1780*/  @P1 FMUL.FTZ R117, R72, R111 ;  /* 0x0000006f48751220 */ /* 0x010fe20000410000 */
[----:B------:R-:W-:-:S06]  /*1790*/  F2FP.F16.F32.PACK_AB R72, RZ, R125 ;  /* 0x0000007dff48723e */ /* 0x000fcc00000000ff */
[----:B------:R-:W4:Y:S01]  /*17a0*/  @P1 LDC R92, c[0x0][0x40c] ;  /* 0x00010300ff5c1b82 */ /* 0x000f220000000800 */
[----:B0-----:R-:W-:Y:S01]  /*17b0*/  @P1 FMUL.FTZ R119, R73, R84 ;  /* 0x0000005449771220 */ /* 0x001fe20000410000 */
[----:B------:R-:W-:-:S04]  /*17c0*/  F2FP.F16.F32.PACK_AB R73, RZ, R113 ;  /* 0x00000071ff49723e */ /* 0x000fc800000000ff */
[----:B------:R-:W-:Y:S01]  /*17d0*/  F2FP.F16.F32.PACK_AB R84, RZ, R119 ;  /* 0x00000077ff54723e */ /* 0x000fe200000000ff */
[----:B--2---:R-:W-:Y:S01]  /*17e0*/  @P1 FMUL.FTZ R121, R74, R86 ;  /* 0x000000564a791220 */ /* 0x004fe20000410000 */
[----:B------:R-:W-:Y:S02]  /*17f0*/  F2FP.F16.F32.PACK_AB R74, RZ, R115 ;  /* 0x00000073ff4a723e */ /* 0x000fe400000000ff */
[----:B------:R-:W-:Y:S02]  /*1800*/  PRMT R72, R72, 0x5410, R73 ;  /* 0x0000541048487816 */ /* 0x000fe40000000049 */
[----:B------:R-:W-:Y:S01]  /*1810*/  F2FP.F16.F32.PACK_AB R86, RZ, R121 ;  /* 0x00000079ff56723e */ /* 0x000fe200000000ff */
[----:B---3--:R-:W-:Y:S01]  /*1820*/  @P1 FMUL.FTZ R123, R75, R88 ;  /* 0x000000584b7b1220 */ /* 0x008fe20000410000 */
[----:B------:R-:W-:-:S04]  /*1830*/  F2FP.F16.F32.PACK_AB R75, RZ, R117 ;  /* 0x00000075ff4b723e */ /* 0x000fc800000000ff */
[----:B------:R-:W-:Y:S02]  /*1840*/  F2FP.F16.F32.PACK_AB R88, RZ, R123 ;  /* 0x0000007bff58723e */ /* 0x000fe400000000ff */
[----:B------:R-:W-:Y:S01]  /*1850*/  PRMT R73, R74, 0x5410, R75 ;  /* 0x000054104a497816 */ /* 0x000fe2000000004b */
[----:B----4-:R-:W-:Y:S01]  /*1860*/  @P1 FMUL.FTZ R80, R90, R92 ;  /* 0x0000005c5a501220 */ /* 0x010fe20000410000 */
[----:B------:R-:W-:-:S04]  /*1870*/  PRMT R74, R84, 0x5410, R86 ;  /* 0x00005410544a7816 */ /* 0x000fc80000000056 */
[----:B------:R-:W-:-:S04]  /*1880*/  F2FP.F16.F32.PACK_AB R90, RZ, R80 ;  /* 0x00000050ff5a723e */ /* 0x000fc800000000ff */
[----:B------:R-:W-:-:S07]  /*1890*/  PRMT R75, R88, 0x5410, R90 ;  /* 0x00005410584b7816 */ /* 0x000fce000000005a */
.L_x_13589:
[----:B------:R-:W0:Y:S01]  /*18a0*/  @P1 LDC.64 R110, c[0x0][0x390] ;  /* 0x0000e400ff6e1b82 */ /* 0x000e220000000a00 */
[----:B------:R-:W-:Y:S02]  /*18b0*/  IADD3 R99, PT, PT, R0, 0x200, RZ ;  /* 0x0000020000637810 */ /* 0x000fe40007ffe0ff */
[----:B------:R-:W-:-:S03]  /*18c0*/  @P1 IADD3 R82, PT, PT, R82, 0x300, RZ ;  /* 0x0000030052521810 */ /* 0x000fc60007ffe0ff */
        /* <DEDUP_REMOVED lines=14> */
[----:B-----5:R-:W-:Y:S02]  /*19b0*/  @P1 HADD2.F32 R99, -RZ, R4.H1_H1 ;  /* 0x30000004ff631230 */ /* 0x020fe40000004100 */
[--C-:B------:R-:W-:Y:S01]  /*19c0*/  @P1 HADD2.F32 R111, -RZ, R5.reuse.H0_H0 ;  /* 0x20000005ff6f1230 */ /* 0x100fe20000004100 */
[----:B------:R-:W1:Y:S01]  /*19d0*/  @UP0 LDCU UR4, c[0x0][0x40c] ;  /* 0x00008180ff0407ac */ /* 0x000e620008000800 */
[----:B------:R-:W-:-:S02]  /*19e0*/  @P1 HADD2.F32 R0, -RZ, R5.H1_H1 ;  /* 0x30000005ff001230 */ /* 0x000fc40000004100 */
[----:B------:R-:W-:Y:S01]  /*19f0*/  @P1 HADD2.F32 R98, -RZ, R7.H0_H0 ;  /* 0x20000007ff621230 */ /* 0x000fe20000004100 */
[----:B------:R-:W1:Y:S01]  /*1a00*/  @UP0 LDCU UR22, c[0x0][0x40c] ;  /* 0x00008180ff1607ac */ /* 0x000e620008000800 */
[----:B------:R-:W1:Y:S01]  /*1a10*/  @UP0 LDCU UR23, c[0x0][0x40c] ;  /* 0x00008180ff1707ac */ /* 0x000e620008000800 */
[----:B------:R-:W1:Y:S01]  /*1a20*/  @UP0 LDCU UR24, c[0x0][0x40c] ;  /* 0x00008180ff1807ac */ /* 0x000e620008000800 */
[----:B------:R-:W1:Y:S01]  /*1a30*/  @UP0 LDCU UR25, c[0x0][0x40c] ;  /* 0x00008180ff1907ac */ /* 0x000e620008000800 */
[----:B--2---:R-:W-:Y:S02]  /*1a40*/  HADD2.F32 R88, -RZ, R72.H1_H1 ;  /* 0x30000048ff587230 */ /* 0x004fe40000004100 */
[--C-:B------:R-:W-:Y:S02]  /*1a50*/  HADD2.F32 R82, -RZ, R73.reuse.H0_H0 ;  /* 0x20000049ff527230 */ /* 0x100fe40000004100 */
[----:B------:R-:W-:Y:S02]  /*1a60*/  HADD2.F32 R84, -RZ, R73.H1_H1 ;  /* 0x30000049ff547230 */ /* 0x000fe40000004100 */
[----:B0-----:R-:W-:Y:S01]  /*1a70*/  @P1 FFMA.FTZ R88, R99, UR5, R88 ;  /* 0x0000000563581c23 */ /* 0x001fe20008010058 */
[----:B------:R-:W-:-:S02]  /*1a80*/  HADD2.F32 R86, -RZ, R75.H0_H0 ;  /* 0x2000004bff567230 */ /* 0x000fc40000004100 */
[----:B---3--:R-:W-:Y:S01]  /*1a90*/  @P1 FFMA.FTZ R82, R111, UR20, R82 ;  /* 0x000000146f521c23 */ /* 0x008fe20008010052 */
[----:B------:R-:W-:Y:S02]  /*1aa0*/  HADD2.F32 R92, -RZ, R75.H1_H1 ;  /* 0x3000004bff5c7230 */ /* 0x000fe40000004100 */
[----:B----4-:R-:W-:Y:S01]  /*1ab0*/  @P1 FFMA.FTZ R84, R0, UR21, R84 ;  /* 0x0000001500541c23 */ /* 0x010fe20008010054 */
[----:B------:R-:W-:Y:S02]  /*1ac0*/  HADD2.F32 R96, -RZ, R72.H0_H0 ;  /* 0x20000048ff607230 */ /* 0x000fe40000004100 */
[----:B-1----:R-:W-:Y:S01]  /*1ad0*/  @P1 FFMA.FTZ R86, R98, UR24, R86 ;  /* 0x0000001862561c23 */ /* 0x002fe20008010056 */
[--C-:B------:R-:W-:Y:S01]  /*1ae0*/  HADD2.F32 R94, -RZ, R74.reuse.H0_H0 ;  /* 0x2000004aff5e7230 */ /* 0x100fe20000004100 */
[----:B------:R-:W-:Y:S01]  /*1af0*/  F2FP.F16.F32.PACK_AB R0, RZ, R88 ;  /* 0x00000058ff00723e */ /* 0x000fe200000000ff */
[----:B------:R-:W-:Y:S01]  /*1b00*/  HADD2.F32 R90, -RZ, R74.H1_H1 ;  /* 0x3000004aff5a7230 */ /* 0x000fe20000004100 */
[----:B------:R-:W-:Y:S01]  /*1b10*/  F2FP.F16.F32.PACK_AB R74, RZ, R84 ;  /* 0x00000054ff4a723e */ /* 0x000fe200000000ff */
[--C-:B------:R-:W-:Y:S01]  /*1b20*/  @P1 HADD2.F32 R75, -RZ, R6.reuse.H0_H0 ;  /* 0x20000006ff4b1230 */ /* 0x100fe20000004100 */
[----:B------:R-:W-:Y:S01]  /*1b30*/  F2FP.F16.F32.PACK_AB R102, RZ, R86 ;  /* 0x00000056ff66723e */ /* 0x000fe200000000ff */
[----:B------:R-:W-:-:S02]  /*1b40*/  @P1 HADD2.F32 R99, -RZ, R6.H1_H1 ;  /* 0x30000006ff631230 */ /* 0x000fc40000004100 */
[----:B------:R-:W-:Y:S02]  /*1b50*/  @P1 HADD2.F32 R73, -RZ, R4.H0_H0 ;  /* 0x20000004ff491230 */ /* 0x000fe40000004100 */
[----:B------:R-:W-:Y:S01]  /*1b60*/  @P1 FFMA.FTZ R94, R75, UR22, R94 ;  /* 0x000000164b5e1c23 */ /* 0x000fe2000801005e */
[----:B------:R-:W-:Y:S02]  /*1b70*/  @P1 HADD2.F32 R111, -RZ, R7.H1_H1 ;  /* 0x30000007ff6f1230 */ /* 0x000fe40000004100 */
[----:B------:R-:W-:Y:S01]  /*1b80*/  @P1 FFMA.FTZ R90, R99, UR23, R90 ;  /* 0x00000017635a1c23 */ /* 0x000fe2000801005a */
[----:B------:R-:W-:Y:S01]  /*1b90*/  @P1 FFMA.FTZ R96, R73, UR4, R96 ;  /* 0x0000000449601c23 */ /* 0x000fe20008010060 */
[----:B------:R-:W-:Y:S01]  /*1ba0*/  F2FP.F16.F32.PACK_AB R73, RZ, R82 ;  /* 0x00000052ff49723e */ /* 0x000fe200000000ff */
[----:B------:R-:W-:Y:S01]  /*1bb0*/  @P1 FFMA.FTZ R92, R111, UR25, R92 ;  /* 0x000000196f5c1c23 */ /* 0x000fe2000801005c */
[----:B------:R-:W-:Y:S02]  /*1bc0*/  F2FP.F16.F32.PACK_AB R98, RZ, R94 ;  /* 0x0000005eff62723e */ /* 0x000fe400000000ff */
        /* <DEDUP_REMOVED lines=8> */
.L_x_13590:
[----:B--2---:R-:W0:Y:S01]  /*1c50*/  @P1 LDC R73, c[0x0][0x40c] ;  /* 0x00010300ff491b82 */ /* 0x004e220000000800 */
[--C-:B-----5:R-:W-:Y:S01]  /*1c60*/  @P1 HADD2.F32 R0, -RZ, R4.reuse.H0_H0 ;  /* 0x20000004ff001230 */ /* 0x120fe20000004100 */
[----:B------:R-:W-:Y:S01]  /*1c70*/  MOV R96, RZ ;  /* 0x000000ff00607202 */ /* 0x000fe20000000f00 */
[----:B------:R-:W-:Y:S02]  /*1c80*/  @P1 HADD2.F32 R72, -RZ, R4.H1_H1 ;  /* 0x30000004ff481230 */ /* 0x000fe40000004100 */
[----:B------:R-:W-:Y:S02]  /*1c90*/  HFMA2 R88, -RZ, RZ, 0, 0 ;  /* 0x00000000ff587431 */ /* 0x000fe400000001ff */
[--C-:B------:R-:W-:Y:S01]  /*1ca0*/  @P1 HADD2.F32 R74, -RZ, R5.reuse.H0_H0 ;  /* 0x20000005ff4a1230 */ /* 0x100fe20000004100 */
[----:B------:R-:W-:Y:S01]  /*1cb0*/  MOV R82, RZ ;  /* 0x000000ff00527202 */ /* 0x000fe20000000f00 */
[----:B------:R-:W-:Y:S01]  /*1cc0*/  @P1 HADD2.F32 R86, -RZ, R5.H1_H1 ;  /* 0x30000005ff561230 */ /* 0x000fe20000004100 */
[----:B------:R-:W2:Y:S01]  /*1cd0*/  @P1 LDC R75, c[0x0][0x40c] ;  /* 0x00010300ff4b1b82 */ /* 0x000ea20000000800 */
[----:B------:R-:W-:Y:S01]  /*1ce0*/  HFMA2 R84, -RZ, RZ, 0, 0 ;  /* 0x00000000ff547431 */ /* 0x000fe200000001ff */
[----:B------:R-:W-:Y:S01]  /*1cf0*/  MOV R94, RZ ;  /* 0x000000ff005e7202 */ /* 0x000fe20000000f00 */
[----:B------:R-:W-:-:S02]  /*1d00*/  HFMA2 R90, -RZ, RZ, 0, 0 ;  /* 0x00000000ff5a7431 */ /* 0x000fc400000001ff */
[----:B------:R-:W-:-:S03]  /*1d10*/  HFMA2 R92, -RZ, RZ, 0, 0 ;  /* 0x00000000ff5c7431 */ /* 0x000fc600000001ff */
[----:B------:R-:W3:Y:S08]  /*1d20*/  @P1 LDC R99, c[0x0][0x40c] ;  /* 0x00010300ff631b82 */ /* 0x000ef00000000800 */
[----:B------:R-:W4:Y:S01]  /*1d30*/  @P1 LDC R111, c[0x0][0x40c] ;  /* 0x00010300ff6f1b82 */ /* 0x000f220000000800 */
[----:B0-----:R-:W-:Y:S01]  /*1d40*/  @P1 FMUL.FTZ R96, R0, R73 ;  /* 0x0000004900601220 */ /* 0x001fe20000410000 */
[----:B------:R-:W-:-:S02]  /*1d50*/  @P1 HADD2.F32 R0, -RZ, R6.H0_H0 ;  /* 0x20000006ff001230 */ /* 0x000fc40000004100 */
[----:B------:R-:W-:-:S04]  /*1d60*/  @P1 HADD2.F32 R73, -RZ, R7.H0_H0 ;  /* 0x20000007ff491230 */ /* 0x000fc80000004100 */
[----:B------:R-:W0:Y:S01]  /*1d70*/  @P1 LDC R98, c[0x0][0x40c] ;  /* 0x00010300ff621b82 */ /* 0x000e220000000800 */
[----:B--2---:R-:W-:Y:S01]  /*1d80*/  @P1 FMUL.FTZ R88, R72, R75 ;  /* 0x0000004b48581220 */ /* 0x004fe20000410000 */
[----:B------:R-:W-:-:S06]  /*1d90*/  @P1 HADD2.F32 R72, -RZ, R6.H1_H1 ;  /* 0x30000006ff481230 */ /* 0x000fcc0000004100 */
[----:B------:R-:W2:Y:S01]  /*1da0*/  @P1 LDC R102, c[0x0][0x40c] ;  /* 0x00010300ff661b82 */ /* 0x000ea20000000800 */
[----:B---3--:R-:W-:Y:S01]  /*1db0*/  @P1 FMUL.FTZ R82, R74, R99 ;  /* 0x000000634a521220 */ /* 0x008fe20000410000 */
[----:B------:R-:W-:-:S06]  /*1dc0*/  @P1 HADD2.F32 R74, -RZ, R7.H1_H1 ;  /* 0x30000007ff4a1230 */ /* 0x000fcc0000004100 */
[----:B------:R-:W3:Y:S01]  /*1dd0*/  @P1 LDC R104, c[0x0][0x40c] ;  /* 0x00010300ff681b82 */ /* 0x000ee20000000800 */
[----:B----4-:R-:W-:Y:S01]  /*1de0*/  @P1 FMUL.FTZ R84, R86, R111 ;  /* 0x0000006f56541220 */ /* 0x010fe20000410000 */
[----:B------:R-:W-:-:S06]  /*1df0*/  MOV R86, RZ ;  /* 0x000000ff00567202 */ /* 0x000fcc0000000f00 */
        /* <DEDUP_REMOVED lines=17> */
.L_x_13591:
        /* <DEDUP_REMOVED lines=136> */
[----:B------:R-:W-:-:S02]  /*2790*/  ISETP.NE.AND P1, PT, R76, RZ, PT ;  /* 0x000000ff4c00720c */ /* 0x000fc40003f25270 */
[----:B0-----:R-:W-:Y:S02]  /*27a0*/  IADD3 R112, PT, PT, R106, R102, RZ ;  /* 0x000000666a707210 */ /* 0x001fe40007ffe0ff */
[----:B------:R-:W-:Y:S02]  /*27b0*/  I2FP.F32.S32 R75, R106 ;  /* 0x0000006a004b7245 */ /* 0x000fe40000201400 */
        /* <DEDUP_REMOVED lines=149> */
[----:B------:R-:W-:Y:S01]  /*3110*/  IMAD.WIDE.U32 R88, R91, 0x10, R72 ;  /* 0x000000105b587825 */ /* 0x000fe200078e0048 */
[----:B------:R-:W-:-:S03]  /*3120*/  F2FP.F16.F32.PACK_AB R82, R81, R82 ;  /* 0x000000525152723e */ /* 0x000fc600000000ff */
[----:B------:R-:W-:Y:S01]  /*3130*/  FFMA.FTZ R122, R122, R59, R27 ;  /* 0x0000003b7a7a7223 */ /* 0x000fe2000001001b */
[----:B------:R-:W-:Y:S01]  /*3140*/  FFMA.FTZ R79, R79, R60, R28 ;  /* 0x0000003c4f4f7223 */ /* 0x000fe2000001001c */
[----:B------:R-:W-:Y:S01]  /*3150*/  IMAD.WIDE.U32 R90, R99, 0x10, R72 ;  /* 0x00000010635a7825 */ /* 0x000fe200078e0048 */
[----:B------:R-:W-:-:S03]  /*3160*/  F2FP.F16.F32.PACK_AB R72, R2, R3 ;  /* 0x000000030248723e */ /* 0x000fc600000000ff */
[----:B------:R-:W-:Y:S01]  /*3170*/  FFMA.FTZ R73, R77, R70, R38 ;  /* 0x000000464d497223 */ /* 0x000fe20000010026 */
[----:B------:R-:W-:Y:S01]  /*3180*/  FFMA.FTZ R99, R123, R50, R18 ;  /* 0x000000327b637223 */ /* 0x000fe20000010012 */
[----:B------:R-:W-:Y:S01]  /*3190*/  FFMA.FTZ R2, R80, R51, R19 ;  /* 0x0000003350027223 */ /* 0x000fe20000010013 */
[----:B------:R-:W-:Y:S01]  /*31a0*/  FFMA.FTZ R77, R102, R65, R33 ;  /* 0x00000041664d7223 */ /* 0x000fe20000010021 */
[----:B------:R-:W-:Y:S01]  /*31b0*/  FFMA.FTZ R110, R110, R61, R29 ;  /* 0x0000003d6e6e7223 */ /* 0x000fe2000001001d */
[----:B------:R-:W-:Y:S01]  /*31c0*/  F2FP.F16.F32.PACK_AB R73, R98, R73 ;  /* 0x000000496249723e */ /* 0x000fe200000000ff */
        /* <DEDUP_REMOVED lines=17> */
[----:B------:R-:W-:-:S02]  /*32e0*/  F2FP.F16.F32.PACK_AB R75, R106, R75 ;  /* 0x0000004b6a4b723e */ /* 0x000fc400000000ff */
[----:B------:R-:W-:Y:S02]  /*32f0*/  F2FP.F16.F32.PACK_AB R74, R77, R74 ;  /* 0x0000004a4d4a723e */ /* 0x000fe400000000ff */
[----:B------:R-:W-:Y:S02]  /*3300*/  F2FP.F16.F32.PACK_AB R83, R122, R83 ;  /* 0x000000537a53723e */ /* 0x000fe400000000ff */
[----:B------:R-:W-:Y:S01]  /*3310*/  F2FP.F16.F32.PACK_AB R81, R114, R81 ;  /* 0x000000517251723e */ /* 0x000fe200000000ff */
[----:B------:R0:W-:Y:S01]  /*3320*/  STG.E.128 desc[UR12][R84.64], R72 ;  /* 0x0000004854007986 */ /* 0x0001e2000c101d0c */
[----:B------:R-:W-:Y:S02]  /*3330*/  F2FP.F16.F32.PACK_AB R80, R110, R79 ;  /* 0x0000004f6e50723e */ /* 0x000fe400000000ff */
[----:B------:R-:W-:Y:S02]  /*3340*/  F2FP.F16.F32.PACK_AB R98, R3, R98 ;  /* 0x000000620362723e */ /* 0x000fe400000000ff */
[----:B------:R-:W-:Y:S01]  /*3350*/  F2FP.F16.F32.PACK_AB R97, R100, R97 ;  /* 0x000000616461723e */ /* 0x000fe200000000ff */
[----:B------:R0:W-:Y:S01]  /*3360*/  STG.E.128 desc[UR12][R86.64], R80 ;  /* 0x0000005056007986 */ /* 0x0001e2000c101d0c */
[----:B------:R-:W-:-:S02]  /*3370*/  F2FP.F16.F32.PACK_AB R96, R0, R95 ;  /* 0x0000005f0060723e */ /* 0x000fc400000000ff */
[----:B------:R-:W-:Y:S02]  /*3380*/  F2FP.F16.F32.PACK_AB R95, R2, R107 ;  /* 0x0000006b025f723e */ /* 0x000fe400000000ff */
[----:B------:R-:W-:Y:S01]  /*3390*/  F2FP.F16.F32.PACK_AB R94, R94, R105 ;  /* 0x000000695e5e723e */ /* 0x000fe200000000ff */
[----:B------:R0:W-:Y:S01]  /*33a0*/  STG.E.128 desc[UR12][R88.64], R96 ;  /* 0x0000006058007986 */ /* 0x0001e2000c101d0c */
[----:B------:R-:W-:Y:S02]  /*33b0*/  F2FP.F16.F32.PACK_AB R93, R108, R93 ;  /* 0x0000005d6c5d723e */ /* 0x000fe400000000ff */
[----:B------:R-:W-:-:S05]  /*33c0*/  F2FP.F16.F32.PACK_AB R92, R92, R101 ;  /* 0x000000655c5c723e */ /* 0x000fca00000000ff */
[----:B------:R0:W-:Y:S02]  /*33d0*/  STG.E.128 desc[UR12][R90.64], R92 ;  /* 0x0000005c5a007986 */ /* 0x0001e4000c101d0c */
.L_x_13592:
[----:B-1----:R-:W-:Y:S02]  /*33e0*/  UIADD3 UR7, UPT, UPT, UR7, UR18, URZ ;  /* 0x0000001207077290 */ /* 0x002fe4000fffe0ff */
[----:B------:R-:W-:Y:S02]  /*33f0*/  UPLOP3.LUT UP1, UPT, UPT, UPT, UP1, 0x40, 0x4 ;  /* 0x000000000004789c */ /* 0x000fe40003f2e810 */
[----:B------:R-:W-:-:S09]  /*3400*/  UISETP.GE.AND UP0, UPT, UR7, UR19, UPT ;  /* 0x000000130700728c */ /* 0x000fd2000bf06270 */
[----:B------:R-:W-:Y:S05]  /*3410*/  BRA.U !UP0, `(.L_x_13593) ;  /* 0xffffffd108087547 */ /* 0x000fea000b83ffff */
[----:B------:R-:W-:Y:S05]  /*3420*/  EXIT ;  /* 0x000000000000794d */ /* 0x000fea0003800000 */
.L_x_13594:
        /* <DEDUP_REMOVED lines=13> */
.L_x_27543:


//--------------------- .text._ZN10layer_norm13ln_fwd_kernelINS_13Kernel_traitsIf6__halfS2_S2_fjLj8192ELj1ELj1ELj8ELj16ENS_18Kernel_traits_baseILj8192EfS2_S2_S2_fjLj256EEEEELb0ELb1ELb0ELb0EEEvNS_9FwdParamsE --------------------------
	.section	.text._ZN10layer_norm13ln_fwd_kernelINS_13Kernel_traitsIf6__halfS2_S2_fjLj8192ELj1ELj1ELj8ELj16ENS_18Kernel_traits_baseILj8192EfS2_S2_S2_fjLj256EEEEELb0ELb1ELb0ELb0EEEvNS_9FwdParamsE,"ax",@progbits
	.align	128
        .global         _ZN10layer_norm13ln_fwd_kernelINS_13Kernel_traitsIf6__halfS2_S2_fjLj8192ELj1ELj1ELj8ELj16ENS_18Kernel_traits_baseILj8192EfS2_S2_S2_fjLj256EEEEELb0ELb1ELb0ELb0EEEvNS_9FwdParamsE
        .type           _ZN10layer_norm13ln_fwd_kernelINS_13Kernel_traitsIf6__halfS2_S2_fjLj8192ELj1ELj1ELj8ELj16ENS_18Kernel_traits_baseILj8192EfS2_S2_S2_fjLj256EEEEELb0ELb1ELb0ELb0EEEvNS_9FwdParamsE,@function
        .size           _ZN10layer_norm13ln_fwd_kernelINS_13Kernel_traitsIf6__halfS2_S2_fjLj8192ELj1ELj1ELj8ELj16ENS_18Kernel_traits_baseILj8192EfS2_S2_S2_fjLj256EEEEELb0ELb1ELb0ELb0EEEvNS_9FwdParamsE,(.L_x_27544 - _ZN10layer_norm13ln_fwd_kernelINS_13Kernel_traitsIf6__halfS2_S2_fjLj8192ELj1ELj1ELj8ELj16ENS_18Kernel_traits_baseILj8192EfS2_S2_S2_fjLj256EEEEELb0ELb1ELb0ELb0EEEvNS_9FwdParamsE)
        .other          _ZN10layer_norm13ln_fwd_kernelINS_13Kernel_traitsIf6__halfS2_S2_fjLj8192ELj1ELj1ELj8ELj16ENS_18Kernel_traits_baseILj8192EfS2_S2_S2_fjLj256EEEEELb0ELb1ELb0ELb0EEEvNS_9FwdParamsE,@"STO_CUDA_ENTRY STV_DEFAULT"
_ZN10layer_norm13ln_fwd_kernelINS_13Kernel_traitsIf6__halfS2_S2_fjLj8192ELj1ELj1ELj8ELj16ENS_18Kernel_traits_baseILj8192EfS2_S2_S2_fjLj256EEEEELb0ELb1ELb0ELb0EEEvNS_9FwdParamsE:
.text._ZN10layer_norm13ln_fwd_kernelINS_13Kernel_traitsIf6__halfS2_S2_fjLj8192ELj1ELj1ELj8ELj16ENS_18Kernel_traits_baseILj8192EfS2_S2_S2_fjLj256EEEEELb0ELb1ELb0ELb0EEEvNS_9FwdParamsE:
        /* <DEDUP_REMOVED lines=73> */
.L_x_13596:
        /* <DEDUP_REMOVED lines=56> */
.L_x_13597:
[----:B------:R-:W-:Y:S05]  /*0810*/  BSYNC.RECONVERGENT B0 ;  /* 0x0000000000007941 */ /* 0x000fea0003800200 */
.L_x_13595:
        /* <DEDUP_REMOVED lines=25> */
.L_x_13626:
        /* <DEDUP_REMOVED lines=11> */
[----:B------:R-:W-:Y:S01]  /*0a60*/  MOV R144, R110 ;  /* 0x0000006e00907202 */ /* 0x000fe20000000f00 */
        /* <DEDUP_REMOVED lines=12> */
[----:B------:R-:W-:Y:S02]  /*0b30*/  HADD2.F32 R117, -RZ, R107.H0_H0 ;  /* 0x2000006bff757230 */ /* 0x000fe40000004100 */
[--C-:B------:R-:W-:Y:S02]  /*0b40*/  HADD2.F32 R113, -RZ, R105.reuse.H0_H0 ;  /* 0x20000069ff717230 */ /* 0x100fe40000004100 */
[-C--:B------:R-:W-:Y:S01]  /*0b50*/  FMUL.FTZ R115, R115, R0.reuse ;  /* 0x0000000073737220 */ /* 0x080fe20000410000 */
[----:B------:R-:W-:Y:S02]  /*0b60*/  HADD2.F32 R105, -RZ, R105.H1_H1 ;  /* 0x30000069ff697230 */ /* 0x000fe40000004100 */
[----:B------:R-:W-:Y:S01]  /*0b70*/  FMUL.FTZ R117, R117, R0 ;  /* 0x0000000075757220 */ /* 0x000fe20000410000 */
[----:B------:R-:W-:-:S02]  /*0b80*/  HADD2.F32 R147, -RZ, R106.H1_H1 ;  /* 0x3000006aff937230 */ /* 0x000fc40000004100 */
[-C--:B------:R-:W-:Y:S01]  /*0b90*/  FMUL.FTZ R113, R113, R0.reuse ;  /* 0x0000000071717220 */ /* 0x080fe20000410000 */
[----:B------:R-:W-:Y:S02]  /*0ba0*/  HADD2.F32 R107, -RZ, R107.H1_H1 ;  /* 0x3000006bff6b7230 */ /* 0x000fe40000004100 */
[----:B------:R-:W-:Y:S01]  /*0bb0*/  FMUL.FTZ R116, R105, R0 ;  /* 0x0000000069747220 */ /* 0x000fe20000410000 */
[--C-:B------:R-:W-:Y:S02]  /*0bc0*/  HADD2.F32 R111, -RZ, R104.reuse.H0_H0 ;  /* 0x20000068ff6f7230 */ /* 0x100fe40000004100 */
[----:B------:R-:W-:-:S03]  /*0bd0*/  HADD2.F32 R145, -RZ, R104.H1_H1 ;  /* 0x30000068ff917230 */ /* 0x000fc60000004100 */
[-C--:B------:R-:W-:Y:S02]  /*0be0*/  FMUL.FTZ R111, R111, R0.reuse ;  /* 0x000000006f6f7220 */ /* 0x080fe40000410000 */
[----:B------:R-:W-:Y:S01]  /*0bf0*/  FMUL.FTZ R118, R145, R0 ;  /* 0x0000000091767220 */ /* 0x000fe20000410000 */
[----:B--2---:R-:W-:Y:S02]  /*0c00*/  HADD2.F32 R112, -RZ, R6.H0_H0 ;  /* 0x20000006ff707230 */ /* 0x004fe40000004100 */
[----:B------:R-:W-:Y:S02]  /*0c10*/  HADD2.F32 R114, -RZ, R7.H0_H0 ;  /* 0x20000007ff727230 */ /* 0x000fe40000004100 */
[----:B------:R-:W-:Y:S02]  /*0c20*/  HADD2.F32 R104, -RZ, R4.H0_H0 ;  /* 0x20000004ff687230 */ /* 0x000fe40000004100 */
[----:B------:R-:W-:Y:S01]  /*0c30*/  FFMA.FTZ R115, R115, R80, R112 ;  /* 0x0000005073737223 */ /* 0x000fe20000010070 */
[----:B------:R-:W-:Y:S01]  /*0c40*/  FMUL.FTZ R112, R107, R0 ;  /* 0x000000006b707220 */ /* 0x000fe20000410000 */
[----:B------:R-:W-:Y:S01]  /*0c50*/  FFMA.FTZ R117, R117, R82, R114 ;  /* 0x0000005275757223 */ /* 0x000fe20000010072 */
[----:B------:R-:W-:Y:S01]  /*0c60*/  FMUL.FTZ R114, R147, R0 ;  /* 0x0000000093727220 */ /* 0x000fe20000410000 */
[----:B------:R-:W-:-:S02]  /*0c70*/  HADD2.F32 R106, -RZ, R5.H0_H0 ;  /* 0x20000005ff6a7230 */ /* 0x000fc40000004100 */
[----:B------:R-:W-:Y:S01]  /*0c80*/  FFMA.FTZ R111, R111, R84, R104 ;  /* 0x000000546f6f7223 */ /* 0x000fe20000010068 */
[----:B------:R-:W-:Y:S02]  /*0c90*/  HADD2.F32 R149, -RZ, R7.H1_H1 ;  /* 0x30000007ff957230 */ /* 0x000fe40000004100 */
[----:B------:R-:W-:Y:S02]  /*0ca0*/  HADD2.F32 R147, -RZ, R6.H1_H1 ;  /* 0x30000006ff937230 */ /* 0x000fe40000004100 */
[----:B------:R-:W-:Y:S01]  /*0cb0*/  FFMA.FTZ R113, R113, R86, R106 ;  /* 0x0000005671717223 */ /* 0x000fe2000001006a */
        /* <DEDUP_REMOVED lines=11> */
.L_x_13600:
[----:B-----5:R-:W-:Y:S02]  /*0d70*/  HADD2.F32 R115, -RZ, R105.H0_H0 ;  /* 0x20000069ff737230 */ /* 0x020fe40000004100 */
[----:B------:R-:W-:Y:S02]  /*0d80*/  HADD2.F32 R117, -RZ, R106.H0_H0 ;  /* 0x2000006aff757230 */ /* 0x000fe40000004100 */
        /* <DEDUP_REMOVED lines=8> */
[----:B------:R-:W-:Y:S02]  /*0e10*/  HADD2.F32 R145, -RZ, R106.H1_H1 ;  /* 0x3000006aff917230 */ /* 0x000fe40000004100 */
[-C--:B------:R-:W-:Y:S01]  /*0e20*/  FMUL.FTZ R118, R113, R0.reuse ;  /* 0x0000000071767220 */ /* 0x080fe20000410000 */
[----:B------:R-:W-:Y:S02]  /*0e30*/  HADD2.F32 R107, -RZ, R107.H1_H1 ;  /* 0x3000006bff6b7230 */ /* 0x000fe40000004100 */
        /* <DEDUP_REMOVED lines=15> */
.L_x_13601:
[----:B------:R-:W0:Y:S01]  /*0f30*/  LDC.64 R146, c[0x0][0x3a8] ;  /* 0x0000ea00ff927b82 */ /* 0x000e220000000a00 */
[C---:B------:R-:W-:Y:S01]  /*0f40*/  IADD3 R144, PT, PT, R110.reuse, 0x100, RZ ;  /* 0x000001006e907810 */ /* 0x040fe20007ffe0ff */
[----:B0-----:R-:W-:-:S05]  /*0f50*/  IMAD.WIDE.U32 R146, R110, 0x10, R146 ;  /* 0x000000106e927825 */ /* 0x001fca00078e0092 */
[----:B------:R0:W-:Y:S02]  /*0f60*/  STG.E.128 desc[UR6][R146.64], R104 ;  /* 0x0000006892007986 */ /* 0x0001e4000c101d06 */
.L_x_13599:
[----:B------:R-:W-:Y:S05]  /*0f70*/  BSYNC.RECONVERGENT B0 ;  /* 0x0000000000007941 */ /* 0x000fea0003800200 */
.L_x_13598:
        /* <DEDUP_REMOVED lines=12> */
[--C-:B0----5:R-:W-:Y:S02]  /*1040*/  HADD2.F32 R121, -RZ, R105.reuse.H0_H0 ;  /* 0x20000069ff797230 */ /* 0x121fe40000004100 */
[----:B------:R-:W-:Y:S02]  /*1050*/  HADD2.F32 R147, -RZ, R105.H1_H1 ;  /* 0x30000069ff937230 */ /* 0x000fe40000004100 */
[----:B------:R-:W-:Y:S02]  /*1060*/  HADD2.F32 R105, -RZ, R106.H0_H0 ;  /* 0x2000006aff697230 */ /* 0x000fe40000004100 */
[-C--:B------:R-:W-:Y:S01]  /*1070*/  FMUL.FTZ R121, R121, R0.reuse ;  /* 0x0000000079797220 */ /* 0x080fe20000410000 */
[----:B------:R-:W-:Y:S02]  /*1080*/  HADD2.F32 R123, -RZ, R107.H0_H0 ;  /* 0x2000006bff7b7230 */ /* 0x000fe40000004100 */
[----:B------:R-:W-:Y:S01]  /*1090*/  FMUL.FTZ R124, R147, R0 ;  /* 0x00000000937c7220 */ /* 0x000fe20000410000 */
[----:B------:R-:W-:-:S02]  /*10a0*/  HADD2.F32 R120, -RZ, R6.H0_H0 ;  /* 0x20000006ff787230 */ /* 0x000fc40000004100 */
[-C--:B------:R-:W-:Y:S01]  /*10b0*/  FMUL.FTZ R105, R105, R0.reuse ;  /* 0x0000000069697220 */ /* 0x080fe20000410000 */
[----:B------:R-:W-:Y:S02]  /*10c0*/  HADD2.F32 R122, -RZ, R7.H0_H0 ;  /* 0x20000007ff7a7230 */ /* 0x000fe40000004100 */
[----:B------:R-:W-:Y:S01]  /*10d0*/  FMUL.FTZ R125, R123, R0 ;  /* 0x000000007b7d7220 */ /* 0x000fe20000410000 */
[--C-:B------:R-:W-:Y:S02]  /*10e0*/  HADD2.F32 R119, -RZ, R104.reuse.H0_H0 ;  /* 0x20000068ff777230 */ /* 0x100fe40000004100 */
[----:B------:R-:W-:Y:S01]  /*10f0*/  FFMA.FTZ R123, R105, R56, R120 ;  /* 0x00000038697b7223 */ /* 0x000fe20000010078 */
[----:B------:R-:W-:Y:S02]  /*1100*/  HADD2.F32 R145, -RZ, R104.H1_H1 ;  /* 0x30000068ff917230 */ /* 0x000fe40000004100 */
[----:B------:R-:W-:Y:S01]  /*1110*/  FFMA.FTZ R125, R125, R58, R122 ;  /* 0x0000003a7d7d7223 */ /* 0x000fe2000001007a */
[----:B------:R-:W-:-:S02]  /*1120*/  HADD2.F32 R149, -RZ, R106.H1_H1 ;  /* 0x3000006aff957230 */ /* 0x000fc40000004100 */
[-C--:B------:R-:W-:Y:S01]  /*1130*/  FMUL.FTZ R119, R119, R0.reuse ;  /* 0x0000000077777220 */ /* 0x080fe20000410000 */
[----:B------:R-:W-:Y:S02]  /*1140*/  HADD2.F32 R153, -RZ, R107.H1_H1 ;  /* 0x3000006bff997230 */ /* 0x000fe40000004100 */
[-C--:B------:R-:W-:Y:S01]  /*1150*/  FMUL.FTZ R126, R145, R0.reuse ;  /* 0x00000000917e7220 */ /* 0x080fe20000410000 */
[--C-:B------:R-:W-:Y:S02]  /*1160*/  HADD2.F32 R104, -RZ, R4.reuse.H0_H0 ;  /* 0x20000004ff687230 */ /* 0x100fe40000004100 */
[-C--:B------:R-:W-:Y:S01]  /*1170*/  FMUL.FTZ R122, R149, R0.reuse ;  /* 0x00000000957a7220 */ /* 0x080fe20000410000 */
[----:B------:R-:W-:Y:S02]  /*1180*/  HADD2.F32 R106, -RZ, R5.H0_H0 ;  /* 0x20000005ff6a7230 */ /* 0x000fe40000004100 */
[----:B------:R-:W-:Y:S01]  /*1190*/  FMUL.FTZ R120, R153, R0 ;  /* 0x0000000099787220 */ /* 0x000fe20000410000 */
[----:B------:R-:W-:-:S02]  /*11a0*/  HADD2.F32 R105, -RZ, R4.H1_H1 ;  /* 0x30000004ff697230 */ /* 0x000fc40000004100 */
[----:B------:R-:W-:Y:S01]  /*11b0*/  FFMA.FTZ R119, R119, R60, R104 ;  /* 0x0000003c77777223 */ /* 0x000fe20000010068 */
        /* <DEDUP_REMOVED lines=13> */
.L_x_13604:
[----:B-----5:R-:W-:Y:S02]  /*1290*/  HADD2.F32 R123, -RZ, R105.H0_H0 ;  /* 0x20000069ff7b7230 */ /* 0x020fe40000004100 */
[----:B------:R-:W-:Y:S02]  /*12a0*/  HADD2.F32 R125, -RZ, R106.H0_H0 ;  /* 0x2000006aff7d7230 */ /* 0x000fe40000004100 */
[----:B------:R-:W-:Y:S02]  /*12b0*/  HADD2.F32 R147, -RZ, R107.H0_H0 ;  /* 0x2000006bff937230 */ /* 0x000fe40000004100 */
[-C--:B------:R-:W-:Y:S01]  /*12c0*/  FMUL.FTZ R123, R123, R0.reuse ;  /* 0x000000007b7b7220 */ /* 0x080fe20000410000 */
[--C-:B------:R-:W-:Y:S02]  /*12d0*/  HADD2.F32 R119, -RZ, R104.reuse.H0_H0 ;  /* 0x20000068ff777230 */ /* 0x100fe40000004100 */
[----:B------:R-:W-:Y:S01]  /*12e0*/  FMUL.FTZ R125, R125, R0 ;  /* 0x000000007d7d7220 */ /* 0x000fe20000410000 */
[----:B0-----:R-:W-:-:S02]  /*12f0*/  HADD2.F32 R121, -RZ, R104.H1_H1 ;  /* 0x30000068ff797230 */ /* 0x001fc40000004100 */
        /* <DEDUP_REMOVED lines=21> */
.L_x_13605:
[----:B------:R-:W0:Y:S02]  /*1450*/  LDC.64 R146, c[0x0][0x3a8] ;  /* 0x0000ea00ff927b82 */ /* 0x000e240000000a00 */
[C---:B0-----:R-:W-:Y:S01]  /*1460*/  IMAD.WIDE.U32 R146, R144.reuse, 0x10, R146 ;  /* 0x0000001090927825 */ /* 0x041fe200078e0092 */
[----:B------:R-:W-:-:S04]  /*1470*/  IADD3 R144, PT, PT, R144, 0x100, RZ ;  /* 0x0000010090907810 */ /* 0x000fc80007ffe0ff */
[----:B------:R1:W-:Y:S03]  /*1480*/  STG.E.128 desc[UR6][R146.64], R104 ;  /* 0x0000006892007986 */ /* 0x0003e6000c101d06 */
.L_x_13603:
[----:B------:R-:W-:Y:S05]  /*1490*/  BSYNC.RECONVERGENT B0 ;  /* 0x0000000000007941 */ /* 0x000fea0003800200 */
.L_x_13602:
        /* <DEDUP_REMOVED lines=12> */
[----:B-----5:R-:W-:Y:S02]  /*1560*/  HADD2.F32 R131, -RZ, R106.H0_H0 ;  /* 0x2000006aff837230 */ /* 0x020fe40000004100 */
[----:B------:R-:W-:Y:S02]  /*1570*/  HADD2.F32 R133, -RZ, R107.H0_H0 ;  /* 0x2000006bff857230 */ /* 0x000fe40000004100 */
[----:B0-----:R-:W-:Y:S02]  /*1580*/  HADD2.F32 R129, -RZ, R105.H0_H0 ;  /* 0x20000069ff817230 */ /* 0x001fe40000004100 */
[-C--:B------:R-:W-:Y:S01]  /*1590*/  FMUL.FTZ R131, R131, R0.reuse ;  /* 0x0000000083837220 */ /* 0x080fe20000410000 */
[----:B------:R-:W-:Y:S02]  /*15a0*/  HADD2.F32 R128, -RZ, R6.H0_H0 ;  /* 0x20000006ff807230 */ /* 0x000fe40000004100 */
[----:B------:R-:W-:Y:S01]  /*15b0*/  FMUL.FTZ R133, R133, R0 ;  /* 0x0000000085857220 */ /* 0x000fe20000410000 */
[----:B------:R-:W-:-:S02]  /*15c0*/  HADD2.F32 R130, -RZ, R7.H0_H0 ;  /* 0x20000007ff827230 */ /* 0x000fc40000004100 */
[----:B------:R-:W-:Y:S01]  /*15d0*/  FMUL.FTZ R129, R129, R0 ;  /* 0x0000000081817220 */ /* 0x000fe20000410000 */
[--C-:B------:R-:W-:Y:S02]  /*15e0*/  HADD2.F32 R127, -RZ, R104.reuse.H0_H0 ;  /* 0x20000068ff7f7230 */ /* 0x100fe40000004100 */
[----:B------:R-:W-:Y:S01]  /*15f0*/  FFMA.FTZ R131, R131, R32, R128 ;  /* 0x0000002083837223 */ /* 0x000fe20000010080 */
[----:B------:R-:W-:Y:S02]  /*1600*/  HADD2.F32 R145, -RZ, R104.H1_H1 ;  /* 0x30000068ff917230 */ /* 0x000fe40000004100 */
[----:B------:R-:W-:Y:S01]  /*1610*/  FFMA.FTZ R133, R133, R34, R130 ;  /* 0x0000002285857223 */ /* 0x000fe20000010082 */
[----:B------:R-:W-:Y:S02]  /*1620*/  HADD2.F32 R105, -RZ, R105.H1_H1 ;  /* 0x30000069ff697230 */ /* 0x000fe40000004100 */
[----:B------:R-:W-:Y:S01]  /*1630*/  FMUL.FTZ R127, R127, R0 ;  /* 0x000000007f7f7220 */ /* 0x000fe20000410000 */
        /* <DEDUP_REMOVED lines=23> */
.L_x_13608:
        /* <DEDUP_REMOVED lines=28> */
.L_x_13609:
[----:B------:R-:W0:Y:S02]  /*1970*/  LDC.64 R146, c[0x0][0x3a8] ;  /* 0x0000ea00ff927b82 */ /* 0x000e240000000a00 */
[C---:B0-----:R-:W-:Y:S01]  /*1980*/  IMAD.WIDE.U32 R146, R144.reuse, 0x10, R146 ;  /* 0x0000001090927825 */ /* 0x041fe200078e0092 */
[----:B------:R-:W-:-:S04]  /*1990*/  IADD3 R144, PT, PT, R144, 0x100, RZ ;  /* 0x0000010090907810 */ /* 0x000fc80007ffe0ff */
[----:B------:R2:W-:Y:S03]  /*19a0*/  STG.E.128 desc[UR6][R146.64], R104 ;  /* 0x0000006892007986 */ /* 0x0005e6000c101d06 */
.L_x_13607:
[----:B------:R-:W-:Y:S05]  /*19b0*/  BSYNC.RECONVERGENT B0 ;  /* 0x0000000000007941 */ /* 0x000fea0003800200 */
.L_x_13606:
        /* <DEDUP_REMOVED lines=12> */
[--C-:B-----5:R-:W-:Y:S02]  /*1a80*/  HADD2.F32 R135, -RZ, R104.reuse.H0_H0 ;  /* 0x20000068ff877230 */ /* 0x120fe40000004100 */
[--C-:B------:R-:W-:Y:S02]  /*1a90*/  HADD2.F32 R139, -RZ, R105.reuse.H0_H0 ;  /* 0x20000069ff8b7230 */ /* 0x100fe40000004100 */
[----:B0-----:R-:W-:Y:S02]  /*1aa0*/  HADD2.F32 R137, -RZ, R104.H1_H1 ;  /* 0x30000068ff897230 */ /* 0x001fe40000004100 */
        /* <DEDUP_REMOVED lines=16> */
[----:B------:R-:W-:Y:S01]  /*1bb0*/  FFMA.FTZ R135, R135, R12, R104 ;  /* 0x0000000c87877223 */ /* 0x000fe20000010068 */
[--C-:B------:R-:W-:Y:S02]  /*1bc0*/  HADD2.F32 R104, -RZ, R7.reuse.H0_H0 ;  /* 0x20000007ff687230 */ /* 0x100fe40000004100 */
[----:B------:R-:W-:Y:S01]  /*1bd0*/  FFMA.FTZ R137, R139, R14, R106 ;  /* 0x0000000e8b897223 */ /* 0x000fe2000001006a */
        /* <DEDUP_REMOVED lines=15> */
.L_x_13612:
        /* <DEDUP_REMOVED lines=28> */
.L_x_13613:
[----:B------:R-:W0:Y:S02]  /*1e90*/  LDC.64 R146, c[0x0][0x3a8] ;  /* 0x0000ea00ff927b82 */ /* 0x000e240000000a00 */
[----:B0-----:R-:W-:-:S05]  /*1ea0*/  IMAD.WIDE.U32 R144, R144, 0x10, R146 ;  /* 0x0000001090907825 */ /* 0x001fca00078e0092 */
[----:B------:R3:W-:Y:S02]  /*1eb0*/  STG.E.128 desc[UR6][R144.64], R104 ;  /* 0x0000006890007986 */ /* 0x0007e4000c101d06 */
.L_x_13611:
[----:B------:R-:W-:Y:S05]  /*1ec0*/  BSYNC.RECONVERGENT B0 ;  /* 0x0000000000007941 */ /* 0x000fea0003800200 */
.L_x_13610:
        /* <DEDUP_REMOVED lines=138> */
.L_x_13615:
[----:B------:R-:W-:Y:S05]  /*2770*/  BSYNC.RECONVERGENT B0 ;  /* 0x0000000000007941 */ /* 0x000fea0003800200 */
.L_x_13614:
        /* <DEDUP_REMOVED lines=12> */
.L_x_13617:
[----:B------:R-:W-:Y:S05]  /*2840*/  BSYNC.RECONVERGENT B0 ;  /* 0x0000000000007941 */ /* 0x000fea0003800200 */
.L_x_13616:
        /* <DEDUP_REMOVED lines=93> */
[----:B------:R-:W-:Y:S01]  /*2e20*/  F2FP.F16.F32.PACK_AB R104, R105, R104 ;  /* 0x000000686968723e */ /* 0x000fe200000000ff */
[----:B0-----:R-:W-:Y:S01]  /*2e30*/  IMAD.WIDE.U32 R144, R110, 0x10, R144 ;  /* 0x000000106e907825 */ /* 0x001fe200078e0090 */
[----:B------:R-:W-:-:S02]  /*2e40*/  F2FP.F16.F32.PACK_AB R106, R107, R106 ;  /* 0x0000006a6b6a723e */ /* 0x000fc400000000ff */
[----:B------:R-:W-:Y:S02]  /*2e50*/  F2FP.F16.F32.PACK_AB R105, R146, R143 ;  /* 0x0000008f9269723e */ /* 0x000fe400000000ff */
[----:B------:R-:W-:Y:S02]  /*2e60*/  F2FP.F16.F32.PACK_AB R107, R150, R153 ;  /* 0x00000099966b723e */ /* 0x000fe400000000ff */
[----:B------:R-:W-:-:S03]  /*2e70*/  IADD3 R110, PT, PT, R110, 0x100, RZ ;  /* 0x000001006e6e7810 */ /* 0x000fc60007ffe0ff */
[----:B------:R1:W-:Y:S04]  /*2e80*/  STG.E.128 desc[UR6][R144.64], R104 ;  /* 0x0000006890007986 */ /* 0x0003e8000c101d06 */
.L_x_13619:
[----:B------:R-:W-:Y:S05]  /*2e90*/  BSYNC.RECONVERGENT B0 ;  /* 0x0000000000007941 */ /* 0x000fea0003800200 */
.L_x_13618:
        /* <DEDUP_REMOVED lines=34> */
.L_x_13621:
[----:B------:R-:W-:Y:S05]  /*30c0*/  BSYNC.RECONVERGENT B0 ;  /* 0x0000000000007941 */ /* 0x000fea0003800200 */
.L_x_13620:
        /* <DEDUP_REMOVED lines=34> */
.L_x_13623:
[----:B------:R-:W-:Y:S05]  /*32f0*/  BSYNC.RECONVERGENT B0 ;  /* 0x0000000000007941 */ /* 0x000fea0003800200 */
.L_x_13622:
        /* <DEDUP_REMOVED lines=33> */
.L_x_13625:
[----:B------:R-:W-:Y:S05]  /*3510*/  BSYNC.RECONVERGENT B0 ;  /* 0x0000000000007941 */ /* 0x000fea0003800200 */
.L_x_13624:
[----:B01234-:R-:W0:Y:S01]  /*3520*/  LDC.64 R104, c[0x0][0x380] ;  /* 0x0000e000ff687b82 */ /* 0x01fe220000000a00 */
[----:B------:R-:W-:Y:S01]  /*3530*/  UPLOP3.LUT UP1, UPT, UPT, UPT, UP1, 0x40, 0x4 ;  /* 0x000000000004789c */ /* 0x000fe20003f2e810 */
[----:B0-----:R-:W-:-:S04]  /*3540*/  IADD3 R2, PT, PT, R2, R104, RZ ;  /* 0x0000006802027210 */ /* 0x001fc80007ffe0ff */
[----:B------:R-:W-:-:S13]  /*3550*/  ISETP.GE.AND P1, PT, R2, R105, PT ;  /* 0x000000690200720c */ /* 0x000fda0003f26270 */
[----:B------:R-:W-:Y:S05]  /*3560*/  @!P1 BRA `(.L_x_13626) ;  /* 0xffffffd400109947 */ /* 0x000fea000383ffff */
[----:B------:R-:W-:Y:S05]  /*3570*/  EXIT ;  /* 0x000000000000794d */ /* 0x000fea0003800000 */
.L_x_13627:
        /* <DEDUP_REMOVED lines=16> */
.L_x_27544:


//--------------------- .text._ZN10layer_norm13ln_fwd_kernelINS_13Kernel_traitsIf6__halfS2_S2_fjLj8192ELj1ELj1ELj8ELj16ENS_18Kernel_traits_baseILj8192EfS2_S2_S2_fjLj256EEEEELb0ELb1ELb0ELb1EEEvNS_9FwdParamsE --------------------------
	.section	.text._ZN10layer_norm13ln_fwd_kernelINS_13Kernel_traitsIf6__halfS2_S2_fjLj8192ELj1ELj1ELj8ELj16ENS_18Kernel_traits_baseILj8192EfS2_S2_S2_fjLj256EEEEELb0ELb1ELb0ELb1EEEvNS_9FwdParamsE,"ax",@progbits
	.align	128
        .global         _ZN10layer_norm13ln_fwd_kernelINS_13Kernel_traitsIf6__halfS2_S2_fjLj8192ELj1ELj1ELj8ELj16ENS_18Kernel_traits_baseILj8192EfS2_S2_S2_fjLj256EEEEELb0ELb1ELb0ELb1EEEvNS_9FwdParamsE
        .type           _ZN10layer_norm13ln_fwd_kernelINS_13Kernel_traitsIf6__halfS2_S2_fjLj8192ELj1ELj1ELj8ELj16ENS_18Kernel_traits_baseILj8192EfS2_S2_S2_fjLj256EEEEELb0ELb1ELb0ELb1EEEvNS_9FwdParamsE,@function
        .size           _ZN10layer_norm13ln_fwd_kernelINS_13Kernel_traitsIf6__halfS2_S2_fjLj8192ELj1ELj1ELj8ELj16ENS_18Kernel_traits_baseILj8192EfS2_S2_S2_fjLj256EEEEELb0ELb1ELb0ELb1EEEvNS_9FwdParamsE,(.L_x_27545 - _ZN10layer_norm13ln_fwd_kernelINS_13Kernel_traitsIf6__halfS2_S2_fjLj8192ELj1ELj1ELj8ELj16ENS_18Kernel_traits_baseILj8192EfS2_S2_S2_fjLj256EEEEELb0ELb1ELb0ELb1EEEvNS_9FwdParamsE)
        .other          _ZN10layer_norm13ln_fwd_kernelINS_13Kernel_traitsIf6__halfS2_S2_fjLj8192ELj1ELj1ELj8ELj16ENS_18Kernel_traits_baseILj8192EfS2_S2_S2_fjLj256EEEEELb0ELb1ELb0ELb1EEEvNS_9FwdParamsE,@"STO_CUDA_ENTRY STV_DEFAULT"
_ZN10layer_norm13ln_fwd_kernelINS_13Kernel_traitsIf6__halfS2_S2_fjLj8192ELj1ELj1ELj8ELj16ENS_18Kernel_traits_baseILj8192EfS2_S2_S2_fjLj256EEEEELb0ELb1ELb0ELb1EEEvNS_9FwdParamsE:
.text._ZN10layer_norm13ln_fwd_kernelINS_13Kernel_traitsIf6__halfS2_S2_fjLj8192ELj1ELj1ELj8ELj16ENS_18Kernel_traits_baseILj8192EfS2_S2_S2_fjLj256EEEEELb0ELb1ELb0ELb1EEEvNS_9FwdParamsE:
        /* <DEDUP_REMOVED lines=40> */
.L_x_13628:
        /* <DEDUP_REMOVED lines=36> */
.L_x_13629:
        /* <DEDUP_REMOVED lines=11> */
.L_x_13642:
        /* <DEDUP_REMOVED lines=13> */
[----:B------:R-:W-:Y:S02]  /*0640*/  HFMA2 R0, -RZ, RZ, 1.875, 0 ;  /* 0x3f800000ff007431 */ /* 0x000fe400000001ff */
[----:B---3--:R-:W-:-:S10]  /*0650*/  @P0 HADD2.F32 R0, -RZ, R104.H0_H0 ;  /* 0x20000068ff000230 */ /* 0x008fd40000004100 */
[----:B0-----:R-:W-:Y:S05]  /*0660*/  @!P1 BRA `(.L_x_13630) ;  /* 0x0000000000a09947 */ /* 0x001fea0003800000 */
        /* <DEDUP_REMOVED lines=12> */
[----:B------:R-:W-:Y:S02]  /*0730*/  HADD2.F32 R125, -RZ, R119.H1_H1 ;  /* 0x30000077ff7d7230 */ /* 0x000fe40000004100 */
[-C--:B------:R-:W-:Y:S01]  /*0740*/  FMUL.FTZ R119, R115, R0.reuse ;  /* 0x0000000073777220 */ /* 0x080fe20000410000 */
[----:B------:R-:W-:Y:S02]  /*0750*/  HADD2.F32 R107, -RZ, R116.H1_H1 ;  /* 0x30000074ff6b7230 */ /* 0x000fe40000004100 */
[-C--:B------:R-:W-:Y:S01]  /*0760*/  FMUL.FTZ R118, R121, R0.reuse ;  /* 0x0000000079767220 */ /* 0x080fe20000410000 */
[-C--:B------:R-:W-:Y:S02]  /*0770*/  FMUL.FTZ R116, R123, R0.reuse ;  /* 0x000000007b747220 */ /* 0x080fe40000410000 */
[----:B------:R-:W-:Y:S01]  /*0780*/  FMUL.FTZ R120, R107, R0 ;  /* 0x000000006b787220 */ /* 0x000fe20000410000 */
[----:B--2---:R-:W-:-:S02]  /*0790*/  HADD2.F32 R104, -RZ, R4.H0_H0 ;  /* 0x20000004ff687230 */ /* 0x004fc40000004100 */
[----:B------:R-:W-:Y:S02]  /*07a0*/  HADD2.F32 R106, -RZ, R5.H0_H0 ;  /* 0x20000005ff6a7230 */ /* 0x000fe40000004100 */
[--C-:B------:R-:W-:Y:S02]  /*07b0*/  HADD2.F32 R114, -RZ, R7.reuse.H0_H0 ;  /* 0x20000007ff727230 */ /* 0x100fe40000004100 */
[----:B------:R-:W-:Y:S01]  /*07c0*/  FFMA.FTZ R113, R105, R36, R104 ;  /* 0x0000002469717223 */ /* 0x000fe20000010068 */
[--C-:B------:R-:W-:Y:S02]  /*07d0*/  HADD2.F32 R110, -RZ, R6.reuse.H0_H0 ;  /* 0x20000006ff6e7230 */ /* 0x100fe40000004100 */
[----:B------:R-:W-:Y:S01]  /*07e0*/  FFMA.FTZ R115, R111, R38, R106 ;  /* 0x000000266f737223 */ /* 0x000fe2000001006a */
[----:B------:R-:W-:Y:S02]  /*07f0*/  HADD2.F32 R123, -RZ, R7.H1_H1 ;  /* 0x30000007ff7b7230 */ /* 0x000fe40000004100 */
[----:B------:R-:W-:Y:S01]  /*0800*/  FFMA.FTZ R119, R119, R34, R114 ;  /* 0x0000002277777223 */ /* 0x000fe20000010072 */
[----:B------:R-:W-:-:S02]  /*0810*/  HADD2.F32 R121, -RZ, R6.H1_H1 ;  /* 0x30000006ff797230 */ /* 0x000fc40000004100 */
[----:B------:R-:W-:Y:S01]  /*0820*/  FMUL.FTZ R114, R125, R0 ;  /* 0x000000007d727220 */ /* 0x000fe20000410000 */
[----:B------:R-:W-:Y:S02]  /*0830*/  HADD2.F32 R111, -RZ, R5.H1_H1 ;  /* 0x30000005ff6f7230 */ /* 0x000fe40000004100 */
[----:B------:R-:W-:Y:S01]  /*0840*/  FFMA.FTZ R117, R117, R32, R110 ;  /* 0x0000002075757223 */ /* 0x000fe2000001006e */
[----:B------:R-:W-:Y:S02]  /*0850*/  HADD2.F32 R105, -RZ, R4.H1_H1 ;  /* 0x30000004ff697230 */ /* 0x000fe40000004100 */
[----:B------:R-:W-:Y:S01]  /*0860*/  FFMA.FTZ R114, R114, R35, R123 ;  /* 0x0000002372727223 */ /* 0x000fe2000001007b */
[----:B------:R-:W-:Y:S01]  /*0870*/  FFMA.FTZ R116, R116, R33, R121 ;  /* 0x0000002174747223 */ /* 0x000fe20000010079 */
[----:B------:R-:W-:Y:S01]  /*0880*/  FFMA.FTZ R118, R118, R39, R111 ;  /* 0x0000002776767223 */ /* 0x000fe2000001006f */
[----:B------:R-:W-:Y:S02]  /*0890*/  FFMA.FTZ R120, R120, R37, R105 ;  /* 0x0000002578787223 */ /* 0x000fe40000010069 */
[----:B------:R-:W-:-:S02]  /*08a0*/  F2FP.F16.F32.PACK_AB R127, R114, R119 ;  /* 0x00000077727f723e */ /* 0x000fc400000000ff */
[----:B------:R-:W-:Y:S02]  /*08b0*/  F2FP.F16.F32.PACK_AB R126, R116, R117 ;  /* 0x00000075747e723e */ /* 0x000fe400000000ff */
[----:B------:R-:W-:Y:S02]  /*08c0*/  F2FP.F16.F32.PACK_AB R125, R118, R115 ;  /* 0x00000073767d723e */ /* 0x000fe400000000ff */
[----:B------:R-:W-:Y:S01]  /*08d0*/  F2FP.F16.F32.PACK_AB R124, R120, R113 ;  /* 0x00000071787c723e */ /* 0x000fe200000000ff */
[----:B------:R-:W-:Y:S06]  /*08e0*/  BRA `(.L_x_13631) ;  /* 0x0000000000707947 */ /* 0x000fec0003800000 */
.L_x_13630:
[--C-:B-----5:R-:W-:Y:S02]  /*08f0*/  HADD2.F32 R111, -RZ, R117.reuse.H0_H0 ;  /* 0x20000075ff6f7230 */ /* 0x120fe40000004100 */
[----:B------:R-:W-:Y:S02]  /*0900*/  HADD2.F32 R117, -RZ, R117.H1_H1 ;  /* 0x30000075ff757230 */ /* 0x000fe40000004100 */
[----:B------:R-:W-:Y:S02]  /*0910*/  HADD2.F32 R121, -RZ, R119.H0_H0 ;  /* 0x20000077ff797230 */ /* 0x000fe40000004100 */
[-C--:B------:R-:W-:Y:S01]  /*0920*/  FMUL.FTZ R111, R111, R0.reuse ;  /* 0x000000006f6f7220 */ /* 0x080fe20000410000 */
[--C-:B------:R-:W-:Y:S02]  /*0930*/  HADD2.F32 R105, -RZ, R116.reuse.H0_H0 ;  /* 0x20000074ff697230 */ /* 0x100fe40000004100 */
        /* <DEDUP_REMOVED lines=23> */
.L_x_13631:
        /* <DEDUP_REMOVED lines=20> */
[----:B------:R-:W-:Y:S02]  /*0bf0*/  HADD2.F32 R107, -RZ, R136.H1_H1 ;  /* 0x30000088ff6b7230 */ /* 0x000fe40000004100 */
[----:B------:R-:W-:Y:S01]  /*0c00*/  FFMA.FTZ R123, R105, R28, R104 ;  /* 0x0000001c697b7223 */ /* 0x000fe20000010068 */
[----:B------:R-:W-:Y:S02]  /*0c10*/  HADD2.F32 R125, -RZ, R137.H1_H1 ;  /* 0x30000089ff7d7230 */ /* 0x000fe40000004100 */
[----:B------:R-:W-:Y:S01]  /*0c20*/  FFMA.FTZ R131, R127, R24, R122 ;  /* 0x000000187f837223 */ /* 0x000fe2000001007a */
        /* <DEDUP_REMOVED lines=23> */
.L_x_13632:
        /* <DEDUP_REMOVED lines=28> */
.L_x_13633:
        /* <DEDUP_REMOVED lines=9> */
[--C-:B-1---5:R-:W-:Y:S02]  /*0ff0*/  HADD2.F32 R125, -RZ, R104.reuse.H0_H0 ;  /* 0x20000068ff7d7230 */ /* 0x122fe40000004100 */
[----:B------:R-:W-:Y:S02]  /*1000*/  HADD2.F32 R127, -RZ, R104.H1_H1 ;  /* 0x30000068ff7f7230 */ /* 0x000fe40000004100 */
[----:B------:R-:W-:Y:S02]  /*1010*/  HADD2.F32 R137, -RZ, R105.H0_H0 ;  /* 0x20000069ff897230 */ /* 0x000fe40000004100 */
[-C--:B------:R-:W-:Y:S01]  /*1020*/  FMUL.FTZ R125, R125, R0.reuse ;  /* 0x000000007d7d7220 */ /* 0x080fe20000410000 */
[----:B------:R-:W-:Y:S02]  /*1030*/  HADD2.F32 R104, -RZ, R4.H0_H0 ;  /* 0x20000004ff687230 */ /* 0x000fe40000004100 */
[----:B------:R-:W-:Y:S01]  /*1040*/  FMUL.FTZ R140, R127, R0 ;  /* 0x000000007f8c7220 */ /* 0x000fe20000410000 */
[----:B------:R-:W-:-:S02]  /*1050*/  HADD2.F32 R143, -RZ, R107.H0_H0 ;  /* 0x2000006bff8f7230 */ /* 0x000fc40000004100 */
[----:B------:R-:W-:Y:S01]  /*1060*/  FMUL.FTZ R139, R137, R0 ;  /* 0x00000000898b7220 */ /* 0x000fe20000410000 */
[----:B------:R-:W-:Y:S02]  /*1070*/  HADD2.F32 R105, -RZ, R105.H1_H1 ;  /* 0x30000069ff697230 */ /* 0x000fe40000004100 */
[----:B------:R-:W-:Y:S01]  /*1080*/  FFMA.FTZ R137, R125, R20, R104 ;  /* 0x000000147d897223 */ /* 0x000fe20000010068 */
[--C-:B------:R-:W-:Y:S02]  /*1090*/  HADD2.F32 R141, -RZ, R106.reuse.H0_H0 ;  /* 0x2000006aff8d7230 */ /* 0x100fe40000004100 */
[-C--:B------:R-:W-:Y:S01]  /*10a0*/  FMUL.FTZ R143, R143, R0.reuse ;  /* 0x000000008f8f7220 */ /* 0x080fe20000410000 */
[----:B------:R-:W-:Y:S02]  /*10b0*/  HADD2.F32 R145, -RZ, R106.H1_H1 ;  /* 0x3000006aff917230 */ /* 0x000fe40000004100 */
[----:B------:R-:W-:Y:S01]  /*10c0*/  FMUL.FTZ R138, R105, R0 ;  /* 0x00000000698a7220 */ /* 0x000fe20000410000 */
[----:B------:R-:W-:-:S02]  /*10d0*/  HADD2.F32 R107, -RZ, R107.H1_H1 ;  /* 0x3000006bff6b7230 */ /* 0x000fc40000004100 */
[-C--:B------:R-:W-:Y:S01]  /*10e0*/  FMUL.FTZ R141, R141, R0.reuse ;  /* 0x000000008d8d7220 */ /* 0x080fe20000410000 */
[----:B------:R-:W-:Y:S02]  /*10f0*/  HADD2.F32 R106, -RZ, R5.H0_H0 ;  /* 0x20000005ff6a7230 */ /* 0x000fe40000004100 */
[-C--:B------:R-:W-:Y:S01]  /*1100*/  FMUL.FTZ R136, R145, R0.reuse ;  /* 0x0000000091887220 */ /* 0x080fe20000410000 */
[----:B------:R-:W-:Y:S02]  /*1110*/  HADD2.F32 R124, -RZ, R6.H0_H0 ;  /* 0x20000006ff7c7230 */ /* 0x000fe40000004100 */
[----:B------:R-:W-:Y:S01]  /*1120*/  FMUL.FTZ R134, R107, R0 ;  /* 0x000000006b867220 */ /* 0x000fe20000410000 */
[----:B------:R-:W-:Y:S02]  /*1130*/  HADD2.F32 R126, -RZ, R7.H0_H0 ;  /* 0x20000007ff7e7230 */ /* 0x000fe40000004100 */
        /* <DEDUP_REMOVED lines=16> */
.L_x_13634:
        /* <DEDUP_REMOVED lines=28> */
.L_x_13635:
        /* <DEDUP_REMOVED lines=10> */
[--C-:B------:R-:W-:Y:S02]  /*14a0*/  HADD2.F32 R109, -RZ, R125.reuse.H0_H0 ;  /* 0x2000007dff6d7230 */ /* 0x100fe40000004100 */
[----:B------:R-:W-:Y:S02]  /*14b0*/  HADD2.F32 R107, -RZ, R124.H1_H1 ;  /* 0x3000007cff6b7230 */ /* 0x000fe40000004100 */
        /* <DEDUP_REMOVED lines=34> */
.L_x_13636:
[--C-:B-----5:R-:W-:Y:S02]  /*16e0*/  HADD2.F32 R109, -RZ, R125.reuse.H0_H0 ;  /* 0x2000007dff6d7230 */ /* 0x120fe40000004100 */
[--C-:B-1----:R-:W-:Y:S02]  /*16f0*/  HADD2.F32 R105, -RZ, R124.reuse.H0_H0 ;  /* 0x2000007cff697230 */ /* 0x102fe40000004100 */
        /* <DEDUP_REMOVED lines=26> */
.L_x_13637:
        /* <DEDUP_REMOVED lines=129> */
.L_x_13639:
[----:B------:R-:W-:Y:S05]  /*20b0*/  BSYNC.RECONVERGENT B0 ;  /* 0x0000000000007941 */ /* 0x000fea0003800200 */
.L_x_13638:
        /* <DEDUP_REMOVED lines=15> */
.L_x_13641:
[----:B------:R-:W-:Y:S05]  /*21b0*/  BSYNC.RECONVERGENT B0 ;  /* 0x0000000000007941 */ /* 0x000fea0003800200 */
.L_x_13640:
        /* <DEDUP_REMOVED lines=50> */
[----:B------:R-:W0:Y:S01]  /*24e0*/  LDC R104, c[0x0][0x448] ;  /* 0x00011200ff687b82 */ /* 0x000e220000000800 */
[----:B------:R-:W-:Y:S02]  /*24f0*/  FMUL.FTZ R107, R107, R155 ;  /* 0x0000009b6b6b7220 */ /* 0x000fe40000410000 */
[----:B------:R-:W1:Y:S02]  /*2500*/  SHFL.IDX PT, R187, R109, RZ, 0x1f ;  /* 0x00001fff6dbb7589 */ /* 0x000e6400000e0000 */
[----:B------:R-:W-:-:S03]  /*2510*/  FFMA.FTZ R108, R108, R107, R105 ;  /* 0x0000006b6c6c7223 */ /* 0x000fc60000010069 */
[----:B------:R-:W2:Y:S02]  /*2520*/  @!P1 LDC.64 R106, c[0x0][0x3c0] ;  /* 0x0000f000ff6a9b82 */ /* 0x000ea40000000a00 */
[----:B------:R-:W0:Y:S01]  /*2530*/  SHFL.IDX PT, R111, R108, RZ, 0x1f ;  /* 0x00001fff6c6f7589 */ /* 0x000e2200000e0000 */
        /* <DEDUP_REMOVED lines=66> */
[----:B------:R-:W-:Y:S01]  /*2960*/  F2FP.F16.F32.PACK_AB R115, R124, R115 ;  /* 0x000000737c73723e */ /* 0x000fe200000000ff */
        /* <DEDUP_REMOVED lines=13> */
[----:B0-----:R-:W-:Y:S01]  /*2a40*/  F2FP.F16.F32.PACK_AB R107, R123, R114 ;  /* 0x000000727b6b723e */ /* 0x001fe200000000ff */
[----:B------:R-:W-:Y:S01]  /*2a50*/  FMUL.FTZ R114, R0, R153 ;  /* 0x0000009900727220 */ /* 0x000fe20000410000 */
[----:B------:R-:W-:Y:S01]  /*2a60*/  F2FP.F16.F32.PACK_AB R106, R112, R3 ;  /* 0x00000003706a723e */ /* 0x000fe200000000ff */
[----:B------:R-:W-:Y:S01]  /*2a70*/  FMUL.FTZ R112, R0, R151 ;  /* 0x0000009700707220 */ /* 0x000fe20000410000 */
        /* <DEDUP_REMOVED lines=12> */
[----:B------:R-:W-:Y:S01]  /*2b40*/  FMUL.FTZ R137, R0, R137 ;  /* 0x0000008900897220 */ /* 0x000fe20000410000 */
[----:B------:R-:W-:Y:S01]  /*2b50*/  FFMA.FTZ R127, R122, R85, R53 ;  /* 0x000000557a7f7223 */ /* 0x000fe20000010035 */
[----:B------:R-:W-:Y:S01]  /*2b60*/  F2FP.F16.F32.PACK_AB R122, R128, R141 ;  /* 0x0000008d807a723e */ /* 0x000fe200000000ff */
[----:B------:R-:W-:Y:S01]  /*2b70*/  FMUL.FTZ R179, R0, R179 ;  /* 0x000000b300b37220 */ /* 0x000fe20000410000 */
[----:B------:R-:W-:Y:S01]  /*2b80*/  F2FP.F16.F32.PACK_AB R123, R130, R123 ;  /* 0x0000007b827b723e */ /* 0x000fe200000000ff */
[----:B------:R-:W-:Y:S01]  /*2b90*/  FMUL.FTZ R128, R0, R181 ;  /* 0x000000b500807220 */ /* 0x000fe20000410000 */
[----:B------:R-:W-:Y:S01]  /*2ba0*/  F2FP.F16.F32.PACK_AB R121, R126, R121 ;  /* 0x000000797e79723e */ /* 0x000fe200000000ff */
[C---:B------:R-:W-:Y:S01]  /*2bb0*/  FMUL.FTZ R175, R0.reuse, R175 ;  /* 0x000000af00af7220 */ /* 0x040fe20000410000 */
[C---:B------:R-:W-:Y:S01]  /*2bc0*/  FMUL.FTZ R126, R0.reuse, R177 ;  /* 0x000000b1007e7220 */ /* 0x040fe20000410000 */
[C---:B------:R-:W-:Y:S01]  /*2bd0*/  FMUL.FTZ R147, R0.reuse, R147 ;  /* 0x0000009300937220 */ /* 0x040fe20000410000 */
        /* <DEDUP_REMOVED lines=16> */
[----:B------:R-:W-:-:S02]  /*2ce0*/  F2FP.F16.F32.PACK_AB R112, R3, R112 ;  /* 0x000000700370723e */ /* 0x000fc400000000ff */
[----:B------:R-:W-:Y:S02]  /*2cf0*/  F2FP.F16.F32.PACK_AB R120, R127, R120 ;  /* 0x000000787f78723e */ /* 0x000fe400000000ff */
[----:B------:R-:W-:Y:S01]  /*2d00*/  F2FP.F16.F32.PACK_AB R129, R128, R179 ;  /* 0x000000b38081723e */ /* 0x000fe200000000ff */
[----:B------:R0:W-:Y:S01]  /*2d10*/  @!P1 STG.E desc[UR6][R124.64], R0 ;  /* 0x000000007c009986 */ /* 0x0001e2000c101906 */
[----:B------:R-:W-:Y:S02]  /*2d20*/  F2FP.F16.F32.PACK_AB R131, R132, R149 ;  /* 0x000000958483723e */ /* 0x000fe400000000ff */
[----:B------:R-:W-:Y:S01]  /*2d30*/  F2FP.F16.F32.PACK_AB R130, R130, R147 ;  /* 0x000000938282723e */ /* 0x000fe200000000ff */
[----:B------:R0:W-:Y:S01]  /*2d40*/  STG.E.128 desc[UR6][R108.64], R104 ;  /* 0x000000686c007986 */ /* 0x0001e2000c101d06 */
[----:B------:R-:W-:Y:S02]  /*2d50*/  F2FP.F16.F32.PACK_AB R128, R126, R175 ;  /* 0x000000af7e80723e */ /* 0x000fe400000000ff */
[----:B--2---:R-:W-:Y:S01]  /*2d60*/  IADD3 R2, PT, PT, R2, R134, RZ ;  /* 0x0000008602027210 */ /* 0x004fe20007ffe0ff */
[----:B------:R0:W-:Y:S03]  /*2d70*/  STG.E.128 desc[UR6][R110.64], R112 ;  /* 0x000000706e007986 */ /* 0x0001e6000c101d06 */
[----:B------:R-:W-:Y:S01]  /*2d80*/  ISETP.GE.AND P1, PT, R2, R135, PT ;  /* 0x000000870200720c */ /* 0x000fe20003f26270 */
[----:B------:R0:W-:Y:S04]  /*2d90*/  STG.E.128 desc[UR6][R116.64], R120 ;  /* 0x0000007874007986 */ /* 0x0001e8000c101d06 */
[----:B------:R0:W-:Y:S08]  /*2da0*/  STG.E.128 desc[UR6][R118.64], R128 ;  /* 0x0000008076007986 */ /* 0x0001f0000c101d06 */
[----:B------:R-:W-:Y:S05]  /*2db0*/  @!P1 BRA `(.L_x_13642) ;  /* 0xffffffd400ec9947 */ /* 0x000fea000383ffff */
[----:B------:R-:W-:Y:S05]  /*2dc0*/  EXIT ;  /* 0x000000000000794d */ /* 0x000fea0003800000 */
.L_x_13643:
        /* <DEDUP_REMOVED lines=11> */
.L_x_27545:


//--------------------- .text._ZN10layer_norm13ln_fwd_kernelINS_13Kernel_traitsIf6__halfS2_S2_fjLj8192ELj1ELj1ELj8ELj16ENS_18Kernel_traits_baseILj8192EfS2_S2_S2_fjLj256EEEEELb0ELb1ELb1ELb0EEEvNS_9FwdParamsE --------------------------
	.section	.text._ZN10layer_norm13ln_fwd_kernelINS_13Kernel_traitsIf6__halfS2_S2_fjLj8192ELj1ELj1ELj8ELj16ENS_18Kernel_traits_baseILj8192EfS2_S2_S2_fjLj256EEEEELb0ELb1ELb1ELb0EEEvNS_9FwdParamsE,"ax",@progbits
	.align	128
        .global         _ZN10layer_norm13ln_fwd_kernelINS_13Kernel_traitsIf6__halfS2_S2_fjLj8192ELj1ELj1ELj8ELj16ENS_18Kernel_traits_baseILj8192EfS2_S2_S2_fjLj256EEEEELb0ELb1ELb1ELb0EEEvNS_9FwdParamsE
        .type           _ZN10layer_norm13ln_fwd_kernelINS_13Kernel_traitsIf6__halfS2_S2_fjLj8192ELj1ELj1ELj8ELj16ENS_18Kernel_traits_baseILj8192EfS2_S2_S2_fjLj256EEEEELb0ELb1ELb1ELb0EEEvNS_9FwdParamsE,@function
        .size           _ZN10layer_norm13ln_fwd_kernelINS_13Kernel_traitsIf6__halfS2_S2_fjLj8192ELj1ELj1ELj8ELj16ENS_18Kernel_traits_baseILj8192EfS2_S2_S2_fjLj256EEEEELb0ELb1ELb1ELb0EEEvNS_9FwdParamsE,(.L_x_27546 - _ZN10layer_norm13ln_fwd_kernelINS_13Kernel_traitsIf6__halfS2_S2_fjLj8192ELj1ELj1ELj8ELj16ENS_18Kernel_traits_baseILj8192EfS2_S2_S2_fjLj256EEEEELb0ELb1ELb1ELb0EEEvNS_9FwdParamsE)
        .other          _ZN10layer_norm13ln_fwd_kernelINS_13Kernel_traitsIf6__halfS2_S2_fjLj8192ELj1ELj1ELj8ELj16ENS_18Kernel_traits_baseILj8192EfS2_S2_S2_fjLj256EEEEELb0ELb1ELb1ELb0EEEvNS_9FwdParamsE,@"STO_CUDA_ENTRY STV_DEFAULT"
_ZN10layer_norm13ln_fwd_kernelINS_13Kernel_traitsIf6__halfS2_S2_fjLj8192ELj1ELj1ELj8ELj16ENS_18Kernel_traits_baseILj8192EfS2_S2_S2_fjLj256EEEEELb0ELb1ELb1ELb0EEEvNS_9FwdParamsE:
.text._ZN10layer_norm13ln_fwd_kernelINS_13Kernel_traitsIf6__halfS2_S2_fjLj8192ELj1ELj1ELj8ELj16ENS_18Kernel_traits_baseILj8192EfS2_S2_S2_fjLj256EEEEELb0ELb1ELb1ELb0EEEvNS_9FwdParamsE:
        /* <DEDUP_REMOVED lines=74> */
.L_x_13645:
        /* <DEDUP_REMOVED lines=55> */
.L_x_13646:
[----:B------:R-:W-:Y:S05]  /*0810*/  BSYNC.RECONVERGENT B0 ;  /* 0x0000000000007941 */ /* 0x000fea0003800200 */
.L_x_13644:
        /* <DEDUP_REMOVED lines=20> */
.L_x_13676:
        /* <DEDUP_REMOVED lines=28> */
.L_x_13649:
[----:B------:R-:W-:Y:S05]  /*0b20*/  BRA.U !UP0, `(.L_x_13650) ;  /* 0x0000000508047547 */ /* 0x000fea000b800000 */
[----:B------:R-:W0:Y:S02]  /*0b30*/  LDC.64 R4, c[0x0][0x3a0] ;  /* 0x0000e800ff047b82 */ /* 0x000e240000000a00 */
[----:B0-----:R-:W-:-:S06]  /*0b40*/  IMAD.WIDE.U32 R4, R118, 0x10, R4 ;  /* 0x0000001076047825 */ /* 0x001fcc00078e0004 */
[----:B------:R-:W2:Y:S01]  /*0b50*/  LDG.E.128 R4, desc[UR6][R4.64] ;  /* 0x0000000604047981 */ /* 0x000ea2000c1e1d00 */
[----:B------:R-:W-:-:S13]  /*0b60*/  ISETP.GT.AND P0, PT, R0, RZ, PT ;  /* 0x000000ff0000720c */ /* 0x000fda0003f04270 */
[----:B------:R-:W0:Y:S01]  /*0b70*/  @P0 LDC R109, c[0x0][0x40c] ;  /* 0x00010300ff6d0b82 */ /* 0x000e220000000800 */
[----:B-----5:R-:W-:Y:S02]  /*0b80*/  @P0 HADD2.F32 R108, -RZ, R8.H0_H0 ;  /* 0x20000008ff6c0230 */ /* 0x020fe40000004100 */
[----:B------:R-:W-:-:S05]  /*0b90*/  @P0 HADD2.F32 R110, -RZ, R9.H0_H0 ;  /* 0x20000009ff6e0230 */ /* 0x000fca0000004100 */
[----:B------:R-:W1:Y:S08]  /*0ba0*/  @P0 LDC R117, c[0x0][0x40c] ;  /* 0x00010300ff750b82 */ /* 0x000e700000000800 */
[----:B------:R-:W3:Y:S08]  /*0bb0*/  @P0 LDC R111, c[0x0][0x40c] ;  /* 0x00010300ff6f0b82 */ /* 0x000ef00000000800 */
[----:B------:R-:W4:Y:S01]  /*0bc0*/  @P0 LDC R121, c[0x0][0x40c] ;  /* 0x00010300ff790b82 */ /* 0x000f220000000800 */
[----:B0-----:R-:W-:Y:S01]  /*0bd0*/  @P0 FMUL.FTZ R109, R108, R109 ;  /* 0x0000006d6c6d0220 */ /* 0x001fe20000410000 */
[----:B------:R-:W-:-:S06]  /*0be0*/  @P0 HADD2.F32 R108, -RZ, R8.H1_H1 ;  /* 0x30000008ff6c0230 */ /* 0x000fcc0000004100 */
[----:B------:R-:W0:Y:S08]  /*0bf0*/  @P0 LDC R123, c[0x0][0x40c] ;  /* 0x00010300ff7b0b82 */ /* 0x000e300000000800 */
[----:B------:R-:W0:Y:S01]  /*0c00*/  @P0 LDC R125, c[0x0][0x40c] ;  /* 0x00010300ff7d0b82 */ /* 0x000e220000000800 */
[----:B---3--:R-:W-:-:S07]  /*0c10*/  @P0 FMUL.FTZ R108, R108, R111 ;  /* 0x0000006f6c6c0220 */ /* 0x008fce0000410000 */
[----:B------:R-:W3:Y:S01]  /*0c20*/  @P0 LDC R127, c[0x0][0x40c] ;  /* 0x00010300ff7f0b82 */ /* 0x000ee20000000800 */
[--C-:B--2---:R-:W-:Y:S02]  /*0c30*/  @P0 HADD2.F32 R122, -RZ, R4.reuse.H0_H0 ;  /* 0x20000004ff7a0230 */ /* 0x104fe40000004100 */
[--C-:B------:R-:W-:Y:S02]  /*0c40*/  @!P0 HADD2.F32 R115, -RZ, R4.reuse.H0_H0 ;  /* 0x20000004ff738230 */ /* 0x100fe40000004100 */
[--C-:B------:R-:W-:Y:S02]  /*0c50*/  @!P0 HADD2.F32 R119, -RZ, R5.reuse.H0_H0 ;  /* 0x20000005ff778230 */ /* 0x100fe40000004100 */
[----:B------:R-:W-:Y:S01]  /*0c60*/  @P0 FFMA.FTZ R115, R109, R88, R122 ;  /* 0x000000586d730223 */ /* 0x000fe2000001007a */
[----:B------:R-:W-:Y:S02]  /*0c70*/  @P0 HADD2.F32 R122, -RZ, R5.H0_H0 ;  /* 0x20000005ff7a0230 */ /* 0x000fe40000004100 */
[----:B-1----:R-:W-:Y:S01]  /*0c80*/  @P0 FMUL.FTZ R109, R110, R117 ;  /* 0x000000756e6d0220 */ /* 0x002fe20000410000 */
[----:B------:R-:W-:-:S02]  /*0c90*/  @P0 HADD2.F32 R111, -RZ, R4.H1_H1 ;  /* 0x30000004ff6f0230 */ /* 0x000fc40000004100 */
[----:B------:R-:W-:Y:S02]  /*0ca0*/  @P0 HADD2.F32 R110, -RZ, R9.H1_H1 ;  /* 0x30000009ff6e0230 */ /* 0x000fe40000004100 */
[----:B------:R-:W-:Y:S01]  /*0cb0*/  @P0 FFMA.FTZ R119, R109, R90, R122 ;  /* 0x0000005a6d770223 */ /* 0x000fe2000001007a */
[----:B------:R-:W-:Y:S01]  /*0cc0*/  @!P0 HADD2.F32 R117, -RZ, R4.H1_H1 ;  /* 0x30000004ff758230 */ /* 0x000fe20000004100 */
[----:B------:R-:W1:Y:S01]  /*0cd0*/  @P0 LDC R122, c[0x0][0x40c] ;  /* 0x00010300ff7a0b82 */ /* 0x000e620000000800 */
[----:B------:R-:W-:Y:S01]  /*0ce0*/  @P0 FFMA.FTZ R117, R108, R89, R111 ;  /* 0x000000596c750223 */ /* 0x000fe2000001006f */
[--C-:B------:R-:W-:Y:S02]  /*0cf0*/  @P0 HADD2.F32 R109, -RZ, R5.reuse.H1_H1 ;  /* 0x30000005ff6d0230 */ /* 0x100fe40000004100 */
[----:B----4-:R-:W-:Y:S01]  /*0d00*/  @P0 FMUL.FTZ R110, R110, R121 ;  /* 0x000000796e6e0220 */ /* 0x010fe20000410000 */
[----:B------:R-:W-:Y:S02]  /*0d10*/  @P0 HADD2.F32 R108, -RZ, R10.H0_H0 ;  /* 0x2000000aff6c0230 */ /* 0x000fe40000004100 */
[----:B------:R-:W-:-:S02]  /*0d20*/  @!P0 HADD2.F32 R121, -RZ, R5.H1_H1 ;  /* 0x30000005ff798230 */ /* 0x000fc40000004100 */
[----:B------:R-:W-:Y:S01]  /*0d30*/  @P0 FFMA.FTZ R121, R110, R91, R109 ;  /* 0x0000005b6e790223 */ /* 0x000fe2000001006d */
[----:B------:R-:W-:Y:S02]  /*0d40*/  @P0 HADD2.F32 R110, -RZ, R6.H0_H0 ;  /* 0x20000006ff6e0230 */ /* 0x000fe40000004100 */
[----:B0-----:R-:W-:Y:S01]  /*0d50*/  @P0 FMUL.FTZ R109, R108, R123 ;  /* 0x0000007b6c6d0220 */ /* 0x001fe20000410000 */
[----:B------:R-:W-:Y:S02]  /*0d60*/  @P0 HADD2.F32 R108, -RZ, R10.H1_H1 ;  /* 0x3000000aff6c0230 */ /* 0x000fe40000004100 */
[--C-:B------:R-:W-:Y:S02]  /*0d70*/  @!P0 HADD2.F32 R123, -RZ, R6.reuse.H0_H0 ;  /* 0x20000006ff7b8230 */ /* 0x100fe40000004100 */
[----:B------:R-:W-:Y:S01]  /*0d80*/  @P0 FFMA.FTZ R123, R109, R84, R110 ;  /* 0x000000546d7b0223 */ /* 0x000fe2000001006e */
[----:B------:R-:W-:Y:S02]  /*0d90*/  @P0 HADD2.F32 R111, -RZ, R6.H1_H1 ;  /* 0x30000006ff6f0230 */ /* 0x000fe40000004100 */
[----:B------:R-:W-:Y:S01]  /*0da0*/  @P0 FMUL.FTZ R108, R108, R125 ;  /* 0x0000007d6c6c0220 */ /* 0x000fe20000410000 */
[----:B------:R-:W-:-:S02]  /*0db0*/  @P0 HADD2.F32 R109, -RZ, R11.H0_H0 ;  /* 0x2000000bff6d0230 */ /* 0x000fc40000004100 */
[----:B------:R-:W-:Y:S01]  /*0dc0*/  @P0 HADD2.F32 R110, -RZ, R11.H1_H1 ;  /* 0x3000000bff6e0230 */ /* 0x000fe20000004100 */
[----:B------:R-:W-:Y:S01]  /*0dd0*/  F2FP.F16.F32.PACK_AB R124, RZ, R123 ;  /* 0x0000007bff7c723e */ /* 0x000fe200000000ff */
[----:B------:R-:W-:Y:S02]  /*0de0*/  @!P0 HADD2.F32 R125, -RZ, R6.H1_H1 ;  /* 0x30000006ff7d8230 */ /* 0x000fe40000004100 */
[----:B------:R-:W-:Y:S01]  /*0df0*/  @P0 FFMA.FTZ R125, R108, R85, R111 ;  /* 0x000000556c7d0223 */ /* 0x000fe2000001006f */
[--C-:B------:R-:W-:Y:S02]  /*0e00*/  @P0 HADD2.F32 R108, -RZ, R7.reuse.H0_H0 ;  /* 0x20000007ff6c0230 */ /* 0x100fe40000004100 */
[----:B---3--:R-:W-:Y:S01]  /*0e10*/  @P0 FMUL.FTZ R110, R110, R127 ;  /* 0x0000007f6e6e0220 */ /* 0x008fe20000410000 */
[--C-:B------:R-:W-:Y:S02]  /*0e20*/  @P0 HADD2.F32 R111, -RZ, R7.reuse.H1_H1 ;  /* 0x30000007ff6f0230 */ /* 0x100fe40000004100 */
[----:B-1----:R-:W-:Y:S01]  /*0e30*/  @P0 FMUL.FTZ R109, R109, R122 ;  /* 0x0000007a6d6d0220 */ /* 0x002fe20000410000 */
[--C-:B------:R-:W-:Y:S01]  /*0e40*/  @!P0 HADD2.F32 R127, -RZ, R7.reuse.H0_H0 ;  /* 0x20000007ff7f8230 */ /* 0x100fe20000004100 */
[----:B------:R-:W-:Y:S01]  /*0e50*/  F2FP.F16.F32.PACK_AB R122, RZ, R121 ;  /* 0x00000079ff7a723e */ /* 0x000fe200000000ff */
[----:B------:R-:W-:-:S02]  /*0e60*/  @!P0 HADD2.F32 R129, -RZ, R7.H1_H1 ;  /* 0x30000007ff818230 */ /* 0x000fc40000004100 */
[----:B------:R-:W-:Y:S01]  /*0e70*/  @P0 FFMA.FTZ R127, R109, R86, R108 ;  /* 0x000000566d7f0223 */ /* 0x000fe2000001006c */
[----:B------:R-:W-:Y:S01]  /*0e80*/  @P0 FFMA.FTZ R129, R110, R87, R111 ;  /* 0x000000576e810223 */ /* 0x000fe2000001006f */
        /* <DEDUP_REMOVED lines=11> */
.L_x_13650:
[----:B------:R-:W0:Y:S01]  /*0f40*/  @P1 LDC R111, c[0x0][0x40c] ;  /* 0x00010300ff6f1b82 */ /* 0x000e220000000800 */
[----:B-----5:R-:W-:Y:S02]  /*0f50*/  @P1 HADD2.F32 R108, -RZ, R8.H1_H1 ;  /* 0x30000008ff6c1230 */ /* 0x020fe40000004100 */
[----:B------:R-:W-:Y:S02]  /*0f60*/  HFMA2 R123, -RZ, RZ, 0, 0 ;  /* 0x00000000ff7b7431 */ /* 0x000fe400000001ff */
[--C-:B------:R-:W-:Y:S01]  /*0f70*/  @P1 HADD2.F32 R110, -RZ, R9.reuse.H0_H0 ;  /* 0x20000009ff6e1230 */ /* 0x100fe20000004100 */
[----:B------:R-:W-:Y:S01]  /*0f80*/  MOV R121, RZ ;  /* 0x000000ff00797202 */ /* 0x000fe20000000f00 */
[----:B------:R-:W-:Y:S02]  /*0f90*/  @P1 HADD2.F32 R119, -RZ, R10.H0_H0 ;  /* 0x2000000aff771230 */ /* 0x000fe40000004100 */
[----:B------:R-:W-:Y:S02]  /*0fa0*/  HFMA2 R127, -RZ, RZ, 0, 0 ;  /* 0x00000000ff7f7431 */ /* 0x000fe400000001ff */
[----:B------:R-:W-:Y:S01]  /*0fb0*/  @P1 HADD2.F32 R117, -RZ, R9.H1_H1 ;  /* 0x30000009ff751230 */ /* 0x000fe20000004100 */
[----:B------:R-:W1:Y:S01]  /*0fc0*/  @P1 LDC R115, c[0x0][0x40c] ;  /* 0x00010300ff731b82 */ /* 0x000e620000000800 */
[----:B------:R-:W-:-:S07]  /*0fd0*/  MOV R129, RZ ;  /* 0x000000ff00817202 */ /* 0x000fce0000000f00 */
[----:B------:R-:W2:Y:S08]  /*0fe0*/  @P1 LDC R124, c[0x0][0x40c] ;  /* 0x00010300ff7c1b82 */ /* 0x000eb00000000800 */
[----:B------:R-:W3:Y:S01]  /*0ff0*/  @P1 LDC R122, c[0x0][0x40c] ;  /* 0x00010300ff7a1b82 */ /* 0x000ee20000000800 */
[----:B0-----:R-:W-:-:S07]  /*1000*/  @P1 FMUL.FTZ R108, R108, R111 ;  /* 0x0000006f6c6c1220 */ /* 0x001fce0000410000 */
[----:B------:R-:W0:Y:S01]  /*1010*/  @P1 LDC R125, c[0x0][0x40c] ;  /* 0x00010300ff7d1b82 */ /* 0x000e220000000800 */
[----:B-1----:R-:W-:Y:S01]  /*1020*/  @P1 FMUL.FTZ R115, R110, R115 ;  /* 0x000000736e731220 */ /* 0x002fe20000410000 */
[----:B------:R-:W-:-:S06]  /*1030*/  @P1 HADD2.F32 R110, -RZ, R10.H1_H1 ;  /* 0x3000000aff6e1230 */ /* 0x000fcc0000004100 */
[----:B------:R-:W1:Y:S01]  /*1040*/  @P1 LDC R126, c[0x0][0x40c] ;  /* 0x00010300ff7e1b82 */ /* 0x000e620000000800 */
[----:B--2---:R-:W-:Y:S01]  /*1050*/  @P1 FMUL.FTZ R111, R119, R124 ;  /* 0x0000007c776f1220 */ /* 0x004fe20000410000 */
[----:B------:R-:W-:Y:S02]  /*1060*/  HFMA2 R119, -RZ, RZ, 0, 0 ;  /* 0x00000000ff777431 */ /* 0x000fe400000001ff */
[----:B------:R-:W-:Y:S01]  /*1070*/  @P1 FMUL.FTZ R119, R115, R90 ;  /* 0x0000005a73771220 */ /* 0x000fe20000410000 */
[--C-:B------:R-:W-:Y:S02]  /*1080*/  @P1 HADD2.F32 R115, -RZ, R11.reuse.H1_H1 ;  /* 0x3000000bff731230 */ /* 0x100fe40000004100 */
[----:B------:R-:W-:Y:S01]  /*1090*/  @P1 FMUL.FTZ R123, R111, R84 ;  /* 0x000000546f7b1220 */ /* 0x000fe20000410000 */
[----:B------:R-:W-:Y:S01]  /*10a0*/  @P1 HADD2.F32 R111, -RZ, R11.H0_H0 ;  /* 0x2000000bff6f1230 */ /* 0x000fe20000004100 */
[----:B------:R-:W2:Y:S01]  /*10b0*/  @P1 LDC R128, c[0x0][0x40c] ;  /* 0x00010300ff801b82 */ /* 0x000ea20000000800 */
[----:B---3--:R-:W-:Y:S01]  /*10c0*/  @P1 FMUL.FTZ R122, R117, R122 ;  /* 0x0000007a757a1220 */ /* 0x008fe20000410000 */
[----:B------:R-:W-:Y:S01]  /*10d0*/  MOV R117, RZ ;  /* 0x000000ff00757202 */ /* 0x000fe20000000f00 */
[----:B------:R-:W-:Y:S01]  /*10e0*/  @P1 FMUL.FTZ R117, R108, R89 ;  /* 0x000000596c751220 */ /* 0x000fe20000410000 */
[----:B------:R-:W-:-:S02]  /*10f0*/  @P1 HADD2.F32 R108, -RZ, R8.H0_H0 ;  /* 0x20000008ff6c1230 */ /* 0x000fc40000004100 */
[----:B------:R-:W-:Y:S02]  /*1100*/  @P1 FMUL.FTZ R121, R122, R91 ;  /* 0x0000005b7a791220 */ /* 0x000fe40000410000 */
[----:B------:R-:W3:Y:S01]  /*1110*/  @P1 LDC R109, c[0x0][0x40c] ;  /* 0x00010300ff6d1b82 */ /* 0x000ee20000000800 */
[----:B0-----:R-:W-:Y:S01]  /*1120*/  @P1 FMUL.FTZ R110, R110, R125 ;  /* 0x0000007d6e6e1220 */ /* 0x001fe20000410000 */
[----:B------:R-:W-:Y:S02]  /*1130*/  MOV R125, RZ ;  /* 0x000000ff007d7202 */ /* 0x000fe40000000f00 */
[----:B------:R-:W-:Y:S01]  /*1140*/  F2FP.F16.F32.PACK_AB R122, RZ, R117 ;  /* 0x00000075ff7a723e */ /* 0x000fe200000000ff */
[----:B------:R-:W-:Y:S01]  /*1150*/  @P1 FMUL.FTZ R125, R110, R85 ;  /* 0x000000556e7d1220 */ /* 0x000fe20000410000 */
[----:B------:R-:W-:Y:S01]  /*1160*/  F2FP.F16.F32.PACK_AB R110, RZ, R121 ;  /* 0x00000079ff6e723e */ /* 0x000fe200000000ff */
[----:B-1----:R-:W-:-:S03]  /*1170*/  @P1 FMUL.FTZ R111, R111, R126 ;  /* 0x0000007e6f6f1220 */ /* 0x002fc60000410000 */
[----:B------:R-:W-:Y:S01]  /*1180*/  F2FP.F16.F32.PACK_AB R124, RZ, R125 ;  /* 0x0000007dff7c723e */ /* 0x000fe200000000ff */
[----:B------:R-:W-:Y:S01]  /*1190*/  @P1 FMUL.FTZ R127, R111, R86 ;  /* 0x000000566f7f1220 */ /* 0x000fe20000410000 */
[----:B------:R-:W-:Y:S01]  /*11a0*/  F2FP.F16.F32.PACK_AB R111, RZ, R123 ;  /* 0x0000007bff6f723e */ /* 0x000fe200000000ff */
[----:B--2---:R-:W-:Y:S01]  /*11b0*/  @P1 FMUL.FTZ R128, R115, R128 ;  /* 0x0000008073801220 */ /* 0x004fe20000410000 */
[----:B------:R-:W-:Y:S02]  /*11c0*/  HFMA2 R115, -RZ, RZ, 0, 0 ;  /* 0x00000000ff737431 */ /* 0x000fe400000001ff */
[----:B------:R-:W-:Y:S01]  /*11d0*/  F2FP.F16.F32.PACK_AB R126, RZ, R127 ;  /* 0x0000007fff7e723e */ /* 0x000fe200000000ff */
[----:B------:R-:W-:Y:S01]  /*11e0*/  @P1 FMUL.FTZ R129, R128, R87 ;  /* 0x0000005780811220 */ /* 0x000fe20000410000 */
[----:B---3--:R-:W-:-:S04]  /*11f0*/  @P1 FMUL.FTZ R109, R108, R109 ;  /* 0x0000006d6c6d1220 */ /* 0x008fc80000410000 */
[----:B------:R-:W-:Y:S01]  /*1200*/  F2FP.F16.F32.PACK_AB R128, RZ, R129 ;  /* 0x00000081ff80723e */ /* 0x000fe200000000ff */
[----:B------:R-:W-:Y:S01]  /*1210*/  @P1 FMUL.FTZ R115, R109, R88 ;  /* 0x000000586d731220 */ /* 0x000fe20000410000 */
[----:B------:R-:W-:-:S04]  /*1220*/  F2FP.F16.F32.PACK_AB R109, RZ, R119 ;  /* 0x00000077ff6d723e */ /* 0x000fc800000000ff */
[----:B------:R-:W-:Y:S02]  /*1230*/  F2FP.F16.F32.PACK_AB R108, RZ, R115 ;  /* 0x00000073ff6c723e */ /* 0x000fe400000000ff */
[----:B------:R-:W-:Y:S02]  /*1240*/  PRMT R109, R109, 0x5410, R110 ;  /* 0x000054106d6d7816 */ /* 0x000fe4000000006e */
[----:B------:R-:W-:Y:S02]  /*1250*/  PRMT R110, R111, 0x5410, R124 ;  /* 0x000054106f6e7816 */ /* 0x000fe4000000007c */
[----:B------:R-:W-:Y:S02]  /*1260*/  PRMT R111, R126, 0x5410, R128 ;  /* 0x000054107e6f7816 */ /* 0x000fe40000000080 */
[----:B------:R-:W-:-:S07]  /*1270*/  PRMT R108, R108, 0x5410, R122 ;  /* 0x000054106c6c7816 */ /* 0x000fce000000007a */
.L_x_13651:
[----:B------:R-:W0:Y:S01]  /*1280*/  LDC.64 R180, c[0x0][0x3a8] ;  /* 0x0000ea00ffb47b82 */ /* 0x000e220000000a00 */
[----:B------:R-:W-:Y:S01]  /*1290*/  IADD3 R120, PT, PT, R120, 0x100, RZ ;  /* 0x0000010078787810 */ /* 0x000fe20007ffe0ff */
[C---:B0-----:R-:W-:Y:S01]  /*12a0*/  IMAD.WIDE.U32 R180, R118.reuse, 0x10, R180 ;  /* 0x0000001076b47825 */ /* 0x041fe200078e00b4 */
[----:B------:R-:W-:-:S04]  /*12b0*/  IADD3 R118, PT, PT, R118, 0x100, RZ ;  /* 0x0000010076767810 */ /* 0x000fc80007ffe0ff */
[----:B------:R0:W-:Y:S03]  /*12c0*/  STG.E.128 desc[UR6][R180.64], R108 ;  /* 0x0000006cb4007986 */ /* 0x0001e6000c101d06 */
.L_x_13648:
[----:B------:R-:W-:Y:S05]  /*12d0*/  BSYNC.RECONVERGENT B0 ;  /* 0x0000000000007941 */ /* 0x000fea0003800200 */
.L_x_13647:
        /* <DEDUP_REMOVED lines=13> */
[----:B-----5:R-:W-:Y:S02]  /*13b0*/  HADD2.F32 R131, -RZ, R4.H1_H1 ;  /* 0x30000004ff837230 */ /* 0x020fe40000004100 */
[--C-:B------:R-:W-:Y:S02]  /*13c0*/  HADD2.F32 R133, -RZ, R5.reuse.H0_H0 ;  /* 0x20000005ff857230 */ /* 0x100fe40000004100 */
[----:B------:R-:W-:Y:S02]  /*13d0*/  HADD2.F32 R135, -RZ, R5.H1_H1 ;  /* 0x30000005ff877230 */ /* 0x000fe40000004100 */
[----:B------:R-:W-:Y:S02]  /*13e0*/  HADD2.F32 R139, -RZ, R6.H1_H1 ;  /* 0x30000006ff8b7230 */ /* 0x000fe40000004100 */
[----:B------:R-:W-:-:S04]  /*13f0*/  HADD2.F32 R145, -RZ, R7.H1_H1 ;  /* 0x30000007ff917230 */ /* 0x000fc80000004100 */
[----:B0-----:R-:W0:Y:S01]  /*1400*/  @P0 LDC R109, c[0x0][0x40c] ;  /* 0x00010300ff6d0b82 */ /* 0x001e220000000800 */
[----:B------:R-:W-:Y:S02]  /*1410*/  @P0 HADD2.F32 R108, -RZ, R8.H1_H1 ;  /* 0x30000008ff6c0230 */ /* 0x000fe40000004100 */
[----:B------:R-:W-:-:S05]  /*1420*/  @P0 HADD2.F32 R110, -RZ, R9.H0_H0 ;  /* 0x20000009ff6e0230 */ /* 0x000fca0000004100 */
[----:B------:R-:W1:Y:S08]  /*1430*/  @P0 LDC R122, c[0x0][0x40c] ;  /* 0x00010300ff7a0b82 */ /* 0x000e700000000800 */
[----:B------:R-:W2:Y:S08]  /*1440*/  @P0 LDC R111, c[0x0][0x40c] ;  /* 0x00010300ff6f0b82 */ /* 0x000eb00000000800 */
[----:B------:R-:W3:Y:S01]  /*1450*/  @P0 LDC R137, c[0x0][0x40c] ;  /* 0x00010300ff890b82 */ /* 0x000ee20000000800 */
[----:B0-----:R-:W-:Y:S01]  /*1460*/  @P0 FMUL.FTZ R108, R108, R109 ;  /* 0x0000006d6c6c0220 */ /* 0x001fe20000410000 */
[----:B------:R-:W-:-:S03]  /*1470*/  @P0 HADD2.F32 R109, -RZ, R10.H0_H0 ;  /* 0x2000000aff6d0230 */ /* 0x000fc60000004100 */
[----:B------:R-:W-:Y:S01]  /*1480*/  @P0 FFMA.FTZ R131, R108, R65, R131 ;  /* 0x000000416c830223 */ /* 0x000fe20000010083 */
[----:B------:R-:W-:Y:S02]  /*1490*/  @P0 HADD2.F32 R108, -RZ, R9.H1_H1 ;  /* 0x30000009ff6c0230 */ /* 0x000fe40000004100 */
[----:B------:R-:W0:Y:S01]  /*14a0*/  @P0 LDC R141, c[0x0][0x40c] ;  /* 0x00010300ff8d0b82 */ /* 0x000e220000000800 */
[----:B-1----:R-:W-:-:S07]  /*14b0*/  @P0 FMUL.FTZ R122, R109, R122 ;  /* 0x0000007a6d7a0220 */ /* 0x002fce0000410000 */
[----:B------:R-:W1:Y:S01]  /*14c0*/  @P0 LDC R143, c[0x0][0x40c] ;  /* 0x00010300ff8f0b82 */ /* 0x000e620000000800 */
[----:B--2---:R-:W-:Y:S01]  /*14d0*/  @P0 FMUL.FTZ R110, R110, R111 ;  /* 0x0000006f6e6e0220 */ /* 0x004fe20000410000 */
[----:B------:R-:W-:-:S03]  /*14e0*/  HADD2.F32 R111, -RZ, R6.H0_H0 ;  /* 0x20000006ff6f7230 */ /* 0x000fc60000004100 */
[----:B------:R-:W-:Y:S01]  /*14f0*/  @P0 FFMA.FTZ R133, R110, R66, R133 ;  /* 0x000000426e850223 */ /* 0x000fe20000010085 */
[----:B------:R-:W-:Y:S02]  /*1500*/  @P0 HADD2.F32 R110, -RZ, R11.H0_H0 ;  /* 0x2000000bff6e0230 */ /* 0x000fe40000004100 */
[----:B------:R-:W2:Y:S01]  /*1510*/  @P0 LDC R109, c[0x0][0x40c] ;  /* 0x00010300ff6d0b82 */ /* 0x000ea20000000800 */
[----:B---3--:R-:W-:Y:S01]  /*1520*/  @P0 FMUL.FTZ R108, R108, R137 ;  /* 0x000000896c6c0220 */ /* 0x008fe20000410000 */
[----:B------:R-:W-:Y:S01]  /*1530*/  @!P0 MOV R137, R111 ;  /* 0x0000006f00898202 */ /* 0x000fe20000000f00 */
[----:B------:R-:W-:Y:S01]  /*1540*/  @P0 FFMA.FTZ R137, R122, R60, R111 ;  /* 0x0000003c7a890223 */ /* 0x000fe2000001006f */
[----:B------:R-:W-:Y:S02]  /*1550*/  HADD2.F32 R111, -RZ, R7.H0_H0 ;  /* 0x20000007ff6f7230 */ /* 0x000fe40000004100 */
[----:B------:R-:W-:Y:S01]  /*1560*/  @P0 FFMA.FTZ R135, R108, R67, R135 ;  /* 0x000000436c870223 */ /* 0x000fe20000010087 */
[----:B------:R-:W-:Y:S01]  /*1570*/  @P0 HADD2.F32 R108, -RZ, R10.H1_H1 ;  /* 0x3000000aff6c0230 */ /* 0x000fe20000004100 */
[----:B------:R-:W-:Y:S01]  /*1580*/  F2FP.F16.F32.PACK_AB R122, RZ, R131 ;  /* 0x00000083ff7a723e */ /* 0x000fe200000000ff */
[----:B------:R-:W3:Y:S01]  /*1590*/  @P0 LDC R181, c[0x0][0x40c] ;  /* 0x00010300ffb50b82 */ /* 0x000ee20000000800 */
[----:B------:R-:W-:-:S02]  /*15a0*/  F2FP.F16.F32.PACK_AB R124, RZ, R137 ;  /* 0x00000089ff7c723e */ /* 0x000fc400000000ff */
[----:B0-----:R-:W-:Y:S01]  /*15b0*/  @P0 FMUL.FTZ R108, R108, R141 ;  /* 0x0000008d6c6c0220 */ /* 0x001fe20000410000 */
[----:B------:R-:W-:-:S03]  /*15c0*/  @!P0 MOV R141, R111 ;  /* 0x0000006f008d8202 */ /* 0x000fc60000000f00 */
[----:B------:R-:W-:Y:S01]  /*15d0*/  @P0 FFMA.FTZ R139, R108, R61, R139 ;  /* 0x0000003d6c8b0223 */ /* 0x000fe2000001008b */
[----:B-1----:R-:W-:Y:S01]  /*15e0*/  @P0 FMUL.FTZ R110, R110, R143 ;  /* 0x0000008f6e6e0220 */ /* 0x002fe20000410000 */
[----:B------:R-:W-:Y:S02]  /*15f0*/  @P0 HADD2.F32 R108, -RZ, R8.H0_H0 ;  /* 0x20000008ff6c0230 */ /* 0x000fe40000004100 */
[----:B------:R-:W-:Y:S02]  /*1600*/  HADD2.F32 R143, -RZ, R4.H0_H0 ;  /* 0x20000004ff8f7230 */ /* 0x000fe40000004100 */
[----:B------:R-:W-:Y:S01]  /*1610*/  @P0 FFMA.FTZ R141, R110, R62, R111 ;  /* 0x0000003e6e8d0223 */ /* 0x000fe2000001006f */
[----:B------:R-:W-:Y:S01]  /*1620*/  @P0 HADD2.F32 R110, -RZ, R11.H1_H1 ;  /* 0x3000000bff6e0230 */ /* 0x000fe20000004100 */
[----:B------:R-:W-:Y:S01]  /*1630*/  F2FP.F16.F32.PACK_AB R126, RZ, R139 ;  /* 0x0000008bff7e723e */ /* 0x000fe200000000ff */
[----:B--2---:R-:W-:Y:S01]  /*1640*/  @P0 FMUL.FTZ R108, R108, R109 ;  /* 0x0000006d6c6c0220 */ /* 0x004fe20000410000 */
[----:B------:R-:W-:-:S02]  /*1650*/  F2FP.F16.F32.PACK_AB R109, RZ, R133 ;  /* 0x00000085ff6d723e */ /* 0x000fc400000000ff */
[----:B------:R-:W-:Y:S01]  /*1660*/  F2FP.F16.F32.PACK_AB R128, RZ, R141 ;  /* 0x0000008dff80723e */ /* 0x000fe200000000ff */
[----:B------:R-:W-:Y:S01]  /*1670*/  @P0 FFMA.FTZ R143, R108, R64, R143 ;  /* 0x000000406c8f0223 */ /* 0x000fe2000001008f */
[----:B---3--:R-:W-:-:S04]  /*1680*/  @P0 FMUL.FTZ R110, R110, R181 ;  /* 0x000000b56e6e0220 */ /* 0x008fc80000410000 */
[----:B------:R-:W-:Y:S01]  /*1690*/  F2FP.F16.F32.PACK_AB R108, RZ, R143 ;  /* 0x0000008fff6c723e */ /* 0x000fe200000000ff */
[----:B------:R-:W-:Y:S01]  /*16a0*/  @P0 FFMA.FTZ R145, R110, R63, R145 ;  /* 0x0000003f6e910223 */ /* 0x000fe20000010091 */
[----:B------:R-:W-:Y:S02]  /*16b0*/  F2FP.F16.F32.PACK_AB R110, RZ, R135 ;  /* 0x00000087ff6e723e */ /* 0x000fe400000000ff */
[----:B------:R-:W-:Y:S02]  /*16c0*/  PRMT R108, R108, 0x5410, R122 ;  /* 0x000054106c6c7816 */ /* 0x000fe4000000007a */
[----:B------:R-:W-:Y:S02]  /*16d0*/  F2FP.F16.F32.PACK_AB R111, RZ, R145 ;  /* 0x00000091ff6f723e */ /* 0x000fe400000000ff */
[----:B------:R-:W-:Y:S02]  /*16e0*/  PRMT R109, R109, 0x5410, R110 ;  /* 0x000054106d6d7816 */ /* 0x000fe4000000006e */
[----:B------:R-:W-:-:S02]  /*16f0*/  PRMT R110, R124, 0x5410, R126 ;  /* 0x000054107c6e7816 */ /* 0x000fc4000000007e */
[----:B------:R-:W-:Y:S01]  /*1700*/  PRMT R111, R128, 0x5410, R111 ;  /* 0x00005410806f7816 */ /* 0x000fe2000000006f */
[----:B------:R-:W-:Y:S06]  /*1710*/  BRA `(.L_x_13655) ;  /* 0x0000000000d07947 */ /* 0x000fec0003800000 */
.L_x_13654:
[----:B0-----:R-:W0:Y:S01]  /*1720*/  @P1 LDC R111, c[0x0][0x40c] ;  /* 0x00010300ff6f1b82 */ /* 0x001e220000000800 */
[----:B-----5:R-:W-:Y:S01]  /*1730*/  @P1 HADD2.F32 R108, -RZ, R8.H1_H1 ;  /* 0x30000008ff6c1230 */ /* 0x020fe20000004100 */
[----:B------:R-:W-:Y:S01]  /*1740*/  MOV R137, RZ ;  /* 0x000000ff00897202 */ /* 0x000fe20000000f00 */
[--C-:B------:R-:W-:Y:S02]  /*1750*/  @P1 HADD2.F32 R110, -RZ, R9.reuse.H0_H0 ;  /* 0x20000009ff6e1230 */ /* 0x100fe40000004100 */
[----:B------:R-:W-:Y:S02]  /*1760*/  HFMA2 R145, -RZ, RZ, 0, 0 ;  /* 0x00000000ff917431 */ /* 0x000fe400000001ff */
[----:B------:R-:W-:Y:S02]  /*1770*/  @P1 HADD2.F32 R122, -RZ, R9.H1_H1 ;  /* 0x30000009ff7a1230 */ /* 0x000fe40000004100 */
[----:B------:R-:W-:Y:S01]  /*1780*/  @P1 HADD2.F32 R124, -RZ, R10.H0_H0 ;  /* 0x2000000aff7c1230 */ /* 0x000fe20000004100 */
[----:B------:R-:W1:Y:S08]  /*1790*/  @P1 LDC R131, c[0x0][0x40c] ;  /* 0x00010300ff831b82 */ /* 0x000e700000000800 */
[----:B------:R-:W2:Y:S08]  /*17a0*/  @P1 LDC R133, c[0x0][0x40c] ;  /* 0x00010300ff851b82 */ /* 0x000eb00000000800 */
[----:B------:R-:W3:Y:S01]  /*17b0*/  @P1 LDC R135, c[0x0][0x40c] ;  /* 0x00010300ff871b82 */ /* 0x000ee20000000800 */
[----:B0-----:R-:W-:-:S07]  /*17c0*/  @P1 FMUL.FTZ R108, R108, R111 ;  /* 0x0000006f6c6c1220 */ /* 0x001fce0000410000 */
[----:B------:R-:W0:Y:S01]  /*17d0*/  @P1 LDC R141, c[0x0][0x40c] ;  /* 0x00010300ff8d1b82 */ /* 0x000e220000000800 */
[----:B-1----:R-:W-:Y:S01]  /*17e0*/  @P1 FMUL.FTZ R111, R110, R131 ;  /* 0x000000836e6f1220 */ /* 0x002fe20000410000 */
[----:B------:R-:W-:Y:S02]  /*17f0*/  HFMA2 R131, -RZ, RZ, 0, 0 ;  /* 0x00000000ff837431 */ /* 0x000fe400000001ff */
[----:B------:R-:W-:Y:S01]  /*1800*/  @P1 FMUL.FTZ R131, R108, R65 ;  /* 0x000000416c831220 */ /* 0x000fe20000410000 */
[----:B------:R-:W-:Y:S02]  /*1810*/  @P1 HADD2.F32 R110, -RZ, R10.H1_H1 ;  /* 0x3000000aff6e1230 */ /* 0x000fe40000004100 */
[----:B------:R-:W-:Y:S01]  /*1820*/  @P1 HADD2.F32 R108, -RZ, R8.H0_H0 ;  /* 0x20000008ff6c1230 */ /* 0x000fe20000004100 */
[----:B------:R-:W1:Y:S01]  /*1830*/  @P1 LDC R126, c[0x0][0x40c] ;  /* 0x00010300ff7e1b82 */ /* 0x000e620000000800 */
[----:B--2---:R-:W-:Y:S01]  /*1840*/  @P1 FMUL.FTZ R122, R122, R133 ;  /* 0x000000857a7a1220 */ /* 0x004fe20000410000 */
[----:B------:R-:W-:Y:S01]  /*1850*/  MOV R133, RZ ;  /* 0x000000ff00857202 */ /* 0x000fe20000000f00 */
[----:B------:R-:W-:Y:S01]  /*1860*/  @P1 FMUL.FTZ R133, R111, R66 ;  /* 0x000000426f851220 */ /* 0x000fe20000410000 */
[----:B------:R-:W-:-:S04]  /*1870*/  @P1 HADD2.F32 R111, -RZ, R11.H0_H0 ;  /* 0x2000000bff6f1230 */ /* 0x000fc80000004100 */
[----:B------:R-:W2:Y:S01]  /*1880*/  @P1 LDC R143, c[0x0][0x40c] ;  /* 0x00010300ff8f1b82 */ /* 0x000ea20000000800 */
[----:B---3--:R-:W-:Y:S01]  /*1890*/  @P1 FMUL.FTZ R139, R124, R135 ;  /* 0x000000877c8b1220 */ /* 0x008fe20000410000 */
[----:B------:R-:W-:Y:S02]  /*18a0*/  HFMA2 R135, -RZ, RZ, 0, 0 ;  /* 0x00000000ff877431 */ /* 0x000fe400000001ff */
[----:B------:R-:W-:Y:S01]  /*18b0*/  @P1 FMUL.FTZ R135, R122, R67 ;  /* 0x000000437a871220 */ /* 0x000fe20000410000 */
[----:B------:R-:W-:Y:S02]  /*18c0*/  @P1 HADD2.F32 R122, -RZ, R11.H1_H1 ;  /* 0x3000000bff7a1230 */ /* 0x000fe40000004100 */
[----:B------:R-:W-:Y:S01]  /*18d0*/  @P1 FMUL.FTZ R137, R139, R60 ;  /* 0x0000003c8b891220 */ /* 0x000fe20000410000 */
[----:B------:R-:W-:Y:S01]  /*18e0*/  HFMA2 R139, -RZ, RZ, 0, 0 ;  /* 0x00000000ff8b7431 */ /* 0x000fe200000001ff */
[----:B------:R-:W3:Y:S01]  /*18f0*/  @P1 LDC R109, c[0x0][0x40c] ;  /* 0x00010300ff6d1b82 */ /* 0x000ee20000000800 */
[----:B0-----:R-:W-:Y:S01]  /*1900*/  @P1 FMUL.FTZ R110, R110, R141 ;  /* 0x0000008d6e6e1220 */ /* 0x001fe20000410000 */
[----:B------:R-:W-:-:S03]  /*1910*/  MOV R141, RZ ;  /* 0x000000ff008d7202 */ /* 0x000fc60000000f00 */
[----:B------:R-:W-:Y:S01]  /*1920*/  @P1 FMUL.FTZ R139, R110, R61 ;  /* 0x0000003d6e8b1220 */ /* 0x000fe20000410000 */
[----:B------:R-:W-:Y:S01]  /*1930*/  F2FP.F16.F32.PACK_AB R110, RZ, R135 ;  /* 0x00000087ff6e723e */ /* 0x000fe200000000ff */
[----:B-1----:R-:W-:-:S03]  /*1940*/  @P1 FMUL.FTZ R111, R111, R126 ;  /* 0x0000007e6f6f1220 */ /* 0x002fc60000410000 */
[----:B------:R-:W-:Y:S01]  /*1950*/  F2FP.F16.F32.PACK_AB R124, RZ, R139 ;  /* 0x0000008bff7c723e */ /* 0x000fe200000000ff */
[----:B------:R-:W-:Y:S01]  /*1960*/  @P1 FMUL.FTZ R141, R111, R62 ;  /* 0x0000003e6f8d1220 */ /* 0x000fe20000410000 */
[----:B------:R-:W-:Y:S01]  /*1970*/  F2FP.F16.F32.PACK_AB R111, RZ, R137 ;  /* 0x00000089ff6f723e */ /* 0x000fe200000000ff */
[----:B--2---:R-:W-:Y:S01]  /*1980*/  @P1 FMUL.FTZ R122, R122, R143 ;  /* 0x0000008f7a7a1220 */ /* 0x004fe20000410000 */
[----:B------:R-:W-:Y:S02]  /*1990*/  MOV R143, RZ ;  /* 0x000000ff008f7202 */ /* 0x000fe40000000f00 */
[----:B------:R-:W-:Y:S01]  /*19a0*/  F2FP.F16.F32.PACK_AB R126, RZ, R141 ;  /* 0x0000008dff7e723e */ /* 0x000fe200000000ff */
[----:B------:R-:W-:Y:S01]  /*19b0*/  @P1 FMUL.FTZ R145, R122, R63 ;  /* 0x0000003f7a911220 */ /* 0x000fe20000410000 */
[----:B------:R-:W-:Y:S01]  /*19c0*/  F2FP.F16.F32.PACK_AB R122, RZ, R131 ;  /* 0x00000083ff7a723e */ /* 0x000fe200000000ff */
[----:B---3--:R-:W-:-:S03]  /*19d0*/  @P1 FMUL.FTZ R109, R108, R109 ;  /* 0x0000006d6c6d1220 */ /* 0x008fc60000410000 */
        /* <DEDUP_REMOVED lines=8> */
.L_x_13655:
[----:B------:R-:W0:Y:S01]  /*1a60*/  LDC.64 R180, c[0x0][0x3a8] ;  /* 0x0000ea00ffb47b82 */ /* 0x000e220000000a00 */
[----:B------:R-:W-:Y:S01]  /*1a70*/  IADD3 R120, PT, PT, R120, 0x100, RZ ;  /* 0x0000010078787810 */ /* 0x000fe20007ffe0ff */
[C---:B0-----:R-:W-:Y:S01]  /*1a80*/  IMAD.WIDE.U32 R180, R118.reuse, 0x10, R180 ;  /* 0x0000001076b47825 */ /* 0x041fe200078e00b4 */
[----:B------:R-:W-:-:S04]  /*1a90*/  IADD3 R118, PT, PT, R118, 0x100, RZ ;  /* 0x0000010076767810 */ /* 0x000fc80007ffe0ff */
[----:B------:R1:W-:Y:S03]  /*1aa0*/  STG.E.128 desc[UR6][R180.64], R108 ;  /* 0x0000006cb4007986 */ /* 0x0003e6000c101d06 */
.L_x_13653:
[----:B------:R-:W-:Y:S05]  /*1ab0*/  BSYNC.RECONVERGENT B0 ;  /* 0x0000000000007941 */ /* 0x000fea0003800200 */
.L_x_13652:
        /* <DEDUP_REMOVED lines=68> */
.L_x_13658:
        /* <DEDUP_REMOVED lines=52> */
.L_x_13659:
[----:B------:R-:W0:Y:S01]  /*2240*/  LDC.64 R180, c[0x0][0x3a8] ;  /* 0x0000ea00ffb47b82 */ /* 0x000e220000000a00 */
[----:B------:R-:W-:Y:S01]  /*2250*/  IADD3 R120, PT, PT, R120, 0x100, RZ ;  /* 0x0000010078787810 */ /* 0x000fe20007ffe0ff */
[C---:B0-----:R-:W-:Y:S01]  /*2260*/  IMAD.WIDE.U32 R180, R118.reuse, 0x10, R180 ;  /* 0x0000001076b47825 */ /* 0x041fe200078e00b4 */
[----:B------:R-:W-:-:S04]  /*2270*/  IADD3 R118, PT, PT, R118, 0x100, RZ ;  /* 0x0000010076767810 */ /* 0x000fc80007ffe0ff */
[----:B------:R2:W-:Y:S03]  /*2280*/  STG.E.128 desc[UR6][R180.64], R108 ;  /* 0x0000006cb4007986 */ /* 0x0005e6000c101d06 */
.L_x_13657:
[----:B------:R-:W-:Y:S05]  /*2290*/  BSYNC.RECONVERGENT B0 ;  /* 0x0000000000007941 */ /* 0x000fea0003800200 */
.L_x_13656:
        /* <DEDUP_REMOVED lines=14> */
[--C-:B------:R-:W-:Y:S02]  /*2380*/  HADD2.F32 R167, -RZ, R5.reuse.H1_H1 ;  /* 0x30000005ffa77230 */ /* 0x100fe40000004100 */
[----:B------:R-:W-:Y:S02]  /*2390*/  HADD2.F32 R165, -RZ, R5.H0_H0 ;  /* 0x20000005ffa57230 */ /* 0x000fe40000004100 */
[----:B------:R-:W-:Y:S02]  /*23a0*/  HADD2.F32 R169, -RZ, R6.H0_H0 ;  /* 0x20000006ffa97230 */ /* 0x000fe40000004100 */
        /* <DEDUP_REMOVED lines=8> */
[----:B------:R-:W-:-:S03]  /*2430*/  @P0 HADD2.F32 R109, -RZ, R9.H1_H1 ;  /* 0x30000009ff6d0230 */ /* 0x000fc60000004100 */
[----:B------:R-:W-:Y:S01]  /*2440*/  @P0 FFMA.FTZ R163, R0, R17, R163 ;  /* 0x0000001100a30223 */ /* 0x000fe200000100a3 */
[----:B------:R-:W-:Y:S02]  /*2450*/  @P0 HADD2.F32 R0, -RZ, R10.H0_H0 ;  /* 0x2000000aff000230 */ /* 0x000fe40000004100 */
[----:B------:R-:W0:Y:S01]  /*2460*/  @P0 LDC R173, c[0x0][0x40c] ;  /* 0x00010300ffad0b82 */ /* 0x000e220000000800 */
[----:B-1----:R-:W-:-:S04]  /*2470*/  @P0 FMUL.FTZ R108, R108, R111 ;  /* 0x0000006f6c6c0220 */ /* 0x002fc80000410000 */
[----:B------:R-:W-:Y:S01]  /*2480*/  @P0 FFMA.FTZ R165, R108, R18, R165 ;  /* 0x000000126ca50223 */ /* 0x000fe200000100a5 */
[----:B------:R-:W-:Y:S02]  /*2490*/  HADD2.F32 R108, -RZ, R6.H1_H1 ;  /* 0x30000006ff6c7230 */ /* 0x000fe40000004100 */
[----:B------:R-:W1:Y:S01]  /*24a0*/  @P0 LDC R175, c[0x0][0x40c] ;  /* 0x00010300ffaf0b82 */ /* 0x000e620000000800 */
[----:B--2---:R-:W-:-:S04]  /*24b0*/  @P0 FMUL.FTZ R110, R109, R110 ;  /* 0x0000006e6d6e0220 */ /* 0x004fc80000410000 */
[----:B------:R-:W-:Y:S01]  /*24c0*/  @P0 FFMA.FTZ R167, R110, R19, R167 ;  /* 0x000000136ea70223 */ /* 0x000fe200000100a7 */
[----:B------:R-:W-:Y:S02]  /*24d0*/  @P0 HADD2.F32 R110, -RZ, R10.H1_H1 ;  /* 0x3000000aff6e0230 */ /* 0x000fe40000004100 */
[----:B------:R-:W2:Y:S01]  /*24e0*/  @P0 LDC R109, c[0x0][0x40c] ;  /* 0x00010300ff6d0b82 */ /* 0x000ea20000000800 */
[----:B---3--:R-:W-:Y:S01]  /*24f0*/  @P0 FMUL.FTZ R0, R0, R171 ;  /* 0x000000ab00000220 */ /* 0x008fe20000410000 */
[----:B------:R-:W-:-:S03]  /*2500*/  @!P0 MOV R171, R108 ;  /* 0x0000006c00ab8202 */ /* 0x000fc60000000f00 */
[----:B------:R-:W-:Y:S01]  /*2510*/  @P0 FFMA.FTZ R169, R0, R12, R169 ;  /* 0x0000000c00a90223 */ /* 0x000fe200000100a9 */
[----:B------:R-:W-:Y:S02]  /*2520*/  @P0 HADD2.F32 R0, -RZ, R8.H0_H0 ;  /* 0x20000008ff000230 */ /* 0x000fe40000004100 */
[----:B------:R-:W3:Y:S01]  /*2530*/  @P0 LDC R111, c[0x0][0x40c] ;  /* 0x00010300ff6f0b82 */ /* 0x000ee20000000800 */
[----:B0-----:R-:W-:Y:S01]  /*2540*/  @P0 FMUL.FTZ R173, R110, R173 ;  /* 0x000000ad6ead0220 */ /* 0x001fe20000410000 */
[--C-:B------:R-:W-:Y:S01]  /*2550*/  @P0 HADD2.F32 R110, -RZ, R11.reuse.H0_H0 ;  /* 0x2000000bff6e0230 */ /* 0x100fe20000004100 */
[----:B------:R-:W-:Y:S02]  /*2560*/  F2FP.F16.F32.PACK_AB R120, RZ, R169 ;  /* 0x000000a9ff78723e */ /* 0x000fe400000000ff */
[----:B------:R-:W-:Y:S01]  /*2570*/  @P0 FFMA.FTZ R171, R173, R13, R108 ;  /* 0x0000000dadab0223 */ /* 0x000fe2000001006c */
[----:B------:R-:W-:Y:S02]  /*2580*/  @P0 HADD2.F32 R108, -RZ, R11.H1_H1 ;  /* 0x3000000bff6c0230 */ /* 0x000fe40000004100 */
[----:B-1----:R-:W-:Y:S01]  /*2590*/  @P0 FMUL.FTZ R110, R110, R175 ;  /* 0x000000af6e6e0220 */ /* 0x002fe20000410000 */
[----:B------:R-:W-:Y:S01]  /*25a0*/  HADD2.F32 R173, -RZ, R7.H0_H0 ;  /* 0x20000007ffad7230 */ /* 0x000fe20000004100 */
[----:B------:R-:W-:Y:S01]  /*25b0*/  F2FP.F16.F32.PACK_AB R122, RZ, R171 ;  /* 0x000000abff7a723e */ /* 0x000fe200000000ff */
[----:B------:R-:W-:-:S03]  /*25c0*/  HADD2.F32 R175, -RZ, R4.H0_H0 ;  /* 0x20000004ffaf7230 */ /* 0x000fc60000004100 */
[----:B------:R-:W-:Y:S01]  /*25d0*/  @P0 FFMA.FTZ R173, R110, R14, R173 ;  /* 0x0000000e6ead0223 */ /* 0x000fe200000100ad */
[----:B------:R-:W-:Y:S01]  /*25e0*/  F2FP.F16.F32.PACK_AB R110, RZ, R167 ;  /* 0x000000a7ff6e723e */ /* 0x000fe200000000ff */
[----:B--2---:R-:W-:Y:S01]  /*25f0*/  @P0 FMUL.FTZ R0, R0, R109 ;  /* 0x0000006d00000220 */ /* 0x004fe20000410000 */
[----:B------:R-:W-:Y:S02]  /*2600*/  F2FP.F16.F32.PACK_AB R109, RZ, R165 ;  /* 0x000000a5ff6d723e */ /* 0x000fe400000000ff */
[----:B------:R-:W-:Y:S01]  /*2610*/  F2FP.F16.F32.PACK_AB R124, RZ, R173 ;  /* 0x000000adff7c723e */ /* 0x000fe200000000ff */
[----:B------:R-:W-:Y:S01]  /*2620*/  @P0 FFMA.FTZ R175, R0, R16, R175 ;  /* 0x0000001000af0223 */ /* 0x000fe200000100af */
[----:B------:R-:W-:Y:S02]  /*2630*/  F2FP.F16.F32.PACK_AB R0, RZ, R163 ;  /* 0x000000a3ff00723e */ /* 0x000fe400000000ff */
[----:B------:R-:W-:Y:S01]  /*2640*/  PRMT R109, R109, 0x5410, R110 ;  /* 0x000054106d6d7816 */ /* 0x000fe2000000006e */
[----:B---3--:R-:W-:Y:S01]  /*2650*/  @P0 FMUL.FTZ R108, R108, R111 ;  /* 0x0000006f6c6c0220 */ /* 0x008fe20000410000 */
[----:B------:R-:W-:-:S03]  /*2660*/  PRMT R110, R120, 0x5410, R122 ;  /* 0x00005410786e7816 */ /* 0x000fc6000000007a */
[----:B------:R-:W-:Y:S01]  /*2670*/  @P0 FFMA.FTZ R177, R108, R15, R177 ;  /* 0x0000000f6cb10223 */ /* 0x000fe200000100b1 */
[----:B------:R-:W-:-:S04]  /*2680*/  F2FP.F16.F32.PACK_AB R108, RZ, R175 ;  /* 0x000000afff6c723e */ /* 0x000fc800000000ff */
[----:B------:R-:W-:Y:S02]  /*2690*/  F2FP.F16.F32.PACK_AB R111, RZ, R177 ;  /* 0x000000b1ff6f723e */ /* 0x000fe400000000ff */
[----:B------:R-:W-:Y:S02]  /*26a0*/  PRMT R108, R108, 0x5410, R0 ;  /* 0x000054106c6c7816 */ /* 0x000fe40000000000 */
[----:B------:R-:W-:Y:S01]  /*26b0*/  PRMT R111, R124, 0x5410, R111 ;  /* 0x000054107c6f7816 */ /* 0x000fe2000000006f */
[----:B------:R-:W-:Y:S06]  /*26c0*/  BRA `(.L_x_13663) ;  /* 0x0000000000d07947 */ /* 0x000fec0003800000 */
.L_x_13662:
[----:B0-----:R-:W0:Y:S01]  /*26d0*/  @P1 LDC R109, c[0x0][0x40c] ;  /* 0x00010300ff6d1b82 */ /* 0x001e220000000800 */
[----:B-----5:R-:W-:Y:S02]  /*26e0*/  @P1 HADD2.F32 R0, -RZ, R8.H1_H1 ;  /* 0x30000008ff001230 */ /* 0x020fe40000004100 */
[----:B------:R-:W-:Y:S02]  /*26f0*/  HFMA2 R163, -RZ, RZ, 0, 0 ;  /* 0x00000000ffa37431 */ /* 0x000fe400000001ff */
[----:B------:R-:W-:Y:S01]  /*2700*/  @P1 HADD2.F32 R108, -RZ, R9.H0_H0 ;  /* 0x20000009ff6c1230 */ /* 0x000fe20000004100 */
[----:B------:R-:W-:Y:S01]  /*2710*/  MOV R165, RZ ;  /* 0x000000ff00a57202 */ /* 0x000fe20000000f00 */
[----:B------:R-:W-:Y:S02]  /*2720*/  @P1 HADD2.F32 R110, -RZ, R10.H0_H0 ;  /* 0x2000000aff6e1230 */ /* 0x000fe40000004100 */
[----:B------:R-:W-:Y:S02]  /*2730*/  HFMA2 R177, -RZ, RZ, 0, 0 ;  /* 0x00000000ffb17431 */ /* 0x000fe400000001ff */
[----:B------:R-:W-:Y:S01]  /*2740*/  @P1 HADD2.F32 R120, -RZ, R11.H1_H1 ;  /* 0x3000000bff781230 */ /* 0x000fe20000004100 */
[----:B------:R-:W1:Y:S08]  /*2750*/  @P1 LDC R111, c[0x0][0x40c] ;  /* 0x00010300ff6f1b82 */ /* 0x000e700000000800 */
[----:B------:R-:W2:Y:S08]  /*2760*/  @P1 LDC R167, c[0x0][0x40c] ;  /* 0x00010300ffa71b82 */ /* 0x000eb00000000800 */
[----:B------:R-:W3:Y:S01]  /*2770*/  @P1 LDC R169, c[0x0][0x40c] ;  /* 0x00010300ffa91b82 */ /* 0x000ee20000000800 */
[----:B0-----:R-:W-:-:S04]  /*2780*/  @P1 FMUL.FTZ R0, R0, R109 ;  /* 0x0000006d00001220 */ /* 0x001fc80000410000 */
[----:B------:R-:W-:Y:S01]  /*2790*/  @P1 FMUL.FTZ R163, R0, R17 ;  /* 0x0000001100a31220 */ /* 0x000fe20000410000 */
[----:B------:R-:W-:Y:S02]  /*27a0*/  @P1 HADD2.F32 R0, -RZ, R10.H1_H1 ;  /* 0x3000000aff001230 */ /* 0x000fe40000004100 */
[----:B------:R-:W0:Y:S01]  /*27b0*/  @P1 LDC R171, c[0x0][0x40c] ;  /* 0x00010300ffab1b82 */ /* 0x000e220000000800 */
[----:B-1----:R-:W-:Y:S01]  /*27c0*/  @P1 FMUL.FTZ R111, R108, R111 ;  /* 0x0000006f6c6f1220 */ /* 0x002fe20000410000 */
[----:B------:R-:W-:-:S03]  /*27d0*/  @P1 HADD2.F32 R108, -RZ, R9.H1_H1 ;  /* 0x30000009ff6c1230 */ /* 0x000fc60000004100 */
[----:B------:R-:W-:-:S03]  /*27e0*/  @P1 FMUL.FTZ R165, R111, R18 ;  /* 0x000000126fa51220 */ /* 0x000fc60000410000 */
[----:B------:R-:W1:Y:S01]  /*27f0*/  @P1 LDC R173, c[0x0][0x40c] ;  /* 0x00010300ffad1b82 */ /* 0x000e620000000800 */
[----:B--2---:R-:W-:Y:S01]  /*2800*/  @P1 FMUL.FTZ R108, R108, R167 ;  /* 0x000000a76c6c1220 */ /* 0x004fe20000410000 */
[----:B------:R-:W-:-:S03]  /*2810*/  HFMA2 R167, -RZ, RZ, 0, 0 ;  /* 0x00000000ffa77431 */ /* 0x000fc600000001ff */
[----:B------:R-:W-:-:S03]  /*2820*/  @P1 FMUL.FTZ R167, R108, R19 ;  /* 0x000000136ca71220 */ /* 0x000fc60000410000 */
[----:B------:R-:W2:Y:S01]  /*2830*/  @P1 LDC R175, c[0x0][0x40c] ;  /* 0x00010300ffaf1b82 */ /* 0x000ea20000000800 */
[----:B---3--:R-:W-:Y:S01]  /*2840*/  @P1 FMUL.FTZ R111, R110, R169 ;  /* 0x000000a96e6f1220 */ /* 0x008fe20000410000 */
[----:B------:R-:W-:Y:S01]  /*2850*/  @P1 HADD2.F32 R110, -RZ, R11.H0_H0 ;  /* 0x2000000bff6e1230 */ /* 0x000fe20000004100 */
[----:B------:R-:W-:Y:S02]  /*2860*/  MOV R169, RZ ;  /* 0x000000ff00a97202 */ /* 0x000fe40000000f00 */
[----:B------:R-:W-:-:S03]  /*2870*/  @P1 FMUL.FTZ R169, R111, R12 ;  /* 0x0000000c6fa91220 */ /* 0x000fc60000410000 */
[----:B------:R-:W3:Y:S01]  /*2880*/  @P1 LDC R109, c[0x0][0x40c] ;  /* 0x00010300ff6d1b82 */ /* 0x000ee20000000800 */
[----:B0-----:R-:W-:Y:S01]  /*2890*/  @P1 FMUL.FTZ R108, R0, R171 ;  /* 0x000000ab006c1220 */ /* 0x001fe20000410000 */
[----:B------:R-:W-:Y:S02]  /*28a0*/  @P1 HADD2.F32 R0, -RZ, R8.H0_H0 ;  /* 0x20000008ff001230 */ /* 0x000fe40000004100 */
[----:B------:R-:W-:Y:S02]  /*28b0*/  HFMA2 R171, -RZ, RZ, 0, 0 ;  /* 0x00000000ffab7431 */ /* 0x000fe400000001ff */
[----:B------:R-:W-:Y:S01]  /*28c0*/  @P1 FMUL.FTZ R171, R108, R13 ;  /* 0x0000000d6cab1220 */ /* 0x000fe20000410000 */
[----:B-1----:R-:W-:Y:S01]  /*28d0*/  @P1 FMUL.FTZ R111, R110, R173 ;  /* 0x000000ad6e6f1220 */ /* 0x002fe20000410000 */
[----:B------:R-:W-:Y:S02]  /*28e0*/  MOV R173, RZ ;  /* 0x000000ff00ad7202 */ /* 0x000fe40000000f00 */
[----:B------:R-:W-:Y:S01]  /*28f0*/  F2FP.F16.F32.PACK_AB R110, RZ, R167 ;  /* 0x000000a7ff6e723e */ /* 0x000fe200000000ff */
[----:B------:R-:W-:Y:S01]  /*2900*/  @P1 FMUL.FTZ R173, R111, R14 ;  /* 0x0000000e6fad1220 */ /* 0x000fe20000410000 */
[----:B------:R-:W-:Y:S01]  /*2910*/  F2FP.F16.F32.PACK_AB R111, RZ, R169 ;  /* 0x000000a9ff6f723e */ /* 0x000fe200000000ff */
[----:B--2---:R-:W-:Y:S01]  /*2920*/  @P1 FMUL.FTZ R120, R120, R175 ;  /* 0x000000af78781220 */ /* 0x004fe20000410000 */
[----:B------:R-:W-:-:S02]  /*2930*/  MOV R175, RZ ;  /* 0x000000ff00af7202 */ /* 0x000fc40000000f00 */
[----:B------:R-:W-:Y:S01]  /*2940*/  F2FP.F16.F32.PACK_AB R122, RZ, R173 ;  /* 0x000000adff7a723e */ /* 0x000fe200000000ff */
[----:B------:R-:W-:Y:S01]  /*2950*/  @P1 FMUL.FTZ R177, R120, R15 ;  /* 0x0000000f78b11220 */ /* 0x000fe20000410000 */
[----:B------:R-:W-:Y:S01]  /*2960*/  F2FP.F16.F32.PACK_AB R120, RZ, R171 ;  /* 0x000000abff78723e */ /* 0x000fe200000000ff */
[----:B---3--:R-:W-:Y:S01]  /*2970*/  @P1 FMUL.FTZ R109, R0, R109 ;  /* 0x0000006d006d1220 */ /* 0x008fe20000410000 */
[----:B------:R-:W-:Y:S02]  /*2980*/  F2FP.F16.F32.PACK_AB R0, RZ, R163 ;  /* 0x000000a3ff00723e */ /* 0x000fe400000000ff */
        /* <DEDUP_REMOVED lines=8> */
.L_x_13663:
[----:B------:R-:W0:Y:S02]  /*2a10*/  LDC.64 R180, c[0x0][0x3a8] ;  /* 0x0000ea00ffb47b82 */ /* 0x000e240000000a00 */
[----:B0-----:R-:W-:-:S05]  /*2a20*/  IMAD.WIDE.U32 R180, R118, 0x10, R180 ;  /* 0x0000001076b47825 */ /* 0x001fca00078e00b4 */
[----:B------:R3:W-:Y:S02]  /*2a30*/  STG.E.128 desc[UR6][R180.64], R108 ;  /* 0x0000006cb4007986 */ /* 0x0007e4000c101d06 */
.L_x_13661:
[----:B------:R-:W-:Y:S05]  /*2a40*/  BSYNC.RECONVERGENT B0 ;  /* 0x0000000000007941 */ /* 0x000fea0003800200 */
.L_x_13660:
        /* <DEDUP_REMOVED lines=135> */
.L_x_13665:
[----:B------:R-:W-:Y:S05]  /*32c0*/  BSYNC.RECONVERGENT B0 ;  /* 0x0000000000007941 */ /* 0x000fea0003800200 */
.L_x_13664:
        /* <DEDUP_REMOVED lines=12> */
.L_x_13667:
[----:B------:R-:W-:Y:S05]  /*3390*/  BSYNC.RECONVERGENT B0 ;  /* 0x0000000000007941 */ /* 0x000fea0003800200 */
.L_x_13666:
        /* <DEDUP_REMOVED lines=103> */
[----:B------:R-:W-:Y:S02]  /*3a10*/  F2FP.F16.F32.PACK_AB R109, R110, R109 ;  /* 0x0000006d6e6d723e */ /* 0x000fe400000000ff */
[----:B------:R-:W-:Y:S02]  /*3a20*/  F2FP.F16.F32.PACK_AB R110, R114, R181 ;  /* 0x000000b5726e723e */ /* 0x000fe400000000ff */
[----:B------:R-:W-:-:S05]  /*3a30*/  F2FP.F16.F32.PACK_AB R111, R118, R111 ;  /* 0x0000006f766f723e */ /* 0x000fca00000000ff */
[----:B------:R0:W-:Y:S02]  /*3a40*/  STG.E.128 desc[UR6][R178.64], R108 ;  /* 0x0000006cb2007986 */ /* 0x0001e4000c101d06 */
.L_x_13670:
[----:B------:R-:W-:Y:S05]  /*3a50*/  BSYNC.RECONVERGENT B0 ;  /* 0x0000000000007941 */ /* 0x000fea0003800200 */
.L_x_13669:
        /* <DEDUP_REMOVED lines=34> */
.L_x_13672:
[----:B------:R-:W-:Y:S05]  /*3c80*/  BSYNC.RECONVERGENT B0 ;  /* 0x0000000000007941 */ /* 0x000fea0003800200 */
.L_x_13671:
        /* <DEDUP_REMOVED lines=34> */
.L_x_13674:
[----:B------:R-:W-:Y:S05]  /*3eb0*/  BSYNC.RECONVERGENT B0 ;  /* 0x0000000000007941 */ /* 0x000fea0003800200 */
.L_x_13673:
        /* <DEDUP_REMOVED lines=28> */
[----:B0-----:R-:W-:-:S02]  /*4080*/  IMAD.WIDE.U32 R178, R116, 0x10, R178 ;  /* 0x0000001074b27825 */ /* 0x001fc400078e00b2 */
[----:B------:R-:W-:Y:S02]  /*4090*/  F2FP.F16.F32.PACK_AB R110, R0, R185 ;  /* 0x000000b9006e723e */ /* 0x000fe400000000ff */
[----:B------:R-:W-:Y:S02]  /*40a0*/  F2FP.F16.F32.PACK_AB R109, R114, R109 ;  /* 0x0000006d726d723e */ /* 0x000fe400000000ff */
[----:B------:R-:W-:-:S05]  /*40b0*/  F2FP.F16.F32.PACK_AB R108, R181, R108 ;  /* 0x0000006cb56c723e */ /* 0x000fca00000000ff */
[----:B------:R3:W-:Y:S02]  /*40c0*/  STG.E.128 desc[UR6][R178.64], R108 ;  /* 0x0000006cb2007986 */ /* 0x0007e4000c101d06 */
.L_x_13675:
[----:B------:R-:W-:Y:S05]  /*40d0*/  BSYNC.RECONVERGENT B0 ;  /* 0x0000000000007941 */ /* 0x000fea0003800200 */
.L_x_13668:
[----:B0123--:R-:W0:Y:S01]  /*40e0*/  LDC.64 R108, c[0x0][0x380] ;  /* 0x0000e000ff6c7b82 */ /* 0x00fe220000000a00 */
[----:B------:R-:W-:Y:S01]  /*40f0*/  UPLOP3.LUT UP1, UPT, UPT, UPT, UP1, 0x40, 0x4 ;  /* 0x000000000004789c */ /* 0x000fe20003f2e810 */
[----:B0-----:R-:W-:-:S04]  /*4100*/  IADD3 R2, PT, PT, R2, R108, RZ ;  /* 0x0000006c02027210 */ /* 0x001fc80007ffe0ff */
[----:B------:R-:W-:-:S13]  /*4110*/  ISETP.GE.AND P0, PT, R2, R109, PT ;  /* 0x0000006d0200720c */ /* 0x000fda0003f06270 */
[----:B------:R-:W-:Y:S05]  /*4120*/  @!P0 BRA `(.L_x_13676) ;  /* 0xffffffc8000c8947 */ /* 0x000fea000383ffff */
[----:B------:R-:W-:Y:S05]  /*4130*/  EXIT ;  /* 0x000000000000794d */ /* 0x000fea0003800000 */
.L_x_13677:
        /* <DEDUP_REMOVED lines=12> */
.L_x_27546:


//--------------------- .text._ZN10layer_norm13ln_fwd_kernelINS_13Kernel_traitsIf6__halfS2_S2_fjLj8192ELj1ELj1ELj8ELj16ENS_18Kernel_traits_baseILj8192EfS2_S2_S2_fjLj256EEEEELb0ELb1ELb1ELb1EEEvNS_9FwdParamsE --------------------------
	.section	.text._ZN10layer_norm13ln_fwd_kernelINS_13Kernel_traitsIf6__halfS2_S2_fjLj8192ELj1ELj1ELj8ELj16ENS_18Kernel_traits_baseILj8192EfS2_S2_S2_fjLj256EEEEELb0ELb1ELb1ELb1EEEvNS_9FwdParamsE,"ax",@progbits
	.align	128
        .global         _ZN10layer_norm13ln_fwd_kernelINS_13Kernel_traitsIf6__halfS2_S2_fjLj8192ELj1ELj1ELj8ELj16ENS_18Kernel_traits_baseILj8192EfS2_S2_S2_fjLj256EEEEELb0ELb1ELb1ELb1EEEvNS_9FwdParamsE
        .type           _ZN10layer_norm13ln_fwd_kernelINS_13Kernel_traitsIf6__halfS2_S2_fjLj8192ELj1ELj1ELj8ELj16ENS_18Kernel_traits_baseILj8192EfS2_S2_S2_fjLj256EEEEELb0ELb1ELb1ELb1EEEvNS_9FwdParamsE,@function
        .size           _ZN10layer_norm13ln_fwd_kernelINS_13Kernel_traitsIf6__halfS2_S2_fjLj8192ELj1ELj1ELj8ELj16ENS_18Kernel_traits_baseILj8192EfS2_S2_S2_fjLj256EEEEELb0ELb1ELb1ELb1EEEvNS_9FwdParamsE,(.L_x_27547 - _ZN10layer_norm13ln_fwd_kernelINS_13Kernel_traitsIf6__halfS2_S2_fjLj8192ELj1ELj1ELj8ELj16ENS_18Kernel_traits_baseILj8192EfS2_S2_S2_fjLj256EEEEELb0ELb1ELb1ELb1EEEvNS_9FwdParamsE)
        .other          _ZN10layer_norm13ln_fwd_kernelINS_13Kernel_traitsIf6__halfS2_S2_fjLj8192ELj1ELj1ELj8ELj16ENS_18Kernel_traits_baseILj8192EfS2_S2_S2_fjLj256EEEEELb0ELb1ELb1ELb1EEEvNS_9FwdParamsE,@"STO_CUDA_ENTRY STV_DEFAULT"
_ZN10layer_norm13ln_fwd_kernelINS_13Kernel_traitsIf6__halfS2_S2_fjLj8192ELj1ELj1ELj8ELj16ENS_18Kernel_traits_baseILj8192EfS2_S2_S2_fjLj256EEEEELb0ELb1ELb1ELb1EEEvNS_9FwdParamsE:
.text._ZN10layer_norm13ln_fwd_kernelINS_13Kernel_traitsIf6__halfS2_S2_fjLj8192ELj1ELj1ELj8ELj16ENS_18Kernel_traits_baseILj8192EfS2_S2_S2_fjLj256EEEEELb0ELb1ELb1ELb1EEEvNS_9FwdParamsE:
        /* <DEDUP_REMOVED lines=40> */
.L_x_13678:
        /* <DEDUP_REMOVED lines=36> */
.L_x_13679:
[----:B------:R-:W0:Y:S02]  /*04c0*/  LDCU UR4, c[0x0][0x384] ;  /* 0x00007080ff0477ac */ /* 0x000e240008000800 */
[----:B0-----:R-:W-:-:S13]  /*04d0*/  ISETP.GE.AND P0, PT, R2, UR4, PT ;  /* 0x0000000402007c0c */ /* 0x001fda000bf06270 */
[----:B------:R-:W-:Y:S05]  /*04e0*/  @P0 EXIT ;  /* 0x000000000000094d */ /* 0x000fea0003800000 */
[----:B------:R-:W0:Y:S01]  /*04f0*/  LDCU.U8 UR10, c[0x0][0x410] ;  /* 0x00008200ff0a77ac */ /* 0x000e220008000000 */
[----:B------:R-:W1:Y:S01]  /*0500*/  LDCU UR11, c[0x0][0x400] ;  /* 0x00008000ff0b77ac */ /* 0x000e620008000800 */
[----:B------:R-:W3:Y:S01]  /*0510*/  LDCU.64 UR8, c[0x0][0x3a0] ;  /* 0x00007400ff0877ac */ /* 0x000ee20008000a00 */
[----:B------:R-:W-:-:S11]  /*0520*/  UPLOP3.LUT UP0, UPT, UPT, UPT, UPT, 0x40, 0x4 ;  /* 0x000000000004789c */ /* 0x000fd60003f0e870 */
.L_x_13693:
[----:B------:R-:W4:Y:S08]  /*0530*/  LDC.64 R116, c[0x0][0x3f0] ;  /* 0x0000fc00ff747b82 */ /* 0x000f300000000a00 */
[----:B------:R-:W2:Y:S08]  /*0540*/  LDC R3, c[0x0][0x388] ;  /* 0x0000e200ff037b82 */ /* 0x000eb00000000800 */
[----:B------:R-:W0:Y:S01]  /*0550*/  LDC.64 R114, c[0x0][0x3f8] ;  /* 0x0000fe00ff727b82 */ /* 0x000e220000000a00 */
[----:B----4-:R-:W-:-:S06]  /*0560*/  IMAD.WIDE R116, R2, 0x4, R116 ;  /* 0x0000000402747825 */ /* 0x010fcc00078e0274 */
        /* <DEDUP_REMOVED lines=26> */
[----:B-----5:R-:W-:Y:S02]  /*0710*/  @P2 HADD2.F32 R0, -RZ, R8.H0_H0 ;  /* 0x20000008ff002230 */ /* 0x020fe40000004100 */
[--C-:B------:R-:W-:Y:S02]  /*0720*/  @P2 HADD2.F32 R108, -RZ, R9.reuse.H0_H0 ;  /* 0x20000009ff6c2230 */ /* 0x100fe40000004100 */
[----:B------:R-:W-:-:S03]  /*0730*/  @P2 HADD2.F32 R110, -RZ, R9.H1_H1 ;  /* 0x30000009ff6e2230 */ /* 0x000fc60000004100 */
        /* <DEDUP_REMOVED lines=8> */
[----:B------:R-:W1:Y:S08]  /*07c0*/  @P2 LDC R125, c[0x0][0x40c] ;  /* 0x00010300ff7d2b82 */ /* 0x000e700000000800 */
[----:B------:R-:W3:Y:S01]  /*07d0*/  @P2 LDC R120, c[0x0][0x40c] ;  /* 0x00010300ff782b82 */ /* 0x000ee20000000800 */
[----:B----4-:R-:W-:-:S07]  /*07e0*/  @P2 FMUL.FTZ R110, R110, R121 ;  /* 0x000000796e6e2220 */ /* 0x010fce0000410000 */
[----:B------:R-:W4:Y:S01]  /*07f0*/  @P2 LDC R131, c[0x0][0x40c] ;  /* 0x00010300ff832b82 */ /* 0x000f220000000800 */
[----:B---3--:R-:W-:Y:S01]  /*0800*/  @P2 FMUL.FTZ R111, R111, R120 ;  /* 0x000000786f6f2220 */ /* 0x008fe20000410000 */
[--C-:B--2---:R-:W-:Y:S02]  /*0810*/  @P2 HADD2.F32 R112, -RZ, R4.reuse.H0_H0 ;  /* 0x20000004ff702230 */ /* 0x104fe40000004100 */
[--C-:B------:R-:W-:Y:S02]  /*0820*/  @P2 HADD2.F32 R113, -RZ, R4.reuse.H1_H1 ;  /* 0x30000004ff712230 */ /* 0x100fe40000004100 */
[--C-:B------:R-:W-:Y:S02]  /*0830*/  @!P2 HADD2.F32 R115, -RZ, R4.reuse.H0_H0 ;  /* 0x20000004ff73a230 */ /* 0x100fe40000004100 */
[----:B------:R-:W-:Y:S01]  /*0840*/  @P2 FFMA.FTZ R115, R109, R40, R112 ;  /* 0x000000286d732223 */ /* 0x000fe20000010070 */
[----:B------:R-:W-:Y:S02]  /*0850*/  @!P2 HADD2.F32 R117, -RZ, R4.H1_H1 ;  /* 0x30000004ff75a230 */ /* 0x000fe40000004100 */
[----:B------:R-:W-:Y:S01]  /*0860*/  @P2 FFMA.FTZ R117, R0, R41, R113 ;  /* 0x0000002900752223 */ /* 0x000fe20000010071 */
[----:B------:R-:W-:-:S02]  /*0870*/  @P2 HADD2.F32 R112, -RZ, R5.H0_H0 ;  /* 0x20000005ff702230 */ /* 0x000fc40000004100 */
[----:B------:R-:W-:Y:S01]  /*0880*/  @P2 FMUL.FTZ R109, R108, R119 ;  /* 0x000000776c6d2220 */ /* 0x000fe20000410000 */
[--C-:B------:R-:W-:Y:S01]  /*0890*/  @P2 HADD2.F32 R0, -RZ, R10.reuse.H0_H0 ;  /* 0x2000000aff002230 */ /* 0x100fe20000004100 */
[----:B------:R-:W-:Y:S01]  /*08a0*/  F2FP.F16.F32.PACK_AB R132, RZ, R115 ;  /* 0x00000073ff84723e */ /* 0x000fe200000000ff */
[--C-:B------:R-:W-:Y:S02]  /*08b0*/  @!P2 HADD2.F32 R119, -RZ, R5.reuse.H0_H0 ;  /* 0x20000005ff77a230 */ /* 0x100fe40000004100 */
[----:B------:R-:W-:Y:S01]  /*08c0*/  @P2 FFMA.FTZ R119, R109, R42, R112 ;  /* 0x0000002a6d772223 */ /* 0x000fe20000010070 */
[----:B------:R-:W-:Y:S02]  /*08d0*/  @P2 HADD2.F32 R113, -RZ, R5.H1_H1 ;  /* 0x30000005ff712230 */ /* 0x000fe40000004100 */
[----:B0-----:R-:W-:Y:S01]  /*08e0*/  @P2 FMUL.FTZ R109, R0, R123 ;  /* 0x0000007b006d2220 */ /* 0x001fe20000410000 */
[----:B------:R-:W-:Y:S02]  /*08f0*/  @P2 HADD2.F32 R108, -RZ, R10.H1_H1 ;  /* 0x3000000aff6c2230 */ /* 0x000fe40000004100 */
[----:B------:R-:W-:-:S02]  /*0900*/  @P2 HADD2.F32 R0, -RZ, R11.H1_H1 ;  /* 0x3000000bff002230 */ /* 0x000fc40000004100 */
[----:B------:R-:W-:Y:S02]  /*0910*/  @!P2 HADD2.F32 R121, -RZ, R5.H1_H1 ;  /* 0x30000005ff79a230 */ /* 0x000fe40000004100 */
[----:B------:R-:W-:Y:S01]  /*0920*/  @P2 FFMA.FTZ R121, R110, R43, R113 ;  /* 0x0000002b6e792223 */ /* 0x000fe20000010071 */
[--C-:B------:R-:W-:Y:S02]  /*0930*/  @P2 HADD2.F32 R110, -RZ, R6.reuse.H0_H0 ;  /* 0x20000006ff6e2230 */ /* 0x100fe40000004100 */
[----:B-1----:R-:W-:Y:S01]  /*0940*/  @P2 FMUL.FTZ R108, R108, R125 ;  /* 0x0000007d6c6c2220 */ /* 0x002fe20000410000 */
[----:B------:R-:W-:Y:S02]  /*0950*/  @P2 HADD2.F32 R113, -RZ, R6.H1_H1 ;  /* 0x30000006ff712230 */ /* 0x000fe40000004100 */
[----:B----4-:R-:W-:Y:S01]  /*0960*/  @P2 FMUL.FTZ R0, R0, R131 ;  /* 0x0000008300002220 */ /* 0x010fe20000410000 */
[--C-:B------:R-:W-:Y:S02]  /*0970*/  @P2 HADD2.F32 R112, -RZ, R7.reuse.H0_H0 ;  /* 0x20000007ff702230 */ /* 0x100fe40000004100 */
[----:B------:R-:W-:-:S02]  /*0980*/  @P2 HADD2.F32 R133, -RZ, R7.H1_H1 ;  /* 0x30000007ff852230 */ /* 0x000fc40000004100 */
[--C-:B------:R-:W-:Y:S02]  /*0990*/  @!P2 HADD2.F32 R123, -RZ, R6.reuse.H0_H0 ;  /* 0x20000006ff7ba230 */ /* 0x100fe40000004100 */
        /* <DEDUP_REMOVED lines=19> */
.L_x_13680:
[----:B------:R-:W0:Y:S01]  /*0ad0*/  @P1 LDC R109, c[0x0][0x40c] ;  /* 0x00010300ff6d1b82 */ /* 0x000e220000000800 */
[----:B-----5:R-:W-:Y:S01]  /*0ae0*/  @P1 HADD2.F32 R0, -RZ, R8.H1_H1 ;  /* 0x30000008ff001230 */ /* 0x020fe20000004100 */
[----:B------:R-:W-:Y:S01]  /*0af0*/  MOV R117, RZ ;  /* 0x000000ff00757202 */ /* 0x000fe20000000f00 */
[----:B------:R-:W-:Y:S01]  /*0b00*/  @P1 HADD2.F32 R108, -RZ, R9.H0_H0 ;  /* 0x20000009ff6c1230 */ /* 0x000fe20000004100 */
[----:B------:R-:W-:Y:S01]  /*0b10*/  MOV R121, RZ ;  /* 0x000000ff00797202 */ /* 0x000fe20000000f00 */
[----:B------:R-:W-:Y:S01]  /*0b20*/  @P1 HADD2.F32 R110, -RZ, R10.H0_H0 ;  /* 0x2000000aff6e1230 */ /* 0x000fe20000004100 */
[----:B------:R-:W-:Y:S01]  /*0b30*/  MOV R119, RZ ;  /* 0x000000ff00777202 */ /* 0x000fe20000000f00 */
[----:B------:R-:W-:Y:S01]  /*0b40*/  @P1 HADD2.F32 R112, -RZ, R11.H1_H1 ;  /* 0x3000000bff701230 */ /* 0x000fe20000004100 */
[----:B------:R-:W1:Y:S01]  /*0b50*/  @P1 LDC R111, c[0x0][0x40c] ;  /* 0x00010300ff6f1b82 */ /* 0x000e620000000800 */
[----:B------:R-:W-:-:S07]  /*0b60*/  MOV R123, RZ ;  /* 0x000000ff007b7202 */ /* 0x000fce0000000f00 */
        /* <DEDUP_REMOVED lines=11> */
[----:B------:R-:W-:-:S03]  /*0c20*/  F2FP.F16.F32.PACK_AB R133, RZ, R119 ;  /* 0x00000077ff85723e */ /* 0x000fc600000000ff */
[----:B------:R-:W-:-:S03]  /*0c30*/  @P1 FMUL.FTZ R121, R108, R43 ;  /* 0x0000002b6c791220 */ /* 0x000fc60000410000 */
[----:B------:R-:W2:Y:S01]  /*0c40*/  @P1 LDC R129, c[0x0][0x40c] ;  /* 0x00010300ff811b82 */ /* 0x000ea20000000800 */
[----:B---3--:R-:W-:Y:S01]  /*0c50*/  @P1 FMUL.FTZ R115, R110, R115 ;  /* 0x000000736e731220 */ /* 0x008fe20000410000 */
[----:B------:R-:W-:-:S03]  /*0c60*/  @P1 HADD2.F32 R110, -RZ, R11.H0_H0 ;  /* 0x2000000bff6e1230 */ /* 0x000fc60000004100 */
[----:B------:R-:W-:Y:S01]  /*0c70*/  @P1 FMUL.FTZ R123, R115, R36 ;  /* 0x00000024737b1220 */ /* 0x000fe20000410000 */
[----:B------:R-:W-:Y:S02]  /*0c80*/  MOV R115, RZ ;  /* 0x000000ff00737202 */ /* 0x000fe40000000f00 */
[----:B------:R-:W3:Y:S01]  /*0c90*/  @P1 LDC R109, c[0x0][0x40c] ;  /* 0x00010300ff6d1b82 */ /* 0x000ee20000000800 */
[----:B0-----:R-:W-:Y:S01]  /*0ca0*/  @P1 FMUL.FTZ R108, R0, R125 ;  /* 0x0000007d006c1220 */ /* 0x001fe20000410000 */
[----:B------:R-:W-:Y:S01]  /*0cb0*/  @P1 HADD2.F32 R0, -RZ, R8.H0_H0 ;  /* 0x20000008ff001230 */ /* 0x000fe20000004100 */
[----:B------:R-:W-:Y:S02]  /*0cc0*/  MOV R125, RZ ;  /* 0x000000ff007d7202 */ /* 0x000fe40000000f00 */
[----:B------:R-:W-:Y:S01]  /*0cd0*/  @P1 FMUL.FTZ R125, R108, R37 ;  /* 0x000000256c7d1220 */ /* 0x000fe20000410000 */
[----:B------:R-:W-:Y:S01]  /*0ce0*/  F2FP.F16.F32.PACK_AB R108, RZ, R121 ;  /* 0x00000079ff6c723e */ /* 0x000fe200000000ff */
[----:B-1----:R-:W-:Y:S01]  /*0cf0*/  @P1 FMUL.FTZ R111, R110, R127 ;  /* 0x0000007f6e6f1220 */ /* 0x002fe20000410000 */
[----:B------:R-:W-:-:S02]  /*0d00*/  MOV R127, RZ ;  /* 0x000000ff007f7202 */ /* 0x000fc40000000f00 */
[----:B------:R-:W-:Y:S01]  /*0d10*/  F2FP.F16.F32.PACK_AB R134, RZ, R123 ;  /* 0x0000007bff86723e */ /* 0x000fe200000000ff */
[----:B------:R-:W-:Y:S01]  /*0d20*/  @P1 FMUL.FTZ R127, R111, R38 ;  /* 0x000000266f7f1220 */ /* 0x000fe20000410000 */
[----:B------:R-:W-:Y:S01]  /*0d30*/  PRMT R133, R133, 0x5410, R108 ;  /* 0x0000541085857816 */ /* 0x000fe2000000006c */
[----:B--2---:R-:W-:Y:S01]  /*0d40*/  @P1 FMUL.FTZ R112, R112, R129 ;  /* 0x0000008170701220 */ /* 0x004fe20000410000 */
[----:B------:R-:W-:Y:S02]  /*0d50*/  MOV R129, RZ ;  /* 0x000000ff00817202 */ /* 0x000fe40000000f00 */
[----:B------:R-:W-:Y:S01]  /*0d60*/  F2FP.F16.F32.PACK_AB R135, RZ, R127 ;  /* 0x0000007fff87723e */ /* 0x000fe200000000ff */
[----:B------:R-:W-:Y:S01]  /*0d70*/  @P1 FMUL.FTZ R129, R112, R39 ;  /* 0x0000002770811220 */ /* 0x000fe20000410000 */
[----:B---3--:R-:W-:Y:S01]  /*0d80*/  @P1 FMUL.FTZ R109, R0, R109 ;  /* 0x0000006d006d1220 */ /* 0x008fe20000410000 */
[----:B------:R-:W-:-:S03]  /*0d90*/  F2FP.F16.F32.PACK_AB R0, RZ, R117 ;  /* 0x00000075ff00723e */ /* 0x000fc600000000ff */
[----:B------:R-:W-:Y:S01]  /*0da0*/  F2FP.F16.F32.PACK_AB R110, RZ, R129 ;  /* 0x00000081ff6e723e */ /* 0x000fe200000000ff */
[----:B------:R-:W-:Y:S01]  /*0db0*/  @P1 FMUL.FTZ R115, R109, R40 ;  /* 0x000000286d731220 */ /* 0x000fe20000410000 */
[----:B------:R-:W-:Y:S02]  /*0dc0*/  F2FP.F16.F32.PACK_AB R109, RZ, R125 ;  /* 0x0000007dff6d723e */ /* 0x000fe400000000ff */
[----:B------:R-:W-:Y:S02]  /*0dd0*/  PRMT R135, R135, 0x5410, R110 ;  /* 0x0000541087877816 */ /* 0x000fe4000000006e */
[----:B------:R-:W-:Y:S02]  /*0de0*/  F2FP.F16.F32.PACK_AB R132, RZ, R115 ;  /* 0x00000073ff84723e */ /* 0x000fe400000000ff */
[----:B------:R-:W-:Y:S02]  /*0df0*/  PRMT R134, R134, 0x5410, R109 ;  /* 0x0000541086867816 */ /* 0x000fe4000000006d */
[----:B------:R-:W-:-:S07]  /*0e00*/  PRMT R132, R132, 0x5410, R0 ;  /* 0x0000541084847816 */ /* 0x000fce0000000000 */
.L_x_13681:
        /* <DEDUP_REMOVED lines=13> */
[----:B0----5:R-:W-:Y:S02]  /*0ee0*/  HADD2.F32 R131, -RZ, R4.H1_H1 ;  /* 0x30000004ff837230 */ /* 0x021fe40000004100 */
[--C-:B------:R-:W-:Y:S02]  /*0ef0*/  HADD2.F32 R133, -RZ, R5.reuse.H0_H0 ;  /* 0x20000005ff857230 */ /* 0x100fe40000004100 */
[----:B------:R-:W-:Y:S02]  /*0f00*/  HADD2.F32 R135, -RZ, R5.H1_H1 ;  /* 0x30000005ff877230 */ /* 0x000fe40000004100 */
[----:B------:R-:W-:-:S06]  /*0f10*/  HADD2.F32 R145, -RZ, R7.H1_H1 ;  /* 0x30000007ff917230 */ /* 0x000fcc0000004100 */
[----:B------:R-:W0:Y:S01]  /*0f20*/  @P2 LDC R109, c[0x0][0x40c] ;  /* 0x00010300ff6d2b82 */ /* 0x000e220000000800 */
[----:B------:R-:W-:Y:S02]  /*0f30*/  @P2 HADD2.F32 R0, -RZ, R8.H1_H1 ;  /* 0x30000008ff002230 */ /* 0x000fe40000004100 */
[----:B------:R-:W-:Y:S02]  /*0f40*/  @P2 HADD2.F32 R108, -RZ, R9.H0_H0 ;  /* 0x20000009ff6c2230 */ /* 0x000fe40000004100 */
[--C-:B------:R-:W-:Y:S02]  /*0f50*/  @P2 HADD2.F32 R110, -RZ, R10.reuse.H0_H0 ;  /* 0x2000000aff6e2230 */ /* 0x100fe40000004100 */
[----:B------:R-:W-:Y:S01]  /*0f60*/  @P2 HADD2.F32 R120, -RZ, R10.H1_H1 ;  /* 0x3000000aff782230 */ /* 0x000fe20000004100 */
[----:B------:R-:W1:Y:S01]  /*0f70*/  @P2 LDC R111, c[0x0][0x40c] ;  /* 0x00010300ff6f2b82 */ /* 0x000e620000000800 */
[----:B------:R-:W-:-:S07]  /*0f80*/  @P2 HADD2.F32 R122, -RZ, R11.H0_H0 ;  /* 0x2000000bff7a2230 */ /* 0x000fce0000004100 */
[----:B------:R-:W2:Y:S08]  /*0f90*/  @P2 LDC R137, c[0x0][0x40c] ;  /* 0x00010300ff892b82 */ /* 0x000eb00000000800 */
[----:B------:R-:W3:Y:S01]  /*0fa0*/  @P2 LDC R139, c[0x0][0x40c] ;  /* 0x00010300ff8b2b82 */ /* 0x000ee20000000800 */
[----:B0-----:R-:W-:-:S04]  /*0fb0*/  @P2 FMUL.FTZ R0, R0, R109 ;  /* 0x0000006d00002220 */ /* 0x001fc80000410000 */
[----:B------:R-:W-:Y:S01]  /*0fc0*/  @P2 FFMA.FTZ R131, R0, R33, R131 ;  /* 0x0000002100832223 */ /* 0x000fe20000010083 */
[----:B------:R-:W-:Y:S02]  /*0fd0*/  @P2 HADD2.F32 R0, -RZ, R9.H1_H1 ;  /* 0x30000009ff002230 */ /* 0x000fe40000004100 */
[----:B------:R-:W0:Y:S01]  /*0fe0*/  @P2 LDC R141, c[0x0][0x40c] ;  /* 0x00010300ff8d2b82 */ /* 0x000e220000000800 */
[----:B-1----:R-:W-:Y:S01]  /*0ff0*/  @P2 FMUL.FTZ R108, R108, R111 ;  /* 0x0000006f6c6c2220 */ /* 0x002fe20000410000 */
[----:B------:R-:W-:-:S03]  /*1000*/  HADD2.F32 R111, -RZ, R6.H0_H0 ;  /* 0x20000006ff6f7230 */ /* 0x000fc60000004100 */
[----:B------:R-:W-:-:S03]  /*1010*/  @P2 FFMA.FTZ R133, R108, R34, R133 ;  /* 0x000000226c852223 */ /* 0x000fc60000010085 */
[----:B------:R-:W1:Y:S01]  /*1020*/  @P2 LDC R143, c[0x0][0x40c] ;  /* 0x00010300ff8f2b82 */ /* 0x000e620000000800 */
[----:B--2---:R-:W-:Y:S01]  /*1030*/  @P2 FMUL.FTZ R108, R0, R137 ;  /* 0x00000089006c2220 */ /* 0x004fe20000410000 */
[----:B------:R-:W-:Y:S01]  /*1040*/  @P2 HADD2.F32 R0, -RZ, R8.H0_H0 ;  /* 0x20000008ff002230 */ /* 0x000fe20000004100 */
[----:B------:R-:W-:Y:S02]  /*1050*/  @!P2 MOV R137, R111 ;  /* 0x0000006f0089a202 */ /* 0x000fe40000000f00 */
[----:B------:R-:W-:Y:S01]  /*1060*/  @P2 FFMA.FTZ R135, R108, R35, R135 ;  /* 0x000000236c872223 */ /* 0x000fe20000010087 */
[----:B------:R-:W-:Y:S02]  /*1070*/  @P2 HADD2.F32 R108, -RZ, R11.H1_H1 ;  /* 0x3000000bff6c2230 */ /* 0x000fe40000004100 */
[----:B------:R-:W2:Y:S01]  /*1080*/  @P2 LDC R109, c[0x0][0x40c] ;  /* 0x00010300ff6d2b82 */ /* 0x000ea20000000800 */
[----:B---3--:R-:W-:Y:S01]  /*1090*/  @P2 FMUL.FTZ R110, R110, R139 ;  /* 0x0000008b6e6e2220 */ /* 0x008fe20000410000 */
[----:B------:R-:W-:-:S03]  /*10a0*/  HADD2.F32 R139, -RZ, R6.H1_H1 ;  /* 0x30000006ff8b7230 */ /* 0x000fc60000004100 */
[----:B------:R-:W-:Y:S01]  /*10b0*/  @P2 FFMA.FTZ R137, R110, R28, R111 ;  /* 0x0000001c6e892223 */ /* 0x000fe2000001006f */
[----:B------:R-:W-:Y:S02]  /*10c0*/  F2FP.F16.F32.PACK_AB R110, RZ, R135 ;  /* 0x00000087ff6e723e */ /* 0x000fe400000000ff */
[----:B------:R-:W3:Y:S01]  /*10d0*/  @P2 LDC R147, c[0x0][0x40c] ;  /* 0x00010300ff932b82 */ /* 0x000ee20000000800 */
[----:B0-----:R-:W-:Y:S01]  /*10e0*/  @P2 FMUL.FTZ R120, R120, R141 ;  /* 0x0000008d78782220 */ /* 0x001fe20000410000 */
[----:B------:R-:W-:-:S03]  /*10f0*/  HADD2.F32 R141, -RZ, R7.H0_H0 ;  /* 0x20000007ff8d7230 */ /* 0x000fc60000004100 */
[----:B------:R-:W-:Y:S01]  /*1100*/  @P2 FFMA.FTZ R139, R120, R29, R139 ;  /* 0x0000001d788b2223 */ /* 0x000fe2000001008b */
[----:B------:R-:W-:Y:S01]  /*1110*/  F2FP.F16.F32.PACK_AB R120, RZ, R137 ;  /* 0x00000089ff78723e */ /* 0x000fe200000000ff */
[----:B-1----:R-:W-:Y:S01]  /*1120*/  @P2 FMUL.FTZ R122, R122, R143 ;  /* 0x0000008f7a7a2220 */ /* 0x002fe20000410000 */
        /* <DEDUP_REMOVED lines=17> */
.L_x_13682:
        /* <DEDUP_REMOVED lines=52> */
.L_x_13683:
        /* <DEDUP_REMOVED lines=13> */
[----:B--2--5:R-:W-:Y:S02]  /*1650*/  HADD2.F32 R147, -RZ, R4.H1_H1 ;  /* 0x30000004ff937230 */ /* 0x024fe40000004100 */
        /* <DEDUP_REMOVED lines=53> */
.L_x_13684:
[----:B--2---:R-:W0:Y:S01]  /*19b0*/  @P1 LDC R109, c[0x0][0x40c] ;  /* 0x00010300ff6d1b82 */ /* 0x004e220000000800 */
        /* <DEDUP_REMOVED lines=51> */
.L_x_13685:
        /* <DEDUP_REMOVED lines=14> */
[----:B------:R-:W-:Y:S02]  /*1dd0*/  HADD2.F32 R167, -RZ, R5.H0_H0 ;  /* 0x20000005ffa77230 */ /* 0x000fe40000004100 */
[----:B------:R-:W-:Y:S02]  /*1de0*/  HADD2.F32 R171, -RZ, R6.H0_H0 ;  /* 0x20000006ffab7230 */ /* 0x000fe40000004100 */
[----:B------:R-:W-:Y:S02]  /*1df0*/  HADD2.F32 R177, -RZ, R4.H0_H0 ;  /* 0x20000004ffb17230 */ /* 0x000fe40000004100 */
[----:B------:R-:W-:-:S04]  /*1e00*/  HADD2.F32 R179, -RZ, R7.H1_H1 ;  /* 0x30000007ffb37230 */ /* 0x000fc80000004100 */
[----:B------:R-:W0:Y:S01]  /*1e10*/  @P0 LDC R109, c[0x0][0x40c] ;  /* 0x00010300ff6d0b82 */ /* 0x000e220000000800 */
[----:B------:R-:W-:Y:S02]  /*1e20*/  @P0 HADD2.F32 R0, -RZ, R8.H1_H1 ;  /* 0x30000008ff000230 */ /* 0x000fe40000004100 */
[--C-:B------:R-:W-:Y:S02]  /*1e30*/  @P0 HADD2.F32 R108, -RZ, R9.reuse.H0_H0 ;  /* 0x20000009ff6c0230 */ /* 0x100fe40000004100 */
[----:B------:R-:W-:-:S03]  /*1e40*/  @P0 HADD2.F32 R110, -RZ, R9.H1_H1 ;  /* 0x30000009ff6e0230 */ /* 0x000fc60000004100 */
[----:B------:R-:W1:Y:S08]  /*1e50*/  @P0 LDC R111, c[0x0][0x40c] ;  /* 0x00010300ff6f0b82 */ /* 0x000e700000000800 */
[----:B------:R-:W2:Y:S08]  /*1e60*/  @P0 LDC R173, c[0x0][0x40c] ;  /* 0x00010300ffad0b82 */ /* 0x000eb00000000800 */
[----:B------:R-:W3:Y:S01]  /*1e70*/  @P0 LDC R116, c[0x0][0x40c] ;  /* 0x00010300ff740b82 */ /* 0x000ee20000000800 */
[----:B0-----:R-:W-:-:S04]  /*1e80*/  @P0 FMUL.FTZ R0, R0, R109 ;  /* 0x0000006d00000220 */ /* 0x001fc80000410000 */
[----:B------:R-:W-:Y:S01]  /*1e90*/  @P0 FFMA.FTZ R165, R0, R17, R165 ;  /* 0x0000001100a50223 */ /* 0x000fe200000100a5 */
[--C-:B------:R-:W-:Y:S02]  /*1ea0*/  @P0 HADD2.F32 R0, -RZ, R10.reuse.H0_H0 ;  /* 0x2000000aff000230 */ /* 0x100fe40000004100 */
[----:B------:R-:W0:Y:S01]  /*1eb0*/  @P0 LDC R169, c[0x0][0x40c] ;  /* 0x00010300ffa90b82 */ /* 0x000e220000000800 */
[----:B-1----:R-:W-:Y:S01]  /*1ec0*/  @P0 FMUL.FTZ R108, R108, R111 ;  /* 0x0000006f6c6c0220 */ /* 0x002fe20000410000 */
[----:B------:R-:W-:-:S03]  /*1ed0*/  @P0 HADD2.F32 R111, -RZ, R10.H1_H1 ;  /* 0x3000000aff6f0230 */ /* 0x000fc60000004100 */
[----:B------:R-:W-:Y:S01]  /*1ee0*/  @P0 FFMA.FTZ R167, R108, R18, R167 ;  /* 0x000000126ca70223 */ /* 0x000fe200000100a7 */
[----:B------:R-:W-:Y:S02]  /*1ef0*/  HADD2.F32 R108, -RZ, R6.H1_H1 ;  /* 0x30000006ff6c7230 */ /* 0x000fe40000004100 */
[----:B------:R-:W1:Y:S01]  /*1f00*/  @P0 LDC R175, c[0x0][0x40c] ;  /* 0x00010300ffaf0b82 */ /* 0x000e620000000800 */
[----:B--2---:R-:W-:Y:S02]  /*1f10*/  @P0 FMUL.FTZ R0, R0, R173 ;  /* 0x000000ad00000220 */ /* 0x004fe40000410000 */
[----:B------:R-:W-:Y:S02]  /*1f20*/  @!P0 MOV R173, R108 ;  /* 0x0000006c00ad8202 */ /* 0x000fe40000000f00 */
[----:B------:R-:W-:Y:S01]  /*1f30*/  @P0 FFMA.FTZ R171, R0, R12, R171 ;  /* 0x0000000c00ab0223 */ /* 0x000fe200000100ab */
[----:B------:R-:W-:Y:S02]  /*1f40*/  @P0 HADD2.F32 R0, -RZ, R8.H0_H0 ;  /* 0x20000008ff000230 */ /* 0x000fe40000004100 */
[----:B------:R-:W2:Y:S01]  /*1f50*/  @P0 LDC R109, c[0x0][0x40c] ;  /* 0x00010300ff6d0b82 */ /* 0x000ea20000000800 */
[----:B---3--:R-:W-:Y:S01]  /*1f60*/  @P0 FMUL.FTZ R111, R111, R116 ;  /* 0x000000746f6f0220 */ /* 0x008fe20000410000 */
[----:B------:R-:W-:-:S03]  /*1f70*/  @P0 HADD2.F32 R116, -RZ, R11.H0_H0 ;  /* 0x2000000bff740230 */ /* 0x000fc60000004100 */
[----:B------:R-:W-:Y:S01]  /*1f80*/  @P0 FFMA.FTZ R173, R111, R13, R108 ;  /* 0x0000000d6fad0223 */ /* 0x000fe2000001006c */
[----:B------:R-:W-:Y:S02]  /*1f90*/  @P0 HADD2.F32 R108, -RZ, R11.H1_H1 ;  /* 0x3000000bff6c0230 */ /* 0x000fe40000004100 */
[----:B------:R-:W3:Y:S01]  /*1fa0*/  @P0 LDC R181, c[0x0][0x40c] ;  /* 0x00010300ffb50b82 */ /* 0x000ee20000000800 */
[----:B0-----:R-:W-:Y:S01]  /*1fb0*/  @P0 FMUL.FTZ R110, R110, R169 ;  /* 0x000000a96e6e0220 */ /* 0x001fe20000410000 */
[----:B------:R-:W-:Y:S01]  /*1fc0*/  HADD2.F32 R169, -RZ, R5.H1_H1 ;  /* 0x30000005ffa97230 */ /* 0x000fe20000004100 */
[----:B------:R-:W-:-:S04]  /*1fd0*/  F2FP.F16.F32.PACK_AB R118, RZ, R173 ;  /* 0x000000adff76723e */ /* 0x000fc800000000ff */
[----:B------:R-:W-:Y:S01]  /*1fe0*/  @P0 FFMA.FTZ R169, R110, R19, R169 ;  /* 0x000000136ea90223 */ /* 0x000fe200000100a9 */
[----:B-1----:R-:W-:Y:S01]  /*1ff0*/  @P0 FMUL.FTZ R116, R116, R175 ;  /* 0x000000af74740220 */ /* 0x002fe20000410000 */
[----:B------:R-:W-:-:S03]  /*2000*/  HADD2.F32 R175, -RZ, R7.H0_H0 ;  /* 0x20000007ffaf7230 */ /* 0x000fc60000004100 */
[----:B------:R-:W-:Y:S02]  /*2010*/  F2FP.F16.F32.PACK_AB R110, RZ, R169 ;  /* 0x000000a9ff6e723e */ /* 0x000fe400000000ff */
        /* <DEDUP_REMOVED lines=16> */
.L_x_13686:
        /* <DEDUP_REMOVED lines=52> */
.L_x_13687:
        /* <DEDUP_REMOVED lines=132> */
.L_x_13689:
[----:B------:R-:W-:Y:S05]  /*2ca0*/  BSYNC.RECONVERGENT B0 ;  /* 0x0000000000007941 */ /* 0x000fea0003800200 */
.L_x_13688:
        /* <DEDUP_REMOVED lines=13> */
.L_x_13691:
[----:B------:R-:W-:Y:S05]  /*2d80*/  BSYNC.RECONVERGENT B0 ;  /* 0x0000000000007941 */ /* 0x000fea0003800200 */
.L_x_13690:
        /* <DEDUP_REMOVED lines=21> */
[----:B------:R-:W0:Y:S01]  /*2ee0*/  LDC R120, c[0x0][0x448] ;  /* 0x00011200ff787b82 */ /* 0x000e220000000800 */
[----:B------:R-:W1:Y:S01]  /*2ef0*/  SHFL.DOWN PT, R108, R163, 0x2, 0x1f ;  /* 0x08401f00a36c7f89 */ /* 0x000e6200000e0000 */
[----:B------:R-:W-:Y:S02]  /*2f00*/  I2FP.F32.S32 R181, R181 ;  /* 0x000000b500b57245 */ /* 0x000fe40000201400 */
[----:B------:R-:W-:Y:S01]  /*2f10*/  I2FP.F32.S32 R109, R116 ;  /* 0x00000074006d7245 */ /* 0x000fe20000201400 */
[----:B------:R-:W2:Y:S03]  /*2f20*/  SHFL.DOWN PT, R110, R111, 0x2, 0x1f ;  /* 0x08401f006f6e7f89 */ /* 0x000ea600000e0000 */
[----:B------:R-:W3:Y:S01]  /*2f30*/  MUFU.RCP R112, R109 ;  /* 0x0000006d00707308 */ /* 0x000ee20000001000 */
[----:B------:R-:W4:Y:S01]  /*2f40*/  SHFL.DOWN PT, R183, R116, 0x1, 0x1f ;  /* 0x08201f0074b77f89 */ /* 0x000f2200000e0000 */
[----:B-1----:R-:W-:Y:S01]  /*2f50*/  FMUL.FTZ R113, R108, R181 ;  /* 0x000000b56c717220 */ /* 0x002fe20000410000 */
[----:B------:R-:W-:-:S03]  /*2f60*/  FADD.FTZ R108, R163, -R108 ;  /* 0x8000006ca36c7221 */ /* 0x000fc60000010000 */
[----:B------:R-:W-:Y:S01]  /*2f70*/  FFMA.FTZ R163, R118, R163, R113 ;  /* 0x000000a376a37223 */ /* 0x000fe20000010071 */
[----:B------:R-:W-:-:S03]  /*2f80*/  FMUL.FTZ R113, R108, R108 ;  /* 0x0000006c6c717220 */ /* 0x000fc60000410000 */
[----:B---3--:R-:W-:Y:S01]  /*2f90*/  FMUL.FTZ R108, R112, R163 ;  /* 0x000000a3706c7220 */ /* 0x008fe20000410000 */
[----:B------:R-:W-:Y:S01]  /*2fa0*/  FMUL.FTZ R118, R118, R113 ;  /* 0x0000007176767220 */ /* 0x000fe20000410000 */
[----:B--2---:R-:W-:Y:S01]  /*2fb0*/  FADD.FTZ R113, R111, R110 ;  /* 0x0000006e6f717221 */ /* 0x004fe20000010000 */
[----:B----4-:R-:W-:Y:S02]  /*2fc0*/  IADD3 R116, PT, PT, R116, R183, RZ ;  /* 0x000000b774747210 */ /* 0x010fe40007ffe0ff */
[----:B------:R-:W1:Y:S01]  /*2fd0*/  SHFL.DOWN PT, R163, R108, 0x1, 0x1f ;  /* 0x08201f006ca37f89 */ /* 0x000e6200000e0000 */
[----:B------:R-:W-:Y:S01]  /*2fe0*/  FMUL.FTZ R118, R118, R181 ;  /* 0x000000b576767220 */ /* 0x000fe20000410000 */
[----:B------:R-:W-:Y:S02]  /*2ff0*/  I2FP.F32.S32 R116, R116 ;  /* 0x0000007400747245 */ /* 0x000fe40000201400 */
[----:B------:R-:W-:Y:S01]  /*3000*/  I2FP.F32.S32 R183, R183 ;  /* 0x000000b700b77245 */ /* 0x000fe20000201400 */
        /* <DEDUP_REMOVED lines=10> */
[----:B------:R-:W-:Y:S01]  /*30b0*/  FMUL.FTZ R112, R112, R183 ;  /* 0x000000b770707220 */ /* 0x000fe20000410000 */
[----:B------:R-:W1:Y:S01]  /*30c0*/  @!P0 LDC.64 R110, c[0x0][0x3c8] ;  /* 0x0000f200ff6e8b82 */ /* 0x000e620000000a00 */
[----:B------:R-:W2:Y:S02]  /*30d0*/  SHFL.IDX PT, R163, R118, RZ, 0x1f ;  /* 0x00001fff76a37589 */ /* 0x000ea400000e0000 */
[----:B------:R-:W-:-:S05]  /*30e0*/  FFMA.FTZ R112, R116, R112, R109 ;  /* 0x0000007074707223 */ /* 0x000fca000001006d */
[----:B------:R-:W0:Y:S01]  /*30f0*/  SHFL.IDX PT, R181, R112, RZ, 0x1f ;  /* 0x00001fff70b57589 */ /* 0x000e2200000e0000 */
[----:B------:R-:W3:Y:S01]  /*3100*/  @!P0 LDC.64 R108, c[0x0][0x3c0] ;  /* 0x0000f000ff6c8b82 */ /* 0x000ee20000000a00 */
[----:B-1----:R-:W-:-:S04]  /*3110*/  @!P0 IMAD.WIDE R110, R2, 0x4, R110 ;  /* 0x00000004026e8825 */ /* 0x002fc800078e026e */
[----:B--2---:R-:W-:-:S05]  /*3120*/  FMUL.FTZ R113, R163, R163 ;  /* 0x000000a3a3717220 */ /* 0x004fca0000410000 */
[----:B------:R-:W-:Y:S01]  /*3130*/  FSEL R116, R113, RZ, P1 ;  /* 0x000000ff71747208 */ /* 0x000fe20000800000 */
[----:B0-----:R-:W-:Y:S01]  /*3140*/  FFMA.FTZ R113, R181, UR11, R120 ;  /* 0x0000000bb5717c23 */ /* 0x001fe20008010078 */
[----:B---3--:R-:W-:-:S04]  /*3150*/  @!P0 IMAD.WIDE R108, R2, 0x4, R108 ;  /* 0x00000004026c8825 */ /* 0x008fc800078e026c */
[----:B------:R-:W-:Y:S01]  /*3160*/  FADD.FTZ R113, R113, R116 ;  /* 0x0000007471717221 */ /* 0x000fe20000010000 */
[----:B------:R0:W-:Y:S03]  /*3170*/  @!P0 STG.E desc[UR6][R108.64], R163 ;  /* 0x000000a36c008986 */ /* 0x0001e6000c101906 */
        /* <DEDUP_REMOVED lines=38> */
[----:B------:R-:W-:Y:S01]  /*33e0*/  IMAD R114, R114, R3, RZ ;  /* 0x0000000372727224 */ /* 0x000fe200078e02ff */
[----:B------:R-:W0:Y:S01]  /*33f0*/  LDC.64 R108, c[0x0][0x428] ;  /* 0x00010a00ff6c7b82 */ /* 0x000e220000000a00 */
[C---:B------:R-:W-:Y:S01]  /*3400*/  FMUL.FTZ R113, R148.reuse, R119 ;  /* 0x0000007794717220 */ /* 0x040fe20000410000 */
[C---:B------:R-:W-:Y:S01]  /*3410*/  FMUL.FTZ R112, R148.reuse, R121 ;  /* 0x0000007994707220 */ /* 0x040fe20000410000 */
[C---:B------:R-:W-:Y:S01]  /*3420*/  FMUL.FTZ R125, R148.reuse, R123 ;  /* 0x0000007b947d7220 */ /* 0x040fe20000410000 */
[----:B------:R-:W-:Y:S01]  /*3430*/  SHF.R.S32.HI R3, RZ, 0x1f, R114 ;  /* 0x0000001fff037819 */ /* 0x000fe20000011472 */
[C---:B------:R-:W-:Y:S01]  /*3440*/  FMUL.FTZ R116, R148.reuse, R129 ;  /* 0x0000008194747220 */ /* 0x040fe20000410000 */
[C---:B------:R-:W-:Y:S01]  /*3450*/  FMUL.FTZ R110, R148.reuse, R117 ;  /* 0x00000075946e7220 */ /* 0x040fe20000410000 */
[C---:B------:R-:W-:Y:S01]  /*3460*/  FMUL.FTZ R115, R148.reuse, R115 ;  /* 0x0000007394737220 */ /* 0x040fe20000410000 */
[----:B------:R-:W-:Y:S01]  /*3470*/  LEA.HI R3, R3, R114, RZ, 0x3 ;  /* 0x0000007203037211 */ /* 0x000fe200078f18ff */
[----:B------:R-:W-:Y:S01]  /*3480*/  FMUL.FTZ R114, R148, R111 ;  /* 0x0000006f94727220 */ /* 0x000fe20000410000 */
[----:B------:R-:W-:Y:S01]  /*3490*/  FFMA.FTZ R124, R116, R103, R71 ;  /* 0x00000067747c7223 */ /* 0x000fe20000010047 */
[----:B------:R-:W-:Y:S01]  /*34a0*/  FFMA.FTZ R112, R112, R107, R75 ;  /* 0x0000006b70707223 */ /* 0x000fe2000001004b */
        /* <DEDUP_REMOVED lines=39> */
[----:B------:R-:W-:Y:S01]  /*3720*/  F2FP.F16.F32.PACK_AB R110, R113, R110 ;  /* 0x0000006e716e723e */ /* 0x000fe200000000ff */
[----:B------:R-:W-:Y:S01]  /*3730*/  FFMA.FTZ R114, R137, R92, R60 ;  /* 0x0000005c89727223 */ /* 0x000fe2000001003c */
[----:B------:R-:W-:Y:S01]  /*3740*/  F2FP.F16.F32.PACK_AB R109, R112, R109 ;  /* 0x0000006d706d723e */ /* 0x000fe200000000ff */
        /* <DEDUP_REMOVED lines=39> */
[----:B------:R-:W-:-:S05]  /*39c0*/  F2FP.F16.F32.PACK_AB R144, R142, R177 ;  /* 0x000000b18e90723e */ /* 0x000fca00000000ff */
[----:B------:R0:W-:Y:S02]  /*39d0*/  STG.E.128 desc[UR6][R122.64], R144 ;  /* 0x000000907a007986 */ /* 0x0001e4000c101d06 */
.L_x_13692:
[----:B0-----:R-:W0:Y:S01]  /*39e0*/  LDC.64 R108, c[0x0][0x380] ;  /* 0x0000e000ff6c7b82 */ /* 0x001e220000000a00 */
[----:B------:R-:W-:Y:S01]  /*39f0*/  UPLOP3.LUT UP0, UPT, UPT, UPT, UP0, 0x40, 0x4 ;  /* 0x000000000004789c */ /* 0x000fe20003f0e800 */
[----:B0-----:R-:W-:-:S04]  /*3a00*/  IADD3 R2, PT, PT, R2, R108, RZ ;  /* 0x0000006c02027210 */ /* 0x001fc80007ffe0ff */
[----:B------:R-:W-:-:S13]  /*3a10*/  ISETP.GE.AND P0, PT, R2, R109, PT ;  /* 0x0000006d0200720c */ /* 0x000fda0003f06270 */
[----:B------:R-:W-:Y:S05]  /*3a20*/  @!P0 BRA `(.L_x_13693) ;  /* 0xffffffc800c08947 */ /* 0x000fea000383ffff */
[----:B------:R-:W-:Y:S05]  /*3a30*/  EXIT ;  /* 0x000000000000794d */ /* 0x000fea0003800000 */
.L_x_13694:
        /* <DEDUP_REMOVED lines=12> */
.L_x_27547:


//--------------------- .text._ZN10layer_norm13ln_fwd_kernelINS_13Kernel_traitsIf6__halfS2_S2_fjLj8192ELj1ELj1ELj8ELj16ENS_18Kernel_traits_baseILj8192EfS2_S2_S2_fjLj256EEEEELb1ELb0ELb0ELb0EEEvNS_9FwdParamsE --------------------------
	.section	.text._ZN10layer_norm13ln_fwd_kernelINS_13Kernel_traitsIf6__halfS2_S2_fjLj8192ELj1ELj1ELj8ELj16ENS_18Kernel_traits_baseILj8192EfS2_S2_S2_fjLj256EEEEELb1ELb0ELb0ELb0EEEvNS_9FwdParamsE,"ax",@progbits
	.align	128
        .global         _ZN10layer_norm13ln_fwd_kernelINS_13Kernel_traitsIf6__halfS2_S2_fjLj8192ELj1ELj1ELj8ELj16ENS_18Kernel_traits_baseILj8192EfS2_S2_S2_fjLj256EEEEELb1ELb0ELb0ELb0EEEvNS_9FwdParamsE
        .type           _ZN10layer_norm13ln_fwd_kernelINS_13Kernel_traitsIf6__halfS2_S2_fjLj8192ELj1ELj1ELj8ELj16ENS_18Kernel_traits_baseILj8192EfS2_S2_S2_fjLj256EEEEELb1ELb0ELb0ELb0EEEvNS_9FwdParamsE,@function
        .size           _ZN10layer_norm13ln_fwd_kernelINS_13Kernel_traitsIf6__halfS2_S2_fjLj8192ELj1ELj1ELj8ELj16ENS_18Kernel_traits_baseILj8192EfS2_S2_S2_fjLj256EEEEELb1ELb0ELb0ELb0EEEvNS_9FwdParamsE,(.L_x_27548 - _ZN10layer_norm13ln_fwd_kernelINS_13Kernel_traitsIf6__halfS2_S2_fjLj8192ELj1ELj1ELj8ELj16ENS_18Kernel_traits_baseILj8192EfS2_S2_S2_fjLj256EEEEELb1ELb0ELb0ELb0EEEvNS_9FwdParamsE)
        .other          _ZN10layer_norm13ln_fwd_kernelINS_13Kernel_traitsIf6__halfS2_S2_fjLj8192ELj1ELj1ELj8ELj16ENS_18Kernel_traits_baseILj8192EfS2_S2_S2_fjLj256EEEEELb1ELb0ELb0ELb0EEEvNS_9FwdParamsE,@"STO_CUDA_ENTRY STV_DEFAULT"
_ZN10layer_norm13ln_fwd_kernelINS_13Kernel_traitsIf6__halfS2_S2_fjLj8192ELj1ELj1ELj8ELj16ENS_18Kernel_traits_baseILj8192EfS2_S2_S2_fjLj256EEEEELb1ELb0ELb0ELb0EEEvNS_9FwdParamsE:
.text._ZN10layer_norm13ln_fwd_kernelINS_13Kernel_traitsIf6__halfS2_S2_fjLj8192ELj1ELj1ELj8ELj16ENS_18Kernel_traits_baseILj8192EfS2_S2_S2_fjLj256EEEEELb1ELb0ELb0ELb0EEEvNS_9FwdParamsE:
        /* <DEDUP_REMOVED lines=91> */
.L_x_13696:
        /* <DEDUP_REMOVED lines=39> */
.L_x_13697:
[----:B------:R-:W-:Y:S05]  /*0820*/  BSYNC.RECONVERGENT B0 ;  /* 0x0000000000007941 */ /* 0x000fea0003800200 */
.L_x_13695:
[----:B------:R-:W1:Y:S02]  /*0830*/  LDCU UR5, c[0x0][0x384] ;  /* 0x00007080ff0577ac */ /* 0x000e640008000800 */
[----:B-1----:R-:W-:-:S06]  /*0840*/  UISETP.GE.AND UP0, UPT, UR14, UR5, UPT ;  /* 0x000000050e00728c */ /* 0x002fcc000bf06270 */
[----:B------:R-:W-:-:S13]  /*0850*/  PLOP3.LUT P0, PT, PT, PT, UP0, 0x80, 0x8 ;  /* 0x000000000008781c */ /* 0x000fda0003f0f008 */
[----:B------:R-:W-:Y:S05]  /*0860*/  @P0 EXIT ;  /* 0x000000000000094d */ /* 0x000fea0003800000 */
[----:B------:R-:W1:Y:S01]  /*0870*/  LDC R11, c[0x0][0x360] ;  /* 0x0000d800ff0b7b82 */ /* 0x000e620000000800 */
[C---:B0-----:R-:W-:Y:S01]  /*0880*/  IMAD.HI.U32 R4, R13.reuse, -0x2daee0ad, RZ ;  /* 0xd2511f530d047827 */ /* 0x041fe200078e00ff */
[----:B------:R-:W-:Y:S01]  /*0890*/  UIADD3 UR5, UPT, UPT, UR9, -0x4498517b, URZ ;  /* 0xbb67ae8509057890 */ /* 0x000fe2000fffe0ff */
[----:B------:R-:W-:Y:S01]  /*08a0*/  LOP3.LUT R8, R8, 0x3, RZ, 0xc0, !PT ;  /* 0x0000000308087812 */ /* 0x000fe200078ec0ff */
[----:B------:R-:W0:Y:S01]  /*08b0*/  LDCU.64 UR10, c[0x0][0x3e0] ;  /* 0x00007c00ff0a77ac */ /* 0x000e220008000a00 */
[----:B------:R-:W-:Y:S01]  /*08c0*/  IMAD R10, R13, -0x2daee0ad, RZ ;  /* 0xd2511f530d0a7824 */ /* 0x000fe200078e02ff */
[----:B------:R-:W-:Y:S01]  /*08d0*/  LOP3.LUT R4, R4, UR9, RZ, 0x3c, !PT ;  /* 0x0000000904047c12 */ /* 0x000fe2000f8e3cff */
[----:B------:R-:W-:-:S04]  /*08e0*/  UPLOP3.LUT UP2, UPT, UPT, UPT, UPT, 0x40, 0x4 ;  /* 0x000000000004789c */ /* 0x000fc80003f4e870 */
[----:B------:R-:W-:-:S04]  /*08f0*/  IMAD.HI.U32 R5, R4, -0x326172a9, RZ ;  /* 0xcd9e8d5704057827 */ /* 0x000fc800078e00ff */
[----:B------:R-:W-:Y:S01]  /*0900*/  IMAD R4, R4, -0x326172a9, RZ ;  /* 0xcd9e8d5704047824 */ /* 0x000fe200078e02ff */
[----:B0-----:R-:W-:Y:S01]  /*0910*/  UISETP.NE.U32.AND UP0, UPT, UR10, URZ, UPT ;  /* 0x000000ff0a00728c */ /* 0x001fe2000bf05070 */
[----:B-1----:R-:W-:-:S03]  /*0920*/  IMAD R11, R11, UR14, R0 ;  /* 0x0000000e0b0b7c24 */ /* 0x002fc6000f8e0200 */
        /* <DEDUP_REMOVED lines=35> */
[----:B------:R-:W1:Y:S01]  /*0b60*/  LDCU.64 UR12, c[0x0][0x380] ;  /* 0x00007000ff0c77ac */ /* 0x000e620008000a00 */
[----:B------:R-:W-:-:S04]  /*0b70*/  IMAD.HI.U32 R9, R5, -0x2daee0ad, RZ ;  /* 0xd2511f5305097827 */ /* 0x000fc800078e00ff */
[----:B------:R-:W-:Y:S01]  /*0b80*/  IMAD.HI.U32 R3, R4, -0x326172a9, RZ ;  /* 0xcd9e8d5704037827 */ /* 0x000fe200078e00ff */
[----:B------:R-:W-:Y:S01]  /*0b90*/  LOP3.LUT R9, R10, UR17, R9, 0x96, !PT ;  /* 0x000000110a097c12 */ /* 0x000fe2000f8e9609 */
[----:B------:R-:W2:Y:S02]  /*0ba0*/  LDCU.U8 UR17, c[0x0][0x410] ;  /* 0x00008200ff1177ac */ /* 0x000ea40008000000 */
        /* <DEDUP_REMOVED lines=13> */
[----:B------:R-:W-:-:S03]  /*0c80*/  LOP3.LUT R15, R10, UR26, R7, 0x96, !PT ;  /* 0x0000001a0a0f7c12 */ /* 0x000fc6000f8e9607 */
[----:B------:R-:W-:Y:S01]  /*0c90*/  IMAD R4, R4, -0x2daee0ad, RZ ;  /* 0xd2511f5304047824 */ /* 0x000fe200078e02ff */
[----:B------:R-:W-:Y:S01]  /*0ca0*/  LOP3.LUT R3, R6, UR19, R3, 0x96, !PT ;  /* 0x0000001306037c12 */ /* 0x000fe2000f8e9603 */
[----:B------:R-:W-:Y:S01]  /*0cb0*/  ULOP3.LUT UR19, UR4, 0xff, URZ, 0xc0, !UPT ;  /* 0x000000ff04137892 */ /* 0x000fe2000f8ec0ff */
[----:B------:R-:W-:Y:S02]  /*0cc0*/  IMAD R5, R5, -0x326172a9, RZ ;  /* 0xcd9e8d5705057824 */ /* 0x000fe400078e02ff */
[----:B------:R-:W-:-:S04]  /*0cd0*/  IMAD.HI.U32 R10, R15, -0x326172a9, RZ ;  /* 0xcd9e8d570f0a7827 */ /* 0x000fc800078e00ff */
[----:B------:R-:W-:Y:S01]  /*0ce0*/  IMAD.HI.U32 R9, R3, -0x2daee0ad, RZ ;  /* 0xd2511f5303097827 */ /* 0x000fe200078e00ff */
[----:B------:R-:W-:-:S03]  /*0cf0*/  LOP3.LUT R10, R5, UR27, R10, 0x96, !PT ;  /* 0x0000001b050a7c12 */ /* 0x000fc6000f8e960a */
[----:B------:R-:W-:Y:S01]  /*0d00*/  IMAD.MOV.U32 R7, RZ, RZ, RZ ;  /* 0x000000ffff077224 */ /* 0x000fe200078e00ff */
[----:B------:R-:W-:Y:S01]  /*0d10*/  LOP3.LUT R9, R4, UR28, R9, 0x96, !PT ;  /* 0x0000001c04097c12 */ /* 0x000fe2000f8e9609 */
[----:B------:R-:W-:Y:S01]  /*0d20*/  IMAD.MOV R4, RZ, RZ, -R2 ;  /* 0x000000ffff047224 */ /* 0x000fe200078e0a02 */
[----:B------:R-:W-:Y:S01]  /*0d30*/  SHF.L.U32 R2, R0, 0x5, RZ ;  /* 0x0000000500027819 */ /* 0x000fe200000006ff */
[----:B------:R-:W-:Y:S02]  /*0d40*/  IMAD R6, R15, -0x326172a9, RZ ;  /* 0xcd9e8d570f067824 */ /* 0x000fe400078e02ff */
[----:B------:R-:W-:Y:S01]  /*0d50*/  IMAD R77, R3, -0x2daee0ad, RZ ;  /* 0xd2511f53034d7824 */ /* 0x000fe200078e02ff */
[----:B------:R-:W-:Y:S02]  /*0d60*/  VIADDMNMX R0, R4, UR19, RZ, !PT ;  /* 0x0000001304007c46 */ /* 0x000fe4000f8001ff */
        /* <DEDUP_REMOVED lines=9> */
[----:B0-----:R-:W-:-:S05]  /*0e00*/  LEA R0, R2, UR5, 0x3 ;  /* 0x0000000502007c11 */ /* 0x001fca000f8e18ff */
[----:B-1234-:R0:W-:Y:S02]  /*0e10*/  STL [R1+0x4], R0 ;  /* 0x0000040001007387 */ /* 0x01e1e40000100800 */
.L_x_14045:
        /* <DEDUP_REMOVED lines=10> */
[----:B------:R-:W-:Y:S01]  /*0ec0*/  PLOP3.LUT P1, PT, PT, PT, UP0, 0x80, 0x8 ;  /* 0x000000000008781c */ /* 0x000fe20003f2f008 */
[----:B------:R-:W-:Y:S01]  /*0ed0*/  USHF.R.S32.HI UR5, URZ, 0x1f, UR4 ;  /* 0x0000001fff057899 */ /* 0x000fe20008011404 */
[----:B------:R-:W-:Y:S03]  /*0ee0*/  BSSY.RECONVERGENT B0, `(.L_x_13698) ;  /* 0x000065f000007945 */ /* 0x000fe60003800200 */
[----:B------:R-:W-:-:S03]  /*0ef0*/  ULEA.HI UR5, UR5, UR4, URZ, 0x3 ;  /* 0x0000000405057291 */ /* 0x000fc6000f8f18ff */
[----:B------:R-:W-:-:S03]  /*0f00*/  UMOV UR4, 0x3f800000 ;  /* 0x3f80000000047882 */ /* 0x000fc60000000000 */
[----:B------:R-:W-:Y:S02]  /*0f10*/  IMAD.U32 R50, RZ, RZ, UR5 ;  /* 0x00000005ff327e24 */ /* 0x000fe4000f8e00ff */
[----:B--2---:R-:W-:Y:S01]  /*0f20*/  @P0 HADD2.F32 R5, -RZ, R48.H0_H0 ;  /* 0x20000030ff050230 */ /* 0x004fe20000004100 */
[----:B------:R-:W-:-:S04]  /*0f30*/  P2R R48, PR, RZ, 0x4 ;  /* 0x00000004ff307803 */ /* 0x000fc80000000000 */
[----:B------:R-:W-:Y:S01]  /*0f40*/  @P1 R2UR UR4, R5 ;  /* 0x00000000050412ca */ /* 0x000fe200000e0000 */
[----:B------:R2:W-:Y:S01]  /*0f50*/  STL [R1], R48 ;  /* 0x0000003001007387 */ /* 0x0005e20000100800 */
[----:B-1----:R-:W-:-:S04]  /*0f60*/  LEA.HI.SX32 R5, R50, R51, 0x1d ;  /* 0x0000003332057211 */ /* 0x002fc800078feaff */
[----:B------:R-:W-:Y:S01]  /*0f70*/  MOV R75, R5 ;  /* 0x00000005004b7202 */ /* 0x000fe20000000f00 */
[----:B------:R-:W-:Y:S08]  /*0f80*/  @!P2 BRA `(.L_x_13699) ;  /* 0x000000640050a947 */ /* 0x000ff00003800000 */
[----:B--2---:R-:W1:Y:S02]  /*0f90*/  LDC.64 R48, c[0x0][0x390] ;  /* 0x0000e400ff307b82 */ /* 0x004e640000000a00 */
[----:B-1----:R-:W-:-:S05]  /*0fa0*/  IMAD.WIDE.U32 R48, R5, 0x10, R48 ;  /* 0x0000001005307825 */ /* 0x002fca00078e0030 */
[----:B------:R1:W5:Y:S01]  /*0fb0*/  LDG.E.128 R52, desc[UR6][R48.64] ;  /* 0x0000000630347981 */ /* 0x000362000c1e1d00 */
[----:B------:R-:W-:-:S04]  /*0fc0*/  UISETP.NE.U32.AND UP1, UPT, UR10, URZ, UPT ;  /* 0x000000ff0a00728c */ /* 0x000fc8000bf25070 */
[----:B------:R-:W-:-:S09]  /*0fd0*/  UISETP.NE.AND.EX UP1, UPT, UR11, URZ, UPT, UP1 ;  /* 0x000000ff0b00728c */ /* 0x000fd2000bf25310 */
[----:B-1----:R-:W-:Y:S05]  /*0fe0*/  BRA.U !UP1, `(.L_x_13700) ;  /* 0x0000003109a47547 */ /* 0x002fea000b800000 */
[----:B------:R-:W1:Y:S02]  /*0ff0*/  LDC.64 R48, c[0x0][0x3a0] ;  /* 0x0000e800ff307b82 */ /* 0x000e640000000a00 */
[----:B-1----:R-:W-:-:S06]  /*1000*/  IMAD.WIDE.U32 R48, R5, 0x10, R48 ;  /* 0x0000001005307825 */ /* 0x002fcc00078e0030 */
        /* <DEDUP_REMOVED lines=10> */
[----:B------:R-:W1:Y:S02]  /*10b0*/  LDC R78, c[0x2][R4] ;  /* 0x00800000044e7b82 */ /* 0x000e640000000800 */
[----:B-1----:R-:W-:-:S04]  /*10c0*/  SHF.R.S32.HI R79, RZ, 0x1f, R78 ;  /* 0x0000001fff4f7819 */ /* 0x002fc8000001144e */
.L_x_27380:
[----:B------:R-:W-:Y:S05]  /*10d0*/  BRX R78 -0x10e0                                        (*"BRANCH_TARGETS .L_x_27381,.L_x_27382,.L_x_27383"*) ;  /* 0xffffffec4ec87949 */ /* 0x000fea000383ffff */
.L_x_27383:
[----:B------:R-:W-:Y:S01]  /*10e0*/  IADD3 R17, PT, PT, R8, 0x1, RZ ;  /* 0x0000000108117810 */ /* 0x000fe20007ffe0ff */
[----:B------:R-:W-:Y:S02]  /*10f0*/  IMAD.MOV.U32 R75, RZ, RZ, R77 ;  /* 0x000000ffff4b7224 */ /* 0x000fe400078e004d */
[----:B------:R-:W-:Y:S01]  /*1100*/  IMAD.MOV.U32 R4, RZ, RZ, R10 ;  /* 0x000000ffff047224 */ /* 0x000fe200078e000a */
[----:B------:R-:W-:Y:S06]  /*1110*/  BRA `(.L_x_13702) ;  /* 0x0000000400387947 */ /* 0x000fec0003800000 */
.L_x_27381:
[----:B------:R-:W-:Y:S01]  /*1120*/  MOV R75, R77 ;  /* 0x0000004d004b7202 */ /* 0x000fe20000000f00 */
[----:B------:R-:W-:Y:S02]  /*1130*/  IMAD.MOV.U32 R17, RZ, RZ, 0x3 ;  /* 0x00000003ff117424 */ /* 0x000fe400078e00ff */
[----:B------:R-:W-:Y:S01]  /*1140*/  IMAD.MOV.U32 R4, RZ, RZ, R9 ;  /* 0x000000ffff047224 */ /* 0x000fe200078e0009 */
[----:B------:R-:W-:Y:S06]  /*1150*/  BRA `(.L_x_13702) ;  /* 0x0000000400287947 */ /* 0x000fec0003800000 */
.L_x_27382:
        /* <DEDUP_REMOVED lines=13> */
.L_x_13704:
[----:B------:R-:W-:Y:S05]  /*1230*/  BSYNC.RECONVERGENT B2 ;  /* 0x0000000000027941 */ /* 0x000fea0003800200 */
.L_x_13703:
        /* <DEDUP_REMOVED lines=60> */
.L_x_13702:
[----:B------:R-:W-:Y:S05]  /*1600*/  BSYNC.RECONVERGENT B1 ;  /* 0x0000000000017941 */ /* 0x000fea0003800200 */
.L_x_13701:
[----:B------:R-:W1:Y:S01]  /*1610*/  LDC R73, c[0x0][0x408] ;  /* 0x00010200ff497b82 */ /* 0x000e620000000800 */
[----:B------:R-:W-:Y:S01]  /*1620*/  I2FP.F32.U32 R4, R4 ;  /* 0x0000000400047245 */ /* 0x000fe20000201000 */
[----:B-----5:R-:W-:Y:S01]  /*1630*/  HADD2.F32 R8, -RZ, R52.H0_H0 ;  /* 0x20000034ff087230 */ /* 0x020fe20000004100 */
[----:B------:R-:W-:Y:S01]  /*1640*/  ISETP.NE.AND P1, PT, R17, 0x1, PT ;  /* 0x000000011100780c */ /* 0x000fe20003f25270 */
[----:B------:R-:W-:Y:S01]  /*1650*/  IMAD.MOV.U32 R83, RZ, RZ, 0x2f800000 ;  /* 0x2f800000ff537424 */ /* 0x000fe200078e00ff */
[----:B------:R-:W-:Y:S01]  /*1660*/  BSSY.RECONVERGENT B1, `(.L_x_13705) ;  /* 0x0000060000017945 */ /* 0x000fe20003800200 */
[----:B------:R-:W-:Y:S02]  /*1670*/  IMAD.MOV.U32 R18, RZ, RZ, R6 ;  /* 0x000000ffff127224 */ /* 0x000fe400078e0006 */
[----:B------:R-:W-:Y:S01]  /*1680*/  FMUL.FTZ R8, R8, UR4 ;  /* 0x0000000408087c20 */ /* 0x000fe20008410000 */
[----:B------:R-:W2:Y:S01]  /*1690*/  LDC R82, c[0x0][0x404] ;  /* 0x00010100ff527b82 */ /* 0x000ea20000000800 */
[----:B------:R-:W-:-:S02]  /*16a0*/  FFMA.FTZ R61, R4, R83, 1.1641532182693481445e-10 ;  /* 0x2f000000043d7423 */ /* 0x000fc40000010053 */
[----:B-1----:R-:W-:-:S03]  /*16b0*/  FMUL.FTZ R8, R8, R73 ;  /* 0x0000004908087220 */ /* 0x002fc60000410000 */
[----:B--2---:R-:W-:Y:S01]  /*16c0*/  FSETP.GTU.FTZ.AND P0, PT, R61, R82, PT ;  /* 0x000000523d00720b */ /* 0x004fe20003f1c000 */
[----:B------:R-:W-:-:S03]  /*16d0*/  HADD2.F32 R61, -RZ, R48.H0_H0 ;  /* 0x20000030ff3d7230 */ /* 0x000fc60000004100 */
        /* <DEDUP_REMOVED lines=14> */
.L_x_13707:
        /* <DEDUP_REMOVED lines=13> */
.L_x_13709:
[----:B------:R-:W-:Y:S05]  /*1890*/  BSYNC.RECONVERGENT B2 ;  /* 0x0000000000027941 */ /* 0x000fea0003800200 */
.L_x_13708:
        /* <DEDUP_REMOVED lines=60> */
.L_x_13706:
[----:B------:R-:W-:Y:S05]  /*1c60*/  BSYNC.RECONVERGENT B1 ;  /* 0x0000000000017941 */ /* 0x000fea0003800200 */
.L_x_13705:
[----:B------:R-:W-:Y:S01]  /*1c70*/  I2FP.F32.U32 R8, R18 ;  /* 0x0000001200087245 */ /* 0x000fe20000201000 */
[----:B------:R-:W-:Y:S01]  /*1c80*/  HADD2.F32 R52, -RZ, R52.H1_H1 ;  /* 0x30000034ff347230 */ /* 0x000fe20000004100 */
[----:B------:R-:W-:Y:S01]  /*1c90*/  ISETP.NE.AND P1, PT, R61, 0x1, PT ;  /* 0x000000013d00780c */ /* 0x000fe20003f25270 */
[----:B------:R-:W-:Y:S02]  /*1ca0*/  BSSY.RECONVERGENT B1, `(.L_x_13710) ;  /* 0x000005e000017945 */ /* 0x000fe40003800200 */
[----:B------:R-:W-:Y:S01]  /*1cb0*/  FFMA.FTZ R17, R8, R83, 1.1641532182693481445e-10 ;  /* 0x2f00000008117423 */ /* 0x000fe20000010053 */
[----:B------:R-:W-:-:S04]  /*1cc0*/  FMUL.FTZ R52, R52, UR4 ;  /* 0x0000000434347c20 */ /* 0x000fc80008410000 */
[----:B------:R-:W-:Y:S01]  /*1cd0*/  FMUL.FTZ R52, R52, R73 ;  /* 0x0000004934347220 */ /* 0x000fe20000410000 */
[----:B------:R-:W-:Y:S01]  /*1ce0*/  FSETP.GTU.FTZ.AND P0, PT, R17, R82, PT ;  /* 0x000000521100720b */ /* 0x000fe20003f1c000 */
[----:B------:R-:W-:-:S03]  /*1cf0*/  HADD2.F32 R17, -RZ, R48.H1_H1 ;  /* 0x30000030ff117230 */ /* 0x000fc60000004100 */
        /* <DEDUP_REMOVED lines=14> */
.L_x_13712:
        /* <DEDUP_REMOVED lines=13> */
.L_x_13714:
[----:B------:R-:W-:Y:S05]  /*1eb0*/  BSYNC.RECONVERGENT B2 ;  /* 0x0000000000027941 */ /* 0x000fea0003800200 */
.L_x_13713:
        /* <DEDUP_REMOVED lines=60> */
.L_x_13711:
[----:B------:R-:W-:Y:S05]  /*2280*/  BSYNC.RECONVERGENT B1 ;  /* 0x0000000000017941 */ /* 0x000fea0003800200 */
.L_x_13710:
        /* <DEDUP_REMOVED lines=23> */
.L_x_13717:
        /* <DEDUP_REMOVED lines=13> */
.L_x_13719:
[----:B------:R-:W-:Y:S05]  /*24d0*/  BSYNC.RECONVERGENT B2 ;  /* 0x0000000000027941 */ /* 0x000fea0003800200 */
.L_x_13718:
        /* <DEDUP_REMOVED lines=60> */
.L_x_13716:
[----:B------:R-:W-:Y:S05]  /*28a0*/  BSYNC.RECONVERGENT B1 ;  /* 0x0000000000017941 */ /* 0x000fea0003800200 */
.L_x_13715:
        /* <DEDUP_REMOVED lines=24> */
.L_x_13722:
        /* <DEDUP_REMOVED lines=13> */
.L_x_13724:
[----:B------:R-:W-:Y:S05]  /*2b00*/  BSYNC.RECONVERGENT B2 ;  /* 0x0000000000027941 */ /* 0x000fea0003800200 */
.L_x_13723:
        /* <DEDUP_REMOVED lines=60> */
.L_x_13721:
[----:B------:R-:W-:Y:S05]  /*2ed0*/  BSYNC.RECONVERGENT B1 ;  /* 0x0000000000017941 */ /* 0x000fea0003800200 */
.L_x_13720:
        /* <DEDUP_REMOVED lines=12> */
[----:B------:R-:W-:Y:S01]  /*2fa0*/  FADD.FTZ R49, R8, R49 ;  /* 0x0000003108317221 */ /* 0x000fe20000010000 */
[----:B------:R-:W-:-:S03]  /*2fb0*/  HFMA2 R8, -RZ, RZ, 0, 1.1920928955078125e-07 ;  /* 0x00000002ff087431 */ /* 0x000fc600000001ff */
        /* <DEDUP_REMOVED lines=10> */
.L_x_13727:
        /* <DEDUP_REMOVED lines=12> */
.L_x_13729:
[----:B------:R-:W-:Y:S05]  /*3120*/  BSYNC.RECONVERGENT B2 ;  /* 0x0000000000027941 */ /* 0x000fea0003800200 */
.L_x_13728:
        /* <DEDUP_REMOVED lines=61> */
.L_x_13726:
[----:B------:R-:W-:Y:S05]  /*3500*/  BSYNC.RECONVERGENT B1 ;  /* 0x0000000000017941 */ /* 0x000fea0003800200 */
.L_x_13725:
[----:B------:R-:W-:Y:S01]  /*3510*/  I2FP.F32.U32 R52, R67 ;  /* 0x0000004300347245 */ /* 0x000fe20000201000 */
[----:B------:R-:W-:Y:S01]  /*3520*/  HADD2.F32 R54, -RZ, R54.H1_H1 ;  /* 0x30000036ff367230 */ /* 0x000fe20000004100 */
[----:B------:R-:W-:Y:S01]  /*3530*/  ISETP.NE.AND P5, PT, R8, 0x1, PT ;  /* 0x000000010800780c */ /* 0x000fe20003fa5270 */
[----:B------:R-:W-:Y:S02]  /*3540*/  BSSY.RECONVERGENT B1, `(.L_x_13730) ;  /* 0x000005f000017945 */ /* 0x000fe40003800200 */
[----:B------:R-:W-:Y:S01]  /*3550*/  FFMA.FTZ R53, R52, R83, 1.1641532182693481445e-10 ;  /* 0x2f00000034357423 */ /* 0x000fe20000010053 */
[----:B------:R-:W-:Y:S01]  /*3560*/  FMUL.FTZ R54, R54, UR4 ;  /* 0x0000000436367c20 */ /* 0x000fe20008410000 */
[----:B------:R-:W-:-:S03]  /*3570*/  HFMA2 R52, -RZ, RZ, 0, 1.1920928955078125e-07 ;  /* 0x00000002ff347431 */ /* 0x000fc600000001ff */
[----:B------:R-:W-:Y:S01]  /*3580*/  FMUL.FTZ R54, R54, R73 ;  /* 0x0000004936367220 */ /* 0x000fe20000410000 */
[----:B------:R-:W-:Y:S01]  /*3590*/  FSETP.GTU.FTZ.AND P4, PT, R53, R82, PT ;  /* 0x000000523500720b */ /* 0x000fe20003f9c000 */
[----:B------:R-:W-:-:S03]  /*35a0*/  HADD2.F32 R53, -RZ, R50.H1_H1 ;  /* 0x30000032ff357230 */ /* 0x000fc60000004100 */
[----:B------:R-:W-:Y:S01]  /*35b0*/  FSEL R50, R54, RZ, !P4 ;  /* 0x000000ff36327208 */ /* 0x000fe20006000000 */
[----:B------:R-:W-:Y:S01]  /*35c0*/  IMAD.MOV.U32 R54, RZ, RZ, R6 ;  /* 0x000000ffff367224 */ /* 0x000fe200078e0006 */
        /* <DEDUP_REMOVED lines=12> */
.L_x_13732:
        /* <DEDUP_REMOVED lines=12> */
.L_x_13734:
[----:B------:R-:W-:Y:S05]  /*3750*/  BSYNC.RECONVERGENT B2 ;  /* 0x0000000000027941 */ /* 0x000fea0003800200 */
.L_x_13733:
        /* <DEDUP_REMOVED lines=61> */
.L_x_13731:
[----:B------:R-:W-:Y:S05]  /*3b30*/  BSYNC.RECONVERGENT B1 ;  /* 0x0000000000017941 */ /* 0x000fea0003800200 */
.L_x_13730:
[----:B------:R-:W-:Y:S01]  /*3b40*/  I2FP.F32.U32 R8, R54 ;  /* 0x0000003600087245 */ /* 0x000fe20000201000 */
[----:B------:R-:W-:Y:S01]  /*3b50*/  HADD2.F32 R54, -RZ, R55.H0_H0 ;  /* 0x20000037ff367230 */ /* 0x000fe20000004100 */
[----:B------:R-:W-:Y:S01]  /*3b60*/  ISETP.NE.AND P6, PT, R52, 0x1, PT ;  /* 0x000000013400780c */ /* 0x000fe20003fc5270 */
[----:B------:R-:W-:Y:S01]  /*3b70*/  BSSY.RECONVERGENT B1, `(.L_x_13735) ;  /* 0x0000061000017945 */ /* 0x000fe20003800200 */
[----:B------:R-:W-:Y:S02]  /*3b80*/  IMAD.MOV.U32 R77, RZ, RZ, R6 ;  /* 0x000000ffff4d7224 */ /* 0x000fe400078e0006 */
[----:B------:R-:W-:Y:S01]  /*3b90*/  FFMA.FTZ R53, R8, R83, 1.1641532182693481445e-10 ;  /* 0x2f00000008357423 */ /* 0x000fe20000010053 */
[----:B------:R-:W-:Y:S01]  /*3ba0*/  FMUL.FTZ R54, R54, UR4 ;  /* 0x0000000436367c20 */ /* 0x000fe20008410000 */
[----:B------:R-:W-:-:S03]  /*3bb0*/  HFMA2 R8, -RZ, RZ, 0, 1.1920928955078125e-07 ;  /* 0x00000002ff087431 */ /* 0x000fc600000001ff */
[----:B------:R-:W-:Y:S01]  /*3bc0*/  FMUL.FTZ R54, R54, R73 ;  /* 0x0000004936367220 */ /* 0x000fe20000410000 */
[----:B------:R-:W-:Y:S01]  /*3bd0*/  FSETP.GTU.FTZ.AND P5, PT, R53, R82, PT ;  /* 0x000000523500720b */ /* 0x000fe20003fbc000 */
[----:B------:R-:W-:-:S03]  /*3be0*/  HADD2.F32 R53, -RZ, R51.H0_H0 ;  /* 0x20000033ff357230 */ /* 0x000fc60000004100 */
        /* <DEDUP_REMOVED lines=13> */
.L_x_13737:
        /* <DEDUP_REMOVED lines=14> */
.L_x_13739:
[----:B------:R-:W-:Y:S05]  /*3da0*/  BSYNC.RECONVERGENT B2 ;  /* 0x0000000000027941 */ /* 0x000fea0003800200 */
.L_x_13738:
        /* <DEDUP_REMOVED lines=61> */
.L_x_13736:
[----:B------:R-:W-:Y:S05]  /*4180*/  BSYNC.RECONVERGENT B1 ;  /* 0x0000000000017941 */ /* 0x000fea0003800200 */
.L_x_13735:
        /* <DEDUP_REMOVED lines=8> */
[----:B------:R-:W-:Y:S01]  /*4210*/  FMUL.FTZ R52, R52, R73 ;  /* 0x0000004934347220 */ /* 0x000fe20000410000 */
[----:B------:R-:W-:-:S04]  /*4220*/  FSETP.GTU.FTZ.AND P6, PT, R83, R82, PT ;  /* 0x000000525300720b */ /* 0x000fc80003fdc000 */
[----:B------:R-:W-:Y:S02]  /*4230*/  FSEL R52, R52, RZ, !P6 ;  /* 0x000000ff34347208 */ /* 0x000fe40007000000 */
[----:B------:R-:W-:-:S03]  /*4240*/  PLOP3.LUT P6, PT, P6, PT, PT, 0x8, 0x80 ;  /* 0x000000000080781c */ /* 0x000fc600037ce170 */
[----:B------:R-:W-:-:S05]  /*4250*/  FADD.FTZ R73, R52, R51 ;  /* 0x0000003334497221 */ /* 0x000fca0000010000 */
[----:B------:R-:W-:Y:S01]  /*4260*/  F2FP.F16.F32.PACK_AB R51, R73, R54 ;  /* 0x000000364933723e */ /* 0x000fe200000000ff */
[----:B------:R-:W-:Y:S06]  /*4270*/  BRA `(.L_x_13740) ;  /* 0x0000003000407947 */ /* 0x000fec0003800000 */
.L_x_13700:
        /* <DEDUP_REMOVED lines=16> */
.L_x_13743:
        /* <DEDUP_REMOVED lines=13> */
.L_x_13745:
[----:B------:R-:W-:Y:S05]  /*4450*/  BSYNC.RECONVERGENT B2 ;  /* 0x0000000000027941 */ /* 0x000fea0003800200 */
.L_x_13744:
        /* <DEDUP_REMOVED lines=60> */
.L_x_13742:
[----:B------:R-:W-:Y:S05]  /*4820*/  BSYNC.RECONVERGENT B1 ;  /* 0x0000000000017941 */ /* 0x000fea0003800200 */
.L_x_13741:
[----:B------:R-:W1:Y:S01]  /*4830*/  LDC R77, c[0x0][0x404] ;  /* 0x00010100ff4d7b82 */ /* 0x000e620000000800 */
[----:B------:R-:W-:Y:S01]  /*4840*/  I2FP.F32.U32 R17, R4 ;  /* 0x0000000400117245 */ /* 0x000fe20000201000 */
[----:B------:R-:W-:Y:S01]  /*4850*/  IMAD.MOV.U32 R80, RZ, RZ, 0x2f800000 ;  /* 0x2f800000ff507424 */ /* 0x000fe200078e00ff */
[----:B------:R-:W-:Y:S01]  /*4860*/  ISETP.NE.AND P1, PT, R18, 0x1, PT ;  /* 0x000000011200780c */ /* 0x000fe20003f25270 */
[----:B-----5:R-:W-:Y:S01]  /*4870*/  HADD2.F32 R8, -RZ, R52.H0_H0 ;  /* 0x20000034ff087230 */ /* 0x020fe20000004100 */
[----:B------:R-:W-:Y:S01]  /*4880*/  BSSY.RECONVERGENT B1, `(.L_x_13746) ;  /* 0x000005e000017945 */ /* 0x000fe20003800200 */
[----:B------:R-:W-:Y:S01]  /*4890*/  FFMA.FTZ R4, R17, R80, 1.1641532182693481445e-10 ;  /* 0x2f00000011047423 */ /* 0x000fe20000010050 */
[----:B------:R-:W-:Y:S01]  /*48a0*/  HFMA2 R48, -RZ, RZ, 0, 1.1920928955078125e-07 ;  /* 0x00000002ff307431 */ /* 0x000fe200000001ff */
[----:B------:R-:W2:Y:S01]  /*48b0*/  LDC R73, c[0x0][0x408] ;  /* 0x00010200ff497b82 */ /* 0x000ea20000000800 */
[----:B------:R-:W-:Y:S01]  /*48c0*/  FMUL.FTZ R8, R8, UR4 ;  /* 0x0000000408087c20 */ /* 0x000fe20008410000 */
[----:B------:R-:W-:Y:S01]  /*48d0*/  IMAD.MOV.U32 R17, RZ, RZ, R6 ;  /* 0x000000ffff117224 */ /* 0x000fe200078e0006 */
[----:B-1----:R-:W-:-:S04]  /*48e0*/  FSETP.GTU.FTZ.AND P0, PT, R4, R77, PT ;  /* 0x0000004d0400720b */ /* 0x002fc80003f1c000 */
[----:B------:R-:W-:Y:S01]  /*48f0*/  PLOP3.LUT P2, PT, P0, PT, PT, 0x8, 0x80 ;  /* 0x000000000080781c */ /* 0x000fe2000074e170 */
[----:B--2---:R-:W-:-:S03]  /*4900*/  FMUL.FTZ R4, R8, R73 ;  /* 0x0000004908047220 */ /* 0x004fc60000410000 */
        /* <DEDUP_REMOVED lines=11> */
.L_x_13748:
        /* <DEDUP_REMOVED lines=13> */
.L_x_13750:
[----:B------:R-:W-:Y:S05]  /*4a90*/  BSYNC.RECONVERGENT B2 ;  /* 0x0000000000027941 */ /* 0x000fea0003800200 */
.L_x_13749:
        /* <DEDUP_REMOVED lines=60> */
.L_x_13747:
[----:B------:R-:W-:Y:S05]  /*4e60*/  BSYNC.RECONVERGENT B1 ;  /* 0x0000000000017941 */ /* 0x000fea0003800200 */
.L_x_13746:
[----:B------:R-:W-:Y:S01]  /*4e70*/  ISETP.NE.AND P2, PT, R48, 0x1, PT ;  /* 0x000000013000780c */ /* 0x000fe20003f45270 */
[----:B------:R-:W-:Y:S01]  /*4e80*/  HADD2.F32 R52, -RZ, R52.H1_H1 ;  /* 0x30000034ff347230 */ /* 0x000fe20000004100 */
[----:B------:R-:W-:Y:S01]  /*4e90*/  I2FP.F32.U32 R17, R17 ;  /* 0x0000001100117245 */ /* 0x000fe20000201000 */
[----:B------:R-:W-:Y:S01]  /*4ea0*/  BSSY.RECONVERGENT B1, `(.L_x_13751) ;  /* 0x000005c000017945 */ /* 0x000fe20003800200 */
[----:B------:R-:W-:Y:S02]  /*4eb0*/  IMAD.MOV.U32 R49, RZ, RZ, 0x2 ;  /* 0x00000002ff317424 */ /* 0x000fe400078e00ff */
[----:B------:R-:W-:Y:S01]  /*4ec0*/  FMUL.FTZ R52, R52, UR4 ;  /* 0x0000000434347c20 */ /* 0x000fe20008410000 */
[----:B------:R-:W-:Y:S01]  /*4ed0*/  FFMA.FTZ R8, R17, R80, 1.1641532182693481445e-10 ;  /* 0x2f00000011087423 */ /* 0x000fe20000010050 */
[----:B------:R-:W-:Y:S02]  /*4ee0*/  MOV R17, R6 ;  /* 0x0000000600117202 */ /* 0x000fe40000000f00 */
[----:B------:R-:W-:-:S02]  /*4ef0*/  FMUL.FTZ R18, R52, R73 ;  /* 0x0000004934127220 */ /* 0x000fc40000410000 */
        /* <DEDUP_REMOVED lines=12> */
.L_x_13753:
        /* <DEDUP_REMOVED lines=13> */
.L_x_13755:
[----:B------:R-:W-:Y:S05]  /*5090*/  BSYNC.RECONVERGENT B2 ;  /* 0x0000000000027941 */ /* 0x000fea0003800200 */
.L_x_13754:
        /* <DEDUP_REMOVED lines=56> */
[----:B------:R-:W-:Y:S01]  /*5420*/  IMAD.WIDE.U32 R8, R9, -0x2daee0ad, RZ ;  /* 0xd2511f5309087825 */ /* 0x000fe200078e00ff */
[----:B------:R-:W-:-:S03]  /*5430*/  MOV R6, R50 ;  /* 0x0000003200067202 */ /* 0x000fc60000000f00 */
[----:B------:R-:W-:Y:S01]  /*5440*/  IMAD.MOV.U32 R75, RZ, RZ, R8 ;  /* 0x000000ffff4b7224 */ /* 0x000fe200078e0008 */
[----:B------:R-:W-:-:S07]  /*5450*/  LOP3.LUT R9, R48, UR5, R9, 0x96, !PT ;  /* 0x0000000530097c12 */ /* 0x000fce000f8e9609 */
.L_x_13752:
[----:B------:R-:W-:Y:S05]  /*5460*/  BSYNC.RECONVERGENT B1 ;  /* 0x0000000000017941 */ /* 0x000fea0003800200 */
.L_x_13751:
[----:B------:R-:W-:Y:S01]  /*5470*/  ISETP.NE.AND P3, PT, R49, 0x1, PT ;  /* 0x000000013100780c */ /* 0x000fe20003f65270 */
[----:B------:R-:W-:Y:S01]  /*5480*/  HADD2.F32 R48, -RZ, R53.H0_H0 ;  /* 0x20000035ff307230 */ /* 0x000fe20000004100 */
[----:B------:R-:W-:Y:S01]  /*5490*/  I2FP.F32.U32 R17, R17 ;  /* 0x0000001100117245 */ /* 0x000fe20000201000 */
[----:B------:R-:W-:Y:S01]  /*54a0*/  BSSY.RECONVERGENT B1, `(.L_x_13756) ;  /* 0x000005c000017945 */ /* 0x000fe20003800200 */
[----:B------:R-:W-:Y:S02]  /*54b0*/  IMAD.MOV.U32 R50, RZ, RZ, 0x2 ;  /* 0x00000002ff327424 */ /* 0x000fe400078e00ff */
[----:B------:R-:W-:Y:S01]  /*54c0*/  FMUL.FTZ R48, R48, UR4 ;  /* 0x0000000430307c20 */ /* 0x000fe20008410000 */
[----:B------:R-:W-:-:S03]  /*54d0*/  FFMA.FTZ R8, R17, R80, 1.1641532182693481445e-10 ;  /* 0x2f00000011087423 */ /* 0x000fc60000010050 */
[----:B------:R-:W-:Y:S01]  /*54e0*/  FMUL.FTZ R17, R48, R73 ;  /* 0x0000004930117220 */ /* 0x000fe20000410000 */
[----:B------:R-:W-:Y:S01]  /*54f0*/  IMAD.MOV.U32 R48, RZ, RZ, R6 ;  /* 0x000000ffff307224 */ /* 0x000fe200078e0006 */
[----:B------:R-:W-:-:S04]  /*5500*/  FSETP.GTU.FTZ.AND P2, PT, R8, R77, PT ;  /* 0x0000004d0800720b */ /* 0x000fc80003f5c000 */
        /* <DEDUP_REMOVED lines=11> */
.L_x_13758:
        /* <DEDUP_REMOVED lines=13> */
.L_x_13760:
[----:B------:R-:W-:Y:S05]  /*5690*/  BSYNC.RECONVERGENT B2 ;  /* 0x0000000000027941 */ /* 0x000fea0003800200 */
.L_x_13759:
        /* <DEDUP_REMOVED lines=60> */
.L_x_13757:
[----:B------:R-:W-:Y:S05]  /*5a60*/  BSYNC.RECONVERGENT B1 ;  /* 0x0000000000017941 */ /* 0x000fea0003800200 */
.L_x_13756:
        /* <DEDUP_REMOVED lines=22> */
.L_x_13763:
        /* <DEDUP_REMOVED lines=13> */
.L_x_13765:
[----:B------:R-:W-:Y:S05]  /*5ca0*/  BSYNC.RECONVERGENT B2 ;  /* 0x0000000000027941 */ /* 0x000fea0003800200 */
.L_x_13764:
        /* <DEDUP_REMOVED lines=60> */
.L_x_13762:
[----:B------:R-:W-:Y:S05]  /*6070*/  BSYNC.RECONVERGENT B1 ;  /* 0x0000000000017941 */ /* 0x000fea0003800200 */
.L_x_13761:
[----:B------:R-:W-:Y:S01]  /*6080*/  I2FP.F32.U32 R49, R49 ;  /* 0x0000003100317245 */ /* 0x000fe20000201000 */
[----:B------:R-:W-:Y:S01]  /*6090*/  HADD2.F32 R50, -RZ, R54.H0_H0 ;  /* 0x20000036ff327230 */ /* 0x000fe20000004100 */
        /* <DEDUP_REMOVED lines=20> */
.L_x_13768:
        /* <DEDUP_REMOVED lines=13> */
.L_x_13770:
[----:B------:R-:W-:Y:S05]  /*62b0*/  BSYNC.RECONVERGENT B2 ;  /* 0x0000000000027941 */ /* 0x000fea0003800200 */
.L_x_13769:
        /* <DEDUP_REMOVED lines=60> */
.L_x_13767:
[----:B------:R-:W-:Y:S05]  /*6680*/  BSYNC.RECONVERGENT B1 ;  /* 0x0000000000017941 */ /* 0x000fea0003800200 */
.L_x_13766:
        /* <DEDUP_REMOVED lines=22> */
.L_x_13773:
        /* <DEDUP_REMOVED lines=12> */
.L_x_13775:
[----:B------:R-:W-:Y:S05]  /*68b0*/  BSYNC.RECONVERGENT B2 ;  /* 0x0000000000027941 */ /* 0x000fea0003800200 */
.L_x_13774:
        /* <DEDUP_REMOVED lines=58> */
[----:B------:R-:W-:Y:S01]  /*6c60*/  IMAD.MOV.U32 R50, RZ, RZ, RZ ;  /* 0x000000ffff327224 */ /* 0x000fe200078e00ff */
[----:B------:R-:W-:Y:S01]  /*6c70*/  MOV R51, R75 ;  /* 0x0000004b00337202 */ /* 0x000fe20000000f00 */
[----:B------:R-:W-:-:S07]  /*6c80*/  IMAD.MOV.U32 R75, RZ, RZ, R8 ;  /* 0x000000ffff4b7224 */ /* 0x000fce00078e0008 */
.L_x_13772:
[----:B------:R-:W-:Y:S05]  /*6c90*/  BSYNC.RECONVERGENT B1 ;  /* 0x0000000000017941 */ /* 0x000fea0003800200 */
.L_x_13771:
[----:B------:R-:W-:Y:S01]  /*6ca0*/  I2FP.F32.U32 R51, R51 ;  /* 0x0000003300337245 */ /* 0x000fe20000201000 */
[----:B------:R-:W-:Y:S01]  /*6cb0*/  HADD2.F32 R52, -RZ, R55.H0_H0 ;  /* 0x20000037ff347230 */ /* 0x000fe20000004100 */
[----:B------:R-:W-:Y:S01]  /*6cc0*/  ISETP.NE.AND P6, PT, R50, 0x1, PT ;  /* 0x000000013200780c */ /* 0x000fe20003fc5270 */
[----:B------:R-:W-:Y:S02]  /*6cd0*/  BSSY.RECONVERGENT B1, `(.L_x_13776) ;  /* 0x000005e000017945 */ /* 0x000fe40003800200 */
        /* <DEDUP_REMOVED lines=17> */
.L_x_13778:
        /* <DEDUP_REMOVED lines=14> */
.L_x_13780:
[----:B------:R-:W-:Y:S05]  /*6ed0*/  BSYNC.RECONVERGENT B2 ;  /* 0x0000000000027941 */ /* 0x000fea0003800200 */
.L_x_13779:
        /* <DEDUP_REMOVED lines=61> */
.L_x_13777:
[----:B------:R-:W-:Y:S05]  /*72b0*/  BSYNC.RECONVERGENT B1 ;  /* 0x0000000000017941 */ /* 0x000fea0003800200 */
.L_x_13776:
[----:B------:R-:W-:Y:S01]  /*72c0*/  I2FP.F32.U32 R51, R52 ;  /* 0x0000003400337245 */ /* 0x000fe20000201000 */
[----:B------:R-:W-:-:S04]  /*72d0*/  HADD2.F32 R55, -RZ, R55.H1_H1 ;  /* 0x30000037ff377230 */ /* 0x000fc80000004100 */
[----:B------:R-:W-:Y:S01]  /*72e0*/  FFMA.FTZ R80, R51, R80, 1.1641532182693481445e-10 ;  /* 0x2f00000033507423 */ /* 0x000fe20000010050 */
[----:B------:R-:W-:-:S04]  /*72f0*/  FMUL.FTZ R50, R55, UR4 ;  /* 0x0000000437327c20 */ /* 0x000fc80008410000 */
[----:B------:R-:W-:Y:S01]  /*7300*/  FMUL.FTZ R50, R50, R73 ;  /* 0x0000004932327220 */ /* 0x000fe20000410000 */
[----:B------:R-:W-:-:S04]  /*7310*/  FSETP.GTU.FTZ.AND P6, PT, R80, R77, PT ;  /* 0x0000004d5000720b */ /* 0x000fc80003fdc000 */
[----:B------:R-:W-:Y:S02]  /*7320*/  FSEL R73, R50, RZ, !P6 ;  /* 0x000000ff32497208 */ /* 0x000fe40007000000 */
[----:B------:R-:W-:Y:S02]  /*7330*/  F2FP.F16.F32.PACK_AB R50, R54, R49 ;  /* 0x000000313632723e */ /* 0x000fe400000000ff */
[----:B------:R-:W-:Y:S02]  /*7340*/  F2FP.F16.F32.PACK_AB R49, R48, R17 ;  /* 0x000000113031723e */ /* 0x000fe400000000ff */
[----:B------:R-:W-:Y:S02]  /*7350*/  PLOP3.LUT P6, PT, P6, PT, PT, 0x8, 0x80 ;  /* 0x000000000080781c */ /* 0x000fe400037ce170 */
[----:B------:R-:W-:Y:S02]  /*7360*/  F2FP.F16.F32.PACK_AB R48, R18, R4 ;  /* 0x000000041230723e */ /* 0x000fe400000000ff */
[----:B------:R-:W-:-:S09]  /*7370*/  F2FP.F16.F32.PACK_AB R51, R73, R67 ;  /* 0x000000434933723e */ /* 0x000fd200000000ff */
.L_x_13740:
[----:B------:R-:W1:Y:S01]  /*7380*/  LDC.64 R52, c[0x0][0x3a8] ;  /* 0x0000ea00ff347b82 */ /* 0x000e620000000a00 */
[----:B------:R-:W-:Y:S01]  /*7390*/  SEL R54, RZ, 0x1000000, !P6 ;  /* 0x01000000ff367807 */ /* 0x000fe20007000000 */
[----:B------:R-:W-:Y:S01]  /*73a0*/  IMAD.MOV.U32 R77, RZ, RZ, R75 ;  /* 0x000000ffff4d7224 */ /* 0x000fe200078e004b */
[----:B------:R-:W-:Y:S02]  /*73b0*/  SEL R55, RZ, 0x10000, !P5 ;  /* 0x00010000ff377807 */ /* 0x000fe40006800000 */
[----:B------:R-:W-:Y:S02]  /*73c0*/  SEL R78, RZ, 0x100, !P4 ;  /* 0x00000100ff4e7807 */ /* 0x000fe40006000000 */
[----:B------:R-:W-:Y:S02]  /*73d0*/  ISETP.NE.AND P6, PT, R76, RZ, PT ;  /* 0x000000ff4c00720c */ /* 0x000fe40003fc5270 */
[----:B------:R-:W-:Y:S02]  /*73e0*/  LOP3.LUT R78, R78, R54, R55, 0xfe, !PT ;  /* 0x000000364e4e7212 */ /* 0x000fe400078efe37 */
[----:B------:R-:W-:-:S02]  /*73f0*/  SEL R76, RZ, 0x1000000, !P2 ;  /* 0x01000000ff4c7807 */ /* 0x000fc40005000000 */
[----:B------:R-:W-:Y:S02]  /*7400*/  SEL R55, RZ, 0x10000, !P1 ;  /* 0x00010000ff377807 */ /* 0x000fe40004800000 */
[----:B------:R-:W-:Y:S02]  /*7410*/  SEL R54, RZ, 0x100, !P0 ;  /* 0x00000100ff367807 */ /* 0x000fe40004000000 */
[C---:B------:R-:W-:Y:S02]  /*7420*/  IADD3 R75, PT, PT, R5.reuse, 0x100, RZ ;  /* 0x00000100054b7810 */ /* 0x040fe40007ffe0ff */
[----:B------:R-:W-:Y:S02]  /*7430*/  LOP3.LUT R54, R54, R76, R55, 0xfe, !PT ;  /* 0x0000004c36367212 */ /* 0x000fe400078efe37 */
[----:B------:R-:W-:Y:S01]  /*7440*/  SEL R55, RZ, 0x1, !P3 ;  /* 0x00000001ff377807 */ /* 0x000fe20005800000 */
[----:B-1----:R-:W-:-:S05]  /*7450*/  IMAD.WIDE.U32 R52, R5, 0x10, R52 ;  /* 0x0000001005347825 */ /* 0x002fca00078e0034 */
[----:B------:R1:W-:Y:S02]  /*7460*/  STG.E.128 desc[UR6][R52.64], R48 ;  /* 0x0000003034007986 */ /* 0x0003e4000c101d06 */
[----:B-1----:R-:W1:Y:S01]  /*7470*/  LDC.64 R50, c[0x0][0x3b0] ;  /* 0x0000ec00ff327b82 */ /* 0x002e620000000a00 */
[----:B------:R-:W-:Y:S02]  /*7480*/  LOP3.LUT R49, R78, R55, RZ, 0xfc, !PT ;  /* 0x000000374e317212 */ /* 0x000fe400078efcff */
[----:B------:R-:W-:-:S04]  /*7490*/  SEL R55, RZ, 0x1, !P6 ;  /* 0x00000001ff377807 */ /* 0x000fc80007000000 */
[----:B------:R-:W-:Y:S01]  /*74a0*/  LOP3.LUT R48, R54, R55, RZ, 0xfc, !PT ;  /* 0x0000003736307212 */ /* 0x000fe200078efcff */
[----:B-1----:R-:W-:-:S05]  /*74b0*/  IMAD.WIDE.U32 R50, R5, 0x8, R50 ;  /* 0x0000000805327825 */ /* 0x002fca00078e0032 */
[----:B------:R1:W-:Y:S02]  /*74c0*/  STG.E.64 desc[UR6][R50.64], R48 ;  /* 0x0000003032007986 */ /* 0x0003e4000c101b06 */
.L_x_13699:
[----:B------:R-:W-:Y:S05]  /*74d0*/  BSYNC.RECONVERGENT B0 ;  /* 0x0000000000007941 */ /* 0x000fea0003800200 */
.L_x_13698:
[----:B------:R-:W-:Y:S01]  /*74e0*/  ISETP.GE.U32.AND P0, PT, R14, 0x200, PT ;  /* 0x000002000e00780c */ /* 0x000fe20003f06070 */
[----:B------:R-:W-:Y:S03]  /*74f0*/  BSSY.RECONVERGENT B0, `(.L_x_13781) ;  /* 0x0000654000007945 */ /* 0x000fe60003800200 */
[----:B------:R-:W-:-:S09]  /*7500*/  P2R R125, PR, RZ, 0x1 ;  /* 0x00000001ff7d7803 */ /* 0x000fd20000000000 */
[----:B------:R-:W-:Y:S05]  /*7510*/  @!P0 BRA `(.L_x_13782) ;  /* 0x0000006400448947 */ /* 0x000fea0003800000 */
[----:B-12---:R-:W1:Y:S02]  /*7520*/  LDC.64 R48, c[0x0][0x390] ;  /* 0x0000e400ff307b82 */ /* 0x006e640000000a00 */
        /* <DEDUP_REMOVED lines=24> */
.L_x_13786:
        /* <DEDUP_REMOVED lines=13> */
.L_x_13788:
[----:B------:R-:W-:Y:S05]  /*7780*/  BSYNC.RECONVERGENT B2 ;  /* 0x0000000000027941 */ /* 0x000fea0003800200 */
.L_x_13787:
        /* <DEDUP_REMOVED lines=60> */
.L_x_13785:
[----:B------:R-:W-:Y:S05]  /*7b50*/  BSYNC.RECONVERGENT B1 ;  /* 0x0000000000017941 */ /* 0x000fea0003800200 */
.L_x_13784:
        /* <DEDUP_REMOVED lines=10> */
[----:B------:R-:W-:-:S03]  /*7c00*/  IMAD.MOV.U32 R16, RZ, RZ, R6 ;  /* 0x000000ffff107224 */ /* 0x000fc600078e0006 */
[----:B-1----:R-:W-:Y:S01]  /*7c10*/  FMUL.FTZ R3, R3, R82 ;  /* 0x0000005203037220 */ /* 0x002fe20000410000 */
[----:B--2---:R-:W-:Y:S01]  /*7c20*/  FSETP.GTU.FTZ.AND P0, PT, R8, R83, PT ;  /* 0x000000530800720b */ /* 0x004fe20003f1c000 */
        /* <DEDUP_REMOVED lines=14> */
.L_x_13791:
        /* <DEDUP_REMOVED lines=13> */
.L_x_13793:
[----:B------:R-:W-:Y:S05]  /*7de0*/  BSYNC.RECONVERGENT B2 ;  /* 0x0000000000027941 */ /* 0x000fea0003800200 */
.L_x_13792:
        /* <DEDUP_REMOVED lines=60> */
.L_x_13790:
[----:B------:R-:W-:Y:S05]  /*81b0*/  BSYNC.RECONVERGENT B1 ;  /* 0x0000000000017941 */ /* 0x000fea0003800200 */
.L_x_13789:
        /* <DEDUP_REMOVED lines=23> */
.L_x_13796:
        /* <DEDUP_REMOVED lines=13> */
.L_x_13798:
[----:B------:R-:W-:Y:S05]  /*8400*/  BSYNC.RECONVERGENT B2 ;  /* 0x0000000000027941 */ /* 0x000fea0003800200 */
.L_x_13797:
        /* <DEDUP_REMOVED lines=60> */
.L_x_13795:
[----:B------:R-:W-:Y:S05]  /*87d0*/  BSYNC.RECONVERGENT B1 ;  /* 0x0000000000017941 */ /* 0x000fea0003800200 */
.L_x_13794:
[----:B------:R-:W-:Y:S01]  /*87e0*/  I2FP.F32.U32 R15, R15 ;  /* 0x0000000f000f7245 */ /* 0x000fe20000201000 */
[----:B------:R-:W-:Y:S01]  /*87f0*/  HADD2.F32 R52, -RZ, R53.H0_H0 ;  /* 0x20000035ff347230 */ /* 0x000fe20000004100 */
[----:B------:R-:W-:Y:S01]  /*8800*/  ISETP.NE.AND P2, PT, R48, 0x1, PT ;  /* 0x000000013000780c */ /* 0x000fe20003f45270 */
[----:B------:R-:W-:Y:S02]  /*8810*/  BSSY.RECONVERGENT B1, `(.L_x_13799) ;  /* 0x000005e000017945 */ /* 0x000fe40003800200 */
        /* <DEDUP_REMOVED lines=19> */
.L_x_13801:
        /* <DEDUP_REMOVED lines=12> */
.L_x_13803:
[----:B------:R-:W-:Y:S05]  /*8a10*/  BSYNC.RECONVERGENT B2 ;  /* 0x0000000000027941 */ /* 0x000fea0003800200 */
.L_x_13802:
        /* <DEDUP_REMOVED lines=58> */
[----:B------:R-:W-:Y:S01]  /*8dc0*/  HFMA2 R8, -RZ, RZ, 0, 0 ;  /* 0x00000000ff087431 */ /* 0x000fe200000001ff */
[----:B------:R-:W-:Y:S02]  /*8dd0*/  LOP3.LUT R10, R80, UR5, R79, 0x96, !PT ;  /* 0x00000005500a7c12 */ /* 0x000fe4000f8e964f */
[----:B------:R-:W-:-:S07]  /*8de0*/  MOV R6, R78 ;  /* 0x0000004e00067202 */ /* 0x000fce0000000f00 */
.L_x_13800:
[----:B------:R-:W-:Y:S05]  /*8df0*/  BSYNC.RECONVERGENT B1 ;  /* 0x0000000000017941 */ /* 0x000fea0003800200 */
.L_x_13799:
        /* <DEDUP_REMOVED lines=24> */
.L_x_13806:
        /* <DEDUP_REMOVED lines=12> */
.L_x_13808:
[----:B------:R-:W-:Y:S05]  /*9040*/  BSYNC.RECONVERGENT B2 ;  /* 0x0000000000027941 */ /* 0x000fea0003800200 */
.L_x_13807:
        /* <DEDUP_REMOVED lines=56> */
[----:B------:R-:W-:Y:S01]  /*93d0*/  IMAD.WIDE.U32 R52, R53, -0x326172a9, RZ ;  /* 0xcd9e8d5735347825 */ /* 0x000fe200078e00ff */
[----:B------:R-:W-:Y:S02]  /*93e0*/  UIADD3 UR5, UPT, UPT, UR8, -0x700cb87f, URZ ;  /* 0x8ff3478108057890 */ /* 0x000fe4000fffe0ff */
[----:B------:R-:W-:Y:S01]  /*93f0*/  MOV R6, R52 ;  /* 0x0000003400067202 */ /* 0x000fe20000000f00 */
[----:B------:R-:W-:-:S03]  /*9400*/  HFMA2 R52, -RZ, RZ, 0, 0 ;  /* 0x00000000ff347431 */ /* 0x000fc600000001ff */
[----:B------:R-:W-:-:S07]  /*9410*/  LOP3.LUT R10, R78, UR5, R53, 0x96, !PT ;  /* 0x000000054e0a7c12 */ /* 0x000fce000f8e9635 */
.L_x_13805:
[----:B------:R-:W-:Y:S05]  /*9420*/  BSYNC.RECONVERGENT B1 ;  /* 0x0000000000017941 */ /* 0x000fea0003800200 */
.L_x_13804:
        /* <DEDUP_REMOVED lines=24> */
.L_x_13811:
        /* <DEDUP_REMOVED lines=12> */
.L_x_13813:
[----:B------:R-:W-:Y:S05]  /*9670*/  BSYNC.RECONVERGENT B2 ;  /* 0x0000000000027941 */ /* 0x000fea0003800200 */
.L_x_13812:
        /* <DEDUP_REMOVED lines=61> */
.L_x_13810:
[----:B------:R-:W-:Y:S05]  /*9a50*/  BSYNC.RECONVERGENT B1 ;  /* 0x0000000000017941 */ /* 0x000fea0003800200 */
.L_x_13809:
[----:B------:R-:W-:Y:S01]  /*9a60*/  I2FP.F32.U32 R53, R65 ;  /* 0x0000004100357245 */ /* 0x000fe20000201000 */
[----:B------:R-:W-:Y:S01]  /*9a70*/  HADD2.F32 R54, -RZ, R54.H1_H1 ;  /* 0x30000036ff367230 */ /* 0x000fe20000004100 */
[----:B------:R-:W-:Y:S01]  /*9a80*/  ISETP.NE.AND P5, PT, R8, 0x1, PT ;  /* 0x000000010800780c */ /* 0x000fe20003fa5270 */
[----:B------:R-:W-:Y:S01]  /*9a90*/  HADD2.F32 R50, -RZ, R50.H1_H1 ;  /* 0x30000032ff327230 */ /* 0x000fe20000004100 */
[----:B------:R-:W-:Y:S01]  /*9aa0*/  BSSY.RECONVERGENT B1, `(.L_x_13814) ;  /* 0x000005e000017945 */ /* 0x000fe20003800200 */
[----:B------:R-:W-:Y:S01]  /*9ab0*/  FFMA.FTZ R52, R53, R124, 1.1641532182693481445e-10 ;  /* 0x2f00000035347423 */ /* 0x000fe2000001007c */
[----:B------:R-:W-:Y:S01]  /*9ac0*/  FMUL.FTZ R53, R54, UR4 ;  /* 0x0000000436357c20 */ /* 0x000fe20008410000 */
[----:B------:R-:W-:-:S03]  /*9ad0*/  IMAD.MOV.U32 R54, RZ, RZ, R6 ;  /* 0x000000ffff367224 */ /* 0x000fc600078e0006 */
[----:B------:R-:W-:Y:S01]  /*9ae0*/  FMUL.FTZ R53, R53, R82 ;  /* 0x0000005235357220 */ /* 0x000fe20000410000 */
[----:B------:R-:W-:Y:S01]  /*9af0*/  FSETP.GTU.FTZ.AND P4, PT, R52, R83, PT ;  /* 0x000000533400720b */ /* 0x000fe20003f9c000 */
[----:B------:R-:W-:-:S03]  /*9b00*/  IMAD.MOV.U32 R52, RZ, RZ, 0x2 ;  /* 0x00000002ff347424 */ /* 0x000fc600078e00ff */
        /* <DEDUP_REMOVED lines=13> */
.L_x_13816:
        /* <DEDUP_REMOVED lines=12> */
.L_x_13818:
[----:B------:R-:W-:Y:S05]  /*9ca0*/  BSYNC.RECONVERGENT B2 ;  /* 0x0000000000027941 */ /* 0x000fea0003800200 */
.L_x_13817:
        /* <DEDUP_REMOVED lines=61> */
.L_x_13815:
[----:B------:R-:W-:Y:S05]  /*a080*/  BSYNC.RECONVERGENT B1 ;  /* 0x0000000000017941 */ /* 0x000fea0003800200 */
.L_x_13814:
[----:B------:R-:W-:Y:S01]  /*a090*/  I2FP.F32.U32 R53, R54 ;  /* 0x0000003600357245 */ /* 0x000fe20000201000 */
[----:B------:R-:W-:Y:S01]  /*a0a0*/  HADD2.F32 R54, -RZ, R51.H0_H0 ;  /* 0x20000033ff367230 */ /* 0x000fe20000004100 */
[----:B------:R-:W-:Y:S01]  /*a0b0*/  ISETP.NE.AND P6, PT, R52, 0x1, PT ;  /* 0x000000013400780c */ /* 0x000fe20003fc5270 */
[----:B------:R-:W-:Y:S01]  /*a0c0*/  BSSY.RECONVERGENT B1, `(.L_x_13819) ;  /* 0x0000061000017945 */ /* 0x000fe20003800200 */
[----:B------:R-:W-:Y:S02]  /*a0d0*/  IMAD.MOV.U32 R72, RZ, RZ, R6 ;  /* 0x000000ffff487224 */ /* 0x000fe400078e0006 */
[----:B------:R-:W-:-:S05]  /*a0e0*/  FFMA.FTZ R8, R53, R124, 1.1641532182693481445e-10 ;  /* 0x2f00000035087423 */ /* 0x000fca000001007c */
[----:B------:R-:W-:Y:S01]  /*a0f0*/  FSETP.GTU.FTZ.AND P5, PT, R8, R83, PT ;  /* 0x000000530800720b */ /* 0x000fe20003fbc000 */
[----:B------:R-:W-:-:S05]  /*a100*/  HADD2.F32 R8, -RZ, R55.H0_H0 ;  /* 0x20000037ff087230 */ /* 0x000fca0000004100 */
[----:B------:R-:W-:Y:S01]  /*a110*/  FMUL.FTZ R53, R8, UR4 ;  /* 0x0000000408357c20 */ /* 0x000fe20008410000 */
[----:B------:R-:W-:-:S03]  /*a120*/  IMAD.MOV.U32 R8, RZ, RZ, 0x2 ;  /* 0x00000002ff087424 */ /* 0x000fc600078e00ff */
[----:B------:R-:W-:-:S05]  /*a130*/  FMUL.FTZ R53, R53, R82 ;  /* 0x0000005235357220 */ /* 0x000fca0000410000 */
        /* <DEDUP_REMOVED lines=13> */
.L_x_13821:
        /* <DEDUP_REMOVED lines=14> */
.L_x_13823:
[----:B------:R-:W-:Y:S05]  /*a2f0*/  BSYNC.RECONVERGENT B2 ;  /* 0x0000000000027941 */ /* 0x000fea0003800200 */
.L_x_13822:
        /* <DEDUP_REMOVED lines=61> */
.L_x_13820:
[----:B------:R-:W-:Y:S05]  /*a6d0*/  BSYNC.RECONVERGENT B1 ;  /* 0x0000000000017941 */ /* 0x000fea0003800200 */
.L_x_13819:
        /* <DEDUP_REMOVED lines=15> */
.L_x_13783:
        /* <DEDUP_REMOVED lines=16> */
.L_x_13827:
        /* <DEDUP_REMOVED lines=13> */
.L_x_13829:
[----:B------:R-:W-:Y:S05]  /*a9a0*/  BSYNC.RECONVERGENT B2 ;  /* 0x0000000000027941 */ /* 0x000fea0003800200 */
.L_x_13828:
        /* <DEDUP_REMOVED lines=60> */
.L_x_13826:
[----:B------:R-:W-:Y:S05]  /*ad70*/  BSYNC.RECONVERGENT B1 ;  /* 0x0000000000017941 */ /* 0x000fea0003800200 */
.L_x_13825:
[----:B------:R-:W1:Y:S01]  /*ad80*/  LDC R80, c[0x0][0x404] ;  /* 0x00010100ff507b82 */ /* 0x000e620000000800 */
[----:B------:R-:W-:Y:S01]  /*ad90*/  I2FP.F32.U32 R8, R3 ;  /* 0x0000000300087245 */ /* 0x000fe20000201000 */
[----:B------:R-:W-:Y:S01]  /*ada0*/  HFMA2 R81, -RZ, RZ, 0.1171875, 0 ;  /* 0x2f800000ff517431 */ /* 0x000fe200000001ff */
[----:B------:R-:W-:Y:S01]  /*adb0*/  ISETP.NE.AND P1, PT, R16, 0x1, PT ;  /* 0x000000011000780c */ /* 0x000fe20003f25270 */
[----:B-----5:R-:W-:Y:S01]  /*adc0*/  HADD2.F32 R15, -RZ, R52.H0_H0 ;  /* 0x20000034ff0f7230 */ /* 0x020fe20000004100 */
[----:B------:R-:W-:Y:S01]  /*add0*/  BSSY.RECONVERGENT B1, `(.L_x_13830) ;  /* 0x000005e000017945 */ /* 0x000fe20003800200 */
[----:B------:R-:W-:Y:S02]  /*ade0*/  IMAD.MOV.U32 R48, RZ, RZ, 0x2 ;  /* 0x00000002ff307424 */ /* 0x000fe400078e00ff */
[----:B------:R-:W-:Y:S01]  /*adf0*/  FFMA.FTZ R3, R8, R81, 1.1641532182693481445e-10 ;  /* 0x2f00000008037423 */ /* 0x000fe20000010051 */
[----:B------:R-:W2:Y:S01]  /*ae00*/  LDC R72, c[0x0][0x408] ;  /* 0x00010200ff487b82 */ /* 0x000ea20000000800 */
[----:B------:R-:W-:-:S03]  /*ae10*/  FMUL.FTZ R15, R15, UR4 ;  /* 0x000000040f0f7c20 */ /* 0x000fc60008410000 */
[----:B-1----:R-:W-:-:S04]  /*ae20*/  FSETP.GTU.FTZ.AND P0, PT, R3, R80, PT ;  /* 0x000000500300720b */ /* 0x002fc80003f1c000 */
[----:B------:R-:W-:Y:S01]  /*ae30*/  PLOP3.LUT P2, PT, P0, PT, PT, 0x8, 0x80 ;  /* 0x000000000080781c */ /* 0x000fe2000074e170 */
[----:B--2---:R-:W-:-:S03]  /*ae40*/  FMUL.FTZ R3, R15, R72 ;  /* 0x000000480f037220 */ /* 0x004fc60000410000 */
        /* <DEDUP_REMOVED lines=12> */
.L_x_13832:
        /* <DEDUP_REMOVED lines=13> */
.L_x_13834:
[----:B------:R-:W-:Y:S05]  /*afe0*/  BSYNC.RECONVERGENT B2 ;  /* 0x0000000000027941 */ /* 0x000fea0003800200 */
.L_x_13833:
        /* <DEDUP_REMOVED lines=60> */
.L_x_13831:
[----:B------:R-:W-:Y:S05]  /*b3b0*/  BSYNC.RECONVERGENT B1 ;  /* 0x0000000000017941 */ /* 0x000fea0003800200 */
.L_x_13830:
[----:B------:R-:W-:Y:S01]  /*b3c0*/  ISETP.NE.AND P2, PT, R48, 0x1, PT ;  /* 0x000000013000780c */ /* 0x000fe20003f45270 */
[----:B------:R-:W-:Y:S01]  /*b3d0*/  HADD2.F32 R52, -RZ, R52.H1_H1 ;  /* 0x30000034ff347230 */ /* 0x000fe20000004100 */
[----:B------:R-:W-:Y:S01]  /*b3e0*/  I2FP.F32.U32 R8, R15 ;  /* 0x0000000f00087245 */ /* 0x000fe20000201000 */
[----:B------:R-:W-:Y:S01]  /*b3f0*/  BSSY.RECONVERGENT B1, `(.L_x_13835) ;  /* 0x000005c000017945 */ /* 0x000fe20003800200 */
[----:B------:R-:W-:Y:S02]  /*b400*/  HFMA2 R50, -RZ, RZ, 0, 1.1920928955078125e-07 ;  /* 0x00000002ff327431 */ /* 0x000fe400000001ff */
[----:B------:R-:W-:Y:S01]  /*b410*/  FMUL.FTZ R49, R52, UR4 ;  /* 0x0000000434317c20 */ /* 0x000fe20008410000 */
        /* <DEDUP_REMOVED lines=15> */
.L_x_13837:
        /* <DEDUP_REMOVED lines=13> */
.L_x_13839:
[----:B------:R-:W-:Y:S05]  /*b5e0*/  BSYNC.RECONVERGENT B2 ;  /* 0x0000000000027941 */ /* 0x000fea0003800200 */
.L_x_13838:
        /* <DEDUP_REMOVED lines=60> */
.L_x_13836:
[----:B------:R-:W-:Y:S05]  /*b9b0*/  BSYNC.RECONVERGENT B1 ;  /* 0x0000000000017941 */ /* 0x000fea0003800200 */
.L_x_13835:
        /* <DEDUP_REMOVED lines=21> */
.L_x_13842:
        /* <DEDUP_REMOVED lines=13> */
.L_x_13844:
[----:B------:R-:W-:Y:S05]  /*bbe0*/  BSYNC.RECONVERGENT B2 ;  /* 0x0000000000027941 */ /* 0x000fea0003800200 */
.L_x_13843:
        /* <DEDUP_REMOVED lines=60> */
.L_x_13841:
[----:B------:R-:W-:Y:S05]  /*bfb0*/  BSYNC.RECONVERGENT B1 ;  /* 0x0000000000017941 */ /* 0x000fea0003800200 */
.L_x_13840:
        /* <DEDUP_REMOVED lines=22> */
.L_x_13847:
        /* <DEDUP_REMOVED lines=13> */
.L_x_13849:
[----:B------:R-:W-:Y:S05]  /*c1f0*/  BSYNC.RECONVERGENT B2 ;  /* 0x0000000000027941 */ /* 0x000fea0003800200 */
.L_x_13848:
        /* <DEDUP_REMOVED lines=58> */
[----:B------:R-:W-:Y:S02]  /*c5a0*/  HFMA2 R50, -RZ, RZ, 0, 0 ;  /* 0x00000000ff327431 */ /* 0x000fe400000001ff */
[----:B------:R-:W-:-:S07]  /*c5b0*/  IMAD.MOV.U32 R76, RZ, RZ, R8 ;  /* 0x000000ffff4c7224 */ /* 0x000fce00078e0008 */
.L_x_13846:
[----:B------:R-:W-:Y:S05]  /*c5c0*/  BSYNC.RECONVERGENT B1 ;  /* 0x0000000000017941 */ /* 0x000fea0003800200 */
.L_x_13845:
[----:B------:R-:W-:Y:S01]  /*c5d0*/  I2FP.F32.U32 R8, R49 ;  /* 0x0000003100087245 */ /* 0x000fe20000201000 */
[----:B------:R-:W-:Y:S01]  /*c5e0*/  HADD2.F32 R51, -RZ, R54.H0_H0 ;  /* 0x20000036ff337230 */ /* 0x000fe20000004100 */
[----:B------:R-:W-:Y:S01]  /*c5f0*/  ISETP.NE.AND P4, PT, R50, 0x1, PT ;  /* 0x000000013200780c */ /* 0x000fe20003f85270 */
[----:B------:R-:W-:Y:S02]  /*c600*/  BSSY.RECONVERGENT B1, `(.L_x_13850) ;  /* 0x000005d000017945 */ /* 0x000fe40003800200 */
[----:B------:R-:W-:Y:S01]  /*c610*/  FFMA.FTZ R49, R8, R81, 1.1641532182693481445e-10 ;  /* 0x2f00000008317423 */ /* 0x000fe20000010051 */
[----:B------:R-:W-:Y:S01]  /*c620*/  FMUL.FTZ R51, R51, UR4 ;  /* 0x0000000433337c20 */ /* 0x000fe20008410000 */
[----:B------:R-:W-:-:S03]  /*c630*/  IMAD.MOV.U32 R8, RZ, RZ, 0x2 ;  /* 0x00000002ff087424 */ /* 0x000fc600078e00ff */
        /* <DEDUP_REMOVED lines=15> */
.L_x_13852:
        /* <DEDUP_REMOVED lines=12> */
.L_x_13854:
[----:B------:R-:W-:Y:S05]  /*c7f0*/  BSYNC.RECONVERGENT B2 ;  /* 0x0000000000027941 */ /* 0x000fea0003800200 */
.L_x_13853:
        /* <DEDUP_REMOVED lines=55> */
[----:B------:R-:W-:-:S05]  /*cb70*/  IMAD.WIDE.U32 R50, R51, -0x326172a9, RZ ;  /* 0xcd9e8d5733327825 */ /* 0x000fca00078e00ff */
[----:B------:R-:W-:Y:S01]  /*cb80*/  LOP3.LUT R10, R52, UR5, R51, 0x96, !PT ;  /* 0x00000005340a7c12 */ /* 0x000fe2000f8e9633 */
[----:B------:R-:W-:Y:S01]  /*cb90*/  IMAD.MOV.U32 R51, RZ, RZ, R76 ;  /* 0x000000ffff337224 */ /* 0x000fe200078e004c */
[----:B------:R-:W-:Y:S01]  /*cba0*/  MOV R6, R50 ;  /* 0x0000003200067202 */ /* 0x000fe20000000f00 */
[----:B------:R-:W-:Y:S02]  /*cbb0*/  IMAD.MOV.U32 R76, RZ, RZ, R8 ;  /* 0x000000ffff4c7224 */ /* 0x000fe400078e0008 */
[----:B------:R-:W-:-:S07]  /*cbc0*/  HFMA2 R8, -RZ, RZ, 0, 0 ;  /* 0x00000000ff087431 */ /* 0x000fce00000001ff */
.L_x_13851:
[----:B------:R-:W-:Y:S05]  /*cbd0*/  BSYNC.RECONVERGENT B1 ;  /* 0x0000000000017941 */ /* 0x000fea0003800200 */
.L_x_13850:
        /* <DEDUP_REMOVED lines=22> */
.L_x_13857:
        /* <DEDUP_REMOVED lines=12> */
.L_x_13859:
[----:B------:R-:W-:Y:S05]  /*ce00*/  BSYNC.RECONVERGENT B2 ;  /* 0x0000000000027941 */ /* 0x000fea0003800200 */
.L_x_13858:
        /* <DEDUP_REMOVED lines=61> */
.L_x_13856:
[----:B------:R-:W-:Y:S05]  /*d1e0*/  BSYNC.RECONVERGENT B1 ;  /* 0x0000000000017941 */ /* 0x000fea0003800200 */
.L_x_13855:
[----:B------:R-:W-:Y:S01]  /*d1f0*/  I2FP.F32.U32 R8, R51 ;  /* 0x0000003300087245 */ /* 0x000fe20000201000 */
[----:B------:R-:W-:Y:S01]  /*d200*/  HADD2.F32 R53, -RZ, R55.H0_H0 ;  /* 0x20000037ff357230 */ /* 0x000fe20000004100 */
[----:B------:R-:W-:Y:S01]  /*d210*/  ISETP.NE.AND P6, PT, R52, 0x1, PT ;  /* 0x000000013400780c */ /* 0x000fe20003fc5270 */
[----:B------:R-:W-:Y:S01]  /*d220*/  BSSY.RECONVERGENT B1, `(.L_x_13860) ;  /* 0x000005f000017945 */ /* 0x000fe20003800200 */
[----:B------:R-:W-:Y:S02]  /*d230*/  IMAD.MOV.U32 R54, RZ, RZ, R6 ;  /* 0x000000ffff367224 */ /* 0x000fe400078e0006 */
        /* <DEDUP_REMOVED lines=17> */
.L_x_13862:
        /* <DEDUP_REMOVED lines=14> */
.L_x_13864:
[----:B------:R-:W-:Y:S05]  /*d430*/  BSYNC.RECONVERGENT B2 ;  /* 0x0000000000027941 */ /* 0x000fea0003800200 */
.L_x_13863:
        /* <DEDUP_REMOVED lines=61> */
.L_x_13861:
[----:B------:R-:W-:Y:S05]  /*d810*/  BSYNC.RECONVERGENT B1 ;  /* 0x0000000000017941 */ /* 0x000fea0003800200 */
.L_x_13860:
[----:B------:R-:W-:Y:S01]  /*d820*/  I2FP.F32.U32 R52, R54 ;  /* 0x0000003600347245 */ /* 0x000fe20000201000 */
[----:B------:R-:W-:Y:S01]  /*d830*/  HADD2.F32 R55, -RZ, R55.H1_H1 ;  /* 0x30000037ff377230 */ /* 0x000fe20000004100 */
[----:B------:R-:W-:Y:S02]  /*d840*/  F2FP.F16.F32.PACK_AB R50, R50, R49 ;  /* 0x000000313232723e */ /* 0x000fe400000000ff */
[----:B------:R-:W-:Y:S01]  /*d850*/  F2FP.F16.F32.PACK_AB R49, R48, R15 ;  /* 0x0000000f3031723e */ /* 0x000fe200000000ff */
[----:B------:R-:W-:Y:S01]  /*d860*/  FFMA.FTZ R81, R52, R81, 1.1641532182693481445e-10 ;  /* 0x2f00000034517423 */ /* 0x000fe20000010051 */
[----:B------:R-:W-:Y:S01]  /*d870*/  FMUL.FTZ R55, R55, UR4 ;  /* 0x0000000437377c20 */ /* 0x000fe20008410000 */
[----:B------:R-:W-:-:S03]  /*d880*/  F2FP.F16.F32.PACK_AB R48, R16, R3 ;  /* 0x000000031030723e */ /* 0x000fc600000000ff */
[----:B------:R-:W-:Y:S01]  /*d890*/  FMUL.FTZ R55, R55, R72 ;  /* 0x0000004837377220 */ /* 0x000fe20000410000 */
[----:B------:R-:W-:-:S04]  /*d8a0*/  FSETP.GTU.FTZ.AND P6, PT, R81, R80, PT ;  /* 0x000000505100720b */ /* 0x000fc80003fdc000 */
[----:B------:R-:W-:Y:S02]  /*d8b0*/  FSEL R72, R55, RZ, !P6 ;  /* 0x000000ff37487208 */ /* 0x000fe40007000000 */
[----:B------:R-:W-:Y:S02]  /*d8c0*/  PLOP3.LUT P6, PT, P6, PT, PT, 0x8, 0x80 ;  /* 0x000000000080781c */ /* 0x000fe400037ce170 */
[----:B------:R-:W-:-:S11]  /*d8d0*/  F2FP.F16.F32.PACK_AB R51, R72, R51 ;  /* 0x000000334833723e */ /* 0x000fd600000000ff */
.L_x_13824:
[----:B------:R-:W1:Y:S01]  /*d8e0*/  LDC.64 R52, c[0x0][0x3a8] ;  /* 0x0000ea00ff347b82 */ /* 0x000e620000000a00 */
[----:B------:R-:W-:Y:S02]  /*d8f0*/  SEL R55, RZ, 0x1000000, !P6 ;  /* 0x01000000ff377807 */ /* 0x000fe40007000000 */
[----:B------:R-:W-:Y:S02]  /*d900*/  ISETP.NE.AND P6, PT, R77, RZ, PT ;  /* 0x000000ff4d00720c */ /* 0x000fe40003fc5270 */
        /* <DEDUP_REMOVED lines=9> */
[----:B-1----:R-:W-:-:S05]  /*d9a0*/  IMAD.WIDE.U32 R52, R75, 0x10, R52 ;  /* 0x000000104b347825 */ /* 0x002fca00078e0034 */
[----:B------:R1:W-:Y:S02]  /*d9b0*/  STG.E.128 desc[UR6][R52.64], R48 ;  /* 0x0000003034007986 */ /* 0x0003e4000c101d06 */
[----:B-1----:R-:W1:Y:S01]  /*d9c0*/  LDC.64 R50, c[0x0][0x3b0] ;  /* 0x0000ec00ff327b82 */ /* 0x002e620000000a00 */
[----:B------:R-:W-:Y:S02]  /*d9d0*/  LOP3.LUT R49, R78, R55, RZ, 0xfc, !PT ;  /* 0x000000374e317212 */ /* 0x000fe400078efcff */
[----:B------:R-:W-:-:S04]  /*d9e0*/  SEL R55, RZ, 0x1, !P6 ;  /* 0x00000001ff377807 */ /* 0x000fc80007000000 */
[----:B------:R-:W-:Y:S01]  /*d9f0*/  LOP3.LUT R48, R54, R55, RZ, 0xfc, !PT ;  /* 0x0000003736307212 */ /* 0x000fe200078efcff */
[----:B-1----:R-:W-:-:S04]  /*da00*/  IMAD.WIDE.U32 R50, R75, 0x8, R50 ;  /* 0x000000084b327825 */ /* 0x002fc800078e0032 */
[----:B------:R-:W-:Y:S01]  /*da10*/  VIADD R75, R75, 0x100 ;  /* 0x000001004b4b7836 */ /* 0x000fe20000000000 */
[----:B------:R3:W-:Y:S06]  /*da20*/  STG.E.64 desc[UR6][R50.64], R48 ;  /* 0x0000003032007986 */ /* 0x0007ec000c101b06 */
.L_x_13782:
[----:B------:R-:W-:Y:S05]  /*da30*/  BSYNC.RECONVERGENT B0 ;  /* 0x0000000000007941 */ /* 0x000fea0003800200 */
.L_x_13781:
[----:B------:R-:W-:Y:S01]  /*da40*/  ISETP.GE.U32.AND P0, PT, R14, 0x300, PT ;  /* 0x000003000e00780c */ /* 0x000fe20003f06070 */
[----:B------:R-:W-:Y:S03]  /*da50*/  BSSY.RECONVERGENT B0, `(.L_x_13865) ;  /* 0x0000655000007945 */ /* 0x000fe60003800200 */
[----:B------:R-:W-:-:S09]  /*da60*/  P2R R124, PR, RZ, 0x1 ;  /* 0x00000001ff7c7803 */ /* 0x000fd20000000000 */
[----:B------:R-:W-:Y:S05]  /*da70*/  @!P0 BRA `(.L_x_13866) ;  /* 0x0000006400488947 */ /* 0x000fea0003800000 */
[----:B-123--:R-:W1:Y:S02]  /*da80*/  LDC.64 R48, c[0x0][0x390] ;  /* 0x0000e400ff307b82 */ /* 0x00ee640000000a00 */
        /* <DEDUP_REMOVED lines=24> */
.L_x_13870:
        /* <DEDUP_REMOVED lines=13> */
.L_x_13872:
[----:B------:R-:W-:Y:S05]  /*dce0*/  BSYNC.RECONVERGENT B2 ;  /* 0x0000000000027941 */ /* 0x000fea0003800200 */
.L_x_13871:
        /* <DEDUP_REMOVED lines=60> */
.L_x_13869:
[----:B------:R-:W-:Y:S05]  /*e0b0*/  BSYNC.RECONVERGENT B1 ;  /* 0x0000000000017941 */ /* 0x000fea0003800200 */
.L_x_13868:
        /* <DEDUP_REMOVED lines=11> */
[----:B--2---:R-:W-:-:S04]  /*e170*/  FSETP.GTU.FTZ.AND P0, PT, R2, R83, PT ;  /* 0x000000530200720b */ /* 0x004fc80003f1c000 */
[----:B------:R-:W-:Y:S01]  /*e180*/  FSEL R2, R57, RZ, !P0 ;  /* 0x000000ff39027208 */ /* 0x000fe20004000000 */
[----:B------:R-:W-:Y:S01]  /*e190*/  HADD2.F32 R57, -RZ, R48.H0_H0 ;  /* 0x20000030ff397230 */ /* 0x000fe20000004100 */
[----:B------:R-:W-:-:S04]  /*e1a0*/  PLOP3.LUT P0, PT, P0, PT, PT, 0x8, 0x80 ;  /* 0x000000000080781c */ /* 0x000fc8000070e170 */
[----:B------:R-:W-:Y:S01]  /*e1b0*/  FADD.FTZ R2, R2, R57 ;  /* 0x0000003902027221 */ /* 0x000fe20000010000 */
        /* <DEDUP_REMOVED lines=11> */
.L_x_13875:
        /* <DEDUP_REMOVED lines=13> */
.L_x_13877:
[----:B------:R-:W-:Y:S05]  /*e340*/  BSYNC.RECONVERGENT B2 ;  /* 0x0000000000027941 */ /* 0x000fea0003800200 */
.L_x_13876:
        /* <DEDUP_REMOVED lines=60> */
.L_x_13874:
[----:B------:R-:W-:Y:S05]  /*e710*/  BSYNC.RECONVERGENT B1 ;  /* 0x0000000000017941 */ /* 0x000fea0003800200 */
.L_x_13873:
        /* <DEDUP_REMOVED lines=23> */
.L_x_13880:
        /* <DEDUP_REMOVED lines=13> */
.L_x_13882:
[----:B------:R-:W-:Y:S05]  /*e960*/  BSYNC.RECONVERGENT B2 ;  /* 0x0000000000027941 */ /* 0x000fea0003800200 */
.L_x_13881:
        /* <DEDUP_REMOVED lines=60> */
.L_x_13879:
[----:B------:R-:W-:Y:S05]  /*ed30*/  BSYNC.RECONVERGENT B1 ;  /* 0x0000000000017941 */ /* 0x000fea0003800200 */
.L_x_13878:
        /* <DEDUP_REMOVED lines=10> */
[----:B------:R-:W-:Y:S01]  /*ede0*/  FSEL R20, R57, RZ, !P1 ;  /* 0x000000ff39147208 */ /* 0x000fe20004800000 */
[----:B------:R-:W-:Y:S01]  /*edf0*/  HADD2.F32 R57, -RZ, R49.H0_H0 ;  /* 0x20000031ff397230 */ /* 0x000fe20000004100 */
[----:B------:R-:W-:-:S04]  /*ee00*/  PLOP3.LUT P1, PT, P1, PT, PT, 0x8, 0x80 ;  /* 0x000000000080781c */ /* 0x000fc80000f2e170 */
[----:B------:R-:W-:Y:S01]  /*ee10*/  FADD.FTZ R20, R20, R57 ;  /* 0x0000003914147221 */ /* 0x000fe20000010000 */
        /* <DEDUP_REMOVED lines=9> */
.L_x_13885:
        /* <DEDUP_REMOVED lines=12> */
.L_x_13887:
[----:B------:R-:W-:Y:S05]  /*ef70*/  BSYNC.RECONVERGENT B2 ;  /* 0x0000000000027941 */ /* 0x000fea0003800200 */
.L_x_13886:
        /* <DEDUP_REMOVED lines=61> */
.L_x_13884:
[----:B------:R-:W-:Y:S05]  /*f350*/  BSYNC.RECONVERGENT B1 ;  /* 0x0000000000017941 */ /* 0x000fea0003800200 */
.L_x_13883:
[----:B------:R-:W-:Y:S01]  /*f360*/  HFMA2 R80, -RZ, RZ, 0.1171875, 0 ;  /* 0x2f800000ff507431 */ /* 0x000fe200000001ff */
        /* <DEDUP_REMOVED lines=24> */
.L_x_13890:
        /* <DEDUP_REMOVED lines=12> */
.L_x_13892:
[----:B------:R-:W-:Y:S05]  /*f5b0*/  BSYNC.RECONVERGENT B2 ;  /* 0x0000000000027941 */ /* 0x000fea0003800200 */
.L_x_13891:
        /* <DEDUP_REMOVED lines=61> */
.L_x_13889:
[----:B------:R-:W-:Y:S05]  /*f990*/  BSYNC.RECONVERGENT B1 ;  /* 0x0000000000017941 */ /* 0x000fea0003800200 */
.L_x_13888:
        /* <DEDUP_REMOVED lines=24> */
.L_x_13895:
        /* <DEDUP_REMOVED lines=12> */
.L_x_13897:
[----:B------:R-:W-:Y:S05]  /*fbe0*/  BSYNC.RECONVERGENT B2 ;  /* 0x0000000000027941 */ /* 0x000fea0003800200 */
.L_x_13896:
        /* <DEDUP_REMOVED lines=61> */
.L_x_13894:
[----:B------:R-:W-:Y:S05]  /*ffc0*/  BSYNC.RECONVERGENT B1 ;  /* 0x0000000000017941 */ /* 0x000fea0003800200 */
.L_x_13893:
        /* <DEDUP_REMOVED lines=24> */
.L_x_13900:
        /* <DEDUP_REMOVED lines=12> */
.L_x_13902:
[----:B------:R-:W-:Y:S05]  /*10210*/  BSYNC.RECONVERGENT B2 ;  /* 0x0000000000027941 */ /* 0x000fea0003800200 */
.L_x_13901:
        /* <DEDUP_REMOVED lines=61> */
.L_x_13899:
[----:B------:R-:W-:Y:S05]  /*105f0*/  BSYNC.RECONVERGENT B1 ;  /* 0x0000000000017941 */ /* 0x000fea0003800200 */
.L_x_13898:
[----:B------:R-:W-:Y:S01]  /*10600*/  I2FP.F32.U32 R8, R54 ;  /* 0x0000003600087245 */ /* 0x000fe20000201000 */
[----:B------:R-:W-:Y:S01]  /*10610*/  BSSY.RECONVERGENT B1, `(.L_x_13903) ;  /* 0x0000063000017945 */ /* 0x000fe20003800200 */
[----:B------:R-:W-:Y:S01]  /*10620*/  ISETP.NE.AND P6, PT, R52, 0x1, PT ;  /* 0x000000013400780c */ /* 0x000fe20003fc5270 */
[----:B------:R-:W-:Y:S02]  /*10630*/  IMAD.MOV.U32 R71, RZ, RZ, R6 ;  /* 0x000000ffff477224 */ /* 0x000fe400078e0006 */
[----:B------:R-:W-:-:S05]  /*10640*/  FFMA.FTZ R8, R8, R80, 1.1641532182693481445e-10 ;  /* 0x2f00000008087423 */ /* 0x000fca0000010050 */
[----:B------:R-:W-:Y:S01]  /*10650*/  FSETP.GTU.FTZ.AND P5, PT, R8, R83, PT ;  /* 0x000000530800720b */ /* 0x000fe20003fbc000 */
[----:B------:R-:W-:-:S05]  /*10660*/  HADD2.F32 R8, -RZ, R55.H0_H0 ;  /* 0x20000037ff087230 */ /* 0x000fca0000004100 */
[----:B------:R-:W-:Y:S01]  /*10670*/  FMUL.FTZ R53, R8, UR4 ;  /* 0x0000000408357c20 */ /* 0x000fe20008410000 */
[----:B------:R-:W-:-:S03]  /*10680*/  HADD2.F32 R8, -RZ, R51.H0_H0 ;  /* 0x20000033ff087230 */ /* 0x000fc60000004100 */
[----:B------:R-:W-:-:S05]  /*10690*/  FMUL.FTZ R53, R53, R82 ;  /* 0x0000005235357220 */ /* 0x000fca0000410000 */
[----:B------:R-:W-:Y:S02]  /*106a0*/  FSEL R54, R53, RZ, !P5 ;  /* 0x000000ff35367208 */ /* 0x000fe40006800000 */
[----:B------:R-:W-:-:S03]  /*106b0*/  PLOP3.LUT P5, PT, P5, PT, PT, 0x8, 0x80 ;  /* 0x000000000080781c */ /* 0x000fc60002fae170 */
[----:B------:R-:W-:Y:S01]  /*106c0*/  FADD.FTZ R54, R54, R8 ;  /* 0x0000000836367221 */ /* 0x000fe20000010000 */
[----:B------:R-:W-:-:S04]  /*106d0*/  HFMA2 R8, -RZ, RZ, 0, 1.1920928955078125e-07 ;  /* 0x00000002ff087431 */ /* 0x000fc800000001ff */
        /* <DEDUP_REMOVED lines=10> */
.L_x_13905:
[----:B------:R-:W-:Y:S01]  /*10780*/  VIADD R13, R13, 0x1 ;  /* 0x000000010d0d7836 */ /* 0x000fe20000000000 */
[----:B------:R-:W-:Y:S04]  /*10790*/  BSSY.RECONVERGENT B2, `(.L_x_13906) ;  /* 0x000000d000027945 */ /* 0x000fe80003800200 */
        /* <DEDUP_REMOVED lines=12> */
.L_x_13907:
[----:B------:R-:W-:Y:S05]  /*10860*/  BSYNC.RECONVERGENT B2 ;  /* 0x0000000000027941 */ /* 0x000fea0003800200 */
.L_x_13906:
        /* <DEDUP_REMOVED lines=61> */
.L_x_13904:
[----:B------:R-:W-:Y:S05]  /*10c40*/  BSYNC.RECONVERGENT B1 ;  /* 0x0000000000017941 */ /* 0x000fea0003800200 */
.L_x_13903:
        /* <DEDUP_REMOVED lines=15> */
.L_x_13867:
        /* <DEDUP_REMOVED lines=16> */
.L_x_13911:
        /* <DEDUP_REMOVED lines=13> */
.L_x_13913:
[----:B------:R-:W-:Y:S05]  /*10f10*/  BSYNC.RECONVERGENT B2 ;  /* 0x0000000000027941 */ /* 0x000fea0003800200 */
.L_x_13912:
        /* <DEDUP_REMOVED lines=60> */
.L_x_13910:
[----:B------:R-:W-:Y:S05]  /*112e0*/  BSYNC.RECONVERGENT B1 ;  /* 0x0000000000017941 */ /* 0x000fea0003800200 */
.L_x_13909:
        /* <DEDUP_REMOVED lines=10> */
[----:B-1----:R-:W-:Y:S02]  /*11390*/  FSETP.GTU.FTZ.AND P0, PT, R19, R80, PT ;  /* 0x000000501300720b */ /* 0x002fe40003f1c000 */
[----:B------:R-:W-:Y:S02]  /*113a0*/  MOV R19, R6 ;  /* 0x0000000600137202 */ /* 0x000fe40000000f00 */
        /* <DEDUP_REMOVED lines=13> */
.L_x_13916:
        /* <DEDUP_REMOVED lines=13> */
.L_x_13918:
[----:B------:R-:W-:Y:S05]  /*11550*/  BSYNC.RECONVERGENT B2 ;  /* 0x0000000000027941 */ /* 0x000fea0003800200 */
.L_x_13917:
        /* <DEDUP_REMOVED lines=57> */
[----:B------:R-:W-:Y:S01]  /*118f0*/  LOP3.LUT R9, R48, UR5, R9, 0x96, !PT ;  /* 0x0000000530097c12 */ /* 0x000fe2000f8e9609 */
[----:B------:R-:W-:Y:S01]  /*11900*/  IMAD.MOV.U32 R48, RZ, RZ, RZ ;  /* 0x000000ffff307224 */ /* 0x000fe200078e00ff */
[----:B------:R-:W-:-:S07]  /*11910*/  MOV R76, R8 ;  /* 0x00000008004c7202 */ /* 0x000fce0000000f00 */
.L_x_13915:
[----:B------:R-:W-:Y:S05]  /*11920*/  BSYNC.RECONVERGENT B1 ;  /* 0x0000000000017941 */ /* 0x000fea0003800200 */
.L_x_13914:
        /* <DEDUP_REMOVED lines=21> */
.L_x_13921:
        /* <DEDUP_REMOVED lines=13> */
.L_x_13923:
[----:B------:R-:W-:Y:S05]  /*11b50*/  BSYNC.RECONVERGENT B2 ;  /* 0x0000000000027941 */ /* 0x000fea0003800200 */
.L_x_13922:
        /* <DEDUP_REMOVED lines=52> */
[----:B------:R-:W-:Y:S02]  /*11ea0*/  HFMA2 R51, -RZ, RZ, 0, 0 ;  /* 0x00000000ff337431 */ /* 0x000fe400000001ff */
[----:B------:R-:W-:Y:S01]  /*11eb0*/  IMAD.MOV.U32 R6, RZ, RZ, R8 ;  /* 0x000000ffff067224 */ /* 0x000fe200078e0008 */
[----:B------:R-:W-:Y:S01]  /*11ec0*/  LOP3.LUT R10, R50, UR5, R9, 0x96, !PT ;  /* 0x00000005320a7c12 */ /* 0x000fe2000f8e9609 */
[----:B------:R-:W-:Y:S01]  /*11ed0*/  UIADD3 UR5, UPT, UPT, UR9, -0x695add53, URZ ;  /* 0x96a522ad09057890 */ /* 0x000fe2000fffe0ff */
[----:B------:R-:W-:Y:S01]  /*11ee0*/  IMAD.WIDE.U32 R8, R20, -0x2daee0ad, RZ ;  /* 0xd2511f5314087825 */ /* 0x000fe200078e00ff */
[----:B------:R-:W-:-:S03]  /*11ef0*/  MOV R20, R76 ;  /* 0x0000004c00147202 */ /* 0x000fc60000000f00 */
[----:B------:R-:W-:Y:S01]  /*11f00*/  IMAD.MOV.U32 R76, RZ, RZ, R8 ;  /* 0x000000ffff4c7224 */ /* 0x000fe200078e0008 */
[----:B------:R-:W-:-:S07]  /*11f10*/  LOP3.LUT R9, R48, UR5, R9, 0x96, !PT ;  /* 0x0000000530097c12 */ /* 0x000fce000f8e9609 */
.L_x_13920:
[----:B------:R-:W-:Y:S05]  /*11f20*/  BSYNC.RECONVERGENT B1 ;  /* 0x0000000000017941 */ /* 0x000fea0003800200 */
.L_x_13919:
        /* <DEDUP_REMOVED lines=21> */
.L_x_13926:
        /* <DEDUP_REMOVED lines=13> */
.L_x_13928:
[----:B------:R-:W-:Y:S05]  /*12150*/  BSYNC.RECONVERGENT B2 ;  /* 0x0000000000027941 */ /* 0x000fea0003800200 */
.L_x_13927:
        /* <DEDUP_REMOVED lines=56> */
[----:B------:R-:W-:Y:S01]  /*124e0*/  IMAD.MOV.U32 R50, RZ, RZ, RZ ;  /* 0x000000ffff327224 */ /* 0x000fe200078e00ff */
[----:B------:R-:W-:Y:S01]  /*124f0*/  LOP3.LUT R9, R48, UR5, R9, 0x96, !PT ;  /* 0x0000000530097c12 */ /* 0x000fe2000f8e9609 */
[----:B------:R-:W-:Y:S01]  /*12500*/  IMAD.MOV.U32 R48, RZ, RZ, R76 ;  /* 0x000000ffff307224 */ /* 0x000fe200078e004c */
[----:B------:R-:W-:-:S07]  /*12510*/  MOV R76, R8 ;  /* 0x00000008004c7202 */ /* 0x000fce0000000f00 */
.L_x_13925:
[----:B------:R-:W-:Y:S05]  /*12520*/  BSYNC.RECONVERGENT B1 ;  /* 0x0000000000017941 */ /* 0x000fea0003800200 */
.L_x_13924:
[----:B------:R-:W-:Y:S01]  /*12530*/  I2FP.F32.U32 R8, R48 ;  /* 0x0000003000087245 */ /* 0x000fe20000201000 */
[----:B------:R-:W-:Y:S01]  /*12540*/  HADD2.F32 R53, -RZ, R53.H1_H1 ;  /* 0x30000035ff357230 */ /* 0x000fe20000004100 */
        /* <DEDUP_REMOVED lines=20> */
.L_x_13931:
        /* <DEDUP_REMOVED lines=13> */
.L_x_13933:
[----:B------:R-:W-:Y:S05]  /*12760*/  BSYNC.RECONVERGENT B2 ;  /* 0x0000000000027941 */ /* 0x000fea0003800200 */
.L_x_13932:
        /* <DEDUP_REMOVED lines=60> */
.L_x_13930:
[----:B------:R-:W-:Y:S05]  /*12b30*/  BSYNC.RECONVERGENT B1 ;  /* 0x0000000000017941 */ /* 0x000fea0003800200 */
.L_x_13929:
[----:B------:R-:W-:Y:S01]  /*12b40*/  I2FP.F32.U32 R8, R49 ;  /* 0x0000003100087245 */ /* 0x000fe20000201000 */
[----:B------:R-:W-:Y:S01]  /*12b50*/  HADD2.F32 R50, -RZ, R54.H0_H0 ;  /* 0x20000036ff327230 */ /* 0x000fe20000004100 */
        /* <DEDUP_REMOVED lines=20> */
.L_x_13936:
        /* <DEDUP_REMOVED lines=12> */
.L_x_13938:
[----:B------:R-:W-:Y:S05]  /*12d60*/  BSYNC.RECONVERGENT B2 ;  /* 0x0000000000027941 */ /* 0x000fea0003800200 */
.L_x_13937:
        /* <DEDUP_REMOVED lines=57> */
[----:B------:R-:W-:Y:S01]  /*13100*/  IMAD.MOV.U32 R50, RZ, RZ, R76 ;  /* 0x000000ffff327224 */ /* 0x000fe200078e004c */
[----:B------:R-:W-:Y:S01]  /*13110*/  MOV R76, R8 ;  /* 0x00000008004c7202 */ /* 0x000fe20000000f00 */
[----:B------:R-:W-:Y:S01]  /*13120*/  IMAD.MOV.U32 R8, RZ, RZ, RZ ;  /* 0x000000ffff087224 */ /* 0x000fe200078e00ff */
[----:B------:R-:W-:-:S07]  /*13130*/  LOP3.LUT R10, R52, UR5, R51, 0x96, !PT ;  /* 0x00000005340a7c12 */ /* 0x000fce000f8e9633 */
.L_x_13935:
[----:B------:R-:W-:Y:S05]  /*13140*/  BSYNC.RECONVERGENT B1 ;  /* 0x0000000000017941 */ /* 0x000fea0003800200 */
.L_x_13934:
        /* <DEDUP_REMOVED lines=22> */
.L_x_13941:
        /* <DEDUP_REMOVED lines=12> */
.L_x_13943:
[----:B------:R-:W-:Y:S05]  /*13370*/  BSYNC.RECONVERGENT B2 ;  /* 0x0000000000027941 */ /* 0x000fea0003800200 */
.L_x_13942:
        /* <DEDUP_REMOVED lines=61> */
.L_x_13940:
[----:B------:R-:W-:Y:S05]  /*13750*/  BSYNC.RECONVERGENT B1 ;  /* 0x0000000000017941 */ /* 0x000fea0003800200 */
.L_x_13939:
[----:B------:R-:W-:Y:S01]  /*13760*/  I2FP.F32.U32 R54, R51 ;  /* 0x0000003300367245 */ /* 0x000fe20000201000 */
[----:B------:R-:W-:Y:S01]  /*13770*/  HADD2.F32 R8, -RZ, R55.H0_H0 ;  /* 0x20000037ff087230 */ /* 0x000fe20000004100 */
[----:B------:R-:W-:Y:S01]  /*13780*/  ISETP.NE.AND P6, PT, R52, 0x1, PT ;  /* 0x000000013400780c */ /* 0x000fe20003fc5270 */
[----:B------:R-:W-:Y:S02]  /*13790*/  BSSY.RECONVERGENT B1, `(.L_x_13944) ;  /* 0x000005f000017945 */ /* 0x000fe40003800200 */
[----:B------:R-:W-:Y:S01]  /*137a0*/  FFMA.FTZ R51, R54, R81, 1.1641532182693481445e-10 ;  /* 0x2f00000036337423 */ /* 0x000fe20000010051 */
[----:B------:R-:W-:Y:S01]  /*137b0*/  FMUL.FTZ R8, R8, UR4 ;  /* 0x0000000408087c20 */ /* 0x000fe20008410000 */
[----:B------:R-:W-:-:S03]  /*137c0*/  IMAD.MOV.U32 R54, RZ, RZ, R6 ;  /* 0x000000ffff367224 */ /* 0x000fc600078e0006 */
[----:B------:R-:W-:Y:S01]  /*137d0*/  FMUL.FTZ R8, R8, R71 ;  /* 0x0000004708087220 */ /* 0x000fe20000410000 */
[----:B------:R-:W-:-:S04]  /*137e0*/  FSETP.GTU.FTZ.AND P5, PT, R51, R80, PT ;  /* 0x000000503300720b */ /* 0x000fc80003fbc000 */
[----:B------:R-:W-:Y:S01]  /*137f0*/  FSEL R51, R8, RZ, !P5 ;  /* 0x000000ff08337208 */ /* 0x000fe20006800000 */
[----:B------:R-:W-:Y:S01]  /*13800*/  HFMA2 R8, -RZ, RZ, 0, 1.1920928955078125e-07 ;  /* 0x00000002ff087431 */ /* 0x000fe200000001ff */
        /* <DEDUP_REMOVED lines=11> */
.L_x_13946:
        /* <DEDUP_REMOVED lines=14> */
.L_x_13948:
[----:B------:R-:W-:Y:S05]  /*139a0*/  BSYNC.RECONVERGENT B2 ;  /* 0x0000000000027941 */ /* 0x000fea0003800200 */
.L_x_13947:
        /* <DEDUP_REMOVED lines=61> */
.L_x_13945:
[----:B------:R-:W-:Y:S05]  /*13d80*/  BSYNC.RECONVERGENT B1 ;  /* 0x0000000000017941 */ /* 0x000fea0003800200 */
.L_x_13944:
        /* <DEDUP_REMOVED lines=12> */
.L_x_13908:
[----:B------:R-:W1:Y:S01]  /*13e50*/  LDC.64 R52, c[0x0][0x3a8] ;  /* 0x0000ea00ff347b82 */ /* 0x000e620000000a00 */
[----:B------:R-:W-:Y:S02]  /*13e60*/  SEL R54, RZ, 0x1000000, !P6 ;  /* 0x01000000ff367807 */ /* 0x000fe40007000000 */
[----:B------:R-:W-:Y:S02]  /*13e70*/  ISETP.NE.AND P6, PT, R77, RZ, PT ;  /* 0x000000ff4d00720c */ /* 0x000fe40003fc5270 */
        /* <DEDUP_REMOVED lines=9> */
[----:B-1----:R-:W-:-:S05]  /*13f10*/  IMAD.WIDE.U32 R52, R75, 0x10, R52 ;  /* 0x000000104b347825 */ /* 0x002fca00078e0034 */
[----:B------:R1:W-:Y:S02]  /*13f20*/  STG.E.128 desc[UR6][R52.64], R48 ;  /* 0x0000003034007986 */ /* 0x0003e4000c101d06 */
[----:B-1----:R-:W1:Y:S01]  /*13f30*/  LDC.64 R50, c[0x0][0x3b0] ;  /* 0x0000ec00ff327b82 */ /* 0x002e620000000a00 */
[----:B------:R-:W-:Y:S02]  /*13f40*/  LOP3.LUT R49, R77, R54, RZ, 0xfc, !PT ;  /* 0x000000364d317212 */ /* 0x000fe400078efcff */
[----:B------:R-:W-:Y:S02]  /*13f50*/  LOP3.LUT R48, R78, R55, RZ, 0xfc, !PT ;  /* 0x000000374e307212 */ /* 0x000fe400078efcff */
[----:B------:R-:W-:Y:S01]  /*13f60*/  MOV R77, R76 ;  /* 0x0000004c004d7202 */ /* 0x000fe20000000f00 */
[----:B-1----:R-:W-:-:S04]  /*13f70*/  IMAD.WIDE.U32 R50, R75, 0x8, R50 ;  /* 0x000000084b327825 */ /* 0x002fc800078e0032 */
[----:B------:R-:W-:Y:S01]  /*13f80*/  VIADD R75, R75, 0x100 ;  /* 0x000001004b4b7836 */ /* 0x000fe20000000000 */
[----:B------:R4:W-:Y:S06]  /*13f90*/  STG.E.64 desc[UR6][R50.64], R48 ;  /* 0x0000003032007986 */ /* 0x0009ec000c101b06 */
.L_x_13866:
[----:B------:R-:W-:Y:S05]  /*13fa0*/  BSYNC.RECONVERGENT B0 ;  /* 0x0000000000007941 */ /* 0x000fea0003800200 */
.L_x_13865:
[----:B------:R-:W-:Y:S01]  /*13fb0*/  ISETP.GE.U32.AND P0, PT, R14, 0x400, PT ;  /* 0x000004000e00780c */ /* 0x000fe20003f06070 */
[----:B------:R-:W-:-:S12]  /*13fc0*/  BSSY.RECONVERGENT B0, `(.L_x_13949) ;  /* 0x0000653000007945 */ /* 0x000fd80003800200 */
        /* <DEDUP_REMOVED lines=9> */
[----:B-1234-:R0:W5:Y:S01]  /*14060*/  LDG.E.128 R48, desc[UR6][R22.64] ;  /* 0x0000000616307981 */ /* 0x01e162000c1e1d00 */
[----:B------:R-:W-:Y:S01]  /*14070*/  ISETP.NE.AND P1, PT, R8, 0x1, PT ;  /* 0x000000010800780c */ /* 0x000fe20003f25270 */
[----:B------:R-:W-:Y:S01]  /*14080*/  BSSY.RECONVERGENT B1, `(.L_x_13952) ;  /* 0x0000059000017945 */ /* 0x000fe20003800200 */
[----:B------:R-:W-:Y:S02]  /*14090*/  HFMA2 R21, -RZ, RZ, 0, 1.1920928955078125e-07 ;  /* 0x00000002ff157431 */ /* 0x000fe400000001ff */
[----:B------:R-:W-:Y:S01]  /*140a0*/  IMAD.MOV.U32 R0, RZ, RZ, R6 ;  /* 0x000000ffff007224 */ /* 0x000fe200078e0006 */
[----:B------:R-:W-:-:S08]  /*140b0*/  MOV R76, R77 ;  /* 0x0000004d004c7202 */ /* 0x000fd00000000f00 */
[----:B0-----:R-:W-:Y:S05]  /*140c0*/  @!P1 BRA `(.L_x_13953) ;  /* 0x0000000400509947 */ /* 0x001fea0003800000 */
        /* <DEDUP_REMOVED lines=10> */
.L_x_13954:
        /* <DEDUP_REMOVED lines=13> */
.L_x_13956:
[----:B------:R-:W-:Y:S05]  /*14240*/  BSYNC.RECONVERGENT B2 ;  /* 0x0000000000027941 */ /* 0x000fea0003800200 */
.L_x_13955:
        /* <DEDUP_REMOVED lines=60> */
.L_x_13953:
[----:B------:R-:W-:Y:S05]  /*14610*/  BSYNC.RECONVERGENT B1 ;  /* 0x0000000000017941 */ /* 0x000fea0003800200 */
.L_x_13952:
[----:B------:R-:W0:Y:S01]  /*14620*/  LDC R74, c[0x0][0x408] ;  /* 0x00010200ff4a7b82 */ /* 0x000e220000000800 */
[----:B------:R-:W-:Y:S01]  /*14630*/  I2FP.F32.U32 R0, R0 ;  /* 0x0000000000007245 */ /* 0x000fe20000201000 */
[----:B------:R-:W-:Y:S02]  /*14640*/  HFMA2 R83, -RZ, RZ, 0.1171875, 0 ;  /* 0x2f800000ff537431 */ /* 0x000fe400000001ff */
[----:B-----5:R-:W-:Y:S01]  /*14650*/  HADD2.F32 R8, -RZ, R52.H0_H0 ;  /* 0x20000034ff087230 */ /* 0x020fe20000004100 */
[----:B------:R-:W-:Y:S01]  /*14660*/  ISETP.NE.AND P2, PT, R21, 0x1, PT ;  /* 0x000000011500780c */ /* 0x000fe20003f45270 */
[----:B------:R-:W-:Y:S01]  /*14670*/  BSSY.RECONVERGENT B1, `(.L_x_13957) ;  /* 0x0000060000017945 */ /* 0x000fe20003800200 */
[----:B------:R-:W-:Y:S01]  /*14680*/  MOV R22, R6 ;  /* 0x0000000600167202 */ /* 0x000fe20000000f00 */
        /* <DEDUP_REMOVED lines=20> */
.L_x_13959:
        /* <DEDUP_REMOVED lines=13> */
.L_x_13961:
[----:B------:R-:W-:Y:S05]  /*148a0*/  BSYNC.RECONVERGENT B2 ;  /* 0x0000000000027941 */ /* 0x000fea0003800200 */
.L_x_13960:
        /* <DEDUP_REMOVED lines=57> */
[----:B------:R-:W-:Y:S01]  /*14c40*/  IMAD.MOV.U32 R22, RZ, RZ, R76 ;  /* 0x000000ffff167224 */ /* 0x000fe200078e004c */
[----:B------:R-:W-:Y:S01]  /*14c50*/  MOV R76, R8 ;  /* 0x00000008004c7202 */ /* 0x000fe20000000f00 */
[----:B------:R-:W-:-:S07]  /*14c60*/  IMAD.MOV.U32 R8, RZ, RZ, RZ ;  /* 0x000000ffff087224 */ /* 0x000fce00078e00ff */
.L_x_13958:
[----:B------:R-:W-:Y:S05]  /*14c70*/  BSYNC.RECONVERGENT B1 ;  /* 0x0000000000017941 */ /* 0x000fea0003800200 */
.L_x_13957:
        /* <DEDUP_REMOVED lines=24> */
.L_x_13964:
        /* <DEDUP_REMOVED lines=13> */
.L_x_13966:
[----:B------:R-:W-:Y:S05]  /*14ed0*/  BSYNC.RECONVERGENT B2 ;  /* 0x0000000000027941 */ /* 0x000fea0003800200 */
.L_x_13965:
        /* <DEDUP_REMOVED lines=58> */
[----:B------:R-:W-:Y:S01]  /*15280*/  MOV R22, R76 ;  /* 0x0000004c00167202 */ /* 0x000fe20000000f00 */
[----:B------:R-:W-:-:S07]  /*15290*/  IMAD.MOV.U32 R76, RZ, RZ, R8 ;  /* 0x000000ffff4c7224 */ /* 0x000fce00078e0008 */
.L_x_13963:
[----:B------:R-:W-:Y:S05]  /*152a0*/  BSYNC.RECONVERGENT B1 ;  /* 0x0000000000017941 */ /* 0x000fea0003800200 */
.L_x_13962:
[----:B------:R-:W-:Y:S01]  /*152b0*/  I2FP.F32.U32 R8, R22 ;  /* 0x0000001600087245 */ /* 0x000fe20000201000 */
[----:B------:R-:W-:Y:S01]  /*152c0*/  HADD2.F32 R22, -RZ, R53.H0_H0 ;  /* 0x20000035ff167230 */ /* 0x000fe20000004100 */
[----:B------:R-:W-:Y:S01]  /*152d0*/  ISETP.NE.AND P2, PT, R48, 0x1, PT ;  /* 0x000000013000780c */ /* 0x000fe20003f45270 */
[----:B------:R-:W-:Y:S02]  /*152e0*/  BSSY.RECONVERGENT B1, `(.L_x_13967) ;  /* 0x000005e000017945 */ /* 0x000fe40003800200 */
[----:B------:R-:W-:Y:S01]  /*152f0*/  FFMA.FTZ R23, R8, R83, 1.1641532182693481445e-10 ;  /* 0x2f00000008177423 */ /* 0x000fe20000010053 */
[----:B------:R-:W-:Y:S01]  /*15300*/  FMUL.FTZ R69, R22, UR4 ;  /* 0x0000000416457c20 */ /* 0x000fe20008410000 */
[----:B------:R-:W-:-:S03]  /*15310*/  IMAD.MOV.U32 R8, RZ, RZ, 0x2 ;  /* 0x00000002ff087424 */ /* 0x000fc600078e00ff */
[----:B------:R-:W-:Y:S01]  /*15320*/  FMUL.FTZ R69, R69, R74 ;  /* 0x0000004a45457220 */ /* 0x000fe20000410000 */
[----:B------:R-:W-:Y:S01]  /*15330*/  FSETP.GTU.FTZ.AND P1, PT, R23, R82, PT ;  /* 0x000000521700720b */ /* 0x000fe20003f3c000 */
        /* <DEDUP_REMOVED lines=14> */
.L_x_13969:
        /* <DEDUP_REMOVED lines=12> */
.L_x_13971:
[----:B------:R-:W-:Y:S05]  /*154e0*/  BSYNC.RECONVERGENT B2 ;  /* 0x0000000000027941 */ /* 0x000fea0003800200 */
.L_x_13970:
        /* <DEDUP_REMOVED lines=58> */
[----:B------:R-:W-:Y:S01]  /*15890*/  IMAD.MOV.U32 R8, RZ, RZ, RZ ;  /* 0x000000ffff087224 */ /* 0x000fe200078e00ff */
[----:B------:R-:W-:Y:S02]  /*158a0*/  LOP3.LUT R10, R80, UR5, R79, 0x96, !PT ;  /* 0x00000005500a7c12 */ /* 0x000fe4000f8e964f */
[----:B------:R-:W-:-:S07]  /*158b0*/  MOV R6, R78 ;  /* 0x0000004e00067202 */ /* 0x000fce0000000f00 */
.L_x_13968:
[----:B------:R-:W-:Y:S05]  /*158c0*/  BSYNC.RECONVERGENT B1 ;  /* 0x0000000000017941 */ /* 0x000fea0003800200 */
.L_x_13967:
[----:B------:R-:W-:Y:S01]  /*158d0*/  I2FP.F32.U32 R48, R23 ;  /* 0x0000001700307245 */ /* 0x000fe20000201000 */
[----:B------:R-:W-:Y:S01]  /*158e0*/  HADD2.F32 R53, -RZ, R53.H1_H1 ;  /* 0x30000035ff357230 */ /* 0x000fe20000004100 */
[----:B------:R-:W-:Y:S01]  /*158f0*/  ISETP.NE.AND P3, PT, R8, 0x1, PT ;  /* 0x000000010800780c */ /* 0x000fe20003f65270 */
[----:B------:R-:W-:Y:S02]  /*15900*/  BSSY.RECONVERGENT B1, `(.L_x_13972) ;  /* 0x000005f000017945 */ /* 0x000fe40003800200 */
[----:B------:R-:W-:Y:S01]  /*15910*/  FFMA.FTZ R23, R48, R83, 1.1641532182693481445e-10 ;  /* 0x2f00000030177423 */ /* 0x000fe20000010053 */
[----:B------:R-:W-:Y:S01]  /*15920*/  FMUL.FTZ R53, R53, UR4 ;  /* 0x0000000435357c20 */ /* 0x000fe20008410000 */
[----:B------:R-:W-:-:S03]  /*15930*/  HADD2.F32 R48, -RZ, R49.H1_H1 ;  /* 0x30000031ff307230 */ /* 0x000fc60000004100 */
[----:B------:R-:W-:Y:S01]  /*15940*/  FMUL.FTZ R53, R53, R74 ;  /* 0x0000004a35357220 */ /* 0x000fe20000410000 */
[----:B------:R-:W-:Y:S01]  /*15950*/  FSETP.GTU.FTZ.AND P2, PT, R23, R82, PT ;  /* 0x000000521700720b */ /* 0x000fe20003f5c000 */
[----:B------:R-:W-:-:S03]  /*15960*/  IMAD.MOV.U32 R23, RZ, RZ, R6 ;  /* 0x000000ffff177224 */ /* 0x000fc600078e0006 */
        /* <DEDUP_REMOVED lines=14> */
.L_x_13974:
        /* <DEDUP_REMOVED lines=12> */
.L_x_13976:
[----:B------:R-:W-:Y:S05]  /*15b10*/  BSYNC.RECONVERGENT B2 ;  /* 0x0000000000027941 */ /* 0x000fea0003800200 */
.L_x_13975:
        /* <DEDUP_REMOVED lines=58> */
[----:B------:R-:W-:-:S04]  /*15ec0*/  MOV R76, R8 ;  /* 0x00000008004c7202 */ /* 0x000fc80000000f00 */
[----:B------:R-:W-:Y:S02]  /*15ed0*/  LOP3.LUT R10, R80, UR5, R79, 0x96, !PT ;  /* 0x00000005500a7c12 */ /* 0x000fe4000f8e964f */
[----:B------:R-:W-:-:S07]  /*15ee0*/  MOV R6, R78 ;  /* 0x0000004e00067202 */ /* 0x000fce0000000f00 */
.L_x_13973:
[----:B------:R-:W-:Y:S05]  /*15ef0*/  BSYNC.RECONVERGENT B1 ;  /* 0x0000000000017941 */ /* 0x000fea0003800200 */
.L_x_13972:
[----:B------:R-:W-:Y:S01]  /*15f00*/  I2FP.F32.U32 R70, R23 ;  /* 0x0000001700467245 */ /* 0x000fe20000201000 */
[----:B------:R-:W-:Y:S01]  /*15f10*/  HADD2.F32 R8, -RZ, R54.H0_H0 ;  /* 0x20000036ff087230 */ /* 0x000fe20000004100 */
[----:B------:R-:W-:Y:S01]  /*15f20*/  ISETP.NE.AND P4, PT, R53, 0x1, PT ;  /* 0x000000013500780c */ /* 0x000fe20003f85270 */
[----:B------:R-:W-:Y:S02]  /*15f30*/  BSSY.RECONVERGENT B1, `(.L_x_13977) ;  /* 0x000005e000017945 */ /* 0x000fe40003800200 */
        /* <DEDUP_REMOVED lines=19> */
.L_x_13979:
        /* <DEDUP_REMOVED lines=12> */
.L_x_13981:
[----:B------:R-:W-:Y:S05]  /*16130*/  BSYNC.RECONVERGENT B2 ;  /* 0x0000000000027941 */ /* 0x000fea0003800200 */
.L_x_13980:
        /* <DEDUP_REMOVED lines=60> */
[----:B------:R-:W-:-:S07]  /*16500*/  HFMA2 R8, -RZ, RZ, 0, 0 ;  /* 0x00000000ff087431 */ /* 0x000fce00000001ff */
.L_x_13978:
[----:B------:R-:W-:Y:S05]  /*16510*/  BSYNC.RECONVERGENT B1 ;  /* 0x0000000000017941 */ /* 0x000fea0003800200 */
.L_x_13977:
[----:B------:R-:W-:Y:S01]  /*16520*/  I2FP.F32.U32 R49, R49 ;  /* 0x0000003100317245 */ /* 0x000fe20000201000 */
[----:B------:R-:W-:Y:S01]  /*16530*/  HADD2.F32 R54, -RZ, R54.H1_H1 ;  /* 0x30000036ff367230 */ /* 0x000fe20000004100 */
[----:B------:R-:W-:Y:S01]  /*16540*/  ISETP.NE.AND P5, PT, R8, 0x1, PT ;  /* 0x000000010800780c */ /* 0x000fe20003fa5270 */
[----:B------:R-:W-:Y:S01]  /*16550*/  HADD2.F32 R50, -RZ, R50.H1_H1 ;  /* 0x30000032ff327230 */ /* 0x000fe20000004100 */
        /* <DEDUP_REMOVED lines=20> */
.L_x_13984:
        /* <DEDUP_REMOVED lines=12> */
.L_x_13986:
[----:B------:R-:W-:Y:S05]  /*16760*/  BSYNC.RECONVERGENT B2 ;  /* 0x0000000000027941 */ /* 0x000fea0003800200 */
.L_x_13985:
[----:B------:R-:W-:Y:S01]  /*16770*/  IMAD.WIDE.U32 R80, R13, -0x2daee0ad, RZ ;  /* 0xd2511f530d507825 */ /* 0x000fe200078e00ff */
[----:B------:R-:W-:-:S03]  /*16780*/  UIADD3 UR5, UPT, UPT, UR8, -0x61c88647, URZ ;  /* 0x9e3779b908057890 */ /* 0x000fc6000fffe0ff */
[----:B------:R-:W-:Y:S02]  /*16790*/  HFMA2 R54, -RZ, RZ, 0, 0 ;  /* 0x00000000ff367431 */ /* 0x000fe400000001ff */
        /* <DEDUP_REMOVED lines=58> */
.L_x_13983:
[----:B------:R-:W-:Y:S05]  /*16b40*/  BSYNC.RECONVERGENT B1 ;  /* 0x0000000000017941 */ /* 0x000fea0003800200 */
.L_x_13982:
[----:B------:R-:W-:Y:S01]  /*16b50*/  I2FP.F32.U32 R8, R50 ;  /* 0x0000003200087245 */ /* 0x000fe20000201000 */
[----:B------:R-:W-:Y:S01]  /*16b60*/  BSSY.RECONVERGENT B1, `(.L_x_13987) ;  /* 0x0000063000017945 */ /* 0x000fe20003800200 */
[----:B------:R-:W-:Y:S02]  /*16b70*/  ISETP.NE.AND P6, PT, R54, 0x1, PT ;  /* 0x000000013600780c */ /* 0x000fe40003fc5270 */
[----:B------:R-:W-:Y:S01]  /*16b80*/  MOV R50, R6 ;  /* 0x0000000600327202 */ /* 0x000fe20000000f00 */
[----:B------:R-:W-:-:S05]  /*16b90*/  FFMA.FTZ R8, R8, R83, 1.1641532182693481445e-10 ;  /* 0x2f00000008087423 */ /* 0x000fca0000010053 */
[----:B------:R-:W-:Y:S01]  /*16ba0*/  FSETP.GTU.FTZ.AND P5, PT, R8, R82, PT ;  /* 0x000000520800720b */ /* 0x000fe20003fbc000 */
[----:B------:R-:W-:-:S05]  /*16bb0*/  HADD2.F32 R8, -RZ, R55.H0_H0 ;  /* 0x20000037ff087230 */ /* 0x000fca0000004100 */
[----:B------:R-:W-:-:S04]  /*16bc0*/  FMUL.FTZ R8, R8, UR4 ;  /* 0x0000000408087c20 */ /* 0x000fc80008410000 */
[----:B------:R-:W-:-:S05]  /*16bd0*/  FMUL.FTZ R8, R8, R74 ;  /* 0x0000004a08087220 */ /* 0x000fca0000410000 */
[----:B------:R-:W-:Y:S01]  /*16be0*/  FSEL R53, R8, RZ, !P5 ;  /* 0x000000ff08357208 */ /* 0x000fe20006800000 */
[----:B------:R-:W-:Y:S01]  /*16bf0*/  HADD2.F32 R8, -RZ, R51.H0_H0 ;  /* 0x20000033ff087230 */ /* 0x000fe20000004100 */
[----:B------:R-:W-:-:S04]  /*16c00*/  PLOP3.LUT P5, PT, P5, PT, PT, 0x8, 0x80 ;  /* 0x000000000080781c */ /* 0x000fc80002fae170 */
[----:B------:R-:W-:Y:S01]  /*16c10*/  FADD.FTZ R53, R53, R8 ;  /* 0x0000000835357221 */ /* 0x000fe20000010000 */
[----:B------:R-:W-:-:S03]  /*16c20*/  IMAD.MOV.U32 R8, RZ, RZ, 0x2 ;  /* 0x00000002ff087424 */ /* 0x000fc600078e00ff */
        /* <DEDUP_REMOVED lines=10> */
.L_x_13989:
        /* <DEDUP_REMOVED lines=14> */
.L_x_13991:
[----:B------:R-:W-:Y:S05]  /*16db0*/  BSYNC.RECONVERGENT B2 ;  /* 0x0000000000027941 */ /* 0x000fea0003800200 */
.L_x_13990:
        /* <DEDUP_REMOVED lines=61> */
.L_x_13988:
[----:B------:R-:W-:Y:S05]  /*17190*/  BSYNC.RECONVERGENT B1 ;  /* 0x0000000000017941 */ /* 0x000fea0003800200 */
.L_x_13987:
[----:B------:R-:W-:Y:S01]  /*171a0*/  I2FP.F32.U32 R50, R50 ;  /* 0x0000003200327245 */ /* 0x000fe20000201000 */
[----:B------:R-:W-:Y:S02]  /*171b0*/  HADD2.F32 R55, -RZ, R55.H1_H1 ;  /* 0x30000037ff377230 */ /* 0x000fe40000004100 */
[----:B------:R-:W-:Y:S02]  /*171c0*/  HADD2.F32 R51, -RZ, R51.H1_H1 ;  /* 0x30000033ff337230 */ /* 0x000fe40000004100 */
[----:B------:R-:W-:Y:S01]  /*171d0*/  FFMA.FTZ R50, R50, R83, 1.1641532182693481445e-10 ;  /* 0x2f00000032327423 */ /* 0x000fe20000010053 */
[----:B------:R-:W-:-:S04]  /*171e0*/  FMUL.FTZ R55, R55, UR4 ;  /* 0x0000000437377c20 */ /* 0x000fc80008410000 */
[----:B------:R-:W-:Y:S01]  /*171f0*/  FMUL.FTZ R55, R55, R74 ;  /* 0x0000004a37377220 */ /* 0x000fe20000410000 */
[----:B------:R-:W-:Y:S02]  /*17200*/  FSETP.GTU.FTZ.AND P6, PT, R50, R82, PT ;  /* 0x000000523200720b */ /* 0x000fe40003fdc000 */
[----:B------:R-:W-:Y:S02]  /*17210*/  F2FP.F16.F32.PACK_AB R50, R49, R23 ;  /* 0x000000173132723e */ /* 0x000fe400000000ff */
[----:B------:R-:W-:Y:S02]  /*17220*/  FSEL R74, R55, RZ, !P6 ;  /* 0x000000ff374a7208 */ /* 0x000fe40007000000 */
[----:B------:R-:W-:Y:S02]  /*17230*/  F2FP.F16.F32.PACK_AB R49, R48, R22 ;  /* 0x000000163031723e */ /* 0x000fe400000000ff */
[----:B------:R-:W-:Y:S01]  /*17240*/  PLOP3.LUT P6, PT, P6, PT, PT, 0x8, 0x80 ;  /* 0x000000000080781c */ /* 0x000fe200037ce170 */
[----:B------:R-:W-:Y:S01]  /*17250*/  FADD.FTZ R74, R74, R51 ;  /* 0x000000334a4a7221 */ /* 0x000fe20000010000 */
[----:B------:R-:W-:-:S04]  /*17260*/  F2FP.F16.F32.PACK_AB R48, R21, R0 ;  /* 0x000000001530723e */ /* 0x000fc800000000ff */
[----:B------:R-:W-:Y:S01]  /*17270*/  F2FP.F16.F32.PACK_AB R51, R74, R53 ;  /* 0x000000354a33723e */ /* 0x000fe200000000ff */
[----:B------:R-:W-:Y:S06]  /*17280*/  BRA `(.L_x_13992) ;  /* 0x0000003000447947 */ /* 0x000fec0003800000 */
.L_x_13951:
        /* <DEDUP_REMOVED lines=16> */
.L_x_13995:
        /* <DEDUP_REMOVED lines=13> */
.L_x_13997:
[----:B------:R-:W-:Y:S05]  /*17460*/  BSYNC.RECONVERGENT B2 ;  /* 0x0000000000027941 */ /* 0x000fea0003800200 */
.L_x_13996:
[----:B-1-34-:R-:W-:Y:S01]  /*17470*/  IMAD.WIDE.U32 R50, R11, -0x326172a9, RZ ;  /* 0xcd9e8d570b327825 */ /* 0x01afe200078e00ff */
[----:B------:R-:W-:Y:S01]  /*17480*/  LOP3.LUT R8, R7, UR9, R23, 0x96, !PT ;  /* 0x0000000907087c12 */ /* 0x000fe2000f8e9617 */
[----:B------:R-:W-:Y:S02]  /*17490*/  UIADD3 UR5, UPT, UPT, UR8, -0x61c88647, URZ ;  /* 0x9e3779b908057890 */ /* 0x000fe4000fffe0ff */
[----:B------:R-:W-:Y:S01]  /*174a0*/  UIADD3 UR19, UPT, UPT, UR9, -0x4498517b, URZ ;  /* 0xbb67ae8509137890 */ /* 0x000fe2000fffe0ff */
[----:B--2---:R-:W-:Y:S01]  /*174b0*/  LOP3.LUT R48, R12, UR8, R51, 0x96, !PT ;  /* 0x000000080c307c12 */ /* 0x004fe2000f8e9633 */
        /* <DEDUP_REMOVED lines=55> */
.L_x_13994:
[----:B------:R-:W-:Y:S05]  /*17830*/  BSYNC.RECONVERGENT B1 ;  /* 0x0000000000017941 */ /* 0x000fea0003800200 */
.L_x_13993:
[----:B------:R-:W0:Y:S01]  /*17840*/  LDC R80, c[0x0][0x404] ;  /* 0x00010100ff507b82 */ /* 0x000e220000000800 */
[----:B------:R-:W-:Y:S01]  /*17850*/  I2FP.F32.U32 R0, R0 ;  /* 0x0000000000007245 */ /* 0x000fe20000201000 */
[----:B------:R-:W-:Y:S01]  /*17860*/  IMAD.MOV.U32 R81, RZ, RZ, 0x2f800000 ;  /* 0x2f800000ff517424 */ /* 0x000fe200078e00ff */
[----:B------:R-:W-:Y:S01]  /*17870*/  ISETP.NE.AND P2, PT, R22, 0x1, PT ;  /* 0x000000011600780c */ /* 0x000fe20003f45270 */
[----:B-----5:R-:W-:Y:S01]  /*17880*/  HADD2.F32 R8, -RZ, R52.H0_H0 ;  /* 0x20000034ff087230 */ /* 0x020fe20000004100 */
[----:B------:R-:W-:Y:S01]  /*17890*/  BSSY.RECONVERGENT B1, `(.L_x_13998) ;  /* 0x000005e000017945 */ /* 0x000fe20003800200 */
[----:B------:R-:W-:Y:S02]  /*178a0*/  FFMA.FTZ R21, R0, R81, 1.1641532182693481445e-10 ;  /* 0x2f00000000157423 */ /* 0x000fe40000010051 */
[----:B------:R-:W1:Y:S01]  /*178b0*/  LDC R74, c[0x0][0x408] ;  /* 0x00010200ff4a7b82 */ /* 0x000e620000000800 */
[----:B------:R-:W-:Y:S02]  /*178c0*/  FMUL.FTZ R23, R8, UR4 ;  /* 0x0000000408177c20 */ /* 0x000fe40008410000 */
[----:B0-----:R-:W-:Y:S01]  /*178d0*/  FSETP.GTU.FTZ.AND P1, PT, R21, R80, PT ;  /* 0x000000501500720b */ /* 0x001fe20003f3c000 */
[----:B------:R-:W-:-:S03]  /*178e0*/  IMAD.MOV.U32 R21, RZ, RZ, R6 ;  /* 0x000000ffff157224 */ /* 0x000fc600078e0006 */
[----:B------:R-:W-:Y:S01]  /*178f0*/  PLOP3.LUT P3, PT, P1, PT, PT, 0x8, 0x80 ;  /* 0x000000000080781c */ /* 0x000fe20000f6e170 */
[----:B-1----:R-:W-:Y:S01]  /*17900*/  FMUL.FTZ R0, R23, R74 ;  /* 0x0000004a17007220 */ /* 0x002fe20000410000 */
[----:B------:R-:W-:Y:S02]  /*17910*/  HFMA2 R23, -RZ, RZ, 0, 1.1920928955078125e-07 ;  /* 0x00000002ff177431 */ /* 0x000fe400000001ff */
        /* <DEDUP_REMOVED lines=11> */
.L_x_14000:
        /* <DEDUP_REMOVED lines=13> */
.L_x_14002:
[----:B------:R-:W-:Y:S05]  /*17aa0*/  BSYNC.RECONVERGENT B2 ;  /* 0x0000000000027941 */ /* 0x000fea0003800200 */
.L_x_14001:
[----:B--234-:R-:W-:Y:S01]  /*17ab0*/  LOP3.LUT R48, R7, UR9, R23, 0x96, !PT ;  /* 0x0000000907307c12 */ /* 0x01cfe2000f8e9617 */
        /* <DEDUP_REMOVED lines=59> */
.L_x_13999:
[----:B------:R-:W-:Y:S05]  /*17e70*/  BSYNC.RECONVERGENT B1 ;  /* 0x0000000000017941 */ /* 0x000fea0003800200 */
.L_x_13998:
[----:B------:R-:W-:Y:S01]  /*17e80*/  I2FP.F32.U32 R8, R21 ;  /* 0x0000001500087245 */ /* 0x000fe20000201000 */
[----:B------:R-:W-:Y:S01]  /*17e90*/  HADD2.F32 R52, -RZ, R52.H1_H1 ;  /* 0x30000034ff347230 */ /* 0x000fe20000004100 */
[----:B------:R-:W-:Y:S01]  /*17ea0*/  ISETP.NE.AND P1, PT, R23, 0x1, PT ;  /* 0x000000011700780c */ /* 0x000fe20003f25270 */
[----:B------:R-:W-:Y:S01]  /*17eb0*/  BSSY.RECONVERGENT B1, `(.L_x_14003) ;  /* 0x000005d000017945 */ /* 0x000fe20003800200 */
[----:B--234-:R-:W-:Y:S02]  /*17ec0*/  IMAD.MOV.U32 R48, RZ, RZ, 0x2 ;  /* 0x00000002ff307424 */ /* 0x01cfe400078e00ff */
[----:B------:R-:W-:Y:S01]  /*17ed0*/  FFMA.FTZ R21, R8, R81, 1.1641532182693481445e-10 ;  /* 0x2f00000008157423 */ /* 0x000fe20000010051 */
[----:B------:R-:W-:Y:S01]  /*17ee0*/  FMUL.FTZ R49, R52, UR4 ;  /* 0x0000000434317c20 */ /* 0x000fe20008410000 */
[----:B------:R-:W-:-:S03]  /*17ef0*/  MOV R22, R6 ;  /* 0x0000000600167202 */ /* 0x000fc60000000f00 */
[----:B------:R-:W-:Y:S01]  /*17f00*/  FMUL.FTZ R49, R49, R74 ;  /* 0x0000004a31317220 */ /* 0x000fe20000410000 */
[----:B------:R-:W-:-:S04]  /*17f10*/  FSETP.GTU.FTZ.AND P2, PT, R21, R80, PT ;  /* 0x000000501500720b */ /* 0x000fc80003f5c000 */
        /* <DEDUP_REMOVED lines=12> */
.L_x_14005:
        /* <DEDUP_REMOVED lines=13> */
.L_x_14007:
[----:B------:R-:W-:Y:S05]  /*180b0*/  BSYNC.RECONVERGENT B2 ;  /* 0x0000000000027941 */ /* 0x000fea0003800200 */
.L_x_14006:
        /* <DEDUP_REMOVED lines=60> */
.L_x_14004:
[----:B------:R-:W-:Y:S05]  /*18480*/  BSYNC.RECONVERGENT B1 ;  /* 0x0000000000017941 */ /* 0x000fea0003800200 */
.L_x_14003:
        /* <DEDUP_REMOVED lines=21> */
.L_x_14010:
        /* <DEDUP_REMOVED lines=13> */
.L_x_14012:
[----:B------:R-:W-:Y:S05]  /*186b0*/  BSYNC.RECONVERGENT B2 ;  /* 0x0000000000027941 */ /* 0x000fea0003800200 */
.L_x_14011:
        /* <DEDUP_REMOVED lines=60> */
.L_x_14009:
[----:B------:R-:W-:Y:S05]  /*18a80*/  BSYNC.RECONVERGENT B1 ;  /* 0x0000000000017941 */ /* 0x000fea0003800200 */
.L_x_14008:
        /* <DEDUP_REMOVED lines=22> */
.L_x_14015:
        /* <DEDUP_REMOVED lines=13> */
.L_x_14017:
[----:B------:R-:W-:Y:S05]  /*18cc0*/  BSYNC.RECONVERGENT B2 ;  /* 0x0000000000027941 */ /* 0x000fea0003800200 */
.L_x_14016:
        /* <DEDUP_REMOVED lines=59> */
[----:B------:R-:W-:-:S07]  /*19080*/  HFMA2 R50, -RZ, RZ, 0, 0 ;  /* 0x00000000ff327431 */ /* 0x000fce00000001ff */
.L_x_14014:
[----:B------:R-:W-:Y:S05]  /*19090*/  BSYNC.RECONVERGENT B1 ;  /* 0x0000000000017941 */ /* 0x000fea0003800200 */
.L_x_14013:
        /* <DEDUP_REMOVED lines=21> */
.L_x_14020:
        /* <DEDUP_REMOVED lines=12> */
.L_x_14022:
[----:B------:R-:W-:Y:S05]  /*192b0*/  BSYNC.RECONVERGENT B2 ;  /* 0x0000000000027941 */ /* 0x000fea0003800200 */
.L_x_14021:
        /* <DEDUP_REMOVED lines=61> */
.L_x_14019:
[----:B------:R-:W-:Y:S05]  /*19690*/  BSYNC.RECONVERGENT B1 ;  /* 0x0000000000017941 */ /* 0x000fea0003800200 */
.L_x_14018:
[----:B------:R-:W-:Y:S01]  /*196a0*/  I2FP.F32.U32 R50, R49 ;  /* 0x0000003100327245 */ /* 0x000fe20000201000 */
[----:B------:R-:W-:Y:S01]  /*196b0*/  HADD2.F32 R54, -RZ, R54.H1_H1 ;  /* 0x30000036ff367230 */ /* 0x000fe20000004100 */
[----:B------:R-:W-:Y:S01]  /*196c0*/  ISETP.NE.AND P5, PT, R8, 0x1, PT ;  /* 0x000000010800780c */ /* 0x000fe20003fa5270 */
[----:B------:R-:W-:Y:S01]  /*196d0*/  BSSY.RECONVERGENT B1, `(.L_x_14023) ;  /* 0x000005d000017945 */ /* 0x000fe20003800200 */
[----:B------:R-:W-:Y:S02]  /*196e0*/  IMAD.MOV.U32 R53, RZ, RZ, R6 ;  /* 0x000000ffff357224 */ /* 0x000fe400078e0006 */
[----:B------:R-:W-:Y:S01]  /*196f0*/  FFMA.FTZ R49, R50, R81, 1.1641532182693481445e-10 ;  /* 0x2f00000032317423 */ /* 0x000fe20000010051 */
[----:B------:R-:W-:Y:S01]  /*19700*/  FMUL.FTZ R51, R54, UR4 ;  /* 0x0000000436337c20 */ /* 0x000fe20008410000 */
[----:B------:R-:W-:-:S03]  /*19710*/  HFMA2 R50, -RZ, RZ, 0, 1.1920928955078125e-07 ;  /* 0x00000002ff327431 */ /* 0x000fc600000001ff */
        /* <DEDUP_REMOVED lines=14> */
.L_x_14025:
        /* <DEDUP_REMOVED lines=12> */
.L_x_14027:
[----:B------:R-:W-:Y:S05]  /*198c0*/  BSYNC.RECONVERGENT B2 ;  /* 0x0000000000027941 */ /* 0x000fea0003800200 */
.L_x_14026:
        /* <DEDUP_REMOVED lines=61> */
.L_x_14024:
[----:B------:R-:W-:Y:S05]  /*19ca0*/  BSYNC.RECONVERGENT B1 ;  /* 0x0000000000017941 */ /* 0x000fea0003800200 */
.L_x_14023:
        /* <DEDUP_REMOVED lines=22> */
.L_x_14030:
        /* <DEDUP_REMOVED lines=14> */
.L_x_14032:
[----:B------:R-:W-:Y:S05]  /*19ef0*/  BSYNC.RECONVERGENT B2 ;  /* 0x0000000000027941 */ /* 0x000fea0003800200 */
.L_x_14031:
        /* <DEDUP_REMOVED lines=61> */
.L_x_14029:
[----:B------:R-:W-:Y:S05]  /*1a2d0*/  BSYNC.RECONVERGENT B1 ;  /* 0x0000000000017941 */ /* 0x000fea0003800200 */
.L_x_14028:
[----:B------:R-:W-:Y:S01]  /*1a2e0*/  I2FP.F32.U32 R50, R54 ;  /* 0x0000003600327245 */ /* 0x000fe20000201000 */
[----:B------:R-:W-:-:S04]  /*1a2f0*/  HADD2.F32 R55, -RZ, R55.H1_H1 ;  /* 0x30000037ff377230 */ /* 0x000fc80000004100 */
[----:B------:R-:W-:Y:S01]  /*1a300*/  FFMA.FTZ R50, R50, R81, 1.1641532182693481445e-10 ;  /* 0x2f00000032327423 */ /* 0x000fe20000010051 */
[----:B------:R-:W-:-:S04]  /*1a310*/  FMUL.FTZ R55, R55, UR4 ;  /* 0x0000000437377c20 */ /* 0x000fc80008410000 */
[----:B------:R-:W-:Y:S01]  /*1a320*/  FMUL.FTZ R55, R55, R74 ;  /* 0x0000004a37377220 */ /* 0x000fe20000410000 */
[----:B------:R-:W-:Y:S02]  /*1a330*/  FSETP.GTU.FTZ.AND P6, PT, R50, R80, PT ;  /* 0x000000503200720b */ /* 0x000fe40003fdc000 */
[----:B------:R-:W-:Y:S02]  /*1a340*/  F2FP.F16.F32.PACK_AB R50, R49, R23 ;  /* 0x000000173132723e */ /* 0x000fe400000000ff */
[----:B------:R-:W-:Y:S02]  /*1a350*/  FSEL R74, R55, RZ, !P6 ;  /* 0x000000ff374a7208 */ /* 0x000fe40007000000 */
[----:B------:R-:W-:Y:S02]  /*1a360*/  F2FP.F16.F32.PACK_AB R49, R48, R22 ;  /* 0x000000163031723e */ /* 0x000fe400000000ff */
[----:B------:R-:W-:Y:S02]  /*1a370*/  PLOP3.LUT P6, PT, P6, PT, PT, 0x8, 0x80 ;  /* 0x000000000080781c */ /* 0x000fe400037ce170 */
[----:B------:R-:W-:-:S02]  /*1a380*/  F2FP.F16.F32.PACK_AB R48, R21, R0 ;  /* 0x000000001530723e */ /* 0x000fc400000000ff */
[----:B------:R-:W-:-:S09]  /*1a390*/  F2FP.F16.F32.PACK_AB R51, R74, R53 ;  /* 0x000000354a33723e */ /* 0x000fd200000000ff */
.L_x_13992:
        /* <DEDUP_REMOVED lines=21> */
.L_x_13950:
[----:B------:R-:W-:Y:S05]  /*1a4f0*/  BSYNC.RECONVERGENT B0 ;  /* 0x0000000000007941 */ /* 0x000fea0003800200 */
.L_x_13949:
[----:B01234-:R-:W2:Y:S04]  /*1a500*/  LDL.LU R48, [R1] ;  /* 0x0000000001307983 */ /* 0x01fea80000300800 */
[----:B------:R-:W3:Y:S01]  /*1a510*/  LDL R54, [R1+0x8] ;  /* 0x0000080001367983 */ /* 0x000ee20000100800 */
[----:B------:R-:W-:Y:S01]  /*1a520*/  FADD.FTZ R49, RZ, R4 ;  /* 0x00000004ff317221 */ /* 0x000fe20000010000 */
[C---:B------:R-:W-:Y:S02]  /*1a530*/  ISETP.GT.U32.AND P3, PT, R14.reuse, 0x1ff, PT ;  /* 0x000001ff0e00780c */ /* 0x040fe40003f64070 */
[C---:B------:R-:W-:Y:S02]  /*1a540*/  ISETP.GT.U32.AND P2, PT, R14.reuse, 0x2ff, PT ;  /* 0x000002ff0e00780c */ /* 0x040fe40003f44070 */
[----:B------:R-:W-:-:S02]  /*1a550*/  ISETP.GT.U32.AND P1, PT, R14, 0x3ff, PT ;  /* 0x000003ff0e00780c */ /* 0x000fc40003f24070 */
[----:B--2---:R-:W-:Y:S01]  /*1a560*/  ISETP.NE.AND P4, PT, R48, RZ, PT ;  /* 0x000000ff3000720c */ /* 0x004fe20003f85270 */
        /* <DEDUP_REMOVED lines=45> */
[----:B------:R-:W-:Y:S01]  /*1a840*/  FFMA.FTZ R49, R49, R49, RZ ;  /* 0x0000003131317223 */ /* 0x000fe200000100ff */
        /* <DEDUP_REMOVED lines=85> */
.L_x_14034:
[----:B------:R-:W-:Y:S05]  /*1ada0*/  BSYNC.RECONVERGENT B0 ;  /* 0x0000000000007941 */ /* 0x000fea0003800200 */
.L_x_14033:
        /* <DEDUP_REMOVED lines=12> */
.L_x_14036:
[----:B------:R-:W-:Y:S05]  /*1ae70*/  BSYNC.RECONVERGENT B0 ;  /* 0x0000000000007941 */ /* 0x000fea0003800200 */
.L_x_14035:
        /* <DEDUP_REMOVED lines=83> */
[----:B------:R-:W-:Y:S01]  /*1b3b0*/  F2FP.F16.F32.PACK_AB R48, R49, R48 ;  /* 0x000000303130723e */ /* 0x000fe200000000ff */
        /* <DEDUP_REMOVED lines=14> */
[----:B------:R-:W-:-:S03]  /*1b4a0*/  F2FP.F16.F32.PACK_AB R49, R76, R75 ;  /* 0x0000004b4c31723e */ /* 0x000fc600000000ff */
[----:B------:R-:W-:Y:S02]  /*1b4b0*/  F2FP.F16.F32.PACK_AB R50, R78, R51 ;  /* 0x000000334e32723e */ /* 0x000fe400000000ff */
[----:B------:R-:W-:-:S05]  /*1b4c0*/  F2FP.F16.F32.PACK_AB R51, R80, R79 ;  /* 0x0000004f5033723e */ /* 0x000fca00000000ff */
[----:B------:R0:W-:Y:S02]  /*1b4d0*/  STG.E.128 desc[UR6][R52.64], R48 ;  /* 0x0000003034007986 */ /* 0x0001e4000c101d06 */
.L_x_14038:
[----:B------:R-:W-:Y:S05]  /*1b4e0*/  BSYNC.RECONVERGENT B0 ;  /* 0x0000000000007941 */ /* 0x000fea0003800200 */
.L_x_14037:
        /* <DEDUP_REMOVED lines=15> */
[----:B------:R-:W-:Y:S01]  /*1b5e0*/  F2FP.F16.F32.PACK_AB R48, R49, R48 ;  /* 0x000000303130723e */ /* 0x000fe200000000ff */
        /* <DEDUP_REMOVED lines=11> */
[----:B------:R-:W-:Y:S01]  /*1b6a0*/  F2FP.F16.F32.PACK_AB R49, R76, R51 ;  /* 0x000000334c31723e */ /* 0x000fe200000000ff */
[----:B------:R-:W-:Y:S01]  /*1b6b0*/  FFMA.FTZ R78, R78, R109, R89 ;  /* 0x0000006d4e4e7223 */ /* 0x000fe20000010059 */
[----:B------:R-:W-:Y:S01]  /*1b6c0*/  FFMA.FTZ R75, R75, R110, R90 ;  /* 0x0000006e4b4b7223 */ /* 0x000fe2000001005a */
[----:B0-----:R-:W-:-:S03]  /*1b6d0*/  IMAD.WIDE.U32 R52, R5, 0x10, R52 ;  /* 0x0000001005347825 */ /* 0x001fc600078e0034 */
[----:B------:R-:W-:Y:S01]  /*1b6e0*/  F2FP.F16.F32.PACK_AB R50, R78, R79 ;  /* 0x0000004f4e32723e */ /* 0x000fe200000000ff */
[----:B------:R-:W-:Y:S01]  /*1b6f0*/  VIADD R5, R5, 0x100 ;  /* 0x0000010005057836 */ /* 0x000fe20000000000 */
[----:B------:R-:W-:-:S05]  /*1b700*/  F2FP.F16.F32.PACK_AB R51, R80, R75 ;  /* 0x0000004b5033723e */ /* 0x000fca00000000ff */
[----:B------:R2:W-:Y:S02]  /*1b710*/  STG.E.128 desc[UR6][R52.64], R48 ;  /* 0x0000003034007986 */ /* 0x0005e4000c101d06 */
.L_x_14040:
[----:B------:R-:W-:Y:S05]  /*1b720*/  BSYNC.RECONVERGENT B0 ;  /* 0x0000000000007941 */ /* 0x000fea0003800200 */
.L_x_14039:
        /* <DEDUP_REMOVED lines=35> */
.L_x_14042:
[----:B------:R-:W-:Y:S05]  /*1b960*/  BSYNC.RECONVERGENT B0 ;  /* 0x0000000000007941 */ /* 0x000fea0003800200 */
.L_x_14041:
        /* <DEDUP_REMOVED lines=27> */
[----:B------:R-:W-:-:S03]  /*1bb20*/  FFMA.FTZ R48, R48, R37, R29 ;  /* 0x0000002530307223 */ /* 0x000fc6000001001d */
[----:B------:R-:W-:Y:S02]  /*1bb30*/  F2FP.F16.F32.PACK_AB R50, R76, R75 ;  /* 0x0000004b4c32723e */ /* 0x000fe400000000ff */
[----:B------:R-:W-:Y:S01]  /*1bb40*/  F2FP.F16.F32.PACK_AB R49, R54, R49 ;  /* 0x000000313631723e */ /* 0x000fe200000000ff */
[----:B0-----:R-:W-:Y:S01]  /*1bb50*/  IMAD.WIDE.U32 R52, R5, 0x10, R52 ;  /* 0x0000001005347825 */ /* 0x001fe200078e0034 */
[----:B------:R-:W-:-:S05]  /*1bb60*/  F2FP.F16.F32.PACK_AB R48, R48, R55 ;  /* 0x000000373030723e */ /* 0x000fca00000000ff */
[----:B------:R4:W-:Y:S02]  /*1bb70*/  STG.E.128 desc[UR6][R52.64], R48 ;  /* 0x0000003034007986 */ /* 0x0009e4000c101d06 */
.L_x_14044:
[----:B------:R-:W-:Y:S05]  /*1bb80*/  BSYNC.RECONVERGENT B0 ;  /* 0x0000000000007941 */ /* 0x000fea0003800200 */
.L_x_14043:
[----:B------:R-:W-:Y:S02]  /*1bb90*/  UIADD3 UR14, UPT, UPT, UR14, UR12, URZ ;  /* 0x0000000c0e0e7290 */ /* 0x000fe4000fffe0ff */
[----:B------:R-:W-:Y:S02]  /*1bba0*/  UPLOP3.LUT UP2, UPT, UPT, UPT, UP2, 0x40, 0x4 ;  /* 0x000000000004789c */ /* 0x000fe40003f4e820 */
[----:B------:R-:W-:-:S09]  /*1bbb0*/  UISETP.GE.AND UP1, UPT, UR14, UR13, UPT ;  /* 0x0000000d0e00728c */ /* 0x000fd2000bf26270 */
[----:B------:R-:W-:Y:S05]  /*1bbc0*/  BRA.U !UP1, `(.L_x_14045) ;  /* 0xfffffe5109947547 */ /* 0x000fea000b83ffff */
[----:B------:R-:W-:Y:S05]  /*1bbd0*/  EXIT ;  /* 0x000000000000794d */ /* 0x000fea0003800000 */
.L_x_14046:
        /* <DEDUP_REMOVED lines=10> */
.L_x_27548:


//--------------------- .text._ZN10layer_norm13ln_fwd_kernelINS_13Kernel_traitsIf6__halfS2_S2_fjLj8192ELj1ELj1ELj8ELj16ENS_18Kernel_traits_baseILj8192EfS2_S2_S2_fjLj256EEEEELb1ELb0ELb0ELb1EEEvNS_9FwdParamsE --------------------------
	.section	.text._ZN10layer_norm13ln_fwd_kernelINS_13Kernel_traitsIf6__halfS2_S2_fjLj8192ELj1ELj1ELj8ELj16ENS_18Kernel_traits_baseILj8192EfS2_S2_S2_fjLj256EEEEELb1ELb0ELb0ELb1EEEvNS_9FwdParamsE,"ax",@progbits
	.align	128
        .global         _ZN10layer_norm13ln_fwd_kernelINS_13Kernel_traitsIf6__halfS2_S2_fjLj8192ELj1ELj1ELj8ELj16ENS_18Kernel_traits_baseILj8192EfS2_S2_S2_fjLj256EEEEELb1ELb0ELb0ELb1EEEvNS_9FwdParamsE
        .type           _ZN10layer_norm13ln_fwd_kernelINS_13Kernel_traitsIf6__halfS2_S2_fjLj8192ELj1ELj1ELj8ELj16ENS_18Kernel_traits_baseILj8192EfS2_S2_S2_fjLj256EEEEELb1ELb0ELb0ELb1EEEvNS_9FwdParamsE,@function
        .size           _ZN10layer_norm13ln_fwd_kernelINS_13Kernel_traitsIf6__halfS2_S2_fjLj8192ELj1ELj1ELj8ELj16ENS_18Kernel_traits_baseILj8192EfS2_S2_S2_fjLj256EEEEELb1ELb0ELb0ELb1EEEvNS_9FwdParamsE,(.L_x_27549 - _ZN10layer_norm13ln_fwd_kernelINS_13Kernel_traitsIf6__halfS2_S2_fjLj8192ELj1ELj1ELj8ELj16ENS_18Kernel_traits_baseILj8192EfS2_S2_S2_fjLj256EEEEELb1ELb0ELb0ELb1EEEvNS_9FwdParamsE)
        .other          _ZN10layer_norm13ln_fwd_kernelINS_13Kernel_traitsIf6__halfS2_S2_fjLj8192ELj1ELj1ELj8ELj16ENS_18Kernel_traits_baseILj8192EfS2_S2_S2_fjLj256EEEEELb1ELb0ELb0ELb1EEEvNS_9FwdParamsE,@"STO_CUDA_ENTRY STV_DEFAULT"
_ZN10layer_norm13ln_fwd_kernelINS_13Kernel_traitsIf6__halfS2_S2_fjLj8192ELj1ELj1ELj8ELj16ENS_18Kernel_traits_baseILj8192EfS2_S2_S2_fjLj256EEEEELb1ELb0ELb0ELb1EEEvNS_9FwdParamsE:
.text._ZN10layer_norm13ln_fwd_kernelINS_13Kernel_traitsIf6__halfS2_S2_fjLj8192ELj1ELj1ELj8ELj16ENS_18Kernel_traits_baseILj8192EfS2_S2_S2_fjLj256EEEEELb1ELb0ELb0ELb1EEEvNS_9FwdParamsE:
        /* <DEDUP_REMOVED lines=67> */
.L_x_14047:
        /* <DEDUP_REMOVED lines=28> */
.L_x_14048:
[----:B------:R-:W2:Y:S02]  /*05f0*/  LDCU UR4, c[0x0][0x384] ;  /* 0x00007080ff0477ac */ /* 0x000ea40008000800 */
[----:B--2---:R-:W-:-:S06]  /*0600*/  UISETP.GE.AND UP0, UPT, UR9, UR4, UPT ;  /* 0x000000040900728c */ /* 0x004fcc000bf06270 */
[----:B------:R-:W-:-:S13]  /*0610*/  PLOP3.LUT P0, PT, PT, PT, UP0, 0x80, 0x8 ;  /* 0x000000000008781c */ /* 0x000fda0003f0f008 */
[----:B------:R-:W-:Y:S05]  /*0620*/  @P0 EXIT ;  /* 0x000000000000094d */ /* 0x000fea0003800000 */
[----:B01----:R-:W-:Y:S01]  /*0630*/  IMAD.HI.U32 R6, R0, -0x326172a9, RZ ;  /* 0xcd9e8d5700067827 */ /* 0x003fe200078e00ff */
[----:B------:R-:W-:Y:S01]  /*0640*/  UIADD3 UR4, UPT, UPT, UR12, 0x5384540f, URZ ;  /* 0x5384540f0c047890 */ /* 0x000fe2000fffe0ff */
[----:B------:R-:W-:Y:S01]  /*0650*/  LOP3.LUT R75, R4, 0x3, RZ, 0xc0, !PT ;  /* 0x00000003044b7812 */ /* 0x000fe200078ec0ff */
[----:B------:R-:W0:Y:S01]  /*0660*/  LDCU.64 UR18, c[0x0][0x3e0] ;  /* 0x00007c00ff1277ac */ /* 0x000e220008000a00 */
[----:B------:R-:W-:Y:S01]  /*0670*/  IMAD.HI.U32 R5, R2, -0x2daee0ad, RZ ;  /* 0xd2511f5302057827 */ /* 0x000fe200078e00ff */
[----:B------:R-:W-:Y:S01]  /*0680*/  LOP3.LUT R6, R3, UR12, R6, 0x96, !PT ;  /* 0x0000000c03067c12 */ /* 0x000fe2000f8e9606 */
[----:B------:R-:W1:Y:S02]  /*0690*/  LDCU UR20, c[0x0][0x388] ;  /* 0x00007100ff1477ac */ /* 0x000e640008000800 */
[----:B------:R-:W-:Y:S01]  /*06a0*/  IMAD R8, R0, -0x326172a9, RZ ;  /* 0xcd9e8d5700087824 */ /* 0x000fe200078e02ff */
[----:B------:R-:W-:Y:S01]  /*06b0*/  LOP3.LUT R5, R5, UR13, RZ, 0x3c, !PT ;  /* 0x0000000d05057c12 */ /* 0x000fe2000f8e3cff */
[----:B------:R-:W-:Y:S01]  /*06c0*/  IMAD R10, R2, -0x2daee0ad, RZ ;  /* 0xd2511f53020a7824 */ /* 0x000fe200078e02ff */
[----:B------:R-:W2:Y:S01]  /*06d0*/  LDCU.U8 UR38, c[0x0][0x410] ;  /* 0x00008200ff2677ac */ /* 0x000ea20008000000 */
[----:B------:R-:W-:Y:S01]  /*06e0*/  IMAD.HI.U32 R9, R6, -0x2daee0ad, RZ ;  /* 0xd2511f5306097827 */ /* 0x000fe200078e00ff */
[----:B------:R-:W-:-:S03]  /*06f0*/  UPLOP3.LUT UP2, UPT, UPT, UPT, UPT, 0x40, 0x4 ;  /* 0x000000000004789c */ /* 0x000fc60003f4e870 */
[C---:B------:R-:W-:Y:S01]  /*0700*/  IMAD.HI.U32 R7, R5.reuse, -0x326172a9, RZ ;  /* 0xcd9e8d5705077827 */ /* 0x040fe200078e00ff */
[----:B------:R-:W-:Y:S01]  /*0710*/  LOP3.LUT R9, R10, UR7, R9, 0x96, !PT ;  /* 0x000000070a097c12 */ /* 0x000fe2000f8e9609 */
[----:B------:R-:W3:Y:S02]  /*0720*/  LDCU UR7, c[0x0][0x404] ;  /* 0x00008080ff0777ac */ /* 0x000ee40008000800 */
[----:B------:R-:W-:Y:S01]  /*0730*/  IMAD R11, R6, -0x2daee0ad, RZ ;  /* 0xd2511f53060b7824 */ /* 0x000fe200078e02ff */
[----:B------:R-:W-:Y:S01]  /*0740*/  LOP3.LUT R7, R8, UR6, R7, 0x96, !PT ;  /* 0x0000000608077c12 */ /* 0x000fe2000f8e9607 */
[----:B------:R-:W-:Y:S01]  /*0750*/  IMAD R8, R5, -0x326172a9, RZ ;  /* 0xcd9e8d5705087824 */ /* 0x000fe200078e02ff */
[----:B0-----:R-:W-:Y:S01]  /*0760*/  UISETP.NE.U32.AND UP0, UPT, UR18, URZ, UPT ;  /* 0x000000ff1200728c */ /* 0x001fe2000bf05070 */
[----:B------:R-:W-:-:S03]  /*0770*/  IMAD.HI.U32 R5, R9, -0x326172a9, RZ ;  /* 0xcd9e8d5709057827 */ /* 0x000fc600078e00ff */
[----:B------:R-:W-:Y:S01]  /*0780*/  UISETP.NE.AND.EX UP0, UPT, UR19, URZ, UPT, UP0 ;  /* 0x000000ff1300728c */ /* 0x000fe2000bf05300 */
        /* <DEDUP_REMOVED lines=18> */
[----:B------:R-:W4:Y:S01]  /*08b0*/  LDCU.64 UR14, c[0x0][0x3a0] ;  /* 0x00007400ff0e77ac */ /* 0x000f220008000a00 */
        /* <DEDUP_REMOVED lines=12> */
[----:B------:R-:W0:Y:S01]  /*0980*/  LDCU.64 UR16, c[0x0][0x380] ;  /* 0x00007000ff1077ac */ /* 0x000e220008000a00 */
        /* <DEDUP_REMOVED lines=16> */
[----:B------:R-:W-:Y:S01]  /*0a90*/  IMAD.MOV.U32 R4, RZ, RZ, RZ ;  /* 0x000000ffff047224 */ /* 0x000fe200078e00ff */
[----:B------:R-:W-:Y:S01]  /*0aa0*/  LOP3.LUT R70, R9, UR29, R70, 0x96, !PT ;  /* 0x0000001d09467c12 */ /* 0x000fe2000f8e9646 */
[----:B------:R-:W-:Y:S02]  /*0ab0*/  IMAD R65, R5, -0x2daee0ad, RZ ;  /* 0xd2511f5305417824 */ /* 0x000fe400078e02ff */
[----:B01234-:R-:W-:-:S07]  /*0ac0*/  IMAD R74, R7, -0x326172a9, RZ ;  /* 0xcd9e8d57074a7824 */ /* 0x01ffce00078e02ff */
.L_x_14252:
[----:B0-----:R-:W0:Y:S01]  /*0ad0*/  @UP0 LDCU.64 UR4, c[0x0][0x3e0] ;  /* 0x00007c00ff0407ac */ /* 0x001e220008000a00 */
[----:B------:R-:W1:Y:S01]  /*0ae0*/  S2R R109, SR_TID.X ;  /* 0x00000000006d7919 */ /* 0x000e620000002100 */
[----:B------:R-:W-:Y:S01]  /*0af0*/  PLOP3.LUT P0, PT, PT, PT, UP0, 0x80, 0x8 ;  /* 0x000000000008781c */ /* 0x000fe20003f0f008 */
[----:B------:R-:W2:Y:S01]  /*0b00*/  LDC.64 R76, c[0x0][0x390] ;  /* 0x0000e400ff4c7b82 */ /* 0x000ea20000000a00 */
        /* <DEDUP_REMOVED lines=10> */
[----:B-----5:R-:W5:Y:S01]  /*0bb0*/  LDG.E.128 R12, desc[UR10][R12.64] ;  /* 0x0000000a0c0c7981 */ /* 0x020f62000c1e1d00 */
[----:B------:R-:W-:Y:S01]  /*0bc0*/  PLOP3.LUT P0, PT, PT, PT, UP0, 0x80, 0x8 ;  /* 0x000000000008781c */ /* 0x000fe20003f0f008 */
[----:B------:R-:W-:Y:S01]  /*0bd0*/  UISETP.NE.U32.AND UP1, UPT, UR14, URZ, UPT ;  /* 0x000000ff0e00728c */ /* 0x000fe2000bf25070 */
[----:B------:R-:W-:Y:S01]  /*0be0*/  PLOP3.LUT P1, PT, PT, PT, UP0, 0x80, 0x8 ;  /* 0x000000000008781c */ /* 0x000fe20003f2f008 */
[----:B------:R-:W-:Y:S01]  /*0bf0*/  UMOV UR6, 0x3f800000 ;  /* 0x3f80000000067882 */ /* 0x000fe20000000000 */
[----:B------:R-:W-:Y:S01]  /*0c00*/  HFMA2 R79, -RZ, RZ, 0.1171875, 0 ;  /* 0x2f800000ff4f7431 */ /* 0x000fe200000001ff */
[----:B------:R-:W-:Y:S02]  /*0c10*/  UISETP.NE.AND.EX UP1, UPT, UR15, URZ, UPT, UP1 ;  /* 0x000000ff0f00728c */ /* 0x000fe4000bf25310 */
[----:B------:R-:W-:Y:S02]  /*0c20*/  UIADD3 UR18, UPT, UPT, UR12, -0xe443238, URZ ;  /* 0xf1bbcdc80c127890 */ /* 0x000fe4000fffe0ff */
[----:B------:R-:W-:-:S02]  /*0c30*/  UIADD3 UR19, UPT, UPT, UR12, 0x3c6ef372, URZ ;  /* 0x3c6ef3720c137890 */ /* 0x000fc4000fffe0ff */
[----:B------:R-:W-:Y:S02]  /*0c40*/  UIADD3 UR27, UPT, UPT, UR13, -0x24c28bd8, URZ ;  /* 0xdb3d74280d1b7890 */ /* 0x000fe4000fffe0ff */
        /* <DEDUP_REMOVED lines=8> */
[----:B------:R-:W-:Y:S02]  /*0cd0*/  UIADD3 UR36, UPT, UPT, UR13, -0x56f99767, URZ ;  /* 0xa90668990d247890 */ /* 0x000fe4000fffe0ff */
[----:B------:R-:W-:Y:S01]  /*0ce0*/  UIADD3 UR37, UPT, UPT, UR12, 0x5384540f, URZ ;  /* 0x5384540f0c257890 */ /* 0x000fe2000fffe0ff */
[----:B---3--:R-:W-:-:S05]  /*0cf0*/  @P0 HADD2.F32 R6, -RZ, R6.H0_H0 ;  /* 0x20000006ff060230 */ /* 0x008fca0000004100 */
[----:B------:R-:W-:Y:S01]  /*0d00*/  @P1 R2UR UR6, R6 ;  /* 0x00000000060612ca */ /* 0x000fe200000e0000 */
[----:B------:R-:W-:-:S14]  /*0d10*/  BRA.U !UP1, `(.L_x_14049) ;  /* 0x0000002509cc7547 */ /* 0x000fdc000b800000 */
        /* <DEDUP_REMOVED lines=13> */
.L_x_27384:
[----:B------:R-:W-:Y:S05]  /*0df0*/  BRX R6 -0xe00                                          (*"BRANCH_TARGETS .L_x_27385,.L_x_27386,.L_x_27387"*) ;  /* 0xfffffff006807949 */ /* 0x000fea000383ffff */
.L_x_27387:
[----:B------:R-:W-:Y:S01]  /*0e00*/  IADD3 R7, PT, PT, R75, 0x1, RZ ;  /* 0x000000014b077810 */ /* 0x000fe20007ffe0ff */
[----:B------:R-:W-:Y:S02]  /*0e10*/  IMAD.MOV.U32 R52, RZ, RZ, R65 ;  /* 0x000000ffff347224 */ /* 0x000fe400078e0041 */
[----:B------:R-:W-:Y:S01]  /*0e20*/  IMAD.MOV.U32 R6, RZ, RZ, R70 ;  /* 0x000000ffff067224 */ /* 0x000fe200078e0046 */
[----:B------:R-:W-:Y:S06]  /*0e30*/  BRA `(.L_x_14050) ;  /* 0x0000000000e47947 */ /* 0x000fec0003800000 */
.L_x_27385:
[----:B------:R-:W-:Y:S01]  /*0e40*/  MOV R52, R65 ;  /* 0x0000004100347202 */ /* 0x000fe20000000f00 */
[----:B------:R-:W-:Y:S02]  /*0e50*/  IMAD.MOV.U32 R7, RZ, RZ, 0x3 ;  /* 0x00000003ff077424 */ /* 0x000fe400078e00ff */
[----:B------:R-:W-:Y:S01]  /*0e60*/  IMAD.MOV.U32 R6, RZ, RZ, R71 ;  /* 0x000000ffff067224 */ /* 0x000fe200078e0047 */
[----:B------:R-:W-:Y:S06]  /*0e70*/  BRA `(.L_x_14050) ;  /* 0x0000000000d47947 */ /* 0x000fec0003800000 */
.L_x_27386:
        /* <DEDUP_REMOVED lines=12> */
.L_x_14051:
        /* <DEDUP_REMOVED lines=40> */
[----:B------:R-:W-:-:S07]  /*11c0*/  IMAD.MOV.U32 R6, RZ, RZ, R65 ;  /* 0x000000ffff067224 */ /* 0x000fce00078e0041 */
.L_x_14050:
[----:B------:R-:W-:Y:S01]  /*11d0*/  I2FP.F32.U32 R6, R6 ;  /* 0x0000000600067245 */ /* 0x000fe20000201000 */
[----:B-----5:R-:W-:Y:S01]  /*11e0*/  HADD2.F32 R8, -RZ, R12.H0_H0 ;  /* 0x2000000cff087230 */ /* 0x020fe20000004100 */
[----:B------:R-:W-:Y:S01]  /*11f0*/  UMOV UR5, UR8 ;  /* 0x0000000800057c82 */ /* 0x000fe20008000000 */
[----:B------:R-:W-:Y:S01]  /*1200*/  ISETP.NE.AND P1, PT, R7, 0x1, PT ;  /* 0x000000010700780c */ /* 0x000fe20003f25270 */
[----:B------:R-:W-:Y:S01]  /*1210*/  UMOV UR4, UR7 ;  /* 0x0000000700047c82 */ /* 0x000fe20008000000 */
[----:B------:R-:W-:Y:S01]  /*1220*/  FFMA.FTZ R6, R6, R79, 1.1641532182693481445e-10 ;  /* 0x2f00000006067423 */ /* 0x000fe2000001004f */
[----:B------:R-:W-:Y:S01]  /*1230*/  FMUL.FTZ R8, R8, UR6 ;  /* 0x0000000608087c20 */ /* 0x000fe20008410000 */
[----:B------:R-:W-:-:S03]  /*1240*/  HADD2.F32 R9, -RZ, R16.H0_H0 ;  /* 0x20000010ff097230 */ /* 0x000fc60000004100 */
[----:B------:R-:W-:Y:S01]  /*1250*/  FMUL.FTZ R8, R8, UR5 ;  /* 0x0000000508087c20 */ /* 0x000fe20008410000 */
[----:B------:R-:W-:-:S04]  /*1260*/  FSETP.GTU.FTZ.AND P0, PT, R6, UR4, PT ;  /* 0x0000000406007c0b */ /* 0x000fc8000bf1c000 */
[----:B------:R-:W-:Y:S01]  /*1270*/  FSEL R6, R8, RZ, !P0 ;  /* 0x000000ff08067208 */ /* 0x000fe20004000000 */
[----:B------:R-:W-:Y:S01]  /*1280*/  IMAD.MOV.U32 R8, RZ, RZ, R74 ;  /* 0x000000ffff087224 */ /* 0x000fe200078e004a */
        /* <DEDUP_REMOVED lines=13> */
.L_x_14053:
        /* <DEDUP_REMOVED lines=12> */
.L_x_14054:
        /* <DEDUP_REMOVED lines=42> */
.L_x_14052:
        /* <DEDUP_REMOVED lines=22> */
.L_x_14056:
        /* <DEDUP_REMOVED lines=12> */
.L_x_14057:
        /* <DEDUP_REMOVED lines=42> */
.L_x_14055:
[----:B------:R-:W-:Y:S01]  /*1b80*/  I2FP.F32.U32 R8, R8 ;  /* 0x0000000800087245 */ /* 0x000fe20000201000 */
[----:B------:R-:W-:Y:S01]  /*1b90*/  HADD2.F32 R9, -RZ, R13.H0_H0 ;  /* 0x2000000dff097230 */ /* 0x000fe20000004100 */
[----:B------:R-:W-:Y:S01]  /*1ba0*/  ISETP.NE.AND P2, PT, R10, 0x1, PT ;  /* 0x000000010a00780c */ /* 0x000fe20003f45270 */
[----:B------:R-:W-:Y:S02]  /*1bb0*/  HADD2.F32 R11, -RZ, R17.H0_H0 ;  /* 0x20000011ff0b7230 */ /* 0x000fe40000004100 */
        /* <DEDUP_REMOVED lines=18> */
.L_x_14059:
        /* <DEDUP_REMOVED lines=12> */
.L_x_14060:
        /* <DEDUP_REMOVED lines=42> */
.L_x_14058:
[----:B------:R-:W-:Y:S01]  /*2040*/  I2FP.F32.U32 R10, R9 ;  /* 0x00000009000a7245 */ /* 0x000fe20000201000 */
[----:B------:R-:W-:Y:S01]  /*2050*/  HADD2.F32 R13, -RZ, R13.H1_H1 ;  /* 0x3000000dff0d7230 */ /* 0x000fe20000004100 */
[----:B------:R-:W-:Y:S01]  /*2060*/  ISETP.NE.AND P3, PT, R11, 0x1, PT ;  /* 0x000000010b00780c */ /* 0x000fe20003f65270 */
[----:B------:R-:W-:Y:S02]  /*2070*/  HFMA2 R12, -RZ, RZ, 0, 1.1920928955078125e-07 ;  /* 0x00000002ff0c7431 */ /* 0x000fe400000001ff */
[----:B------:R-:W-:Y:S01]  /*2080*/  FFMA.FTZ R10, R10, R79, 1.1641532182693481445e-10 ;  /* 0x2f0000000a0a7423 */ /* 0x000fe2000001004f */
[----:B------:R-:W-:-:S04]  /*2090*/  FMUL.FTZ R13, R13, UR6 ;  /* 0x000000060d0d7c20 */ /* 0x000fc80008410000 */
[----:B------:R-:W-:Y:S01]  /*20a0*/  FMUL.FTZ R13, R13, UR5 ;  /* 0x000000050d0d7c20 */ /* 0x000fe20008410000 */
[----:B------:R-:W-:Y:S01]  /*20b0*/  FSETP.GTU.FTZ.AND P2, PT, R10, UR4, PT ;  /* 0x000000040a007c0b */ /* 0x000fe2000bf5c000 */
[----:B------:R-:W-:-:S03]  /*20c0*/  HADD2.F32 R10, -RZ, R17.H1_H1 ;  /* 0x30000011ff0a7230 */ /* 0x000fc60000004100 */
        /* <DEDUP_REMOVED lines=13> */
.L_x_14062:
        /* <DEDUP_REMOVED lines=12> */
.L_x_14063:
        /* <DEDUP_REMOVED lines=42> */
.L_x_14061:
        /* <DEDUP_REMOVED lines=22> */
.L_x_14065:
        /* <DEDUP_REMOVED lines=12> */
.L_x_14066:
        /* <DEDUP_REMOVED lines=42> */
.L_x_14064:
        /* <DEDUP_REMOVED lines=22> */
.L_x_14068:
        /* <DEDUP_REMOVED lines=12> */
.L_x_14069:
        /* <DEDUP_REMOVED lines=42> */
.L_x_14067:
        /* <DEDUP_REMOVED lines=22> */
.L_x_14071:
        /* <DEDUP_REMOVED lines=14> */
.L_x_14072:
        /* <DEDUP_REMOVED lines=42> */
.L_x_14070:
        /* <DEDUP_REMOVED lines=8> */
[----:B------:R-:W-:-:S04]  /*33e0*/  FSETP.GTU.FTZ.AND P6, PT, R14, UR4, PT ;  /* 0x000000040e007c0b */ /* 0x000fc8000bfdc000 */
[----:B------:R-:W-:Y:S02]  /*33f0*/  FSEL R15, R15, RZ, !P6 ;  /* 0x000000ff0f0f7208 */ /* 0x000fe40007000000 */
[----:B------:R-:W-:-:S03]  /*3400*/  PLOP3.LUT P6, PT, P6, PT, PT, 0x8, 0x80 ;  /* 0x000000000080781c */ /* 0x000fc600037ce170 */
[----:B------:R-:W-:Y:S01]  /*3410*/  FADD.FTZ R13, R15, R16 ;  /* 0x000000100f0d7221 */ /* 0x000fe20000010000 */
[----:B------:R-:W-:-:S04]  /*3420*/  F2FP.F16.F32.PACK_AB R16, R7, R6 ;  /* 0x000000060710723e */ /* 0x000fc800000000ff */
[----:B------:R-:W-:Y:S01]  /*3430*/  F2FP.F16.F32.PACK_AB R19, R13, R12 ;  /* 0x0000000c0d13723e */ /* 0x000fe200000000ff */
[----:B------:R-:W-:Y:S06]  /*3440*/  BRA `(.L_x_14073) ;  /* 0x00000024006c7947 */ /* 0x000fec0003800000 */
.L_x_14049:
        /* <DEDUP_REMOVED lines=15> */
.L_x_14075:
        /* <DEDUP_REMOVED lines=12> */
.L_x_14076:
        /* <DEDUP_REMOVED lines=40> */
[----:B------:R-:W-:-:S07]  /*3880*/  IMAD.MOV.U32 R6, RZ, RZ, R65 ;  /* 0x000000ffff067224 */ /* 0x000fce00078e0041 */
.L_x_14074:
        /* <DEDUP_REMOVED lines=23> */
.L_x_14078:
        /* <DEDUP_REMOVED lines=12> */
.L_x_14079:
        /* <DEDUP_REMOVED lines=42> */
.L_x_14077:
[----:B------:R-:W-:Y:S01]  /*3d60*/  ISETP.NE.AND P2, PT, R9, 0x1, PT ;  /* 0x000000010900780c */ /* 0x000fe20003f45270 */
[----:B------:R-:W-:Y:S01]  /*3d70*/  HADD2.F32 R12, -RZ, R12.H1_H1 ;  /* 0x3000000cff0c7230 */ /* 0x000fe20000004100 */
[----:B------:R-:W-:Y:S01]  /*3d80*/  I2FP.F32.U32 R8, R7 ;  /* 0x0000000700087245 */ /* 0x000fe20000201000 */
[----:B------:R-:W-:-:S03]  /*3d90*/  IMAD.MOV.U32 R10, RZ, RZ, 0x2 ;  /* 0x00000002ff0a7424 */ /* 0x000fc600078e00ff */
[----:B------:R-:W-:Y:S01]  /*3da0*/  FMUL.FTZ R12, R12, UR6 ;  /* 0x000000060c0c7c20 */ /* 0x000fe20008410000 */
[----:B------:R-:W-:-:S03]  /*3db0*/  FFMA.FTZ R8, R8, R79, 1.1641532182693481445e-10 ;  /* 0x2f00000008087423 */ /* 0x000fc6000001004f */
[----:B------:R-:W-:Y:S02]  /*3dc0*/  FMUL.FTZ R7, R12, UR5 ;  /* 0x000000050c077c20 */ /* 0x000fe40008410000 */
        /* <DEDUP_REMOVED lines=13> */
.L_x_14081:
        /* <DEDUP_REMOVED lines=12> */
.L_x_14082:
        /* <DEDUP_REMOVED lines=42> */
.L_x_14080:
[----:B------:R-:W-:Y:S01]  /*4200*/  I2FP.F32.U32 R8, R8 ;  /* 0x0000000800087245 */ /* 0x000fe20000201000 */
[----:B------:R-:W-:Y:S01]  /*4210*/  HADD2.F32 R9, -RZ, R13.H0_H0 ;  /* 0x2000000dff097230 */ /* 0x000fe20000004100 */
[----:B------:R-:W-:Y:S01]  /*4220*/  ISETP.NE.AND P3, PT, R10, 0x1, PT ;  /* 0x000000010a00780c */ /* 0x000fe20003f65270 */
[----:B------:R-:W-:Y:S02]  /*4230*/  HFMA2 R11, -RZ, RZ, 0, 1.1920928955078125e-07 ;  /* 0x00000002ff0b7431 */ /* 0x000fe400000001ff */
[----:B------:R-:W-:Y:S01]  /*4240*/  FFMA.FTZ R8, R8, R79, 1.1641532182693481445e-10 ;  /* 0x2f00000008087423 */ /* 0x000fe2000001004f */
[----:B------:R-:W-:-:S04]  /*4250*/  FMUL.FTZ R9, R9, UR6 ;  /* 0x0000000609097c20 */ /* 0x000fc80008410000 */
        /* <DEDUP_REMOVED lines=14> */
.L_x_14084:
        /* <DEDUP_REMOVED lines=12> */
.L_x_14085:
        /* <DEDUP_REMOVED lines=42> */
.L_x_14083:
[----:B------:R-:W-:Y:S01]  /*46a0*/  ISETP.NE.AND P4, PT, R11, 0x1, PT ;  /* 0x000000010b00780c */ /* 0x000fe20003f85270 */
[----:B------:R-:W-:Y:S01]  /*46b0*/  HADD2.F32 R13, -RZ, R13.H1_H1 ;  /* 0x3000000dff0d7230 */ /* 0x000fe20000004100 */
[----:B------:R-:W-:Y:S01]  /*46c0*/  I2FP.F32.U32 R10, R9 ;  /* 0x00000009000a7245 */ /* 0x000fe20000201000 */
[----:B------:R-:W-:-:S03]  /*46d0*/  IMAD.MOV.U32 R12, RZ, RZ, 0x2 ;  /* 0x00000002ff0c7424 */ /* 0x000fc600078e00ff */
[----:B------:R-:W-:Y:S01]  /*46e0*/  FMUL.FTZ R13, R13, UR6 ;  /* 0x000000060d0d7c20 */ /* 0x000fe20008410000 */
[----:B------:R-:W-:-:S03]  /*46f0*/  FFMA.FTZ R10, R10, R79, 1.1641532182693481445e-10 ;  /* 0x2f0000000a0a7423 */ /* 0x000fc6000001004f */
[----:B------:R-:W-:Y:S02]  /*4700*/  FMUL.FTZ R9, R13, UR5 ;  /* 0x000000050d097c20 */ /* 0x000fe40008410000 */
        /* <DEDUP_REMOVED lines=13> */
.L_x_14087:
        /* <DEDUP_REMOVED lines=12> */
.L_x_14088:
        /* <DEDUP_REMOVED lines=42> */
.L_x_14086:
[----:B------:R-:W-:Y:S01]  /*4b40*/  I2FP.F32.U32 R10, R10 ;  /* 0x0000000a000a7245 */ /* 0x000fe20000201000 */
[----:B------:R-:W-:Y:S01]  /*4b50*/  HADD2.F32 R11, -RZ, R14.H0_H0 ;  /* 0x2000000eff0b7230 */ /* 0x000fe20000004100 */
[----:B------:R-:W-:Y:S01]  /*4b60*/  ISETP.NE.AND P5, PT, R12, 0x1, PT ;  /* 0x000000010c00780c */ /* 0x000fe20003fa5270 */
[----:B------:R-:W-:Y:S02]  /*4b70*/  IMAD.MOV.U32 R13, RZ, RZ, 0x2 ;  /* 0x00000002ff0d7424 */ /* 0x000fe400078e00ff */
[----:B------:R-:W-:Y:S01]  /*4b80*/  FFMA.FTZ R10, R10, R79, 1.1641532182693481445e-10 ;  /* 0x2f0000000a0a7423 */ /* 0x000fe2000001004f */
[----:B------:R-:W-:-:S04]  /*4b90*/  FMUL.FTZ R11, R11, UR6 ;  /* 0x000000060b0b7c20 */ /* 0x000fc80008410000 */
[----:B------:R-:W-:Y:S01]  /*4ba0*/  FSETP.GTU.FTZ.AND P4, PT, R10, UR4, PT ;  /* 0x000000040a007c0b */ /* 0x000fe2000bf9c000 */
[----:B------:R-:W-:Y:S01]  /*4bb0*/  FMUL.FTZ R10, R11, UR5 ;  /* 0x000000050b0a7c20 */ /* 0x000fe20008410000 */
        /* <DEDUP_REMOVED lines=12> */
.L_x_14090:
        /* <DEDUP_REMOVED lines=12> */
.L_x_14091:
        /* <DEDUP_REMOVED lines=42> */
.L_x_14089:
[----:B------:R-:W-:Y:S01]  /*4fe0*/  I2FP.F32.U32 R12, R11 ;  /* 0x0000000b000c7245 */ /* 0x000fe20000201000 */
[----:B------:R-:W-:Y:S01]  /*4ff0*/  HADD2.F32 R14, -RZ, R14.H1_H1 ;  /* 0x3000000eff0e7230 */ /* 0x000fe20000004100 */
        /* <DEDUP_REMOVED lines=18> */
.L_x_14093:
        /* <DEDUP_REMOVED lines=12> */
.L_x_14094:
        /* <DEDUP_REMOVED lines=42> */
.L_x_14092:
        /* <DEDUP_REMOVED lines=20> */
.L_x_14096:
        /* <DEDUP_REMOVED lines=14> */
.L_x_14097:
        /* <DEDUP_REMOVED lines=42> */
.L_x_14095:
        /* <DEDUP_REMOVED lines=12> */
.L_x_14073:
[----:B------:R-:W0:Y:S01]  /*5a00*/  LDC.64 R80, c[0x0][0x3a8] ;  /* 0x0000ea00ff507b82 */ /* 0x000e220000000a00 */
[----:B------:R-:W-:Y:S02]  /*5a10*/  SEL R21, RZ, 0x1000000, !P6 ;  /* 0x01000000ff157807 */ /* 0x000fe40007000000 */
        /* <DEDUP_REMOVED lines=9> */
[----:B------:R-:W-:Y:S01]  /*5ab0*/  LOP3.LUT R15, R15, R20, R14, 0xfe, !PT ;  /* 0x000000140f0f7212 */ /* 0x000fe200078efe0e */
[----:B------:R-:W-:Y:S01]  /*5ac0*/  VIADD R14, R5, 0x100 ;  /* 0x00000100050e7836 */ /* 0x000fe20000000000 */
        /* <DEDUP_REMOVED lines=28> */
.L_x_14100:
        /* <DEDUP_REMOVED lines=12> */
.L_x_14101:
        /* <DEDUP_REMOVED lines=40> */
[----:B------:R-:W-:-:S07]  /*5fd0*/  IMAD.MOV.U32 R16, RZ, RZ, RZ ;  /* 0x000000ffff107224 */ /* 0x000fce00078e00ff */
.L_x_14099:
[----:B------:R-:W-:Y:S01]  /*5fe0*/  I2FP.F32.U32 R18, R15 ;  /* 0x0000000f00127245 */ /* 0x000fe20000201000 */
[----:B-----5:R-:W-:Y:S01]  /*5ff0*/  HADD2.F32 R15, -RZ, R20.H0_H0 ;  /* 0x20000014ff0f7230 */ /* 0x020fe20000004100 */
[----:B------:R-:W-:Y:S01]  /*6000*/  ISETP.NE.AND P1, PT, R16, 0x1, PT ;  /* 0x000000011000780c */ /* 0x000fe20003f25270 */
        /* <DEDUP_REMOVED lines=9> */
[----:B------:R-:W-:Y:S02]  /*60a0*/  MOV R18, 0x2 ;  /* 0x0000000200127802 */ /* 0x000fe40000000f00 */
        /* <DEDUP_REMOVED lines=10> */
.L_x_14103:
        /* <DEDUP_REMOVED lines=12> */
.L_x_14104:
        /* <DEDUP_REMOVED lines=42> */
.L_x_14102:
        /* <DEDUP_REMOVED lines=22> */
.L_x_14106:
        /* <DEDUP_REMOVED lines=12> */
.L_x_14107:
        /* <DEDUP_REMOVED lines=42> */
.L_x_14105:
[----:B------:R-:W-:Y:S01]  /*6970*/  I2FP.F32.U32 R18, R17 ;  /* 0x0000001100127245 */ /* 0x000fe20000201000 */
[----:B------:R-:W-:Y:S01]  /*6980*/  HADD2.F32 R17, -RZ, R21.H0_H0 ;  /* 0x20000015ff117230 */ /* 0x000fe20000004100 */
[----:B------:R-:W-:Y:S01]  /*6990*/  ISETP.NE.AND P2, PT, R20, 0x1, PT ;  /* 0x000000011400780c */ /* 0x000fe20003f45270 */
[----:B------:R-:W-:Y:S01]  /*69a0*/  IMAD.MOV.U32 R48, RZ, RZ, 0x2 ;  /* 0x00000002ff307424 */ /* 0x000fe200078e00ff */
[----:B------:R-:W-:Y:S01]  /*69b0*/  MOV R19, R74 ;  /* 0x0000004a00137202 */ /* 0x000fe20000000f00 */
        /* <DEDUP_REMOVED lines=17> */
.L_x_14109:
        /* <DEDUP_REMOVED lines=12> */
.L_x_14110:
        /* <DEDUP_REMOVED lines=42> */
.L_x_14108:
        /* <DEDUP_REMOVED lines=22> */
.L_x_14112:
        /* <DEDUP_REMOVED lines=12> */
.L_x_14113:
        /* <DEDUP_REMOVED lines=42> */
.L_x_14111:
[----:B------:R-:W-:Y:S01]  /*72f0*/  I2FP.F32.U32 R20, R19 ;  /* 0x0000001300147245 */ /* 0x000fe20000201000 */
[----:B------:R-:W-:Y:S01]  /*7300*/  HADD2.F32 R19, -RZ, R22.H0_H0 ;  /* 0x20000016ff137230 */ /* 0x000fe20000004100 */
        /* <DEDUP_REMOVED lines=20> */
.L_x_14115:
        /* <DEDUP_REMOVED lines=12> */
.L_x_14116:
        /* <DEDUP_REMOVED lines=43> */
.L_x_14114:
        /* <DEDUP_REMOVED lines=22> */
.L_x_14118:
        /* <DEDUP_REMOVED lines=12> */
.L_x_14119:
        /* <DEDUP_REMOVED lines=43> */
.L_x_14117:
        /* <DEDUP_REMOVED lines=22> */
.L_x_14121:
        /* <DEDUP_REMOVED lines=14> */
.L_x_14122:
        /* <DEDUP_REMOVED lines=43> */
.L_x_14120:
        /* <DEDUP_REMOVED lines=15> */
.L_x_14098:
        /* <DEDUP_REMOVED lines=15> */
.L_x_14125:
        /* <DEDUP_REMOVED lines=12> */
.L_x_14126:
        /* <DEDUP_REMOVED lines=40> */
[----:B------:R-:W-:-:S07]  /*86a0*/  LOP3.LUT R71, R16, UR35, R57, 0x96, !PT ;  /* 0x0000002310477c12 */ /* 0x000fce000f8e9639 */
.L_x_14124:
[----:B------:R-:W-:Y:S01]  /*86b0*/  I2FP.F32.U32 R16, R15 ;  /* 0x0000000f00107245 */ /* 0x000fe20000201000 */
[----:B-----5:R-:W-:Y:S01]  /*86c0*/  HADD2.F32 R15, -RZ, R20.H0_H0 ;  /* 0x20000014ff0f7230 */ /* 0x020fe20000004100 */
[----:B------:R-:W-:Y:S01]  /*86d0*/  ISETP.NE.AND P1, PT, R17, 0x1, PT ;  /* 0x000000011100780c */ /* 0x000fe20003f25270 */
[----:B------:R-:W-:Y:S02]  /*86e0*/  IMAD.MOV.U32 R18, RZ, RZ, 0x2 ;  /* 0x00000002ff127424 */ /* 0x000fe400078e00ff */
[----:B------:R-:W-:Y:S01]  /*86f0*/  FFMA.FTZ R16, R16, R79, 1.1641532182693481445e-10 ;  /* 0x2f00000010107423 */ /* 0x000fe2000001004f */
[----:B------:R-:W-:-:S04]  /*8700*/  FMUL.FTZ R15, R15, UR6 ;  /* 0x000000060f0f7c20 */ /* 0x000fc80008410000 */
        /* <DEDUP_REMOVED lines=15> */
.L_x_14128:
        /* <DEDUP_REMOVED lines=12> */
.L_x_14129:
        /* <DEDUP_REMOVED lines=42> */
.L_x_14127:
[----:B------:R-:W-:Y:S01]  /*8b60*/  I2FP.F32.U32 R16, R16 ;  /* 0x0000001000107245 */ /* 0x000fe20000201000 */
[----:B------:R-:W-:Y:S01]  /*8b70*/  HADD2.F32 R20, -RZ, R20.H1_H1 ;  /* 0x30000014ff147230 */ /* 0x000fe20000004100 */
[----:B------:R-:W-:Y:S02]  /*8b80*/  ISETP.NE.AND P2, PT, R18, 0x1, PT ;  /* 0x000000011200780c */ /* 0x000fe40003f45270 */
[----:B------:R-:W-:Y:S01]  /*8b90*/  MOV R17, R74 ;  /* 0x0000004a00117202 */ /* 0x000fe20000000f00 */
[----:B------:R-:W-:Y:S01]  /*8ba0*/  FFMA.FTZ R16, R16, R79, 1.1641532182693481445e-10 ;  /* 0x2f00000010107423 */ /* 0x000fe2000001004f */
[----:B------:R-:W-:-:S04]  /*8bb0*/  FMUL.FTZ R20, R20, UR6 ;  /* 0x0000000614147c20 */ /* 0x000fc80008410000 */
[----:B------:R-:W-:Y:S01]  /*8bc0*/  FSETP.GTU.FTZ.AND P1, PT, R16, UR4, PT ;  /* 0x0000000410007c0b */ /* 0x000fe2000bf3c000 */
[----:B------:R-:W-:Y:S01]  /*8bd0*/  FMUL.FTZ R16, R20, UR5 ;  /* 0x0000000514107c20 */ /* 0x000fe20008410000 */
[----:B------:R-:W-:Y:S02]  /*8be0*/  IMAD.MOV.U32 R20, RZ, RZ, 0x2 ;  /* 0x00000002ff147424 */ /* 0x000fe400078e00ff */
        /* <DEDUP_REMOVED lines=11> */
.L_x_14131:
        /* <DEDUP_REMOVED lines=12> */
.L_x_14132:
        /* <DEDUP_REMOVED lines=42> */
.L_x_14130:
[----:B------:R-:W-:Y:S01]  /*9000*/  I2FP.F32.U32 R18, R17 ;  /* 0x0000001100127245 */ /* 0x000fe20000201000 */
[----:B------:R-:W-:Y:S01]  /*9010*/  HADD2.F32 R17, -RZ, R21.H0_H0 ;  /* 0x20000015ff117230 */ /* 0x000fe20000004100 */
[----:B------:R-:W-:Y:S01]  /*9020*/  ISETP.NE.AND P3, PT, R20, 0x1, PT ;  /* 0x000000011400780c */ /* 0x000fe20003f65270 */
[----:B------:R-:W-:Y:S02]  /*9030*/  HFMA2 R48, -RZ, RZ, 0, 1.1920928955078125e-07 ;  /* 0x00000002ff307431 */ /* 0x000fe400000001ff */
[----:B------:R-:W-:Y:S02]  /*9040*/  IMAD.MOV.U32 R19, RZ, RZ, R74 ;  /* 0x000000ffff137224 */ /* 0x000fe400078e004a */
[----:B------:R-:W-:Y:S01]  /*9050*/  FFMA.FTZ R18, R18, R79, 1.1641532182693481445e-10 ;  /* 0x2f00000012127423 */ /* 0x000fe2000001004f */
[----:B------:R-:W-:-:S04]  /*9060*/  FMUL.FTZ R17, R17, UR6 ;  /* 0x0000000611117c20 */ /* 0x000fc80008410000 */
[----:B------:R-:W-:Y:S01]  /*9070*/  FMUL.FTZ R17, R17, UR5 ;  /* 0x0000000511117c20 */ /* 0x000fe20008410000 */
        /* <DEDUP_REMOVED lines=12> */
.L_x_14134:
        /* <DEDUP_REMOVED lines=12> */
.L_x_14135:
        /* <DEDUP_REMOVED lines=42> */
.L_x_14133:
[----:B------:R-:W-:Y:S01]  /*94a0*/  I2FP.F32.U32 R18, R19 ;  /* 0x0000001300127245 */ /* 0x000fe20000201000 */
[----:B------:R-:W-:Y:S01]  /*94b0*/  HADD2.F32 R21, -RZ, R21.H1_H1 ;  /* 0x30000015ff157230 */ /* 0x000fe20000004100 */
[----:B------:R-:W-:Y:S01]  /*94c0*/  ISETP.NE.AND P4, PT, R48, 0x1, PT ;  /* 0x000000013000780c */ /* 0x000fe20003f85270 */
[----:B------:R-:W-:Y:S02]  /*94d0*/  IMAD.MOV.U32 R49, RZ, RZ, 0x2 ;  /* 0x00000002ff317424 */ /* 0x000fe400078e00ff */
[----:B------:R-:W-:Y:S01]  /*94e0*/  FFMA.FTZ R18, R18, R79, 1.1641532182693481445e-10 ;  /* 0x2f00000012127423 */ /* 0x000fe2000001004f */
[----:B------:R-:W-:Y:S01]  /*94f0*/  FMUL.FTZ R21, R21, UR6 ;  /* 0x0000000615157c20 */ /* 0x000fe20008410000 */
[----:B------:R-:W-:-:S03]  /*9500*/  IMAD.MOV.U32 R19, RZ, RZ, R74 ;  /* 0x000000ffff137224 */ /* 0x000fc600078e004a */
        /* <DEDUP_REMOVED lines=13> */
.L_x_14137:
        /* <DEDUP_REMOVED lines=12> */
.L_x_14138:
        /* <DEDUP_REMOVED lines=42> */
.L_x_14136:
        /* <DEDUP_REMOVED lines=20> */
.L_x_14140:
        /* <DEDUP_REMOVED lines=12> */
.L_x_14141:
        /* <DEDUP_REMOVED lines=43> */
.L_x_14139:
[----:B------:R-:W-:Y:S01]  /*9df0*/  I2FP.F32.U32 R20, R21 ;  /* 0x0000001500147245 */ /* 0x000fe20000201000 */
[----:B------:R-:W-:Y:S01]  /*9e00*/  HADD2.F32 R22, -RZ, R22.H1_H1 ;  /* 0x30000016ff167230 */ /* 0x000fe20000004100 */
[----:B------:R-:W-:Y:S01]  /*9e10*/  ISETP.NE.AND P5, PT, R48, 0x1, PT ;  /* 0x000000013000780c */ /* 0x000fe20003fa5270 */
[----:B------:R-:W-:Y:S02]  /*9e20*/  IMAD.MOV.U32 R49, RZ, RZ, 0x2 ;  /* 0x00000002ff317424 */ /* 0x000fe400078e00ff */
[----:B------:R-:W-:Y:S01]  /*9e30*/  FFMA.FTZ R20, R20, R79, 1.1641532182693481445e-10 ;  /* 0x2f00000014147423 */ /* 0x000fe2000001004f */
[----:B------:R-:W-:Y:S01]  /*9e40*/  FMUL.FTZ R22, R22, UR6 ;  /* 0x0000000616167c20 */ /* 0x000fe20008410000 */
[----:B------:R-:W-:-:S03]  /*9e50*/  IMAD.MOV.U32 R21, RZ, RZ, R74 ;  /* 0x000000ffff157224 */ /* 0x000fc600078e004a */
        /* <DEDUP_REMOVED lines=13> */
.L_x_14143:
        /* <DEDUP_REMOVED lines=12> */
.L_x_14144:
        /* <DEDUP_REMOVED lines=43> */
.L_x_14142:
        /* <DEDUP_REMOVED lines=20> */
.L_x_14146:
        /* <DEDUP_REMOVED lines=14> */
.L_x_14147:
        /* <DEDUP_REMOVED lines=43> */
.L_x_14145:
        /* <DEDUP_REMOVED lines=12> */
.L_x_14123:
        /* <DEDUP_REMOVED lines=39> */
.L_x_14150:
        /* <DEDUP_REMOVED lines=12> */
.L_x_14151:
        /* <DEDUP_REMOVED lines=43> */
.L_x_14149:
[----:B------:R-:W-:Y:S01]  /*ae10*/  I2FP.F32.U32 R56, R59 ;  /* 0x0000003b00387245 */ /* 0x000fe20000201000 */
[----:B-----5:R-:W-:Y:S01]  /*ae20*/  HADD2.F32 R57, -RZ, R48.H0_H0 ;  /* 0x20000030ff397230 */ /* 0x020fe20000004100 */
        /* <DEDUP_REMOVED lines=21> */
.L_x_14153:
        /* <DEDUP_REMOVED lines=12> */
.L_x_14154:
        /* <DEDUP_REMOVED lines=43> */
.L_x_14152:
[----:B------:R-:W-:Y:S01]  /*b2f0*/  I2FP.F32.U32 R58, R57 ;  /* 0x00000039003a7245 */ /* 0x000fe20000201000 */
[----:B------:R-:W-:Y:S01]  /*b300*/  HADD2.F32 R48, -RZ, R48.H1_H1 ;  /* 0x30000030ff307230 */ /* 0x000fe20000004100 */
[----:B------:R-:W-:Y:S01]  /*b310*/  ISETP.NE.AND P1, PT, R59, 0x1, PT ;  /* 0x000000013b00780c */ /* 0x000fe20003f25270 */
[----:B------:R-:W-:Y:S02]  /*b320*/  HADD2.F32 R57, -RZ, R52.H1_H1 ;  /* 0x30000034ff397230 */ /* 0x000fe40000004100 */
[----:B------:R-:W-:Y:S01]  /*b330*/  FFMA.FTZ R58, R58, R79, 1.1641532182693481445e-10 ;  /* 0x2f0000003a3a7423 */ /* 0x000fe2000001004f */
[----:B------:R-:W-:Y:S01]  /*b340*/  FMUL.FTZ R48, R48, UR6 ;  /* 0x0000000630307c20 */ /* 0x000fe20008410000 */
[----:B------:R-:W-:Y:S02]  /*b350*/  IMAD.MOV.U32 R60, RZ, RZ, 0x2 ;  /* 0x00000002ff3c7424 */ /* 0x000fe400078e00ff */
[----:B------:R-:W-:Y:S02]  /*b360*/  IMAD.MOV.U32 R52, RZ, RZ, R74 ;  /* 0x000000ffff347224 */ /* 0x000fe400078e004a */
        /* <DEDUP_REMOVED lines=15> */
.L_x_14156:
        /* <DEDUP_REMOVED lines=12> */
.L_x_14157:
        /* <DEDUP_REMOVED lines=43> */
.L_x_14155:
        /* <DEDUP_REMOVED lines=23> */
.L_x_14159:
        /* <DEDUP_REMOVED lines=12> */
.L_x_14160:
        /* <DEDUP_REMOVED lines=43> */
.L_x_14158:
        /* <DEDUP_REMOVED lines=8> */
[----:B------:R-:W-:Y:S02]  /*bd30*/  HADD2.F32 R60, -RZ, R53.H1_H1 ;  /* 0x30000035ff3c7230 */ /* 0x000fe40000004100 */
        /* <DEDUP_REMOVED lines=14> */
.L_x_14162:
        /* <DEDUP_REMOVED lines=12> */
.L_x_14163:
        /* <DEDUP_REMOVED lines=43> */
.L_x_14161:
        /* <DEDUP_REMOVED lines=22> */
.L_x_14165:
        /* <DEDUP_REMOVED lines=12> */
.L_x_14166:
        /* <DEDUP_REMOVED lines=42> */
.L_x_14164:
        /* <DEDUP_REMOVED lines=23> */
.L_x_14168:
        /* <DEDUP_REMOVED lines=12> */
.L_x_14169:
        /* <DEDUP_REMOVED lines=42> */
.L_x_14167:
        /* <DEDUP_REMOVED lines=23> */
.L_x_14171:
        /* <DEDUP_REMOVED lines=14> */
.L_x_14172:
        /* <DEDUP_REMOVED lines=42> */
.L_x_14170:
        /* <DEDUP_REMOVED lines=15> */
.L_x_14148:
        /* <DEDUP_REMOVED lines=15> */
.L_x_14175:
        /* <DEDUP_REMOVED lines=12> */
.L_x_14176:
        /* <DEDUP_REMOVED lines=39> */
[----:B------:R-:W-:Y:S01]  /*d520*/  LOP3.LUT R71, R52, UR35, R67, 0x96, !PT ;  /* 0x0000002334477c12 */ /* 0x000fe2000f8e9643 */
[----:B------:R-:W-:-:S07]  /*d530*/  IMAD.MOV.U32 R52, RZ, RZ, R56 ;  /* 0x000000ffff347224 */ /* 0x000fce00078e0038 */
.L_x_14174:
        /* <DEDUP_REMOVED lines=10> */
[----:B------:R-:W-:Y:S02]  /*d5e0*/  FSEL R52, R52, RZ, !P0 ;  /* 0x000000ff34347208 */ /* 0x000fe40004000000 */
[----:B------:R-:W-:-:S03]  /*d5f0*/  P2R R64, PR, RZ, 0x4 ;  /* 0x00000004ff407803 */ /* 0x000fc60000000000 */
        /* <DEDUP_REMOVED lines=10> */
.L_x_14178:
        /* <DEDUP_REMOVED lines=12> */
.L_x_14179:
        /* <DEDUP_REMOVED lines=43> */
.L_x_14177:
[----:B------:R-:W-:Y:S01]  /*da10*/  I2FP.F32.U32 R54, R53 ;  /* 0x0000003500367245 */ /* 0x000fe20000201000 */
[----:B------:R-:W-:Y:S01]  /*da20*/  HADD2.F32 R48, -RZ, R48.H1_H1 ;  /* 0x30000030ff307230 */ /* 0x000fe20000004100 */
        /* <DEDUP_REMOVED lines=19> */
.L_x_14181:
        /* <DEDUP_REMOVED lines=12> */
.L_x_14182:
        /* <DEDUP_REMOVED lines=41> */
[----:B------:R-:W-:Y:S01]  /*deb0*/  LOP3.LUT R71, R58, UR35, R55, 0x96, !PT ;  /* 0x000000233a477c12 */ /* 0x000fe2000f8e9637 */
[----:B------:R-:W-:-:S07]  /*dec0*/  IMAD.MOV.U32 R66, RZ, RZ, R54 ;  /* 0x000000ffff427224 */ /* 0x000fce00078e0036 */
.L_x_14180:
        /* <DEDUP_REMOVED lines=21> */
.L_x_14184:
        /* <DEDUP_REMOVED lines=12> */
.L_x_14185:
        /* <DEDUP_REMOVED lines=43> */
.L_x_14183:
        /* <DEDUP_REMOVED lines=21> */
.L_x_14187:
        /* <DEDUP_REMOVED lines=12> */
.L_x_14188:
        /* <DEDUP_REMOVED lines=43> */
.L_x_14186:
        /* <DEDUP_REMOVED lines=21> */
.L_x_14190:
        /* <DEDUP_REMOVED lines=12> */
.L_x_14191:
        /* <DEDUP_REMOVED lines=42> */
.L_x_14189:
        /* <DEDUP_REMOVED lines=21> */
.L_x_14193:
        /* <DEDUP_REMOVED lines=12> */
.L_x_14194:
        /* <DEDUP_REMOVED lines=42> */
.L_x_14192:
        /* <DEDUP_REMOVED lines=21> */
.L_x_14196:
        /* <DEDUP_REMOVED lines=14> */
.L_x_14197:
        /* <DEDUP_REMOVED lines=42> */
.L_x_14195:
        /* <DEDUP_REMOVED lines=12> */
.L_x_14173:
        /* <DEDUP_REMOVED lines=39> */
.L_x_14200:
        /* <DEDUP_REMOVED lines=12> */
.L_x_14201:
        /* <DEDUP_REMOVED lines=42> */
.L_x_14199:
        /* <DEDUP_REMOVED lines=23> */
.L_x_14203:
        /* <DEDUP_REMOVED lines=12> */
.L_x_14204:
        /* <DEDUP_REMOVED lines=42> */
.L_x_14202:
        /* <DEDUP_REMOVED lines=23> */
.L_x_14206:
        /* <DEDUP_REMOVED lines=12> */
.L_x_14207:
        /* <DEDUP_REMOVED lines=42> */
.L_x_14205:
        /* <DEDUP_REMOVED lines=22> */
.L_x_14209:
        /* <DEDUP_REMOVED lines=12> */
.L_x_14210:
        /* <DEDUP_REMOVED lines=39> */
[----:B------:R-:W-:Y:S02]  /*10b40*/  LOP3.LUT R71, R72, UR35, R69, 0x96, !PT ;  /* 0x0000002348477c12 */ /* 0x000fe4000f8e9645 */
[----:B------:R-:W-:Y:S01]  /*10b50*/  MOV R69, R65 ;  /* 0x0000004100457202 */ /* 0x000fe20000000f00 */
[----:B------:R-:W-:-:S07]  /*10b60*/  IMAD.MOV.U32 R65, RZ, RZ, R68 ;  /* 0x000000ffff417224 */ /* 0x000fce00078e0044 */
.L_x_14208:
        /* <DEDUP_REMOVED lines=8> */
[----:B------:R-:W-:Y:S01]  /*10bf0*/  FSETP.GTU.FTZ.AND P2, PT, R68, UR4, PT ;  /* 0x0000000444007c0b */ /* 0x000fe2000bf5c000 */
[----:B------:R-:W-:-:S03]  /*10c00*/  HADD2.F32 R68, -RZ, R53.H1_H1 ;  /* 0x30000035ff447230 */ /* 0x000fc60000004100 */
        /* <DEDUP_REMOVED lines=13> */
.L_x_14212:
        /* <DEDUP_REMOVED lines=12> */
.L_x_14213:
        /* <DEDUP_REMOVED lines=42> */
.L_x_14211:
        /* <DEDUP_REMOVED lines=22> */
.L_x_14215:
        /* <DEDUP_REMOVED lines=12> */
.L_x_14216:
        /* <DEDUP_REMOVED lines=42> */
.L_x_14214:
        /* <DEDUP_REMOVED lines=23> */
.L_x_14218:
        /* <DEDUP_REMOVED lines=12> */
.L_x_14219:
        /* <DEDUP_REMOVED lines=42> */
.L_x_14217:
[----:B------:R-:W-:Y:S01]  /*119d0*/  I2FP.F32.U32 R72, R69 ;  /* 0x0000004500487245 */ /* 0x000fe20000201000 */
[----:B------:R-:W-:Y:S01]  /*119e0*/  HADD2.F32 R75, -RZ, R51.H0_H0 ;  /* 0x20000033ff4b7230 */ /* 0x000fe20000004100 */
[----:B------:R-:W-:-:S03]  /*119f0*/  ISETP.NE.AND P6, PT, R73, 0x1, PT ;  /* 0x000000014900780c */ /* 0x000fc60003fc5270 */
[----:B------:R-:W-:Y:S01]  /*11a00*/  FFMA.FTZ R69, R72, R79, 1.1641532182693481445e-10 ;  /* 0x2f00000048457423 */ /* 0x000fe2000001004f */
[----:B------:R-:W-:Y:S01]  /*11a10*/  FMUL.FTZ R75, R75, UR6 ;  /* 0x000000064b4b7c20 */ /* 0x000fe20008410000 */
[----:B------:R-:W-:-:S03]  /*11a20*/  HADD2.F32 R72, -RZ, R55.H0_H0 ;  /* 0x20000037ff487230 */ /* 0x000fc60000004100 */
        /* <DEDUP_REMOVED lines=16> */
.L_x_14221:
        /* <DEDUP_REMOVED lines=14> */
.L_x_14222:
        /* <DEDUP_REMOVED lines=39> */
[----:B------:R-:W-:Y:S02]  /*11e80*/  LOP3.LUT R71, R72, UR35, R77, 0x96, !PT ;  /* 0x0000002348477c12 */ /* 0x000fe4000f8e964d */
[----:B------:R-:W-:Y:S01]  /*11e90*/  MOV R72, R65 ;  /* 0x0000004100487202 */ /* 0x000fe20000000f00 */
[----:B------:R-:W-:-:S07]  /*11ea0*/  IMAD.MOV.U32 R65, RZ, RZ, R76 ;  /* 0x000000ffff417224 */ /* 0x000fce00078e004c */
.L_x_14220:
        /* <DEDUP_REMOVED lines=15> */
.L_x_14198:
        /* <DEDUP_REMOVED lines=15> */
.L_x_14225:
        /* <DEDUP_REMOVED lines=12> */
.L_x_14226:
        /* <DEDUP_REMOVED lines=43> */
.L_x_14224:
[----:B------:R-:W-:Y:S01]  /*12400*/  I2FP.F32.U32 R52, R52 ;  /* 0x0000003400347245 */ /* 0x000fe20000201000 */
[----:B-----5:R-:W-:Y:S01]  /*12410*/  HADD2.F32 R53, -RZ, R48.H0_H0 ;  /* 0x20000030ff357230 */ /* 0x020fe20000004100 */
        /* <DEDUP_REMOVED lines=20> */
.L_x_14228:
        /* <DEDUP_REMOVED lines=12> */
.L_x_14229:
        /* <DEDUP_REMOVED lines=42> */
.L_x_14227:
[----:B------:R-:W-:Y:S01]  /*128c0*/  I2FP.F32.U32 R52, R53 ;  /* 0x0000003500347245 */ /* 0x000fe20000201000 */
[----:B------:R-:W-:Y:S01]  /*128d0*/  HADD2.F32 R48, -RZ, R48.H1_H1 ;  /* 0x30000030ff307230 */ /* 0x000fe20000004100 */
[----:B------:R-:W-:Y:S01]  /*128e0*/  ISETP.NE.AND P2, PT, R67, 0x1, PT ;  /* 0x000000014300780c */ /* 0x000fe20003f45270 */
[----:B------:R-:W-:Y:S02]  /*128f0*/  HFMA2 R69, -RZ, RZ, 0, 1.1920928955078125e-07 ;  /* 0x00000002ff457431 */ /* 0x000fe400000001ff */
[----:B------:R-:W-:Y:S02]  /*12900*/  IMAD.MOV.U32 R53, RZ, RZ, R74 ;  /* 0x000000ffff357224 */ /* 0x000fe400078e004a */
        /* <DEDUP_REMOVED lines=16> */
.L_x_14231:
        /* <DEDUP_REMOVED lines=12> */
.L_x_14232:
        /* <DEDUP_REMOVED lines=42> */
.L_x_14230:
        /* <DEDUP_REMOVED lines=20> */
.L_x_14234:
        /* <DEDUP_REMOVED lines=12> */
.L_x_14235:
        /* <DEDUP_REMOVED lines=42> */
.L_x_14233:
[----:B------:R-:W-:Y:S01]  /*13210*/  I2FP.F32.U32 R54, R53 ;  /* 0x0000003500367245 */ /* 0x000fe20000201000 */
[----:B------:R-:W-:Y:S01]  /*13220*/  HADD2.F32 R49, -RZ, R49.H1_H1 ;  /* 0x30000031ff317230 */ /* 0x000fe20000004100 */
        /* <DEDUP_REMOVED lines=19> */
.L_x_14237:
        /* <DEDUP_REMOVED lines=12> */
.L_x_14238:
        /* <DEDUP_REMOVED lines=42> */
.L_x_14236:
[----:B------:R-:W-:Y:S01]  /*136c0*/  ISETP.NE.AND P5, PT, R72, 0x1, PT ;  /* 0x000000014800780c */ /* 0x000fe20003fa5270 */
[----:B------:R-:W-:Y:S01]  /*136d0*/  HADD2.F32 R68, -RZ, R50.H0_H0 ;  /* 0x20000032ff447230 */ /* 0x000fe20000004100 */
[----:B------:R-:W-:Y:S01]  /*136e0*/  I2FP.F32.U32 R54, R54 ;  /* 0x0000003600367245 */ /* 0x000fe20000201000 */
[----:B------:R-:W-:-:S03]  /*136f0*/  HFMA2 R69, -RZ, RZ, 0, 1.1920928955078125e-07 ;  /* 0x00000002ff457431 */ /* 0x000fc600000001ff */
        /* <DEDUP_REMOVED lines=16> */
.L_x_14240:
        /* <DEDUP_REMOVED lines=12> */
.L_x_14241:
        /* <DEDUP_REMOVED lines=42> */
.L_x_14239:
[----:B------:R-:W-:Y:S01]  /*13b60*/  I2FP.F32.U32 R54, R54 ;  /* 0x0000003600367245 */ /* 0x000fe20000201000 */
[----:B------:R-:W-:Y:S01]  /*13b70*/  HADD2.F32 R50, -RZ, R50.H1_H1 ;  /* 0x30000032ff327230 */ /* 0x000fe20000004100 */
        /* <DEDUP_REMOVED lines=19> */
.L_x_14243:
        /* <DEDUP_REMOVED lines=12> */
.L_x_14244:
        /* <DEDUP_REMOVED lines=42> */
.L_x_14242:
        /* <DEDUP_REMOVED lines=20> */
.L_x_14246:
        /* <DEDUP_REMOVED lines=14> */
.L_x_14247:
        /* <DEDUP_REMOVED lines=42> */
.L_x_14245:
        /* <DEDUP_REMOVED lines=12> */
.L_x_14223:
[----:B------:R-:W-:Y:S01]  /*14590*/  FADD.FTZ R72, RZ, R6 ;  /* 0x00000006ff487221 */ /* 0x000fe20000010000 */
[----:B------:R-:W-:Y:S01]  /*145a0*/  SEL R55, RZ, 0x1000000, !P6 ;  /* 0x01000000ff377807 */ /* 0x000fe20007000000 */
[----:B------:R-:W-:Y:S01]  /*145b0*/  BSSY.RECONVERGENT B0, `(.L_x_14248) ;  /* 0x000008e000007945 */ /* 0x000fe20003800200 */
[----:B------:R-:W-:Y:S01]  /*145c0*/  ISETP.NE.AND P6, PT, R78, RZ, PT ;  /* 0x000000ff4e00720c */ /* 0x000fe20003fc5270 */
[----:B------:R-:W-:Y:S01]  /*145d0*/  FADD.FTZ R73, R72, R7 ;  /* 0x0000000748497221 */ /* 0x000fe20000010000 */
[----:B------:R-:W-:-:S03]  /*145e0*/  SEL R83, RZ, 0x10000, !P1 ;  /* 0x00010000ff537807 */ /* 0x000fc60004800000 */
        /* <DEDUP_REMOVED lines=106> */
[----:B------:R-:W-:Y:S01]  /*14c90*/  FFMA.FTZ R108, R78, R78, R73 ;  /* 0x0000004e4e6c7223 */ /* 0x000fe20000010049 */
[----:B------:R-:W-:-:S04]  /*14ca0*/  SEL R78, RZ, 0x100, !P4 ;  /* 0x00000100ff4e7807 */ /* 0x000fc80006000000 */
[----:B------:R-:W0:Y:S01]  /*14cb0*/  SHFL.BFLY PT, R73, R108, 0x1, 0x1f ;  /* 0x0c201f006c497f89 */ /* 0x000e2200000e0000 */
[----:B------:R-:W-:Y:S02]  /*14cc0*/  LOP3.LUT R77, R78, R55, R77, 0xfe, !PT ;  /* 0x000000374e4d7212 */ /* 0x000fe400078efe4d */
[----:B------:R-:W-:Y:S02]  /*14cd0*/  SEL R78, RZ, 0x1, !P3 ;  /* 0x00000001ff4e7807 */ /* 0x000fe40005800000 */
[----:B------:R-:W-:Y:S02]  /*14ce0*/  SEL R55, RZ, 0x1, !P6 ;  /* 0x00000001ff377807 */ /* 0x000fe40007000000 */
[----:B------:R-:W-:Y:S01]  /*14cf0*/  LOP3.LUT R77, R77, R78, RZ, 0xfc, !PT ;  /* 0x0000004e4d4d7212 */ /* 0x000fe200078efcff */
[----:B0-----:R-:W-:Y:S01]  /*14d00*/  FADD.FTZ R124, R108, R73 ;  /* 0x000000496c7c7221 */ /* 0x001fe20000010000 */
[----:B------:R-:W-:-:S04]  /*14d10*/  SEL R108, RZ, 0x100, !P0 ;  /* 0x00000100ff6c7807 */ /* 0x000fc80004000000 */
[----:B------:R-:W0:Y:S01]  /*14d20*/  SHFL.BFLY PT, R73, R124, 0x2, 0x1f ;  /* 0x0c401f007c497f89 */ /* 0x000e2200000e0000 */
[----:B------:R-:W-:Y:S01]  /*14d30*/  LOP3.LUT R79, R108, R79, R83, 0xfe, !PT ;  /* 0x0000004f6c4f7212 */ /* 0x000fe200078efe53 */
[----:B0-----:R-:W-:-:S05]  /*14d40*/  FADD.FTZ R125, R124, R73 ;  /* 0x000000497c7d7221 */ /* 0x001fca0000010000 */
[----:B------:R-:W0:Y:S02]  /*14d50*/  SHFL.BFLY PT, R76, R125, 0x4, 0x1f ;  /* 0x0c801f007d4c7f89 */ /* 0x000e2400000e0000 */
[----:B0-----:R-:W-:-:S05]  /*14d60*/  FADD.FTZ R73, R125, R76 ;  /* 0x0000004c7d497221 */ /* 0x001fca0000010000 */
[----:B------:R-:W0:Y:S02]  /*14d70*/  SHFL.BFLY PT, R76, R73, 0x8, 0x1f ;  /* 0x0d001f00494c7f89 */ /* 0x000e2400000e0000 */
[----:B0-----:R-:W-:Y:S01]  /*14d80*/  FADD.FTZ R73, R73, R76 ;  /* 0x0000004c49497221 */ /* 0x001fe20000010000 */
[----:B------:R-:W-:Y:S01]  /*14d90*/  LOP3.LUT R76, R79, R55, RZ, 0xfc, !PT ;  /* 0x000000374f4c7212 */ /* 0x000fe200078efcff */
[C---:B------:R-:W-:Y:S01]  /*14da0*/  IMAD.WIDE.U32 R78, R64.reuse, 0x10, R80 ;  /* 0x00000010404e7825 */ /* 0x040fe200078e0050 */
[----:B------:R-:W-:Y:S02]  /*14db0*/  LOP3.LUT P0, R55, R109, 0x1f, RZ, 0xc0, !PT ;  /* 0x0000001f6d377812 */ /* 0x000fe4000780c0ff */
[----:B------:R-:W0:Y:S01]  /*14dc0*/  SHFL.BFLY PT, R108, R73, 0x10, 0x1f ;  /* 0x0e001f00496c7f89 */ /* 0x000e2200000e0000 */
[----:B------:R-:W-:-:S03]  /*14dd0*/  IMAD.WIDE.U32 R80, R64, 0x8, R110 ;  /* 0x0000000840507825 */ /* 0x000fc600078e006e */
[----:B------:R1:W-:Y:S04]  /*14de0*/  STG.E.128 desc[UR10][R78.64], R48 ;  /* 0x000000304e007986 */ /* 0x0003e8000c101d0a */
[----:B------:R1:W-:Y:S01]  /*14df0*/  STG.E.64 desc[UR10][R80.64], R76 ;  /* 0x0000004c50007986 */ /* 0x0003e2000c101b0a */
[----:B0-----:R-:W-:Y:S02]  /*14e00*/  FADD.FTZ R73, R73, R108 ;  /* 0x0000006c49497221 */ /* 0x001fe40000010000 */
        /* <DEDUP_REMOVED lines=8> */
.L_x_14249:
[----:B------:R-:W-:Y:S05]  /*14e90*/  BSYNC.RECONVERGENT B0 ;  /* 0x0000000000007941 */ /* 0x000fea0003800200 */
.L_x_14248:
        /* <DEDUP_REMOVED lines=14> */
.L_x_14251:
[----:B------:R-:W-:Y:S05]  /*14f80*/  BSYNC.RECONVERGENT B0 ;  /* 0x0000000000007941 */ /* 0x000fea0003800200 */
.L_x_14250:
[----:B------:R-:W1:Y:S04]  /*14f90*/  SHFL.DOWN PT, R76, R51, 0x4, 0x1f ;  /* 0x08801f00334c7f89 */ /* 0x000e6800000e0000 */
[----:B0-----:R-:W0:Y:S01]  /*14fa0*/  SHFL.DOWN PT, R79, R48, 0x4, 0x1f ;  /* 0x08801f00304f7f89 */ /* 0x001e2200000e0000 */
[----:B------:R-:W-:Y:S01]  /*14fb0*/  I2FP.F32.U32 R77, R51 ;  /* 0x00000033004d7245 */ /* 0x000fe20000201000 */
[----:B------:R-:W2:Y:S02]  /*14fc0*/  LDC.64 R110, c[0x0][0x428] ;  /* 0x00010a00ff6e7b82 */ /* 0x000ea40000000a00 */
[----:B------:R-:W3:Y:S04]  /*14fd0*/  SHFL.DOWN PT, R78, R49, 0x4, 0x1f ;  /* 0x08801f00314e7f89 */ /* 0x000ee800000e0000 */
[----:B------:R-:W4:Y:S04]  /*14fe0*/  LDL R125, [R1+0x8] ;  /* 0x00000800017d7983 */ /* 0x000f280000100800 */
[----:B------:R-:W5:Y:S01]  /*14ff0*/  LDL R124, [R1+0xc] ;  /* 0x00000c00017c7983 */ /* 0x000f620000100800 */
[----:B------:R-:W-:-:S02]  /*15000*/  ISETP.NE.AND P0, PT, R109, RZ, PT ;  /* 0x000000ff6d00720c */ /* 0x000fc40003f05270 */
[----:B------:R-:W-:Y:S01]  /*15010*/  ISETP.NE.AND P1, PT, RZ, UR38, PT ;  /* 0x00000026ff007c0c */ /* 0x000fe2000bf25270 */
[----:B------:R-:W5:Y:S01]  /*15020*/  LDL R109, [R1+0x4] ;  /* 0x00000400016d7983 */ /* 0x000f620000100800 */
[----:B-1----:R-:W-:Y:S02]  /*15030*/  IADD3 R72, PT, PT, R76, R51, RZ ;  /* 0x000000334c487210 */ /* 0x002fe40007ffe0ff */
[----:B------:R-:W-:Y:S02]  /*15040*/  I2FP.F32.S32 R76, R76 ;  /* 0x0000004c004c7245 */ /* 0x000fe40000201400 */
[----:B------:R-:W-:Y:S01]  /*15050*/  I2FP.F32.S32 R50, R72 ;  /* 0x0000004800327245 */ /* 0x000fe20000201400 */
[----:B------:R-:W1:Y:S02]  /*15060*/  SHFL.DOWN PT, R55, R72, 0x2, 0x1f ;  /* 0x08401f0048377f89 */ /* 0x000e6400000e0000 */
[C---:B0-----:R-:W-:Y:S01]  /*15070*/  FMUL.FTZ R80, R79.reuse, R76 ;  /* 0x0000004c4f507220 */ /* 0x041fe20000410000 */
[----:B------:R-:W0:Y:S01]  /*15080*/  MUFU.RCP R73, R50 ;  /* 0x0000003200497308 */ /* 0x000e220000001000 */
[----:B------:R-:W-:Y:S01]  /*15090*/  FADD.FTZ R79, -R79, R48 ;  /* 0x000000304f4f7221 */ /* 0x000fe20000010100 */
[----:B---3--:R-:W-:Y:S01]  /*150a0*/  FADD.FTZ R78, R78, R49 ;  /* 0x000000314e4e7221 */ /* 0x008fe20000010000 */
[----:B------:R-:W-:-:S04]  /*150b0*/  FFMA.FTZ R80, R77, R48, R80 ;  /* 0x000000304d507223 */ /* 0x000fc80000010050 */
[----:B0-----:R-:W-:Y:S01]  /*150c0*/  FMUL.FTZ R51, R73, R80 ;  /* 0x0000005049337220 */ /* 0x001fe20000410000 */
[----:B------:R-:W-:Y:S01]  /*150d0*/  FMUL.FTZ R80, R79, R79 ;  /* 0x0000004f4f507220 */ /* 0x000fe20000410000 */
[----:B-1----:R-:W-:-:S03]  /*150e0*/  IMAD.IADD R72, R72, 0x1, R55 ;  /* 0x0000000148487824 */ /* 0x002fc600078e0237 */
[----:B------:R-:W0:Y:S01]  /*150f0*/  SHFL.DOWN PT, R48, R51, 0x2, 0x1f ;  /* 0x08401f0033307f89 */ /* 0x000e2200000e0000 */
[----:B------:R-:W-:Y:S01]  /*15100*/  FMUL.FTZ R77, R80, R77 ;  /* 0x0000004d504d7220 */ /* 0x000fe20000410000 */
[----:B------:R-:W-:-:S03]  /*15110*/  I2FP.F32.S32 R49, R72 ;  /* 0x0000004800317245 */ /* 0x000fc60000201400 */
[----:B------:R-:W-:-:S04]  /*15120*/  FMUL.FTZ R77, R77, R76 ;  /* 0x0000004c4d4d7220 */ /* 0x000fc80000410000 */
[----:B------:R-:W-:Y:S01]  /*15130*/  FFMA.FTZ R79, R73, R77, R78 ;  /* 0x0000004d494f7223 */ /* 0x000fe2000001004e */
[----:B------:R-:W-:Y:S01]  /*15140*/  I2FP.F32.S32 R77, R55 ;  /* 0x00000037004d7245 */ /* 0x000fe20000201400 */
[----:B------:R-:W1:Y:S01]  /*15150*/  MUFU.RCP R73, R49 ;  /* 0x0000003100497308 */ /* 0x000e620000001000 */
[----:B------:R-:W3:Y:S04]  /*15160*/  SHFL.DOWN PT, R55, R72, 0x1, 0x1f ;  /* 0x08201f0048377f89 */ /* 0x000ee800000e0000 */
        /* <DEDUP_REMOVED lines=9> */
[----:B---3--:R-:W-:Y:S01]  /*15200*/  I2FP.F32.S32 R77, R55 ;  /* 0x00000037004d7245 */ /* 0x008fe20000201400 */
[----:B--2---:R-:W-:-:S04]  /*15210*/  FADD.FTZ R76, R79, R76 ;  /* 0x0000004c4f4c7221 */ /* 0x004fc80000010000 */
[----:B------:R-:W-:Y:S01]  /*15220*/  FFMA.FTZ R73, R73, R50, R76 ;  /* 0x0000003249497223 */ /* 0x000fe2000001004c */
[----:B------:R-:W-:-:S04]  /*15230*/  IADD3 R50, PT, PT, R72, R55, RZ ;  /* 0x0000003748327210 */ /* 0x000fc80007ffe0ff */
[----:B------:R-:W1:Y:S01]  /*15240*/  SHFL.DOWN PT, R72, R73, 0x1, 0x1f ;  /* 0x08201f0049487f89 */ /* 0x000e6200000e0000 */
[----:B------:R-:W-:-:S06]  /*15250*/  I2FP.F32.S32 R50, R50 ;  /* 0x0000003200327245 */ /* 0x000fcc0000201400 */
[----:B------:R-:W2:Y:S01]  /*15260*/  MUFU.RCP R50, R50 ;  /* 0x0000003200327308 */ /* 0x000ea20000001000 */
[----:B0-----:R-:W-:Y:S01]  /*15270*/  FADD.FTZ R55, R48, -R51 ;  /* 0x8000003330377221 */ /* 0x001fe20000010000 */
[----:B------:R-:W-:-:S03]  /*15280*/  FMUL.FTZ R78, R51, R77 ;  /* 0x0000004d334e7220 */ /* 0x000fc60000410000 */
[----:B------:R-:W-:Y:S01]  /*15290*/  FMUL.FTZ R76, R55, R55 ;  /* 0x00000037374c7220 */ /* 0x000fe20000410000 */
[----:B------:R-:W-:-:S03]  /*152a0*/  FFMA.FTZ R51, R49, R48, R78 ;  /* 0x0000003031337223 */ /* 0x000fc6000001004e */
[----:B------:R-:W-:Y:S02]  /*152b0*/  FMUL.FTZ R76, R49, R76 ;  /* 0x0000004c314c7220 */ /* 0x000fe40000410000 */
[----:B------:R-:W0:Y:S01]  /*152c0*/  @!P0 LDC.64 R48, c[0x0][0x3c0] ;  /* 0x0000f000ff308b82 */ /* 0x000e220000000a00 */
[----:B-1----:R-:W-:Y:S01]  /*152d0*/  FADD.FTZ R73, R73, R72 ;  /* 0x0000004849497221 */ /* 0x002fe20000010000 */
[----:B------:R-:W-:Y:S01]  /*152e0*/  FMUL.FTZ R76, R76, R77 ;  /* 0x0000004d4c4c7220 */ /* 0x000fe20000410000 */
[----:B--2---:R-:W-:-:S03]  /*152f0*/  FMUL.FTZ R51, R50, R51 ;  /* 0x0000003332337220 */ /* 0x004fc60000410000 */
[----:B------:R-:W-:Y:S02]  /*15300*/  FFMA.FTZ R76, R50, R76, R73 ;  /* 0x0000004c324c7223 */ /* 0x000fe40000010049 */
[----:B------:R-:W1:Y:S01]  /*15310*/  LDC R77, c[0x0][0x448] ;  /* 0x00011200ff4d7b82 */ /* 0x000e620000000800 */
[----:B------:R-:W2:Y:S04]  /*15320*/  SHFL.IDX PT, R55, R51, RZ, 0x1f ;  /* 0x00001fff33377589 */ /* 0x000ea800000e0000 */
[----:B------:R-:W1:Y:S01]  /*15330*/  SHFL.IDX PT, R76, R76, RZ, 0x1f ;  /* 0x00001fff4c4c7589 */ /* 0x000e6200000e0000 */
[----:B------:R-:W-:-:S04]  /*15340*/  IMAD.U32 R73, RZ, RZ, UR9 ;  /* 0x00000009ff497e24 */ /* 0x000fc8000f8e00ff */
[----:B0-----:R-:W-:Y:S01]  /*15350*/  @!P0 IMAD.WIDE R48, R73, 0x4, R48 ;  /* 0x0000000449308825 */ /* 0x001fe200078e0230 */
[----:B--2---:R-:W-:-:S03]  /*15360*/  FSEL R73, R55, RZ, !P1 ;  /* 0x000000ff37497208 */ /* 0x004fc60004800000 */
[----:B-1----:R-:W-:Y:S02]  /*15370*/  FFMA.FTZ R77, R76, UR21, R77 ;  /* 0x000000154c4d7c23 */ /* 0x002fe4000801004d */
[C---:B------:R-:W-:Y:S01]  /*15380*/  FADD.FTZ R76, -R73.reuse, R18 ;  /* 0x00000012494c7221 */ /* 0x040fe20000010100 */
[C---:B------:R-:W-:Y:S01]  /*15390*/  FADD.FTZ R18, -R73.reuse, R21 ;  /* 0x0000001549127221 */ /* 0x040fe20000010100 */
[C---:B------:R-:W-:Y:S01]  /*153a0*/  FADD.FTZ R21, -R73.reuse, R56 ;  /* 0x0000003849157221 */ /* 0x040fe20000010100 */
[C---:B------:R-:W-:Y:S01]  /*153b0*/  FADD.FTZ R56, -R73.reuse, R66 ;  /* 0x0000004249387221 */ /* 0x040fe20000010100 */
[C---:B------:R-:W-:Y:S01]  /*153c0*/  FADD.FTZ R66, -R73.reuse, R68 ;  /* 0x0000004449427221 */ /* 0x040fe20000010100 */
[----:B------:R-:W-:Y:S02]  /*153d0*/  FADD.FTZ R68, -R73, R82 ;  /* 0x0000005249447221 */ /* 0x000fe40000010100 */
[----:B------:R-:W2:Y:S01]  /*153e0*/  LDL R82, [R1] ;  /* 0x0000000001527983 */ /* 0x000ea20000100800 */
[----:B------:R-:W-:-:S05]  /*153f0*/  FMUL.FTZ R50, R55, R55 ;  /* 0x0000003737327220 */ /* 0x000fca0000410000 */
[----:B------:R-:W-:Y:S01]  /*15400*/  FSEL R50, R50, RZ, P1 ;  /* 0x000000ff32327208 */ /* 0x000fe20000800000 */
[C---:B------:R-:W-:Y:S01]  /*15410*/  FADD.FTZ R83, -R73.reuse, R13 ;  /* 0x0000000d49537221 */ /* 0x040fe20000010100 */
[----:B------:R-:W-:-:S03]  /*15420*/  FADD.FTZ R13, -R73, R17 ;  /* 0x00000011490d7221 */ /* 0x000fc60000010100 */
[----:B------:R-:W-:Y:S02]  /*15430*/  FADD.FTZ R77, R77, R50 ;  /* 0x000000324d4d7221 */ /* 0x000fe40000010000 */
[----:B------:R-:W0:Y:S01]  /*15440*/  @!P0 LDC.64 R50, c[0x0][0x3c8] ;  /* 0x0000f200ff328b82 */ /* 0x000e220000000a00 */
[C---:B------:R-:W-:Y:S02]  /*15450*/  FADD.FTZ R17, -R73.reuse, R20 ;  /* 0x0000001449117221 */ /* 0x040fe40000010100 */
[----:B------:R-:W1:Y:S01]  /*15460*/  MUFU.RSQ R20, R77 ;  /* 0x0000004d00147308 */ /* 0x000e620000001400 */
[C---:B------:R-:W-:Y:S01]  /*15470*/  FADD.FTZ R78, -R73.reuse, R22 ;  /* 0x00000016494e7221 */ /* 0x040fe20000010100 */
[----:B------:R-:W-:Y:S01]  /*15480*/  MOV R72, UR9 ;  /* 0x0000000900487c02 */ /* 0x000fe20008000f00 */
        /* <DEDUP_REMOVED lines=11> */
[----:B0-----:R-:W-:-:S04]  /*15540*/  @!P0 IMAD.WIDE R50, R72, 0x4, R50 ;  /* 0x0000000448328825 */ /* 0x001fc800078e0232 */
[----:B------:R-:W-:Y:S01]  /*15550*/  FFMA.FTZ R72, R52, R123, R43 ;  /* 0x0000007b34487223 */ /* 0x000fe2000001002b */
[C---:B------:R-:W-:Y:S01]  /*15560*/  FADD.FTZ R11, -R73.reuse, R11 ;  /* 0x0000000b490b7221 */ /* 0x040fe20000010100 */
[----:B------:R-:W-:Y:S01]  /*15570*/  FADD.FTZ R12, -R73, R16 ;  /* 0x00000010490c7221 */ /* 0x000fe20000010100 */
[----:B------:R-:W-:-:S04]  /*15580*/  IMAD.WIDE.U32 R52, R14, 0x10, R110 ;  /* 0x000000100e347825 */ /* 0x000fc800078e006e */
[C---:B------:R-:W-:Y:S01]  /*15590*/  FMUL.FTZ R14, R20.reuse, R7 ;  /* 0x00000007140e7220 */ /* 0x040fe20000410000 */
[C---:B------:R-:W-:Y:S01]  /*155a0*/  FADD.FTZ R16, -R73.reuse, R19 ;  /* 0x0000001349107221 */ /* 0x040fe20000010100 */
[----:B------:R0:W-:Y:S01]  /*155b0*/  @!P0 STG.E desc[UR10][R48.64], R55 ;  /* 0x0000003730008986 */ /* 0x0001e2000c10190a */
[C---:B------:R-:W-:Y:S01]  /*155c0*/  FMUL.FTZ R7, R20.reuse, R8 ;  /* 0x0000000814077220 */ /* 0x040fe20000410000 */
[C---:B------:R-:W-:Y:S01]  /*155d0*/  FMUL.FTZ R8, R20.reuse, R9 ;  /* 0x0000000914087220 */ /* 0x040fe20000410000 */
[C---:B------:R-:W-:Y:S01]  /*155e0*/  FMUL.FTZ R9, R20.reuse, R10 ;  /* 0x0000000a14097220 */ /* 0x040fe20000410000 */
[C---:B------:R-:W-:Y:S01]  /*155f0*/  FMUL.FTZ R10, R20.reuse, R11 ;  /* 0x0000000b140a7220 */ /* 0x040fe20000410000 */
[----:B------:R-:W-:Y:S01]  /*15600*/  FMUL.FTZ R11, R20, R16 ;  /* 0x00000010140b7220 */ /* 0x000fe20000410000 */
[----:B------:R-:W-:Y:S01]  /*15610*/  FADD.FTZ R81, -R73, R62 ;  /* 0x0000003e49517221 */ /* 0x000fe20000010100 */
[----:B0-----:R-:W-:-:S04]  /*15620*/  IMAD.WIDE.U32 R48, R5, 0x10, R110 ;  /* 0x0000001005307825 */ /* 0x001fc800078e006e */
        /* <DEDUP_REMOVED lines=8> */
[----:B------:R-:W-:Y:S01]  /*156b0*/  FADD.FTZ R59, -R73, R59 ;  /* 0x0000003b493b7221 */ /* 0x000fe20000010100 */
[----:B------:R-:W-:-:S04]  /*156c0*/  IMAD.WIDE.U32 R54, R23, 0x10, R110 ;  /* 0x0000001017367825 */ /* 0x000fc800078e006e */
[----:B------:R-:W-:Y:S01]  /*156d0*/  FFMA.FTZ R9, R9, R120, R40 ;  /* 0x0000007809097223 */ /* 0x000fe20000010028 */
[----:B------:R-:W-:Y:S01]  /*156e0*/  FFMA.FTZ R10, R10, R121, R41 ;  /* 0x000000790a0a7223 */ /* 0x000fe20000010029 */
[----:B------:R-:W-:Y:S01]  /*156f0*/  FFMA.FTZ R23, R6, R113, R33 ;  /* 0x0000007106177223 */ /* 0x000fe20000010021 */
[C---:B------:R-:W-:Y:S01]  /*15700*/  FMUL.FTZ R13, R20.reuse, R13 ;  /* 0x0000000d140d7220 */ /* 0x040fe20000410000 */
[C---:B------:R-:W-:Y:S01]  /*15710*/  FMUL.FTZ R77, R20.reuse, R77 ;  /* 0x0000004d144d7220 */ /* 0x040fe20000410000 */
[----:B------:R-:W-:Y:S01]  /*15720*/  FMUL.FTZ R6, R20, R59 ;  /* 0x0000003b14067220 */ /* 0x000fe20000410000 */
[----:B------:R-:W-:Y:S01]  /*15730*/  F2FP.F16.F32.PACK_AB R18, R10, R9 ;  /* 0x000000090a12723e */ /* 0x000fe200000000ff */
[----:B------:R-:W-:Y:S01]  /*15740*/  FADD.FTZ R15, -R73, R15 ;  /* 0x0000000f490f7221 */ /* 0x000fe20000010100 */
[----:B------:R-:W-:Y:S01]  /*15750*/  FFMA.FTZ R9, R13, R118, R38 ;  /* 0x000000760d097223 */ /* 0x000fe20000010026 */
[----:B------:R-:W-:Y:S01]  /*15760*/  FFMA.FTZ R6, R6, R107, R31 ;  /* 0x0000006b06067223 */ /* 0x000fe2000001001f */
[C---:B------:R-:W-:Y:S01]  /*15770*/  FMUL.FTZ R12, R20.reuse, R12 ;  /* 0x0000000c140c7220 */ /* 0x040fe20000410000 */
[C---:B------:R-:W-:Y:S01]  /*15780*/  FMUL.FTZ R15, R20.reuse, R15 ;  /* 0x0000000f140f7220 */ /* 0x040fe20000410000 */
        /* <DEDUP_REMOVED lines=16> */
[----:B------:R-:W-:-:S02]  /*15890*/  F2FP.F16.F32.PACK_AB R19, R72, R19 ;  /* 0x000000134813723e */ /* 0x000fc400000000ff */
[----:B------:R-:W-:Y:S01]  /*158a0*/  F2FP.F16.F32.PACK_AB R9, R76, R9 ;  /* 0x000000094c09723e */ /* 0x000fe200000000ff */
[----:B------:R-:W-:Y:S01]  /*158b0*/  IMAD.WIDE.U32 R60, R64, 0x10, R110 ;  /* 0x00000010403c7825 */ /* 0x000fe200078e006e */
[----:B------:R-:W-:Y:S01]  /*158c0*/  F2FP.F16.F32.PACK_AB R59, R68, R59 ;  /* 0x0000003b443b723e */ /* 0x000fe200000000ff */
[----:B------:R0:W-:Y:S01]  /*158d0*/  @!P0 STG.E desc[UR10][R50.64], R20 ;  /* 0x0000001432008986 */ /* 0x0001e2000c10190a */
[----:B------:R-:W-:Y:S01]  /*158e0*/  UIADD3 UR9, UPT, UPT, UR9, UR16, URZ ;  /* 0x0000001009097290 */ /* 0x000fe2000fffe0ff */
[----:B----4-:R-:W-:Y:S01]  /*158f0*/  FFMA.FTZ R7, R7, R125, R46 ;  /* 0x0000007d07077223 */ /* 0x010fe2000001002e */
[----:B-----5:R-:W-:Y:S02]  /*15900*/  FFMA.FTZ R8, R8, R124, R47 ;  /* 0x0000007c08087223 */ /* 0x020fe4000001002f */
[----:B------:R-:W-:Y:S02]  /*15910*/  UISETP.GE.AND UP1, UPT, UR9, UR17, UPT ;  /* 0x000000110900728c */ /* 0x000fe4000bf26270 */
[----:B------:R-:W-:Y:S01]  /*15920*/  UPLOP3.LUT UP2, UPT, UPT, UPT, UP2, 0x40, 0x4 ;  /* 0x000000000004789c */ /* 0x000fe20003f4e820 */
[----:B--2---:R-:W-:Y:S01]  /*15930*/  FFMA.FTZ R16, R5, R82, R44 ;  /* 0x0000005205107223 */ /* 0x004fe2000001002c */
[----:B------:R-:W-:Y:S01]  /*15940*/  FFMA.FTZ R5, R14, R109, R45 ;  /* 0x0000006d0e057223 */ /* 0x000fe2000001002d */
[----:B------:R-:W-:Y:S01]  /*15950*/  FFMA.FTZ R14, R11, R112, R32 ;  /* 0x000000700b0e7223 */ /* 0x000fe20000010020 */
[----:B------:R-:W-:Y:S01]  /*15960*/  FFMA.FTZ R11, R17, R114, R34 ;  /* 0x00000072110b7223 */ /* 0x000fe20000010022 */
[----:B------:R-:W-:Y:S01]  /*15970*/  F2FP.F16.F32.PACK_AB R17, R8, R7 ;  /* 0x000000070811723e */ /* 0x000fe200000000ff */
[C---:B------:R-:W-:Y:S01]  /*15980*/  FMUL.FTZ R7, R20.reuse, R58 ;  /* 0x0000003a14077220 */ /* 0x040fe20000410000 */
[----:B------:R-:W-:Y:S01]  /*15990*/  FMUL.FTZ R58, R20, R79 ;  /* 0x0000004f143a7220 */ /* 0x000fe20000410000 */
[----:B------:R-:W-:Y:S01]  /*159a0*/  F2FP.F16.F32.PACK_AB R10, R23, R14 ;  /* 0x0000000e170a723e */ /* 0x000fe200000000ff */
[----:B------:R-:W-:Y:S01]  /*159b0*/  FFMA.FTZ R14, R77, R100, R24 ;  /* 0x000000644d0e7223 */ /* 0x000fe20000010018 */
[----:B------:R-:W-:Y:S01]  /*159c0*/  FFMA.FTZ R7, R7, R106, R30 ;  /* 0x0000006a07077223 */ /* 0x000fe2000001001e */
[----:B------:R-:W-:Y:S01]  /*159d0*/  FFMA.FTZ R13, R58, R101, R25 ;  /* 0x000000653a0d7223 */ /* 0x000fe20000010019 */
[----:B------:R-:W-:Y:S01]  /*159e0*/  F2FP.F16.F32.PACK_AB R16, R5, R16 ;  /* 0x000000100510723e */ /* 0x000fe200000000ff */
[----:B------:R-:W-:Y:S01]  /*159f0*/  FFMA.FTZ R8, R15, R116, R36 ;  /* 0x000000740f087223 */ /* 0x000fe20000010024 */
[----:B------:R-:W-:-:S02]  /*15a00*/  FFMA.FTZ R5, R12, R117, R37 ;  /* 0x000000750c057223 */ /* 0x000fc40000010025 */
[----:B------:R-:W-:Y:S02]  /*15a10*/  F2FP.F16.F32.PACK_AB R14, R13, R14 ;  /* 0x0000000e0d0e723e */ /* 0x000fe400000000ff */
        /* <DEDUP_REMOVED lines=20> */
[----:B------:R-:W-:Y:S02]  /*15b60*/  F2FP.F16.F32.PACK_AB R12, R5, R12 ;  /* 0x0000000c050c723e */ /* 0x000fe400000000ff */
[----:B------:R-:W-:Y:S02]  /*15b70*/  F2FP.F16.F32.PACK_AB R57, R56, R23 ;  /* 0x000000173839723e */ /* 0x000fe400000000ff */
[----:B------:R-:W-:Y:S01]  /*15b80*/  F2FP.F16.F32.PACK_AB R56, R6, R7 ;  /* 0x000000070638723e */ /* 0x000fe200000000ff */
[----:B------:R0:W-:Y:S04]  /*15b90*/  STG.E.128 desc[UR10][R48.64], R16 ;  /* 0x0000001030007986 */ /* 0x0001e8000c101d0a */
[----:B------:R0:W-:Y:S04]  /*15ba0*/  STG.E.128 desc[UR10][R52.64], R8 ;  /* 0x0000000834007986 */ /* 0x0001e8000c101d0a */
[----:B------:R0:W-:Y:S04]  /*15bb0*/  STG.E.128 desc[UR10][R54.64], R12 ;  /* 0x0000000c36007986 */ /* 0x0001e8000c101d0a */
[----:B------:R0:W-:Y:S01]  /*15bc0*/  STG.E.128 desc[UR10][R60.64], R56 ;  /* 0x000000383c007986 */ /* 0x0001e2000c101d0a */
[----:B------:R-:W-:Y:S05]  /*15bd0*/  BRA.U !UP1, `(.L_x_14252) ;  /* 0xfffffead09bc7547 */ /* 0x000fea000b83ffff */
[----:B------:R-:W-:Y:S05]  /*15be0*/  EXIT ;  /* 0x000000000000794d */ /* 0x000fea0003800000 */
.L_x_14253:
        /* <DEDUP_REMOVED lines=9> */
.L_x_27549:


//--------------------- .text._ZN10layer_norm13ln_fwd_kernelINS_13Kernel_traitsIf6__halfS2_S2_fjLj8192ELj1ELj1ELj8ELj16ENS_18Kernel_traits_baseILj8192EfS2_S2_S2_fjLj256EEEEELb1ELb0ELb1ELb0EEEvNS_9FwdParamsE --------------------------
	.section	.text._ZN10layer_norm13ln_fwd_kernelINS_13Kernel_traitsIf6__halfS2_S2_fjLj8192ELj1ELj1ELj8ELj16ENS_18Kernel_traits_baseILj8192EfS2_S2_S2_fjLj256EEEEELb1ELb0ELb1ELb0EEEvNS_9FwdParamsE,"ax",@progbits
	.align	128
        .global         _ZN10layer_norm13ln_fwd_kernelINS_13Kernel_traitsIf6__halfS2_S2_fjLj8192ELj1ELj1ELj8ELj16ENS_18Kernel_traits_baseILj8192EfS2_S2_S2_fjLj256EEEEELb1ELb0ELb1ELb0EEEvNS_9FwdParamsE
        .type           _ZN10layer_norm13ln_fwd_kernelINS_13Kernel_traitsIf6__halfS2_S2_fjLj8192ELj1ELj1ELj8ELj16ENS_18Kernel_traits_baseILj8192EfS2_S2_S2_fjLj256EEEEELb1ELb0ELb1ELb0EEEvNS_9FwdParamsE,@function
        .size           _ZN10layer_norm13ln_fwd_kernelINS_13Kernel_traitsIf6__halfS2_S2_fjLj8192ELj1ELj1ELj8ELj16ENS_18Kernel_traits_baseILj8192EfS2_S2_S2_fjLj256EEEEELb1ELb0ELb1ELb0EEEvNS_9FwdParamsE,(.L_x_27550 - _ZN10layer_norm13ln_fwd_kernelINS_13Kernel_traitsIf6__halfS2_S2_fjLj8192ELj1ELj1ELj8ELj16ENS_18Kernel_traits_baseILj8192EfS2_S2_S2_fjLj256EEEEELb1ELb0ELb1ELb0EEEvNS_9FwdParamsE)
        .other          _ZN10layer_norm13ln_fwd_kernelINS_13Kernel_traitsIf6__halfS2_S2_fjLj8192ELj1ELj1ELj8ELj16ENS_18Kernel_traits_baseILj8192EfS2_S2_S2_fjLj256EEEEELb1ELb0ELb1ELb0EEEvNS_9FwdParamsE,@"STO_CUDA_ENTRY STV_DEFAULT"
_ZN10layer_norm13ln_fwd_kernelINS_13Kernel_traitsIf6__halfS2_S2_fjLj8192ELj1ELj1ELj8ELj16ENS_18Kernel_traits_baseILj8192EfS2_S2_S2_fjLj256EEEEELb1ELb0ELb1ELb0EEEvNS_9FwdParamsE:
.text._ZN10layer_norm13ln_fwd_kernelINS_13Kernel_traitsIf6__halfS2_S2_fjLj8192ELj1ELj1ELj8ELj16ENS_18Kernel_traits_baseILj8192EfS2_S2_S2_fjLj256EEEEELb1ELb0ELb1ELb0EEEvNS_9FwdParamsE:
        /* <DEDUP_REMOVED lines=92> */
.L_x_14255:
        /* <DEDUP_REMOVED lines=39> */
.L_x_14256:
[----:B------:R-:W-:Y:S05]  /*0830*/  BSYNC.RECONVERGENT B0 ;  /* 0x0000000000007941 */ /* 0x000fea0003800200 */
.L_x_14254:
        /* <DEDUP_REMOVED lines=88> */
.L_x_14676:
        /* <DEDUP_REMOVED lines=28> */
.L_x_14259:
        /* <DEDUP_REMOVED lines=25> */
.L_x_14264:
        /* <DEDUP_REMOVED lines=13> */
.L_x_14266:
[----:B0-----:R-:W-:Y:S05]  /*11e0*/  BSYNC.RECONVERGENT B2 ;  /* 0x0000000000027941 */ /* 0x001fea0003800200 */
.L_x_14265:
        /* <DEDUP_REMOVED lines=59> */
[----:B------:R-:W-:Y:S01]  /*15a0*/  IMAD.MOV.U32 R106, RZ, RZ, R120 ;  /* 0x000000ffff6a7224 */ /* 0x000fe200078e0078 */
[----:B------:R-:W-:-:S07]  /*15b0*/  MOV R85, R100 ;  /* 0x0000006400557202 */ /* 0x000fce0000000f00 */
.L_x_14263:
[----:B0-----:R-:W-:Y:S05]  /*15c0*/  BSYNC.RECONVERGENT B1 ;  /* 0x0000000000017941 */ /* 0x001fea0003800200 */
.L_x_14262:
        /* <DEDUP_REMOVED lines=10> */
[----:B------:R-:W-:-:S07]  /*1670*/  FADD.FTZ R119, R82, R119 ;  /* 0x0000007752777221 */ /* 0x000fce0000010000 */
.L_x_14261:
        /* <DEDUP_REMOVED lines=21> */
.L_x_14270:
        /* <DEDUP_REMOVED lines=13> */
.L_x_14272:
[----:B0-----:R-:W-:Y:S05]  /*18a0*/  BSYNC.RECONVERGENT B2 ;  /* 0x0000000000027941 */ /* 0x001fea0003800200 */
.L_x_14271:
        /* <DEDUP_REMOVED lines=59> */
.L_x_14269:
[----:B0-----:R-:W-:Y:S05]  /*1c60*/  BSYNC.RECONVERGENT B1 ;  /* 0x0000000000017941 */ /* 0x001fea0003800200 */
.L_x_14268:
        /* <DEDUP_REMOVED lines=11> */
.L_x_14267:
        /* <DEDUP_REMOVED lines=21> */
.L_x_14276:
        /* <DEDUP_REMOVED lines=13> */
.L_x_14278:
[----:B0-----:R-:W-:Y:S05]  /*1f40*/  BSYNC.RECONVERGENT B2 ;  /* 0x0000000000027941 */ /* 0x001fea0003800200 */
.L_x_14277:
        /* <DEDUP_REMOVED lines=61> */
.L_x_14275:
[----:B0-----:R-:W-:Y:S05]  /*2320*/  BSYNC.RECONVERGENT B1 ;  /* 0x0000000000017941 */ /* 0x001fea0003800200 */
.L_x_14274:
        /* <DEDUP_REMOVED lines=11> */
.L_x_14273:
        /* <DEDUP_REMOVED lines=21> */
.L_x_14282:
        /* <DEDUP_REMOVED lines=13> */
.L_x_14284:
[----:B0-----:R-:W-:Y:S05]  /*2600*/  BSYNC.RECONVERGENT B2 ;  /* 0x0000000000027941 */ /* 0x001fea0003800200 */
.L_x_14283:
        /* <DEDUP_REMOVED lines=61> */
.L_x_14281:
[----:B0-----:R-:W-:Y:S05]  /*29e0*/  BSYNC.RECONVERGENT B1 ;  /* 0x0000000000017941 */ /* 0x001fea0003800200 */
.L_x_14280:
        /* <DEDUP_REMOVED lines=11> */
.L_x_14279:
        /* <DEDUP_REMOVED lines=21> */
.L_x_14288:
        /* <DEDUP_REMOVED lines=13> */
.L_x_14290:
[----:B0-----:R-:W-:Y:S05]  /*2cc0*/  BSYNC.RECONVERGENT B2 ;  /* 0x0000000000027941 */ /* 0x001fea0003800200 */
.L_x_14289:
        /* <DEDUP_REMOVED lines=61> */
.L_x_14287:
[----:B0-----:R-:W-:Y:S05]  /*30a0*/  BSYNC.RECONVERGENT B1 ;  /* 0x0000000000017941 */ /* 0x001fea0003800200 */
.L_x_14286:
        /* <DEDUP_REMOVED lines=11> */
.L_x_14285:
        /* <DEDUP_REMOVED lines=21> */
.L_x_14294:
        /* <DEDUP_REMOVED lines=13> */
.L_x_14296:
[----:B0-----:R-:W-:Y:S05]  /*3380*/  BSYNC.RECONVERGENT B2 ;  /* 0x0000000000027941 */ /* 0x001fea0003800200 */
.L_x_14295:
        /* <DEDUP_REMOVED lines=61> */
.L_x_14293:
[----:B0-----:R-:W-:Y:S05]  /*3760*/  BSYNC.RECONVERGENT B1 ;  /* 0x0000000000017941 */ /* 0x001fea0003800200 */
.L_x_14292:
        /* <DEDUP_REMOVED lines=11> */
.L_x_14291:
        /* <DEDUP_REMOVED lines=21> */
.L_x_14300:
        /* <DEDUP_REMOVED lines=13> */
.L_x_14302:
[----:B0-----:R-:W-:Y:S05]  /*3a40*/  BSYNC.RECONVERGENT B2 ;  /* 0x0000000000027941 */ /* 0x001fea0003800200 */
.L_x_14301:
        /* <DEDUP_REMOVED lines=61> */
.L_x_14299:
[----:B0-----:R-:W-:Y:S05]  /*3e20*/  BSYNC.RECONVERGENT B1 ;  /* 0x0000000000017941 */ /* 0x001fea0003800200 */
.L_x_14298:
[----:B------:R-:W-:Y:S01]  /*3e30*/  I2FP.F32.U32 R82, R92 ;  /* 0x0000005c00527245 */ /* 0x000fe20000201000 */
[----:B------:R-:W-:Y:S02]  /*3e40*/  HFMA2 R151, -RZ, RZ, 0.1171875, 0 ;  /* 0x2f800000ff977431 */ /* 0x000fe400000001ff */
[----:B-----5:R-:W-:-:S03]  /*3e50*/  HADD2.F32 R92, -RZ, R7.H0_H0 ;  /* 0x20000007ff5c7230 */ /* 0x020fc60000004100 */
[----:B------:R-:W-:Y:S02]  /*3e60*/  FFMA.FTZ R82, R82, R151, 1.1641532182693481445e-10 ;  /* 0x2f00000052527423 */ /* 0x000fe40000010097 */
[----:B------:R-:W-:-:S04]  /*3e70*/  FMUL.FTZ R92, R92, UR13 ;  /* 0x0000000d5c5c7c20 */ /* 0x000fc80008410000 */
[----:B------:R-:W-:Y:S01]  /*3e80*/  FMUL.FTZ R92, R92, UR12 ;  /* 0x0000000c5c5c7c20 */ /* 0x000fe20008410000 */
[----:B------:R-:W-:Y:S01]  /*3e90*/  FSETP.GTU.FTZ.AND P3, PT, R82, UR7, PT ;  /* 0x0000000752007c0b */ /* 0x000fe2000bf7c000 */
[----:B------:R-:W-:-:S03]  /*3ea0*/  HADD2.F32 R82, -RZ, R75.H0_H0 ;  /* 0x2000004bff527230 */ /* 0x000fc60000004100 */
[----:B------:R-:W-:Y:S02]  /*3eb0*/  FSEL R151, R92, RZ, !P3 ;  /* 0x000000ff5c977208 */ /* 0x000fe40005800000 */
[----:B------:R-:W-:-:S03]  /*3ec0*/  SEL R92, RZ, 0x1, P3 ;  /* 0x00000001ff5c7807 */ /* 0x000fc60001800000 */
[----:B------:R-:W-:-:S07]  /*3ed0*/  FADD.FTZ R151, R82, R151 ;  /* 0x0000009752977221 */ /* 0x000fce0000010000 */
.L_x_14297:
        /* <DEDUP_REMOVED lines=21> */
.L_x_14306:
        /* <DEDUP_REMOVED lines=13> */
.L_x_14308:
[----:B0-----:R-:W-:Y:S05]  /*4100*/  BSYNC.RECONVERGENT B2 ;  /* 0x0000000000027941 */ /* 0x001fea0003800200 */
.L_x_14307:
        /* <DEDUP_REMOVED lines=61> */
.L_x_14305:
[----:B0-----:R-:W-:Y:S05]  /*44e0*/  BSYNC.RECONVERGENT B1 ;  /* 0x0000000000017941 */ /* 0x001fea0003800200 */
.L_x_14304:
        /* <DEDUP_REMOVED lines=11> */
.L_x_14303:
[----:B------:R-:W-:Y:S02]  /*45a0*/  F2FP.F16.F32.PACK_AB R75, RZ, R153 ;  /* 0x00000099ff4b723e */ /* 0x000fe400000000ff */
[----:B------:R-:W-:Y:S02]  /*45b0*/  PRMT R74, R106, 0x5410, R74 ;  /* 0x000054106a4a7816 */ /* 0x000fe4000000004a */
[----:B------:R-:W-:Y:S02]  /*45c0*/  PRMT R73, R104, 0x5410, R73 ;  /* 0x0000541068497816 */ /* 0x000fe40000000049 */
[----:B------:R-:W-:Y:S02]  /*45d0*/  PRMT R72, R100, 0x5410, R72 ;  /* 0x0000541064487816 */ /* 0x000fe40000000048 */
[----:B------:R-:W-:Y:S01]  /*45e0*/  PRMT R75, R120, 0x5410, R75 ;  /* 0x00005410784b7816 */ /* 0x000fe2000000004b */
[----:B------:R-:W-:Y:S06]  /*45f0*/  BRA `(.L_x_14309) ;  /* 0x0000003000dc7947 */ /* 0x000fec0003800000 */
.L_x_14260:
        /* <DEDUP_REMOVED lines=20> */
.L_x_14313:
        /* <DEDUP_REMOVED lines=13> */
.L_x_14315:
[----:B0-----:R-:W-:Y:S05]  /*4810*/  BSYNC.RECONVERGENT B2 ;  /* 0x0000000000027941 */ /* 0x001fea0003800200 */
.L_x_14314:
        /* <DEDUP_REMOVED lines=61> */
.L_x_14312:
[----:B0-----:R-:W-:Y:S05]  /*4bf0*/  BSYNC.RECONVERGENT B1 ;  /* 0x0000000000017941 */ /* 0x001fea0003800200 */
.L_x_14311:
        /* <DEDUP_REMOVED lines=9> */
.L_x_14310:
[----:B------:R-:W-:Y:S01]  /*4c90*/  F2FP.F16.F32.PACK_AB R72, RZ, R119 ;  /* 0x00000077ff48723e */ /* 0x000fe200000000ff */
        /* <DEDUP_REMOVED lines=16> */
.L_x_14319:
        /* <DEDUP_REMOVED lines=13> */
.L_x_14321:
[----:B0-----:R-:W-:Y:S05]  /*4e70*/  BSYNC.RECONVERGENT B2 ;  /* 0x0000000000027941 */ /* 0x001fea0003800200 */
.L_x_14320:
        /* <DEDUP_REMOVED lines=50> */
[----:B------:R-:W-:Y:S02]  /*51a0*/  VIADD R81, R3, 0x96a522ad ;  /* 0x96a522ad03517836 */ /* 0x000fe40000000000 */
[----:B------:R-:W-:Y:S01]  /*51b0*/  VIADD R73, R2, 0x8ff34781 ;  /* 0x8ff3478102497836 */ /* 0x000fe20000000000 */
[----:B------:R-:W-:Y:S01]  /*51c0*/  LOP3.LUT R87, R87, R86, R75, 0x96, !PT ;  /* 0x0000005657577212 */ /* 0x000fe200078e964b */
[----:B------:R-:W-:Y:S01]  /*51d0*/  IMAD.WIDE.U32 R120, R120, -0x2daee0ad, RZ ;  /* 0xd2511f5378787825 */ /* 0x000fe200078e00ff */
[----:B------:R-:W-:-:S03]  /*51e0*/  MOV R75, R108 ;  /* 0x0000006c004b7202 */ /* 0x000fc60000000f00 */
[----:B------:R-:W-:Y:S01]  /*51f0*/  IMAD.WIDE.U32 R86, R87, -0x326172a9, RZ ;  /* 0xcd9e8d5757567825 */ /* 0x000fe200078e00ff */
[----:B------:R-:W-:-:S03]  /*5200*/  LOP3.LUT R81, R81, R74, R121, 0x96, !PT ;  /* 0x0000004a51517212 */ /* 0x000fc600078e9679 */
[----:B------:R-:W-:Y:S01]  /*5210*/  IMAD.MOV.U32 R108, RZ, RZ, R120 ;  /* 0x000000ffff6c7224 */ /* 0x000fe200078e0078 */
[----:B------:R-:W-:Y:S01]  /*5220*/  LOP3.LUT R80, R73, R80, R87, 0x96, !PT ;  /* 0x0000005049507212 */ /* 0x000fe200078e9657 */
[----:B------:R-:W-:-:S07]  /*5230*/  IMAD.MOV.U32 R74, RZ, RZ, RZ ;  /* 0x000000ffff4a7224 */ /* 0x000fce00078e00ff */
.L_x_14318:
[----:B0-----:R-:W-:Y:S05]  /*5240*/  BSYNC.RECONVERGENT B1 ;  /* 0x0000000000017941 */ /* 0x001fea0003800200 */
.L_x_14317:
        /* <DEDUP_REMOVED lines=9> */
.L_x_14316:
        /* <DEDUP_REMOVED lines=17> */
.L_x_14325:
        /* <DEDUP_REMOVED lines=13> */
.L_x_14327:
[----:B0-----:R-:W-:Y:S05]  /*54c0*/  BSYNC.RECONVERGENT B2 ;  /* 0x0000000000027941 */ /* 0x001fea0003800200 */
.L_x_14326:
        /* <DEDUP_REMOVED lines=61> */
.L_x_14324:
[----:B0-----:R-:W-:Y:S05]  /*58a0*/  BSYNC.RECONVERGENT B1 ;  /* 0x0000000000017941 */ /* 0x001fea0003800200 */
.L_x_14323:
        /* <DEDUP_REMOVED lines=9> */
.L_x_14322:
        /* <DEDUP_REMOVED lines=17> */
.L_x_14331:
        /* <DEDUP_REMOVED lines=13> */
.L_x_14333:
[----:B0-----:R-:W-:Y:S05]  /*5b20*/  BSYNC.RECONVERGENT B2 ;  /* 0x0000000000027941 */ /* 0x001fea0003800200 */
.L_x_14332:
        /* <DEDUP_REMOVED lines=61> */
.L_x_14330:
[----:B0-----:R-:W-:Y:S05]  /*5f00*/  BSYNC.RECONVERGENT B1 ;  /* 0x0000000000017941 */ /* 0x001fea0003800200 */
.L_x_14329:
        /* <DEDUP_REMOVED lines=9> */
.L_x_14328:
[----:B------:R-:W-:Y:S01]  /*5fa0*/  F2FP.F16.F32.PACK_AB R100, RZ, R137 ;  /* 0x00000089ff64723e */ /* 0x000fe200000000ff */
        /* <DEDUP_REMOVED lines=16> */
.L_x_14337:
        /* <DEDUP_REMOVED lines=13> */
.L_x_14339:
[----:B0-----:R-:W-:Y:S05]  /*6180*/  BSYNC.RECONVERGENT B2 ;  /* 0x0000000000027941 */ /* 0x001fea0003800200 */
.L_x_14338:
        /* <DEDUP_REMOVED lines=61> */
.L_x_14336:
[----:B0-----:R-:W-:Y:S05]  /*6560*/  BSYNC.RECONVERGENT B1 ;  /* 0x0000000000017941 */ /* 0x001fea0003800200 */
.L_x_14335:
        /* <DEDUP_REMOVED lines=9> */
.L_x_14334:
        /* <DEDUP_REMOVED lines=17> */
.L_x_14343:
        /* <DEDUP_REMOVED lines=13> */
.L_x_14345:
[----:B0-----:R-:W-:Y:S05]  /*67e0*/  BSYNC.RECONVERGENT B2 ;  /* 0x0000000000027941 */ /* 0x001fea0003800200 */
.L_x_14344:
        /* <DEDUP_REMOVED lines=61> */
.L_x_14342:
[----:B0-----:R-:W-:Y:S05]  /*6bc0*/  BSYNC.RECONVERGENT B1 ;  /* 0x0000000000017941 */ /* 0x001fea0003800200 */
.L_x_14341:
        /* <DEDUP_REMOVED lines=9> */
.L_x_14340:
        /* <DEDUP_REMOVED lines=17> */
.L_x_14349:
        /* <DEDUP_REMOVED lines=13> */
.L_x_14351:
[----:B0-----:R-:W-:Y:S05]  /*6e40*/  BSYNC.RECONVERGENT B2 ;  /* 0x0000000000027941 */ /* 0x001fea0003800200 */
.L_x_14350:
        /* <DEDUP_REMOVED lines=61> */
.L_x_14348:
[----:B0-----:R-:W-:Y:S05]  /*7220*/  BSYNC.RECONVERGENT B1 ;  /* 0x0000000000017941 */ /* 0x001fea0003800200 */
.L_x_14347:
        /* <DEDUP_REMOVED lines=9> */
.L_x_14346:
        /* <DEDUP_REMOVED lines=17> */
.L_x_14355:
        /* <DEDUP_REMOVED lines=13> */
.L_x_14357:
[----:B0-----:R-:W-:Y:S05]  /*74a0*/  BSYNC.RECONVERGENT B2 ;  /* 0x0000000000027941 */ /* 0x001fea0003800200 */
.L_x_14356:
        /* <DEDUP_REMOVED lines=58> */
[----:B------:R-:W-:Y:S02]  /*7850*/  LOP3.LUT R81, R93, R152, R161, 0x96, !PT ;  /* 0x000000985d517212 */ /* 0x000fe400078e96a1 */
[----:B------:R-:W-:Y:S01]  /*7860*/  MOV R93, R108 ;  /* 0x0000006c005d7202 */ /* 0x000fe20000000f00 */
[----:B------:R-:W-:-:S07]  /*7870*/  IMAD.MOV.U32 R108, RZ, RZ, R160 ;  /* 0x000000ffff6c7224 */ /* 0x000fce00078e00a0 */
.L_x_14354:
[----:B0-----:R-:W-:Y:S05]  /*7880*/  BSYNC.RECONVERGENT B1 ;  /* 0x0000000000017941 */ /* 0x001fea0003800200 */
.L_x_14353:
        /* <DEDUP_REMOVED lines=9> */
.L_x_14352:
[----:B------:R-:W-:Y:S02]  /*7920*/  F2FP.F16.F32.PACK_AB R114, RZ, R153 ;  /* 0x00000099ff72723e */ /* 0x000fe400000000ff */
[----:B------:R-:W-:Y:S02]  /*7930*/  PRMT R72, R72, 0x5410, R75 ;  /* 0x0000541048487816 */ /* 0x000fe4000000004b */
[----:B------:R-:W-:Y:S02]  /*7940*/  PRMT R74, R74, 0x5410, R104 ;  /* 0x000054104a4a7816 */ /* 0x000fe40000000068 */
[----:B------:R-:W-:Y:S02]  /*7950*/  PRMT R73, R73, 0x5410, R100 ;  /* 0x0000541049497816 */ /* 0x000fe40000000064 */
[----:B------:R-:W-:-:S07]  /*7960*/  PRMT R75, R106, 0x5410, R114 ;  /* 0x000054106a4b7816 */ /* 0x000fce0000000072 */
.L_x_14309:
[----:B------:R-:W1:Y:S01]  /*7970*/  LDC.64 R160, c[0x0][0x3a8] ;  /* 0x0000ea00ffa07b82 */ /* 0x000e620000000a00 */
[----:B------:R-:W-:Y:S02]  /*7980*/  IMAD.MOV.U32 R100, RZ, RZ, R108 ;  /* 0x000000ffff647224 */ /* 0x000fe400078e006c */
        /* <DEDUP_REMOVED lines=23> */
.L_x_14358:
[----:B------:R-:W-:Y:S01]  /*7b00*/  IADD3 R98, PT, PT, R98, 0x100, RZ ;  /* 0x0000010062627810 */ /* 0x000fe20007ffe0ff */
[----:B------:R-:W-:-:S07]  /*7b10*/  VIADD R0, R0, 0x100 ;  /* 0x0000010000007836 */ /* 0x000fce0000000000 */
.L_x_14258:
[----:B0-----:R-:W-:Y:S05]  /*7b20*/  BSYNC.RECONVERGENT B0 ;  /* 0x0000000000007941 */ /* 0x001fea0003800200 */
.L_x_14257:
        /* <DEDUP_REMOVED lines=10> */
.L_x_14361:
[----:B------:R-:W-:Y:S05]  /*7bd0*/  BRA.U !UP0, `(.L_x_14362) ;  /* 0x0000003508a07547 */ /* 0x000fea000b800000 */
[----:B-12---:R-:W0:Y:S02]  /*7be0*/  LDC.64 R72, c[0x0][0x3a0] ;  /* 0x0000e800ff487b82 */ /* 0x006e240000000a00 */
        /* <DEDUP_REMOVED lines=23> */
.L_x_14366:
        /* <DEDUP_REMOVED lines=13> */
.L_x_14368:
[----:B------:R-:W-:Y:S05]  /*7e30*/  BSYNC.RECONVERGENT B2 ;  /* 0x0000000000027941 */ /* 0x000fea0003800200 */
.L_x_14367:
        /* <DEDUP_REMOVED lines=61> */
.L_x_14365:
[----:B------:R-:W-:Y:S05]  /*8210*/  BSYNC.RECONVERGENT B1 ;  /* 0x0000000000017941 */ /* 0x000fea0003800200 */
.L_x_14364:
        /* <DEDUP_REMOVED lines=11> */
.L_x_14363:
        /* <DEDUP_REMOVED lines=21> */
.L_x_14372:
        /* <DEDUP_REMOVED lines=13> */
.L_x_14374:
[----:B------:R-:W-:Y:S05]  /*84f0*/  BSYNC.RECONVERGENT B2 ;  /* 0x0000000000027941 */ /* 0x000fea0003800200 */
.L_x_14373:
        /* <DEDUP_REMOVED lines=60> */
.L_x_14371:
[----:B------:R-:W-:Y:S05]  /*88c0*/  BSYNC.RECONVERGENT B1 ;  /* 0x0000000000017941 */ /* 0x000fea0003800200 */
.L_x_14370:
        /* <DEDUP_REMOVED lines=11> */
.L_x_14369:
        /* <DEDUP_REMOVED lines=21> */
.L_x_14378:
        /* <DEDUP_REMOVED lines=13> */
.L_x_14380:
[----:B------:R-:W-:Y:S05]  /*8ba0*/  BSYNC.RECONVERGENT B2 ;  /* 0x0000000000027941 */ /* 0x000fea0003800200 */
.L_x_14379:
        /* <DEDUP_REMOVED lines=56> */
[----:B------:R-:W-:Y:S01]  /*8f30*/  MOV R116, R106 ;  /* 0x0000006a00747202 */ /* 0x000fe20000000f00 */
[----:B------:R-:W-:Y:S02]  /*8f40*/  HFMA2 R106, -RZ, RZ, 0, 0 ;  /* 0x00000000ff6a7431 */ /* 0x000fe400000001ff */
[----:B------:R-:W-:Y:S01]  /*8f50*/  IMAD.MOV.U32 R86, RZ, RZ, R108 ;  /* 0x000000ffff567224 */ /* 0x000fe200078e006c */
[----:B------:R-:W-:Y:S02]  /*8f60*/  LOP3.LUT R80, R81, R80, R109, 0x96, !PT ;  /* 0x0000005051507212 */ /* 0x000fe400078e966d */
[----:B------:R-:W-:-:S07]  /*8f70*/  LOP3.LUT R81, R103, R104, R107, 0x96, !PT ;  /* 0x0000006867517212 */ /* 0x000fce00078e966b */
.L_x_14377:
[----:B------:R-:W-:Y:S05]  /*8f80*/  BSYNC.RECONVERGENT B1 ;  /* 0x0000000000017941 */ /* 0x000fea0003800200 */
.L_x_14376:
        /* <DEDUP_REMOVED lines=11> */
.L_x_14375:
        /* <DEDUP_REMOVED lines=21> */
.L_x_14384:
        /* <DEDUP_REMOVED lines=13> */
.L_x_14386:
[----:B------:R-:W-:Y:S05]  /*9260*/  BSYNC.RECONVERGENT B2 ;  /* 0x0000000000027941 */ /* 0x000fea0003800200 */
.L_x_14385:
        /* <DEDUP_REMOVED lines=61> */
.L_x_14383:
[----:B------:R-:W-:Y:S05]  /*9640*/  BSYNC.RECONVERGENT B1 ;  /* 0x0000000000017941 */ /* 0x000fea0003800200 */
.L_x_14382:
        /* <DEDUP_REMOVED lines=11> */
.L_x_14381:
        /* <DEDUP_REMOVED lines=21> */
.L_x_14390:
        /* <DEDUP_REMOVED lines=13> */
.L_x_14392:
[----:B------:R-:W-:Y:S05]  /*9920*/  BSYNC.RECONVERGENT B2 ;  /* 0x0000000000027941 */ /* 0x000fea0003800200 */
.L_x_14391:
        /* <DEDUP_REMOVED lines=54> */
[----:B------:R-:W-:-:S04]  /*9c90*/  IMAD.WIDE.U32 R108, R109, -0x2daee0ad, RZ ;  /* 0xd2511f536d6c7825 */ /* 0x000fc800078e00ff */
[----:B------:R-:W-:Y:S01]  /*9ca0*/  VIADD R81, R2, 0x8ff34781 ;  /* 0x8ff3478102517836 */ /* 0x000fe20000000000 */
[----:B------:R-:W-:Y:S01]  /*9cb0*/  MOV R116, R108 ;  /* 0x0000006c00747202 */ /* 0x000fe20000000f00 */
[----:B------:R-:W-:Y:S02]  /*9cc0*/  HFMA2 R108, -RZ, RZ, 0, 0 ;  /* 0x00000000ff6c7431 */ /* 0x000fe400000001ff */
[----:B------:R-:W-:Y:S01]  /*9cd0*/  IMAD.MOV.U32 R86, RZ, RZ, R122 ;  /* 0x000000ffff567224 */ /* 0x000fe200078e007a */
[----:B------:R-:W-:Y:S02]  /*9ce0*/  LOP3.LUT R80, R81, R80, R123, 0x96, !PT ;  /* 0x0000005051507212 */ /* 0x000fe400078e967b */
[----:B------:R-:W-:-:S07]  /*9cf0*/  LOP3.LUT R81, R107, R106, R109, 0x96, !PT ;  /* 0x0000006a6b517212 */ /* 0x000fce00078e966d */
.L_x_14389:
[----:B------:R-:W-:Y:S05]  /*9d00*/  BSYNC.RECONVERGENT B1 ;  /* 0x0000000000017941 */ /* 0x000fea0003800200 */
.L_x_14388:
        /* <DEDUP_REMOVED lines=11> */
.L_x_14387:
        /* <DEDUP_REMOVED lines=21> */
.L_x_14396:
        /* <DEDUP_REMOVED lines=13> */
.L_x_14398:
[----:B------:R-:W-:Y:S05]  /*9fe0*/  BSYNC.RECONVERGENT B2 ;  /* 0x0000000000027941 */ /* 0x000fea0003800200 */
.L_x_14397:
        /* <DEDUP_REMOVED lines=61> */
.L_x_14395:
[----:B------:R-:W-:Y:S05]  /*a3c0*/  BSYNC.RECONVERGENT B1 ;  /* 0x0000000000017941 */ /* 0x000fea0003800200 */
.L_x_14394:
        /* <DEDUP_REMOVED lines=11> */
.L_x_14393:
        /* <DEDUP_REMOVED lines=21> */
.L_x_14402:
        /* <DEDUP_REMOVED lines=13> */
.L_x_14404:
[----:B------:R-:W-:Y:S05]  /*a6a0*/  BSYNC.RECONVERGENT B2 ;  /* 0x0000000000027941 */ /* 0x000fea0003800200 */
.L_x_14403:
        /* <DEDUP_REMOVED lines=61> */
.L_x_14401:
[----:B------:R-:W-:Y:S05]  /*aa80*/  BSYNC.RECONVERGENT B1 ;  /* 0x0000000000017941 */ /* 0x000fea0003800200 */
.L_x_14400:
        /* <DEDUP_REMOVED lines=11> */
.L_x_14399:
        /* <DEDUP_REMOVED lines=21> */
.L_x_14408:
        /* <DEDUP_REMOVED lines=13> */
.L_x_14410:
[----:B------:R-:W-:Y:S05]  /*ad60*/  BSYNC.RECONVERGENT B2 ;  /* 0x0000000000027941 */ /* 0x000fea0003800200 */
.L_x_14409:
        /* <DEDUP_REMOVED lines=61> */
.L_x_14407:
[----:B------:R-:W-:Y:S05]  /*b140*/  BSYNC.RECONVERGENT B1 ;  /* 0x0000000000017941 */ /* 0x000fea0003800200 */
.L_x_14406:
        /* <DEDUP_REMOVED lines=11> */
.L_x_14405:
[----:B------:R-:W-:Y:S02]  /*b200*/  F2FP.F16.F32.PACK_AB R75, RZ, R125 ;  /* 0x0000007dff4b723e */ /* 0x000fe400000000ff */
[----:B------:R-:W-:Y:S02]  /*b210*/  PRMT R74, R106, 0x5410, R74 ;  /* 0x000054106a4a7816 */ /* 0x000fe4000000004a */
[----:B------:R-:W-:Y:S02]  /*b220*/  PRMT R73, R104, 0x5410, R73 ;  /* 0x0000541068497816 */ /* 0x000fe40000000049 */
[----:B------:R-:W-:Y:S02]  /*b230*/  PRMT R72, R100, 0x5410, R72 ;  /* 0x0000541064487816 */ /* 0x000fe40000000048 */
[----:B------:R-:W-:Y:S01]  /*b240*/  PRMT R75, R118, 0x5410, R75 ;  /* 0x00005410764b7816 */ /* 0x000fe2000000004b */
[----:B------:R-:W-:Y:S06]  /*b250*/  BRA `(.L_x_14411) ;  /* 0x0000003000d87947 */ /* 0x000fec0003800000 */
.L_x_14362:
        /* <DEDUP_REMOVED lines=20> */
.L_x_14415:
        /* <DEDUP_REMOVED lines=13> */
.L_x_14417:
[----:B------:R-:W-:Y:S05]  /*b470*/  BSYNC.RECONVERGENT B2 ;  /* 0x0000000000027941 */ /* 0x000fea0003800200 */
.L_x_14416:
        /* <DEDUP_REMOVED lines=59> */
[----:B------:R-:W-:-:S07]  /*b830*/  IMAD.MOV.U32 R72, RZ, RZ, R100 ;  /* 0x000000ffff487224 */ /* 0x000fce00078e0064 */
.L_x_14414:
[----:B------:R-:W-:Y:S05]  /*b840*/  BSYNC.RECONVERGENT B1 ;  /* 0x0000000000017941 */ /* 0x000fea0003800200 */
.L_x_14413:
        /* <DEDUP_REMOVED lines=9> */
.L_x_14412:
        /* <DEDUP_REMOVED lines=17> */
.L_x_14421:
        /* <DEDUP_REMOVED lines=13> */
.L_x_14423:
[----:B------:R-:W-:Y:S05]  /*bac0*/  BSYNC.RECONVERGENT B2 ;  /* 0x0000000000027941 */ /* 0x000fea0003800200 */
.L_x_14422:
        /* <DEDUP_REMOVED lines=50> */
[----:B------:R-:W-:Y:S01]  /*bdf0*/  IMAD.MOV.U32 R75, RZ, RZ, R108 ;  /* 0x000000ffff4b7224 */ /* 0x000fe200078e006c */
[----:B------:R-:W-:Y:S01]  /*be00*/  LOP3.LUT R104, R73, R104, R81, 0x96, !PT ;  /* 0x0000006849687212 */ /* 0x000fe200078e9651 */
[----:B------:R-:W-:Y:S01]  /*be10*/  VIADD R73, R2, 0x8ff34781 ;  /* 0x8ff3478102497836 */ /* 0x000fe20000000000 */
[----:B------:R-:W-:Y:S01]  /*be20*/  IADD3 R81, PT, PT, R3, -0x695add53, RZ ;  /* 0x96a522ad03517810 */ /* 0x000fe20007ffe0ff */
[----:B------:R-:W-:-:S04]  /*be30*/  IMAD.WIDE.U32 R86, R87, -0x326172a9, RZ ;  /* 0xcd9e8d5757567825 */ /* 0x000fc800078e00ff */
[----:B------:R-:W-:Y:S01]  /*be40*/  IMAD.WIDE.U32 R104, R104, -0x2daee0ad, RZ ;  /* 0xd2511f5368687825 */ /* 0x000fe200078e00ff */
[----:B------:R-:W-:-:S04]  /*be50*/  LOP3.LUT R80, R73, R80, R87, 0x96, !PT ;  /* 0x0000005049507212 */ /* 0x000fc800078e9657 */
[----:B------:R-:W-:Y:S01]  /*be60*/  LOP3.LUT R81, R81, R74, R105, 0x96, !PT ;  /* 0x0000004a51517212 */ /* 0x000fe200078e9669 */
[----:B------:R-:W-:Y:S01]  /*be70*/  IMAD.MOV.U32 R74, RZ, RZ, RZ ;  /* 0x000000ffff4a7224 */ /* 0x000fe200078e00ff */
[----:B------:R-:W-:-:S07]  /*be80*/  MOV R108, R104 ;  /* 0x00000068006c7202 */ /* 0x000fce0000000f00 */
.L_x_14420:
[----:B------:R-:W-:Y:S05]  /*be90*/  BSYNC.RECONVERGENT B1 ;  /* 0x0000000000017941 */ /* 0x000fea0003800200 */
.L_x_14419:
        /* <DEDUP_REMOVED lines=9> */
.L_x_14418:
        /* <DEDUP_REMOVED lines=17> */
.L_x_14427:
        /* <DEDUP_REMOVED lines=13> */
.L_x_14429:
[----:B------:R-:W-:Y:S05]  /*c110*/  BSYNC.RECONVERGENT B2 ;  /* 0x0000000000027941 */ /* 0x000fea0003800200 */
.L_x_14428:
        /* <DEDUP_REMOVED lines=61> */
.L_x_14426:
[----:B------:R-:W-:Y:S05]  /*c4f0*/  BSYNC.RECONVERGENT B1 ;  /* 0x0000000000017941 */ /* 0x000fea0003800200 */
.L_x_14425:
        /* <DEDUP_REMOVED lines=9> */
.L_x_14424:
        /* <DEDUP_REMOVED lines=17> */
.L_x_14433:
        /* <DEDUP_REMOVED lines=13> */
.L_x_14435:
[----:B------:R-:W-:Y:S05]  /*c770*/  BSYNC.RECONVERGENT B2 ;  /* 0x0000000000027941 */ /* 0x000fea0003800200 */
.L_x_14434:
        /* <DEDUP_REMOVED lines=61> */
.L_x_14432:
[----:B------:R-:W-:Y:S05]  /*cb50*/  BSYNC.RECONVERGENT B1 ;  /* 0x0000000000017941 */ /* 0x000fea0003800200 */
.L_x_14431:
        /* <DEDUP_REMOVED lines=9> */
.L_x_14430:
        /* <DEDUP_REMOVED lines=17> */
.L_x_14439:
        /* <DEDUP_REMOVED lines=13> */
.L_x_14441:
[----:B------:R-:W-:Y:S05]  /*cdd0*/  BSYNC.RECONVERGENT B2 ;  /* 0x0000000000027941 */ /* 0x000fea0003800200 */
.L_x_14440:
        /* <DEDUP_REMOVED lines=61> */
.L_x_14438:
[----:B------:R-:W-:Y:S05]  /*d1b0*/  BSYNC.RECONVERGENT B1 ;  /* 0x0000000000017941 */ /* 0x000fea0003800200 */
.L_x_14437:
        /* <DEDUP_REMOVED lines=9> */
.L_x_14436:
        /* <DEDUP_REMOVED lines=17> */
.L_x_14445:
        /* <DEDUP_REMOVED lines=13> */
.L_x_14447:
[----:B------:R-:W-:Y:S05]  /*d430*/  BSYNC.RECONVERGENT B2 ;  /* 0x0000000000027941 */ /* 0x000fea0003800200 */
.L_x_14446:
        /* <DEDUP_REMOVED lines=61> */
.L_x_14444:
[----:B------:R-:W-:Y:S05]  /*d810*/  BSYNC.RECONVERGENT B1 ;  /* 0x0000000000017941 */ /* 0x000fea0003800200 */
.L_x_14443:
        /* <DEDUP_REMOVED lines=9> */
.L_x_14442:
        /* <DEDUP_REMOVED lines=17> */
.L_x_14451:
        /* <DEDUP_REMOVED lines=13> */
.L_x_14453:
[----:B------:R-:W-:Y:S05]  /*da90*/  BSYNC.RECONVERGENT B2 ;  /* 0x0000000000027941 */ /* 0x000fea0003800200 */
.L_x_14452:
        /* <DEDUP_REMOVED lines=61> */
.L_x_14450:
[----:B------:R-:W-:Y:S05]  /*de70*/  BSYNC.RECONVERGENT B1 ;  /* 0x0000000000017941 */ /* 0x000fea0003800200 */
.L_x_14449:
        /* <DEDUP_REMOVED lines=9> */
.L_x_14448:
        /* <DEDUP_REMOVED lines=17> */
.L_x_14457:
        /* <DEDUP_REMOVED lines=13> */
.L_x_14459:
[----:B------:R-:W-:Y:S05]  /*e0f0*/  BSYNC.RECONVERGENT B2 ;  /* 0x0000000000027941 */ /* 0x000fea0003800200 */
.L_x_14458:
        /* <DEDUP_REMOVED lines=61> */
.L_x_14456:
[----:B------:R-:W-:Y:S05]  /*e4d0*/  BSYNC.RECONVERGENT B1 ;  /* 0x0000000000017941 */ /* 0x000fea0003800200 */
.L_x_14455:
        /* <DEDUP_REMOVED lines=9> */
.L_x_14454:
[----:B------:R-:W-:Y:S02]  /*e570*/  F2FP.F16.F32.PACK_AB R116, RZ, R125 ;  /* 0x0000007dff74723e */ /* 0x000fe400000000ff */
[----:B------:R-:W-:Y:S02]  /*e580*/  PRMT R72, R72, 0x5410, R75 ;  /* 0x0000541048487816 */ /* 0x000fe4000000004b */
[----:B------:R-:W-:Y:S02]  /*e590*/  PRMT R74, R74, 0x5410, R104 ;  /* 0x000054104a4a7816 */ /* 0x000fe40000000068 */
[----:B------:R-:W-:Y:S02]  /*e5a0*/  PRMT R73, R73, 0x5410, R100 ;  /* 0x0000541049497816 */ /* 0x000fe40000000064 */
[----:B------:R-:W-:-:S07]  /*e5b0*/  PRMT R75, R106, 0x5410, R116 ;  /* 0x000054106a4b7816 */ /* 0x000fce0000000074 */
.L_x_14411:
        /* <DEDUP_REMOVED lines=25> */
.L_x_14460:
[----:B------:R-:W-:Y:S01]  /*e750*/  VIADD R98, R98, 0x100 ;  /* 0x0000010062627836 */ /* 0x000fe20000000000 */
[----:B------:R-:W-:-:S07]  /*e760*/  IADD3 R0, PT, PT, R0, 0x100, RZ ;  /* 0x0000010000007810 */ /* 0x000fce0007ffe0ff */
.L_x_14360:
[----:B------:R-:W-:Y:S05]  /*e770*/  BSYNC.RECONVERGENT B0 ;  /* 0x0000000000007941 */ /* 0x000fea0003800200 */
.L_x_14359:
        /* <DEDUP_REMOVED lines=9> */
.L_x_14463:
[----:B------:R-:W-:Y:S05]  /*e810*/  BRA.U !UP0, `(.L_x_14464) ;  /* 0x0000003508a07547 */ /* 0x000fea000b800000 */
[----:B012---:R-:W0:Y:S02]  /*e820*/  LDC.64 R72, c[0x0][0x3a0] ;  /* 0x0000e800ff487b82 */ /* 0x007e240000000a00 */
        /* <DEDUP_REMOVED lines=23> */
.L_x_14468:
        /* <DEDUP_REMOVED lines=13> */
.L_x_14470:
[----:B------:R-:W-:Y:S05]  /*ea70*/  BSYNC.RECONVERGENT B2 ;  /* 0x0000000000027941 */ /* 0x000fea0003800200 */
.L_x_14469:
        /* <DEDUP_REMOVED lines=61> */
.L_x_14467:
[----:B------:R-:W-:Y:S05]  /*ee50*/  BSYNC.RECONVERGENT B1 ;  /* 0x0000000000017941 */ /* 0x000fea0003800200 */
.L_x_14466:
        /* <DEDUP_REMOVED lines=11> */
.L_x_14465:
        /* <DEDUP_REMOVED lines=21> */
.L_x_14474:
        /* <DEDUP_REMOVED lines=13> */
.L_x_14476:
[----:B------:R-:W-:Y:S05]  /*f130*/  BSYNC.RECONVERGENT B2 ;  /* 0x0000000000027941 */ /* 0x000fea0003800200 */
.L_x_14475:
        /* <DEDUP_REMOVED lines=60> */
.L_x_14473:
[----:B------:R-:W-:Y:S05]  /*f500*/  BSYNC.RECONVERGENT B1 ;  /* 0x0000000000017941 */ /* 0x000fea0003800200 */
.L_x_14472:
        /* <DEDUP_REMOVED lines=11> */
.L_x_14471:
        /* <DEDUP_REMOVED lines=21> */
.L_x_14480:
        /* <DEDUP_REMOVED lines=13> */
.L_x_14482:
[----:B------:R-:W-:Y:S05]  /*f7e0*/  BSYNC.RECONVERGENT B2 ;  /* 0x0000000000027941 */ /* 0x000fea0003800200 */
.L_x_14481:
        /* <DEDUP_REMOVED lines=60> */
[----:B------:R-:W-:-:S07]  /*fbb0*/  LOP3.LUT R81, R111, R116, R127, 0x96, !PT ;  /* 0x000000746f517212 */ /* 0x000fce00078e967f */
.L_x_14479:
[----:B------:R-:W-:Y:S05]  /*fbc0*/  BSYNC.RECONVERGENT B1 ;  /* 0x0000000000017941 */ /* 0x000fea0003800200 */
.L_x_14478:
        /* <DEDUP_REMOVED lines=11> */
.L_x_14477:
        /* <DEDUP_REMOVED lines=21> */
.L_x_14486:
        /* <DEDUP_REMOVED lines=13> */
.L_x_14488:
[----:B------:R-:W-:Y:S05]  /*fea0*/  BSYNC.RECONVERGENT B2 ;  /* 0x0000000000027941 */ /* 0x000fea0003800200 */
.L_x_14487:
        /* <DEDUP_REMOVED lines=61> */
.L_x_14485:
[----:B------:R-:W-:Y:S05]  /*10280*/  BSYNC.RECONVERGENT B1 ;  /* 0x0000000000017941 */ /* 0x000fea0003800200 */
.L_x_14484:
        /* <DEDUP_REMOVED lines=11> */
.L_x_14483:
        /* <DEDUP_REMOVED lines=21> */
.L_x_14492:
        /* <DEDUP_REMOVED lines=13> */
.L_x_14494:
[----:B------:R-:W-:Y:S05]  /*10560*/  BSYNC.RECONVERGENT B2 ;  /* 0x0000000000027941 */ /* 0x000fea0003800200 */
.L_x_14493:
        /* <DEDUP_REMOVED lines=59> */
[----:B------:R-:W-:Y:S01]  /*10920*/  LOP3.LUT R81, R115, R116, R127, 0x96, !PT ;  /* 0x0000007473517212 */ /* 0x000fe200078e967f */
[----:B------:R-:W-:-:S07]  /*10930*/  IMAD.MOV.U32 R116, RZ, RZ, RZ ;  /* 0x000000ffff747224 */ /* 0x000fce00078e00ff */
.L_x_14491:
[----:B------:R-:W-:Y:S05]  /*10940*/  BSYNC.RECONVERGENT B1 ;  /* 0x0000000000017941 */ /* 0x000fea0003800200 */
.L_x_14490:
        /* <DEDUP_REMOVED lines=11> */
.L_x_14489:
        /* <DEDUP_REMOVED lines=21> */
.L_x_14498:
        /* <DEDUP_REMOVED lines=13> */
.L_x_14500:
[----:B------:R-:W-:Y:S05]  /*10c20*/  BSYNC.RECONVERGENT B2 ;  /* 0x0000000000027941 */ /* 0x000fea0003800200 */
.L_x_14499:
        /* <DEDUP_REMOVED lines=61> */
.L_x_14497:
[----:B------:R-:W-:Y:S05]  /*11000*/  BSYNC.RECONVERGENT B1 ;  /* 0x0000000000017941 */ /* 0x000fea0003800200 */
.L_x_14496:
        /* <DEDUP_REMOVED lines=11> */
.L_x_14495:
        /* <DEDUP_REMOVED lines=21> */
.L_x_14504:
        /* <DEDUP_REMOVED lines=13> */
.L_x_14506:
[----:B------:R-:W-:Y:S05]  /*112e0*/  BSYNC.RECONVERGENT B2 ;  /* 0x0000000000027941 */ /* 0x000fea0003800200 */
.L_x_14505:
        /* <DEDUP_REMOVED lines=61> */
.L_x_14503:
[----:B------:R-:W-:Y:S05]  /*116c0*/  BSYNC.RECONVERGENT B1 ;  /* 0x0000000000017941 */ /* 0x000fea0003800200 */
.L_x_14502:
        /* <DEDUP_REMOVED lines=11> */
.L_x_14501:
        /* <DEDUP_REMOVED lines=21> */
.L_x_14510:
        /* <DEDUP_REMOVED lines=13> */
.L_x_14512:
[----:B------:R-:W-:Y:S05]  /*119a0*/  BSYNC.RECONVERGENT B2 ;  /* 0x0000000000027941 */ /* 0x000fea0003800200 */
.L_x_14511:
        /* <DEDUP_REMOVED lines=61> */
.L_x_14509:
[----:B------:R-:W-:Y:S05]  /*11d80*/  BSYNC.RECONVERGENT B1 ;  /* 0x0000000000017941 */ /* 0x000fea0003800200 */
.L_x_14508:
        /* <DEDUP_REMOVED lines=11> */
.L_x_14507:
[----:B------:R-:W-:Y:S02]  /*11e40*/  F2FP.F16.F32.PACK_AB R75, RZ, R129 ;  /* 0x00000081ff4b723e */ /* 0x000fe400000000ff */
[----:B------:R-:W-:Y:S02]  /*11e50*/  PRMT R74, R106, 0x5410, R74 ;  /* 0x000054106a4a7816 */ /* 0x000fe4000000004a */
[----:B------:R-:W-:Y:S02]  /*11e60*/  PRMT R73, R104, 0x5410, R73 ;  /* 0x0000541068497816 */ /* 0x000fe40000000049 */
[----:B------:R-:W-:Y:S02]  /*11e70*/  PRMT R72, R100, 0x5410, R72 ;  /* 0x0000541064487816 */ /* 0x000fe40000000048 */
[----:B------:R-:W-:Y:S01]  /*11e80*/  PRMT R75, R120, 0x5410, R75 ;  /* 0x00005410784b7816 */ /* 0x000fe2000000004b */
[----:B------:R-:W-:Y:S06]  /*11e90*/  BRA `(.L_x_14513) ;  /* 0x0000003000dc7947 */ /* 0x000fec0003800000 */
.L_x_14464:
        /* <DEDUP_REMOVED lines=20> */
.L_x_14517:
        /* <DEDUP_REMOVED lines=13> */
.L_x_14519:
[----:B------:R-:W-:Y:S05]  /*120b0*/  BSYNC.RECONVERGENT B2 ;  /* 0x0000000000027941 */ /* 0x000fea0003800200 */
.L_x_14518:
        /* <DEDUP_REMOVED lines=61> */
.L_x_14516:
[----:B------:R-:W-:Y:S05]  /*12490*/  BSYNC.RECONVERGENT B1 ;  /* 0x0000000000017941 */ /* 0x000fea0003800200 */
.L_x_14515:
        /* <DEDUP_REMOVED lines=9> */
.L_x_14514:
        /* <DEDUP_REMOVED lines=17> */
.L_x_14523:
        /* <DEDUP_REMOVED lines=13> */
.L_x_14525:
[----:B------:R-:W-:Y:S05]  /*12710*/  BSYNC.RECONVERGENT B2 ;  /* 0x0000000000027941 */ /* 0x000fea0003800200 */
.L_x_14524:
        /* <DEDUP_REMOVED lines=60> */
.L_x_14522:
[----:B------:R-:W-:Y:S05]  /*12ae0*/  BSYNC.RECONVERGENT B1 ;  /* 0x0000000000017941 */ /* 0x000fea0003800200 */
.L_x_14521:
        /* <DEDUP_REMOVED lines=9> */
.L_x_14520:
        /* <DEDUP_REMOVED lines=17> */
.L_x_14529:
        /* <DEDUP_REMOVED lines=13> */
.L_x_14531:
[----:B------:R-:W-:Y:S05]  /*12d60*/  BSYNC.RECONVERGENT B2 ;  /* 0x0000000000027941 */ /* 0x000fea0003800200 */
.L_x_14530:
        /* <DEDUP_REMOVED lines=61> */
.L_x_14528:
[----:B------:R-:W-:Y:S05]  /*13140*/  BSYNC.RECONVERGENT B1 ;  /* 0x0000000000017941 */ /* 0x000fea0003800200 */
.L_x_14527:
        /* <DEDUP_REMOVED lines=9> */
.L_x_14526:
        /* <DEDUP_REMOVED lines=17> */
.L_x_14535:
        /* <DEDUP_REMOVED lines=13> */
.L_x_14537:
[----:B------:R-:W-:Y:S05]  /*133c0*/  BSYNC.RECONVERGENT B2 ;  /* 0x0000000000027941 */ /* 0x000fea0003800200 */
.L_x_14536:
        /* <DEDUP_REMOVED lines=61> */
.L_x_14534:
[----:B------:R-:W-:Y:S05]  /*137a0*/  BSYNC.RECONVERGENT B1 ;  /* 0x0000000000017941 */ /* 0x000fea0003800200 */
.L_x_14533:
        /* <DEDUP_REMOVED lines=9> */
.L_x_14532:
        /* <DEDUP_REMOVED lines=17> */
.L_x_14541:
        /* <DEDUP_REMOVED lines=13> */
.L_x_14543:
[----:B------:R-:W-:Y:S05]  /*13a20*/  BSYNC.RECONVERGENT B2 ;  /* 0x0000000000027941 */ /* 0x000fea0003800200 */
.L_x_14542:
        /* <DEDUP_REMOVED lines=61> */
.L_x_14540:
[----:B------:R-:W-:Y:S05]  /*13e00*/  BSYNC.RECONVERGENT B1 ;  /* 0x0000000000017941 */ /* 0x000fea0003800200 */
.L_x_14539:
        /* <DEDUP_REMOVED lines=9> */
.L_x_14538:
        /* <DEDUP_REMOVED lines=17> */
.L_x_14547:
        /* <DEDUP_REMOVED lines=13> */
.L_x_14549:
[----:B------:R-:W-:Y:S05]  /*14080*/  BSYNC.RECONVERGENT B2 ;  /* 0x0000000000027941 */ /* 0x000fea0003800200 */
.L_x_14548:
        /* <DEDUP_REMOVED lines=61> */
.L_x_14546:
[----:B------:R-:W-:Y:S05]  /*14460*/  BSYNC.RECONVERGENT B1 ;  /* 0x0000000000017941 */ /* 0x000fea0003800200 */
.L_x_14545:
        /* <DEDUP_REMOVED lines=9> */
.L_x_14544:
        /* <DEDUP_REMOVED lines=17> */
.L_x_14553:
        /* <DEDUP_REMOVED lines=13> */
.L_x_14555:
[----:B------:R-:W-:Y:S05]  /*146e0*/  BSYNC.RECONVERGENT B2 ;  /* 0x0000000000027941 */ /* 0x000fea0003800200 */
.L_x_14554:
        /* <DEDUP_REMOVED lines=61> */
.L_x_14552:
[----:B------:R-:W-:Y:S05]  /*14ac0*/  BSYNC.RECONVERGENT B1 ;  /* 0x0000000000017941 */ /* 0x000fea0003800200 */
.L_x_14551:
        /* <DEDUP_REMOVED lines=9> */
.L_x_14550:
        /* <DEDUP_REMOVED lines=17> */
.L_x_14559:
        /* <DEDUP_REMOVED lines=13> */
.L_x_14561:
[----:B------:R-:W-:Y:S05]  /*14d40*/  BSYNC.RECONVERGENT B2 ;  /* 0x0000000000027941 */ /* 0x000fea0003800200 */
.L_x_14560:
        /* <DEDUP_REMOVED lines=61> */
.L_x_14558:
[----:B------:R-:W-:Y:S05]  /*15120*/  BSYNC.RECONVERGENT B1 ;  /* 0x0000000000017941 */ /* 0x000fea0003800200 */
.L_x_14557:
        /* <DEDUP_REMOVED lines=9> */
.L_x_14556:
[----:B------:R-:W-:Y:S02]  /*151c0*/  F2FP.F16.F32.PACK_AB R116, RZ, R129 ;  /* 0x00000081ff74723e */ /* 0x000fe400000000ff */
[----:B------:R-:W-:Y:S02]  /*151d0*/  PRMT R72, R72, 0x5410, R75 ;  /* 0x0000541048487816 */ /* 0x000fe4000000004b */
[----:B------:R-:W-:Y:S02]  /*151e0*/  PRMT R74, R74, 0x5410, R104 ;  /* 0x000054104a4a7816 */ /* 0x000fe40000000068 */
[----:B------:R-:W-:Y:S02]  /*151f0*/  PRMT R73, R73, 0x5410, R100 ;  /* 0x0000541049497816 */ /* 0x000fe40000000064 */
[----:B------:R-:W-:-:S07]  /*15200*/  PRMT R75, R106, 0x5410, R116 ;  /* 0x000054106a4b7816 */ /* 0x000fce0000000074 */
.L_x_14513:
        /* <DEDUP_REMOVED lines=25> */
.L_x_14562:
[----:B------:R-:W-:Y:S01]  /*153a0*/  VIADD R98, R98, 0x100 ;  /* 0x0000010062627836 */ /* 0x000fe20000000000 */
[----:B------:R-:W-:-:S07]  /*153b0*/  IADD3 R0, PT, PT, R0, 0x100, RZ ;  /* 0x0000010000007810 */ /* 0x000fce0007ffe0ff */
.L_x_14462:
[----:B------:R-:W-:Y:S05]  /*153c0*/  BSYNC.RECONVERGENT B0 ;  /* 0x0000000000007941 */ /* 0x000fea0003800200 */
.L_x_14461:
        /* <DEDUP_REMOVED lines=9> */
.L_x_14565:
        /* <DEDUP_REMOVED lines=25> */
.L_x_14570:
        /* <DEDUP_REMOVED lines=13> */
.L_x_14572:
[----:B------:R-:W-:Y:S05]  /*156c0*/  BSYNC.RECONVERGENT B2 ;  /* 0x0000000000027941 */ /* 0x000fea0003800200 */
.L_x_14571:
        /* <DEDUP_REMOVED lines=61> */
.L_x_14569:
[----:B------:R-:W-:Y:S05]  /*15aa0*/  BSYNC.RECONVERGENT B1 ;  /* 0x0000000000017941 */ /* 0x000fea0003800200 */
.L_x_14568:
        /* <DEDUP_REMOVED lines=11> */
.L_x_14567:
        /* <DEDUP_REMOVED lines=21> */
.L_x_14576:
        /* <DEDUP_REMOVED lines=13> */
.L_x_14578:
[----:B------:R-:W-:Y:S05]  /*15d80*/  BSYNC.RECONVERGENT B2 ;  /* 0x0000000000027941 */ /* 0x000fea0003800200 */
.L_x_14577:
        /* <DEDUP_REMOVED lines=59> */
.L_x_14575:
[----:B------:R-:W-:Y:S05]  /*16140*/  BSYNC.RECONVERGENT B1 ;  /* 0x0000000000017941 */ /* 0x000fea0003800200 */
.L_x_14574:
        /* <DEDUP_REMOVED lines=11> */
.L_x_14573:
        /* <DEDUP_REMOVED lines=21> */
.L_x_14582:
        /* <DEDUP_REMOVED lines=13> */
.L_x_14584:
[----:B------:R-:W-:Y:S05]  /*16420*/  BSYNC.RECONVERGENT B2 ;  /* 0x0000000000027941 */ /* 0x000fea0003800200 */
.L_x_14583:
        /* <DEDUP_REMOVED lines=61> */
.L_x_14581:
[----:B------:R-:W-:Y:S05]  /*16800*/  BSYNC.RECONVERGENT B1 ;  /* 0x0000000000017941 */ /* 0x000fea0003800200 */
.L_x_14580:
        /* <DEDUP_REMOVED lines=11> */
.L_x_14579:
        /* <DEDUP_REMOVED lines=21> */
.L_x_14588:
        /* <DEDUP_REMOVED lines=13> */
.L_x_14590:
[----:B------:R-:W-:Y:S05]  /*16ae0*/  BSYNC.RECONVERGENT B2 ;  /* 0x0000000000027941 */ /* 0x000fea0003800200 */
.L_x_14589:
        /* <DEDUP_REMOVED lines=61> */
.L_x_14587:
[----:B------:R-:W-:Y:S05]  /*16ec0*/  BSYNC.RECONVERGENT B1 ;  /* 0x0000000000017941 */ /* 0x000fea0003800200 */
.L_x_14586:
        /* <DEDUP_REMOVED lines=11> */
.L_x_14585:
        /* <DEDUP_REMOVED lines=21> */
.L_x_14594:
        /* <DEDUP_REMOVED lines=13> */
.L_x_14596:
[----:B------:R-:W-:Y:S05]  /*171a0*/  BSYNC.RECONVERGENT B2 ;  /* 0x0000000000027941 */ /* 0x000fea0003800200 */
.L_x_14595:
        /* <DEDUP_REMOVED lines=61> */
.L_x_14593:
[----:B------:R-:W-:Y:S05]  /*17580*/  BSYNC.RECONVERGENT B1 ;  /* 0x0000000000017941 */ /* 0x000fea0003800200 */
.L_x_14592:
        /* <DEDUP_REMOVED lines=11> */
.L_x_14591:
        /* <DEDUP_REMOVED lines=21> */
.L_x_14600:
        /* <DEDUP_REMOVED lines=13> */
.L_x_14602:
[----:B------:R-:W-:Y:S05]  /*17860*/  BSYNC.RECONVERGENT B2 ;  /* 0x0000000000027941 */ /* 0x000fea0003800200 */
.L_x_14601:
        /* <DEDUP_REMOVED lines=61> */
.L_x_14599:
[----:B------:R-:W-:Y:S05]  /*17c40*/  BSYNC.RECONVERGENT B1 ;  /* 0x0000000000017941 */ /* 0x000fea0003800200 */
.L_x_14598:
        /* <DEDUP_REMOVED lines=11> */
.L_x_14597:
        /* <DEDUP_REMOVED lines=21> */
.L_x_14606:
        /* <DEDUP_REMOVED lines=13> */
.L_x_14608:
[----:B------:R-:W-:Y:S05]  /*17f20*/  BSYNC.RECONVERGENT B2 ;  /* 0x0000000000027941 */ /* 0x000fea0003800200 */
.L_x_14607:
        /* <DEDUP_REMOVED lines=61> */
.L_x_14605:
[----:B------:R-:W-:Y:S05]  /*18300*/  BSYNC.RECONVERGENT B1 ;  /* 0x0000000000017941 */ /* 0x000fea0003800200 */
.L_x_14604:
        /* <DEDUP_REMOVED lines=11> */
.L_x_14603:
        /* <DEDUP_REMOVED lines=21> */
.L_x_14612:
        /* <DEDUP_REMOVED lines=13> */
.L_x_14614:
[----:B------:R-:W-:Y:S05]  /*185e0*/  BSYNC.RECONVERGENT B2 ;  /* 0x0000000000027941 */ /* 0x000fea0003800200 */
.L_x_14613:
        /* <DEDUP_REMOVED lines=61> */
.L_x_14611:
[----:B------:R-:W-:Y:S05]  /*189c0*/  BSYNC.RECONVERGENT B1 ;  /* 0x0000000000017941 */ /* 0x000fea0003800200 */
.L_x_14610:
        /* <DEDUP_REMOVED lines=11> */
.L_x_14609:
[----:B------:R-:W-:Y:S02]  /*18a80*/  F2FP.F16.F32.PACK_AB R75, RZ, R157 ;  /* 0x0000009dff4b723e */ /* 0x000fe400000000ff */
[----:B------:R-:W-:Y:S02]  /*18a90*/  PRMT R74, R106, 0x5410, R74 ;  /* 0x000054106a4a7816 */ /* 0x000fe4000000004a */
[----:B------:R-:W-:Y:S02]  /*18aa0*/  PRMT R73, R104, 0x5410, R73 ;  /* 0x0000541068497816 */ /* 0x000fe40000000049 */
[----:B------:R-:W-:Y:S02]  /*18ab0*/  PRMT R72, R102, 0x5410, R72 ;  /* 0x0000541066487816 */ /* 0x000fe40000000048 */
[----:B------:R-:W-:Y:S01]  /*18ac0*/  PRMT R75, R108, 0x5410, R75 ;  /* 0x000054106c4b7816 */ /* 0x000fe2000000004b */
[----:B------:R-:W-:Y:S06]  /*18ad0*/  BRA `(.L_x_14615) ;  /* 0x0000003000e07947 */ /* 0x000fec0003800000 */
.L_x_14566:
        /* <DEDUP_REMOVED lines=20> */
.L_x_14619:
        /* <DEDUP_REMOVED lines=13> */
.L_x_14621:
[----:B------:R-:W-:Y:S05]  /*18cf0*/  BSYNC.RECONVERGENT B2 ;  /* 0x0000000000027941 */ /* 0x000fea0003800200 */
.L_x_14620:
        /* <DEDUP_REMOVED lines=61> */
.L_x_14618:
[----:B------:R-:W-:Y:S05]  /*190d0*/  BSYNC.RECONVERGENT B1 ;  /* 0x0000000000017941 */ /* 0x000fea0003800200 */
.L_x_14617:
        /* <DEDUP_REMOVED lines=9> */
.L_x_14616:
        /* <DEDUP_REMOVED lines=17> */
.L_x_14625:
        /* <DEDUP_REMOVED lines=13> */
.L_x_14627:
[----:B------:R-:W-:Y:S05]  /*19350*/  BSYNC.RECONVERGENT B2 ;  /* 0x0000000000027941 */ /* 0x000fea0003800200 */
.L_x_14626:
        /* <DEDUP_REMOVED lines=55> */
[----:B------:R-:W-:Y:S01]  /*196d0*/  IMAD.WIDE.U32 R132, R73, -0x2daee0ad, RZ ;  /* 0xd2511f5349847825 */ /* 0x000fe200078e00ff */
[----:B------:R-:W-:Y:S02]  /*196e0*/  LOP3.LUT R80, R75, R80, R87, 0x96, !PT ;  /* 0x000000504b507212 */ /* 0x000fe400078e9657 */
[----:B------:R-:W-:Y:S01]  /*196f0*/  MOV R75, R74 ;  /* 0x0000004a004b7202 */ /* 0x000fe20000000f00 */
[----:B------:R-:W-:Y:S01]  /*19700*/  IMAD.MOV.U32 R74, RZ, RZ, R132 ;  /* 0x000000ffff4a7224 */ /* 0x000fe200078e0084 */
[----:B------:R-:W-:-:S07]  /*19710*/  LOP3.LUT R81, R81, R144, R133, 0x96, !PT ;  /* 0x0000009051517212 */ /* 0x000fce00078e9685 */
.L_x_14624:
[----:B------:R-:W-:Y:S05]  /*19720*/  BSYNC.RECONVERGENT B1 ;  /* 0x0000000000017941 */ /* 0x000fea0003800200 */
.L_x_14623:
        /* <DEDUP_REMOVED lines=9> */
.L_x_14622:
        /* <DEDUP_REMOVED lines=17> */
.L_x_14631:
        /* <DEDUP_REMOVED lines=13> */
.L_x_14633:
[----:B------:R-:W-:Y:S05]  /*199a0*/  BSYNC.RECONVERGENT B2 ;  /* 0x0000000000027941 */ /* 0x000fea0003800200 */
.L_x_14632:
        /* <DEDUP_REMOVED lines=61> */
.L_x_14630:
[----:B------:R-:W-:Y:S05]  /*19d80*/  BSYNC.RECONVERGENT B1 ;  /* 0x0000000000017941 */ /* 0x000fea0003800200 */
.L_x_14629:
        /* <DEDUP_REMOVED lines=9> */
.L_x_14628:
        /* <DEDUP_REMOVED lines=17> */
.L_x_14637:
        /* <DEDUP_REMOVED lines=13> */
.L_x_14639:
[----:B------:R-:W-:Y:S05]  /*1a000*/  BSYNC.RECONVERGENT B2 ;  /* 0x0000000000027941 */ /* 0x000fea0003800200 */
.L_x_14638:
        /* <DEDUP_REMOVED lines=61> */
.L_x_14636:
[----:B------:R-:W-:Y:S05]  /*1a3e0*/  BSYNC.RECONVERGENT B1 ;  /* 0x0000000000017941 */ /* 0x000fea0003800200 */
.L_x_14635:
        /* <DEDUP_REMOVED lines=9> */
.L_x_14634:
        /* <DEDUP_REMOVED lines=17> */
.L_x_14643:
        /* <DEDUP_REMOVED lines=13> */
.L_x_14645:
[----:B------:R-:W-:Y:S05]  /*1a660*/  BSYNC.RECONVERGENT B2 ;  /* 0x0000000000027941 */ /* 0x000fea0003800200 */
.L_x_14644:
        /* <DEDUP_REMOVED lines=61> */
.L_x_14642:
[----:B------:R-:W-:Y:S05]  /*1aa40*/  BSYNC.RECONVERGENT B1 ;  /* 0x0000000000017941 */ /* 0x000fea0003800200 */
.L_x_14641:
        /* <DEDUP_REMOVED lines=9> */
.L_x_14640:
        /* <DEDUP_REMOVED lines=17> */
.L_x_14649:
        /* <DEDUP_REMOVED lines=13> */
.L_x_14651:
[----:B------:R-:W-:Y:S05]  /*1acc0*/  BSYNC.RECONVERGENT B2 ;  /* 0x0000000000027941 */ /* 0x000fea0003800200 */
.L_x_14650:
        /* <DEDUP_REMOVED lines=61> */
.L_x_14648:
[----:B------:R-:W-:Y:S05]  /*1b0a0*/  BSYNC.RECONVERGENT B1 ;  /* 0x0000000000017941 */ /* 0x000fea0003800200 */
.L_x_14647:
        /* <DEDUP_REMOVED lines=9> */
.L_x_14646:
        /* <DEDUP_REMOVED lines=17> */
.L_x_14655:
        /* <DEDUP_REMOVED lines=13> */
.L_x_14657:
[----:B------:R-:W-:Y:S05]  /*1b320*/  BSYNC.RECONVERGENT B2 ;  /* 0x0000000000027941 */ /* 0x000fea0003800200 */
.L_x_14656:
        /* <DEDUP_REMOVED lines=61> */
.L_x_14654:
[----:B------:R-:W-:Y:S05]  /*1b700*/  BSYNC.RECONVERGENT B1 ;  /* 0x0000000000017941 */ /* 0x000fea0003800200 */
.L_x_14653:
        /* <DEDUP_REMOVED lines=9> */
.L_x_14652:
        /* <DEDUP_REMOVED lines=17> */
.L_x_14661:
        /* <DEDUP_REMOVED lines=13> */
.L_x_14663:
[----:B------:R-:W-:Y:S05]  /*1b980*/  BSYNC.RECONVERGENT B2 ;  /* 0x0000000000027941 */ /* 0x000fea0003800200 */
.L_x_14662:
        /* <DEDUP_REMOVED lines=61> */
.L_x_14660:
[----:B------:R-:W-:Y:S05]  /*1bd60*/  BSYNC.RECONVERGENT B1 ;  /* 0x0000000000017941 */ /* 0x000fea0003800200 */
.L_x_14659:
        /* <DEDUP_REMOVED lines=9> */
.L_x_14658:
[----:B------:R-:W-:Y:S02]  /*1be00*/  F2FP.F16.F32.PACK_AB R116, RZ, R157 ;  /* 0x0000009dff74723e */ /* 0x000fe400000000ff */
[----:B------:R-:W-:Y:S02]  /*1be10*/  MOV R100, R74 ;  /* 0x0000004a00647202 */ /* 0x000fe40000000f00 */
[----:B------:R-:W-:Y:S02]  /*1be20*/  PRMT R72, R72, 0x5410, R75 ;  /* 0x0000541048487816 */ /* 0x000fe4000000004b */
[----:B------:R-:W-:Y:S02]  /*1be30*/  PRMT R74, R104, 0x5410, R106 ;  /* 0x00005410684a7816 */ /* 0x000fe4000000006a */
[----:B------:R-:W-:Y:S02]  /*1be40*/  PRMT R73, R73, 0x5410, R102 ;  /* 0x0000541049497816 */ /* 0x000fe40000000066 */
[----:B------:R-:W-:-:S07]  /*1be50*/  PRMT R75, R108, 0x5410, R116 ;  /* 0x000054106c4b7816 */ /* 0x000fce0000000074 */
.L_x_14615:
        /* <DEDUP_REMOVED lines=24> */
.L_x_14564:
[----:B------:R-:W-:Y:S05]  /*1bfe0*/  BSYNC.RECONVERGENT B0 ;  /* 0x0000000000007941 */ /* 0x000fea0003800200 */
.L_x_14563:
        /* <DEDUP_REMOVED lines=135> */
.L_x_14665:
[----:B------:R-:W-:Y:S05]  /*1c860*/  BSYNC.RECONVERGENT B0 ;  /* 0x0000000000007941 */ /* 0x000fea0003800200 */
.L_x_14664:
        /* <DEDUP_REMOVED lines=12> */
.L_x_14667:
[----:B------:R-:W-:Y:S05]  /*1c930*/  BSYNC.RECONVERGENT B0 ;  /* 0x0000000000007941 */ /* 0x000fea0003800200 */
.L_x_14666:
        /* <DEDUP_REMOVED lines=103> */
[----:B------:R-:W-:Y:S01]  /*1cfb0*/  F2FP.F16.F32.PACK_AB R73, R94, R163 ;  /* 0x000000a35e49723e */ /* 0x000fe200000000ff */
[----:B------:R-:W-:Y:S01]  /*1cfc0*/  VIADD R161, R161, 0x100 ;  /* 0x00000100a1a17836 */ /* 0x000fe20000000000 */
[----:B------:R-:W-:-:S05]  /*1cfd0*/  F2FP.F16.F32.PACK_AB R75, R98, R171 ;  /* 0x000000ab624b723e */ /* 0x000fca00000000ff */
[----:B------:R0:W-:Y:S02]  /*1cfe0*/  STG.E.128 desc[UR8][R158.64], R72 ;  /* 0x000000489e007986 */ /* 0x0001e4000c101d08 */
.L_x_14670:
[----:B------:R-:W-:Y:S05]  /*1cff0*/  BSYNC.RECONVERGENT B0 ;  /* 0x0000000000007941 */ /* 0x000fea0003800200 */
.L_x_14669:
        /* <DEDUP_REMOVED lines=35> */
.L_x_14672:
[----:B------:R-:W-:Y:S05]  /*1d230*/  BSYNC.RECONVERGENT B0 ;  /* 0x0000000000007941 */ /* 0x000fea0003800200 */
.L_x_14671:
        /* <DEDUP_REMOVED lines=34> */
.L_x_14674:
[----:B------:R-:W-:Y:S05]  /*1d460*/  BSYNC.RECONVERGENT B0 ;  /* 0x0000000000007941 */ /* 0x000fea0003800200 */
.L_x_14673:
        /* <DEDUP_REMOVED lines=33> */
.L_x_14675:
[----:B------:R-:W-:Y:S05]  /*1d680*/  BSYNC.RECONVERGENT B0 ;  /* 0x0000000000007941 */ /* 0x000fea0003800200 */
.L_x_14668:
[----:B0123--:R-:W0:Y:S01]  /*1d690*/  LDC.64 R72, c[0x0][0x380] ;  /* 0x0000e000ff487b82 */ /* 0x00fe220000000a00 */
[----:B------:R-:W-:Y:S01]  /*1d6a0*/  UPLOP3.LUT UP1, UPT, UPT, UPT, UP1, 0x40, 0x4 ;  /* 0x000000000004789c */ /* 0x000fe20003f2e810 */
[----:B0-----:R-:W-:-:S04]  /*1d6b0*/  IADD3 R76, PT, PT, R76, R72, RZ ;  /* 0x000000484c4c7210 */ /* 0x001fc80007ffe0ff */
[----:B------:R-:W-:-:S13]  /*1d6c0*/  ISETP.GE.AND P0, PT, R76, R73, PT ;  /* 0x000000494c00720c */ /* 0x000fda0003f06270 */
[----:B------:R-:W-:Y:S05]  /*1d6d0*/  @!P0 BRA `(.L_x_14676) ;  /* 0xfffffe3400b88947 */ /* 0x000fea000383ffff */
[----:B------:R-:W-:Y:S05]  /*1d6e0*/  EXIT ;  /* 0x000000000000794d */ /* 0x000fea0003800000 */
.L_x_14677:
        /* <DEDUP_REMOVED lines=9> */
.L_x_27550:


//--------------------- .text._ZN10layer_norm13ln_fwd_kernelINS_13Kernel_traitsIf6__halfS2_S2_fjLj8192ELj1ELj1ELj8ELj16ENS_18Kernel_traits_baseILj8192EfS2_S2_S2_fjLj256EEEEELb1ELb0ELb1ELb1EEEvNS_9FwdParamsE --------------------------
	.section	.text._ZN10layer_norm13ln_fwd_kernelINS_13Kernel_traitsIf6__halfS2_S2_fjLj8192ELj1ELj1ELj8ELj16ENS_18Kernel_traits_baseILj8192EfS2_S2_S2_fjLj256EEEEELb1ELb0ELb1ELb1EEEvNS_9FwdParamsE,"ax",@progbits
	.align	128
        .global         _ZN10layer_norm13ln_fwd_kernelINS_13Kernel_traitsIf6__halfS2_S2_fjLj8192ELj1ELj1ELj8ELj16ENS_18Kernel_traits_baseILj8192EfS2_S2_S2_fjLj256EEEEELb1ELb0ELb1ELb1EEEvNS_9FwdParamsE
        .type           _ZN10layer_norm13ln_fwd_kernelINS_13Kernel_traitsIf6__halfS2_S2_fjLj8192ELj1ELj1ELj8ELj16ENS_18Kernel_traits_baseILj8192EfS2_S2_S2_fjLj256EEEEELb1ELb0ELb1ELb1EEEvNS_9FwdParamsE,@function
        .size           _ZN10layer_norm13ln_fwd_kernelINS_13Kernel_traitsIf6__halfS2_S2_fjLj8192ELj1ELj1ELj8ELj16ENS_18Kernel_traits_baseILj8192EfS2_S2_S2_fjLj256EEEEELb1ELb0ELb1ELb1EEEvNS_9FwdParamsE,(.L_x_27551 - _ZN10layer_norm13ln_fwd_kernelINS_13Kernel_traitsIf6__halfS2_S2_fjLj8192ELj1ELj1ELj8ELj16ENS_18Kernel_traits_baseILj8192EfS2_S2_S2_fjLj256EEEEELb1ELb0ELb1ELb1EEEvNS_9FwdParamsE)
        .other          _ZN10layer_norm13ln_fwd_kernelINS_13Kernel_traitsIf6__halfS2_S2_fjLj8192ELj1ELj1ELj8ELj16ENS_18Kernel_traits_baseILj8192EfS2_S2_S2_fjLj256EEEEELb1ELb0ELb1ELb1EEEvNS_9FwdParamsE,@"STO_CUDA_ENTRY STV_DEFAULT"
_ZN10layer_norm13ln_fwd_kernelINS_13Kernel_traitsIf6__halfS2_S2_fjLj8192ELj1ELj1ELj8ELj16ENS_18Kernel_traits_baseILj8192EfS2_S2_S2_fjLj256EEEEELb1ELb0ELb1ELb1EEEvNS_9FwdParamsE:
.text._ZN10layer_norm13ln_fwd_kernelINS_13Kernel_traitsIf6__halfS2_S2_fjLj8192ELj1ELj1ELj8ELj16ENS_18Kernel_traits_baseILj8192EfS2_S2_S2_fjLj256EEEEELb1ELb0ELb1ELb1EEEvNS_9FwdParamsE:
        /* <DEDUP_REMOVED lines=66> */
.L_x_14678:
        /* <DEDUP_REMOVED lines=26> */
.L_x_14679:
        /* <DEDUP_REMOVED lines=71> */
.L_x_14955:
        /* <DEDUP_REMOVED lines=61> */
.L_x_14683:
        /* <DEDUP_REMOVED lines=12> */
.L_x_14684:
        /* <DEDUP_REMOVED lines=47> */
.L_x_14682:
        /* <DEDUP_REMOVED lines=11> */
.L_x_14681:
        /* <DEDUP_REMOVED lines=20> */
.L_x_14687:
        /* <DEDUP_REMOVED lines=12> */
.L_x_14688:
        /* <DEDUP_REMOVED lines=47> */
.L_x_14686:
        /* <DEDUP_REMOVED lines=11> */
.L_x_14685:
        /* <DEDUP_REMOVED lines=20> */
.L_x_14691:
        /* <DEDUP_REMOVED lines=12> */
.L_x_14692:
        /* <DEDUP_REMOVED lines=47> */
.L_x_14690:
        /* <DEDUP_REMOVED lines=11> */
.L_x_14689:
        /* <DEDUP_REMOVED lines=20> */
.L_x_14695:
        /* <DEDUP_REMOVED lines=12> */
.L_x_14696:
        /* <DEDUP_REMOVED lines=47> */
.L_x_14694:
        /* <DEDUP_REMOVED lines=11> */
.L_x_14693:
        /* <DEDUP_REMOVED lines=20> */
.L_x_14699:
        /* <DEDUP_REMOVED lines=12> */
.L_x_14700:
        /* <DEDUP_REMOVED lines=47> */
.L_x_14698:
        /* <DEDUP_REMOVED lines=11> */
.L_x_14697:
        /* <DEDUP_REMOVED lines=20> */
.L_x_14703:
        /* <DEDUP_REMOVED lines=12> */
.L_x_14704:
        /* <DEDUP_REMOVED lines=47> */
.L_x_14702:
        /* <DEDUP_REMOVED lines=11> */
.L_x_14701:
        /* <DEDUP_REMOVED lines=20> */
.L_x_14707:
        /* <DEDUP_REMOVED lines=12> */
.L_x_14708:
        /* <DEDUP_REMOVED lines=46> */
[----:B------:R-:W-:-:S07]  /*3360*/  IMAD.MOV.U32 R127, RZ, RZ, R122 ;  /* 0x000000ffff7f7224 */ /* 0x000fce00078e007a */
.L_x_14706:
        /* <DEDUP_REMOVED lines=11> */
.L_x_14705:
        /* <DEDUP_REMOVED lines=20> */
.L_x_14711:
        /* <DEDUP_REMOVED lines=12> */
.L_x_14712:
[----:B------:R-:W-:Y:S01]  /*3620*/  IMAD.WIDE.U32 R120, R130, -0x326172a9, RZ ;  /* 0xcd9e8d5782787825 */ /* 0x000fe200078e00ff */
[----:B------:R-:W-:Y:S02]  /*3630*/  LOP3.LUT R124, R87, R89, R3, 0x96, !PT ;  /* 0x00000059577c7212 */ /* 0x000fe400078e9603 */
[C---:B------:R-:W-:Y:S01]  /*3640*/  IADD3 R89, PT, PT, R2.reuse, -0x61c88647, RZ ;  /* 0x9e3779b902597810 */ /* 0x040fe20007ffe0ff */
        /* <DEDUP_REMOVED lines=44> */
.L_x_14710:
        /* <DEDUP_REMOVED lines=11> */
.L_x_14709:
[----:B------:R-:W-:Y:S02]  /*39c0*/  F2FP.F16.F32.PACK_AB R75, RZ, R109 ;  /* 0x0000006dff4b723e */ /* 0x000fe400000000ff */
[----:B------:R-:W-:Y:S02]  /*39d0*/  PRMT R74, R118, 0x5410, R74 ;  /* 0x00005410764a7816 */ /* 0x000fe4000000004a */
[----:B------:R-:W-:Y:S02]  /*39e0*/  PRMT R73, R77, 0x5410, R73 ;  /* 0x000054104d497816 */ /* 0x000fe40000000049 */
[----:B------:R-:W-:Y:S02]  /*39f0*/  PRMT R72, R76, 0x5410, R72 ;  /* 0x000054104c487816 */ /* 0x000fe40000000048 */
[----:B------:R-:W-:Y:S01]  /*3a00*/  PRMT R75, R119, 0x5410, R75 ;  /* 0x00005410774b7816 */ /* 0x000fe2000000004b */
[----:B------:R-:W-:Y:S06]  /*3a10*/  BRA `(.L_x_14713) ;  /* 0x0000002800647947 */ /* 0x000fec0003800000 */
.L_x_14680:
        /* <DEDUP_REMOVED lines=21> */
.L_x_14716:
        /* <DEDUP_REMOVED lines=12> */
.L_x_14717:
        /* <DEDUP_REMOVED lines=44> */
.L_x_14715:
        /* <DEDUP_REMOVED lines=9> */
.L_x_14714:
        /* <DEDUP_REMOVED lines=16> */
.L_x_14720:
        /* <DEDUP_REMOVED lines=12> */
.L_x_14721:
        /* <DEDUP_REMOVED lines=45> */
.L_x_14719:
        /* <DEDUP_REMOVED lines=9> */
.L_x_14718:
        /* <DEDUP_REMOVED lines=16> */
.L_x_14724:
        /* <DEDUP_REMOVED lines=12> */
.L_x_14725:
        /* <DEDUP_REMOVED lines=45> */
.L_x_14723:
        /* <DEDUP_REMOVED lines=9> */
.L_x_14722:
        /* <DEDUP_REMOVED lines=16> */
.L_x_14728:
        /* <DEDUP_REMOVED lines=12> */
.L_x_14729:
        /* <DEDUP_REMOVED lines=45> */
.L_x_14727:
        /* <DEDUP_REMOVED lines=9> */
.L_x_14726:
        /* <DEDUP_REMOVED lines=16> */
.L_x_14732:
        /* <DEDUP_REMOVED lines=12> */
.L_x_14733:
        /* <DEDUP_REMOVED lines=45> */
.L_x_14731:
        /* <DEDUP_REMOVED lines=9> */
.L_x_14730:
        /* <DEDUP_REMOVED lines=16> */
.L_x_14736:
        /* <DEDUP_REMOVED lines=12> */
.L_x_14737:
        /* <DEDUP_REMOVED lines=45> */
.L_x_14735:
        /* <DEDUP_REMOVED lines=9> */
.L_x_14734:
        /* <DEDUP_REMOVED lines=16> */
.L_x_14740:
        /* <DEDUP_REMOVED lines=12> */
.L_x_14741:
        /* <DEDUP_REMOVED lines=45> */
.L_x_14739:
        /* <DEDUP_REMOVED lines=9> */
.L_x_14738:
        /* <DEDUP_REMOVED lines=16> */
.L_x_14744:
        /* <DEDUP_REMOVED lines=12> */
.L_x_14745:
[----:B------:R-:W-:Y:S01]  /*6000*/  IMAD.WIDE.U32 R122, R130, -0x326172a9, RZ ;  /* 0xcd9e8d57827a7825 */ /* 0x000fe200078e00ff */
[----:B------:R-:W-:Y:S02]  /*6010*/  LOP3.LUT R126, R87, R89, R3, 0x96, !PT ;  /* 0x00000059577e7212 */ /* 0x000fe400078e9603 */
[----:B------:R-:W-:Y:S02]  /*6020*/  MOV R78, R120 ;  /* 0x00000078004e7202 */ /* 0x000fe40000000f00 */
        /* <DEDUP_REMOVED lines=39> */
[----:B------:R-:W-:Y:S01]  /*62a0*/  IMAD.MOV.U32 R120, RZ, RZ, R124 ;  /* 0x000000ffff787224 */ /* 0x000fe200078e007c */
[----:B------:R-:W-:Y:S01]  /*62b0*/  LOP3.LUT R89, R100, R72, R125, 0x96, !PT ;  /* 0x0000004864597212 */ /* 0x000fe200078e967d */
[----:B------:R-:W-:-:S07]  /*62c0*/  IMAD.MOV.U32 R126, RZ, RZ, RZ ;  /* 0x000000ffff7e7224 */ /* 0x000fce00078e00ff */
.L_x_14743:
        /* <DEDUP_REMOVED lines=9> */
.L_x_14742:
[----:B------:R-:W-:Y:S02]  /*6360*/  F2FP.F16.F32.PACK_AB R121, RZ, R109 ;  /* 0x0000006dff79723e */ /* 0x000fe400000000ff */
[----:B------:R-:W-:Y:S02]  /*6370*/  PRMT R72, R75, 0x5410, R76 ;  /* 0x000054104b487816 */ /* 0x000fe4000000004c */
[----:B------:R-:W-:Y:S02]  /*6380*/  PRMT R74, R74, 0x5410, R119 ;  /* 0x000054104a4a7816 */ /* 0x000fe40000000077 */
[----:B------:R-:W-:Y:S02]  /*6390*/  PRMT R73, R77, 0x5410, R118 ;  /* 0x000054104d497816 */ /* 0x000fe40000000076 */
[----:B------:R-:W-:-:S07]  /*63a0*/  PRMT R75, R129, 0x5410, R121 ;  /* 0x00005410814b7816 */ /* 0x000fce0000000079 */
.L_x_14713:
[----:B------:R-:W0:Y:S01]  /*63b0*/  LDC.64 R76, c[0x0][0x3a8] ;  /* 0x0000ea00ff4c7b82 */ /* 0x000e220000000a00 */
[----:B------:R-:W-:-:S07]  /*63c0*/  @P0 VIADD R121, R116, 0x100 ;  /* 0x0000010074790836 */ /* 0x000fce0000000000 */
        /* <DEDUP_REMOVED lines=25> */
.L_x_14746:
[----:B-----5:R2:W5:Y:S01]  /*6560*/  @P0 LDG.E.128 R4, desc[UR6][R122.64] ;  /* 0x000000067a040981 */ /* 0x020562000c1e1d00 */
[----:B------:R-:W-:Y:S05]  /*6570*/  BRA.U !UP0, `(.L_x_14747) ;  /* 0x0000002d08687547 */ /* 0x000fea000b800000 */
[----:B01----:R-:W0:Y:S01]  /*6580*/  LDC.64 R72, c[0x0][0x3a0] ;  /* 0x0000e800ff487b82 */ /* 0x003e220000000a00 */
[----:B------:R-:W-:-:S05]  /*6590*/  IADD3 R75, PT, PT, R117, 0x100, RZ ;  /* 0x00000100754b7810 */ /* 0x000fca0007ffe0ff */
[----:B0-----:R-:W-:-:S06]  /*65a0*/  IMAD.WIDE.U32 R72, R75, 0x10, R72 ;  /* 0x000000104b487825 */ /* 0x001fcc00078e0048 */
[----:B------:R-:W3:Y:S01]  /*65b0*/  LDG.E.128 R72, desc[UR6][R72.64] ;  /* 0x0000000648487981 */ /* 0x000ee2000c1e1d00 */
[----:B------:R-:W-:-:S13]  /*65c0*/  ISETP.GT.AND P1, PT, R115, RZ, PT ;  /* 0x000000ff7300720c */ /* 0x000fda0003f24270 */
[----:B--2---:R-:W-:Y:S02]  /*65d0*/  @!P1 IMAD.MOV.U32 R122, RZ, RZ, R126 ;  /* 0x000000ffff7a9224 */ /* 0x004fe400078e007e */
[----:B------:R-:W-:Y:S02]  /*65e0*/  @!P1 IMAD.MOV.U32 R127, RZ, RZ, R120 ;  /* 0x000000ffff7f9224 */ /* 0x000fe400078e0078 */
[----:B---3--:R-:W-:Y:S01]  /*65f0*/  @!P1 HADD2.F32 R119, -RZ, R72.H0_H0 ;  /* 0x20000048ff779230 */ /* 0x008fe20000004100 */
        /* <DEDUP_REMOVED lines=16> */
.L_x_14750:
        /* <DEDUP_REMOVED lines=12> */
.L_x_14751:
        /* <DEDUP_REMOVED lines=47> */
.L_x_14749:
        /* <DEDUP_REMOVED lines=11> */
.L_x_14748:
        /* <DEDUP_REMOVED lines=20> */
.L_x_14754:
        /* <DEDUP_REMOVED lines=12> */
.L_x_14755:
        /* <DEDUP_REMOVED lines=47> */
.L_x_14753:
        /* <DEDUP_REMOVED lines=11> */
.L_x_14752:
[----:B------:R-:W-:Y:S01]  /*7100*/  F2FP.F16.F32.PACK_AB R72, RZ, R121 ;  /* 0x00000079ff48723e */ /* 0x000fe200000000ff */
[----:B------:R-:W-:Y:S02]  /*7110*/  @!P1 HADD2.F32 R123, -RZ, R73.H0_H0 ;  /* 0x20000049ff7b9230 */ /* 0x000fe40000004100 */
        /* <DEDUP_REMOVED lines=18> */
.L_x_14758:
        /* <DEDUP_REMOVED lines=12> */
.L_x_14759:
        /* <DEDUP_REMOVED lines=47> */
.L_x_14757:
        /* <DEDUP_REMOVED lines=11> */
.L_x_14756:
        /* <DEDUP_REMOVED lines=20> */
.L_x_14762:
        /* <DEDUP_REMOVED lines=12> */
.L_x_14763:
        /* <DEDUP_REMOVED lines=47> */
.L_x_14761:
        /* <DEDUP_REMOVED lines=11> */
.L_x_14760:
        /* <DEDUP_REMOVED lines=20> */
.L_x_14766:
        /* <DEDUP_REMOVED lines=12> */
.L_x_14767:
        /* <DEDUP_REMOVED lines=47> */
.L_x_14765:
        /* <DEDUP_REMOVED lines=11> */
.L_x_14764:
        /* <DEDUP_REMOVED lines=20> */
.L_x_14770:
        /* <DEDUP_REMOVED lines=12> */
.L_x_14771:
        /* <DEDUP_REMOVED lines=47> */
.L_x_14769:
        /* <DEDUP_REMOVED lines=11> */
.L_x_14768:
        /* <DEDUP_REMOVED lines=20> */
.L_x_14774:
        /* <DEDUP_REMOVED lines=12> */
.L_x_14775:
        /* <DEDUP_REMOVED lines=47> */
.L_x_14773:
        /* <DEDUP_REMOVED lines=11> */
.L_x_14772:
        /* <DEDUP_REMOVED lines=20> */
.L_x_14778:
        /* <DEDUP_REMOVED lines=12> */
.L_x_14779:
[----:B------:R-:W-:Y:S01]  /*8f20*/  IMAD.WIDE.U32 R132, R130, -0x326172a9, RZ ;  /* 0xcd9e8d5782847825 */ /* 0x000fe200078e00ff */
[----:B------:R-:W-:-:S03]  /*8f30*/  LOP3.LUT R136, R87, R89, R3, 0x96, !PT ;  /* 0x0000005957887212 */ /* 0x000fc600078e9603 */
        /* <DEDUP_REMOVED lines=43> */
[----:B------:R-:W-:Y:S01]  /*91f0*/  HFMA2 R132, -RZ, RZ, 0, 0 ;  /* 0x00000000ff847431 */ /* 0x000fe200000001ff */
[----:B------:R-:W-:-:S07]  /*9200*/  MOV R124, R134 ;  /* 0x00000086007c7202 */ /* 0x000fce0000000f00 */
.L_x_14777:
        /* <DEDUP_REMOVED lines=11> */
.L_x_14776:
[----:B------:R-:W-:Y:S02]  /*92c0*/  F2FP.F16.F32.PACK_AB R75, RZ, R133 ;  /* 0x00000085ff4b723e */ /* 0x000fe400000000ff */
[----:B------:R-:W-:Y:S02]  /*92d0*/  PRMT R74, R122, 0x5410, R74 ;  /* 0x000054107a4a7816 */ /* 0x000fe4000000004a */
[----:B------:R-:W-:Y:S02]  /*92e0*/  PRMT R73, R120, 0x5410, R73 ;  /* 0x0000541078497816 */ /* 0x000fe40000000049 */
[----:B------:R-:W-:Y:S02]  /*92f0*/  PRMT R72, R118, 0x5410, R72 ;  /* 0x0000541076487816 */ /* 0x000fe40000000048 */
[----:B------:R-:W-:Y:S01]  /*9300*/  PRMT R75, R138, 0x5410, R75 ;  /* 0x000054108a4b7816 */ /* 0x000fe2000000004b */
[----:B------:R-:W-:Y:S06]  /*9310*/  BRA `(.L_x_14780) ;  /* 0x00000028009c7947 */ /* 0x000fec0003800000 */
.L_x_14747:
[----:B0-----:R-:W-:Y:S01]  /*9320*/  MOV R119, RZ ;  /* 0x000000ff00777202 */ /* 0x001fe20000000f00 */
[----:B-1----:R-:W-:Y:S01]  /*9330*/  IMAD.MOV.U32 R73, RZ, RZ, R126 ;  /* 0x000000ffff497224 */ /* 0x002fe200078e007e */
        /* <DEDUP_REMOVED lines=17> */
.L_x_14783:
        /* <DEDUP_REMOVED lines=12> */
.L_x_14784:
        /* <DEDUP_REMOVED lines=46> */
.L_x_14782:
        /* <DEDUP_REMOVED lines=9> */
.L_x_14781:
        /* <DEDUP_REMOVED lines=16> */
.L_x_14787:
        /* <DEDUP_REMOVED lines=12> */
.L_x_14788:
[----:B------:R-:W-:Y:S01]  /*9a40*/  IMAD.WIDE.U32 R88, R130, -0x326172a9, RZ ;  /* 0xcd9e8d5782587825 */ /* 0x000fe200078e00ff */
[----:B--2---:R-:W-:Y:S02]  /*9a50*/  LOP3.LUT R122, R87, R75, R3, 0x96, !PT ;  /* 0x0000004b577a7212 */ /* 0x004fe400078e9603 */
        /* <DEDUP_REMOVED lines=45> */
.L_x_14786:
        /* <DEDUP_REMOVED lines=9> */
.L_x_14785:
        /* <DEDUP_REMOVED lines=16> */
.L_x_14791:
        /* <DEDUP_REMOVED lines=12> */
.L_x_14792:
        /* <DEDUP_REMOVED lines=47> */
.L_x_14790:
        /* <DEDUP_REMOVED lines=9> */
.L_x_14789:
        /* <DEDUP_REMOVED lines=16> */
.L_x_14795:
        /* <DEDUP_REMOVED lines=12> */
.L_x_14796:
        /* <DEDUP_REMOVED lines=47> */
.L_x_14794:
        /* <DEDUP_REMOVED lines=9> */
.L_x_14793:
        /* <DEDUP_REMOVED lines=16> */
.L_x_14799:
        /* <DEDUP_REMOVED lines=12> */
.L_x_14800:
        /* <DEDUP_REMOVED lines=47> */
.L_x_14798:
        /* <DEDUP_REMOVED lines=9> */
.L_x_14797:
        /* <DEDUP_REMOVED lines=16> */
.L_x_14803:
        /* <DEDUP_REMOVED lines=12> */
.L_x_14804:
        /* <DEDUP_REMOVED lines=47> */
.L_x_14802:
        /* <DEDUP_REMOVED lines=9> */
.L_x_14801:
        /* <DEDUP_REMOVED lines=16> */
.L_x_14807:
        /* <DEDUP_REMOVED lines=12> */
.L_x_14808:
        /* <DEDUP_REMOVED lines=47> */
.L_x_14806:
        /* <DEDUP_REMOVED lines=9> */
.L_x_14805:
        /* <DEDUP_REMOVED lines=16> */
.L_x_14811:
        /* <DEDUP_REMOVED lines=12> */
.L_x_14812:
        /* <DEDUP_REMOVED lines=47> */
.L_x_14810:
        /* <DEDUP_REMOVED lines=9> */
.L_x_14809:
[----:B------:R-:W-:Y:S02]  /*bd40*/  F2FP.F16.F32.PACK_AB R126, RZ, R133 ;  /* 0x00000085ff7e723e */ /* 0x000fe400000000ff */
[----:B------:R-:W-:Y:S02]  /*bd50*/  PRMT R72, R72, 0x5410, R75 ;  /* 0x0000541048487816 */ /* 0x000fe4000000004b */
[----:B------:R-:W-:Y:S02]  /*bd60*/  PRMT R74, R74, 0x5410, R120 ;  /* 0x000054104a4a7816 */ /* 0x000fe40000000078 */
[----:B------:R-:W-:Y:S02]  /*bd70*/  PRMT R73, R73, 0x5410, R118 ;  /* 0x0000541049497816 */ /* 0x000fe40000000076 */
[----:B------:R-:W-:-:S07]  /*bd80*/  PRMT R75, R122, 0x5410, R126 ;  /* 0x000054107a4b7816 */ /* 0x000fce000000007e */
.L_x_14780:
        /* <DEDUP_REMOVED lines=25> */
.L_x_14813:
[----:B------:R-:W-:Y:S05]  /*bf20*/  @!P0 BRA `(.L_x_14814) ;  /* 0x0000000000108947 */ /* 0x000fea0003800000 */
[----:B-----5:R-:W2:Y:S01]  /*bf30*/  LDC.64 R4, c[0x0][0x390] ;  /* 0x0000e400ff047b82 */ /* 0x020ea20000000a00 */
[----:B------:R-:W-:-:S05]  /*bf40*/  IADD3 R7, PT, PT, R116, 0x200, RZ ;  /* 0x0000020074077810 */ /* 0x000fca0007ffe0ff */
[----:B--2---:R-:W-:-:S06]  /*bf50*/  IMAD.WIDE.U32 R4, R7, 0x10, R4 ;  /* 0x0000001007047825 */ /* 0x004fcc00078e0004 */
[----:B------:R-:W5:Y:S02]  /*bf60*/  LDG.E.128 R4, desc[UR6][R4.64] ;  /* 0x0000000604047981 */ /* 0x000f64000c1e1d00 */
.L_x_14814:
        /* <DEDUP_REMOVED lines=25> */
.L_x_14818:
        /* <DEDUP_REMOVED lines=12> */
.L_x_14819:
        /* <DEDUP_REMOVED lines=47> */
.L_x_14817:
        /* <DEDUP_REMOVED lines=11> */
.L_x_14816:
        /* <DEDUP_REMOVED lines=20> */
.L_x_14822:
        /* <DEDUP_REMOVED lines=12> */
.L_x_14823:
        /* <DEDUP_REMOVED lines=47> */
.L_x_14821:
        /* <DEDUP_REMOVED lines=11> */
.L_x_14820:
        /* <DEDUP_REMOVED lines=20> */
.L_x_14826:
        /* <DEDUP_REMOVED lines=12> */
.L_x_14827:
        /* <DEDUP_REMOVED lines=47> */
.L_x_14825:
        /* <DEDUP_REMOVED lines=11> */
.L_x_14824:
        /* <DEDUP_REMOVED lines=20> */
.L_x_14830:
        /* <DEDUP_REMOVED lines=12> */
.L_x_14831:
        /* <DEDUP_REMOVED lines=47> */
.L_x_14829:
        /* <DEDUP_REMOVED lines=11> */
.L_x_14828:
        /* <DEDUP_REMOVED lines=20> */
.L_x_14834:
        /* <DEDUP_REMOVED lines=12> */
.L_x_14835:
        /* <DEDUP_REMOVED lines=47> */
.L_x_14833:
        /* <DEDUP_REMOVED lines=11> */
.L_x_14832:
        /* <DEDUP_REMOVED lines=20> */
.L_x_14838:
        /* <DEDUP_REMOVED lines=12> */
.L_x_14839:
        /* <DEDUP_REMOVED lines=47> */
.L_x_14837:
        /* <DEDUP_REMOVED lines=11> */
.L_x_14836:
        /* <DEDUP_REMOVED lines=20> */
.L_x_14842:
        /* <DEDUP_REMOVED lines=12> */
.L_x_14843:
        /* <DEDUP_REMOVED lines=47> */
.L_x_14841:
        /* <DEDUP_REMOVED lines=11> */
.L_x_14840:
        /* <DEDUP_REMOVED lines=20> */
.L_x_14846:
        /* <DEDUP_REMOVED lines=12> */
.L_x_14847:
        /* <DEDUP_REMOVED lines=47> */
.L_x_14845:
        /* <DEDUP_REMOVED lines=11> */
.L_x_14844:
[----:B------:R-:W-:Y:S02]  /*ecc0*/  F2FP.F16.F32.PACK_AB R75, RZ, R149 ;  /* 0x00000095ff4b723e */ /* 0x000fe400000000ff */
[----:B------:R-:W-:Y:S02]  /*ecd0*/  PRMT R74, R122, 0x5410, R74 ;  /* 0x000054107a4a7816 */ /* 0x000fe4000000004a */
[----:B------:R-:W-:Y:S02]  /*ece0*/  PRMT R73, R120, 0x5410, R73 ;  /* 0x0000541078497816 */ /* 0x000fe40000000049 */
[----:B------:R-:W-:Y:S02]  /*ecf0*/  PRMT R72, R118, 0x5410, R72 ;  /* 0x0000541076487816 */ /* 0x000fe40000000048 */
[----:B------:R-:W-:Y:S01]  /*ed00*/  PRMT R75, R136, 0x5410, R75 ;  /* 0x00005410884b7816 */ /* 0x000fe2000000004b */
[----:B------:R-:W-:Y:S06]  /*ed10*/  BRA `(.L_x_14848) ;  /* 0x0000002800a07947 */ /* 0x000fec0003800000 */
.L_x_14815:
[----:B01----:R-:W-:Y:S01]  /*ed20*/  MOV R135, RZ ;  /* 0x000000ff00877202 */ /* 0x003fe20000000f00 */
        /* <DEDUP_REMOVED lines=18> */
.L_x_14851:
        /* <DEDUP_REMOVED lines=12> */
.L_x_14852:
        /* <DEDUP_REMOVED lines=47> */
.L_x_14850:
        /* <DEDUP_REMOVED lines=9> */
.L_x_14849:
        /* <DEDUP_REMOVED lines=16> */
.L_x_14855:
        /* <DEDUP_REMOVED lines=12> */
.L_x_14856:
        /* <DEDUP_REMOVED lines=47> */
.L_x_14854:
        /* <DEDUP_REMOVED lines=9> */
.L_x_14853:
        /* <DEDUP_REMOVED lines=16> */
.L_x_14859:
        /* <DEDUP_REMOVED lines=12> */
.L_x_14860:
        /* <DEDUP_REMOVED lines=47> */
.L_x_14858:
        /* <DEDUP_REMOVED lines=9> */
.L_x_14857:
        /* <DEDUP_REMOVED lines=16> */
.L_x_14863:
        /* <DEDUP_REMOVED lines=12> */
.L_x_14864:
        /* <DEDUP_REMOVED lines=47> */
.L_x_14862:
        /* <DEDUP_REMOVED lines=9> */
.L_x_14861:
        /* <DEDUP_REMOVED lines=16> */
.L_x_14867:
        /* <DEDUP_REMOVED lines=12> */
.L_x_14868:
        /* <DEDUP_REMOVED lines=47> */
.L_x_14866:
        /* <DEDUP_REMOVED lines=9> */
.L_x_14865:
        /* <DEDUP_REMOVED lines=16> */
.L_x_14871:
        /* <DEDUP_REMOVED lines=12> */
.L_x_14872:
        /* <DEDUP_REMOVED lines=47> */
.L_x_14870:
        /* <DEDUP_REMOVED lines=9> */
.L_x_14869:
        /* <DEDUP_REMOVED lines=16> */
.L_x_14875:
        /* <DEDUP_REMOVED lines=12> */
.L_x_14876:
        /* <DEDUP_REMOVED lines=47> */
.L_x_14874:
        /* <DEDUP_REMOVED lines=9> */
.L_x_14873:
        /* <DEDUP_REMOVED lines=16> */
.L_x_14879:
        /* <DEDUP_REMOVED lines=12> */
.L_x_14880:
        /* <DEDUP_REMOVED lines=47> */
.L_x_14878:
        /* <DEDUP_REMOVED lines=9> */
.L_x_14877:
[----:B------:R-:W-:Y:S02]  /*11750*/  F2FP.F16.F32.PACK_AB R132, RZ, R149 ;  /* 0x00000095ff84723e */ /* 0x000fe400000000ff */
[----:B------:R-:W-:Y:S02]  /*11760*/  PRMT R72, R72, 0x5410, R75 ;  /* 0x0000541048487816 */ /* 0x000fe4000000004b */
[----:B------:R-:W-:Y:S02]  /*11770*/  PRMT R74, R74, 0x5410, R120 ;  /* 0x000054104a4a7816 */ /* 0x000fe40000000078 */
[----:B------:R-:W-:Y:S02]  /*11780*/  PRMT R73, R73, 0x5410, R118 ;  /* 0x0000541049497816 */ /* 0x000fe40000000076 */
[----:B------:R-:W-:-:S07]  /*11790*/  PRMT R75, R122, 0x5410, R132 ;  /* 0x000054107a4b7816 */ /* 0x000fce0000000084 */
.L_x_14848:
        /* <DEDUP_REMOVED lines=26> */
.L_x_14881:
[----:B------:R-:W-:Y:S05]  /*11940*/  @!P0 BRA `(.L_x_14882) ;  /* 0x00000000000c8947 */ /* 0x000fea0003800000 */
[----:B-----5:R-:W2:Y:S02]  /*11950*/  LDC.64 R4, c[0x0][0x390] ;  /* 0x0000e400ff047b82 */ /* 0x020ea40000000a00 */
[----:B--2---:R-:W-:-:S06]  /*11960*/  IMAD.WIDE.U32 R4, R120, 0x10, R4 ;  /* 0x0000001078047825 */ /* 0x004fcc00078e0004 */
[----:B------:R-:W5:Y:S02]  /*11970*/  LDG.E.128 R4, desc[UR6][R4.64] ;  /* 0x0000000604047981 */ /* 0x000f64000c1e1d00 */
.L_x_14882:
        /* <DEDUP_REMOVED lines=25> */
.L_x_14886:
        /* <DEDUP_REMOVED lines=12> */
.L_x_14887:
        /* <DEDUP_REMOVED lines=47> */
.L_x_14885:
        /* <DEDUP_REMOVED lines=11> */
.L_x_14884:
        /* <DEDUP_REMOVED lines=20> */
.L_x_14890:
        /* <DEDUP_REMOVED lines=12> */
.L_x_14891:
        /* <DEDUP_REMOVED lines=47> */
.L_x_14889:
        /* <DEDUP_REMOVED lines=11> */
.L_x_14888:
        /* <DEDUP_REMOVED lines=20> */
.L_x_14894:
        /* <DEDUP_REMOVED lines=12> */
.L_x_14895:
        /* <DEDUP_REMOVED lines=47> */
.L_x_14893:
        /* <DEDUP_REMOVED lines=11> */
.L_x_14892:
        /* <DEDUP_REMOVED lines=20> */
.L_x_14898:
        /* <DEDUP_REMOVED lines=12> */
.L_x_14899:
        /* <DEDUP_REMOVED lines=47> */
.L_x_14897:
        /* <DEDUP_REMOVED lines=11> */
.L_x_14896:
        /* <DEDUP_REMOVED lines=20> */
.L_x_14902:
        /* <DEDUP_REMOVED lines=12> */
.L_x_14903:
        /* <DEDUP_REMOVED lines=47> */
.L_x_14901:
        /* <DEDUP_REMOVED lines=11> */
.L_x_14900:
        /* <DEDUP_REMOVED lines=20> */
.L_x_14906:
        /* <DEDUP_REMOVED lines=12> */
.L_x_14907:
        /* <DEDUP_REMOVED lines=47> */
.L_x_14905:
        /* <DEDUP_REMOVED lines=11> */
.L_x_14904:
        /* <DEDUP_REMOVED lines=20> */
.L_x_14910:
        /* <DEDUP_REMOVED lines=12> */
.L_x_14911:
        /* <DEDUP_REMOVED lines=47> */
.L_x_14909:
        /* <DEDUP_REMOVED lines=11> */
.L_x_14908:
        /* <DEDUP_REMOVED lines=20> */
.L_x_14914:
        /* <DEDUP_REMOVED lines=12> */
.L_x_14915:
        /* <DEDUP_REMOVED lines=47> */
.L_x_14913:
        /* <DEDUP_REMOVED lines=11> */
.L_x_14912:
[----:B------:R-:W-:Y:S02]  /*146d0*/  F2FP.F16.F32.PACK_AB R75, RZ, R163 ;  /* 0x000000a3ff4b723e */ /* 0x000fe400000000ff */
[----:B------:R-:W-:Y:S02]  /*146e0*/  PRMT R74, R124, 0x5410, R74 ;  /* 0x000054107c4a7816 */ /* 0x000fe4000000004a */
[----:B------:R-:W-:Y:S02]  /*146f0*/  PRMT R73, R122, 0x5410, R73 ;  /* 0x000054107a497816 */ /* 0x000fe40000000049 */
[----:B------:R-:W-:Y:S02]  /*14700*/  PRMT R72, R116, 0x5410, R72 ;  /* 0x0000541074487816 */ /* 0x000fe40000000048 */
[----:B------:R-:W-:Y:S01]  /*14710*/  PRMT R75, R134, 0x5410, R75 ;  /* 0x00005410864b7816 */ /* 0x000fe2000000004b */
[----:B------:R-:W-:Y:S06]  /*14720*/  BRA `(.L_x_14916) ;  /* 0x0000002800a07947 */ /* 0x000fec0003800000 */
.L_x_14883:
        /* <DEDUP_REMOVED lines=19> */
.L_x_14919:
        /* <DEDUP_REMOVED lines=12> */
.L_x_14920:
        /* <DEDUP_REMOVED lines=47> */
.L_x_14918:
        /* <DEDUP_REMOVED lines=9> */
.L_x_14917:
        /* <DEDUP_REMOVED lines=16> */
.L_x_14923:
        /* <DEDUP_REMOVED lines=12> */
.L_x_14924:
        /* <DEDUP_REMOVED lines=47> */
.L_x_14922:
        /* <DEDUP_REMOVED lines=9> */
.L_x_14921:
        /* <DEDUP_REMOVED lines=16> */
.L_x_14927:
        /* <DEDUP_REMOVED lines=12> */
.L_x_14928:
        /* <DEDUP_REMOVED lines=47> */
.L_x_14926:
        /* <DEDUP_REMOVED lines=9> */
.L_x_14925:
        /* <DEDUP_REMOVED lines=16> */
.L_x_14931:
        /* <DEDUP_REMOVED lines=12> */
.L_x_14932:
        /* <DEDUP_REMOVED lines=47> */
.L_x_14930:
        /* <DEDUP_REMOVED lines=9> */
.L_x_14929:
        /* <DEDUP_REMOVED lines=16> */
.L_x_14935:
        /* <DEDUP_REMOVED lines=12> */
.L_x_14936:
        /* <DEDUP_REMOVED lines=47> */
.L_x_14934:
        /* <DEDUP_REMOVED lines=9> */
.L_x_14933:
        /* <DEDUP_REMOVED lines=16> */
.L_x_14939:
        /* <DEDUP_REMOVED lines=12> */
.L_x_14940:
        /* <DEDUP_REMOVED lines=47> */
.L_x_14938:
        /* <DEDUP_REMOVED lines=9> */
.L_x_14937:
        /* <DEDUP_REMOVED lines=16> */
.L_x_14943:
        /* <DEDUP_REMOVED lines=12> */
.L_x_14944:
        /* <DEDUP_REMOVED lines=47> */
.L_x_14942:
        /* <DEDUP_REMOVED lines=9> */
.L_x_14941:
        /* <DEDUP_REMOVED lines=16> */
.L_x_14947:
        /* <DEDUP_REMOVED lines=12> */
.L_x_14948:
        /* <DEDUP_REMOVED lines=47> */
.L_x_14946:
        /* <DEDUP_REMOVED lines=9> */
.L_x_14945:
[----:B------:R-:W-:Y:S02]  /*17160*/  F2FP.F16.F32.PACK_AB R0, RZ, R163 ;  /* 0x000000a3ff00723e */ /* 0x000fe400000000ff */
[----:B------:R-:W-:Y:S02]  /*17170*/  PRMT R72, R72, 0x5410, R75 ;  /* 0x0000541048487816 */ /* 0x000fe4000000004b */
[----:B------:R-:W-:Y:S02]  /*17180*/  PRMT R74, R74, 0x5410, R122 ;  /* 0x000054104a4a7816 */ /* 0x000fe4000000007a */
[----:B------:R-:W-:Y:S02]  /*17190*/  PRMT R73, R73, 0x5410, R116 ;  /* 0x0000541049497816 */ /* 0x000fe40000000074 */
[----:B------:R-:W-:-:S07]  /*171a0*/  PRMT R75, R124, 0x5410, R0 ;  /* 0x000054107c4b7816 */ /* 0x000fce0000000000 */
.L_x_14916:
        /* <DEDUP_REMOVED lines=55> */
.L_x_14949:
        /* <DEDUP_REMOVED lines=99> */
.L_x_14951:
[----:B------:R-:W-:Y:S05]  /*17b50*/  BSYNC.RECONVERGENT B0 ;  /* 0x0000000000007941 */ /* 0x000fea0003800200 */
.L_x_14950:
        /* <DEDUP_REMOVED lines=12> */
.L_x_14953:
[----:B------:R-:W-:Y:S05]  /*17c20*/  BSYNC.RECONVERGENT B0 ;  /* 0x0000000000007941 */ /* 0x000fea0003800200 */
.L_x_14952:
        /* <DEDUP_REMOVED lines=197> */
.L_x_14954:
[----:B0-----:R-:W0:Y:S01]  /*18880*/  LDC.64 R72, c[0x0][0x380] ;  /* 0x0000e000ff487b82 */ /* 0x001e220000000a00 */
[----:B------:R-:W-:Y:S01]  /*18890*/  UPLOP3.LUT UP1, UPT, UPT, UPT, UP1, 0x40, 0x4 ;  /* 0x000000000004789c */ /* 0x000fe20003f2e810 */
[----:B0-----:R-:W-:-:S04]  /*188a0*/  IADD3 R90, PT, PT, R90, R72, RZ ;  /* 0x000000485a5a7210 */ /* 0x001fc80007ffe0ff */
[----:B------:R-:W-:-:S13]  /*188b0*/  ISETP.GE.AND P0, PT, R90, R73, PT ;  /* 0x000000495a00720c */ /* 0x000fda0003f06270 */
[----:B------:R-:W-:Y:S05]  /*188c0*/  @!P0 BRA `(.L_x_14955) ;  /* 0xfffffe8000588947 */ /* 0x000fea000383ffff */
[----:B------:R-:W-:Y:S05]  /*188d0*/  EXIT ;  /* 0x000000000000794d */ /* 0x000fea0003800000 */
.L_x_14956:
        /* <DEDUP_REMOVED lines=10> */
.L_x_27551:


//--------------------- .text._ZN10layer_norm13ln_fwd_kernelINS_13Kernel_traitsIf6__halfS2_S2_fjLj8192ELj1ELj1ELj8ELj16ENS_18Kernel_traits_baseILj8192EfS2_S2_S2_fjLj256EEEEELb1ELb1ELb0ELb0EEEvNS_9FwdParamsE --------------------------
	.section	.text._ZN10layer_norm13ln_fwd_kernelINS_13Kernel_traitsIf6__halfS2_S2_fjLj8192ELj1ELj1ELj8ELj16ENS_18Kernel_traits_baseILj8192EfS2_S2_S2_fjLj256EEEEELb1ELb1ELb0ELb0EEEvNS_9FwdParamsE,"ax",@progbits
	.align	128
        .global         _ZN10layer_norm13ln_fwd_kernelINS_13Kernel_traitsIf6__halfS2_S2_fjLj8192ELj1ELj1ELj8ELj16ENS_18Kernel_traits_baseILj8192EfS2_S2_S2_fjLj256EEEEELb1ELb1ELb0ELb0EEEvNS_9FwdParamsE
        .type           _ZN10layer_norm13ln_fwd_kernelINS_13Kernel_traitsIf6__halfS2_S2_fjLj8192ELj1ELj1ELj8ELj16ENS_18Kernel_traits_baseILj8192EfS2_S2_S2_fjLj256EEEEELb1ELb1ELb0ELb0EEEvNS_9FwdParamsE,@function
        .size           _ZN10layer_norm13ln_fwd_kernelINS_13Kernel_traitsIf6__halfS2_S2_fjLj8192ELj1ELj1ELj8ELj16ENS_18Kernel_traits_baseILj8192EfS2_S2_S2_fjLj256EEEEELb1ELb1ELb0ELb0EEEvNS_9FwdParamsE,(.L_x_27552 - _ZN10layer_norm13ln_fwd_kernelINS_13Kernel_traitsIf6__halfS2_S2_fjLj8192ELj1ELj1ELj8ELj16ENS_18Kernel_traits_baseILj8192EfS2_S2_S2_fjLj256EEEEELb1ELb1ELb0ELb0EEEvNS_9FwdParamsE)
        .other          _ZN10layer_norm13ln_fwd_kernelINS_13Kernel_traitsIf6__halfS2_S2_fjLj8192ELj1ELj1ELj8ELj16ENS_18Kernel_traits_baseILj8192EfS2_S2_S2_fjLj256EEEEELb1ELb1ELb0ELb0EEEvNS_9FwdParamsE,@"STO_CUDA_ENTRY STV_DEFAULT"
_ZN10layer_norm13ln_fwd_kernelINS_13Kernel_traitsIf6__halfS2_S2_fjLj8192ELj1ELj1ELj8ELj16ENS_18Kernel_traits_baseILj8192EfS2_S2_S2_fjLj256EEEEELb1ELb1ELb0ELb0EEEvNS_9FwdParamsE:
.text._ZN10layer_norm13ln_fwd_kernelINS_13Kernel_traitsIf6__halfS2_S2_fjLj8192ELj1ELj1ELj8ELj16ENS_18Kernel_traits_baseILj8192EfS2_S2_S2_fjLj256EEEEELb1ELb1ELb0ELb0EEEvNS_9FwdParamsE:
        /* <DEDUP_REMOVED lines=87> */
.L_x_14958:
        /* <DEDUP_REMOVED lines=55> */
.L_x_14959:
[----:B------:R-:W-:Y:S05]  /*08e0*/  BSYNC.RECONVERGENT B0 ;  /* 0x0000000000007941 */ /* 0x000fea0003800200 */
.L_x_14957:
        /* <DEDUP_REMOVED lines=111> */
.L_x_15307:
        /* <DEDUP_REMOVED lines=13> */
[----:B-1----:R-:W-:-:S05]  /*10b0*/  LEA.HI.SX32 R108, R107, R120, 0x1d ;  /* 0x000000786b6c7211 */ /* 0x002fca00078feaff */
[----:B------:R-:W-:Y:S02]  /*10c0*/  IMAD.MOV.U32 R124, RZ, RZ, R108 ;  /* 0x000000ffff7c7224 */ /* 0x000fe400078e006c */
[----:B--2---:R-:W-:Y:S01]  /*10d0*/  @P1 HADD2.F32 R0, -RZ, R104.H0_H0 ;  /* 0x20000068ff001230 */ /* 0x004fe20000004100 */
        /* <DEDUP_REMOVED lines=12> */
[----:B------:R-:W-:Y:S01]  /*11a0*/  MOV R130, 0x2 ;  /* 0x0000000200827802 */ /* 0x000fe20000000f00 */
[----:B------:R-:W-:Y:S02]  /*11b0*/  IMAD.MOV.U32 R128, RZ, RZ, R110 ;  /* 0x000000ffff807224 */ /* 0x000fe400078e006e */
[----:B------:R-:W-:-:S08]  /*11c0*/  IMAD.MOV.U32 R124, RZ, RZ, R122 ;  /* 0x000000ffff7c7224 */ /* 0x000fd000078e007a */
[----:B------:R-:W-:Y:S05]  /*11d0*/  @!P0 BRA `(.L_x_14964) ;  /* 0x0000000400648947 */ /* 0x000fea0003800000 */
[----:B------:R-:W-:-:S05]  /*11e0*/  HFMA2 R124, -RZ, RZ, 0, 1.1920928955078125e-07 ;  /* 0x00000002ff7c7431 */ /* 0x000fca00000001ff */
[----:B------:R-:W-:-:S05]  /*11f0*/  VIADDMNMX.U32 R124, R111, 0xfffffffe, R124, PT ;  /* 0xfffffffe6f7c7846 */ /* 0x000fca000380007c */
[----:B------:R-:W-:-:S04]  /*1200*/  IMAD.SHL.U32 R124, R124, 0x4, RZ ;  /* 0x000000047c7c7824 */ /* 0x000fc800078e00ff */
[----:B------:R-:W0:Y:S02]  /*1210*/  LDC R128, c[0x2][R124] ;  /* 0x008000007c807b82 */ /* 0x000e240000000800 */
[----:B0-----:R-:W-:-:S04]  /*1220*/  SHF.R.S32.HI R129, RZ, 0x1f, R128 ;  /* 0x0000001fff817819 */ /* 0x001fc80000011480 */
.L_x_27388:
[----:B------:R-:W-:Y:S05]  /*1230*/  BRX R128 -0x1240                                       (*"BRANCH_TARGETS .L_x_27389,.L_x_27390,.L_x_27391"*) ;  /* 0xffffffec80707949 */ /* 0x000fea000383ffff */
.L_x_27391:
[----:B------:R-:W-:Y:S01]  /*1240*/  VIADD R130, R111, 0x1 ;  /* 0x000000016f827836 */ /* 0x000fe20000000000 */
[----:B------:R-:W-:Y:S01]  /*1250*/  MOV R124, R122 ;  /* 0x0000007a007c7202 */ /* 0x000fe20000000f00 */
[----:B------:R-:W-:Y:S01]  /*1260*/  IMAD.MOV.U32 R128, RZ, RZ, R113 ;  /* 0x000000ffff807224 */ /* 0x000fe200078e0071 */
[----:B------:R-:W-:Y:S06]  /*1270*/  BRA `(.L_x_14964) ;  /* 0x00000004003c7947 */ /* 0x000fec0003800000 */
.L_x_27389:
[----:B------:R-:W-:Y:S01]  /*1280*/  IMAD.MOV.U32 R124, RZ, RZ, R122 ;  /* 0x000000ffff7c7224 */ /* 0x000fe200078e007a */
[----:B------:R-:W-:Y:S01]  /*1290*/  MOV R130, 0x3 ;  /* 0x0000000300827802 */ /* 0x000fe20000000f00 */
[----:B------:R-:W-:Y:S01]  /*12a0*/  IMAD.MOV.U32 R128, RZ, RZ, R112 ;  /* 0x000000ffff807224 */ /* 0x000fe200078e0070 */
[----:B------:R-:W-:Y:S06]  /*12b0*/  BRA `(.L_x_14964) ;  /* 0x00000004002c7947 */ /* 0x000fec0003800000 */
.L_x_27390:
        /* <DEDUP_REMOVED lines=13> */
.L_x_14966:
[----:B------:R-:W-:Y:S05]  /*1390*/  BSYNC.RECONVERGENT B2 ;  /* 0x0000000000027941 */ /* 0x000fea0003800200 */
.L_x_14965:
        /* <DEDUP_REMOVED lines=61> */
.L_x_14964:
[----:B------:R-:W-:Y:S05]  /*1770*/  BSYNC.RECONVERGENT B1 ;  /* 0x0000000000017941 */ /* 0x000fea0003800200 */
.L_x_14963:
[----:B------:R-:W0:Y:S01]  /*1780*/  LDC R126, c[0x0][0x408] ;  /* 0x00010200ff7e7b82 */ /* 0x000e220000000800 */
[----:B------:R-:W-:Y:S01]  /*1790*/  I2FP.F32.U32 R111, R128 ;  /* 0x00000080006f7245 */ /* 0x000fe20000201000 */
[----:B-----5:R-:W-:Y:S01]  /*17a0*/  HADD2.F32 R129, -RZ, R104.H0_H0 ;  /* 0x20000068ff817230 */ /* 0x020fe20000004100 */
[----:B------:R-:W-:Y:S01]  /*17b0*/  ISETP.NE.AND P1, PT, R130, 0x1, PT ;  /* 0x000000018200780c */ /* 0x000fe20003f25270 */
[----:B------:R-:W-:Y:S01]  /*17c0*/  IMAD.MOV.U32 R128, RZ, RZ, 0x2f800000 ;  /* 0x2f800000ff807424 */ /* 0x000fe200078e00ff */
[----:B------:R-:W-:Y:S01]  /*17d0*/  LOP3.LUT R132, R132, 0xfffffffd, RZ, 0xc0, !PT ;  /* 0xfffffffd84847812 */ /* 0x000fe200078ec0ff */
[----:B------:R-:W-:Y:S02]  /*17e0*/  HADD2.F32 R138, -RZ, R4.H0_H0 ;  /* 0x20000004ff8a7230 */ /* 0x000fe40000004100 */
[----:B------:R-:W-:Y:S01]  /*17f0*/  FMUL.FTZ R129, R129, R0 ;  /* 0x0000000081817220 */ /* 0x000fe20000410000 */
[----:B------:R-:W1:Y:S01]  /*1800*/  LDC R122, c[0x0][0x404] ;  /* 0x00010100ff7a7b82 */ /* 0x000e620000000800 */
[----:B------:R-:W-:Y:S01]  /*1810*/  FFMA.FTZ R111, R111, R128, 1.1641532182693481445e-10 ;  /* 0x2f0000006f6f7423 */ /* 0x000fe20000010080 */
[----:B------:R-:W-:Y:S01]  /*1820*/  BSSY.RECONVERGENT B1, `(.L_x_14967) ;  /* 0x000005d000017945 */ /* 0x000fe20003800200 */
[----:B0-----:R-:W-:-:S03]  /*1830*/  FMUL.FTZ R129, R129, R126 ;  /* 0x0000007e81817220 */ /* 0x001fc60000410000 */
        /* <DEDUP_REMOVED lines=16> */
.L_x_14969:
        /* <DEDUP_REMOVED lines=13> */
.L_x_14971:
[----:B------:R-:W-:Y:S05]  /*1a10*/  BSYNC.RECONVERGENT B2 ;  /* 0x0000000000027941 */ /* 0x000fea0003800200 */
.L_x_14970:
        /* <DEDUP_REMOVED lines=60> */
[----:B------:R-:W-:-:S07]  /*1de0*/  IMAD.MOV.U32 R124, RZ, RZ, R150 ;  /* 0x000000ffff7c7224 */ /* 0x000fce00078e0096 */
.L_x_14968:
[----:B------:R-:W-:Y:S05]  /*1df0*/  BSYNC.RECONVERGENT B1 ;  /* 0x0000000000017941 */ /* 0x000fea0003800200 */
.L_x_14967:
        /* <DEDUP_REMOVED lines=23> */
.L_x_14974:
        /* <DEDUP_REMOVED lines=13> */
.L_x_14976:
[----:B------:R-:W-:Y:S05]  /*2040*/  BSYNC.RECONVERGENT B2 ;  /* 0x0000000000027941 */ /* 0x000fea0003800200 */
.L_x_14975:
        /* <DEDUP_REMOVED lines=61> */
.L_x_14973:
[----:B------:R-:W-:Y:S05]  /*2420*/  BSYNC.RECONVERGENT B1 ;  /* 0x0000000000017941 */ /* 0x000fea0003800200 */
.L_x_14972:
        /* <DEDUP_REMOVED lines=23> */
.L_x_14979:
        /* <DEDUP_REMOVED lines=13> */
.L_x_14981:
[----:B------:R-:W-:Y:S05]  /*2670*/  BSYNC.RECONVERGENT B2 ;  /* 0x0000000000027941 */ /* 0x000fea0003800200 */
.L_x_14980:
        /* <DEDUP_REMOVED lines=61> */
.L_x_14978:
[----:B------:R-:W-:Y:S05]  /*2a50*/  BSYNC.RECONVERGENT B1 ;  /* 0x0000000000017941 */ /* 0x000fea0003800200 */
.L_x_14977:
        /* <DEDUP_REMOVED lines=23> */
.L_x_14984:
        /* <DEDUP_REMOVED lines=13> */
.L_x_14986:
[----:B------:R-:W-:Y:S05]  /*2ca0*/  BSYNC.RECONVERGENT B2 ;  /* 0x0000000000027941 */ /* 0x000fea0003800200 */
.L_x_14985:
        /* <DEDUP_REMOVED lines=60> */
.L_x_14983:
[----:B------:R-:W-:Y:S05]  /*3070*/  BSYNC.RECONVERGENT B1 ;  /* 0x0000000000017941 */ /* 0x000fea0003800200 */
.L_x_14982:
        /* <DEDUP_REMOVED lines=23> */
.L_x_14989:
        /* <DEDUP_REMOVED lines=13> */
.L_x_14991:
[----:B------:R-:W-:Y:S05]  /*32c0*/  BSYNC.RECONVERGENT B2 ;  /* 0x0000000000027941 */ /* 0x000fea0003800200 */
.L_x_14990:
[----:B------:R-:W-:Y:S01]  /*32d0*/  LOP3.LUT R112, R109, R105, R3, 0x96, !PT ;  /* 0x000000696d707212 */ /* 0x000fe200078e9603 */
[----:B------:R-:W-:-:S04]  /*32e0*/  IMAD.WIDE.U32 R110, R134, -0x326172a9, RZ ;  /* 0xcd9e8d57866e7825 */ /* 0x000fc800078e00ff */
[----:B------:R-:W-:Y:S02]  /*32f0*/  HFMA2 R138, -RZ, RZ, 0, 0 ;  /* 0x00000000ff8a7431 */ /* 0x000fe400000001ff */
        /* <DEDUP_REMOVED lines=56> */
[----:B------:R-:W-:-:S07]  /*3680*/  IMAD.MOV.U32 R124, RZ, RZ, R104 ;  /* 0x000000ffff7c7224 */ /* 0x000fce00078e0068 */
.L_x_14988:
[----:B------:R-:W-:Y:S05]  /*3690*/  BSYNC.RECONVERGENT B1 ;  /* 0x0000000000017941 */ /* 0x000fea0003800200 */
.L_x_14987:
        /* <DEDUP_REMOVED lines=23> */
.L_x_14994:
        /* <DEDUP_REMOVED lines=13> */
.L_x_14996:
[----:B------:R-:W-:Y:S05]  /*38e0*/  BSYNC.RECONVERGENT B2 ;  /* 0x0000000000027941 */ /* 0x000fea0003800200 */
.L_x_14995:
        /* <DEDUP_REMOVED lines=59> */
[----:B------:R-:W-:-:S07]  /*3ca0*/  MOV R124, R104 ;  /* 0x00000068007c7202 */ /* 0x000fce0000000f00 */
.L_x_14993:
[----:B------:R-:W-:Y:S05]  /*3cb0*/  BSYNC.RECONVERGENT B1 ;  /* 0x0000000000017941 */ /* 0x000fea0003800200 */
.L_x_14992:
        /* <DEDUP_REMOVED lines=23> */
.L_x_14999:
        /* <DEDUP_REMOVED lines=15> */
.L_x_15001:
[----:B------:R-:W-:Y:S05]  /*3f20*/  BSYNC.RECONVERGENT B2 ;  /* 0x0000000000027941 */ /* 0x000fea0003800200 */
.L_x_15000:
        /* <DEDUP_REMOVED lines=60> */
.L_x_14998:
[----:B------:R-:W-:Y:S05]  /*42f0*/  BSYNC.RECONVERGENT B1 ;  /* 0x0000000000017941 */ /* 0x000fea0003800200 */
.L_x_14997:
        /* <DEDUP_REMOVED lines=11> */
[----:B------:R-:W-:Y:S01]  /*43b0*/  FFMA.FTZ R181, R104, R83, R181 ;  /* 0x0000005368b57223 */ /* 0x000fe200000100b5 */
[----:B------:R-:W-:-:S04]  /*43c0*/  F2FP.F16.F32.PACK_AB R104, R157, R129 ;  /* 0x000000819d68723e */ /* 0x000fc800000000ff */
[----:B------:R-:W-:Y:S01]  /*43d0*/  F2FP.F16.F32.PACK_AB R107, R181, R151 ;  /* 0x00000097b56b723e */ /* 0x000fe200000000ff */
[----:B------:R-:W-:Y:S06]  /*43e0*/  BRA `(.L_x_15002) ;  /* 0x0000003000687947 */ /* 0x000fec0003800000 */
.L_x_14962:
        /* <DEDUP_REMOVED lines=16> */
.L_x_15005:
        /* <DEDUP_REMOVED lines=13> */
.L_x_15007:
[----:B------:R-:W-:Y:S05]  /*45c0*/  BSYNC.RECONVERGENT B2 ;  /* 0x0000000000027941 */ /* 0x000fea0003800200 */
.L_x_15006:
        /* <DEDUP_REMOVED lines=58> */
[----:B------:R-:W-:Y:S01]  /*4970*/  IMAD.MOV.U32 R124, RZ, RZ, R128 ;  /* 0x000000ffff7c7224 */ /* 0x000fe200078e0080 */
[----:B------:R-:W-:Y:S02]  /*4980*/  MOV R128, R122 ;  /* 0x0000007a00807202 */ /* 0x000fe40000000f00 */
[----:B------:R-:W-:-:S07]  /*4990*/  LOP3.LUT R112, R111, R150, R129, 0x96, !PT ;  /* 0x000000966f707212 */ /* 0x000fce00078e9681 */
.L_x_15004:
[----:B------:R-:W-:Y:S05]  /*49a0*/  BSYNC.RECONVERGENT B1 ;  /* 0x0000000000017941 */ /* 0x000fea0003800200 */
.L_x_15003:
[----:B------:R-:W0:Y:S01]  /*49b0*/  LDC R126, c[0x0][0x408] ;  /* 0x00010200ff7e7b82 */ /* 0x000e220000000800 */
[----:B------:R-:W-:Y:S01]  /*49c0*/  I2FP.F32.U32 R111, R128 ;  /* 0x00000080006f7245 */ /* 0x000fe20000201000 */
[----:B-----5:R-:W-:Y:S01]  /*49d0*/  HADD2.F32 R129, -RZ, R104.H0_H0 ;  /* 0x20000068ff817230 */ /* 0x020fe20000004100 */
[----:B------:R-:W-:Y:S01]  /*49e0*/  ISETP.NE.AND P1, PT, R130, 0x1, PT ;  /* 0x000000018200780c */ /* 0x000fe20003f25270 */
[----:B------:R-:W-:Y:S01]  /*49f0*/  IMAD.MOV.U32 R128, RZ, RZ, 0x2f800000 ;  /* 0x2f800000ff807424 */ /* 0x000fe200078e00ff */
[----:B------:R-:W-:Y:S01]  /*4a00*/  LOP3.LUT R132, R132, 0xfffffffd, RZ, 0xc0, !PT ;  /* 0xfffffffd84847812 */ /* 0x000fe200078ec0ff */
[----:B------:R-:W-:Y:S01]  /*4a10*/  BSSY.RECONVERGENT B1, `(.L_x_15008) ;  /* 0x0000060000017945 */ /* 0x000fe20003800200 */
        /* <DEDUP_REMOVED lines=20> */
.L_x_15010:
        /* <DEDUP_REMOVED lines=13> */
.L_x_15012:
[----:B------:R-:W-:Y:S05]  /*4c30*/  BSYNC.RECONVERGENT B2 ;  /* 0x0000000000027941 */ /* 0x000fea0003800200 */
.L_x_15011:
        /* <DEDUP_REMOVED lines=61> */
.L_x_15009:
[----:B------:R-:W-:Y:S05]  /*5010*/  BSYNC.RECONVERGENT B1 ;  /* 0x0000000000017941 */ /* 0x000fea0003800200 */
.L_x_15008:
[----:B------:R-:W-:Y:S01]  /*5020*/  I2FP.F32.U32 R111, R111 ;  /* 0x0000006f006f7245 */ /* 0x000fe20000201000 */
[----:B------:R-:W-:Y:S01]  /*5030*/  HADD2.F32 R151, -RZ, R104.H1_H1 ;  /* 0x30000068ff977230 */ /* 0x000fe20000004100 */
        /* <DEDUP_REMOVED lines=20> */
.L_x_15015:
        /* <DEDUP_REMOVED lines=13> */
.L_x_15017:
[----:B------:R-:W-:Y:S05]  /*5250*/  BSYNC.RECONVERGENT B2 ;  /* 0x0000000000027941 */ /* 0x000fea0003800200 */
.L_x_15016:
        /* <DEDUP_REMOVED lines=61> */
.L_x_15014:
[----:B------:R-:W-:Y:S05]  /*5630*/  BSYNC.RECONVERGENT B1 ;  /* 0x0000000000017941 */ /* 0x000fea0003800200 */
.L_x_15013:
[----:B------:R-:W-:Y:S01]  /*5640*/  I2FP.F32.U32 R111, R104 ;  /* 0x00000068006f7245 */ /* 0x000fe20000201000 */
[----:B------:R-:W-:Y:S01]  /*5650*/  HADD2.F32 R151, -RZ, R105.H0_H0 ;  /* 0x20000069ff977230 */ /* 0x000fe20000004100 */
[----:B------:R-:W-:Y:S01]  /*5660*/  ISETP.NE.AND P2, PT, R130, 0x1, PT ;  /* 0x000000018200780c */ /* 0x000fe20003f45270 */
[----:B------:R-:W-:Y:S01]  /*5670*/  BSSY.RECONVERGENT B1, `(.L_x_15018) ;  /* 0x000005e000017945 */ /* 0x000fe20003800200 */
[----:B------:R-:W-:Y:S02]  /*5680*/  IMAD.MOV.U32 R138, RZ, RZ, 0x2 ;  /* 0x00000002ff8a7424 */ /* 0x000fe400078e00ff */
[----:B------:R-:W-:Y:S01]  /*5690*/  FFMA.FTZ R111, R111, R128, 1.1641532182693481445e-10 ;  /* 0x2f0000006f6f7423 */ /* 0x000fe20000010080 */
[----:B------:R-:W-:Y:S01]  /*56a0*/  FMUL.FTZ R151, R151, R0 ;  /* 0x0000000097977220 */ /* 0x000fe20000410000 */
[----:B------:R-:W-:-:S03]  /*56b0*/  IMAD.MOV.U32 R104, RZ, RZ, R110 ;  /* 0x000000ffff687224 */ /* 0x000fc600078e006e */
        /* <DEDUP_REMOVED lines=14> */
.L_x_15020:
        /* <DEDUP_REMOVED lines=13> */
.L_x_15022:
[----:B------:R-:W-:Y:S05]  /*5870*/  BSYNC.RECONVERGENT B2 ;  /* 0x0000000000027941 */ /* 0x000fea0003800200 */
.L_x_15021:
        /* <DEDUP_REMOVED lines=61> */
.L_x_15019:
[----:B------:R-:W-:Y:S05]  /*5c50*/  BSYNC.RECONVERGENT B1 ;  /* 0x0000000000017941 */ /* 0x000fea0003800200 */
.L_x_15018:
[----:B------:R-:W-:Y:S01]  /*5c60*/  I2FP.F32.U32 R111, R104 ;  /* 0x00000068006f7245 */ /* 0x000fe20000201000 */
[----:B------:R-:W-:Y:S01]  /*5c70*/  HADD2.F32 R105, -RZ, R105.H1_H1 ;  /* 0x30000069ff697230 */ /* 0x000fe20000004100 */
        /* <DEDUP_REMOVED lines=20> */
.L_x_15025:
        /* <DEDUP_REMOVED lines=13> */
.L_x_15027:
[----:B------:R-:W-:Y:S05]  /*5e90*/  BSYNC.RECONVERGENT B2 ;  /* 0x0000000000027941 */ /* 0x000fea0003800200 */
.L_x_15026:
        /* <DEDUP_REMOVED lines=60> */
.L_x_15024:
[----:B------:R-:W-:Y:S05]  /*6260*/  BSYNC.RECONVERGENT B1 ;  /* 0x0000000000017941 */ /* 0x000fea0003800200 */
.L_x_15023:
[----:B------:R-:W-:Y:S01]  /*6270*/  I2FP.F32.U32 R105, R105 ;  /* 0x0000006900697245 */ /* 0x000fe20000201000 */
[----:B------:R-:W-:Y:S01]  /*6280*/  HADD2.F32 R111, -RZ, R106.H0_H0 ;  /* 0x2000006aff6f7230 */ /* 0x000fe20000004100 */
[----:B------:R-:W-:Y:S01]  /*6290*/  ISETP.NE.AND P4, PT, R104, 0x1, PT ;  /* 0x000000016800780c */ /* 0x000fe20003f85270 */
[----:B------:R-:W-:Y:S01]  /*62a0*/  BSSY.RECONVERGENT B1, `(.L_x_15028) ;  /* 0x000005d000017945 */ /* 0x000fe20003800200 */
[----:B------:R-:W-:Y:S02]  /*62b0*/  IMAD.MOV.U32 R130, RZ, RZ, 0x2 ;  /* 0x00000002ff827424 */ /* 0x000fe400078e00ff */
        /* <DEDUP_REMOVED lines=17> */
.L_x_15030:
        /* <DEDUP_REMOVED lines=13> */
.L_x_15032:
[----:B------:R-:W-:Y:S05]  /*64a0*/  BSYNC.RECONVERGENT B2 ;  /* 0x0000000000027941 */ /* 0x000fea0003800200 */
.L_x_15031:
        /* <DEDUP_REMOVED lines=60> */
.L_x_15029:
[----:B------:R-:W-:Y:S05]  /*6870*/  BSYNC.RECONVERGENT B1 ;  /* 0x0000000000017941 */ /* 0x000fea0003800200 */
.L_x_15028:
[----:B------:R-:W-:Y:S01]  /*6880*/  I2FP.F32.U32 R105, R105 ;  /* 0x0000006900697245 */ /* 0x000fe20000201000 */
[----:B------:R-:W-:Y:S01]  /*6890*/  HADD2.F32 R111, -RZ, R106.H1_H1 ;  /* 0x3000006aff6f7230 */ /* 0x000fe20000004100 */
        /* <DEDUP_REMOVED lines=20> */
.L_x_15035:
        /* <DEDUP_REMOVED lines=13> */
.L_x_15037:
[----:B------:R-:W-:Y:S05]  /*6ab0*/  BSYNC.RECONVERGENT B2 ;  /* 0x0000000000027941 */ /* 0x000fea0003800200 */
.L_x_15036:
        /* <DEDUP_REMOVED lines=58> */
[----:B------:R-:W-:Y:S02]  /*6e60*/  IMAD.MOV.U32 R124, RZ, RZ, R104 ;  /* 0x000000ffff7c7224 */ /* 0x000fe400078e0068 */
[----:B------:R-:W-:-:S07]  /*6e70*/  IMAD.MOV.U32 R104, RZ, RZ, RZ ;  /* 0x000000ffff687224 */ /* 0x000fce00078e00ff */
.L_x_15034:
[----:B------:R-:W-:Y:S05]  /*6e80*/  BSYNC.RECONVERGENT B1 ;  /* 0x0000000000017941 */ /* 0x000fea0003800200 */
.L_x_15033:
[----:B------:R-:W-:Y:S01]  /*6e90*/  I2FP.F32.U32 R105, R105 ;  /* 0x0000006900697245 */ /* 0x000fe20000201000 */
[----:B------:R-:W-:Y:S01]  /*6ea0*/  HADD2.F32 R111, -RZ, R107.H0_H0 ;  /* 0x2000006bff6f7230 */ /* 0x000fe20000004100 */
[----:B------:R-:W-:Y:S01]  /*6eb0*/  ISETP.NE.AND P6, PT, R104, 0x1, PT ;  /* 0x000000016800780c */ /* 0x000fe20003fc5270 */
[----:B------:R-:W-:Y:S02]  /*6ec0*/  BSSY.RECONVERGENT B1, `(.L_x_15038) ;  /* 0x000005f000017945 */ /* 0x000fe40003800200 */
        /* <DEDUP_REMOVED lines=18> */
.L_x_15040:
        /* <DEDUP_REMOVED lines=15> */
.L_x_15042:
[----:B------:R-:W-:Y:S05]  /*70e0*/  BSYNC.RECONVERGENT B2 ;  /* 0x0000000000027941 */ /* 0x000fea0003800200 */
.L_x_15041:
        /* <DEDUP_REMOVED lines=60> */
.L_x_15039:
[----:B------:R-:W-:Y:S05]  /*74b0*/  BSYNC.RECONVERGENT B1 ;  /* 0x0000000000017941 */ /* 0x000fea0003800200 */
.L_x_15038:
[----:B------:R-:W-:Y:S01]  /*74c0*/  I2FP.F32.U32 R105, R105 ;  /* 0x0000006900697245 */ /* 0x000fe20000201000 */
[----:B------:R-:W-:Y:S01]  /*74d0*/  HADD2.F32 R107, -RZ, R107.H1_H1 ;  /* 0x3000006bff6b7230 */ /* 0x000fe20000004100 */
[----:B------:R-:W-:-:S03]  /*74e0*/  F2FP.F16.F32.PACK_AB R106, R153, R171 ;  /* 0x000000ab996a723e */ /* 0x000fc600000000ff */
[----:B------:R-:W-:Y:S01]  /*74f0*/  FFMA.FTZ R105, R105, R128, 1.1641532182693481445e-10 ;  /* 0x2f00000069697423 */ /* 0x000fe20000010080 */
[----:B------:R-:W-:-:S04]  /*7500*/  FMUL.FTZ R107, R107, R0 ;  /* 0x000000006b6b7220 */ /* 0x000fc80000410000 */
        /* <DEDUP_REMOVED lines=8> */
.L_x_15002:
        /* <DEDUP_REMOVED lines=18> */
[C---:B------:R-:W-:Y:S02]  /*76b0*/  VIADD R124, R108.reuse, 0x100 ;  /* 0x000001006c7c7836 */ /* 0x040fe40000000000 */
[----:B-1----:R-:W-:-:S05]  /*76c0*/  IMAD.WIDE.U32 R104, R108, 0x8, R186 ;  /* 0x000000086c687825 */ /* 0x002fca00078e00ba */
[----:B------:R1:W-:Y:S02]  /*76d0*/  STG.E.64 desc[UR6][R104.64], R184 ;  /* 0x000000b868007986 */ /* 0x0003e4000c101b06 */
.L_x_14961:
[----:B0-----:R-:W-:Y:S05]  /*76e0*/  BSYNC.RECONVERGENT B0 ;  /* 0x0000000000007941 */ /* 0x001fea0003800200 */
.L_x_14960:
        /* <DEDUP_REMOVED lines=17> */
[----:B0-----:R-:W-:Y:S02]  /*7800*/  IMAD.MOV.U32 R127, RZ, RZ, R110 ;  /* 0x000000ffff7f7224 */ /* 0x001fe400078e006e */
        /* <DEDUP_REMOVED lines=12> */
.L_x_15048:
        /* <DEDUP_REMOVED lines=13> */
.L_x_15050:
[----:B------:R-:W-:Y:S05]  /*79a0*/  BSYNC.RECONVERGENT B2 ;  /* 0x0000000000027941 */ /* 0x000fea0003800200 */
.L_x_15049:
        /* <DEDUP_REMOVED lines=60> */
.L_x_15047:
[----:B------:R-:W-:Y:S05]  /*7d70*/  BSYNC.RECONVERGENT B1 ;  /* 0x0000000000017941 */ /* 0x000fea0003800200 */
.L_x_15046:
        /* <DEDUP_REMOVED lines=28> */
.L_x_15053:
        /* <DEDUP_REMOVED lines=13> */
.L_x_15055:
[----:B------:R-:W-:Y:S05]  /*8010*/  BSYNC.RECONVERGENT B2 ;  /* 0x0000000000027941 */ /* 0x000fea0003800200 */
.L_x_15054:
        /* <DEDUP_REMOVED lines=61> */
.L_x_15052:
[----:B------:R-:W-:Y:S05]  /*83f0*/  BSYNC.RECONVERGENT B1 ;  /* 0x0000000000017941 */ /* 0x000fea0003800200 */
.L_x_15051:
        /* <DEDUP_REMOVED lines=23> */
.L_x_15058:
        /* <DEDUP_REMOVED lines=13> */
.L_x_15060:
[----:B------:R-:W-:Y:S05]  /*8640*/  BSYNC.RECONVERGENT B2 ;  /* 0x0000000000027941 */ /* 0x000fea0003800200 */
.L_x_15059:
        /* <DEDUP_REMOVED lines=61> */
.L_x_15057:
[----:B------:R-:W-:Y:S05]  /*8a20*/  BSYNC.RECONVERGENT B1 ;  /* 0x0000000000017941 */ /* 0x000fea0003800200 */
.L_x_15056:
        /* <DEDUP_REMOVED lines=23> */
.L_x_15063:
        /* <DEDUP_REMOVED lines=13> */
.L_x_15065:
[----:B------:R-:W-:Y:S05]  /*8c70*/  BSYNC.RECONVERGENT B2 ;  /* 0x0000000000027941 */ /* 0x000fea0003800200 */
.L_x_15064:
        /* <DEDUP_REMOVED lines=53> */
[----:B------:R-:W-:Y:S02]  /*8fd0*/  LOP3.LUT R113, R113, R112, R111, 0x96, !PT ;  /* 0x0000007071717212 */ /* 0x000fe400078e966f */
[----:B------:R-:W-:Y:S01]  /*8fe0*/  IADD3 R111, PT, PT, R3, -0x695add53, RZ ;  /* 0x96a522ad036f7810 */ /* 0x000fe20007ffe0ff */
[----:B------:R-:W-:Y:S02]  /*8ff0*/  IMAD.MOV.U32 R126, RZ, RZ, R142 ;  /* 0x000000ffff7e7224 */ /* 0x000fe400078e008e */
[----:B------:R-:W-:Y:S01]  /*9000*/  IMAD.WIDE.U32 R166, R113, -0x326172a9, RZ ;  /* 0xcd9e8d5771a67825 */ /* 0x000fe200078e00ff */
[----:B------:R-:W-:-:S03]  /*9010*/  LOP3.LUT R112, R111, R110, R143, 0x96, !PT ;  /* 0x0000006e6f707212 */ /* 0x000fc600078e968f */
[----:B------:R-:W-:Y:S02]  /*9020*/  VIADD R113, R2, 0x8ff34781 ;  /* 0x8ff3478102717836 */ /* 0x000fe40000000000 */
[----:B------:R-:W-:-:S03]  /*9030*/  IMAD.MOV.U32 R110, RZ, RZ, R166 ;  /* 0x000000ffff6e7224 */ /* 0x000fc600078e00a6 */
[----:B------:R-:W-:-:S07]  /*9040*/  LOP3.LUT R113, R113, R144, R167, 0x96, !PT ;  /* 0x0000009071717212 */ /* 0x000fce00078e96a7 */
.L_x_15062:
[----:B------:R-:W-:Y:S05]  /*9050*/  BSYNC.RECONVERGENT B1 ;  /* 0x0000000000017941 */ /* 0x000fea0003800200 */
.L_x_15061:
        /* <DEDUP_REMOVED lines=23> */
.L_x_15068:
        /* <DEDUP_REMOVED lines=13> */
.L_x_15070:
[----:B------:R-:W-:Y:S05]  /*92a0*/  BSYNC.RECONVERGENT B2 ;  /* 0x0000000000027941 */ /* 0x000fea0003800200 */
.L_x_15069:
        /* <DEDUP_REMOVED lines=60> */
.L_x_15067:
[----:B------:R-:W-:Y:S05]  /*9670*/  BSYNC.RECONVERGENT B1 ;  /* 0x0000000000017941 */ /* 0x000fea0003800200 */
.L_x_15066:
        /* <DEDUP_REMOVED lines=23> */
.L_x_15073:
        /* <DEDUP_REMOVED lines=13> */
.L_x_15075:
[----:B------:R-:W-:Y:S05]  /*98c0*/  BSYNC.RECONVERGENT B2 ;  /* 0x0000000000027941 */ /* 0x000fea0003800200 */
.L_x_15074:
        /* <DEDUP_REMOVED lines=60> */
.L_x_15072:
[----:B------:R-:W-:Y:S05]  /*9c90*/  BSYNC.RECONVERGENT B1 ;  /* 0x0000000000017941 */ /* 0x000fea0003800200 */
.L_x_15071:
        /* <DEDUP_REMOVED lines=23> */
.L_x_15078:
        /* <DEDUP_REMOVED lines=13> */
.L_x_15080:
[----:B------:R-:W-:Y:S05]  /*9ee0*/  BSYNC.RECONVERGENT B2 ;  /* 0x0000000000027941 */ /* 0x000fea0003800200 */
.L_x_15079:
        /* <DEDUP_REMOVED lines=60> */
.L_x_15077:
[----:B------:R-:W-:Y:S05]  /*a2b0*/  BSYNC.RECONVERGENT B1 ;  /* 0x0000000000017941 */ /* 0x000fea0003800200 */
.L_x_15076:
[----:B------:R-:W-:Y:S01]  /*a2c0*/  I2FP.F32.U32 R105, R105 ;  /* 0x0000006900697245 */ /* 0x000fe20000201000 */
[----:B------:R-:W-:Y:S01]  /*a2d0*/  HADD2.F32 R104, -RZ, R7.H0_H0 ;  /* 0x20000007ff687230 */ /* 0x000fe20000004100 */
[----:B------:R-:W-:Y:S01]  /*a2e0*/  ISETP.NE.AND P6, PT, R106, 0x1, PT ;  /* 0x000000016a00780c */ /* 0x000fe20003fc5270 */
[----:B------:R-:W-:Y:S01]  /*a2f0*/  BSSY.RECONVERGENT B1, `(.L_x_15081) ;  /* 0x0000060000017945 */ /* 0x000fe20003800200 */
[----:B------:R-:W-:Y:S02]  /*a300*/  IMAD.MOV.U32 R111, RZ, RZ, 0x2 ;  /* 0x00000002ff6f7424 */ /* 0x000fe400078e00ff */
[----:B------:R-:W-:-:S05]  /*a310*/  FFMA.FTZ R105, R105, R130, 1.1641532182693481445e-10 ;  /* 0x2f00000069697423 */ /* 0x000fca0000010082 */
[----:B------:R-:W-:Y:S01]  /*a320*/  FSETP.GTU.FTZ.AND P5, PT, R105, R122, PT ;  /* 0x0000007a6900720b */ /* 0x000fe20003fbc000 */
[----:B------:R-:W-:-:S05]  /*a330*/  HADD2.F32 R105, -RZ, R107.H0_H0 ;  /* 0x2000006bff697230 */ /* 0x000fca0000004100 */
        /* <DEDUP_REMOVED lines=15> */
.L_x_15083:
        /* <DEDUP_REMOVED lines=15> */
.L_x_15085:
[----:B------:R-:W-:Y:S05]  /*a520*/  BSYNC.RECONVERGENT B2 ;  /* 0x0000000000027941 */ /* 0x000fea0003800200 */
.L_x_15084:
[----:B------:R-:W-:Y:S01]  /*a530*/  LOP3.LUT R112, R109, R105, R3, 0x96, !PT ;  /* 0x000000696d707212 */ /* 0x000fe200078e9603 */
[----:B------:R-:W-:Y:S01]  /*a540*/  IMAD.WIDE.U32 R110, R134, -0x326172a9, RZ ;  /* 0xcd9e8d57866e7825 */ /* 0x000fe200078e00ff */
[----:B------:R-:W-:-:S03]  /*a550*/  IADD3 R105, PT, PT, R2, -0x61c88647, RZ ;  /* 0x9e3779b902697810 */ /* 0x000fc60007ffe0ff */
[----:B------:R-:W-:Y:S01]  /*a560*/  IMAD.WIDE.U32 R112, R112, -0x326172a9, RZ ;  /* 0xcd9e8d5770707825 */ /* 0x000fe200078e00ff */
[----:B------:R-:W-:-:S04]  /*a570*/  LOP3.LUT R111, R117, R111, R2, 0x96, !PT ;  /* 0x0000006f756f7212 */ /* 0x000fc800078e9602 */
        /* <DEDUP_REMOVED lines=14> */
[----:B------:R-:W-:Y:S01]  /*a660*/  IMAD.WIDE.U32 R110, R105, -0x2daee0ad, RZ ;  /* 0xd2511f53696e7825 */ /* 0x000fe200078e00ff */
[----:B------:R-:W-:-:S04]  /*a670*/  IADD3 R105, PT, PT, R2, 0x78dde6e4, RZ ;  /* 0x78dde6e402697810 */ /* 0x000fc80007ffe0ff */
[----:B------:R-:W-:-:S05]  /*a680*/  LOP3.LUT R113, R113, R104, R111, 0x96, !PT ;  /* 0x0000006871717212 */ /* 0x000fca00078e966f */
[----:B------:R-:W-:-:S04]  /*a690*/  IMAD.WIDE.U32 R178, R113, -0x326172a9, RZ ;  /* 0xcd9e8d5771b27825 */ /* 0x000fc800078e00ff */
[----:B------:R-:W-:Y:S01]  /*a6a0*/  VIADD R113, R3, 0xed9eba14 ;  /* 0xed9eba1403717836 */ /* 0x000fe20000000000 */
        /* <DEDUP_REMOVED lines=36> */
.L_x_15082:
[----:B------:R-:W-:Y:S05]  /*a8f0*/  BSYNC.RECONVERGENT B1 ;  /* 0x0000000000017941 */ /* 0x000fea0003800200 */
.L_x_15081:
        /* <DEDUP_REMOVED lines=15> */
.L_x_15045:
        /* <DEDUP_REMOVED lines=16> */
.L_x_15089:
        /* <DEDUP_REMOVED lines=13> */
.L_x_15091:
[----:B------:R-:W-:Y:S05]  /*abc0*/  BSYNC.RECONVERGENT B2 ;  /* 0x0000000000027941 */ /* 0x000fea0003800200 */
.L_x_15090:
        /* <DEDUP_REMOVED lines=59> */
[----:B------:R-:W-:-:S07]  /*af80*/  MOV R127, R122 ;  /* 0x0000007a007f7202 */ /* 0x000fce0000000f00 */
.L_x_15088:
[----:B------:R-:W-:Y:S05]  /*af90*/  BSYNC.RECONVERGENT B1 ;  /* 0x0000000000017941 */ /* 0x000fea0003800200 */
.L_x_15087:
[----:B------:R-:W0:Y:S01]  /*afa0*/  LDC R128, c[0x0][0x408] ;  /* 0x00010200ff807b82 */ /* 0x000e220000000800 */
[----:B------:R-:W-:Y:S01]  /*afb0*/  I2FP.F32.U32 R111, R127 ;  /* 0x0000007f006f7245 */ /* 0x000fe20000201000 */
[----:B------:R-:W-:Y:S02]  /*afc0*/  HFMA2 R130, -RZ, RZ, 0.1171875, 0 ;  /* 0x2f800000ff827431 */ /* 0x000fe400000001ff */
[----:B-----5:R-:W-:Y:S01]  /*afd0*/  HADD2.F32 R127, -RZ, R104.H0_H0 ;  /* 0x20000068ff7f7230 */ /* 0x020fe20000004100 */
[----:B------:R-:W-:Y:S01]  /*afe0*/  ISETP.NE.AND P1, PT, R138, 0x1, PT ;  /* 0x000000018a00780c */ /* 0x000fe20003f25270 */
[----:B------:R-:W-:Y:S01]  /*aff0*/  BSSY.RECONVERGENT B1, `(.L_x_15092) ;  /* 0x0000061000017945 */ /* 0x000fe20003800200 */
[----:B------:R-:W-:Y:S01]  /*b000*/  LOP3.LUT R132, R132, 0xfffffffd, RZ, 0xc0, !PT ;  /* 0xfffffffd84847812 */ /* 0x000fe200078ec0ff */
        /* <DEDUP_REMOVED lines=20> */
.L_x_15094:
        /* <DEDUP_REMOVED lines=13> */
.L_x_15096:
[----:B------:R-:W-:Y:S05]  /*b220*/  BSYNC.RECONVERGENT B2 ;  /* 0x0000000000027941 */ /* 0x000fea0003800200 */
.L_x_15095:
        /* <DEDUP_REMOVED lines=61> */
.L_x_15093:
[----:B------:R-:W-:Y:S05]  /*b600*/  BSYNC.RECONVERGENT B1 ;  /* 0x0000000000017941 */ /* 0x000fea0003800200 */
.L_x_15092:
        /* <DEDUP_REMOVED lines=22> */
.L_x_15099:
        /* <DEDUP_REMOVED lines=13> */
.L_x_15101:
[----:B------:R-:W-:Y:S05]  /*b840*/  BSYNC.RECONVERGENT B2 ;  /* 0x0000000000027941 */ /* 0x000fea0003800200 */
.L_x_15100:
        /* <DEDUP_REMOVED lines=61> */
.L_x_15098:
[----:B------:R-:W-:Y:S05]  /*bc20*/  BSYNC.RECONVERGENT B1 ;  /* 0x0000000000017941 */ /* 0x000fea0003800200 */
.L_x_15097:
[----:B------:R-:W-:Y:S01]  /*bc30*/  I2FP.F32.U32 R111, R104 ;  /* 0x00000068006f7245 */ /* 0x000fe20000201000 */
[----:B------:R-:W-:Y:S01]  /*bc40*/  HADD2.F32 R143, -RZ, R105.H0_H0 ;  /* 0x20000069ff8f7230 */ /* 0x000fe20000004100 */
[----:B------:R-:W-:Y:S01]  /*bc50*/  ISETP.NE.AND P2, PT, R138, 0x1, PT ;  /* 0x000000018a00780c */ /* 0x000fe20003f45270 */
[----:B------:R-:W-:Y:S01]  /*bc60*/  BSSY.RECONVERGENT B1, `(.L_x_15102) ;  /* 0x000005e000017945 */ /* 0x000fe20003800200 */
[----:B------:R-:W-:Y:S02]  /*bc70*/  IMAD.MOV.U32 R140, RZ, RZ, 0x2 ;  /* 0x00000002ff8c7424 */ /* 0x000fe400078e00ff */
[----:B------:R-:W-:Y:S01]  /*bc80*/  FFMA.FTZ R111, R111, R130, 1.1641532182693481445e-10 ;  /* 0x2f0000006f6f7423 */ /* 0x000fe20000010082 */
[----:B------:R-:W-:Y:S01]  /*bc90*/  FMUL.FTZ R143, R143, R0 ;  /* 0x000000008f8f7220 */ /* 0x000fe20000410000 */
[----:B------:R-:W-:-:S03]  /*bca0*/  MOV R104, R110 ;  /* 0x0000006e00687202 */ /* 0x000fc60000000f00 */
        /* <DEDUP_REMOVED lines=14> */
.L_x_15104:
        /* <DEDUP_REMOVED lines=13> */
.L_x_15106:
[----:B------:R-:W-:Y:S05]  /*be60*/  BSYNC.RECONVERGENT B2 ;  /* 0x0000000000027941 */ /* 0x000fea0003800200 */
.L_x_15105:
        /* <DEDUP_REMOVED lines=57> */
[----:B------:R-:W-:Y:S02]  /*c200*/  IADD3 R113, PT, PT, R2, -0x700cb87f, RZ ;  /* 0x8ff3478102717810 */ /* 0x000fe40007ffe0ff */
[----:B------:R-:W-:Y:S02]  /*c210*/  LOP3.LUT R112, R111, R110, R143, 0x96, !PT ;  /* 0x0000006e6f707212 */ /* 0x000fe400078e968f */
[----:B------:R-:W-:Y:S02]  /*c220*/  LOP3.LUT R113, R113, R144, R167, 0x96, !PT ;  /* 0x0000009071717212 */ /* 0x000fe400078e96a7 */
[----:B------:R-:W-:-:S07]  /*c230*/  MOV R110, R166 ;  /* 0x000000a6006e7202 */ /* 0x000fce0000000f00 */
.L_x_15103:
[----:B------:R-:W-:Y:S05]  /*c240*/  BSYNC.RECONVERGENT B1 ;  /* 0x0000000000017941 */ /* 0x000fea0003800200 */
.L_x_15102:
        /* <DEDUP_REMOVED lines=22> */
.L_x_15109:
        /* <DEDUP_REMOVED lines=13> */
.L_x_15111:
[----:B------:R-:W-:Y:S05]  /*c480*/  BSYNC.RECONVERGENT B2 ;  /* 0x0000000000027941 */ /* 0x000fea0003800200 */
.L_x_15110:
        /* <DEDUP_REMOVED lines=60> */
.L_x_15108:
[----:B------:R-:W-:Y:S05]  /*c850*/  BSYNC.RECONVERGENT B1 ;  /* 0x0000000000017941 */ /* 0x000fea0003800200 */
.L_x_15107:
        /* <DEDUP_REMOVED lines=22> */
.L_x_15114:
        /* <DEDUP_REMOVED lines=13> */
.L_x_15116:
[----:B------:R-:W-:Y:S05]  /*ca90*/  BSYNC.RECONVERGENT B2 ;  /* 0x0000000000027941 */ /* 0x000fea0003800200 */
.L_x_15115:
        /* <DEDUP_REMOVED lines=60> */
.L_x_15113:
[----:B------:R-:W-:Y:S05]  /*ce60*/  BSYNC.RECONVERGENT B1 ;  /* 0x0000000000017941 */ /* 0x000fea0003800200 */
.L_x_15112:
        /* <DEDUP_REMOVED lines=22> */
.L_x_15119:
        /* <DEDUP_REMOVED lines=13> */
.L_x_15121:
[----:B------:R-:W-:Y:S05]  /*d0a0*/  BSYNC.RECONVERGENT B2 ;  /* 0x0000000000027941 */ /* 0x000fea0003800200 */
.L_x_15120:
        /* <DEDUP_REMOVED lines=60> */
.L_x_15118:
[----:B------:R-:W-:Y:S05]  /*d470*/  BSYNC.RECONVERGENT B1 ;  /* 0x0000000000017941 */ /* 0x000fea0003800200 */
.L_x_15117:
[----:B------:R-:W-:Y:S01]  /*d480*/  I2FP.F32.U32 R105, R105 ;  /* 0x0000006900697245 */ /* 0x000fe20000201000 */
[----:B------:R-:W-:Y:S01]  /*d490*/  BSSY.RECONVERGENT B1, `(.L_x_15122) ;  /* 0x0000061000017945 */ /* 0x000fe20003800200 */
[----:B------:R-:W-:Y:S01]  /*d4a0*/  ISETP.NE.AND P6, PT, R104, 0x1, PT ;  /* 0x000000016800780c */ /* 0x000fe20003fc5270 */
[----:B------:R-:W-:Y:S02]  /*d4b0*/  HFMA2 R111, -RZ, RZ, 0, 1.1920928955078125e-07 ;  /* 0x00000002ff6f7431 */ /* 0x000fe400000001ff */
[----:B------:R-:W-:-:S05]  /*d4c0*/  FFMA.FTZ R105, R105, R130, 1.1641532182693481445e-10 ;  /* 0x2f00000069697423 */ /* 0x000fca0000010082 */
[----:B------:R-:W-:Y:S01]  /*d4d0*/  FSETP.GTU.FTZ.AND P5, PT, R105, R122, PT ;  /* 0x0000007a6900720b */ /* 0x000fe20003fbc000 */
[----:B------:R-:W-:-:S05]  /*d4e0*/  HADD2.F32 R105, -RZ, R107.H0_H0 ;  /* 0x2000006bff697230 */ /* 0x000fca0000004100 */
[----:B------:R-:W-:-:S04]  /*d4f0*/  FMUL.FTZ R105, R105, R0 ;  /* 0x0000000069697220 */ /* 0x000fc80000410000 */
        /* <DEDUP_REMOVED lines=14> */
.L_x_15124:
        /* <DEDUP_REMOVED lines=15> */
.L_x_15126:
[----:B------:R-:W-:Y:S05]  /*d6d0*/  BSYNC.RECONVERGENT B2 ;  /* 0x0000000000027941 */ /* 0x000fea0003800200 */
.L_x_15125:
        /* <DEDUP_REMOVED lines=22> */
[----:B------:R-:W-:Y:S01]  /*d840*/  IMAD.WIDE.U32 R178, R113, -0x326172a9, RZ ;  /* 0xcd9e8d5771b27825 */ /* 0x000fe200078e00ff */
[----:B------:R-:W-:-:S04]  /*d850*/  IADD3 R113, PT, PT, R3, -0x126145ec, RZ ;  /* 0xed9eba1403717810 */ /* 0x000fc80007ffe0ff */
        /* <DEDUP_REMOVED lines=36> */
.L_x_15123:
[----:B------:R-:W-:Y:S05]  /*daa0*/  BSYNC.RECONVERGENT B1 ;  /* 0x0000000000017941 */ /* 0x000fea0003800200 */
.L_x_15122:
        /* <DEDUP_REMOVED lines=13> */
.L_x_15086:
        /* <DEDUP_REMOVED lines=21> */
.L_x_15044:
[----:B------:R-:W-:Y:S05]  /*dcd0*/  BSYNC.RECONVERGENT B0 ;  /* 0x0000000000007941 */ /* 0x000fea0003800200 */
.L_x_15043:
        /* <DEDUP_REMOVED lines=30> */
.L_x_15132:
        /* <DEDUP_REMOVED lines=13> */
.L_x_15134:
[----:B------:R-:W-:Y:S05]  /*df90*/  BSYNC.RECONVERGENT B2 ;  /* 0x0000000000027941 */ /* 0x000fea0003800200 */
.L_x_15133:
        /* <DEDUP_REMOVED lines=61> */
.L_x_15131:
[----:B------:R-:W-:Y:S05]  /*e370*/  BSYNC.RECONVERGENT B1 ;  /* 0x0000000000017941 */ /* 0x000fea0003800200 */
.L_x_15130:
[----:B------:R-:W1:Y:S01]  /*e380*/  LDC R128, c[0x0][0x408] ;  /* 0x00010200ff807b82 */ /* 0x000e620000000800 */
[----:B------:R-:W-:Y:S01]  /*e390*/  I2FP.F32.U32 R111, R125 ;  /* 0x0000007d006f7245 */ /* 0x000fe20000201000 */
[----:B------:R-:W-:Y:S02]  /*e3a0*/  HFMA2 R130, -RZ, RZ, 0.1171875, 0 ;  /* 0x2f800000ff827431 */ /* 0x000fe400000001ff */
[----:B-----5:R-:W-:Y:S01]  /*e3b0*/  HADD2.F32 R125, -RZ, R104.H0_H0 ;  /* 0x20000068ff7d7230 */ /* 0x020fe20000004100 */
[----:B------:R-:W-:Y:S01]  /*e3c0*/  ISETP.NE.AND P1, PT, R135, 0x1, PT ;  /* 0x000000018700780c */ /* 0x000fe20003f25270 */
[----:B0-----:R-:W-:Y:S01]  /*e3d0*/  HADD2.F32 R138, -RZ, R4.H0_H0 ;  /* 0x20000004ff8a7230 */ /* 0x001fe20000004100 */
[----:B------:R-:W-:Y:S01]  /*e3e0*/  LOP3.LUT R132, R132, 0xfffffffd, RZ, 0xc0, !PT ;  /* 0xfffffffd84847812 */ /* 0x000fe200078ec0ff */
[----:B------:R-:W-:Y:S01]  /*e3f0*/  FFMA.FTZ R111, R111, R130, 1.1641532182693481445e-10 ;  /* 0x2f0000006f6f7423 */ /* 0x000fe20000010082 */
[----:B------:R-:W0:Y:S01]  /*e400*/  LDC R122, c[0x0][0x404] ;  /* 0x00010100ff7a7b82 */ /* 0x000e220000000800 */
[----:B------:R-:W-:Y:S01]  /*e410*/  FMUL.FTZ R125, R125, R0 ;  /* 0x000000007d7d7220 */ /* 0x000fe20000410000 */
[----:B------:R-:W-:Y:S01]  /*e420*/  BSSY.RECONVERGENT B1, `(.L_x_15135) ;  /* 0x000005d000017945 */ /* 0x000fe20003800200 */
[----:B------:R-:W-:-:S02]  /*e430*/  IMAD.MOV.U32 R137, RZ, RZ, 0x2 ;  /* 0x00000002ff897424 */ /* 0x000fc400078e00ff */
[----:B-1----:R-:W-:Y:S01]  /*e440*/  FMUL.FTZ R125, R125, R128 ;  /* 0x000000807d7d7220 */ /* 0x002fe20000410000 */
[----:B0-----:R-:W-:Y:S02]  /*e450*/  FSETP.GTU.FTZ.AND P0, PT, R111, R122, PT ;  /* 0x0000007a6f00720b */ /* 0x001fe40003f1c000 */
        /* <DEDUP_REMOVED lines=14> */
.L_x_15137:
        /* <DEDUP_REMOVED lines=13> */
.L_x_15139:
[----:B------:R-:W-:Y:S05]  /*e610*/  BSYNC.RECONVERGENT B2 ;  /* 0x0000000000027941 */ /* 0x000fea0003800200 */
.L_x_15138:
        /* <DEDUP_REMOVED lines=61> */
.L_x_15136:
[----:B------:R-:W-:Y:S05]  /*e9f0*/  BSYNC.RECONVERGENT B1 ;  /* 0x0000000000017941 */ /* 0x000fea0003800200 */
.L_x_15135:
        /* <DEDUP_REMOVED lines=23> */
.L_x_15142:
        /* <DEDUP_REMOVED lines=13> */
.L_x_15144:
[----:B------:R-:W-:Y:S05]  /*ec40*/  BSYNC.RECONVERGENT B2 ;  /* 0x0000000000027941 */ /* 0x000fea0003800200 */
.L_x_15143:
        /* <DEDUP_REMOVED lines=57> */
[----:B------:R-:W-:Y:S02]  /*efe0*/  IMAD.MOV.U32 R126, RZ, RZ, R138 ;  /* 0x000000ffff7e7224 */ /* 0x000fe400078e008a */
[----:B------:R-:W-:Y:S01]  /*eff0*/  HFMA2 R138, -RZ, RZ, 0, 0 ;  /* 0x00000000ff8a7431 */ /* 0x000fe200000001ff */
[----:B------:R-:W-:Y:S01]  /*f000*/  LOP3.LUT R112, R111, R110, R139, 0x96, !PT ;  /* 0x0000006e6f707212 */ /* 0x000fe200078e968b */
[----:B------:R-:W-:-:S07]  /*f010*/  IMAD.MOV.U32 R110, RZ, RZ, R162 ;  /* 0x000000ffff6e7224 */ /* 0x000fce00078e00a2 */
.L_x_15141:
[----:B------:R-:W-:Y:S05]  /*f020*/  BSYNC.RECONVERGENT B1 ;  /* 0x0000000000017941 */ /* 0x000fea0003800200 */
.L_x_15140:
        /* <DEDUP_REMOVED lines=8> */
[----:B------:R-:W-:-:S04]  /*f0b0*/  FSETP.GTU.FTZ.AND P1, PT, R111, R122, PT ;  /* 0x0000007a6f00720b */ /* 0x000fc80003f3c000 */
        /* <DEDUP_REMOVED lines=14> */
.L_x_15147:
        /* <DEDUP_REMOVED lines=13> */
.L_x_15149:
[----:B------:R-:W-:Y:S05]  /*f270*/  BSYNC.RECONVERGENT B2 ;  /* 0x0000000000027941 */ /* 0x000fea0003800200 */
.L_x_15148:
        /* <DEDUP_REMOVED lines=49> */
[----:B------:R-:W-:Y:S01]  /*f590*/  IMAD.MOV.U32 R135, RZ, RZ, RZ ;  /* 0x000000ffff877224 */ /* 0x000fe200078e00ff */
        /* <DEDUP_REMOVED lines=11> */
.L_x_15146:
[----:B------:R-:W-:Y:S05]  /*f650*/  BSYNC.RECONVERGENT B1 ;  /* 0x0000000000017941 */ /* 0x000fea0003800200 */
.L_x_15145:
        /* <DEDUP_REMOVED lines=23> */
.L_x_15152:
        /* <DEDUP_REMOVED lines=13> */
.L_x_15154:
[----:B------:R-:W-:Y:S05]  /*f8a0*/  BSYNC.RECONVERGENT B2 ;  /* 0x0000000000027941 */ /* 0x000fea0003800200 */
.L_x_15153:
        /* <DEDUP_REMOVED lines=60> */
.L_x_15151:
[----:B------:R-:W-:Y:S05]  /*fc70*/  BSYNC.RECONVERGENT B1 ;  /* 0x0000000000017941 */ /* 0x000fea0003800200 */
.L_x_15150:
        /* <DEDUP_REMOVED lines=23> */
.L_x_15157:
        /* <DEDUP_REMOVED lines=13> */
.L_x_15159:
[----:B------:R-:W-:Y:S05]  /*fec0*/  BSYNC.RECONVERGENT B2 ;  /* 0x0000000000027941 */ /* 0x000fea0003800200 */
.L_x_15158:
        /* <DEDUP_REMOVED lines=60> */
.L_x_15156:
[----:B------:R-:W-:Y:S05]  /*10290*/  BSYNC.RECONVERGENT B1 ;  /* 0x0000000000017941 */ /* 0x000fea0003800200 */
.L_x_15155:
        /* <DEDUP_REMOVED lines=23> */
.L_x_15162:
        /* <DEDUP_REMOVED lines=13> */
.L_x_15164:
[----:B------:R-:W-:Y:S05]  /*104e0*/  BSYNC.RECONVERGENT B2 ;  /* 0x0000000000027941 */ /* 0x000fea0003800200 */
.L_x_15163:
        /* <DEDUP_REMOVED lines=60> */
.L_x_15161:
[----:B------:R-:W-:Y:S05]  /*108b0*/  BSYNC.RECONVERGENT B1 ;  /* 0x0000000000017941 */ /* 0x000fea0003800200 */
.L_x_15160:
[----:B------:R-:W-:Y:S01]  /*108c0*/  I2FP.F32.U32 R105, R105 ;  /* 0x0000006900697245 */ /* 0x000fe20000201000 */
[----:B------:R-:W-:Y:S01]  /*108d0*/  HADD2.F32 R104, -RZ, R7.H0_H0 ;  /* 0x20000007ff687230 */ /* 0x000fe20000004100 */
[----:B------:R-:W-:Y:S01]  /*108e0*/  ISETP.NE.AND P6, PT, R106, 0x1, PT ;  /* 0x000000016a00780c */ /* 0x000fe20003fc5270 */
[----:B------:R-:W-:Y:S01]  /*108f0*/  BSSY.RECONVERGENT B1, `(.L_x_15165) ;  /* 0x0000060000017945 */ /* 0x000fe20003800200 */
        /* <DEDUP_REMOVED lines=19> */
.L_x_15167:
        /* <DEDUP_REMOVED lines=15> */
.L_x_15169:
[----:B------:R-:W-:Y:S05]  /*10b20*/  BSYNC.RECONVERGENT B2 ;  /* 0x0000000000027941 */ /* 0x000fea0003800200 */
.L_x_15168:
        /* <DEDUP_REMOVED lines=60> */
.L_x_15166:
[----:B------:R-:W-:Y:S05]  /*10ef0*/  BSYNC.RECONVERGENT B1 ;  /* 0x0000000000017941 */ /* 0x000fea0003800200 */
.L_x_15165:
        /* <DEDUP_REMOVED lines=15> */
.L_x_15129:
        /* <DEDUP_REMOVED lines=16> */
.L_x_15173:
        /* <DEDUP_REMOVED lines=13> */
.L_x_15175:
[----:B------:R-:W-:Y:S05]  /*111c0*/  BSYNC.RECONVERGENT B2 ;  /* 0x0000000000027941 */ /* 0x000fea0003800200 */
.L_x_15174:
        /* <DEDUP_REMOVED lines=61> */
.L_x_15172:
[----:B------:R-:W-:Y:S05]  /*115a0*/  BSYNC.RECONVERGENT B1 ;  /* 0x0000000000017941 */ /* 0x000fea0003800200 */
.L_x_15171:
[----:B------:R-:W1:Y:S01]  /*115b0*/  LDC R128, c[0x0][0x408] ;  /* 0x00010200ff807b82 */ /* 0x000e620000000800 */
[----:B------:R-:W-:Y:S01]  /*115c0*/  I2FP.F32.U32 R111, R125 ;  /* 0x0000007d006f7245 */ /* 0x000fe20000201000 */
[----:B------:R-:W-:Y:S02]  /*115d0*/  HFMA2 R130, -RZ, RZ, 0.1171875, 0 ;  /* 0x2f800000ff827431 */ /* 0x000fe400000001ff */
[----:B-----5:R-:W-:Y:S01]  /*115e0*/  HADD2.F32 R125, -RZ, R104.H0_H0 ;  /* 0x20000068ff7d7230 */ /* 0x020fe20000004100 */
[----:B------:R-:W-:Y:S01]  /*115f0*/  ISETP.NE.AND P1, PT, R135, 0x1, PT ;  /* 0x000000018700780c */ /* 0x000fe20003f25270 */
[----:B------:R-:W-:Y:S01]  /*11600*/  BSSY.RECONVERGENT B1, `(.L_x_15176) ;  /* 0x0000061000017945 */ /* 0x000fe20003800200 */
[----:B------:R-:W-:Y:S01]  /*11610*/  LOP3.LUT R132, R132, 0xfffffffd, RZ, 0xc0, !PT ;  /* 0xfffffffd84847812 */ /* 0x000fe200078ec0ff */
[----:B------:R-:W-:Y:S01]  /*11620*/  FFMA.FTZ R111, R111, R130, 1.1641532182693481445e-10 ;  /* 0x2f0000006f6f7423 */ /* 0x000fe20000010082 */
[----:B------:R-:W2:Y:S01]  /*11630*/  LDC R122, c[0x0][0x404] ;  /* 0x00010100ff7a7b82 */ /* 0x000ea20000000800 */
[----:B------:R-:W-:Y:S01]  /*11640*/  FMUL.FTZ R125, R125, R0 ;  /* 0x000000007d7d7220 */ /* 0x000fe20000410000 */
[----:B------:R-:W-:-:S03]  /*11650*/  IMAD.MOV.U32 R137, RZ, RZ, 0x2 ;  /* 0x00000002ff897424 */ /* 0x000fc600078e00ff */
        /* <DEDUP_REMOVED lines=16> */
.L_x_15178:
        /* <DEDUP_REMOVED lines=13> */
.L_x_15180:
[----:B------:R-:W-:Y:S05]  /*11830*/  BSYNC.RECONVERGENT B2 ;  /* 0x0000000000027941 */ /* 0x000fea0003800200 */
.L_x_15179:
        /* <DEDUP_REMOVED lines=61> */
.L_x_15177:
[----:B------:R-:W-:Y:S05]  /*11c10*/  BSYNC.RECONVERGENT B1 ;  /* 0x0000000000017941 */ /* 0x000fea0003800200 */
.L_x_15176:
[----:B------:R-:W-:Y:S01]  /*11c20*/  I2FP.F32.U32 R111, R111 ;  /* 0x0000006f006f7245 */ /* 0x000fe20000201000 */
[----:B------:R-:W-:Y:S01]  /*11c30*/  HADD2.F32 R135, -RZ, R104.H1_H1 ;  /* 0x30000068ff877230 */ /* 0x000fe20000004100 */
[----:B------:R-:W-:Y:S01]  /*11c40*/  ISETP.NE.AND P1, PT, R137, 0x1, PT ;  /* 0x000000018900780c */ /* 0x000fe20003f25270 */
[----:B------:R-:W-:Y:S01]  /*11c50*/  BSSY.RECONVERGENT B1, `(.L_x_15181) ;  /* 0x000005e000017945 */ /* 0x000fe20003800200 */
[----:B0-----:R-:W-:Y:S02]  /*11c60*/  HFMA2 R138, -RZ, RZ, 0, 1.1920928955078125e-07 ;  /* 0x00000002ff8a7431 */ /* 0x001fe400000001ff */
        /* <DEDUP_REMOVED lines=17> */
.L_x_15183:
        /* <DEDUP_REMOVED lines=13> */
.L_x_15185:
[----:B------:R-:W-:Y:S05]  /*11e50*/  BSYNC.RECONVERGENT B2 ;  /* 0x0000000000027941 */ /* 0x000fea0003800200 */
.L_x_15184:
        /* <DEDUP_REMOVED lines=61> */
.L_x_15182:
[----:B------:R-:W-:Y:S05]  /*12230*/  BSYNC.RECONVERGENT B1 ;  /* 0x0000000000017941 */ /* 0x000fea0003800200 */
.L_x_15181:
[----:B------:R-:W-:Y:S01]  /*12240*/  I2FP.F32.U32 R111, R104 ;  /* 0x00000068006f7245 */ /* 0x000fe20000201000 */
[----:B------:R-:W-:Y:S01]  /*12250*/  HADD2.F32 R135, -RZ, R105.H0_H0 ;  /* 0x20000069ff877230 */ /* 0x000fe20000004100 */
[----:B------:R-:W-:Y:S01]  /*12260*/  ISETP.NE.AND P2, PT, R138, 0x1, PT ;  /* 0x000000018a00780c */ /* 0x000fe20003f45270 */
[----:B------:R-:W-:Y:S01]  /*12270*/  BSSY.RECONVERGENT B1, `(.L_x_15186) ;  /* 0x000005e000017945 */ /* 0x000fe20003800200 */
[----:B------:R-:W-:Y:S01]  /*12280*/  MOV R104, R110 ;  /* 0x0000006e00687202 */ /* 0x000fe20000000f00 */
[----:B------:R-:W-:Y:S01]  /*12290*/  FFMA.FTZ R111, R111, R130, 1.1641532182693481445e-10 ;  /* 0x2f0000006f6f7423 */ /* 0x000fe20000010082 */
[----:B------:R-:W-:-:S04]  /*122a0*/  FMUL.FTZ R135, R135, R0 ;  /* 0x0000000087877220 */ /* 0x000fc80000410000 */
[----:B------:R-:W-:Y:S01]  /*122b0*/  FMUL.FTZ R135, R135, R128 ;  /* 0x0000008087877220 */ /* 0x000fe20000410000 */
[----:B------:R-:W-:-:S04]  /*122c0*/  FSETP.GTU.FTZ.AND P1, PT, R111, R122, PT ;  /* 0x0000007a6f00720b */ /* 0x000fc80003f3c000 */
        /* <DEDUP_REMOVED lines=13> */
.L_x_15188:
        /* <DEDUP_REMOVED lines=13> */
.L_x_15190:
[----:B------:R-:W-:Y:S05]  /*12470*/  BSYNC.RECONVERGENT B2 ;  /* 0x0000000000027941 */ /* 0x000fea0003800200 */
.L_x_15189:
        /* <DEDUP_REMOVED lines=61> */
.L_x_15187:
[----:B------:R-:W-:Y:S05]  /*12850*/  BSYNC.RECONVERGENT B1 ;  /* 0x0000000000017941 */ /* 0x000fea0003800200 */
.L_x_15186:
        /* <DEDUP_REMOVED lines=22> */
.L_x_15193:
        /* <DEDUP_REMOVED lines=13> */
.L_x_15195:
[----:B------:R-:W-:Y:S05]  /*12a90*/  BSYNC.RECONVERGENT B2 ;  /* 0x0000000000027941 */ /* 0x000fea0003800200 */
.L_x_15194:
        /* <DEDUP_REMOVED lines=60> */
.L_x_15192:
[----:B------:R-:W-:Y:S05]  /*12e60*/  BSYNC.RECONVERGENT B1 ;  /* 0x0000000000017941 */ /* 0x000fea0003800200 */
.L_x_15191:
        /* <DEDUP_REMOVED lines=22> */
.L_x_15198:
        /* <DEDUP_REMOVED lines=13> */
.L_x_15200:
[----:B------:R-:W-:Y:S05]  /*130a0*/  BSYNC.RECONVERGENT B2 ;  /* 0x0000000000027941 */ /* 0x000fea0003800200 */
.L_x_15199:
        /* <DEDUP_REMOVED lines=60> */
.L_x_15197:
[----:B------:R-:W-:Y:S05]  /*13470*/  BSYNC.RECONVERGENT B1 ;  /* 0x0000000000017941 */ /* 0x000fea0003800200 */
.L_x_15196:
        /* <DEDUP_REMOVED lines=22> */
.L_x_15203:
        /* <DEDUP_REMOVED lines=13> */
.L_x_15205:
[----:B------:R-:W-:Y:S05]  /*136b0*/  BSYNC.RECONVERGENT B2 ;  /* 0x0000000000027941 */ /* 0x000fea0003800200 */
.L_x_15204:
        /* <DEDUP_REMOVED lines=60> */
.L_x_15202:
[----:B------:R-:W-:Y:S05]  /*13a80*/  BSYNC.RECONVERGENT B1 ;  /* 0x0000000000017941 */ /* 0x000fea0003800200 */
.L_x_15201:
        /* <DEDUP_REMOVED lines=22> */
.L_x_15208:
        /* <DEDUP_REMOVED lines=15> */
.L_x_15210:
[----:B------:R-:W-:Y:S05]  /*13ce0*/  BSYNC.RECONVERGENT B2 ;  /* 0x0000000000027941 */ /* 0x000fea0003800200 */
.L_x_15209:
        /* <DEDUP_REMOVED lines=60> */
.L_x_15207:
[----:B------:R-:W-:Y:S05]  /*140b0*/  BSYNC.RECONVERGENT B1 ;  /* 0x0000000000017941 */ /* 0x000fea0003800200 */
.L_x_15206:
        /* <DEDUP_REMOVED lines=13> */
.L_x_15170:
        /* <DEDUP_REMOVED lines=21> */
.L_x_15128:
[----:B------:R-:W-:Y:S05]  /*142e0*/  BSYNC.RECONVERGENT B0 ;  /* 0x0000000000007941 */ /* 0x000fea0003800200 */
.L_x_15127:
        /* <DEDUP_REMOVED lines=28> */
.L_x_15216:
        /* <DEDUP_REMOVED lines=13> */
.L_x_15218:
[----:B------:R-:W-:Y:S05]  /*14580*/  BSYNC.RECONVERGENT B2 ;  /* 0x0000000000027941 */ /* 0x000fea0003800200 */
.L_x_15217:
        /* <DEDUP_REMOVED lines=61> */
.L_x_15215:
[----:B------:R-:W-:Y:S05]  /*14960*/  BSYNC.RECONVERGENT B1 ;  /* 0x0000000000017941 */ /* 0x000fea0003800200 */
.L_x_15214:
[----:B------:R-:W1:Y:S01]  /*14970*/  LDC R128, c[0x0][0x408] ;  /* 0x00010200ff807b82 */ /* 0x000e620000000800 */
[----:B------:R-:W-:Y:S01]  /*14980*/  I2FP.F32.U32 R111, R119 ;  /* 0x00000077006f7245 */ /* 0x000fe20000201000 */
[----:B0-----:R-:W-:Y:S02]  /*14990*/  HFMA2 R130, -RZ, RZ, 0.1171875, 0 ;  /* 0x2f800000ff827431 */ /* 0x001fe400000001ff */
[----:B-----5:R-:W-:Y:S01]  /*149a0*/  HADD2.F32 R119, -RZ, R104.H0_H0 ;  /* 0x20000068ff777230 */ /* 0x020fe20000004100 */
[----:B------:R-:W-:Y:S01]  /*149b0*/  ISETP.NE.AND P1, PT, R121, 0x1, PT ;  /* 0x000000017900780c */ /* 0x000fe20003f25270 */
[----:B------:R-:W-:Y:S01]  /*149c0*/  HADD2.F32 R138, -RZ, R4.H0_H0 ;  /* 0x20000004ff8a7230 */ /* 0x000fe20000004100 */
        /* <DEDUP_REMOVED lines=22> */
.L_x_15221:
        /* <DEDUP_REMOVED lines=13> */
.L_x_15223:
[----:B------:R-:W-:Y:S05]  /*14c00*/  BSYNC.RECONVERGENT B2 ;  /* 0x0000000000027941 */ /* 0x000fea0003800200 */
.L_x_15222:
        /* <DEDUP_REMOVED lines=61> */
.L_x_15220:
[----:B------:R-:W-:Y:S05]  /*14fe0*/  BSYNC.RECONVERGENT B1 ;  /* 0x0000000000017941 */ /* 0x000fea0003800200 */
.L_x_15219:
[----:B------:R-:W-:Y:S01]  /*14ff0*/  I2FP.F32.U32 R111, R111 ;  /* 0x0000006f006f7245 */ /* 0x000fe20000201000 */
[----:B------:R-:W-:Y:S01]  /*15000*/  HADD2.F32 R121, -RZ, R104.H1_H1 ;  /* 0x30000068ff797230 */ /* 0x000fe20000004100 */
[----:B------:R-:W-:Y:S01]  /*15010*/  LOP3.LUT R132, R132, 0xfffffffd, RZ, 0xc0, !PT ;  /* 0xfffffffd84847812 */ /* 0x000fe200078ec0ff */
[----:B------:R-:W-:Y:S01]  /*15020*/  BSSY.RECONVERGENT B1, `(.L_x_15224) ;  /* 0x0000061000017945 */ /* 0x000fe20003800200 */
[----:B------:R-:W-:Y:S02]  /*15030*/  HFMA2 R131, -RZ, RZ, 0, 1.1920928955078125e-07 ;  /* 0x00000002ff837431 */ /* 0x000fe400000001ff */
[----:B------:R-:W-:Y:S01]  /*15040*/  FFMA.FTZ R111, R111, R130, 1.1641532182693481445e-10 ;  /* 0x2f0000006f6f7423 */ /* 0x000fe20000010082 */
[----:B------:R-:W-:-:S04]  /*15050*/  FMUL.FTZ R121, R121, R0 ;  /* 0x0000000079797220 */ /* 0x000fc80000410000 */
[----:B------:R-:W-:Y:S01]  /*15060*/  FMUL.FTZ R121, R121, R128 ;  /* 0x0000008079797220 */ /* 0x000fe20000410000 */
[----:B------:R-:W-:-:S04]  /*15070*/  FSETP.GTU.FTZ.AND P1, PT, R111, R122, PT ;  /* 0x0000007a6f00720b */ /* 0x000fc80003f3c000 */
[----:B------:R-:W-:Y:S01]  /*15080*/  FSEL R104, R121, RZ, !P1 ;  /* 0x000000ff79687208 */ /* 0x000fe20004800000 */
[----:B------:R-:W-:Y:S01]  /*15090*/  HADD2.F32 R121, -RZ, R4.H1_H1 ;  /* 0x30000004ff797230 */ /* 0x000fe20000004100 */
[----:B------:R-:W-:-:S04]  /*150a0*/  PLOP3.LUT P1, PT, P1, PT, PT, 0x8, 0x80 ;  /* 0x000000000080781c */ /* 0x000fc80000f2e170 */
[----:B------:R-:W-:Y:S01]  /*150b0*/  FFMA.FTZ R121, R104, R13, R121 ;  /* 0x0000000d68797223 */ /* 0x000fe20000010079 */
[----:B------:R-:W-:-:S08]  /*150c0*/  IMAD.MOV.U32 R104, RZ, RZ, R110 ;  /* 0x000000ffff687224 */ /* 0x000fd000078e006e */
        /* <DEDUP_REMOVED lines=11> */
.L_x_15226:
        /* <DEDUP_REMOVED lines=13> */
.L_x_15228:
[----:B------:R-:W-:Y:S05]  /*15250*/  BSYNC.RECONVERGENT B2 ;  /* 0x0000000000027941 */ /* 0x000fea0003800200 */
.L_x_15227:
        /* <DEDUP_REMOVED lines=61> */
.L_x_15225:
[----:B------:R-:W-:Y:S05]  /*15630*/  BSYNC.RECONVERGENT B1 ;  /* 0x0000000000017941 */ /* 0x000fea0003800200 */
.L_x_15224:
        /* <DEDUP_REMOVED lines=23> */
.L_x_15231:
        /* <DEDUP_REMOVED lines=13> */
.L_x_15233:
[----:B------:R-:W-:Y:S05]  /*15880*/  BSYNC.RECONVERGENT B2 ;  /* 0x0000000000027941 */ /* 0x000fea0003800200 */
.L_x_15232:
        /* <DEDUP_REMOVED lines=61> */
.L_x_15230:
[----:B------:R-:W-:Y:S05]  /*15c60*/  BSYNC.RECONVERGENT B1 ;  /* 0x0000000000017941 */ /* 0x000fea0003800200 */
.L_x_15229:
        /* <DEDUP_REMOVED lines=23> */
.L_x_15236:
        /* <DEDUP_REMOVED lines=13> */
.L_x_15238:
[----:B------:R-:W-:Y:S05]  /*15eb0*/  BSYNC.RECONVERGENT B2 ;  /* 0x0000000000027941 */ /* 0x000fea0003800200 */
.L_x_15237:
        /* <DEDUP_REMOVED lines=60> */
.L_x_15235:
[----:B------:R-:W-:Y:S05]  /*16280*/  BSYNC.RECONVERGENT B1 ;  /* 0x0000000000017941 */ /* 0x000fea0003800200 */
.L_x_15234:
        /* <DEDUP_REMOVED lines=23> */
.L_x_15241:
        /* <DEDUP_REMOVED lines=13> */
.L_x_15243:
[----:B------:R-:W-:Y:S05]  /*164d0*/  BSYNC.RECONVERGENT B2 ;  /* 0x0000000000027941 */ /* 0x000fea0003800200 */
.L_x_15242:
        /* <DEDUP_REMOVED lines=60> */
.L_x_15240:
[----:B------:R-:W-:Y:S05]  /*168a0*/  BSYNC.RECONVERGENT B1 ;  /* 0x0000000000017941 */ /* 0x000fea0003800200 */
.L_x_15239:
        /* <DEDUP_REMOVED lines=23> */
.L_x_15246:
        /* <DEDUP_REMOVED lines=13> */
.L_x_15248:
[----:B------:R-:W-:Y:S05]  /*16af0*/  BSYNC.RECONVERGENT B2 ;  /* 0x0000000000027941 */ /* 0x000fea0003800200 */
.L_x_15247:
        /* <DEDUP_REMOVED lines=60> */
.L_x_15245:
[----:B------:R-:W-:Y:S05]  /*16ec0*/  BSYNC.RECONVERGENT B1 ;  /* 0x0000000000017941 */ /* 0x000fea0003800200 */
.L_x_15244:
        /* <DEDUP_REMOVED lines=23> */
.L_x_15251:
        /* <DEDUP_REMOVED lines=15> */
.L_x_15253:
[----:B------:R-:W-:Y:S05]  /*17130*/  BSYNC.RECONVERGENT B2 ;  /* 0x0000000000027941 */ /* 0x000fea0003800200 */
.L_x_15252:
        /* <DEDUP_REMOVED lines=60> */
.L_x_15250:
[----:B------:R-:W-:Y:S05]  /*17500*/  BSYNC.RECONVERGENT B1 ;  /* 0x0000000000017941 */ /* 0x000fea0003800200 */
.L_x_15249:
[----:B------:R-:W-:Y:S01]  /*17510*/  I2FP.F32.U32 R105, R105 ;  /* 0x0000006900697245 */ /* 0x000fe20000201000 */
[----:B------:R-:W-:Y:S01]  /*17520*/  HADD2.F32 R107, -RZ, R107.H1_H1 ;  /* 0x3000006bff6b7230 */ /* 0x000fe20000004100 */
[----:B------:R-:W-:Y:S01]  /*17530*/  F2FP.F16.F32.PACK_AB R106, R159, R133 ;  /* 0x000000859f6a723e */ /* 0x000fe200000000ff */
[----:B------:R-:W-:Y:S01]  /*17540*/  HADD2.F32 R175, -RZ, R7.H1_H1 ;  /* 0x30000007ffaf7230 */ /* 0x000fe20000004100 */
[----:B------:R-:W-:Y:S01]  /*17550*/  F2FP.F16.F32.PACK_AB R104, R121, R119 ;  /* 0x000000777968723e */ /* 0x000fe200000000ff */
[----:B------:R-:W-:Y:S01]  /*17560*/  FFMA.FTZ R105, R105, R130, 1.1641532182693481445e-10 ;  /* 0x2f00000069697423 */ /* 0x000fe20000010082 */
[----:B------:R-:W-:-:S04]  /*17570*/  FMUL.FTZ R107, R107, R0 ;  /* 0x000000006b6b7220 */ /* 0x000fc80000410000 */
[----:B------:R-:W-:Y:S01]  /*17580*/  FMUL.FTZ R107, R107, R128 ;  /* 0x000000806b6b7220 */ /* 0x000fe20000410000 */
[----:B------:R-:W-:Y:S02]  /*17590*/  FSETP.GTU.FTZ.AND P6, PT, R105, R122, PT ;  /* 0x0000007a6900720b */ /* 0x000fe40003fdc000 */
[----:B------:R-:W-:Y:S02]  /*175a0*/  F2FP.F16.F32.PACK_AB R105, R131, R123 ;  /* 0x0000007b8369723e */ /* 0x000fe400000000ff */
[----:B------:R-:W-:Y:S02]  /*175b0*/  FSEL R0, R107, RZ, !P6 ;  /* 0x000000ff6b007208 */ /* 0x000fe40007000000 */
[----:B------:R-:W-:-:S03]  /*175c0*/  PLOP3.LUT P6, PT, P6, PT, PT, 0x8, 0x80 ;  /* 0x000000000080781c */ /* 0x000fc600037ce170 */
[----:B------:R-:W-:-:S05]  /*175d0*/  FFMA.FTZ R175, R0, R11, R175 ;  /* 0x0000000b00af7223 */ /* 0x000fca00000100af */
[----:B------:R-:W-:Y:S01]  /*175e0*/  F2FP.F16.F32.PACK_AB R107, R175, R161 ;  /* 0x000000a1af6b723e */ /* 0x000fe200000000ff */
[----:B------:R-:W-:Y:S06]  /*175f0*/  BRA `(.L_x_15254) ;  /* 0x0000003000707947 */ /* 0x000fec0003800000 */
.L_x_15213:
        /* <DEDUP_REMOVED lines=16> */
.L_x_15257:
        /* <DEDUP_REMOVED lines=13> */
.L_x_15259:
[----:B------:R-:W-:Y:S05]  /*177d0*/  BSYNC.RECONVERGENT B2 ;  /* 0x0000000000027941 */ /* 0x000fea0003800200 */
.L_x_15258:
        /* <DEDUP_REMOVED lines=61> */
.L_x_15256:
[----:B------:R-:W-:Y:S05]  /*17bb0*/  BSYNC.RECONVERGENT B1 ;  /* 0x0000000000017941 */ /* 0x000fea0003800200 */
.L_x_15255:
[----:B------:R-:W1:Y:S01]  /*17bc0*/  LDC R128, c[0x0][0x408] ;  /* 0x00010200ff807b82 */ /* 0x000e620000000800 */
[----:B------:R-:W-:Y:S01]  /*17bd0*/  I2FP.F32.U32 R111, R119 ;  /* 0x00000077006f7245 */ /* 0x000fe20000201000 */
[----:B0-----:R-:W-:Y:S02]  /*17be0*/  HFMA2 R130, -RZ, RZ, 0.1171875, 0 ;  /* 0x2f800000ff827431 */ /* 0x001fe400000001ff */
[----:B-----5:R-:W-:Y:S01]  /*17bf0*/  HADD2.F32 R119, -RZ, R104.H0_H0 ;  /* 0x20000068ff777230 */ /* 0x020fe20000004100 */
[----:B------:R-:W-:Y:S01]  /*17c00*/  ISETP.NE.AND P1, PT, R121, 0x1, PT ;  /* 0x000000017900780c */ /* 0x000fe20003f25270 */
[----:B------:R-:W-:Y:S01]  /*17c10*/  BSSY.RECONVERGENT B1, `(.L_x_15260) ;  /* 0x0000061000017945 */ /* 0x000fe20003800200 */
[----:B------:R-:W-:Y:S01]  /*17c20*/  LOP3.LUT R132, R132, 0xfffffffb, RZ, 0xc0, !PT ;  /* 0xfffffffb84847812 */ /* 0x000fe200078ec0ff */
[----:B------:R-:W-:Y:S01]  /*17c30*/  FFMA.FTZ R111, R111, R130, 1.1641532182693481445e-10 ;  /* 0x2f0000006f6f7423 */ /* 0x000fe20000010082 */
[----:B------:R-:W0:Y:S01]  /*17c40*/  LDC R122, c[0x0][0x404] ;  /* 0x00010100ff7a7b82 */ /* 0x000e220000000800 */
[----:B------:R-:W-:Y:S01]  /*17c50*/  FMUL.FTZ R119, R119, R0 ;  /* 0x0000000077777220 */ /* 0x000fe20000410000 */
[----:B------:R-:W-:-:S03]  /*17c60*/  IMAD.MOV.U32 R123, RZ, RZ, 0x2 ;  /* 0x00000002ff7b7424 */ /* 0x000fc600078e00ff */
[----:B-1----:R-:W-:Y:S01]  /*17c70*/  FMUL.FTZ R119, R119, R128 ;  /* 0x0000008077777220 */ /* 0x002fe20000410000 */
[----:B0-----:R-:W-:Y:S02]  /*17c80*/  FSETP.GTU.FTZ.AND P2, PT, R111, R122, PT ;  /* 0x0000007a6f00720b */ /* 0x001fe40003f5c000 */
        /* <DEDUP_REMOVED lines=14> */
.L_x_15262:
        /* <DEDUP_REMOVED lines=13> */
.L_x_15264:
[----:B------:R-:W-:Y:S05]  /*17e40*/  BSYNC.RECONVERGENT B2 ;  /* 0x0000000000027941 */ /* 0x000fea0003800200 */
.L_x_15263:
        /* <DEDUP_REMOVED lines=61> */
.L_x_15261:
[----:B------:R-:W-:Y:S05]  /*18220*/  BSYNC.RECONVERGENT B1 ;  /* 0x0000000000017941 */ /* 0x000fea0003800200 */
.L_x_15260:
        /* <DEDUP_REMOVED lines=24> */
.L_x_15267:
        /* <DEDUP_REMOVED lines=13> */
.L_x_15269:
[----:B------:R-:W-:Y:S05]  /*18480*/  BSYNC.RECONVERGENT B2 ;  /* 0x0000000000027941 */ /* 0x000fea0003800200 */
.L_x_15268:
        /* <DEDUP_REMOVED lines=61> */
.L_x_15266:
[----:B------:R-:W-:Y:S05]  /*18860*/  BSYNC.RECONVERGENT B1 ;  /* 0x0000000000017941 */ /* 0x000fea0003800200 */
.L_x_15265:
        /* <DEDUP_REMOVED lines=22> */
.L_x_15272:
        /* <DEDUP_REMOVED lines=13> */
.L_x_15274:
[----:B------:R-:W-:Y:S05]  /*18aa0*/  BSYNC.RECONVERGENT B2 ;  /* 0x0000000000027941 */ /* 0x000fea0003800200 */
.L_x_15273:
        /* <DEDUP_REMOVED lines=61> */
.L_x_15271:
[----:B------:R-:W-:Y:S05]  /*18e80*/  BSYNC.RECONVERGENT B1 ;  /* 0x0000000000017941 */ /* 0x000fea0003800200 */
.L_x_15270:
        /* <DEDUP_REMOVED lines=22> */
.L_x_15277:
        /* <DEDUP_REMOVED lines=13> */
.L_x_15279:
[----:B------:R-:W-:Y:S05]  /*190c0*/  BSYNC.RECONVERGENT B2 ;  /* 0x0000000000027941 */ /* 0x000fea0003800200 */
.L_x_15278:
        /* <DEDUP_REMOVED lines=60> */
.L_x_15276:
[----:B------:R-:W-:Y:S05]  /*19490*/  BSYNC.RECONVERGENT B1 ;  /* 0x0000000000017941 */ /* 0x000fea0003800200 */
.L_x_15275:
        /* <DEDUP_REMOVED lines=22> */
.L_x_15282:
        /* <DEDUP_REMOVED lines=13> */
.L_x_15284:
[----:B------:R-:W-:Y:S05]  /*196d0*/  BSYNC.RECONVERGENT B2 ;  /* 0x0000000000027941 */ /* 0x000fea0003800200 */
.L_x_15283:
        /* <DEDUP_REMOVED lines=60> */
.L_x_15281:
[----:B------:R-:W-:Y:S05]  /*19aa0*/  BSYNC.RECONVERGENT B1 ;  /* 0x0000000000017941 */ /* 0x000fea0003800200 */
.L_x_15280:
        /* <DEDUP_REMOVED lines=22> */
.L_x_15287:
        /* <DEDUP_REMOVED lines=13> */
.L_x_15289:
[----:B------:R-:W-:Y:S05]  /*19ce0*/  BSYNC.RECONVERGENT B2 ;  /* 0x0000000000027941 */ /* 0x000fea0003800200 */
.L_x_15288:
        /* <DEDUP_REMOVED lines=60> */
.L_x_15286:
[----:B------:R-:W-:Y:S05]  /*1a0b0*/  BSYNC.RECONVERGENT B1 ;  /* 0x0000000000017941 */ /* 0x000fea0003800200 */
.L_x_15285:
        /* <DEDUP_REMOVED lines=22> */
.L_x_15292:
        /* <DEDUP_REMOVED lines=15> */
.L_x_15294:
[----:B------:R-:W-:Y:S05]  /*1a310*/  BSYNC.RECONVERGENT B2 ;  /* 0x0000000000027941 */ /* 0x000fea0003800200 */
.L_x_15293:
        /* <DEDUP_REMOVED lines=60> */
.L_x_15291:
[----:B------:R-:W-:Y:S05]  /*1a6e0*/  BSYNC.RECONVERGENT B1 ;  /* 0x0000000000017941 */ /* 0x000fea0003800200 */
.L_x_15290:
        /* <DEDUP_REMOVED lines=11> */
[----:B------:R-:W-:-:S05]  /*1a7a0*/  FMUL.FTZ R175, R0, R11 ;  /* 0x0000000b00af7220 */ /* 0x000fca0000410000 */
[----:B------:R-:W-:-:S07]  /*1a7b0*/  F2FP.F16.F32.PACK_AB R107, R175, R161 ;  /* 0x000000a1af6b723e */ /* 0x000fce00000000ff */
.L_x_15254:
        /* <DEDUP_REMOVED lines=21> */
.L_x_15212:
[----:B------:R-:W-:Y:S05]  /*1a910*/  BSYNC.RECONVERGENT B0 ;  /* 0x0000000000007941 */ /* 0x000fea0003800200 */
.L_x_15211:
        /* <DEDUP_REMOVED lines=135> */
.L_x_15296:
[----:B------:R-:W-:Y:S05]  /*1b190*/  BSYNC.RECONVERGENT B0 ;  /* 0x0000000000007941 */ /* 0x000fea0003800200 */
.L_x_15295:
        /* <DEDUP_REMOVED lines=13> */
.L_x_15298:
[----:B------:R-:W-:Y:S05]  /*1b270*/  BSYNC.RECONVERGENT B0 ;  /* 0x0000000000007941 */ /* 0x000fea0003800200 */
.L_x_15297:
        /* <DEDUP_REMOVED lines=82> */
[----:B------:R-:W-:Y:S01]  /*1b7a0*/  F2FP.F16.F32.PACK_AB R104, R105, R104 ;  /* 0x000000686968723e */ /* 0x000fe200000000ff */
        /* <DEDUP_REMOVED lines=13> */
[----:B------:R-:W-:Y:S01]  /*1b880*/  F2FP.F16.F32.PACK_AB R106, R124, R185 ;  /* 0x000000b97c6a723e */ /* 0x000fe200000000ff */
[----:B------:R-:W-:Y:S01]  /*1b890*/  VIADD R108, R108, 0x100 ;  /* 0x000001006c6c7836 */ /* 0x000fe20000000000 */
[----:B------:R-:W-:-:S05]  /*1b8a0*/  F2FP.F16.F32.PACK_AB R107, R126, R107 ;  /* 0x0000006b7e6b723e */ /* 0x000fca00000000ff */
[----:B------:R1:W-:Y:S02]  /*1b8b0*/  STG.E.128 desc[UR6][R182.64], R104 ;  /* 0x00000068b6007986 */ /* 0x0003e4000c101d06 */
.L_x_15300:
[----:B------:R-:W-:Y:S05]  /*1b8c0*/  BSYNC.RECONVERGENT B0 ;  /* 0x0000000000007941 */ /* 0x000fea0003800200 */
.L_x_15299:
        /* <DEDUP_REMOVED lines=31> */
[----:B------:R-:W-:Y:S02]  /*1bac0*/  F2FP.F16.F32.PACK_AB R105, R106, R105 ;  /* 0x000000696a69723e */ /* 0x000fe400000000ff */
[----:B------:R-:W-:Y:S02]  /*1bad0*/  F2FP.F16.F32.PACK_AB R106, R124, R185 ;  /* 0x000000b97c6a723e */ /* 0x000fe400000000ff */
[----:B------:R-:W-:-:S05]  /*1bae0*/  F2FP.F16.F32.PACK_AB R107, R126, R107 ;  /* 0x0000006b7e6b723e */ /* 0x000fca00000000ff */
[----:B------:R2:W-:Y:S02]  /*1baf0*/  STG.E.128 desc[UR6][R182.64], R104 ;  /* 0x00000068b6007986 */ /* 0x0005e4000c101d06 */
.L_x_15302:
[----:B------:R-:W-:Y:S05]  /*1bb00*/  BSYNC.RECONVERGENT B0 ;  /* 0x0000000000007941 */ /* 0x000fea0003800200 */
.L_x_15301:
        /* <DEDUP_REMOVED lines=35> */
.L_x_15304:
[----:B------:R-:W-:Y:S05]  /*1bd40*/  BSYNC.RECONVERGENT B0 ;  /* 0x0000000000007941 */ /* 0x000fea0003800200 */
.L_x_15303:
        /* <DEDUP_REMOVED lines=33> */
.L_x_15306:
[----:B------:R-:W-:Y:S05]  /*1bf60*/  BSYNC.RECONVERGENT B0 ;  /* 0x0000000000007941 */ /* 0x000fea0003800200 */
.L_x_15305:
[----:B01234-:R-:W0:Y:S01]  /*1bf70*/  LDC.64 R104, c[0x0][0x380] ;  /* 0x0000e000ff687b82 */ /* 0x01fe220000000a00 */
[----:B------:R-:W-:Y:S01]  /*1bf80*/  UPLOP3.LUT UP1, UPT, UPT, UPT, UP1, 0x40, 0x4 ;  /* 0x000000000004789c */ /* 0x000fe20003f2e810 */
[----:B0-----:R-:W-:-:S04]  /*1bf90*/  IADD3 R116, PT, PT, R116, R104, RZ ;  /* 0x0000006874747210 */ /* 0x001fc80007ffe0ff */
[----:B------:R-:W-:-:S13]  /*1bfa0*/  ISETP.GE.AND P0, PT, R116, R105, PT ;  /* 0x000000697400720c */ /* 0x000fda0003f06270 */
[----:B------:R-:W-:Y:S05]  /*1bfb0*/  @!P0 BRA `(.L_x_15307) ;  /* 0xfffffe5000088947 */ /* 0x000fea000383ffff */
[----:B------:R-:W-:Y:S05]  /*1bfc0*/  EXIT ;  /* 0x000000000000794d */ /* 0x000fea0003800000 */
.L_x_15308:
        /* <DEDUP_REMOVED lines=11> */
.L_x_27552:


//--------------------- .text._ZN10layer_norm13ln_fwd_kernelINS_13Kernel_traitsIf6__halfS2_S2_fjLj8192ELj1ELj1ELj8ELj16ENS_18Kernel_traits_baseILj8192EfS2_S2_S2_fjLj256EEEEELb1ELb1ELb0ELb1EEEvNS_9FwdParamsE --------------------------
	.section	.text._ZN10layer_norm13ln_fwd_kernelINS_13Kernel_traitsIf6__halfS2_S2_fjLj8192ELj1ELj1ELj8ELj16ENS_18Kernel_traits_baseILj8192EfS2_S2_S2_fjLj256EEEEELb1ELb1ELb0ELb1EEEvNS_9FwdParamsE,"ax",@progbits
	.align	128
        .global         _ZN10layer_norm13ln_fwd_kernelINS_13Kernel_traitsIf6__halfS2_S2_fjLj8192ELj1ELj1ELj8ELj16ENS_18Kernel_traits_baseILj8192EfS2_S2_S2_fjLj256EEEEELb1ELb1ELb0ELb1EEEvNS_9FwdParamsE
        .type           _ZN10layer_norm13ln_fwd_kernelINS_13Kernel_traitsIf6__halfS2_S2_fjLj8192ELj1ELj1ELj8ELj16ENS_18Kernel_traits_baseILj8192EfS2_S2_S2_fjLj256EEEEELb1ELb1ELb0ELb1EEEvNS_9FwdParamsE,@function
        .size           _ZN10layer_norm13ln_fwd_kernelINS_13Kernel_traitsIf6__halfS2_S2_fjLj8192ELj1ELj1ELj8ELj16ENS_18Kernel_traits_baseILj8192EfS2_S2_S2_fjLj256EEEEELb1ELb1ELb0ELb1EEEvNS_9FwdParamsE,(.L_x_27553 - _ZN10layer_norm13ln_fwd_kernelINS_13Kernel_traitsIf6__halfS2_S2_fjLj8192ELj1ELj1ELj8ELj16ENS_18Kernel_traits_baseILj8192EfS2_S2_S2_fjLj256EEEEELb1ELb1ELb0ELb1EEEvNS_9FwdParamsE)
        .other          _ZN10layer_norm13ln_fwd_kernelINS_13Kernel_traitsIf6__halfS2_S2_fjLj8192ELj1ELj1ELj8ELj16ENS_18Kernel_traits_baseILj8192EfS2_S2_S2_fjLj256EEEEELb1ELb1ELb0ELb1EEEvNS_9FwdParamsE,@"STO_CUDA_ENTRY STV_DEFAULT"
_ZN10layer_norm13ln_fwd_kernelINS_13Kernel_traitsIf6__halfS2_S2_fjLj8192ELj1ELj1ELj8ELj16ENS_18Kernel_traits_baseILj8192EfS2_S2_S2_fjLj256EEEEELb1ELb1ELb0ELb1EEEvNS_9FwdParamsE:
.text._ZN10layer_norm13ln_fwd_kernelINS_13Kernel_traitsIf6__halfS2_S2_fjLj8192ELj1ELj1ELj8ELj16ENS_18Kernel_traits_baseILj8192EfS2_S2_S2_fjLj256EEEEELb1ELb1ELb0ELb1EEEvNS_9FwdParamsE:
        /* <DEDUP_REMOVED lines=54> */
.L_x_15309:
        /* <DEDUP_REMOVED lines=36> */
.L_x_15310:
        /* <DEDUP_REMOVED lines=98> */
.L_x_15514:
        /* <DEDUP_REMOVED lines=13> */
[----:B------:R-:W-:Y:S02]  /*0c90*/  HFMA2 R128, -RZ, RZ, 0.1171875, 0 ;  /* 0x2f800000ff807431 */ /* 0x000fe400000001ff */
[----:B------:R-:W-:Y:S01]  /*0ca0*/  IMAD.MOV.U32 R0, RZ, RZ, 0x3f800000 ;  /* 0x3f800000ff007424 */ /* 0x000fe200078e00ff */
[----:B------:R-:W-:Y:S01]  /*0cb0*/  ISETP.NE.AND.EX P0, PT, RZ, UR11, PT, P0 ;  /* 0x0000000bff007c0c */ /* 0x000fe2000bf05300 */
[----:B--2---:R-:W-:-:S12]  /*0cc0*/  @P1 HADD2.F32 R0, -RZ, R110.H0_H0 ;  /* 0x2000006eff001230 */ /* 0x004fd80000004100 */
        /* <DEDUP_REMOVED lines=14> */
.L_x_27392:
[----:B------:R-:W-:Y:S05]  /*0db0*/  BRX R110 -0xdc0                                        (*"BRANCH_TARGETS .L_x_27393,.L_x_27394,.L_x_27395"*) ;  /* 0xfffffff06e907949 */ /* 0x000fea000383ffff */
.L_x_27395:
[----:B------:R-:W-:Y:S01]  /*0dc0*/  IADD3 R109, PT, PT, R108, 0x1, RZ ;  /* 0x000000016c6d7810 */ /* 0x000fe20007ffe0ff */
[----:B------:R-:W-:Y:S02]  /*0dd0*/  IMAD.MOV.U32 R132, RZ, RZ, R130 ;  /* 0x000000ffff847224 */ /* 0x000fe400078e0082 */
[----:B------:R-:W-:Y:S01]  /*0de0*/  IMAD.MOV.U32 R110, RZ, RZ, R121 ;  /* 0x000000ffff6e7224 */ /* 0x000fe200078e0079 */
[----:B------:R-:W-:Y:S06]  /*0df0*/  BRA `(.L_x_15312) ;  /* 0x0000000400307947 */ /* 0x000fec0003800000 */
.L_x_27393:
[----:B------:R-:W-:Y:S01]  /*0e00*/  MOV R132, R130 ;  /* 0x0000008200847202 */ /* 0x000fe20000000f00 */
[----:B------:R-:W-:Y:S02]  /*0e10*/  IMAD.MOV.U32 R109, RZ, RZ, 0x3 ;  /* 0x00000003ff6d7424 */ /* 0x000fe400078e00ff */
[----:B------:R-:W-:Y:S01]  /*0e20*/  IMAD.MOV.U32 R110, RZ, RZ, R122 ;  /* 0x000000ffff6e7224 */ /* 0x000fe200078e007a */
[----:B------:R-:W-:Y:S06]  /*0e30*/  BRA `(.L_x_15312) ;  /* 0x0000000400207947 */ /* 0x000fec0003800000 */
.L_x_27394:
        /* <DEDUP_REMOVED lines=12> */
.L_x_15313:
        /* <DEDUP_REMOVED lines=60> */
.L_x_15312:
[----:B------:R-:W-:Y:S01]  /*12c0*/  I2FP.F32.U32 R111, R110 ;  /* 0x0000006e006f7245 */ /* 0x000fe20000201000 */
[----:B-----5:R-:W-:Y:S01]  /*12d0*/  HADD2.F32 R115, -RZ, R104.H0_H0 ;  /* 0x20000068ff737230 */ /* 0x020fe20000004100 */
[----:B------:R-:W-:Y:S01]  /*12e0*/  ISETP.NE.AND P2, PT, R109, 0x1, PT ;  /* 0x000000016d00780c */ /* 0x000fe20003f45270 */
[----:B------:R-:W-:Y:S01]  /*12f0*/  UMOV UR5, UR7 ;  /* 0x0000000700057c82 */ /* 0x000fe20008000000 */
[----:B------:R-:W-:Y:S01]  /*1300*/  UMOV UR4, UR6 ;  /* 0x0000000600047c82 */ /* 0x000fe20008000000 */
[----:B------:R-:W-:Y:S01]  /*1310*/  FFMA.FTZ R111, R111, R128, 1.1641532182693481445e-10 ;  /* 0x2f0000006f6f7423 */ /* 0x000fe20000010080 */
[----:B------:R-:W-:Y:S01]  /*1320*/  FMUL.FTZ R115, R115, R0 ;  /* 0x0000000073737220 */ /* 0x000fe20000410000 */
[----:B------:R-:W-:Y:S02]  /*1330*/  HADD2.F32 R108, -RZ, R4.H0_H0 ;  /* 0x20000004ff6c7230 */ /* 0x000fe40000004100 */
        /* <DEDUP_REMOVED lines=17> */
.L_x_15315:
        /* <DEDUP_REMOVED lines=12> */
.L_x_15316:
        /* <DEDUP_REMOVED lines=61> */
.L_x_15314:
[----:B------:R-:W-:Y:S01]  /*18e0*/  I2FP.F32.U32 R109, R108 ;  /* 0x0000006c006d7245 */ /* 0x000fe20000201000 */
[----:B------:R-:W-:Y:S01]  /*18f0*/  HADD2.F32 R111, -RZ, R104.H1_H1 ;  /* 0x30000068ff6f7230 */ /* 0x000fe20000004100 */
[----:B------:R-:W-:Y:S01]  /*1900*/  ISETP.NE.AND P2, PT, R110, 0x1, PT ;  /* 0x000000016e00780c */ /* 0x000fe20003f45270 */
[----:B------:R-:W-:Y:S02]  /*1910*/  HADD2.F32 R131, -RZ, R4.H1_H1 ;  /* 0x30000004ff837230 */ /* 0x000fe40000004100 */
[----:B------:R-:W-:Y:S02]  /*1920*/  HFMA2 R108, -RZ, RZ, 0, 1.1920928955078125e-07 ;  /* 0x00000002ff6c7431 */ /* 0x000fe400000001ff */
        /* <DEDUP_REMOVED lines=18> */
.L_x_15318:
        /* <DEDUP_REMOVED lines=12> */
.L_x_15319:
        /* <DEDUP_REMOVED lines=61> */
.L_x_15317:
[----:B------:R-:W-:Y:S01]  /*1ee0*/  I2FP.F32.U32 R109, R104 ;  /* 0x00000068006d7245 */ /* 0x000fe20000201000 */
[----:B------:R-:W-:Y:S01]  /*1ef0*/  HADD2.F32 R111, -RZ, R105.H0_H0 ;  /* 0x20000069ff6f7230 */ /* 0x000fe20000004100 */
[----:B------:R-:W-:Y:S01]  /*1f00*/  ISETP.NE.AND P2, PT, R108, 0x1, PT ;  /* 0x000000016c00780c */ /* 0x000fe20003f45270 */
[----:B------:R-:W-:Y:S02]  /*1f10*/  HADD2.F32 R104, -RZ, R5.H0_H0 ;  /* 0x20000005ff687230 */ /* 0x000fe40000004100 */
[----:B------:R-:W-:Y:S01]  /*1f20*/  FFMA.FTZ R109, R109, R128, 1.1641532182693481445e-10 ;  /* 0x2f0000006d6d7423 */ /* 0x000fe20000010080 */
[----:B------:R-:W-:Y:S01]  /*1f30*/  FMUL.FTZ R111, R111, R0 ;  /* 0x000000006f6f7220 */ /* 0x000fe20000410000 */
[----:B------:R-:W-:-:S03]  /*1f40*/  IMAD.MOV.U32 R110, RZ, RZ, 0x2 ;  /* 0x00000002ff6e7424 */ /* 0x000fc600078e00ff */
        /* <DEDUP_REMOVED lines=15> */
.L_x_15321:
        /* <DEDUP_REMOVED lines=12> */
.L_x_15322:
        /* <DEDUP_REMOVED lines=59> */
[----:B------:R-:W-:Y:S01]  /*24b0*/  IMAD.MOV.U32 R132, RZ, RZ, R114 ;  /* 0x000000ffff847224 */ /* 0x000fe200078e0072 */
[----:B------:R-:W-:-:S07]  /*24c0*/  LOP3.LUT R122, R109, R108, R115, 0x96, !PT ;  /* 0x0000006c6d7a7212 */ /* 0x000fce00078e9673 */
.L_x_15320:
[----:B------:R-:W-:Y:S01]  /*24d0*/  I2FP.F32.U32 R109, R104 ;  /* 0x00000068006d7245 */ /* 0x000fe20000201000 */
[----:B------:R-:W-:Y:S01]  /*24e0*/  HADD2.F32 R105, -RZ, R105.H1_H1 ;  /* 0x30000069ff697230 */ /* 0x000fe20000004100 */
[----:B------:R-:W-:Y:S01]  /*24f0*/  ISETP.NE.AND P3, PT, R110, 0x1, PT ;  /* 0x000000016e00780c */ /* 0x000fe20003f65270 */
[----:B------:R-:W-:Y:S02]  /*2500*/  HADD2.F32 R137, -RZ, R5.H1_H1 ;  /* 0x30000005ff897230 */ /* 0x000fe40000004100 */
        /* <DEDUP_REMOVED lines=18> */
.L_x_15324:
        /* <DEDUP_REMOVED lines=12> */
.L_x_15325:
        /* <DEDUP_REMOVED lines=61> */
.L_x_15323:
[----:B------:R-:W-:Y:S01]  /*2ac0*/  I2FP.F32.U32 R105, R104 ;  /* 0x0000006800697245 */ /* 0x000fe20000201000 */
[----:B------:R-:W-:Y:S01]  /*2ad0*/  HADD2.F32 R109, -RZ, R106.H0_H0 ;  /* 0x2000006aff6d7230 */ /* 0x000fe20000004100 */
[----:B------:R-:W-:Y:S01]  /*2ae0*/  ISETP.NE.AND P4, PT, R108, 0x1, PT ;  /* 0x000000016c00780c */ /* 0x000fe20003f85270 */
[----:B------:R-:W-:Y:S02]  /*2af0*/  HADD2.F32 R104, -RZ, R6.H0_H0 ;  /* 0x20000006ff687230 */ /* 0x000fe40000004100 */
        /* <DEDUP_REMOVED lines=18> */
.L_x_15327:
        /* <DEDUP_REMOVED lines=12> */
.L_x_15328:
        /* <DEDUP_REMOVED lines=61> */
.L_x_15326:
        /* <DEDUP_REMOVED lines=22> */
.L_x_15330:
        /* <DEDUP_REMOVED lines=12> */
.L_x_15331:
[----:B------:R-:W-:Y:S01]  /*32d0*/  IMAD.WIDE.U32 R108, R120, -0x326172a9, RZ ;  /* 0xcd9e8d57786c7825 */ /* 0x000fe200078e00ff */
[----:B------:R-:W-:-:S03]  /*32e0*/  LOP3.LUT R114, R123, R105, R3, 0x96, !PT ;  /* 0x000000697b727212 */ /* 0x000fc600078e9603 */
[----:B------:R-:W-:Y:S01]  /*32f0*/  HFMA2 R106, -RZ, RZ, 0, 0 ;  /* 0x00000000ff6a7431 */ /* 0x000fe200000001ff */
        /* <DEDUP_REMOVED lines=58> */
.L_x_15329:
        /* <DEDUP_REMOVED lines=22> */
.L_x_15333:
        /* <DEDUP_REMOVED lines=14> */
.L_x_15334:
        /* <DEDUP_REMOVED lines=61> */
.L_x_15332:
[----:B------:R-:W-:Y:S01]  /*3cb0*/  I2FP.F32.U32 R105, R104 ;  /* 0x0000006800697245 */ /* 0x000fe20000201000 */
[----:B------:R-:W-:Y:S01]  /*3cc0*/  HADD2.F32 R107, -RZ, R107.H1_H1 ;  /* 0x3000006bff6b7230 */ /* 0x000fe20000004100 */
[----:B------:R-:W-:Y:S01]  /*3cd0*/  F2FP.F16.F32.PACK_AB R110, R141, R139 ;  /* 0x0000008b8d6e723e */ /* 0x000fe200000000ff */
[----:B------:R-:W-:Y:S01]  /*3ce0*/  HADD2.F32 R143, -RZ, R7.H1_H1 ;  /* 0x30000007ff8f7230 */ /* 0x000fe20000004100 */
[----:B------:R-:W-:Y:S01]  /*3cf0*/  F2FP.F16.F32.PACK_AB R109, R137, R133 ;  /* 0x00000085896d723e */ /* 0x000fe200000000ff */
[----:B------:R-:W-:Y:S01]  /*3d00*/  FFMA.FTZ R105, R105, R128, 1.1641532182693481445e-10 ;  /* 0x2f00000069697423 */ /* 0x000fe20000010080 */
[----:B------:R-:W-:Y:S01]  /*3d10*/  FMUL.FTZ R107, R107, R0 ;  /* 0x000000006b6b7220 */ /* 0x000fe20000410000 */
[----:B------:R-:W-:-:S03]  /*3d20*/  F2FP.F16.F32.PACK_AB R108, R131, R129 ;  /* 0x00000081836c723e */ /* 0x000fc600000000ff */
[----:B------:R-:W-:Y:S01]  /*3d30*/  FMUL.FTZ R107, R107, UR5 ;  /* 0x000000056b6b7c20 */ /* 0x000fe20008410000 */
[----:B------:R-:W-:-:S04]  /*3d40*/  FSETP.GTU.FTZ.AND P6, PT, R105, UR4, PT ;  /* 0x0000000469007c0b */ /* 0x000fc8000bfdc000 */
[----:B------:R-:W-:Y:S02]  /*3d50*/  FSEL R104, R107, RZ, !P6 ;  /* 0x000000ff6b687208 */ /* 0x000fe40007000000 */
[----:B------:R-:W-:-:S03]  /*3d60*/  PLOP3.LUT P6, PT, P6, PT, PT, 0x8, 0x80 ;  /* 0x000000000080781c */ /* 0x000fc600037ce170 */
[----:B------:R-:W-:-:S05]  /*3d70*/  FFMA.FTZ R143, R104, R35, R143 ;  /* 0x00000023688f7223 */ /* 0x000fca000001008f */
[----:B------:R-:W-:Y:S01]  /*3d80*/  F2FP.F16.F32.PACK_AB R111, R143, R135 ;  /* 0x000000878f6f723e */ /* 0x000fe200000000ff */
[----:B------:R-:W-:Y:S06]  /*3d90*/  BRA `(.L_x_15335) ;  /* 0x0000002c00f07947 */ /* 0x000fec0003800000 */
.L_x_15311:
        /* <DEDUP_REMOVED lines=15> */
.L_x_15337:
        /* <DEDUP_REMOVED lines=12> */
.L_x_15338:
        /* <DEDUP_REMOVED lines=60> */
.L_x_15336:
[----:B------:R-:W-:Y:S01]  /*4310*/  I2FP.F32.U32 R109, R109 ;  /* 0x0000006d006d7245 */ /* 0x000fe20000201000 */
[----:B-----5:R-:W-:Y:S01]  /*4320*/  HADD2.F32 R111, -RZ, R104.H0_H0 ;  /* 0x20000068ff6f7230 */ /* 0x020fe20000004100 */
[----:B------:R-:W-:Y:S01]  /*4330*/  ISETP.NE.AND P2, PT, R110, 0x1, PT ;  /* 0x000000016e00780c */ /* 0x000fe20003f45270 */
[----:B------:R-:W-:Y:S01]  /*4340*/  UMOV UR5, UR7 ;  /* 0x0000000700057c82 */ /* 0x000fe20008000000 */
[----:B------:R-:W-:Y:S01]  /*4350*/  UMOV UR4, UR6 ;  /* 0x0000000600047c82 */ /* 0x000fe20008000000 */
[----:B------:R-:W-:Y:S01]  /*4360*/  FFMA.FTZ R109, R109, R128, 1.1641532182693481445e-10 ;  /* 0x2f0000006d6d7423 */ /* 0x000fe20000010080 */
[----:B------:R-:W-:Y:S01]  /*4370*/  FMUL.FTZ R111, R111, R0 ;  /* 0x000000006f6f7220 */ /* 0x000fe20000410000 */
[----:B------:R-:W-:Y:S02]  /*4380*/  IMAD.MOV.U32 R114, RZ, RZ, 0x2 ;  /* 0x00000002ff727424 */ /* 0x000fe400078e00ff */
[----:B------:R-:W-:Y:S02]  /*4390*/  IMAD.MOV.U32 R108, RZ, RZ, R124 ;  /* 0x000000ffff6c7224 */ /* 0x000fe400078e007c */
        /* <DEDUP_REMOVED lines=15> */
.L_x_15340:
        /* <DEDUP_REMOVED lines=12> */
.L_x_15341:
        /* <DEDUP_REMOVED lines=61> */
.L_x_15339:
[----:B------:R-:W-:Y:S01]  /*4920*/  I2FP.F32.U32 R109, R108 ;  /* 0x0000006c006d7245 */ /* 0x000fe20000201000 */
[----:B------:R-:W-:Y:S01]  /*4930*/  HADD2.F32 R111, -RZ, R104.H1_H1 ;  /* 0x30000068ff6f7230 */ /* 0x000fe20000004100 */
[----:B------:R-:W-:Y:S01]  /*4940*/  ISETP.NE.AND P2, PT, R114, 0x1, PT ;  /* 0x000000017200780c */ /* 0x000fe20003f45270 */
[----:B------:R-:W-:Y:S02]  /*4950*/  HFMA2 R108, -RZ, RZ, 0, 1.1920928955078125e-07 ;  /* 0x00000002ff6c7431 */ /* 0x000fe400000001ff */
        /* <DEDUP_REMOVED lines=18> */
.L_x_15343:
        /* <DEDUP_REMOVED lines=12> */
.L_x_15344:
        /* <DEDUP_REMOVED lines=61> */
.L_x_15342:
[----:B------:R-:W-:Y:S01]  /*4f10*/  I2FP.F32.U32 R109, R104 ;  /* 0x00000068006d7245 */ /* 0x000fe20000201000 */
[----:B------:R-:W-:Y:S01]  /*4f20*/  HADD2.F32 R111, -RZ, R105.H0_H0 ;  /* 0x20000069ff6f7230 */ /* 0x000fe20000004100 */
        /* <DEDUP_REMOVED lines=19> */
.L_x_15346:
        /* <DEDUP_REMOVED lines=12> */
.L_x_15347:
        /* <DEDUP_REMOVED lines=61> */
.L_x_15345:
[----:B------:R-:W-:Y:S01]  /*54f0*/  I2FP.F32.U32 R109, R104 ;  /* 0x00000068006d7245 */ /* 0x000fe20000201000 */
[----:B------:R-:W-:Y:S01]  /*5500*/  HADD2.F32 R105, -RZ, R105.H1_H1 ;  /* 0x30000069ff697230 */ /* 0x000fe20000004100 */
[----:B------:R-:W-:Y:S01]  /*5510*/  ISETP.NE.AND P3, PT, R110, 0x1, PT ;  /* 0x000000016e00780c */ /* 0x000fe20003f65270 */
[----:B------:R-:W-:Y:S02]  /*5520*/  IMAD.MOV.U32 R108, RZ, RZ, 0x2 ;  /* 0x00000002ff6c7424 */ /* 0x000fe400078e00ff */
        /* <DEDUP_REMOVED lines=17> */
.L_x_15349:
        /* <DEDUP_REMOVED lines=12> */
.L_x_15350:
        /* <DEDUP_REMOVED lines=61> */
.L_x_15348:
[----:B------:R-:W-:Y:S01]  /*5ad0*/  I2FP.F32.U32 R105, R104 ;  /* 0x0000006800697245 */ /* 0x000fe20000201000 */
[----:B------:R-:W-:Y:S01]  /*5ae0*/  HADD2.F32 R109, -RZ, R106.H0_H0 ;  /* 0x2000006aff6d7230 */ /* 0x000fe20000004100 */
[----:B------:R-:W-:Y:S01]  /*5af0*/  ISETP.NE.AND P4, PT, R108, 0x1, PT ;  /* 0x000000016c00780c */ /* 0x000fe20003f85270 */
[----:B------:R-:W-:Y:S02]  /*5b00*/  HFMA2 R110, -RZ, RZ, 0, 1.1920928955078125e-07 ;  /* 0x00000002ff6e7431 */ /* 0x000fe400000001ff */
[----:B------:R-:W-:Y:S02]  /*5b10*/  IMAD.MOV.U32 R104, RZ, RZ, R124 ;  /* 0x000000ffff687224 */ /* 0x000fe400078e007c */
        /* <DEDUP_REMOVED lines=16> */
.L_x_15352:
        /* <DEDUP_REMOVED lines=12> */
.L_x_15353:
        /* <DEDUP_REMOVED lines=61> */
.L_x_15351:
        /* <DEDUP_REMOVED lines=21> */
.L_x_15355:
        /* <DEDUP_REMOVED lines=12> */
.L_x_15356:
        /* <DEDUP_REMOVED lines=59> */
[----:B------:R-:W-:Y:S01]  /*6670*/  IMAD.MOV.U32 R104, RZ, RZ, R132 ;  /* 0x000000ffff687224 */ /* 0x000fe200078e0084 */
[----:B------:R-:W-:-:S07]  /*6680*/  MOV R132, R110 ;  /* 0x0000006e00847202 */ /* 0x000fce0000000f00 */
.L_x_15354:
        /* <DEDUP_REMOVED lines=21> */
.L_x_15358:
        /* <DEDUP_REMOVED lines=14> */
.L_x_15359:
        /* <DEDUP_REMOVED lines=61> */
.L_x_15357:
[----:B------:R-:W-:Y:S01]  /*6c90*/  I2FP.F32.U32 R105, R104 ;  /* 0x0000006800697245 */ /* 0x000fe20000201000 */
[----:B------:R-:W-:Y:S01]  /*6ca0*/  HADD2.F32 R107, -RZ, R107.H1_H1 ;  /* 0x3000006bff6b7230 */ /* 0x000fe20000004100 */
[----:B------:R-:W-:Y:S02]  /*6cb0*/  F2FP.F16.F32.PACK_AB R110, R141, R139 ;  /* 0x0000008b8d6e723e */ /* 0x000fe400000000ff */
        /* <DEDUP_REMOVED lines=8> */
[----:B------:R-:W-:-:S05]  /*6d40*/  FMUL.FTZ R143, R104, R35 ;  /* 0x00000023688f7220 */ /* 0x000fca0000410000 */
[----:B------:R-:W-:-:S07]  /*6d50*/  F2FP.F16.F32.PACK_AB R111, R143, R135 ;  /* 0x000000878f6f723e */ /* 0x000fce00000000ff */
.L_x_15335:
        /* <DEDUP_REMOVED lines=42> */
.L_x_15362:
        /* <DEDUP_REMOVED lines=12> */
.L_x_15363:
        /* <DEDUP_REMOVED lines=61> */
.L_x_15361:
[----:B------:R-:W-:Y:S01]  /*7490*/  I2FP.F32.U32 R109, R108 ;  /* 0x0000006c006d7245 */ /* 0x000fe20000201000 */
[----:B-----5:R-:W-:Y:S01]  /*74a0*/  HADD2.F32 R111, -RZ, R104.H0_H0 ;  /* 0x20000068ff6f7230 */ /* 0x020fe20000004100 */
        /* <DEDUP_REMOVED lines=21> */
.L_x_15365:
        /* <DEDUP_REMOVED lines=12> */
.L_x_15366:
        /* <DEDUP_REMOVED lines=61> */
.L_x_15364:
        /* <DEDUP_REMOVED lines=23> */
.L_x_15368:
        /* <DEDUP_REMOVED lines=12> */
.L_x_15369:
        /* <DEDUP_REMOVED lines=61> */
.L_x_15367:
        /* <DEDUP_REMOVED lines=22> */
.L_x_15371:
        /* <DEDUP_REMOVED lines=12> */
.L_x_15372:
        /* <DEDUP_REMOVED lines=60> */
[----:B------:R-:W-:-:S07]  /*8670*/  IMAD.MOV.U32 R130, RZ, RZ, R152 ;  /* 0x000000ffff827224 */ /* 0x000fce00078e0098 */
.L_x_15370:
        /* <DEDUP_REMOVED lines=22> */
.L_x_15374:
        /* <DEDUP_REMOVED lines=12> */
.L_x_15375:
[----:B------:R-:W-:Y:S01]  /*88a0*/  IMAD.WIDE.U32 R108, R120, -0x326172a9, RZ ;  /* 0xcd9e8d57786c7825 */ /* 0x000fe200078e00ff */
[----:B------:R-:W-:Y:S02]  /*88b0*/  LOP3.LUT R154, R123, R105, R3, 0x96, !PT ;  /* 0x000000697b9a7212 */ /* 0x000fe400078e9603 */
        /* <DEDUP_REMOVED lines=59> */
.L_x_15373:
        /* <DEDUP_REMOVED lines=22> */
.L_x_15377:
        /* <DEDUP_REMOVED lines=12> */
.L_x_15378:
        /* <DEDUP_REMOVED lines=61> */
.L_x_15376:
        /* <DEDUP_REMOVED lines=22> */
.L_x_15380:
        /* <DEDUP_REMOVED lines=12> */
.L_x_15381:
        /* <DEDUP_REMOVED lines=61> */
.L_x_15379:
        /* <DEDUP_REMOVED lines=22> */
.L_x_15383:
        /* <DEDUP_REMOVED lines=14> */
.L_x_15384:
        /* <DEDUP_REMOVED lines=61> */
.L_x_15382:
[----:B------:R-:W-:Y:S01]  /*9e60*/  I2FP.F32.U32 R105, R104 ;  /* 0x0000006800697245 */ /* 0x000fe20000201000 */
[----:B------:R-:W-:Y:S01]  /*9e70*/  HADD2.F32 R107, -RZ, R107.H1_H1 ;  /* 0x3000006bff6b7230 */ /* 0x000fe20000004100 */
[----:B------:R-:W-:Y:S01]  /*9e80*/  F2FP.F16.F32.PACK_AB R106, R161, R155 ;  /* 0x0000009ba16a723e */ /* 0x000fe200000000ff */
[----:B------:R-:W-:Y:S02]  /*9e90*/  HADD2.F32 R159, -RZ, R7.H1_H1 ;  /* 0x30000007ff9f7230 */ /* 0x000fe40000004100 */
[----:B------:R-:W-:Y:S01]  /*9ea0*/  FFMA.FTZ R105, R105, R128, 1.1641532182693481445e-10 ;  /* 0x2f00000069697423 */ /* 0x000fe20000010080 */
[----:B------:R-:W-:-:S04]  /*9eb0*/  FMUL.FTZ R107, R107, R0 ;  /* 0x000000006b6b7220 */ /* 0x000fc80000410000 */
[----:B------:R-:W-:Y:S01]  /*9ec0*/  FMUL.FTZ R107, R107, UR5 ;  /* 0x000000056b6b7c20 */ /* 0x000fe20008410000 */
[----:B------:R-:W-:Y:S02]  /*9ed0*/  FSETP.GTU.FTZ.AND P6, PT, R105, UR4, PT ;  /* 0x0000000469007c0b */ /* 0x000fe4000bfdc000 */
[----:B------:R-:W-:Y:S02]  /*9ee0*/  F2FP.F16.F32.PACK_AB R105, R153, R151 ;  /* 0x000000979969723e */ /* 0x000fe400000000ff */
[----:B------:R-:W-:Y:S02]  /*9ef0*/  FSEL R104, R107, RZ, !P6 ;  /* 0x000000ff6b687208 */ /* 0x000fe40007000000 */
[----:B------:R-:W-:-:S03]  /*9f00*/  PLOP3.LUT P6, PT, P6, PT, PT, 0x8, 0x80 ;  /* 0x000000000080781c */ /* 0x000fc600037ce170 */
[----:B------:R-:W-:Y:S01]  /*9f10*/  FFMA.FTZ R159, R104, R27, R159 ;  /* 0x0000001b689f7223 */ /* 0x000fe2000001009f */
[----:B------:R-:W-:-:S04]  /*9f20*/  F2FP.F16.F32.PACK_AB R104, R149, R147 ;  /* 0x000000939568723e */ /* 0x000fc800000000ff */
[----:B------:R-:W-:Y:S01]  /*9f30*/  F2FP.F16.F32.PACK_AB R107, R159, R157 ;  /* 0x0000009d9f6b723e */ /* 0x000fe200000000ff */
[----:B------:R-:W-:Y:S06]  /*9f40*/  BRA `(.L_x_15385) ;  /* 0x0000002c00ec7947 */ /* 0x000fec0003800000 */
.L_x_15360:
        /* <DEDUP_REMOVED lines=15> */
.L_x_15387:
        /* <DEDUP_REMOVED lines=12> */
.L_x_15388:
        /* <DEDUP_REMOVED lines=61> */
.L_x_15386:
[----:B------:R-:W-:Y:S01]  /*a4d0*/  I2FP.F32.U32 R109, R108 ;  /* 0x0000006c006d7245 */ /* 0x000fe20000201000 */
[----:B-----5:R-:W-:Y:S01]  /*a4e0*/  HADD2.F32 R111, -RZ, R104.H0_H0 ;  /* 0x20000068ff6f7230 */ /* 0x020fe20000004100 */
        /* <DEDUP_REMOVED lines=20> */
.L_x_15390:
        /* <DEDUP_REMOVED lines=12> */
.L_x_15391:
        /* <DEDUP_REMOVED lines=61> */
.L_x_15389:
        /* <DEDUP_REMOVED lines=22> */
.L_x_15393:
        /* <DEDUP_REMOVED lines=12> */
.L_x_15394:
        /* <DEDUP_REMOVED lines=61> */
.L_x_15392:
        /* <DEDUP_REMOVED lines=21> */
.L_x_15396:
        /* <DEDUP_REMOVED lines=12> */
.L_x_15397:
        /* <DEDUP_REMOVED lines=61> */
.L_x_15395:
        /* <DEDUP_REMOVED lines=21> */
.L_x_15399:
        /* <DEDUP_REMOVED lines=12> */
.L_x_15400:
        /* <DEDUP_REMOVED lines=61> */
.L_x_15398:
        /* <DEDUP_REMOVED lines=21> */
.L_x_15402:
        /* <DEDUP_REMOVED lines=12> */
.L_x_15403:
        /* <DEDUP_REMOVED lines=59> */
[----:B------:R-:W-:Y:S01]  /*c230*/  MOV R130, R110 ;  /* 0x0000006e00827202 */ /* 0x000fe20000000f00 */
[----:B------:R-:W-:-:S07]  /*c240*/  IMAD.MOV.U32 R110, RZ, RZ, RZ ;  /* 0x000000ffff6e7224 */ /* 0x000fce00078e00ff */
.L_x_15401:
        /* <DEDUP_REMOVED lines=21> */
.L_x_15405:
        /* <DEDUP_REMOVED lines=12> */
.L_x_15406:
        /* <DEDUP_REMOVED lines=61> */
.L_x_15404:
        /* <DEDUP_REMOVED lines=21> */
.L_x_15408:
        /* <DEDUP_REMOVED lines=14> */
.L_x_15409:
        /* <DEDUP_REMOVED lines=61> */
.L_x_15407:
[----:B------:R-:W-:Y:S01]  /*ce30*/  I2FP.F32.U32 R105, R104 ;  /* 0x0000006800697245 */ /* 0x000fe20000201000 */
[----:B------:R-:W-:Y:S01]  /*ce40*/  HADD2.F32 R107, -RZ, R107.H1_H1 ;  /* 0x3000006bff6b7230 */ /* 0x000fe20000004100 */
[----:B------:R-:W-:-:S03]  /*ce50*/  F2FP.F16.F32.PACK_AB R106, R161, R155 ;  /* 0x0000009ba16a723e */ /* 0x000fc600000000ff */
[----:B------:R-:W-:Y:S01]  /*ce60*/  FFMA.FTZ R105, R105, R128, 1.1641532182693481445e-10 ;  /* 0x2f00000069697423 */ /* 0x000fe20000010080 */
[----:B------:R-:W-:-:S04]  /*ce70*/  FMUL.FTZ R107, R107, R0 ;  /* 0x000000006b6b7220 */ /* 0x000fc80000410000 */
        /* <DEDUP_REMOVED lines=8> */
.L_x_15385:
        /* <DEDUP_REMOVED lines=40> */
.L_x_15412:
        /* <DEDUP_REMOVED lines=12> */
.L_x_15413:
        /* <DEDUP_REMOVED lines=61> */
.L_x_15411:
[----:B------:R-:W-:Y:S01]  /*d610*/  I2FP.F32.U32 R105, R104 ;  /* 0x0000006800697245 */ /* 0x000fe20000201000 */
[----:B-----5:R-:W-:Y:S01]  /*d620*/  HADD2.F32 R107, -RZ, R108.H0_H0 ;  /* 0x2000006cff6b7230 */ /* 0x020fe20000004100 */
        /* <DEDUP_REMOVED lines=21> */
.L_x_15415:
        /* <DEDUP_REMOVED lines=12> */
.L_x_15416:
        /* <DEDUP_REMOVED lines=61> */
.L_x_15414:
        /* <DEDUP_REMOVED lines=23> */
.L_x_15418:
        /* <DEDUP_REMOVED lines=12> */
.L_x_15419:
        /* <DEDUP_REMOVED lines=61> */
.L_x_15417:
[----:B------:R-:W-:Y:S01]  /*e210*/  I2FP.F32.U32 R105, R104 ;  /* 0x0000006800697245 */ /* 0x000fe20000201000 */
[----:B------:R-:W-:Y:S01]  /*e220*/  HADD2.F32 R107, -RZ, R109.H0_H0 ;  /* 0x2000006dff6b7230 */ /* 0x000fe20000004100 */
[----:B------:R-:W-:Y:S01]  /*e230*/  ISETP.NE.AND P2, PT, R106, 0x1, PT ;  /* 0x000000016a00780c */ /* 0x000fe20003f45270 */
[----:B------:R-:W-:Y:S02]  /*e240*/  HADD2.F32 R104, -RZ, R5.H0_H0 ;  /* 0x20000005ff687230 */ /* 0x000fe40000004100 */
[----:B------:R-:W-:Y:S01]  /*e250*/  FFMA.FTZ R105, R105, R128, 1.1641532182693481445e-10 ;  /* 0x2f00000069697423 */ /* 0x000fe20000010080 */
[----:B------:R-:W-:-:S04]  /*e260*/  FMUL.FTZ R107, R107, R0 ;  /* 0x000000006b6b7220 */ /* 0x000fc80000410000 */
        /* <DEDUP_REMOVED lines=16> */
.L_x_15421:
        /* <DEDUP_REMOVED lines=12> */
.L_x_15422:
        /* <DEDUP_REMOVED lines=61> */
.L_x_15420:
        /* <DEDUP_REMOVED lines=22> */
.L_x_15424:
        /* <DEDUP_REMOVED lines=12> */
.L_x_15425:
        /* <DEDUP_REMOVED lines=61> */
.L_x_15423:
        /* <DEDUP_REMOVED lines=22> */
.L_x_15427:
        /* <DEDUP_REMOVED lines=12> */
.L_x_15428:
        /* <DEDUP_REMOVED lines=61> */
.L_x_15426:
        /* <DEDUP_REMOVED lines=22> */
.L_x_15430:
        /* <DEDUP_REMOVED lines=12> */
.L_x_15431:
        /* <DEDUP_REMOVED lines=61> */
.L_x_15429:
        /* <DEDUP_REMOVED lines=22> */
.L_x_15433:
        /* <DEDUP_REMOVED lines=14> */
.L_x_15434:
        /* <DEDUP_REMOVED lines=61> */
.L_x_15432:
        /* <DEDUP_REMOVED lines=15> */
.L_x_15410:
        /* <DEDUP_REMOVED lines=15> */
.L_x_15437:
        /* <DEDUP_REMOVED lines=12> */
.L_x_15438:
        /* <DEDUP_REMOVED lines=61> */
.L_x_15436:
[----:B------:R-:W-:Y:S01]  /*10650*/  I2FP.F32.U32 R105, R104 ;  /* 0x0000006800697245 */ /* 0x000fe20000201000 */
[----:B-----5:R-:W-:Y:S01]  /*10660*/  HADD2.F32 R107, -RZ, R108.H0_H0 ;  /* 0x2000006cff6b7230 */ /* 0x020fe20000004100 */
        /* <DEDUP_REMOVED lines=20> */
.L_x_15440:
        /* <DEDUP_REMOVED lines=12> */
.L_x_15441:
        /* <DEDUP_REMOVED lines=61> */
.L_x_15439:
        /* <DEDUP_REMOVED lines=22> */
.L_x_15443:
        /* <DEDUP_REMOVED lines=12> */
.L_x_15444:
        /* <DEDUP_REMOVED lines=61> */
.L_x_15442:
[----:B------:R-:W-:Y:S01]  /*11230*/  I2FP.F32.U32 R105, R104 ;  /* 0x0000006800697245 */ /* 0x000fe20000201000 */
[----:B------:R-:W-:Y:S01]  /*11240*/  HADD2.F32 R107, -RZ, R109.H0_H0 ;  /* 0x2000006dff6b7230 */ /* 0x000fe20000004100 */
[----:B------:R-:W-:Y:S01]  /*11250*/  ISETP.NE.AND P2, PT, R106, 0x1, PT ;  /* 0x000000016a00780c */ /* 0x000fe20003f45270 */
[----:B------:R-:W-:Y:S02]  /*11260*/  IMAD.MOV.U32 R104, RZ, RZ, R124 ;  /* 0x000000ffff687224 */ /* 0x000fe400078e007c */
[----:B------:R-:W-:Y:S01]  /*11270*/  FFMA.FTZ R105, R105, R128, 1.1641532182693481445e-10 ;  /* 0x2f00000069697423 */ /* 0x000fe20000010080 */
[----:B------:R-:W-:-:S04]  /*11280*/  FMUL.FTZ R107, R107, R0 ;  /* 0x000000006b6b7220 */ /* 0x000fc80000410000 */
[----:B------:R-:W-:Y:S01]  /*11290*/  FMUL.FTZ R107, R107, UR5 ;  /* 0x000000056b6b7c20 */ /* 0x000fe20008410000 */
[----:B------:R-:W-:-:S04]  /*112a0*/  FSETP.GTU.FTZ.AND P1, PT, R105, UR4, PT ;  /* 0x0000000469007c0b */ /* 0x000fc8000bf3c000 */
        /* <DEDUP_REMOVED lines=13> */
.L_x_15446:
        /* <DEDUP_REMOVED lines=12> */
.L_x_15447:
        /* <DEDUP_REMOVED lines=61> */
.L_x_15445:
        /* <DEDUP_REMOVED lines=21> */
.L_x_15449:
        /* <DEDUP_REMOVED lines=12> */
.L_x_15450:
        /* <DEDUP_REMOVED lines=61> */
.L_x_15448:
        /* <DEDUP_REMOVED lines=21> */
.L_x_15452:
        /* <DEDUP_REMOVED lines=12> */
.L_x_15453:
        /* <DEDUP_REMOVED lines=53> */
[----:B------:R-:W-:-:S04]  /*12350*/  IMAD.WIDE.U32 R174, R109, -0x2daee0ad, RZ ;  /* 0xd2511f536dae7825 */ /* 0x000fc800078e00ff */
[----:B------:R-:W-:Y:S02]  /*12360*/  HFMA2 R109, -RZ, RZ, 0, 0 ;  /* 0x00000000ff6d7431 */ /* 0x000fe400000001ff */
[----:B------:R-:W-:Y:S01]  /*12370*/  VIADD R121, R2, 0x8ff34781 ;  /* 0x8ff3478102797836 */ /* 0x000fe20000000000 */
[----:B------:R-:W-:Y:S01]  /*12380*/  LOP3.LUT R122, R105, R104, R175, 0x96, !PT ;  /* 0x00000068697a7212 */ /* 0x000fe200078e96af */
[----:B------:R-:W-:Y:S01]  /*12390*/  IMAD.MOV.U32 R124, RZ, RZ, R176 ;  /* 0x000000ffff7c7224 */ /* 0x000fe200078e00b0 */
[----:B------:R-:W-:Y:S01]  /*123a0*/  MOV R104, R132 ;  /* 0x0000008400687202 */ /* 0x000fe20000000f00 */
[----:B------:R-:W-:Y:S01]  /*123b0*/  IMAD.MOV.U32 R132, RZ, RZ, R174 ;  /* 0x000000ffff847224 */ /* 0x000fe200078e00ae */
[----:B------:R-:W-:-:S07]  /*123c0*/  LOP3.LUT R121, R121, R106, R177, 0x96, !PT ;  /* 0x0000006a79797212 */ /* 0x000fce00078e96b1 */
.L_x_15451:
        /* <DEDUP_REMOVED lines=21> */
.L_x_15455:
        /* <DEDUP_REMOVED lines=12> */
.L_x_15456:
        /* <DEDUP_REMOVED lines=61> */
.L_x_15454:
        /* <DEDUP_REMOVED lines=21> */
.L_x_15458:
        /* <DEDUP_REMOVED lines=14> */
.L_x_15459:
        /* <DEDUP_REMOVED lines=61> */
.L_x_15457:
        /* <DEDUP_REMOVED lines=13> */
.L_x_15435:
        /* <DEDUP_REMOVED lines=40> */
.L_x_15462:
        /* <DEDUP_REMOVED lines=12> */
.L_x_15463:
        /* <DEDUP_REMOVED lines=61> */
.L_x_15461:
        /* <DEDUP_REMOVED lines=23> */
.L_x_15465:
        /* <DEDUP_REMOVED lines=12> */
.L_x_15466:
        /* <DEDUP_REMOVED lines=61> */
.L_x_15464:
        /* <DEDUP_REMOVED lines=22> */
.L_x_15468:
        /* <DEDUP_REMOVED lines=12> */
.L_x_15469:
        /* <DEDUP_REMOVED lines=61> */
.L_x_15467:
        /* <DEDUP_REMOVED lines=22> */
.L_x_15471:
        /* <DEDUP_REMOVED lines=12> */
.L_x_15472:
        /* <DEDUP_REMOVED lines=61> */
.L_x_15470:
[----:B------:R-:W-:Y:S01]  /*14970*/  I2FP.F32.U32 R105, R104 ;  /* 0x0000006800697245 */ /* 0x000fe20000201000 */
[----:B------:R-:W-:Y:S01]  /*14980*/  HADD2.F32 R109, -RZ, R109.H1_H1 ;  /* 0x3000006dff6d7230 */ /* 0x000fe20000004100 */
[----:B------:R-:W-:Y:S01]  /*14990*/  ISETP.NE.AND P3, PT, R107, 0x1, PT ;  /* 0x000000016b00780c */ /* 0x000fe20003f65270 */
[----:B------:R-:W-:Y:S02]  /*149a0*/  IMAD.MOV.U32 R106, RZ, RZ, 0x2 ;  /* 0x00000002ff6a7424 */ /* 0x000fe400078e00ff */
[----:B------:R-:W-:Y:S01]  /*149b0*/  FFMA.FTZ R105, R105, R128, 1.1641532182693481445e-10 ;  /* 0x2f00000069697423 */ /* 0x000fe20000010080 */
[----:B------:R-:W-:-:S04]  /*149c0*/  FMUL.FTZ R109, R109, R0 ;  /* 0x000000006d6d7220 */ /* 0x000fc80000410000 */
[----:B------:R-:W-:Y:S01]  /*149d0*/  FMUL.FTZ R109, R109, UR5 ;  /* 0x000000056d6d7c20 */ /* 0x000fe20008410000 */
[----:B------:R-:W-:Y:S01]  /*149e0*/  FSETP.GTU.FTZ.AND P2, PT, R105, UR4, PT ;  /* 0x0000000469007c0b */ /* 0x000fe2000bf5c000 */
        /* <DEDUP_REMOVED lines=14> */
.L_x_15474:
        /* <DEDUP_REMOVED lines=12> */
.L_x_15475:
        /* <DEDUP_REMOVED lines=61> */
.L_x_15473:
        /* <DEDUP_REMOVED lines=22> */
.L_x_15477:
        /* <DEDUP_REMOVED lines=12> */
.L_x_15478:
        /* <DEDUP_REMOVED lines=61> */
.L_x_15476:
        /* <DEDUP_REMOVED lines=22> */
.L_x_15480:
        /* <DEDUP_REMOVED lines=12> */
.L_x_15481:
        /* <DEDUP_REMOVED lines=61> */
.L_x_15479:
        /* <DEDUP_REMOVED lines=22> */
.L_x_15483:
        /* <DEDUP_REMOVED lines=14> */
.L_x_15484:
        /* <DEDUP_REMOVED lines=61> */
.L_x_15482:
[----:B------:R-:W-:Y:S01]  /*16150*/  I2FP.F32.U32 R105, R104 ;  /* 0x0000006800697245 */ /* 0x000fe20000201000 */
[----:B------:R-:W-:Y:S01]  /*16160*/  HADD2.F32 R111, -RZ, R111.H1_H1 ;  /* 0x3000006fff6f7230 */ /* 0x000fe20000004100 */
[----:B------:R-:W-:Y:S01]  /*16170*/  F2FP.F16.F32.PACK_AB R106, R189, R187 ;  /* 0x000000bbbd6a723e */ /* 0x000fe200000000ff */
[----:B------:R-:W-:Y:S01]  /*16180*/  HADD2.F32 R193, -RZ, R7.H1_H1 ;  /* 0x30000007ffc17230 */ /* 0x000fe20000004100 */
[----:B------:R-:W-:Y:S01]  /*16190*/  F2FP.F16.F32.PACK_AB R104, R183, R113 ;  /* 0x00000071b768723e */ /* 0x000fe200000000ff */
[----:B------:R-:W-:Y:S01]  /*161a0*/  FFMA.FTZ R105, R105, R128, 1.1641532182693481445e-10 ;  /* 0x2f00000069697423 */ /* 0x000fe20000010080 */
[----:B------:R-:W-:-:S04]  /*161b0*/  FMUL.FTZ R111, R111, R0 ;  /* 0x000000006f6f7220 */ /* 0x000fc80000410000 */
        /* <DEDUP_REMOVED lines=8> */
.L_x_15460:
        /* <DEDUP_REMOVED lines=15> */
.L_x_15487:
        /* <DEDUP_REMOVED lines=12> */
.L_x_15488:
        /* <DEDUP_REMOVED lines=61> */
.L_x_15486:
        /* <DEDUP_REMOVED lines=22> */
.L_x_15490:
        /* <DEDUP_REMOVED lines=12> */
.L_x_15491:
        /* <DEDUP_REMOVED lines=61> */
.L_x_15489:
        /* <DEDUP_REMOVED lines=21> */
.L_x_15493:
        /* <DEDUP_REMOVED lines=12> */
.L_x_15494:
        /* <DEDUP_REMOVED lines=61> */
.L_x_15492:
[----:B------:R-:W-:Y:S01]  /*17390*/  I2FP.F32.U32 R105, R104 ;  /* 0x0000006800697245 */ /* 0x000fe20000201000 */
[----:B------:R-:W-:Y:S01]  /*173a0*/  HADD2.F32 R107, -RZ, R109.H0_H0 ;  /* 0x2000006dff6b7230 */ /* 0x000fe20000004100 */
[----:B------:R-:W-:Y:S02]  /*173b0*/  ISETP.NE.AND P2, PT, R106, 0x1, PT ;  /* 0x000000016a00780c */ /* 0x000fe40003f45270 */
[----:B------:R-:W-:Y:S01]  /*173c0*/  MOV R104, R124 ;  /* 0x0000007c00687202 */ /* 0x000fe20000000f00 */
[----:B------:R-:W-:Y:S01]  /*173d0*/  FFMA.FTZ R105, R105, R128, 1.1641532182693481445e-10 ;  /* 0x2f00000069697423 */ /* 0x000fe20000010080 */
[----:B------:R-:W-:-:S04]  /*173e0*/  FMUL.FTZ R107, R107, R0 ;  /* 0x000000006b6b7220 */ /* 0x000fc80000410000 */
[----:B------:R-:W-:Y:S01]  /*173f0*/  FMUL.FTZ R107, R107, UR5 ;  /* 0x000000056b6b7c20 */ /* 0x000fe20008410000 */
[----:B------:R-:W-:-:S04]  /*17400*/  FSETP.GTU.FTZ.AND P1, PT, R105, UR4, PT ;  /* 0x0000000469007c0b */ /* 0x000fc8000bf3c000 */
        /* <DEDUP_REMOVED lines=13> */
.L_x_15496:
        /* <DEDUP_REMOVED lines=12> */
.L_x_15497:
        /* <DEDUP_REMOVED lines=61> */
.L_x_15495:
        /* <DEDUP_REMOVED lines=21> */
.L_x_15499:
        /* <DEDUP_REMOVED lines=12> */
.L_x_15500:
        /* <DEDUP_REMOVED lines=61> */
.L_x_15498:
        /* <DEDUP_REMOVED lines=21> */
.L_x_15502:
        /* <DEDUP_REMOVED lines=12> */
.L_x_15503:
        /* <DEDUP_REMOVED lines=61> */
.L_x_15501:
        /* <DEDUP_REMOVED lines=21> */
.L_x_15505:
        /* <DEDUP_REMOVED lines=12> */
.L_x_15506:
        /* <DEDUP_REMOVED lines=61> */
.L_x_15504:
        /* <DEDUP_REMOVED lines=21> */
.L_x_15508:
        /* <DEDUP_REMOVED lines=14> */
.L_x_15509:
        /* <DEDUP_REMOVED lines=61> */
.L_x_15507:
[----:B------:R-:W-:Y:S01]  /*19110*/  I2FP.F32.U32 R105, R104 ;  /* 0x0000006800697245 */ /* 0x000fe20000201000 */
[----:B------:R-:W-:Y:S01]  /*19120*/  HADD2.F32 R111, -RZ, R111.H1_H1 ;  /* 0x3000006fff6f7230 */ /* 0x000fe20000004100 */
[----:B------:R-:W-:Y:S02]  /*19130*/  F2FP.F16.F32.PACK_AB R106, R189, R187 ;  /* 0x000000bbbd6a723e */ /* 0x000fe400000000ff */
        /* <DEDUP_REMOVED lines=8> */
[----:B------:R-:W-:-:S05]  /*191c0*/  FMUL.FTZ R193, R0, R11 ;  /* 0x0000000b00c17220 */ /* 0x000fca0000410000 */
[----:B------:R-:W-:-:S07]  /*191d0*/  F2FP.F16.F32.PACK_AB R107, R193, R191 ;  /* 0x000000bfc16b723e */ /* 0x000fce00000000ff */
.L_x_15485:
        /* <DEDUP_REMOVED lines=144> */
.L_x_15511:
[----:B------:R-:W-:Y:S05]  /*19ae0*/  BSYNC.RECONVERGENT B0 ;  /* 0x0000000000007941 */ /* 0x000fea0003800200 */
.L_x_15510:
        /* <DEDUP_REMOVED lines=9> */
[----:B------:R-:W-:-:S05]  /*19b80*/  IMAD.SHL.U32 R0, R126, 0x8, RZ ;  /* 0x000000087e007824 */ /* 0x000fca00078e00ff */
[----:B------:R-:W-:Y:S02]  /*19b90*/  LOP3.LUT R104, R0, 0xf8, RZ, 0xc0, !PT ;  /* 0x000000f800687812 */ /* 0x000fe400078ec0ff */
[----:B------:R-:W-:Y:S01]  /*19ba0*/  MOV R0, 0x400 ;  /* 0x0000040000007802 */ /* 0x000fe20000000f00 */
[----:B0-----:R-:W-:-:S04]  /*19bb0*/  ULEA UR4, UR5, UR4, 0x18 ;  /* 0x0000000405047291 */ /* 0x001fc8000f8ec0ff */
[----:B------:R-:W-:-:S09]  /*19bc0*/  @UP0 UIADD3 UR4, UPT, UPT, UR4, 0x40, URZ ;  /* 0x0000004004040890 */ /* 0x000fd2000fffe0ff */
[----:B------:R-:W0:Y:S03]  /*19bd0*/  LDS.64 R104, [R104+UR4] ;  /* 0x0000000468687984 */ /* 0x000e260008000a00 */
.L_x_15513:
[----:B------:R-:W-:Y:S05]  /*19be0*/  BSYNC.RECONVERGENT B0 ;  /* 0x0000000000007941 */ /* 0x000fea0003800200 */
.L_x_15512:
        /* <DEDUP_REMOVED lines=98> */
[----:B--2---:R-:W-:-:S03]  /*1a210*/  F2FP.F16.F32.PACK_AB R107, R114, R135 ;  /* 0x00000087726b723e */ /* 0x004fc600000000ff */
[C---:B------:R-:W-:Y:S01]  /*1a220*/  FMUL.FTZ R114, R0.reuse, R137 ;  /* 0x0000008900727220 */ /* 0x040fe20000410000 */
[----:B------:R-:W-:Y:S01]  /*1a230*/  FMUL.FTZ R155, R0, R155 ;  /* 0x0000009b009b7220 */ /* 0x000fe20000410000 */
[----:B------:R-:W-:-:S04]  /*1a240*/  IMAD.WIDE.U32 R116, R145, 0x10, R104 ;  /* 0x0000001091747825 */ /* 0x000fc800078e0068 */
[----:B------:R-:W-:Y:S01]  /*1a250*/  FMUL.FTZ R136, R0, R161 ;  /* 0x000000a100887220 */ /* 0x000fe20000410000 */
[----:B------:R-:W-:Y:S01]  /*1a260*/  F2FP.F16.F32.PACK_AB R113, R132, R113 ;  /* 0x000000718471723e */ /* 0x000fe200000000ff */
        /* <DEDUP_REMOVED lines=36> */
[----:B------:R-:W1:Y:S01]  /*1a4b0*/  LDC.64 R148, c[0x0][0x380] ;  /* 0x0000e000ff947b82 */ /* 0x000e620000000a00 */
        /* <DEDUP_REMOVED lines=10> */
[----:B------:R-:W-:Y:S01]  /*1a560*/  FMUL.FTZ R147, R0, R147 ;  /* 0x0000009300937220 */ /* 0x000fe20000410000 */
[----:B------:R-:W-:Y:S01]  /*1a570*/  FFMA.FTZ R131, R138, R85, R53 ;  /* 0x000000558a837223 */ /* 0x000fe20000010035 */
[----:B------:R-:W-:Y:S01]  /*1a580*/  FMUL.FTZ R165, R0, R165 ;  /* 0x000000a500a57220 */ /* 0x000fe20000410000 */
        /* <DEDUP_REMOVED lines=32> */
[----:B-1----:R-:W-:Y:S01]  /*1a790*/  IADD3 R125, PT, PT, R125, R148, RZ ;  /* 0x000000947d7d7210 */ /* 0x002fe20007ffe0ff */
[----:B------:R0:W-:Y:S03]  /*1a7a0*/  STG.E.128 desc[UR8][R116.64], R112 ;  /* 0x0000007074007986 */ /* 0x0001e6000c101d08 */
[----:B------:R-:W-:Y:S01]  /*1a7b0*/  ISETP.GE.AND P0, PT, R125, R149, PT ;  /* 0x000000957d00720c */ /* 0x000fe20003f06270 */
[----:B------:R0:W-:Y:S04]  /*1a7c0*/  STG.E.128 desc[UR8][R126.64], R136 ;  /* 0x000000887e007986 */ /* 0x0001e8000c101d08 */
[----:B------:R0:W-:Y:S08]  /*1a7d0*/  STG.E.128 desc[UR8][R128.64], R188 ;  /* 0x000000bc80007986 */ /* 0x0001f0000c101d08 */
[----:B------:R-:W-:Y:S05]  /*1a7e0*/  @!P0 BRA `(.L_x_15514) ;  /* 0xfffffe6000f48947 */ /* 0x000fea000383ffff */
[----:B------:R-:W-:Y:S05]  /*1a7f0*/  EXIT ;  /* 0x000000000000794d */ /* 0x000fea0003800000 */
.L_x_15515:
        /* <DEDUP_REMOVED lines=16> */
.L_x_27553:


//--------------------- .text._ZN10layer_norm13ln_fwd_kernelINS_13Kernel_traitsIf6__halfS2_S2_fjLj8192ELj1ELj1ELj8ELj16ENS_18Kernel_traits_baseILj8192EfS2_S2_S2_fjLj256EEEEELb1ELb1ELb1ELb0EEEvNS_9FwdParamsE --------------------------
	.section	.text._ZN10layer_norm13ln_fwd_kernelINS_13Kernel_traitsIf6__halfS2_S2_fjLj8192ELj1ELj1ELj8ELj16ENS_18Kernel_traits_baseILj8192EfS2_S2_S2_fjLj256EEEEELb1ELb1ELb1ELb0EEEvNS_9FwdParamsE,"ax",@progbits
	.align	128
        .global         _ZN10layer_norm13ln_fwd_kernelINS_13Kernel_traitsIf6__halfS2_S2_fjLj8192ELj1ELj1ELj8ELj16ENS_18Kernel_traits_baseILj8192EfS2_S2_S2_fjLj256EEEEELb1ELb1ELb1ELb0EEEvNS_9FwdParamsE
        .type           _ZN10layer_norm13ln_fwd_kernelINS_13Kernel_traitsIf6__halfS2_S2_fjLj8192ELj1ELj1ELj8ELj16ENS_18Kernel_traits_baseILj8192EfS2_S2_S2_fjLj256EEEEELb1ELb1ELb1ELb0EEEvNS_9FwdParamsE,@function
        .size           _ZN10layer_norm13ln_fwd_kernelINS_13Kernel_traitsIf6__halfS2_S2_fjLj8192ELj1ELj1ELj8ELj16ENS_18Kernel_traits_baseILj8192EfS2_S2_S2_fjLj256EEEEELb1ELb1ELb1ELb0EEEvNS_9FwdParamsE,(.L_x_27554 - _ZN10layer_norm13ln_fwd_kernelINS_13Kernel_traitsIf6__halfS2_S2_fjLj8192ELj1ELj1ELj8ELj16ENS_18Kernel_traits_baseILj8192EfS2_S2_S2_fjLj256EEEEELb1ELb1ELb1ELb0EEEvNS_9FwdParamsE)
        .other          _ZN10layer_norm13ln_fwd_kernelINS_13Kernel_traitsIf6__halfS2_S2_fjLj8192ELj1ELj1ELj8ELj16ENS_18Kernel_traits_baseILj8192EfS2_S2_S2_fjLj256EEEEELb1ELb1ELb1ELb0EEEvNS_9FwdParamsE,@"STO_CUDA_ENTRY STV_DEFAULT"
_ZN10layer_norm13ln_fwd_kernelINS_13Kernel_traitsIf6__halfS2_S2_fjLj8192ELj1ELj1ELj8ELj16ENS_18Kernel_traits_baseILj8192EfS2_S2_S2_fjLj256EEEEELb1ELb1ELb1ELb0EEEvNS_9FwdParamsE:
.text._ZN10layer_norm13ln_fwd_kernelINS_13Kernel_traitsIf6__halfS2_S2_fjLj8192ELj1ELj1ELj8ELj16ENS_18Kernel_traits_baseILj8192EfS2_S2_S2_fjLj256EEEEELb1ELb1ELb1ELb0EEEvNS_9FwdParamsE:
        /* <DEDUP_REMOVED lines=87> */
.L_x_15517:
        /* <DEDUP_REMOVED lines=55> */
.L_x_15518:
[----:B------:R-:W-:Y:S05]  /*08e0*/  BSYNC.RECONVERGENT B0 ;  /* 0x0000000000007941 */ /* 0x000fea0003800200 */
.L_x_15516:
        /* <DEDUP_REMOVED lines=107> */
.L_x_15935:
        /* <DEDUP_REMOVED lines=28> */
.L_x_15521:
[----:B------:R-:W-:Y:S05]  /*1160*/  BRA.U !UP0, `(.L_x_15522) ;  /* 0x0000003508a47547 */ /* 0x000fea000b800000 */
        /* <DEDUP_REMOVED lines=24> */
.L_x_15526:
        /* <DEDUP_REMOVED lines=13> */
.L_x_15528:
[----:B------:R-:W-:Y:S05]  /*13c0*/  BSYNC.RECONVERGENT B2 ;  /* 0x0000000000027941 */ /* 0x000fea0003800200 */
.L_x_15527:
        /* <DEDUP_REMOVED lines=61> */
.L_x_15525:
[----:B------:R-:W-:Y:S05]  /*17a0*/  BSYNC.RECONVERGENT B1 ;  /* 0x0000000000017941 */ /* 0x000fea0003800200 */
.L_x_15524:
        /* <DEDUP_REMOVED lines=11> */
.L_x_15523:
        /* <DEDUP_REMOVED lines=21> */
.L_x_15532:
        /* <DEDUP_REMOVED lines=13> */
.L_x_15534:
[----:B------:R-:W-:Y:S05]  /*1a80*/  BSYNC.RECONVERGENT B2 ;  /* 0x0000000000027941 */ /* 0x000fea0003800200 */
.L_x_15533:
        /* <DEDUP_REMOVED lines=61> */
.L_x_15531:
[----:B------:R-:W-:Y:S05]  /*1e60*/  BSYNC.RECONVERGENT B1 ;  /* 0x0000000000017941 */ /* 0x000fea0003800200 */
.L_x_15530:
        /* <DEDUP_REMOVED lines=10> */
[----:B------:R-:W-:-:S07]  /*1f10*/  FFMA.FTZ R179, R138, R89, R179 ;  /* 0x000000598ab37223 */ /* 0x000fce00000100b3 */
.L_x_15529:
        /* <DEDUP_REMOVED lines=21> */
.L_x_15538:
        /* <DEDUP_REMOVED lines=13> */
.L_x_15540:
[----:B------:R-:W-:Y:S05]  /*2140*/  BSYNC.RECONVERGENT B2 ;  /* 0x0000000000027941 */ /* 0x000fea0003800200 */
.L_x_15539:
        /* <DEDUP_REMOVED lines=61> */
.L_x_15537:
[----:B------:R-:W-:Y:S05]  /*2520*/  BSYNC.RECONVERGENT B1 ;  /* 0x0000000000017941 */ /* 0x000fea0003800200 */
.L_x_15536:
        /* <DEDUP_REMOVED lines=10> */
[----:B------:R-:W-:-:S07]  /*25d0*/  FFMA.FTZ R177, R177, R90, R148 ;  /* 0x0000005ab1b17223 */ /* 0x000fce0000010094 */
.L_x_15535:
        /* <DEDUP_REMOVED lines=21> */
.L_x_15544:
        /* <DEDUP_REMOVED lines=13> */
.L_x_15546:
[----:B------:R-:W-:Y:S05]  /*2800*/  BSYNC.RECONVERGENT B2 ;  /* 0x0000000000027941 */ /* 0x000fea0003800200 */
.L_x_15545:
        /* <DEDUP_REMOVED lines=61> */
.L_x_15543:
[----:B------:R-:W-:Y:S05]  /*2be0*/  BSYNC.RECONVERGENT B1 ;  /* 0x0000000000017941 */ /* 0x000fea0003800200 */
.L_x_15542:
        /* <DEDUP_REMOVED lines=10> */
[----:B------:R-:W-:-:S07]  /*2c90*/  FFMA.FTZ R175, R138, R91, R175 ;  /* 0x0000005b8aaf7223 */ /* 0x000fce00000100af */
.L_x_15541:
        /* <DEDUP_REMOVED lines=21> */
.L_x_15550:
        /* <DEDUP_REMOVED lines=13> */
.L_x_15552:
[----:B------:R-:W-:Y:S05]  /*2ec0*/  BSYNC.RECONVERGENT B2 ;  /* 0x0000000000027941 */ /* 0x000fea0003800200 */
.L_x_15551:
        /* <DEDUP_REMOVED lines=61> */
.L_x_15549:
[----:B------:R-:W-:Y:S05]  /*32a0*/  BSYNC.RECONVERGENT B1 ;  /* 0x0000000000017941 */ /* 0x000fea0003800200 */
.L_x_15548:
        /* <DEDUP_REMOVED lines=10> */
[----:B------:R-:W-:-:S07]  /*3350*/  FFMA.FTZ R173, R173, R84, R110 ;  /* 0x00000054adad7223 */ /* 0x000fce000001006e */
.L_x_15547:
        /* <DEDUP_REMOVED lines=21> */
.L_x_15556:
        /* <DEDUP_REMOVED lines=13> */
.L_x_15558:
[----:B------:R-:W-:Y:S05]  /*3580*/  BSYNC.RECONVERGENT B2 ;  /* 0x0000000000027941 */ /* 0x000fea0003800200 */
.L_x_15557:
        /* <DEDUP_REMOVED lines=61> */
.L_x_15555:
[----:B------:R-:W-:Y:S05]  /*3960*/  BSYNC.RECONVERGENT B1 ;  /* 0x0000000000017941 */ /* 0x000fea0003800200 */
.L_x_15554:
        /* <DEDUP_REMOVED lines=11> */
.L_x_15553:
        /* <DEDUP_REMOVED lines=21> */
.L_x_15562:
        /* <DEDUP_REMOVED lines=13> */
.L_x_15564:
[----:B------:R-:W-:Y:S05]  /*3c40*/  BSYNC.RECONVERGENT B2 ;  /* 0x0000000000027941 */ /* 0x000fea0003800200 */
.L_x_15563:
        /* <DEDUP_REMOVED lines=61> */
.L_x_15561:
[----:B------:R-:W-:Y:S05]  /*4020*/  BSYNC.RECONVERGENT B1 ;  /* 0x0000000000017941 */ /* 0x000fea0003800200 */
.L_x_15560:
        /* <DEDUP_REMOVED lines=11> */
.L_x_15559:
        /* <DEDUP_REMOVED lines=21> */
.L_x_15568:
        /* <DEDUP_REMOVED lines=13> */
.L_x_15570:
[----:B------:R-:W-:Y:S05]  /*4300*/  BSYNC.RECONVERGENT B2 ;  /* 0x0000000000027941 */ /* 0x000fea0003800200 */
.L_x_15569:
        /* <DEDUP_REMOVED lines=61> */
.L_x_15567:
[----:B------:R-:W-:Y:S05]  /*46e0*/  BSYNC.RECONVERGENT B1 ;  /* 0x0000000000017941 */ /* 0x000fea0003800200 */
.L_x_15566:
        /* <DEDUP_REMOVED lines=10> */
[----:B------:R-:W-:-:S07]  /*4790*/  FFMA.FTZ R167, R160, R87, R167 ;  /* 0x00000057a0a77223 */ /* 0x000fce00000100a7 */
.L_x_15565:
[----:B------:R-:W-:Y:S02]  /*47a0*/  F2FP.F16.F32.PACK_AB R160, RZ, R167 ;  /* 0x000000a7ffa0723e */ /* 0x000fe400000000ff */
[----:B------:R-:W-:Y:S02]  /*47b0*/  PRMT R108, R108, 0x5410, R111 ;  /* 0x000054106c6c7816 */ /* 0x000fe4000000006f */
[----:B------:R-:W-:Y:S02]  /*47c0*/  PRMT R110, R110, 0x5410, R150 ;  /* 0x000054106e6e7816 */ /* 0x000fe40000000096 */
[----:B------:R-:W-:Y:S02]  /*47d0*/  PRMT R109, R109, 0x5410, R148 ;  /* 0x000054106d6d7816 */ /* 0x000fe40000000094 */
[----:B------:R-:W-:Y:S01]  /*47e0*/  PRMT R111, R158, 0x5410, R160 ;  /* 0x000054109e6f7816 */ /* 0x000fe200000000a0 */
[----:B------:R-:W-:Y:S06]  /*47f0*/  BRA `(.L_x_15571) ;  /* 0x0000003400007947 */ /* 0x000fec0003800000 */
.L_x_15522:
        /* <DEDUP_REMOVED lines=20> */
.L_x_15575:
        /* <DEDUP_REMOVED lines=13> */
.L_x_15577:
[----:B------:R-:W-:Y:S05]  /*4a10*/  BSYNC.RECONVERGENT B2 ;  /* 0x0000000000027941 */ /* 0x000fea0003800200 */
.L_x_15576:
        /* <DEDUP_REMOVED lines=61> */
.L_x_15574:
[----:B------:R-:W-:Y:S05]  /*4df0*/  BSYNC.RECONVERGENT B1 ;  /* 0x0000000000017941 */ /* 0x000fea0003800200 */
.L_x_15573:
[----:B------:R-:W-:Y:S01]  /*4e00*/  I2FP.F32.U32 R108, R108 ;  /* 0x0000006c006c7245 */ /* 0x000fe20000201000 */
[----:B------:R-:W-:Y:S02]  /*4e10*/  HFMA2 R111, -RZ, RZ, 0.1171875, 0 ;  /* 0x2f800000ff6f7431 */ /* 0x000fe400000001ff */
[----:B-----5:R-:W-:-:S03]  /*4e20*/  HADD2.F32 R110, -RZ, R8.H0_H0 ;  /* 0x20000008ff6e7230 */ /* 0x020fc60000004100 */
[----:B------:R-:W-:Y:S02]  /*4e30*/  FFMA.FTZ R108, R108, R111, 1.1641532182693481445e-10 ;  /* 0x2f0000006c6c7423 */ /* 0x000fe4000001006f */
[----:B------:R-:W-:-:S04]  /*4e40*/  FMUL.FTZ R110, R110, UR13 ;  /* 0x0000000d6e6e7c20 */ /* 0x000fc80008410000 */
[----:B------:R-:W-:Y:S01]  /*4e50*/  FMUL.FTZ R110, R110, UR12 ;  /* 0x0000000c6e6e7c20 */ /* 0x000fe20008410000 */
[----:B------:R-:W-:-:S04]  /*4e60*/  FSETP.GTU.FTZ.AND P2, PT, R108, UR10, PT ;  /* 0x0000000a6c007c0b */ /* 0x000fc8000bf5c000 */
[----:B------:R-:W-:Y:S02]  /*4e70*/  FSEL R181, R110, RZ, !P2 ;  /* 0x000000ff6eb57208 */ /* 0x000fe40005000000 */
[----:B------:R-:W-:-:S03]  /*4e80*/  SEL R134, RZ, 0x1, P2 ;  /* 0x00000001ff867807 */ /* 0x000fc60001000000 */
[----:B------:R-:W-:-:S07]  /*4e90*/  FMUL.FTZ R181, R181, R88 ;  /* 0x00000058b5b57220 */ /* 0x000fce0000410000 */
.L_x_15572:
        /* <DEDUP_REMOVED lines=17> */
.L_x_15581:
        /* <DEDUP_REMOVED lines=13> */
.L_x_15583:
[----:B------:R-:W-:Y:S05]  /*5080*/  BSYNC.RECONVERGENT B2 ;  /* 0x0000000000027941 */ /* 0x000fea0003800200 */
.L_x_15582:
        /* <DEDUP_REMOVED lines=61> */
.L_x_15580:
[----:B------:R-:W-:Y:S05]  /*5460*/  BSYNC.RECONVERGENT B1 ;  /* 0x0000000000017941 */ /* 0x000fea0003800200 */
.L_x_15579:
[----:B------:R-:W-:Y:S01]  /*5470*/  I2FP.F32.U32 R109, R111 ;  /* 0x0000006f006d7245 */ /* 0x000fe20000201000 */
[----:B-----5:R-:W-:Y:S02]  /*5480*/  HADD2.F32 R111, -RZ, R8.H1_H1 ;  /* 0x30000008ff6f7230 */ /* 0x020fe40000004100 */
[----:B------:R-:W-:-:S03]  /*5490*/  IMAD.MOV.U32 R132, RZ, RZ, 0x2f800000 ;  /* 0x2f800000ff847424 */ /* 0x000fc600078e00ff */
[----:B------:R-:W-:Y:S01]  /*54a0*/  FMUL.FTZ R111, R111, UR13 ;  /* 0x0000000d6f6f7c20 */ /* 0x000fe20008410000 */
[----:B------:R-:W-:-:S03]  /*54b0*/  FFMA.FTZ R109, R109, R132, 1.1641532182693481445e-10 ;  /* 0x2f0000006d6d7423 */ /* 0x000fc60000010084 */
[----:B------:R-:W-:Y:S02]  /*54c0*/  FMUL.FTZ R111, R111, UR12 ;  /* 0x0000000c6f6f7c20 */ /* 0x000fe40008410000 */
[----:B------:R-:W-:-:S04]  /*54d0*/  FSETP.GTU.FTZ.AND P2, PT, R109, UR10, PT ;  /* 0x0000000a6d007c0b */ /* 0x000fc8000bf5c000 */
[----:B------:R-:W-:Y:S02]  /*54e0*/  FSEL R138, R111, RZ, !P2 ;  /* 0x000000ff6f8a7208 */ /* 0x000fe40005000000 */
[----:B------:R-:W-:-:S03]  /*54f0*/  SEL R132, RZ, 0x1, P2 ;  /* 0x00000001ff847807 */ /* 0x000fc60001000000 */
[----:B------:R-:W-:-:S07]  /*5500*/  FMUL.FTZ R179, R138, R89 ;  /* 0x000000598ab37220 */ /* 0x000fce0000410000 */
.L_x_15578:
        /* <DEDUP_REMOVED lines=17> */
.L_x_15587:
        /* <DEDUP_REMOVED lines=13> */
.L_x_15589:
[----:B------:R-:W-:Y:S05]  /*56f0*/  BSYNC.RECONVERGENT B2 ;  /* 0x0000000000027941 */ /* 0x000fea0003800200 */
.L_x_15588:
        /* <DEDUP_REMOVED lines=61> */
.L_x_15586:
[----:B------:R-:W-:Y:S05]  /*5ad0*/  BSYNC.RECONVERGENT B1 ;  /* 0x0000000000017941 */ /* 0x000fea0003800200 */
.L_x_15585:
[----:B------:R-:W-:Y:S01]  /*5ae0*/  I2FP.F32.U32 R109, R109 ;  /* 0x0000006d006d7245 */ /* 0x000fe20000201000 */
[----:B-----5:R-:W-:Y:S02]  /*5af0*/  HADD2.F32 R130, -RZ, R9.H0_H0 ;  /* 0x20000009ff827230 */ /* 0x020fe40000004100 */
        /* <DEDUP_REMOVED lines=8> */
.L_x_15584:
        /* <DEDUP_REMOVED lines=17> */
.L_x_15593:
        /* <DEDUP_REMOVED lines=13> */
.L_x_15595:
[----:B------:R-:W-:Y:S05]  /*5d60*/  BSYNC.RECONVERGENT B2 ;  /* 0x0000000000027941 */ /* 0x000fea0003800200 */
.L_x_15594:
        /* <DEDUP_REMOVED lines=61> */
.L_x_15592:
[----:B------:R-:W-:Y:S05]  /*6140*/  BSYNC.RECONVERGENT B1 ;  /* 0x0000000000017941 */ /* 0x000fea0003800200 */
.L_x_15591:
[----:B------:R-:W-:Y:S01]  /*6150*/  I2FP.F32.U32 R128, R128 ;  /* 0x0000008000807245 */ /* 0x000fe20000201000 */
[----:B------:R-:W-:Y:S02]  /*6160*/  HFMA2 R167, -RZ, RZ, 0.1171875, 0 ;  /* 0x2f800000ffa77431 */ /* 0x000fe400000001ff */
[----:B-----5:R-:W-:-:S03]  /*6170*/  HADD2.F32 R138, -RZ, R9.H1_H1 ;  /* 0x30000009ff8a7230 */ /* 0x020fc60000004100 */
[----:B------:R-:W-:Y:S02]  /*6180*/  FFMA.FTZ R128, R128, R167, 1.1641532182693481445e-10 ;  /* 0x2f00000080807423 */ /* 0x000fe400000100a7 */
[----:B------:R-:W-:-:S04]  /*6190*/  FMUL.FTZ R138, R138, UR13 ;  /* 0x0000000d8a8a7c20 */ /* 0x000fc80008410000 */
[----:B------:R-:W-:Y:S01]  /*61a0*/  FMUL.FTZ R138, R138, UR12 ;  /* 0x0000000c8a8a7c20 */ /* 0x000fe20008410000 */
[----:B------:R-:W-:-:S04]  /*61b0*/  FSETP.GTU.FTZ.AND P2, PT, R128, UR10, PT ;  /* 0x0000000a80007c0b */ /* 0x000fc8000bf5c000 */
[----:B------:R-:W-:Y:S02]  /*61c0*/  FSEL R138, R138, RZ, !P2 ;  /* 0x000000ff8a8a7208 */ /* 0x000fe40005000000 */
[----:B------:R-:W-:-:S03]  /*61d0*/  SEL R128, RZ, 0x1, P2 ;  /* 0x00000001ff807807 */ /* 0x000fc60001000000 */
[----:B------:R-:W-:-:S07]  /*61e0*/  FMUL.FTZ R175, R138, R91 ;  /* 0x0000005b8aaf7220 */ /* 0x000fce0000410000 */
.L_x_15590:
        /* <DEDUP_REMOVED lines=17> */
.L_x_15599:
        /* <DEDUP_REMOVED lines=13> */
.L_x_15601:
[----:B------:R-:W-:Y:S05]  /*63d0*/  BSYNC.RECONVERGENT B2 ;  /* 0x0000000000027941 */ /* 0x000fea0003800200 */
.L_x_15600:
        /* <DEDUP_REMOVED lines=61> */
.L_x_15598:
[----:B------:R-:W-:Y:S05]  /*67b0*/  BSYNC.RECONVERGENT B1 ;  /* 0x0000000000017941 */ /* 0x000fea0003800200 */
.L_x_15597:
        /* <DEDUP_REMOVED lines=10> */
.L_x_15596:
        /* <DEDUP_REMOVED lines=17> */
.L_x_15605:
        /* <DEDUP_REMOVED lines=13> */
.L_x_15607:
[----:B------:R-:W-:Y:S05]  /*6a40*/  BSYNC.RECONVERGENT B2 ;  /* 0x0000000000027941 */ /* 0x000fea0003800200 */
.L_x_15606:
        /* <DEDUP_REMOVED lines=61> */
.L_x_15604:
[----:B------:R-:W-:Y:S05]  /*6e20*/  BSYNC.RECONVERGENT B1 ;  /* 0x0000000000017941 */ /* 0x000fea0003800200 */
.L_x_15603:
        /* <DEDUP_REMOVED lines=10> */
.L_x_15602:
        /* <DEDUP_REMOVED lines=17> */
.L_x_15611:
        /* <DEDUP_REMOVED lines=13> */
.L_x_15613:
[----:B------:R-:W-:Y:S05]  /*70b0*/  BSYNC.RECONVERGENT B2 ;  /* 0x0000000000027941 */ /* 0x000fea0003800200 */
.L_x_15612:
        /* <DEDUP_REMOVED lines=61> */
.L_x_15610:
[----:B------:R-:W-:Y:S05]  /*7490*/  BSYNC.RECONVERGENT B1 ;  /* 0x0000000000017941 */ /* 0x000fea0003800200 */
.L_x_15609:
        /* <DEDUP_REMOVED lines=10> */
.L_x_15608:
        /* <DEDUP_REMOVED lines=17> */
.L_x_15617:
        /* <DEDUP_REMOVED lines=13> */
.L_x_15619:
[----:B------:R-:W-:Y:S05]  /*7720*/  BSYNC.RECONVERGENT B2 ;  /* 0x0000000000027941 */ /* 0x000fea0003800200 */
.L_x_15618:
        /* <DEDUP_REMOVED lines=60> */
[----:B------:R-:W-:-:S07]  /*7af0*/  IMAD.MOV.U32 R152, RZ, RZ, R188 ;  /* 0x000000ffff987224 */ /* 0x000fce00078e00bc */
.L_x_15616:
[----:B------:R-:W-:Y:S05]  /*7b00*/  BSYNC.RECONVERGENT B1 ;  /* 0x0000000000017941 */ /* 0x000fea0003800200 */
.L_x_15615:
        /* <DEDUP_REMOVED lines=10> */
.L_x_15614:
[----:B------:R-:W-:Y:S02]  /*7bb0*/  F2FP.F16.F32.PACK_AB R160, RZ, R167 ;  /* 0x000000a7ffa0723e */ /* 0x000fe400000000ff */
[----:B------:R-:W-:Y:S02]  /*7bc0*/  PRMT R108, R108, 0x5410, R111 ;  /* 0x000054106c6c7816 */ /* 0x000fe4000000006f */
[----:B------:R-:W-:Y:S02]  /*7bd0*/  PRMT R110, R110, 0x5410, R150 ;  /* 0x000054106e6e7816 */ /* 0x000fe40000000096 */
[----:B------:R-:W-:Y:S02]  /*7be0*/  PRMT R109, R109, 0x5410, R148 ;  /* 0x000054106d6d7816 */ /* 0x000fe40000000094 */
[----:B------:R-:W-:-:S07]  /*7bf0*/  PRMT R111, R158, 0x5410, R160 ;  /* 0x000054109e6f7816 */ /* 0x000fce00000000a0 */
.L_x_15571:
        /* <DEDUP_REMOVED lines=25> */
.L_x_15620:
[----:B------:R-:W-:Y:S01]  /*7d90*/  IADD3 R0, PT, PT, R0, 0x100, RZ ;  /* 0x0000010000007810 */ /* 0x000fe20007ffe0ff */
[----:B------:R-:W-:-:S07]  /*7da0*/  VIADD R144, R144, 0x100 ;  /* 0x0000010090907836 */ /* 0x000fce0000000000 */
.L_x_15520:
[----:B------:R-:W-:Y:S05]  /*7db0*/  BSYNC.RECONVERGENT B0 ;  /* 0x0000000000007941 */ /* 0x000fea0003800200 */
.L_x_15519:
        /* <DEDUP_REMOVED lines=34> */
.L_x_15627:
        /* <DEDUP_REMOVED lines=13> */
.L_x_15629:
[----:B------:R-:W-:Y:S05]  /*80b0*/  BSYNC.RECONVERGENT B2 ;  /* 0x0000000000027941 */ /* 0x000fea0003800200 */
.L_x_15628:
        /* <DEDUP_REMOVED lines=60> */
.L_x_15626:
[----:B------:R-:W-:Y:S05]  /*8480*/  BSYNC.RECONVERGENT B1 ;  /* 0x0000000000017941 */ /* 0x000fea0003800200 */
.L_x_15625:
        /* <DEDUP_REMOVED lines=11> */
.L_x_15624:
        /* <DEDUP_REMOVED lines=21> */
.L_x_15633:
        /* <DEDUP_REMOVED lines=13> */
.L_x_15635:
[----:B------:R-:W-:Y:S05]  /*8760*/  BSYNC.RECONVERGENT B2 ;  /* 0x0000000000027941 */ /* 0x000fea0003800200 */
.L_x_15634:
        /* <DEDUP_REMOVED lines=53> */
[----:B------:R-:W-:Y:S01]  /*8ac0*/  IMAD.WIDE.U32 R158, R151, -0x326172a9, RZ ;  /* 0xcd9e8d57979e7825 */ /* 0x000fe200078e00ff */
[----:B------:R-:W-:-:S03]  /*8ad0*/  MOV R111, R150 ;  /* 0x00000096006f7202 */ /* 0x000fc60000000f00 */
[----:B------:R-:W-:Y:S01]  /*8ae0*/  IMAD.WIDE.U32 R152, R109, -0x2daee0ad, RZ ;  /* 0xd2511f536d987825 */ /* 0x000fe200078e00ff */
[----:B------:R-:W-:Y:S02]  /*8af0*/  LOP3.LUT R113, R113, R110, R159, 0x96, !PT ;  /* 0x0000006e71717212 */ /* 0x000fe400078e969f */
[----:B------:R-:W-:Y:S01]  /*8b00*/  MOV R136, R158 ;  /* 0x0000009e00887202 */ /* 0x000fe20000000f00 */
[----:B------:R-:W-:Y:S02]  /*8b10*/  VIADD R109, R3, 0x96a522ad ;  /* 0x96a522ad036d7836 */ /* 0x000fe40000000000 */
[----:B------:R-:W-:-:S03]  /*8b20*/  IMAD.MOV.U32 R110, RZ, RZ, R152 ;  /* 0x000000ffff6e7224 */ /* 0x000fc600078e0098 */
[----:B------:R-:W-:-:S07]  /*8b30*/  LOP3.LUT R112, R109, R112, R153, 0x96, !PT ;  /* 0x000000706d707212 */ /* 0x000fce00078e9699 */
.L_x_15632:
[----:B------:R-:W-:Y:S05]  /*8b40*/  BSYNC.RECONVERGENT B1 ;  /* 0x0000000000017941 */ /* 0x000fea0003800200 */
.L_x_15631:
[----:B------:R-:W-:Y:S01]  /*8b50*/  I2FP.F32.U32 R109, R111 ;  /* 0x0000006f006d7245 */ /* 0x000fe20000201000 */
[----:B------:R-:W-:Y:S02]  /*8b60*/  HFMA2 R132, -RZ, RZ, 0.1171875, 0 ;  /* 0x2f800000ff847431 */ /* 0x000fe400000001ff */
[----:B------:R-:W-:Y:S02]  /*8b70*/  HADD2.F32 R111, -RZ, R8.H1_H1 ;  /* 0x30000008ff6f7230 */ /* 0x000fe40000004100 */
        /* <DEDUP_REMOVED lines=8> */
.L_x_15630:
        /* <DEDUP_REMOVED lines=21> */
.L_x_15639:
        /* <DEDUP_REMOVED lines=13> */
.L_x_15641:
[----:B------:R-:W-:Y:S05]  /*8e20*/  BSYNC.RECONVERGENT B2 ;  /* 0x0000000000027941 */ /* 0x000fea0003800200 */
.L_x_15640:
        /* <DEDUP_REMOVED lines=61> */
.L_x_15638:
[----:B------:R-:W-:Y:S05]  /*9200*/  BSYNC.RECONVERGENT B1 ;  /* 0x0000000000017941 */ /* 0x000fea0003800200 */
.L_x_15637:
[----:B------:R-:W-:Y:S01]  /*9210*/  I2FP.F32.U32 R109, R109 ;  /* 0x0000006d006d7245 */ /* 0x000fe20000201000 */
[----:B------:R-:W-:Y:S02]  /*9220*/  HADD2.F32 R130, -RZ, R9.H0_H0 ;  /* 0x20000009ff827230 */ /* 0x000fe40000004100 */
        /* <DEDUP_REMOVED lines=9> */
.L_x_15636:
        /* <DEDUP_REMOVED lines=21> */
.L_x_15645:
        /* <DEDUP_REMOVED lines=13> */
.L_x_15647:
[----:B------:R-:W-:Y:S05]  /*94e0*/  BSYNC.RECONVERGENT B2 ;  /* 0x0000000000027941 */ /* 0x000fea0003800200 */
.L_x_15646:
[----:B------:R-:W-:Y:S01]  /*94f0*/  IMAD.WIDE.U32 R150, R154, -0x326172a9, RZ ;  /* 0xcd9e8d579a967825 */ /* 0x000fe200078e00ff */
[----:B------:R-:W-:Y:S02]  /*9500*/  LOP3.LUT R158, R183, R113, R3, 0x96, !PT ;  /* 0x00000071b79e7212 */ /* 0x000fe400078e9603 */
[----:B------:R-:W-:Y:S02]  /*9510*/  IADD3 R113, PT, PT, R2, -0x61c88647, RZ ;  /* 0x9e3779b902717810 */ /* 0x000fe40007ffe0ff */
[----:B------:R-:W-:Y:S01]  /*9520*/  LOP3.LUT R152, R117, R151, R2, 0x96, !PT ;  /* 0x0000009775987212 */ /* 0x000fe200078e9602 */
[C---:B------:R-:W-:Y:S01]  /*9530*/  VIADD R151, R3.reuse, 0xbb67ae85 ;  /* 0xbb67ae8503977836 */ /* 0x040fe20000000000 */
[----:B------:R-:W-:Y:S01]  /*9540*/  IADD3 R155, PT, PT, R3, 0x76cf5d0a, RZ ;  /* 0x76cf5d0a039b7810 */ /* 0x000fe20007ffe0ff */
[----:B------:R-:W-:Y:S01]  /*9550*/  IMAD.WIDE.U32 R158, R158, -0x326172a9, RZ ;  /* 0xcd9e8d579e9e7825 */ /* 0x000fe200078e00ff */
[----:B------:R-:W-:-:S03]  /*9560*/  MOV R128, R138 ;  /* 0x0000008a00807202 */ /* 0x000fc60000000f00 */
        /* <DEDUP_REMOVED lines=53> */
.L_x_15644:
[----:B------:R-:W-:Y:S05]  /*98c0*/  BSYNC.RECONVERGENT B1 ;  /* 0x0000000000017941 */ /* 0x000fea0003800200 */
.L_x_15643:
        /* <DEDUP_REMOVED lines=11> */
.L_x_15642:
        /* <DEDUP_REMOVED lines=21> */
.L_x_15651:
        /* <DEDUP_REMOVED lines=13> */
.L_x_15653:
[----:B------:R-:W-:Y:S05]  /*9ba0*/  BSYNC.RECONVERGENT B2 ;  /* 0x0000000000027941 */ /* 0x000fea0003800200 */
.L_x_15652:
        /* <DEDUP_REMOVED lines=61> */
.L_x_15650:
[----:B------:R-:W-:Y:S05]  /*9f80*/  BSYNC.RECONVERGENT B1 ;  /* 0x0000000000017941 */ /* 0x000fea0003800200 */
.L_x_15649:
        /* <DEDUP_REMOVED lines=11> */
.L_x_15648:
        /* <DEDUP_REMOVED lines=21> */
.L_x_15657:
        /* <DEDUP_REMOVED lines=13> */
.L_x_15659:
[----:B------:R-:W-:Y:S05]  /*a260*/  BSYNC.RECONVERGENT B2 ;  /* 0x0000000000027941 */ /* 0x000fea0003800200 */
.L_x_15658:
        /* <DEDUP_REMOVED lines=61> */
.L_x_15656:
[----:B------:R-:W-:Y:S05]  /*a640*/  BSYNC.RECONVERGENT B1 ;  /* 0x0000000000017941 */ /* 0x000fea0003800200 */
.L_x_15655:
        /* <DEDUP_REMOVED lines=11> */
.L_x_15654:
        /* <DEDUP_REMOVED lines=21> */
.L_x_15663:
        /* <DEDUP_REMOVED lines=13> */
.L_x_15665:
[----:B------:R-:W-:Y:S05]  /*a920*/  BSYNC.RECONVERGENT B2 ;  /* 0x0000000000027941 */ /* 0x000fea0003800200 */
.L_x_15664:
        /* <DEDUP_REMOVED lines=61> */
.L_x_15662:
[----:B------:R-:W-:Y:S05]  /*ad00*/  BSYNC.RECONVERGENT B1 ;  /* 0x0000000000017941 */ /* 0x000fea0003800200 */
.L_x_15661:
[----:B------:R-:W-:Y:S01]  /*ad10*/  I2FP.F32.U32 R122, R122 ;  /* 0x0000007a007a7245 */ /* 0x000fe20000201000 */
[----:B------:R-:W-:Y:S02]  /*ad20*/  HADD2.F32 R138, -RZ, R11.H0_H0 ;  /* 0x2000000bff8a7230 */ /* 0x000fe40000004100 */
        /* <DEDUP_REMOVED lines=9> */
.L_x_15660:
        /* <DEDUP_REMOVED lines=21> */
.L_x_15669:
        /* <DEDUP_REMOVED lines=13> */
.L_x_15671:
[----:B------:R-:W-:Y:S05]  /*afe0*/  BSYNC.RECONVERGENT B2 ;  /* 0x0000000000027941 */ /* 0x000fea0003800200 */
.L_x_15670:
        /* <DEDUP_REMOVED lines=60> */
[----:B------:R-:W-:-:S07]  /*b3b0*/  IMAD.MOV.U32 R138, RZ, RZ, RZ ;  /* 0x000000ffff8a7224 */ /* 0x000fce00078e00ff */
.L_x_15668:
[----:B------:R-:W-:Y:S05]  /*b3c0*/  BSYNC.RECONVERGENT B1 ;  /* 0x0000000000017941 */ /* 0x000fea0003800200 */
.L_x_15667:
[----:B------:R-:W-:Y:S01]  /*b3d0*/  I2FP.F32.U32 R120, R120 ;  /* 0x0000007800787245 */ /* 0x000fe20000201000 */
[----:B------:R-:W-:Y:S02]  /*b3e0*/  HFMA2 R151, -RZ, RZ, 0.1171875, 0 ;  /* 0x2f800000ff977431 */ /* 0x000fe400000001ff */
[----:B------:R-:W-:-:S03]  /*b3f0*/  HADD2.F32 R162, -RZ, R11.H1_H1 ;  /* 0x3000000bffa27230 */ /* 0x000fc60000004100 */
        /* <DEDUP_REMOVED lines=8> */
.L_x_15666:
[----:B------:R-:W-:Y:S02]  /*b480*/  F2FP.F16.F32.PACK_AB R162, RZ, R151 ;  /* 0x00000097ffa2723e */ /* 0x000fe400000000ff */
[----:B------:R-:W-:Y:S02]  /*b490*/  PRMT R108, R108, 0x5410, R111 ;  /* 0x000054106c6c7816 */ /* 0x000fe4000000006f */
[----:B------:R-:W-:Y:S02]  /*b4a0*/  PRMT R110, R110, 0x5410, R150 ;  /* 0x000054106e6e7816 */ /* 0x000fe40000000096 */
[----:B------:R-:W-:Y:S02]  /*b4b0*/  PRMT R109, R109, 0x5410, R148 ;  /* 0x000054106d6d7816 */ /* 0x000fe40000000094 */
[----:B------:R-:W-:Y:S01]  /*b4c0*/  PRMT R111, R158, 0x5410, R162 ;  /* 0x000054109e6f7816 */ /* 0x000fe200000000a2 */
[----:B------:R-:W-:Y:S06]  /*b4d0*/  BRA `(.L_x_15672) ;  /* 0x0000003000fc7947 */ /* 0x000fec0003800000 */
.L_x_15623:
        /* <DEDUP_REMOVED lines=20> */
.L_x_15676:
        /* <DEDUP_REMOVED lines=13> */
.L_x_15678:
[----:B------:R-:W-:Y:S05]  /*b6f0*/  BSYNC.RECONVERGENT B2 ;  /* 0x0000000000027941 */ /* 0x000fea0003800200 */
.L_x_15677:
        /* <DEDUP_REMOVED lines=60> */
.L_x_15675:
[----:B------:R-:W-:Y:S05]  /*bac0*/  BSYNC.RECONVERGENT B1 ;  /* 0x0000000000017941 */ /* 0x000fea0003800200 */
.L_x_15674:
        /* <DEDUP_REMOVED lines=10> */
.L_x_15673:
        /* <DEDUP_REMOVED lines=17> */
.L_x_15682:
        /* <DEDUP_REMOVED lines=13> */
.L_x_15684:
[----:B------:R-:W-:Y:S05]  /*bd50*/  BSYNC.RECONVERGENT B2 ;  /* 0x0000000000027941 */ /* 0x000fea0003800200 */
.L_x_15683:
        /* <DEDUP_REMOVED lines=54> */
[----:B------:R-:W-:Y:S01]  /*c0c0*/  IMAD.WIDE.U32 R150, R109, -0x2daee0ad, RZ ;  /* 0xd2511f536d967825 */ /* 0x000fe200078e00ff */
[----:B------:R-:W-:Y:S02]  /*c0d0*/  IADD3 R109, PT, PT, R3, -0x695add53, RZ ;  /* 0x96a522ad036d7810 */ /* 0x000fe40007ffe0ff */
[----:B------:R-:W-:Y:S01]  /*c0e0*/  LOP3.LUT R113, R113, R110, R159, 0x96, !PT ;  /* 0x0000006e71717212 */ /* 0x000fe200078e969f */
[----:B------:R-:W-:Y:S02]  /*c0f0*/  HFMA2 R110, -RZ, RZ, 0, 0 ;  /* 0x00000000ff6e7431 */ /* 0x000fe400000001ff */
[----:B------:R-:W-:Y:S01]  /*c100*/  IMAD.MOV.U32 R136, RZ, RZ, R158 ;  /* 0x000000ffff887224 */ /* 0x000fe200078e009e */
[----:B------:R-:W-:Y:S01]  /*c110*/  LOP3.LUT R112, R109, R112, R151, 0x96, !PT ;  /* 0x000000706d707212 */ /* 0x000fe200078e9697 */
[----:B------:R-:W-:-:S07]  /*c120*/  IMAD.MOV.U32 R152, RZ, RZ, R150 ;  /* 0x000000ffff987224 */ /* 0x000fce00078e0096 */
.L_x_15681:
[----:B------:R-:W-:Y:S05]  /*c130*/  BSYNC.RECONVERGENT B1 ;  /* 0x0000000000017941 */ /* 0x000fea0003800200 */
.L_x_15680:
        /* <DEDUP_REMOVED lines=10> */
.L_x_15679:
        /* <DEDUP_REMOVED lines=17> */
.L_x_15688:
        /* <DEDUP_REMOVED lines=13> */
.L_x_15690:
[----:B------:R-:W-:Y:S05]  /*c3c0*/  BSYNC.RECONVERGENT B2 ;  /* 0x0000000000027941 */ /* 0x000fea0003800200 */
.L_x_15689:
        /* <DEDUP_REMOVED lines=61> */
.L_x_15687:
[----:B------:R-:W-:Y:S05]  /*c7a0*/  BSYNC.RECONVERGENT B1 ;  /* 0x0000000000017941 */ /* 0x000fea0003800200 */
.L_x_15686:
        /* <DEDUP_REMOVED lines=10> */
.L_x_15685:
        /* <DEDUP_REMOVED lines=17> */
.L_x_15694:
        /* <DEDUP_REMOVED lines=13> */
.L_x_15696:
[----:B------:R-:W-:Y:S05]  /*ca30*/  BSYNC.RECONVERGENT B2 ;  /* 0x0000000000027941 */ /* 0x000fea0003800200 */
.L_x_15695:
        /* <DEDUP_REMOVED lines=61> */
.L_x_15693:
[----:B------:R-:W-:Y:S05]  /*ce10*/  BSYNC.RECONVERGENT B1 ;  /* 0x0000000000017941 */ /* 0x000fea0003800200 */
.L_x_15692:
        /* <DEDUP_REMOVED lines=10> */
.L_x_15691:
        /* <DEDUP_REMOVED lines=17> */
.L_x_15700:
        /* <DEDUP_REMOVED lines=13> */
.L_x_15702:
[----:B------:R-:W-:Y:S05]  /*d0a0*/  BSYNC.RECONVERGENT B2 ;  /* 0x0000000000027941 */ /* 0x000fea0003800200 */
.L_x_15701:
        /* <DEDUP_REMOVED lines=61> */
.L_x_15699:
[----:B------:R-:W-:Y:S05]  /*d480*/  BSYNC.RECONVERGENT B1 ;  /* 0x0000000000017941 */ /* 0x000fea0003800200 */
.L_x_15698:
        /* <DEDUP_REMOVED lines=10> */
.L_x_15697:
        /* <DEDUP_REMOVED lines=17> */
.L_x_15706:
        /* <DEDUP_REMOVED lines=13> */
.L_x_15708:
[----:B------:R-:W-:Y:S05]  /*d710*/  BSYNC.RECONVERGENT B2 ;  /* 0x0000000000027941 */ /* 0x000fea0003800200 */
.L_x_15707:
        /* <DEDUP_REMOVED lines=61> */
.L_x_15705:
[----:B------:R-:W-:Y:S05]  /*daf0*/  BSYNC.RECONVERGENT B1 ;  /* 0x0000000000017941 */ /* 0x000fea0003800200 */
.L_x_15704:
        /* <DEDUP_REMOVED lines=10> */
.L_x_15703:
        /* <DEDUP_REMOVED lines=17> */
.L_x_15712:
        /* <DEDUP_REMOVED lines=13> */
.L_x_15714:
[----:B------:R-:W-:Y:S05]  /*dd80*/  BSYNC.RECONVERGENT B2 ;  /* 0x0000000000027941 */ /* 0x000fea0003800200 */
.L_x_15713:
        /* <DEDUP_REMOVED lines=61> */
.L_x_15711:
[----:B------:R-:W-:Y:S05]  /*e160*/  BSYNC.RECONVERGENT B1 ;  /* 0x0000000000017941 */ /* 0x000fea0003800200 */
.L_x_15710:
        /* <DEDUP_REMOVED lines=10> */
.L_x_15709:
        /* <DEDUP_REMOVED lines=17> */
.L_x_15718:
        /* <DEDUP_REMOVED lines=13> */
.L_x_15720:
[----:B------:R-:W-:Y:S05]  /*e3f0*/  BSYNC.RECONVERGENT B2 ;  /* 0x0000000000027941 */ /* 0x000fea0003800200 */
.L_x_15719:
        /* <DEDUP_REMOVED lines=60> */
[----:B------:R-:W-:-:S07]  /*e7c0*/  IMAD.MOV.U32 R152, RZ, RZ, R190 ;  /* 0x000000ffff987224 */ /* 0x000fce00078e00be */
.L_x_15717:
[----:B------:R-:W-:Y:S05]  /*e7d0*/  BSYNC.RECONVERGENT B1 ;  /* 0x0000000000017941 */ /* 0x000fea0003800200 */
.L_x_15716:
        /* <DEDUP_REMOVED lines=10> */
.L_x_15715:
[----:B------:R-:W-:Y:S02]  /*e880*/  F2FP.F16.F32.PACK_AB R162, RZ, R151 ;  /* 0x00000097ffa2723e */ /* 0x000fe400000000ff */
[----:B------:R-:W-:Y:S02]  /*e890*/  PRMT R108, R108, 0x5410, R111 ;  /* 0x000054106c6c7816 */ /* 0x000fe4000000006f */
[----:B------:R-:W-:Y:S02]  /*e8a0*/  PRMT R110, R110, 0x5410, R150 ;  /* 0x000054106e6e7816 */ /* 0x000fe40000000096 */
[----:B------:R-:W-:Y:S02]  /*e8b0*/  PRMT R109, R109, 0x5410, R148 ;  /* 0x000054106d6d7816 */ /* 0x000fe40000000094 */
[----:B------:R-:W-:-:S07]  /*e8c0*/  PRMT R111, R158, 0x5410, R162 ;  /* 0x000054109e6f7816 */ /* 0x000fce00000000a2 */
.L_x_15672:
        /* <DEDUP_REMOVED lines=25> */
.L_x_15721:
[----:B------:R-:W-:Y:S01]  /*ea60*/  IADD3 R0, PT, PT, R0, 0x100, RZ ;  /* 0x0000010000007810 */ /* 0x000fe20007ffe0ff */
[----:B------:R-:W-:-:S07]  /*ea70*/  VIADD R144, R144, 0x100 ;  /* 0x0000010090907836 */ /* 0x000fce0000000000 */
.L_x_15622:
[----:B------:R-:W-:Y:S05]  /*ea80*/  BSYNC.RECONVERGENT B0 ;  /* 0x0000000000007941 */ /* 0x000fea0003800200 */
.L_x_15621:
        /* <DEDUP_REMOVED lines=33> */
.L_x_15728:
        /* <DEDUP_REMOVED lines=13> */
.L_x_15730:
[----:B------:R-:W-:Y:S05]  /*ed70*/  BSYNC.RECONVERGENT B2 ;  /* 0x0000000000027941 */ /* 0x000fea0003800200 */
.L_x_15729:
        /* <DEDUP_REMOVED lines=57> */
[----:B------:R-:W-:Y:S01]  /*f110*/  HFMA2 R109, -RZ, RZ, 0, 0 ;  /* 0x00000000ff6d7431 */ /* 0x000fe200000001ff */
[----:B------:R-:W-:Y:S01]  /*f120*/  MOV R150, R134 ;  /* 0x0000008600967202 */ /* 0x000fe20000000f00 */
[----:B------:R-:W-:-:S07]  /*f130*/  IMAD.MOV.U32 R108, RZ, RZ, R148 ;  /* 0x000000ffff6c7224 */ /* 0x000fce00078e0094 */
.L_x_15727:
[----:B------:R-:W-:Y:S05]  /*f140*/  BSYNC.RECONVERGENT B1 ;  /* 0x0000000000017941 */ /* 0x000fea0003800200 */
.L_x_15726:
        /* <DEDUP_REMOVED lines=11> */
.L_x_15725:
        /* <DEDUP_REMOVED lines=21> */
.L_x_15734:
        /* <DEDUP_REMOVED lines=13> */
.L_x_15736:
[----:B------:R-:W-:Y:S05]  /*f420*/  BSYNC.RECONVERGENT B2 ;  /* 0x0000000000027941 */ /* 0x000fea0003800200 */
.L_x_15735:
        /* <DEDUP_REMOVED lines=49> */
[----:B------:R-:W-:Y:S01]  /*f740*/  HFMA2 R135, -RZ, RZ, 0, 0 ;  /* 0x00000000ff877431 */ /* 0x000fe200000001ff */
[----:B------:R-:W-:Y:S01]  /*f750*/  IADD3 R113, PT, PT, R2, -0x700cb87f, RZ ;  /* 0x8ff3478102717810 */ /* 0x000fe20007ffe0ff */
[----:B------:R-:W-:-:S04]  /*f760*/  IMAD.WIDE.U32 R110, R110, -0x326172a9, RZ ;  /* 0xcd9e8d576e6e7825 */ /* 0x000fc800078e00ff */
[----:B------:R-:W-:Y:S01]  /*f770*/  IMAD.WIDE.U32 R136, R136, -0x326172a9, RZ ;  /* 0xcd9e8d5788887825 */ /* 0x000fe200078e00ff */
[----:B------:R-:W-:-:S03]  /*f780*/  LOP3.LUT R138, R109, R138, R111, 0x96, !PT ;  /* 0x0000008a6d8a7212 */ /* 0x000fc600078e966f */
[----:B------:R-:W-:Y:S01]  /*f790*/  VIADD R109, R3, 0x96a522ad ;  /* 0x96a522ad036d7836 */ /* 0x000fe20000000000 */
[----:B------:R-:W-:Y:S01]  /*f7a0*/  LOP3.LUT R113, R113, R110, R137, 0x96, !PT ;  /* 0x0000006e71717212 */ /* 0x000fe200078e9689 */
[----:B------:R-:W-:-:S04]  /*f7b0*/  IMAD.WIDE.U32 R138, R138, -0x2daee0ad, RZ ;  /* 0xd2511f538a8a7825 */ /* 0x000fc800078e00ff */
[----:B------:R-:W-:Y:S01]  /*f7c0*/  IMAD.MOV.U32 R111, RZ, RZ, R150 ;  /* 0x000000ffff6f7224 */ /* 0x000fe200078e0096 */
[----:B------:R-:W-:Y:S02]  /*f7d0*/  LOP3.LUT R112, R109, R112, R139, 0x96, !PT ;  /* 0x000000706d707212 */ /* 0x000fe400078e968b */
[----:B------:R-:W-:-:S07]  /*f7e0*/  MOV R110, R138 ;  /* 0x0000008a006e7202 */ /* 0x000fce0000000f00 */
.L_x_15733:
[----:B------:R-:W-:Y:S05]  /*f7f0*/  BSYNC.RECONVERGENT B1 ;  /* 0x0000000000017941 */ /* 0x000fea0003800200 */
.L_x_15732:
[----:B------:R-:W-:Y:S01]  /*f800*/  I2FP.F32.U32 R109, R111 ;  /* 0x0000006f006d7245 */ /* 0x000fe20000201000 */
[----:B------:R-:W-:Y:S02]  /*f810*/  HADD2.F32 R111, -RZ, R8.H1_H1 ;  /* 0x30000008ff6f7230 */ /* 0x000fe40000004100 */
        /* <DEDUP_REMOVED lines=9> */
.L_x_15731:
        /* <DEDUP_REMOVED lines=21> */
.L_x_15740:
        /* <DEDUP_REMOVED lines=13> */
.L_x_15742:
[----:B------:R-:W-:Y:S05]  /*fad0*/  BSYNC.RECONVERGENT B2 ;  /* 0x0000000000027941 */ /* 0x000fea0003800200 */
.L_x_15741:
        /* <DEDUP_REMOVED lines=55> */
[----:B------:R-:W-:Y:S02]  /*fe50*/  LOP3.LUT R113, R113, R136, R187, 0x96, !PT ;  /* 0x0000008871717212 */ /* 0x000fe400078e96bb */
[----:B------:R-:W-:Y:S01]  /*fe60*/  MOV R136, R186 ;  /* 0x000000ba00887202 */ /* 0x000fe20000000f00 */
[----:B------:R-:W-:-:S05]  /*fe70*/  VIADD R109, R3, 0x96a522ad ;  /* 0x96a522ad036d7836 */ /* 0x000fca0000000000 */
[----:B------:R-:W-:Y:S01]  /*fe80*/  LOP3.LUT R112, R109, R112, R139, 0x96, !PT ;  /* 0x000000706d707212 */ /* 0x000fe200078e968b */
[----:B------:R-:W-:-:S07]  /*fe90*/  IMAD.MOV.U32 R109, RZ, RZ, R110 ;  /* 0x000000ffff6d7224 */ /* 0x000fce00078e006e */
.L_x_15739:
[----:B------:R-:W-:Y:S05]  /*fea0*/  BSYNC.RECONVERGENT B1 ;  /* 0x0000000000017941 */ /* 0x000fea0003800200 */
.L_x_15738:
        /* <DEDUP_REMOVED lines=11> */
.L_x_15737:
        /* <DEDUP_REMOVED lines=21> */
.L_x_15746:
        /* <DEDUP_REMOVED lines=13> */
.L_x_15748:
[----:B------:R-:W-:Y:S05]  /*10180*/  BSYNC.RECONVERGENT B2 ;  /* 0x0000000000027941 */ /* 0x000fea0003800200 */
.L_x_15747:
        /* <DEDUP_REMOVED lines=61> */
.L_x_15745:
[----:B------:R-:W-:Y:S05]  /*10560*/  BSYNC.RECONVERGENT B1 ;  /* 0x0000000000017941 */ /* 0x000fea0003800200 */
.L_x_15744:
        /* <DEDUP_REMOVED lines=11> */
.L_x_15743:
        /* <DEDUP_REMOVED lines=21> */
.L_x_15752:
        /* <DEDUP_REMOVED lines=13> */
.L_x_15754:
[----:B------:R-:W-:Y:S05]  /*10840*/  BSYNC.RECONVERGENT B2 ;  /* 0x0000000000027941 */ /* 0x000fea0003800200 */
.L_x_15753:
        /* <DEDUP_REMOVED lines=53> */
[----:B------:R-:W-:Y:S02]  /*10ba0*/  IMAD.MOV.U32 R137, RZ, RZ, RZ ;  /* 0x000000ffff897224 */ /* 0x000fe400078e00ff */
[----:B------:R-:W-:-:S04]  /*10bb0*/  IMAD.WIDE.U32 R186, R139, -0x326172a9, RZ ;  /* 0xcd9e8d578bba7825 */ /* 0x000fc800078e00ff */
[----:B------:R-:W-:Y:S01]  /*10bc0*/  IMAD.WIDE.U32 R138, R135, -0x2daee0ad, RZ ;  /* 0xd2511f53878a7825 */ /* 0x000fe200078e00ff */
[----:B------:R-:W-:Y:S02]  /*10bd0*/  IADD3 R135, PT, PT, R3, -0x695add53, RZ ;  /* 0x96a522ad03877810 */ /* 0x000fe40007ffe0ff */
[----:B------:R-:W-:Y:S01]  /*10be0*/  LOP3.LUT R113, R113, R136, R187, 0x96, !PT ;  /* 0x0000008871717212 */ /* 0x000fe200078e96bb */
[----:B------:R-:W-:Y:S01]  /*10bf0*/  IMAD.MOV.U32 R136, RZ, RZ, R186 ;  /* 0x000000ffff887224 */ /* 0x000fe200078e00ba */
[----:B------:R-:W-:-:S07]  /*10c00*/  LOP3.LUT R112, R135, R112, R139, 0x96, !PT ;  /* 0x0000007087707212 */ /* 0x000fce00078e968b */
.L_x_15751:
[----:B------:R-:W-:Y:S05]  /*10c10*/  BSYNC.RECONVERGENT B1 ;  /* 0x0000000000017941 */ /* 0x000fea0003800200 */
.L_x_15750:
        /* <DEDUP_REMOVED lines=11> */
.L_x_15749:
        /* <DEDUP_REMOVED lines=21> */
.L_x_15758:
        /* <DEDUP_REMOVED lines=13> */
.L_x_15760:
[----:B------:R-:W-:Y:S05]  /*10ef0*/  BSYNC.RECONVERGENT B2 ;  /* 0x0000000000027941 */ /* 0x000fea0003800200 */
.L_x_15759:
        /* <DEDUP_REMOVED lines=61> */
.L_x_15757:
[----:B------:R-:W-:Y:S05]  /*112d0*/  BSYNC.RECONVERGENT B1 ;  /* 0x0000000000017941 */ /* 0x000fea0003800200 */
.L_x_15756:
        /* <DEDUP_REMOVED lines=11> */
.L_x_15755:
        /* <DEDUP_REMOVED lines=21> */
.L_x_15764:
        /* <DEDUP_REMOVED lines=13> */
.L_x_15766:
[----:B------:R-:W-:Y:S05]  /*115b0*/  BSYNC.RECONVERGENT B2 ;  /* 0x0000000000027941 */ /* 0x000fea0003800200 */
.L_x_15765:
        /* <DEDUP_REMOVED lines=61> */
.L_x_15763:
[----:B------:R-:W-:Y:S05]  /*11990*/  BSYNC.RECONVERGENT B1 ;  /* 0x0000000000017941 */ /* 0x000fea0003800200 */
.L_x_15762:
[----:B------:R-:W-:Y:S01]  /*119a0*/  I2FP.F32.U32 R122, R122 ;  /* 0x0000007a007a7245 */ /* 0x000fe20000201000 */
[----:B------:R-:W-:Y:S02]  /*119b0*/  HFMA2 R135, -RZ, RZ, 0.1171875, 0 ;  /* 0x2f800000ff877431 */ /* 0x000fe400000001ff */
[----:B------:R-:W-:Y:S02]  /*119c0*/  HADD2.F32 R137, -RZ, R11.H0_H0 ;  /* 0x2000000bff897230 */ /* 0x000fe40000004100 */
[----:B------:R-:W-:Y:S02]  /*119d0*/  HADD2.F32 R138, -RZ, R7.H0_H0 ;  /* 0x20000007ff8a7230 */ /* 0x000fe40000004100 */
[----:B------:R-:W-:Y:S01]  /*119e0*/  FFMA.FTZ R122, R122, R135, 1.1641532182693481445e-10 ;  /* 0x2f0000007a7a7423 */ /* 0x000fe20000010087 */
[----:B------:R-:W-:-:S04]  /*119f0*/  FMUL.FTZ R137, R137, UR13 ;  /* 0x0000000d89897c20 */ /* 0x000fc80008410000 */
[----:B------:R-:W-:Y:S01]  /*11a00*/  FMUL.FTZ R137, R137, UR12 ;  /* 0x0000000c89897c20 */ /* 0x000fe20008410000 */
[----:B------:R-:W-:-:S04]  /*11a10*/  FSETP.GTU.FTZ.AND P4, PT, R122, UR10, PT ;  /* 0x0000000a7a007c0b */ /* 0x000fc8000bf9c000 */
[----:B------:R-:W-:Y:S02]  /*11a20*/  FSEL R137, R137, RZ, !P4 ;  /* 0x000000ff89897208 */ /* 0x000fe40006000000 */
[----:B------:R-:W-:-:S03]  /*11a30*/  SEL R122, RZ, 0x1, P4 ;  /* 0x00000001ff7a7807 */ /* 0x000fc60002000000 */
[----:B------:R-:W-:-:S07]  /*11a40*/  FFMA.FTZ R137, R137, R38, R138 ;  /* 0x0000002689897223 */ /* 0x000fce000001008a */
.L_x_15761:
        /* <DEDUP_REMOVED lines=21> */
.L_x_15770:
        /* <DEDUP_REMOVED lines=13> */
.L_x_15772:
[----:B------:R-:W-:Y:S05]  /*11c70*/  BSYNC.RECONVERGENT B2 ;  /* 0x0000000000027941 */ /* 0x000fea0003800200 */
.L_x_15771:
        /* <DEDUP_REMOVED lines=61> */
.L_x_15769:
[----:B------:R-:W-:Y:S05]  /*12050*/  BSYNC.RECONVERGENT B1 ;  /* 0x0000000000017941 */ /* 0x000fea0003800200 */
.L_x_15768:
        /* <DEDUP_REMOVED lines=11> */
.L_x_15767:
[----:B------:R-:W-:Y:S02]  /*12110*/  F2FP.F16.F32.PACK_AB R158, RZ, R135 ;  /* 0x00000087ff9e723e */ /* 0x000fe400000000ff */
[----:B------:R-:W-:Y:S02]  /*12120*/  PRMT R108, R108, 0x5410, R111 ;  /* 0x000054106c6c7816 */ /* 0x000fe4000000006f */
[----:B------:R-:W-:Y:S02]  /*12130*/  PRMT R110, R110, 0x5410, R150 ;  /* 0x000054106e6e7816 */ /* 0x000fe40000000096 */
[----:B------:R-:W-:Y:S02]  /*12140*/  PRMT R109, R109, 0x5410, R148 ;  /* 0x000054106d6d7816 */ /* 0x000fe40000000094 */
[----:B------:R-:W-:Y:S01]  /*12150*/  PRMT R111, R162, 0x5410, R158 ;  /* 0x00005410a26f7816 */ /* 0x000fe2000000009e */
[----:B------:R-:W-:Y:S06]  /*12160*/  BRA `(.L_x_15773) ;  /* 0x0000003000f87947 */ /* 0x000fec0003800000 */
.L_x_15724:
        /* <DEDUP_REMOVED lines=20> */
.L_x_15777:
        /* <DEDUP_REMOVED lines=13> */
.L_x_15779:
[----:B------:R-:W-:Y:S05]  /*12380*/  BSYNC.RECONVERGENT B2 ;  /* 0x0000000000027941 */ /* 0x000fea0003800200 */
.L_x_15778:
        /* <DEDUP_REMOVED lines=60> */
.L_x_15776:
[----:B------:R-:W-:Y:S05]  /*12750*/  BSYNC.RECONVERGENT B1 ;  /* 0x0000000000017941 */ /* 0x000fea0003800200 */
.L_x_15775:
        /* <DEDUP_REMOVED lines=10> */
.L_x_15774:
        /* <DEDUP_REMOVED lines=17> */
.L_x_15783:
        /* <DEDUP_REMOVED lines=13> */
.L_x_15785:
[----:B------:R-:W-:Y:S05]  /*129e0*/  BSYNC.RECONVERGENT B2 ;  /* 0x0000000000027941 */ /* 0x000fea0003800200 */
.L_x_15784:
        /* <DEDUP_REMOVED lines=56> */
[----:B------:R-:W-:-:S04]  /*12d70*/  IMAD.WIDE.U32 R138, R138, -0x2daee0ad, RZ ;  /* 0xd2511f538a8a7825 */ /* 0x000fc800078e00ff */
[----:B------:R-:W-:Y:S02]  /*12d80*/  HFMA2 R110, -RZ, RZ, 0, 0 ;  /* 0x00000000ff6e7431 */ /* 0x000fe400000001ff */
[----:B------:R-:W-:Y:S01]  /*12d90*/  IMAD.MOV.U32 R152, RZ, RZ, R138 ;  /* 0x000000ffff987224 */ /* 0x000fe200078e008a */
[----:B------:R-:W-:-:S07]  /*12da0*/  LOP3.LUT R112, R109, R112, R139, 0x96, !PT ;  /* 0x000000706d707212 */ /* 0x000fce00078e968b */
.L_x_15782:
[----:B------:R-:W-:Y:S05]  /*12db0*/  BSYNC.RECONVERGENT B1 ;  /* 0x0000000000017941 */ /* 0x000fea0003800200 */
.L_x_15781:
        /* <DEDUP_REMOVED lines=10> */
.L_x_15780:
        /* <DEDUP_REMOVED lines=17> */
.L_x_15789:
        /* <DEDUP_REMOVED lines=13> */
.L_x_15791:
[----:B------:R-:W-:Y:S05]  /*13040*/  BSYNC.RECONVERGENT B2 ;  /* 0x0000000000027941 */ /* 0x000fea0003800200 */
.L_x_15790:
        /* <DEDUP_REMOVED lines=61> */
.L_x_15788:
[----:B------:R-:W-:Y:S05]  /*13420*/  BSYNC.RECONVERGENT B1 ;  /* 0x0000000000017941 */ /* 0x000fea0003800200 */
.L_x_15787:
        /* <DEDUP_REMOVED lines=10> */
.L_x_15786:
        /* <DEDUP_REMOVED lines=17> */
.L_x_15795:
        /* <DEDUP_REMOVED lines=13> */
.L_x_15797:
[----:B------:R-:W-:Y:S05]  /*136b0*/  BSYNC.RECONVERGENT B2 ;  /* 0x0000000000027941 */ /* 0x000fea0003800200 */
.L_x_15796:
        /* <DEDUP_REMOVED lines=60> */
[----:B------:R-:W-:-:S07]  /*13a80*/  IMAD.MOV.U32 R152, RZ, RZ, R138 ;  /* 0x000000ffff987224 */ /* 0x000fce00078e008a */
.L_x_15794:
[----:B------:R-:W-:Y:S05]  /*13a90*/  BSYNC.RECONVERGENT B1 ;  /* 0x0000000000017941 */ /* 0x000fea0003800200 */
.L_x_15793:
        /* <DEDUP_REMOVED lines=10> */
.L_x_15792:
        /* <DEDUP_REMOVED lines=17> */
.L_x_15801:
        /* <DEDUP_REMOVED lines=13> */
.L_x_15803:
[----:B------:R-:W-:Y:S05]  /*13d20*/  BSYNC.RECONVERGENT B2 ;  /* 0x0000000000027941 */ /* 0x000fea0003800200 */
.L_x_15802:
        /* <DEDUP_REMOVED lines=61> */
.L_x_15800:
[----:B------:R-:W-:Y:S05]  /*14100*/  BSYNC.RECONVERGENT B1 ;  /* 0x0000000000017941 */ /* 0x000fea0003800200 */
.L_x_15799:
        /* <DEDUP_REMOVED lines=10> */
.L_x_15798:
        /* <DEDUP_REMOVED lines=17> */
.L_x_15807:
        /* <DEDUP_REMOVED lines=13> */
.L_x_15809:
[----:B------:R-:W-:Y:S05]  /*14390*/  BSYNC.RECONVERGENT B2 ;  /* 0x0000000000027941 */ /* 0x000fea0003800200 */
.L_x_15808:
        /* <DEDUP_REMOVED lines=57> */
[----:B------:R-:W-:Y:S02]  /*14730*/  IMAD.MOV.U32 R152, RZ, RZ, R138 ;  /* 0x000000ffff987224 */ /* 0x000fe400078e008a */
[----:B------:R-:W-:Y:S02]  /*14740*/  HFMA2 R138, -RZ, RZ, 0, 0 ;  /* 0x00000000ff8a7431 */ /* 0x000fe400000001ff */
[----:B------:R-:W-:Y:S01]  /*14750*/  IMAD.MOV.U32 R136, RZ, RZ, R186 ;  /* 0x000000ffff887224 */ /* 0x000fe200078e00ba */
[----:B------:R-:W-:-:S07]  /*14760*/  LOP3.LUT R112, R135, R112, R139, 0x96, !PT ;  /* 0x0000007087707212 */ /* 0x000fce00078e968b */
.L_x_15806:
[----:B------:R-:W-:Y:S05]  /*14770*/  BSYNC.RECONVERGENT B1 ;  /* 0x0000000000017941 */ /* 0x000fea0003800200 */
.L_x_15805:
        /* <DEDUP_REMOVED lines=10> */
.L_x_15804:
        /* <DEDUP_REMOVED lines=17> */
.L_x_15813:
        /* <DEDUP_REMOVED lines=13> */
.L_x_15815:
[----:B------:R-:W-:Y:S05]  /*14a00*/  BSYNC.RECONVERGENT B2 ;  /* 0x0000000000027941 */ /* 0x000fea0003800200 */
.L_x_15814:
        /* <DEDUP_REMOVED lines=61> */
.L_x_15812:
[----:B------:R-:W-:Y:S05]  /*14de0*/  BSYNC.RECONVERGENT B1 ;  /* 0x0000000000017941 */ /* 0x000fea0003800200 */
.L_x_15811:
        /* <DEDUP_REMOVED lines=10> */
.L_x_15810:
        /* <DEDUP_REMOVED lines=17> */
.L_x_15819:
        /* <DEDUP_REMOVED lines=13> */
.L_x_15821:
[----:B------:R-:W-:Y:S05]  /*15070*/  BSYNC.RECONVERGENT B2 ;  /* 0x0000000000027941 */ /* 0x000fea0003800200 */
.L_x_15820:
        /* <DEDUP_REMOVED lines=61> */
.L_x_15818:
[----:B------:R-:W-:Y:S05]  /*15450*/  BSYNC.RECONVERGENT B1 ;  /* 0x0000000000017941 */ /* 0x000fea0003800200 */
.L_x_15817:
        /* <DEDUP_REMOVED lines=10> */
.L_x_15816:
[----:B------:R-:W-:Y:S02]  /*15500*/  F2FP.F16.F32.PACK_AB R162, RZ, R135 ;  /* 0x00000087ffa2723e */ /* 0x000fe400000000ff */
[----:B------:R-:W-:Y:S02]  /*15510*/  PRMT R108, R108, 0x5410, R111 ;  /* 0x000054106c6c7816 */ /* 0x000fe4000000006f */
[----:B------:R-:W-:Y:S02]  /*15520*/  PRMT R110, R110, 0x5410, R150 ;  /* 0x000054106e6e7816 */ /* 0x000fe40000000096 */
[----:B------:R-:W-:Y:S02]  /*15530*/  PRMT R109, R109, 0x5410, R148 ;  /* 0x000054106d6d7816 */ /* 0x000fe40000000094 */
[----:B------:R-:W-:-:S07]  /*15540*/  PRMT R111, R158, 0x5410, R162 ;  /* 0x000054109e6f7816 */ /* 0x000fce00000000a2 */
.L_x_15773:
        /* <DEDUP_REMOVED lines=25> */
.L_x_15822:
[----:B------:R-:W-:Y:S01]  /*156e0*/  IADD3 R0, PT, PT, R0, 0x100, RZ ;  /* 0x0000010000007810 */ /* 0x000fe20007ffe0ff */
[----:B------:R-:W-:-:S07]  /*156f0*/  VIADD R144, R144, 0x100 ;  /* 0x0000010090907836 */ /* 0x000fce0000000000 */
.L_x_15723:
[----:B------:R-:W-:Y:S05]  /*15700*/  BSYNC.RECONVERGENT B0 ;  /* 0x0000000000007941 */ /* 0x000fea0003800200 */
.L_x_15722:
        /* <DEDUP_REMOVED lines=33> */
.L_x_15829:
        /* <DEDUP_REMOVED lines=13> */
.L_x_15831:
[----:B------:R-:W-:Y:S05]  /*159f0*/  BSYNC.RECONVERGENT B2 ;  /* 0x0000000000027941 */ /* 0x000fea0003800200 */
.L_x_15830:
        /* <DEDUP_REMOVED lines=61> */
.L_x_15828:
[----:B------:R-:W-:Y:S05]  /*15dd0*/  BSYNC.RECONVERGENT B1 ;  /* 0x0000000000017941 */ /* 0x000fea0003800200 */
.L_x_15827:
        /* <DEDUP_REMOVED lines=11> */
.L_x_15826:
        /* <DEDUP_REMOVED lines=21> */
.L_x_15835:
        /* <DEDUP_REMOVED lines=13> */
.L_x_15837:
[----:B------:R-:W-:Y:S05]  /*160b0*/  BSYNC.RECONVERGENT B2 ;  /* 0x0000000000027941 */ /* 0x000fea0003800200 */
.L_x_15836:
        /* <DEDUP_REMOVED lines=61> */
.L_x_15834:
[----:B------:R-:W-:Y:S05]  /*16490*/  BSYNC.RECONVERGENT B1 ;  /* 0x0000000000017941 */ /* 0x000fea0003800200 */
.L_x_15833:
        /* <DEDUP_REMOVED lines=11> */
.L_x_15832:
        /* <DEDUP_REMOVED lines=21> */
.L_x_15841:
        /* <DEDUP_REMOVED lines=13> */
.L_x_15843:
[----:B------:R-:W-:Y:S05]  /*16770*/  BSYNC.RECONVERGENT B2 ;  /* 0x0000000000027941 */ /* 0x000fea0003800200 */
.L_x_15842:
        /* <DEDUP_REMOVED lines=61> */
.L_x_15840:
[----:B------:R-:W-:Y:S05]  /*16b50*/  BSYNC.RECONVERGENT B1 ;  /* 0x0000000000017941 */ /* 0x000fea0003800200 */
.L_x_15839:
[----:B------:R-:W-:Y:S01]  /*16b60*/  I2FP.F32.U32 R109, R109 ;  /* 0x0000006d006d7245 */ /* 0x000fe20000201000 */
[----:B------:R-:W-:Y:S02]  /*16b70*/  HFMA2 R110, -RZ, RZ, 0.1171875, 0 ;  /* 0x2f800000ff6e7431 */ /* 0x000fe400000001ff */
[----:B------:R-:W-:-:S03]  /*16b80*/  HADD2.F32 R121, -RZ, R9.H0_H0 ;  /* 0x20000009ff797230 */ /* 0x000fc60000004100 */
[----:B------:R-:W-:Y:S02]  /*16b90*/  FFMA.FTZ R109, R109, R110, 1.1641532182693481445e-10 ;  /* 0x2f0000006d6d7423 */ /* 0x000fe4000001006e */
[----:B------:R-:W-:Y:S01]  /*16ba0*/  FMUL.FTZ R121, R121, UR13 ;  /* 0x0000000d79797c20 */ /* 0x000fe20008410000 */
[----:B------:R-:W-:-:S03]  /*16bb0*/  HADD2.F32 R110, -RZ, R5.H0_H0 ;  /* 0x20000005ff6e7230 */ /* 0x000fc60000004100 */
[----:B------:R-:W-:Y:S01]  /*16bc0*/  FMUL.FTZ R121, R121, UR12 ;  /* 0x0000000c79797c20 */ /* 0x000fe20008410000 */
[----:B------:R-:W-:-:S04]  /*16bd0*/  FSETP.GTU.FTZ.AND P5, PT, R109, UR10, PT ;  /* 0x0000000a6d007c0b */ /* 0x000fc8000bfbc000 */
[----:B------:R-:W-:Y:S02]  /*16be0*/  FSEL R129, R121, RZ, !P5 ;  /* 0x000000ff79817208 */ /* 0x000fe40006800000 */
[----:B------:R-:W-:-:S03]  /*16bf0*/  SEL R130, RZ, 0x1, P5 ;  /* 0x00000001ff827807 */ /* 0x000fc60002800000 */
[----:B------:R-:W-:-:S07]  /*16c00*/  FFMA.FTZ R129, R129, R18, R110 ;  /* 0x0000001281817223 */ /* 0x000fce000001006e */
.L_x_15838:
        /* <DEDUP_REMOVED lines=21> */
.L_x_15847:
        /* <DEDUP_REMOVED lines=13> */
.L_x_15849:
[----:B------:R-:W-:Y:S05]  /*16e30*/  BSYNC.RECONVERGENT B2 ;  /* 0x0000000000027941 */ /* 0x000fea0003800200 */
.L_x_15848:
        /* <DEDUP_REMOVED lines=61> */
.L_x_15846:
[----:B------:R-:W-:Y:S05]  /*17210*/  BSYNC.RECONVERGENT B1 ;  /* 0x0000000000017941 */ /* 0x000fea0003800200 */
.L_x_15845:
        /* <DEDUP_REMOVED lines=11> */
.L_x_15844:
        /* <DEDUP_REMOVED lines=21> */
.L_x_15853:
        /* <DEDUP_REMOVED lines=13> */
.L_x_15855:
[----:B------:R-:W-:Y:S05]  /*174f0*/  BSYNC.RECONVERGENT B2 ;  /* 0x0000000000027941 */ /* 0x000fea0003800200 */
.L_x_15854:
        /* <DEDUP_REMOVED lines=61> */
.L_x_15852:
[----:B------:R-:W-:Y:S05]  /*178d0*/  BSYNC.RECONVERGENT B1 ;  /* 0x0000000000017941 */ /* 0x000fea0003800200 */
.L_x_15851:
        /* <DEDUP_REMOVED lines=11> */
.L_x_15850:
        /* <DEDUP_REMOVED lines=21> */
.L_x_15859:
        /* <DEDUP_REMOVED lines=13> */
.L_x_15861:
[----:B------:R-:W-:Y:S05]  /*17bb0*/  BSYNC.RECONVERGENT B2 ;  /* 0x0000000000027941 */ /* 0x000fea0003800200 */
.L_x_15860:
        /* <DEDUP_REMOVED lines=61> */
.L_x_15858:
[----:B------:R-:W-:Y:S05]  /*17f90*/  BSYNC.RECONVERGENT B1 ;  /* 0x0000000000017941 */ /* 0x000fea0003800200 */
.L_x_15857:
        /* <DEDUP_REMOVED lines=11> */
.L_x_15856:
        /* <DEDUP_REMOVED lines=21> */
.L_x_15865:
        /* <DEDUP_REMOVED lines=13> */
.L_x_15867:
[----:B------:R-:W-:Y:S05]  /*18270*/  BSYNC.RECONVERGENT B2 ;  /* 0x0000000000027941 */ /* 0x000fea0003800200 */
.L_x_15866:
        /* <DEDUP_REMOVED lines=59> */
[----:B------:R-:W-:Y:S02]  /*18630*/  LOP3.LUT R112, R119, R112, R189, 0x96, !PT ;  /* 0x0000007077707212 */ /* 0x000fe400078e96bd */
[----:B------:R-:W-:-:S07]  /*18640*/  MOV R119, R148 ;  /* 0x0000009400777202 */ /* 0x000fce0000000f00 */
.L_x_15864:
[----:B------:R-:W-:Y:S05]  /*18650*/  BSYNC.RECONVERGENT B1 ;  /* 0x0000000000017941 */ /* 0x000fea0003800200 */
.L_x_15863:
        /* <DEDUP_REMOVED lines=11> */
.L_x_15862:
        /* <DEDUP_REMOVED lines=21> */
.L_x_15871:
        /* <DEDUP_REMOVED lines=13> */
.L_x_15873:
[----:B------:R-:W-:Y:S05]  /*18930*/  BSYNC.RECONVERGENT B2 ;  /* 0x0000000000027941 */ /* 0x000fea0003800200 */
.L_x_15872:
        /* <DEDUP_REMOVED lines=61> */
.L_x_15870:
[----:B------:R-:W-:Y:S05]  /*18d10*/  BSYNC.RECONVERGENT B1 ;  /* 0x0000000000017941 */ /* 0x000fea0003800200 */
.L_x_15869:
[----:B------:R-:W-:Y:S01]  /*18d20*/  I2FP.F32.U32 R119, R119 ;  /* 0x0000007700777245 */ /* 0x000fe20000201000 */
[----:B------:R-:W-:Y:S02]  /*18d30*/  HADD2.F32 R152, -RZ, R11.H1_H1 ;  /* 0x3000000bff987230 */ /* 0x000fe40000004100 */
        /* <DEDUP_REMOVED lines=9> */
.L_x_15868:
[----:B------:R-:W-:Y:S02]  /*18dd0*/  F2FP.F16.F32.PACK_AB R152, RZ, R119 ;  /* 0x00000077ff98723e */ /* 0x000fe400000000ff */
[----:B------:R-:W-:Y:S02]  /*18de0*/  PRMT R108, R108, 0x5410, R111 ;  /* 0x000054106c6c7816 */ /* 0x000fe4000000006f */
[----:B------:R-:W-:Y:S02]  /*18df0*/  PRMT R110, R110, 0x5410, R150 ;  /* 0x000054106e6e7816 */ /* 0x000fe40000000096 */
[----:B------:R-:W-:Y:S02]  /*18e00*/  PRMT R109, R109, 0x5410, R146 ;  /* 0x000054106d6d7816 */ /* 0x000fe40000000092 */
[----:B------:R-:W-:Y:S01]  /*18e10*/  PRMT R111, R158, 0x5410, R152 ;  /* 0x000054109e6f7816 */ /* 0x000fe20000000098 */
[----:B------:R-:W-:Y:S06]  /*18e20*/  BRA `(.L_x_15874) ;  /* 0x0000003400047947 */ /* 0x000fec0003800000 */
.L_x_15825:
        /* <DEDUP_REMOVED lines=20> */
.L_x_15878:
        /* <DEDUP_REMOVED lines=13> */
.L_x_15880:
[----:B------:R-:W-:Y:S05]  /*19040*/  BSYNC.RECONVERGENT B2 ;  /* 0x0000000000027941 */ /* 0x000fea0003800200 */
.L_x_15879:
        /* <DEDUP_REMOVED lines=61> */
.L_x_15877:
[----:B------:R-:W-:Y:S05]  /*19420*/  BSYNC.RECONVERGENT B1 ;  /* 0x0000000000017941 */ /* 0x000fea0003800200 */
.L_x_15876:
        /* <DEDUP_REMOVED lines=10> */
.L_x_15875:
        /* <DEDUP_REMOVED lines=17> */
.L_x_15884:
        /* <DEDUP_REMOVED lines=13> */
.L_x_15886:
[----:B------:R-:W-:Y:S05]  /*196b0*/  BSYNC.RECONVERGENT B2 ;  /* 0x0000000000027941 */ /* 0x000fea0003800200 */
.L_x_15885:
        /* <DEDUP_REMOVED lines=17> */
[----:B------:R-:W-:Y:S02]  /*197d0*/  HFMA2 R119, -RZ, RZ, 0, 0 ;  /* 0x00000000ff777431 */ /* 0x000fe400000001ff */
        /* <DEDUP_REMOVED lines=43> */
.L_x_15883:
[----:B------:R-:W-:Y:S05]  /*19a90*/  BSYNC.RECONVERGENT B1 ;  /* 0x0000000000017941 */ /* 0x000fea0003800200 */
.L_x_15882:
        /* <DEDUP_REMOVED lines=10> */
.L_x_15881:
        /* <DEDUP_REMOVED lines=17> */
.L_x_15890:
        /* <DEDUP_REMOVED lines=13> */
.L_x_15892:
[----:B------:R-:W-:Y:S05]  /*19d20*/  BSYNC.RECONVERGENT B2 ;  /* 0x0000000000027941 */ /* 0x000fea0003800200 */
.L_x_15891:
        /* <DEDUP_REMOVED lines=61> */
.L_x_15889:
[----:B------:R-:W-:Y:S05]  /*1a100*/  BSYNC.RECONVERGENT B1 ;  /* 0x0000000000017941 */ /* 0x000fea0003800200 */
.L_x_15888:
        /* <DEDUP_REMOVED lines=10> */
.L_x_15887:
        /* <DEDUP_REMOVED lines=17> */
.L_x_15896:
        /* <DEDUP_REMOVED lines=13> */
.L_x_15898:
[----:B------:R-:W-:Y:S05]  /*1a390*/  BSYNC.RECONVERGENT B2 ;  /* 0x0000000000027941 */ /* 0x000fea0003800200 */
.L_x_15897:
        /* <DEDUP_REMOVED lines=61> */
.L_x_15895:
[----:B------:R-:W-:Y:S05]  /*1a770*/  BSYNC.RECONVERGENT B1 ;  /* 0x0000000000017941 */ /* 0x000fea0003800200 */
.L_x_15894:
        /* <DEDUP_REMOVED lines=10> */
.L_x_15893:
        /* <DEDUP_REMOVED lines=17> */
.L_x_15902:
        /* <DEDUP_REMOVED lines=13> */
.L_x_15904:
[----:B------:R-:W-:Y:S05]  /*1aa00*/  BSYNC.RECONVERGENT B2 ;  /* 0x0000000000027941 */ /* 0x000fea0003800200 */
.L_x_15903:
        /* <DEDUP_REMOVED lines=61> */
.L_x_15901:
[----:B------:R-:W-:Y:S05]  /*1ade0*/  BSYNC.RECONVERGENT B1 ;  /* 0x0000000000017941 */ /* 0x000fea0003800200 */
.L_x_15900:
        /* <DEDUP_REMOVED lines=10> */
.L_x_15899:
        /* <DEDUP_REMOVED lines=17> */
.L_x_15908:
        /* <DEDUP_REMOVED lines=13> */
.L_x_15910:
[----:B------:R-:W-:Y:S05]  /*1b070*/  BSYNC.RECONVERGENT B2 ;  /* 0x0000000000027941 */ /* 0x000fea0003800200 */
.L_x_15909:
        /* <DEDUP_REMOVED lines=61> */
.L_x_15907:
[----:B------:R-:W-:Y:S05]  /*1b450*/  BSYNC.RECONVERGENT B1 ;  /* 0x0000000000017941 */ /* 0x000fea0003800200 */
.L_x_15906:
        /* <DEDUP_REMOVED lines=10> */
.L_x_15905:
        /* <DEDUP_REMOVED lines=17> */
.L_x_15914:
        /* <DEDUP_REMOVED lines=13> */
.L_x_15916:
[----:B------:R-:W-:Y:S05]  /*1b6e0*/  BSYNC.RECONVERGENT B2 ;  /* 0x0000000000027941 */ /* 0x000fea0003800200 */
.L_x_15915:
        /* <DEDUP_REMOVED lines=61> */
.L_x_15913:
[----:B------:R-:W-:Y:S05]  /*1bac0*/  BSYNC.RECONVERGENT B1 ;  /* 0x0000000000017941 */ /* 0x000fea0003800200 */
.L_x_15912:
        /* <DEDUP_REMOVED lines=10> */
.L_x_15911:
        /* <DEDUP_REMOVED lines=17> */
.L_x_15920:
        /* <DEDUP_REMOVED lines=13> */
.L_x_15922:
[----:B------:R-:W-:Y:S05]  /*1bd50*/  BSYNC.RECONVERGENT B2 ;  /* 0x0000000000027941 */ /* 0x000fea0003800200 */
.L_x_15921:
        /* <DEDUP_REMOVED lines=61> */
.L_x_15919:
[----:B------:R-:W-:Y:S05]  /*1c130*/  BSYNC.RECONVERGENT B1 ;  /* 0x0000000000017941 */ /* 0x000fea0003800200 */
.L_x_15918:
        /* <DEDUP_REMOVED lines=10> */
.L_x_15917:
[----:B------:R-:W-:Y:S02]  /*1c1e0*/  F2FP.F16.F32.PACK_AB R162, RZ, R119 ;  /* 0x00000077ffa2723e */ /* 0x000fe400000000ff */
[----:B------:R-:W-:Y:S02]  /*1c1f0*/  MOV R148, R110 ;  /* 0x0000006e00947202 */ /* 0x000fe40000000f00 */
[----:B------:R-:W-:Y:S02]  /*1c200*/  PRMT R108, R108, 0x5410, R111 ;  /* 0x000054106c6c7816 */ /* 0x000fe4000000006f */
[----:B------:R-:W-:Y:S02]  /*1c210*/  PRMT R110, R150, 0x5410, R152 ;  /* 0x00005410966e7816 */ /* 0x000fe40000000098 */
[----:B------:R-:W-:Y:S02]  /*1c220*/  PRMT R109, R109, 0x5410, R146 ;  /* 0x000054106d6d7816 */ /* 0x000fe40000000092 */
[----:B------:R-:W-:-:S07]  /*1c230*/  PRMT R111, R158, 0x5410, R162 ;  /* 0x000054109e6f7816 */ /* 0x000fce00000000a2 */
.L_x_15874:
        /* <DEDUP_REMOVED lines=24> */
.L_x_15824:
[----:B------:R-:W-:Y:S05]  /*1c3c0*/  BSYNC.RECONVERGENT B0 ;  /* 0x0000000000007941 */ /* 0x000fea0003800200 */
.L_x_15823:
        /* <DEDUP_REMOVED lines=135> */
.L_x_15924:
[----:B------:R-:W-:Y:S05]  /*1cc40*/  BSYNC.RECONVERGENT B0 ;  /* 0x0000000000007941 */ /* 0x000fea0003800200 */
.L_x_15923:
        /* <DEDUP_REMOVED lines=12> */
.L_x_15926:
[----:B------:R-:W-:Y:S05]  /*1cd10*/  BSYNC.RECONVERGENT B0 ;  /* 0x0000000000007941 */ /* 0x000fea0003800200 */
.L_x_15925:
        /* <DEDUP_REMOVED lines=107> */
.L_x_15929:
[----:B------:R-:W-:Y:S05]  /*1d3d0*/  BSYNC.RECONVERGENT B0 ;  /* 0x0000000000007941 */ /* 0x000fea0003800200 */
.L_x_15928:
        /* <DEDUP_REMOVED lines=35> */
.L_x_15931:
[----:B------:R-:W-:Y:S05]  /*1d610*/  BSYNC.RECONVERGENT B0 ;  /* 0x0000000000007941 */ /* 0x000fea0003800200 */
.L_x_15930:
        /* <DEDUP_REMOVED lines=34> */
.L_x_15933:
[----:B------:R-:W-:Y:S05]  /*1d840*/  BSYNC.RECONVERGENT B0 ;  /* 0x0000000000007941 */ /* 0x000fea0003800200 */
.L_x_15932:
        /* <DEDUP_REMOVED lines=33> */
.L_x_15934:
[----:B------:R-:W-:Y:S05]  /*1da60*/  BSYNC.RECONVERGENT B0 ;  /* 0x0000000000007941 */ /* 0x000fea0003800200 */
.L_x_15927:
[----:B0123--:R-:W0:Y:S01]  /*1da70*/  LDC.64 R108, c[0x0][0x380] ;  /* 0x0000e000ff6c7b82 */ /* 0x00fe220000000a00 */
[----:B------:R-:W-:Y:S01]  /*1da80*/  UPLOP3.LUT UP1, UPT, UPT, UPT, UP1, 0x40, 0x4 ;  /* 0x000000000004789c */ /* 0x000fe20003f2e810 */
[----:B0-----:R-:W-:-:S04]  /*1da90*/  IADD3 R116, PT, PT, R116, R108, RZ ;  /* 0x0000006c74747210 */ /* 0x001fc80007ffe0ff */
[----:B------:R-:W-:-:S13]  /*1daa0*/  ISETP.GE.AND P0, PT, R116, R109, PT ;  /* 0x0000006d7400720c */ /* 0x000fda0003f06270 */
[----:B------:R-:W-:Y:S05]  /*1dab0*/  @!P0 BRA `(.L_x_15935) ;  /* 0xfffffe3400388947 */ /* 0x000fea000383ffff */
[----:B------:R-:W-:Y:S05]  /*1dac0*/  EXIT ;  /* 0x000000000000794d */ /* 0x000fea0003800000 */
.L_x_15936:
        /* <DEDUP_REMOVED lines=11> */
.L_x_27554:


//--------------------- .text._ZN10layer_norm13ln_fwd_kernelINS_13Kernel_traitsIf6__halfS2_S2_fjLj8192ELj1ELj1ELj8ELj16ENS_18Kernel_traits_baseILj8192EfS2_S2_S2_fjLj256EEEEELb1ELb1ELb1ELb1EEEvNS_9FwdParamsE --------------------------
	.section	.text._ZN10layer_norm13ln_fwd_kernelINS_13Kernel_traitsIf6__halfS2_S2_fjLj8192ELj1ELj1ELj8ELj16ENS_18Kernel_traits_baseILj8192EfS2_S2_S2_fjLj256EEEEELb1ELb1ELb1ELb1EEEvNS_9FwdParamsE,"ax",@progbits
	.align	128
        .global         _ZN10layer_norm13ln_fwd_kernelINS_13Kernel_traitsIf6__halfS2_S2_fjLj8192ELj1ELj1ELj8ELj16ENS_18Kernel_traits_baseILj8192EfS2_S2_S2_fjLj256EEEEELb1ELb1ELb1ELb1EEEvNS_9FwdParamsE
        .type           _ZN10layer_norm13ln_fwd_kernelINS_13Kernel_traitsIf6__halfS2_S2_fjLj8192ELj1ELj1ELj8ELj16ENS_18Kernel_traits_baseILj8192EfS2_S2_S2_fjLj256EEEEELb1ELb1ELb1ELb1EEEvNS_9FwdParamsE,@function
        .size           _ZN10layer_norm13ln_fwd_kernelINS_13Kernel_traitsIf6__halfS2_S2_fjLj8192ELj1ELj1ELj8ELj16ENS_18Kernel_traits_baseILj8192EfS2_S2_S2_fjLj256EEEEELb1ELb1ELb1ELb1EEEvNS_9FwdParamsE,(.L_x_27555 - _ZN10layer_norm13ln_fwd_kernelINS_13Kernel_traitsIf6__halfS2_S2_fjLj8192ELj1ELj1ELj8ELj16ENS_18Kernel_traits_baseILj8192EfS2_S2_S2_fjLj256EEEEELb1ELb1ELb1ELb1EEEvNS_9FwdParamsE)
        .other          _ZN10layer_norm13ln_fwd_kernelINS_13Kernel_traitsIf6__halfS2_S2_fjLj8192ELj1ELj1ELj8ELj16ENS_18Kernel_traits_baseILj8192EfS2_S2_S2_fjLj256EEEEELb1ELb1ELb1ELb1EEEvNS_9FwdParamsE,@"STO_CUDA_ENTRY STV_DEFAULT"
_ZN10layer_norm13ln_fwd_kernelINS_13Kernel_traitsIf6__halfS2_S2_fjLj8192ELj1ELj1ELj8ELj16ENS_18Kernel_traits_baseILj8192EfS2_S2_S2_fjLj256EEEEELb1ELb1ELb1ELb1EEEvNS_9FwdParamsE:
.text._ZN10layer_norm13ln_fwd_kernelINS_13Kernel_traitsIf6__halfS2_S2_fjLj8192ELj1ELj1ELj8ELj16ENS_18Kernel_traits_baseILj8192EfS2_S2_S2_fjLj256EEEEELb1ELb1ELb1ELb1EEEvNS_9FwdParamsE:
        /* <DEDUP_REMOVED lines=54> */
.L_x_15937:
        /* <DEDUP_REMOVED lines=36> */
.L_x_15938:
        /* <DEDUP_REMOVED lines=93> */
.L_x_16212:
        /* <DEDUP_REMOVED lines=48> */
.L_x_15942:
        /* <DEDUP_REMOVED lines=12> */
.L_x_15943:
        /* <DEDUP_REMOVED lines=58> */
[----:B------:R-:W-:Y:S01]  /*12d0*/  LOP3.LUT R119, R119, R108, R113, 0x96, !PT ;  /* 0x0000006c77777212 */ /* 0x000fe200078e9671 */
[----:B------:R-:W-:Y:S01]  /*12e0*/  IMAD.MOV.U32 R109, RZ, RZ, RZ ;  /* 0x000000ffff6d7224 */ /* 0x000fe200078e00ff */
[----:B------:R-:W-:-:S07]  /*12f0*/  MOV R108, R136 ;  /* 0x00000088006c7202 */ /* 0x000fce0000000f00 */
.L_x_15941:
        /* <DEDUP_REMOVED lines=11> */
.L_x_15940:
        /* <DEDUP_REMOVED lines=20> */
.L_x_15946:
        /* <DEDUP_REMOVED lines=12> */
.L_x_15947:
        /* <DEDUP_REMOVED lines=61> */
.L_x_15945:
        /* <DEDUP_REMOVED lines=11> */
.L_x_15944:
        /* <DEDUP_REMOVED lines=20> */
.L_x_15950:
        /* <DEDUP_REMOVED lines=12> */
.L_x_15951:
        /* <DEDUP_REMOVED lines=60> */
.L_x_15949:
        /* <DEDUP_REMOVED lines=11> */
.L_x_15948:
        /* <DEDUP_REMOVED lines=20> */
.L_x_15954:
        /* <DEDUP_REMOVED lines=12> */
.L_x_15955:
        /* <DEDUP_REMOVED lines=60> */
.L_x_15953:
        /* <DEDUP_REMOVED lines=11> */
.L_x_15952:
        /* <DEDUP_REMOVED lines=20> */
.L_x_15958:
        /* <DEDUP_REMOVED lines=12> */
.L_x_15959:
        /* <DEDUP_REMOVED lines=61> */
.L_x_15957:
        /* <DEDUP_REMOVED lines=11> */
.L_x_15956:
        /* <DEDUP_REMOVED lines=20> */
.L_x_15962:
        /* <DEDUP_REMOVED lines=12> */
.L_x_15963:
        /* <DEDUP_REMOVED lines=61> */
.L_x_15961:
        /* <DEDUP_REMOVED lines=11> */
.L_x_15960:
        /* <DEDUP_REMOVED lines=20> */
.L_x_15966:
        /* <DEDUP_REMOVED lines=12> */
.L_x_15967:
        /* <DEDUP_REMOVED lines=61> */
.L_x_15965:
        /* <DEDUP_REMOVED lines=11> */
.L_x_15964:
        /* <DEDUP_REMOVED lines=20> */
.L_x_15970:
        /* <DEDUP_REMOVED lines=12> */
.L_x_15971:
        /* <DEDUP_REMOVED lines=61> */
.L_x_15969:
        /* <DEDUP_REMOVED lines=11> */
.L_x_15968:
[----:B------:R-:W-:Y:S02]  /*4110*/  F2FP.F16.F32.PACK_AB R140, RZ, R147 ;  /* 0x00000093ff8c723e */ /* 0x000fe400000000ff */
[----:B------:R-:W-:Y:S02]  /*4120*/  PRMT R108, R108, 0x5410, R111 ;  /* 0x000054106c6c7816 */ /* 0x000fe4000000006f */
[----:B------:R-:W-:Y:S02]  /*4130*/  PRMT R110, R110, 0x5410, R113 ;  /* 0x000054106e6e7816 */ /* 0x000fe40000000071 */
[----:B------:R-:W-:Y:S02]  /*4140*/  PRMT R109, R109, 0x5410, R112 ;  /* 0x000054106d6d7816 */ /* 0x000fe40000000070 */
[----:B------:R-:W-:Y:S01]  /*4150*/  PRMT R111, R152, 0x5410, R140 ;  /* 0x00005410986f7816 */ /* 0x000fe2000000008c */
[----:B------:R-:W-:Y:S06]  /*4160*/  BRA `(.L_x_15972) ;  /* 0x00000030007c7947 */ /* 0x000fec0003800000 */
.L_x_15939:
[----:B------:R-:W-:Y:S01]  /*4170*/  MOV R133, RZ ;  /* 0x000000ff00857202 */ /* 0x000fe20000000f00 */
[----:B------:R-:W-:Y:S02]  /*4180*/  IMAD.MOV.U32 R109, RZ, RZ, R142 ;  /* 0x000000ffff6d7224 */ /* 0x000fe400078e008e */
        /* <DEDUP_REMOVED lines=17> */
.L_x_15975:
        /* <DEDUP_REMOVED lines=12> */
.L_x_15976:
        /* <DEDUP_REMOVED lines=60> */
.L_x_15974:
        /* <DEDUP_REMOVED lines=10> */
.L_x_15973:
        /* <DEDUP_REMOVED lines=16> */
.L_x_15979:
        /* <DEDUP_REMOVED lines=12> */
.L_x_15980:
        /* <DEDUP_REMOVED lines=60> */
[----:B------:R-:W-:-:S07]  /*4d40*/  IMAD.MOV.U32 R110, RZ, RZ, RZ ;  /* 0x000000ffff6e7224 */ /* 0x000fce00078e00ff */
.L_x_15978:
        /* <DEDUP_REMOVED lines=10> */
.L_x_15977:
        /* <DEDUP_REMOVED lines=16> */
.L_x_15983:
        /* <DEDUP_REMOVED lines=12> */
.L_x_15984:
        /* <DEDUP_REMOVED lines=61> */
.L_x_15982:
        /* <DEDUP_REMOVED lines=10> */
.L_x_15981:
        /* <DEDUP_REMOVED lines=16> */
.L_x_15987:
        /* <DEDUP_REMOVED lines=12> */
.L_x_15988:
        /* <DEDUP_REMOVED lines=61> */
.L_x_15986:
        /* <DEDUP_REMOVED lines=10> */
.L_x_15985:
        /* <DEDUP_REMOVED lines=16> */
.L_x_15991:
        /* <DEDUP_REMOVED lines=12> */
.L_x_15992:
        /* <DEDUP_REMOVED lines=61> */
.L_x_15990:
        /* <DEDUP_REMOVED lines=10> */
.L_x_15989:
        /* <DEDUP_REMOVED lines=16> */
.L_x_15995:
        /* <DEDUP_REMOVED lines=12> */
.L_x_15996:
        /* <DEDUP_REMOVED lines=61> */
.L_x_15994:
        /* <DEDUP_REMOVED lines=10> */
.L_x_15993:
        /* <DEDUP_REMOVED lines=16> */
.L_x_15999:
        /* <DEDUP_REMOVED lines=12> */
.L_x_16000:
        /* <DEDUP_REMOVED lines=61> */
.L_x_15998:
        /* <DEDUP_REMOVED lines=10> */
.L_x_15997:
        /* <DEDUP_REMOVED lines=16> */
.L_x_16003:
        /* <DEDUP_REMOVED lines=12> */
.L_x_16004:
        /* <DEDUP_REMOVED lines=61> */
.L_x_16002:
        /* <DEDUP_REMOVED lines=10> */
.L_x_16001:
[----:B------:R-:W-:Y:S02]  /*7310*/  F2FP.F16.F32.PACK_AB R140, RZ, R147 ;  /* 0x00000093ff8c723e */ /* 0x000fe400000000ff */
[----:B------:R-:W-:Y:S02]  /*7320*/  PRMT R108, R108, 0x5410, R111 ;  /* 0x000054106c6c7816 */ /* 0x000fe4000000006f */
[----:B------:R-:W-:Y:S02]  /*7330*/  PRMT R110, R110, 0x5410, R113 ;  /* 0x000054106e6e7816 */ /* 0x000fe40000000071 */
[----:B------:R-:W-:Y:S02]  /*7340*/  PRMT R109, R109, 0x5410, R112 ;  /* 0x000054106d6d7816 */ /* 0x000fe40000000070 */
[----:B------:R-:W-:-:S07]  /*7350*/  PRMT R111, R142, 0x5410, R140 ;  /* 0x000054108e6f7816 */ /* 0x000fce000000008c */
.L_x_15972:
        /* <DEDUP_REMOVED lines=30> */
.L_x_16005:
[----:B-----5:R2:W5:Y:S04]  /*7540*/  @P1 LDG.E.128 R8, desc[UR6][R150.64] ;  /* 0x0000000696081981 */ /* 0x020568000c1e1d00 */
[----:B------:R2:W5:Y:S01]  /*7550*/  @P0 LDG.E.128 R4, desc[UR6][R152.64] ;  /* 0x0000000698040981 */ /* 0x000562000c1e1d00 */
[----:B------:R-:W-:Y:S05]  /*7560*/  @!P0 BRA `(.L_x_16006) ;  /* 0x0000003400108947 */ /* 0x000fea0003800000 */
[----:B------:R-:W-:-:S13]  /*7570*/  ISETP.GT.AND P2, PT, R0, RZ, PT ;  /* 0x000000ff0000720c */ /* 0x000fda0003f44270 */
[----:B0----5:R-:W-:Y:S01]  /*7580*/  @!P2 HADD2.F32 R149, -RZ, R4.H0_H0 ;  /* 0x20000004ff95a230 */ /* 0x021fe20000004100 */
[----:B------:R-:W-:Y:S01]  /*7590*/  @!P2 MOV R148, R138 ;  /* 0x0000008a0094a202 */ /* 0x000fe20000000f00 */
[----:B-1----:R-:W-:Y:S01]  /*75a0*/  @!P2 IMAD.MOV.U32 R109, RZ, RZ, R136 ;  /* 0x000000ffff6da224 */ /* 0x002fe200078e0088 */
        /* <DEDUP_REMOVED lines=16> */
.L_x_16009:
        /* <DEDUP_REMOVED lines=12> */
.L_x_16010:
        /* <DEDUP_REMOVED lines=52> */
[----:B--2---:R-:W-:Y:S01]  /*7ab0*/  IMAD.WIDE.U32 R150, R149, -0x326172a9, RZ ;  /* 0xcd9e8d5795967825 */ /* 0x004fe200078e00ff */
[----:B------:R-:W-:-:S03]  /*7ac0*/  IADD3 R119, PT, PT, R3, -0x695add53, RZ ;  /* 0x96a522ad03777810 */ /* 0x000fc60007ffe0ff */
[----:B------:R-:W-:Y:S01]  /*7ad0*/  IMAD.WIDE.U32 R148, R148, -0x2daee0ad, RZ ;  /* 0xd2511f5394947825 */ /* 0x000fe200078e00ff */
[----:B------:R-:W-:-:S03]  /*7ae0*/  LOP3.LUT R118, R109, R110, R151, 0x96, !PT ;  /* 0x0000006e6d767212 */ /* 0x000fc600078e9697 */
[----:B------:R-:W-:Y:S01]  /*7af0*/  IMAD.MOV.U32 R120, RZ, RZ, R150 ;  /* 0x000000ffff787224 */ /* 0x000fe200078e0096 */
[----:B------:R-:W-:Y:S01]  /*7b00*/  LOP3.LUT R119, R119, R108, R149, 0x96, !PT ;  /* 0x0000006c77777212 */ /* 0x000fe200078e9695 */
[----:B------:R-:W-:Y:S01]  /*7b10*/  IMAD.MOV.U32 R109, RZ, RZ, RZ ;  /* 0x000000ffff6d7224 */ /* 0x000fe200078e00ff */
[----:B------:R-:W-:-:S07]  /*7b20*/  MOV R108, R138 ;  /* 0x0000008a006c7202 */ /* 0x000fce0000000f00 */
.L_x_16008:
        /* <DEDUP_REMOVED lines=11> */
.L_x_16007:
[----:B------:R-:W-:Y:S01]  /*7be0*/  F2FP.F16.F32.PACK_AB R108, RZ, R149 ;  /* 0x00000095ff6c723e */ /* 0x000fe200000000ff */
[----:B--2---:R-:W-:Y:S01]  /*7bf0*/  @!P2 HADD2.F32 R151, -RZ, R4.H1_H1 ;  /* 0x30000004ff97a230 */ /* 0x004fe20000004100 */
        /* <DEDUP_REMOVED lines=18> */
.L_x_16013:
        /* <DEDUP_REMOVED lines=12> */
.L_x_16014:
        /* <DEDUP_REMOVED lines=60> */
.L_x_16012:
        /* <DEDUP_REMOVED lines=11> */
.L_x_16011:
        /* <DEDUP_REMOVED lines=20> */
.L_x_16017:
        /* <DEDUP_REMOVED lines=12> */
.L_x_16018:
        /* <DEDUP_REMOVED lines=61> */
.L_x_16016:
        /* <DEDUP_REMOVED lines=11> */
.L_x_16015:
        /* <DEDUP_REMOVED lines=20> */
.L_x_16021:
        /* <DEDUP_REMOVED lines=12> */
.L_x_16022:
        /* <DEDUP_REMOVED lines=61> */
.L_x_16020:
[----:B------:R-:W-:Y:S01]  /*8ea0*/  I2FP.F32.U32 R125, R125 ;  /* 0x0000007d007d7245 */ /* 0x000fe20000201000 */
[----:B------:R-:W-:Y:S01]  /*8eb0*/  HADD2.F32 R138, -RZ, R9.H1_H1 ;  /* 0x30000009ff8a7230 */ /* 0x000fe20000004100 */
        /* <DEDUP_REMOVED lines=8> */
[----:B------:R-:W-:-:S07]  /*8f40*/  FFMA.FTZ R155, R136, R35, R155 ;  /* 0x00000023889b7223 */ /* 0x000fce000001009b */
.L_x_16019:
        /* <DEDUP_REMOVED lines=20> */
.L_x_16025:
        /* <DEDUP_REMOVED lines=12> */
.L_x_16026:
        /* <DEDUP_REMOVED lines=61> */
.L_x_16024:
        /* <DEDUP_REMOVED lines=11> */
.L_x_16023:
        /* <DEDUP_REMOVED lines=20> */
.L_x_16029:
        /* <DEDUP_REMOVED lines=12> */
.L_x_16030:
        /* <DEDUP_REMOVED lines=61> */
.L_x_16028:
        /* <DEDUP_REMOVED lines=11> */
.L_x_16027:
        /* <DEDUP_REMOVED lines=20> */
.L_x_16033:
        /* <DEDUP_REMOVED lines=12> */
.L_x_16034:
        /* <DEDUP_REMOVED lines=61> */
.L_x_16032:
        /* <DEDUP_REMOVED lines=11> */
.L_x_16031:
        /* <DEDUP_REMOVED lines=20> */
.L_x_16037:
        /* <DEDUP_REMOVED lines=12> */
.L_x_16038:
        /* <DEDUP_REMOVED lines=61> */
.L_x_16036:
        /* <DEDUP_REMOVED lines=11> */
.L_x_16035:
[----:B------:R-:W-:Y:S02]  /*a950*/  F2FP.F16.F32.PACK_AB R142, RZ, R163 ;  /* 0x000000a3ff8e723e */ /* 0x000fe400000000ff */
[----:B------:R-:W-:Y:S02]  /*a960*/  PRMT R108, R108, 0x5410, R111 ;  /* 0x000054106c6c7816 */ /* 0x000fe4000000006f */
[----:B------:R-:W-:Y:S02]  /*a970*/  PRMT R110, R110, 0x5410, R138 ;  /* 0x000054106e6e7816 */ /* 0x000fe4000000008a */
[----:B------:R-:W-:Y:S02]  /*a980*/  PRMT R109, R109, 0x5410, R136 ;  /* 0x000054106d6d7816 */ /* 0x000fe40000000088 */
[----:B------:R-:W-:Y:S01]  /*a990*/  PRMT R111, R148, 0x5410, R142 ;  /* 0x00005410946f7816 */ /* 0x000fe2000000008e */
[----:B------:R-:W-:Y:S06]  /*a9a0*/  BRA `(.L_x_16039) ;  /* 0x0000003000807947 */ /* 0x000fec0003800000 */
.L_x_16006:
[----:B0-----:R-:W-:Y:S01]  /*a9b0*/  IMAD.MOV.U32 R149, RZ, RZ, RZ ;  /* 0x000000ffff957224 */ /* 0x001fe200078e00ff */
[----:B-1----:R-:W-:Y:S01]  /*a9c0*/  MOV R109, R136 ;  /* 0x00000088006d7202 */ /* 0x002fe20000000f00 */
        /* <DEDUP_REMOVED lines=17> */
.L_x_16042:
        /* <DEDUP_REMOVED lines=12> */
.L_x_16043:
        /* <DEDUP_REMOVED lines=51> */
[----:B--2---:R-:W-:-:S03]  /*aed0*/  IMAD.WIDE.U32 R150, R149, -0x326172a9, RZ ;  /* 0xcd9e8d5795967825 */ /* 0x004fc600078e00ff */
        /* <DEDUP_REMOVED lines=9> */
.L_x_16041:
[----:B------:R-:W-:Y:S01]  /*af70*/  I2FP.F32.U32 R108, R108 ;  /* 0x0000006c006c7245 */ /* 0x000fe20000201000 */
[----:B-----5:R-:W-:Y:S01]  /*af80*/  HADD2.F32 R110, -RZ, R8.H0_H0 ;  /* 0x20000008ff6e7230 */ /* 0x020fe20000004100 */
[----:B------:R-:W-:-:S04]  /*af90*/  MOV R111, 0x2f800000 ;  /* 0x2f800000006f7802 */ /* 0x000fc80000000f00 */
[----:B------:R-:W-:Y:S01]  /*afa0*/  FMUL.FTZ R110, R110, UR13 ;  /* 0x0000000d6e6e7c20 */ /* 0x000fe20008410000 */
[----:B------:R-:W-:-:S03]  /*afb0*/  FFMA.FTZ R108, R108, R111, 1.1641532182693481445e-10 ;  /* 0x2f0000006c6c7423 */ /* 0x000fc6000001006f */
[----:B------:R-:W-:Y:S02]  /*afc0*/  FMUL.FTZ R110, R110, UR12 ;  /* 0x0000000c6e6e7c20 */ /* 0x000fe40008410000 */
[----:B------:R-:W-:-:S04]  /*afd0*/  FSETP.GTU.FTZ.AND P2, PT, R108, UR10, PT ;  /* 0x0000000a6c007c0b */ /* 0x000fc8000bf5c000 */
[----:B------:R-:W-:Y:S02]  /*afe0*/  FSEL R149, R110, RZ, !P2 ;  /* 0x000000ff6e957208 */ /* 0x000fe40005000000 */
[----:B------:R-:W-:-:S03]  /*aff0*/  SEL R122, RZ, 0x1, P2 ;  /* 0x00000001ff7a7807 */ /* 0x000fc60001000000 */
[----:B------:R-:W-:-:S07]  /*b000*/  FMUL.FTZ R149, R149, R32 ;  /* 0x0000002095957220 */ /* 0x000fce0000410000 */
.L_x_16040:
        /* <DEDUP_REMOVED lines=16> */
.L_x_16046:
        /* <DEDUP_REMOVED lines=12> */
.L_x_16047:
        /* <DEDUP_REMOVED lines=61> */
.L_x_16045:
        /* <DEDUP_REMOVED lines=10> */
.L_x_16044:
        /* <DEDUP_REMOVED lines=16> */
.L_x_16050:
        /* <DEDUP_REMOVED lines=12> */
.L_x_16051:
        /* <DEDUP_REMOVED lines=61> */
.L_x_16049:
        /* <DEDUP_REMOVED lines=10> */
.L_x_16048:
        /* <DEDUP_REMOVED lines=16> */
.L_x_16054:
        /* <DEDUP_REMOVED lines=12> */
.L_x_16055:
        /* <DEDUP_REMOVED lines=61> */
.L_x_16053:
        /* <DEDUP_REMOVED lines=10> */
.L_x_16052:
        /* <DEDUP_REMOVED lines=16> */
.L_x_16058:
        /* <DEDUP_REMOVED lines=12> */
.L_x_16059:
        /* <DEDUP_REMOVED lines=61> */
.L_x_16057:
        /* <DEDUP_REMOVED lines=10> */
.L_x_16056:
        /* <DEDUP_REMOVED lines=16> */
.L_x_16062:
        /* <DEDUP_REMOVED lines=12> */
.L_x_16063:
        /* <DEDUP_REMOVED lines=61> */
.L_x_16061:
        /* <DEDUP_REMOVED lines=10> */
.L_x_16060:
        /* <DEDUP_REMOVED lines=16> */
.L_x_16066:
        /* <DEDUP_REMOVED lines=12> */
.L_x_16067:
        /* <DEDUP_REMOVED lines=61> */
.L_x_16065:
        /* <DEDUP_REMOVED lines=10> */
.L_x_16064:
        /* <DEDUP_REMOVED lines=16> */
.L_x_16070:
        /* <DEDUP_REMOVED lines=12> */
.L_x_16071:
        /* <DEDUP_REMOVED lines=61> */
.L_x_16069:
        /* <DEDUP_REMOVED lines=10> */
.L_x_16068:
[----:B------:R-:W-:Y:S02]  /*db60*/  F2FP.F16.F32.PACK_AB R142, RZ, R163 ;  /* 0x000000a3ff8e723e */ /* 0x000fe400000000ff */
[----:B------:R-:W-:Y:S02]  /*db70*/  PRMT R108, R108, 0x5410, R111 ;  /* 0x000054106c6c7816 */ /* 0x000fe4000000006f */
[----:B------:R-:W-:Y:S02]  /*db80*/  PRMT R110, R110, 0x5410, R138 ;  /* 0x000054106e6e7816 */ /* 0x000fe4000000008a */
[----:B------:R-:W-:Y:S02]  /*db90*/  PRMT R109, R109, 0x5410, R136 ;  /* 0x000054106d6d7816 */ /* 0x000fe40000000088 */
[----:B------:R-:W-:-:S07]  /*dba0*/  PRMT R111, R148, 0x5410, R142 ;  /* 0x00005410946f7816 */ /* 0x000fce000000008e */
.L_x_16039:
        /* <DEDUP_REMOVED lines=31> */
.L_x_16072:
[----:B-----5:R1:W5:Y:S04]  /*dda0*/  @P1 LDG.E.128 R8, desc[UR6][R168.64] ;  /* 0x00000006a8081981 */ /* 0x020368000c1e1d00 */
[----:B------:R1:W5:Y:S01]  /*ddb0*/  @P0 LDG.E.128 R4, desc[UR6][R170.64] ;  /* 0x00000006aa040981 */ /* 0x000362000c1e1d00 */
[----:B------:R-:W-:Y:S05]  /*ddc0*/  @!P0 BRA `(.L_x_16073) ;  /* 0x0000003400108947 */ /* 0x000fea0003800000 */
[----:B------:R-:W-:-:S13]  /*ddd0*/  ISETP.GT.AND P2, PT, R0, RZ, PT ;  /* 0x000000ff0000720c */ /* 0x000fda0003f44270 */
[----:B0----5:R-:W-:Y:S01]  /*dde0*/  @!P2 HADD2.F32 R167, -RZ, R4.H0_H0 ;  /* 0x20000004ffa7a230 */ /* 0x021fe20000004100 */
        /* <DEDUP_REMOVED lines=18> */
.L_x_16076:
        /* <DEDUP_REMOVED lines=12> */
.L_x_16077:
        /* <DEDUP_REMOVED lines=60> */
.L_x_16075:
        /* <DEDUP_REMOVED lines=11> */
.L_x_16074:
[----:B------:R-:W-:Y:S01]  /*e440*/  F2FP.F16.F32.PACK_AB R108, RZ, R167 ;  /* 0x000000a7ff6c723e */ /* 0x000fe200000000ff */
[----:B-1----:R-:W-:Y:S01]  /*e450*/  @!P2 HADD2.F32 R169, -RZ, R4.H1_H1 ;  /* 0x30000004ffa9a230 */ /* 0x002fe20000004100 */
        /* <DEDUP_REMOVED lines=18> */
.L_x_16080:
        /* <DEDUP_REMOVED lines=12> */
.L_x_16081:
        /* <DEDUP_REMOVED lines=60> */
.L_x_16079:
        /* <DEDUP_REMOVED lines=11> */
.L_x_16078:
        /* <DEDUP_REMOVED lines=20> */
.L_x_16084:
        /* <DEDUP_REMOVED lines=12> */
.L_x_16085:
        /* <DEDUP_REMOVED lines=61> */
.L_x_16083:
[----:B------:R-:W-:Y:S01]  /*f080*/  I2FP.F32.U32 R109, R109 ;  /* 0x0000006d006d7245 */ /* 0x000fe20000201000 */
[----:B------:R-:W-:Y:S01]  /*f090*/  HADD2.F32 R124, -RZ, R9.H0_H0 ;  /* 0x20000009ff7c7230 */ /* 0x000fe20000004100 */
        /* <DEDUP_REMOVED lines=9> */
.L_x_16082:
        /* <DEDUP_REMOVED lines=20> */
.L_x_16088:
        /* <DEDUP_REMOVED lines=12> */
.L_x_16089:
        /* <DEDUP_REMOVED lines=61> */
.L_x_16087:
        /* <DEDUP_REMOVED lines=11> */
.L_x_16086:
        /* <DEDUP_REMOVED lines=20> */
.L_x_16092:
        /* <DEDUP_REMOVED lines=12> */
.L_x_16093:
        /* <DEDUP_REMOVED lines=61> */
.L_x_16091:
[----:B------:R-:W-:Y:S01]  /*fd80*/  I2FP.F32.U32 R110, R126 ;  /* 0x0000007e006e7245 */ /* 0x000fe20000201000 */
[----:B------:R-:W-:Y:S01]  /*fd90*/  HADD2.F32 R126, -RZ, R10.H0_H0 ;  /* 0x2000000aff7e7230 */ /* 0x000fe20000004100 */
[----:B------:R-:W-:-:S04]  /*fda0*/  MOV R175, 0x2f800000 ;  /* 0x2f80000000af7802 */ /* 0x000fc80000000f00 */
        /* <DEDUP_REMOVED lines=8> */
.L_x_16090:
        /* <DEDUP_REMOVED lines=20> */
.L_x_16096:
        /* <DEDUP_REMOVED lines=12> */
.L_x_16097:
        /* <DEDUP_REMOVED lines=61> */
.L_x_16095:
        /* <DEDUP_REMOVED lines=11> */
.L_x_16094:
        /* <DEDUP_REMOVED lines=20> */
.L_x_16100:
        /* <DEDUP_REMOVED lines=12> */
.L_x_16101:
        /* <DEDUP_REMOVED lines=61> */
.L_x_16099:
[----:B------:R-:W-:Y:S01]  /*10a80*/  I2FP.F32.U32 R128, R128 ;  /* 0x0000008000807245 */ /* 0x000fe20000201000 */
[----:B------:R-:W-:Y:S01]  /*10a90*/  HADD2.F32 R138, -RZ, R11.H0_H0 ;  /* 0x2000000bff8a7230 */ /* 0x000fe20000004100 */
        /* <DEDUP_REMOVED lines=8> */
[----:B------:R-:W-:-:S07]  /*10b20*/  FFMA.FTZ R179, R179, R22, R144 ;  /* 0x00000016b3b37223 */ /* 0x000fce0000010090 */
.L_x_16098:
        /* <DEDUP_REMOVED lines=20> */
.L_x_16104:
        /* <DEDUP_REMOVED lines=12> */
.L_x_16105:
        /* <DEDUP_REMOVED lines=61> */
.L_x_16103:
        /* <DEDUP_REMOVED lines=11> */
.L_x_16102:
[----:B------:R-:W-:Y:S02]  /*111b0*/  F2FP.F16.F32.PACK_AB R142, RZ, R181 ;  /* 0x000000b5ff8e723e */ /* 0x000fe400000000ff */
[----:B------:R-:W-:Y:S02]  /*111c0*/  PRMT R108, R108, 0x5410, R111 ;  /* 0x000054106c6c7816 */ /* 0x000fe4000000006f */
[----:B------:R-:W-:Y:S02]  /*111d0*/  PRMT R110, R110, 0x5410, R140 ;  /* 0x000054106e6e7816 */ /* 0x000fe4000000008c */
[----:B------:R-:W-:Y:S02]  /*111e0*/  PRMT R109, R109, 0x5410, R136 ;  /* 0x000054106d6d7816 */ /* 0x000fe40000000088 */
[----:B------:R-:W-:Y:S01]  /*111f0*/  PRMT R111, R144, 0x5410, R142 ;  /* 0x00005410906f7816 */ /* 0x000fe2000000008e */
[----:B------:R-:W-:Y:S06]  /*11200*/  BRA `(.L_x_16106) ;  /* 0x0000003000807947 */ /* 0x000fec0003800000 */
.L_x_16073:
        /* <DEDUP_REMOVED lines=19> */
.L_x_16109:
        /* <DEDUP_REMOVED lines=12> */
.L_x_16110:
        /* <DEDUP_REMOVED lines=52> */
[----:B-1----:R-:W-:Y:S01]  /*11740*/  IMAD.WIDE.U32 R168, R167, -0x326172a9, RZ ;  /* 0xcd9e8d57a7a87825 */ /* 0x002fe200078e00ff */
        /* <DEDUP_REMOVED lines=8> */
.L_x_16108:
        /* <DEDUP_REMOVED lines=10> */
.L_x_16107:
        /* <DEDUP_REMOVED lines=16> */
.L_x_16113:
        /* <DEDUP_REMOVED lines=12> */
.L_x_16114:
        /* <DEDUP_REMOVED lines=61> */
.L_x_16112:
        /* <DEDUP_REMOVED lines=10> */
.L_x_16111:
        /* <DEDUP_REMOVED lines=16> */
.L_x_16117:
        /* <DEDUP_REMOVED lines=12> */
.L_x_16118:
        /* <DEDUP_REMOVED lines=61> */
.L_x_16116:
        /* <DEDUP_REMOVED lines=10> */
.L_x_16115:
        /* <DEDUP_REMOVED lines=16> */
.L_x_16121:
        /* <DEDUP_REMOVED lines=12> */
.L_x_16122:
        /* <DEDUP_REMOVED lines=61> */
.L_x_16120:
        /* <DEDUP_REMOVED lines=10> */
.L_x_16119:
        /* <DEDUP_REMOVED lines=16> */
.L_x_16125:
        /* <DEDUP_REMOVED lines=12> */
.L_x_16126:
        /* <DEDUP_REMOVED lines=61> */
.L_x_16124:
        /* <DEDUP_REMOVED lines=10> */
.L_x_16123:
        /* <DEDUP_REMOVED lines=16> */
.L_x_16129:
        /* <DEDUP_REMOVED lines=12> */
.L_x_16130:
        /* <DEDUP_REMOVED lines=61> */
.L_x_16128:
        /* <DEDUP_REMOVED lines=10> */
.L_x_16127:
        /* <DEDUP_REMOVED lines=16> */
.L_x_16133:
        /* <DEDUP_REMOVED lines=12> */
.L_x_16134:
        /* <DEDUP_REMOVED lines=61> */
.L_x_16132:
        /* <DEDUP_REMOVED lines=10> */
.L_x_16131:
        /* <DEDUP_REMOVED lines=16> */
.L_x_16137:
        /* <DEDUP_REMOVED lines=12> */
.L_x_16138:
        /* <DEDUP_REMOVED lines=61> */
.L_x_16136:
        /* <DEDUP_REMOVED lines=10> */
.L_x_16135:
[----:B------:R-:W-:Y:S02]  /*143c0*/  F2FP.F16.F32.PACK_AB R144, RZ, R181 ;  /* 0x000000b5ff90723e */ /* 0x000fe400000000ff */
[----:B------:R-:W-:Y:S02]  /*143d0*/  PRMT R108, R108, 0x5410, R111 ;  /* 0x000054106c6c7816 */ /* 0x000fe4000000006f */
[----:B------:R-:W-:Y:S02]  /*143e0*/  PRMT R110, R110, 0x5410, R140 ;  /* 0x000054106e6e7816 */ /* 0x000fe4000000008c */
[----:B------:R-:W-:Y:S02]  /*143f0*/  PRMT R109, R109, 0x5410, R136 ;  /* 0x000054106d6d7816 */ /* 0x000fe40000000088 */
[----:B------:R-:W-:-:S07]  /*14400*/  PRMT R111, R142, 0x5410, R144 ;  /* 0x000054108e6f7816 */ /* 0x000fce0000000090 */
.L_x_16106:
        /* <DEDUP_REMOVED lines=31> */
.L_x_16139:
[----:B-----5:R1:W5:Y:S04]  /*14600*/  @P1 LDG.E.128 R8, desc[UR6][R182.64] ;  /* 0x00000006b6081981 */ /* 0x020368000c1e1d00 */
[----:B------:R1:W5:Y:S01]  /*14610*/  @P0 LDG.E.128 R4, desc[UR6][R184.64] ;  /* 0x00000006b8040981 */ /* 0x000362000c1e1d00 */
[----:B------:R-:W-:Y:S05]  /*14620*/  @!P0 BRA `(.L_x_16140) ;  /* 0x0000003400108947 */ /* 0x000fea0003800000 */
[----:B------:R-:W-:-:S13]  /*14630*/  ISETP.GT.AND P0, PT, R0, RZ, PT ;  /* 0x000000ff0000720c */ /* 0x000fda0003f04270 */
[----:B-1---5:R-:W-:Y:S01]  /*14640*/  @!P0 HADD2.F32 R183, -RZ, R4.H0_H0 ;  /* 0x20000004ffb78230 */ /* 0x022fe20000004100 */
[----:B------:R-:W-:Y:S01]  /*14650*/  @!P0 MOV R182, R138 ;  /* 0x0000008a00b68202 */ /* 0x000fe20000000f00 */
[----:B------:R-:W-:Y:S01]  /*14660*/  @!P0 IMAD.MOV.U32 R0, RZ, RZ, R146 ;  /* 0x000000ffff008224 */ /* 0x000fe200078e0092 */
        /* <DEDUP_REMOVED lines=16> */
.L_x_16143:
        /* <DEDUP_REMOVED lines=12> */
.L_x_16144:
        /* <DEDUP_REMOVED lines=60> */
.L_x_16142:
        /* <DEDUP_REMOVED lines=11> */
.L_x_16141:
[----:B0-----:R-:W-:Y:S01]  /*14ca0*/  F2FP.F16.F32.PACK_AB R108, RZ, R183 ;  /* 0x000000b7ff6c723e */ /* 0x001fe200000000ff */
        /* <DEDUP_REMOVED lines=19> */
.L_x_16147:
        /* <DEDUP_REMOVED lines=12> */
.L_x_16148:
        /* <DEDUP_REMOVED lines=60> */
.L_x_16146:
        /* <DEDUP_REMOVED lines=11> */
.L_x_16145:
        /* <DEDUP_REMOVED lines=20> */
.L_x_16151:
        /* <DEDUP_REMOVED lines=12> */
.L_x_16152:
        /* <DEDUP_REMOVED lines=60> */
[----:B------:R-:W-:-:S07]  /*158d0*/  MOV R110, R186 ;  /* 0x000000ba006e7202 */ /* 0x000fce0000000f00 */
.L_x_16150:
        /* <DEDUP_REMOVED lines=11> */
.L_x_16149:
        /* <DEDUP_REMOVED lines=20> */
.L_x_16155:
        /* <DEDUP_REMOVED lines=12> */
.L_x_16156:
        /* <DEDUP_REMOVED lines=53> */
[----:B------:R-:W-:Y:S02]  /*15ee0*/  IADD3 R119, PT, PT, R2, -0x700cb87f, RZ ;  /* 0x8ff3478102777810 */ /* 0x000fe40007ffe0ff */
[----:B------:R-:W-:Y:S01]  /*15ef0*/  MOV R125, R110 ;  /* 0x0000006e007d7202 */ /* 0x000fe20000000f00 */
[----:B------:R-:W-:Y:S01]  /*15f00*/  IMAD.WIDE.U32 R190, R111, -0x2daee0ad, RZ ;  /* 0xd2511f536fbe7825 */ /* 0x000fe200078e00ff */
[----:B------:R-:W-:Y:S02]  /*15f10*/  LOP3.LUT R118, R119, R118, R193, 0x96, !PT ;  /* 0x0000007677767212 */ /* 0x000fe400078e96c1 */
[----:B------:R-:W-:Y:S01]  /*15f20*/  MOV R120, R192 ;  /* 0x000000c000787202 */ /* 0x000fe20000000f00 */
[----:B------:R-:W-:Y:S02]  /*15f30*/  VIADD R111, R3, 0x96a522ad ;  /* 0x96a522ad036f7836 */ /* 0x000fe40000000000 */
[----:B------:R-:W-:-:S03]  /*15f40*/  IMAD.MOV.U32 R134, RZ, RZ, R190 ;  /* 0x000000ffff867224 */ /* 0x000fc600078e00be */
[----:B------:R-:W-:-:S07]  /*15f50*/  LOP3.LUT R119, R111, R188, R191, 0x96, !PT ;  /* 0x000000bc6f777212 */ /* 0x000fce00078e96bf */
.L_x_16154:
        /* <DEDUP_REMOVED lines=11> */
.L_x_16153:
        /* <DEDUP_REMOVED lines=20> */
.L_x_16159:
        /* <DEDUP_REMOVED lines=12> */
.L_x_16160:
        /* <DEDUP_REMOVED lines=61> */
.L_x_16158:
        /* <DEDUP_REMOVED lines=11> */
.L_x_16157:
        /* <DEDUP_REMOVED lines=20> */
.L_x_16163:
        /* <DEDUP_REMOVED lines=12> */
.L_x_16164:
        /* <DEDUP_REMOVED lines=61> */
.L_x_16162:
        /* <DEDUP_REMOVED lines=11> */
.L_x_16161:
        /* <DEDUP_REMOVED lines=20> */
.L_x_16167:
        /* <DEDUP_REMOVED lines=12> */
.L_x_16168:
        /* <DEDUP_REMOVED lines=61> */
.L_x_16166:
        /* <DEDUP_REMOVED lines=11> */
.L_x_16165:
        /* <DEDUP_REMOVED lines=20> */
.L_x_16171:
        /* <DEDUP_REMOVED lines=12> */
.L_x_16172:
        /* <DEDUP_REMOVED lines=61> */
.L_x_16170:
        /* <DEDUP_REMOVED lines=11> */
.L_x_16169:
[----:B------:R-:W-:Y:S02]  /*17a10*/  F2FP.F16.F32.PACK_AB R144, RZ, R197 ;  /* 0x000000c5ff90723e */ /* 0x000fe400000000ff */
[----:B------:R-:W-:Y:S02]  /*17a20*/  PRMT R109, R109, 0x5410, R111 ;  /* 0x000054106d6d7816 */ /* 0x000fe4000000006f */
[----:B------:R-:W-:Y:S02]  /*17a30*/  PRMT R110, R110, 0x5410, R134 ;  /* 0x000054106e6e7816 */ /* 0x000fe40000000086 */
[----:B------:R-:W-:Y:S02]  /*17a40*/  PRMT R108, R108, 0x5410, R0 ;  /* 0x000054106c6c7816 */ /* 0x000fe40000000000 */
[----:B------:R-:W-:Y:S01]  /*17a50*/  PRMT R111, R138, 0x5410, R144 ;  /* 0x000054108a6f7816 */ /* 0x000fe20000000090 */
[----:B------:R-:W-:Y:S06]  /*17a60*/  BRA `(.L_x_16173) ;  /* 0x0000003000807947 */ /* 0x000fec0003800000 */
.L_x_16140:
        /* <DEDUP_REMOVED lines=19> */
.L_x_16176:
        /* <DEDUP_REMOVED lines=12> */
.L_x_16177:
        /* <DEDUP_REMOVED lines=61> */
.L_x_16175:
        /* <DEDUP_REMOVED lines=10> */
.L_x_16174:
[----:B0-----:R-:W-:Y:S01]  /*180d0*/  F2FP.F16.F32.PACK_AB R108, RZ, R183 ;  /* 0x000000b7ff6c723e */ /* 0x001fe200000000ff */
        /* <DEDUP_REMOVED lines=15> */
.L_x_16180:
        /* <DEDUP_REMOVED lines=12> */
.L_x_16181:
        /* <DEDUP_REMOVED lines=61> */
.L_x_16179:
        /* <DEDUP_REMOVED lines=10> */
.L_x_16178:
        /* <DEDUP_REMOVED lines=16> */
.L_x_16184:
        /* <DEDUP_REMOVED lines=12> */
.L_x_16185:
        /* <DEDUP_REMOVED lines=61> */
.L_x_16183:
        /* <DEDUP_REMOVED lines=10> */
.L_x_16182:
        /* <DEDUP_REMOVED lines=16> */
.L_x_16188:
        /* <DEDUP_REMOVED lines=12> */
.L_x_16189:
        /* <DEDUP_REMOVED lines=61> */
.L_x_16187:
        /* <DEDUP_REMOVED lines=10> */
.L_x_16186:
        /* <DEDUP_REMOVED lines=16> */
.L_x_16192:
        /* <DEDUP_REMOVED lines=12> */
.L_x_16193:
        /* <DEDUP_REMOVED lines=61> */
.L_x_16191:
        /* <DEDUP_REMOVED lines=10> */
.L_x_16190:
        /* <DEDUP_REMOVED lines=16> */
.L_x_16196:
        /* <DEDUP_REMOVED lines=12> */
.L_x_16197:
        /* <DEDUP_REMOVED lines=61> */
.L_x_16195:
        /* <DEDUP_REMOVED lines=10> */
.L_x_16194:
        /* <DEDUP_REMOVED lines=16> */
.L_x_16200:
        /* <DEDUP_REMOVED lines=12> */
.L_x_16201:
        /* <DEDUP_REMOVED lines=61> */
.L_x_16199:
        /* <DEDUP_REMOVED lines=10> */
.L_x_16198:
        /* <DEDUP_REMOVED lines=16> */
.L_x_16204:
        /* <DEDUP_REMOVED lines=12> */
.L_x_16205:
        /* <DEDUP_REMOVED lines=61> */
.L_x_16203:
        /* <DEDUP_REMOVED lines=10> */
.L_x_16202:
[----:B------:R-:W-:Y:S02]  /*1ac20*/  F2FP.F16.F32.PACK_AB R144, RZ, R197 ;  /* 0x000000c5ff90723e */ /* 0x000fe400000000ff */
[----:B------:R-:W-:Y:S02]  /*1ac30*/  PRMT R109, R109, 0x5410, R111 ;  /* 0x000054106d6d7816 */ /* 0x000fe4000000006f */
[----:B------:R-:W-:Y:S02]  /*1ac40*/  PRMT R110, R110, 0x5410, R134 ;  /* 0x000054106e6e7816 */ /* 0x000fe40000000086 */
[----:B------:R-:W-:Y:S02]  /*1ac50*/  PRMT R108, R108, 0x5410, R0 ;  /* 0x000054106c6c7816 */ /* 0x000fe40000000000 */
[----:B------:R-:W-:-:S07]  /*1ac60*/  PRMT R111, R138, 0x5410, R144 ;  /* 0x000054108a6f7816 */ /* 0x000fce0000000090 */
.L_x_16173:
        /* <DEDUP_REMOVED lines=55> */
.L_x_16206:
        /* <DEDUP_REMOVED lines=98> */
.L_x_16208:
[----:B------:R-:W-:Y:S05]  /*1b600*/  BSYNC.RECONVERGENT B0 ;  /* 0x0000000000007941 */ /* 0x000fea0003800200 */
.L_x_16207:
        /* <DEDUP_REMOVED lines=12> */
.L_x_16210:
[----:B------:R-:W-:Y:S05]  /*1b6d0*/  BSYNC.RECONVERGENT B0 ;  /* 0x0000000000007941 */ /* 0x000fea0003800200 */
.L_x_16209:
        /* <DEDUP_REMOVED lines=121> */
[----:B------:R-:W-:-:S03]  /*1be70*/  F2FP.F16.F32.PACK_AB R111, R134, R111 ;  /* 0x0000006f866f723e */ /* 0x000fc600000000ff */
        /* <DEDUP_REMOVED lines=75> */
.L_x_16211:
[----:B0-----:R-:W0:Y:S01]  /*1c330*/  LDC.64 R108, c[0x0][0x380] ;  /* 0x0000e000ff6c7b82 */ /* 0x001e220000000a00 */
[----:B------:R-:W-:Y:S01]  /*1c340*/  UPLOP3.LUT UP0, UPT, UPT, UPT, UP0, 0x40, 0x4 ;  /* 0x000000000004789c */ /* 0x000fe20003f0e800 */
[----:B0-----:R-:W-:-:S04]  /*1c350*/  IADD3 R116, PT, PT, R116, R108, RZ ;  /* 0x0000006c74747210 */ /* 0x001fc80007ffe0ff */
[----:B------:R-:W-:-:S13]  /*1c360*/  ISETP.GE.AND P0, PT, R116, R109, PT ;  /* 0x0000006d7400720c */ /* 0x000fda0003f06270 */
[----:B------:R-:W-:Y:S05]  /*1c370*/  @!P0 BRA `(.L_x_16212) ;  /* 0xfffffe4400fc8947 */ /* 0x000fea000383ffff */
[----:B------:R-:W-:Y:S05]  /*1c380*/  EXIT ;  /* 0x000000000000794d */ /* 0x000fea0003800000 */
.L_x_16213:
        /* <DEDUP_REMOVED lines=15> */
.L_x_27555:


//--------------------- .text._ZN10layer_norm13ln_fwd_kernelINS_13Kernel_traitsI6__halfS2_fS2_fjLj8192ELj1ELj1ELj8ELj16ENS_18Kernel_traits_baseILj8192ES2_S2_fS2_fjLj256EEEEELb0ELb0ELb0ELb0EEEvNS_9FwdParamsE --------------------------
	.section	.text._ZN10layer_norm13ln_fwd_kernelINS_13Kernel_traitsI6__halfS2_fS2_fjLj8192ELj1ELj1ELj8ELj16ENS_18Kernel_traits_baseILj8192ES2_S2_fS2_fjLj256EEEEELb0ELb0ELb0ELb0EEEvNS_9FwdParamsE,"ax",@progbits
	.align	128
        .global         _ZN10layer_norm13ln_fwd_kernelINS_13Kernel_traitsI6__halfS2_fS2_fjLj8192ELj1ELj1ELj8ELj16ENS_18Kernel_traits_baseILj8192ES2_S2_fS2_fjLj256EEEEELb0ELb0ELb0ELb0EEEvNS_9FwdParamsE
        .type           _ZN10layer_norm13ln_fwd_kernelINS_13Kernel_traitsI6__halfS2_fS2_fjLj8192ELj1ELj1ELj8ELj16ENS_18Kernel_traits_baseILj8192ES2_S2_fS2_fjLj256EEEEELb0ELb0ELb0ELb0EEEvNS_9FwdParamsE,@function
        .size           _ZN10layer_norm13ln_fwd_kernelINS_13Kernel_traitsI6__halfS2_fS2_fjLj8192ELj1ELj1ELj8ELj16ENS_18Kernel_traits_baseILj8192ES2_S2_fS2_fjLj256EEEEELb0ELb0ELb0ELb0EEEvNS_9FwdParamsE,(.L_x_27556 - _ZN10layer_norm13ln_fwd_kernelINS_13Kernel_traitsI6__halfS2_fS2_fjLj8192ELj1ELj1ELj8ELj16ENS_18Kernel_traits_baseILj8192ES2_S2_fS2_fjLj256EEEEELb0ELb0ELb0ELb0EEEvNS_9FwdParamsE)
        .other          _ZN10layer_norm13ln_fwd_kernelINS_13Kernel_traitsI6__halfS2_fS2_fjLj8192ELj1ELj1ELj8ELj16ENS_18Kernel_traits_baseILj8192ES2_S2_fS2_fjLj256EEEEELb0ELb0ELb0ELb0EEEvNS_9FwdParamsE,@"STO_CUDA_ENTRY STV_DEFAULT"
_ZN10layer_norm13ln_fwd_kernelINS_13Kernel_traitsI6__halfS2_fS2_fjLj8192ELj1ELj1ELj8ELj16ENS_18Kernel_traits_baseILj8192ES2_S2_fS2_fjLj256EEEEELb0ELb0ELb0ELb0EEEvNS_9FwdParamsE:
.text._ZN10layer_norm13ln_fwd_kernelINS_13Kernel_traitsI6__halfS2_fS2_fjLj8192ELj1ELj1ELj8ELj16ENS_18Kernel_traits_baseILj8192ES2_S2_fS2_fjLj256EEEEELb0ELb0ELb0ELb0EEEvNS_9FwdParamsE:
        /* <DEDUP_REMOVED lines=51> */
.L_x_16215:
        /* <DEDUP_REMOVED lines=10> */
[C---:B0-----:R-:W-:Y:S01]  /*03d0*/  @P1 IMAD.WIDE.U32 R8, R39.reuse, 0x10, R8 ;  /* 0x0000001027081825 */ /* 0x041fe200078e0008 */
[----:B------:R-:W-:-:S03]  /*03e0*/  @P1 IADD3 R39, PT, PT, R39, 0x100, RZ ;  /* 0x0000010027271810 */ /* 0x000fc60007ffe0ff */
[----:B------:R-:W-:Y:S02]  /*03f0*/  HFMA2 R26, -RZ, RZ, 0, 0 ;  /* 0x00000000ff1a7431 */ /* 0x000fe400000001ff */
[----:B------:R-:W-:Y:S01]  /*0400*/  HFMA2 R10, -RZ, RZ, 0, 0 ;  /* 0x00000000ff0a7431 */ /* 0x000fe200000001ff */
        /* <DEDUP_REMOVED lines=17> */
.L_x_16216:
[----:B------:R-:W-:Y:S05]  /*0520*/  BSYNC.RECONVERGENT B0 ;  /* 0x0000000000007941 */ /* 0x000fea0003800200 */
.L_x_16214:
[----:B------:R-:W0:Y:S02]  /*0530*/  LDCU UR4, c[0x0][0x384] ;  /* 0x00007080ff0477ac */ /* 0x000e240008000800 */
[----:B0-----:R-:W-:-:S06]  /*0540*/  UISETP.GE.AND UP0, UPT, UR6, UR4, UPT ;  /* 0x000000040600728c */ /* 0x001fcc000bf06270 */
[----:B------:R-:W-:-:S13]  /*0550*/  PLOP3.LUT P0, PT, PT, PT, UP0, 0x80, 0x8 ;  /* 0x000000000008781c */ /* 0x000fda0003f0f008 */
[----:B------:R-:W-:Y:S05]  /*0560*/  @P0 EXIT ;  /* 0x000000000000094d */ /* 0x000fea0003800000 */
[----:B------:R-:W-:Y:S01]  /*0570*/  SHF.R.S32.HI R0, RZ, 0x3, R0 ;  /* 0x00000003ff007819 */ /* 0x000fe20000011400 */
[----:B------:R-:W0:Y:S03]  /*0580*/  LDCU.64 UR10, c[0x0][0x3e0] ;  /* 0x00007c00ff0a77ac */ /* 0x000e260008000a00 */
[C---:B------:R-:W-:Y:S01]  /*0590*/  LOP3.LUT R36, R0.reuse, 0xff, RZ, 0xc0, !PT ;  /* 0x000000ff00247812 */ /* 0x040fe200078ec0ff */
[----:B------:R-:W1:Y:S01]  /*05a0*/  LDCU.U8 UR4, c[0x0][0x410] ;  /* 0x00008200ff0477ac */ /* 0x000e620008000000 */
[----:B------:R-:W-:Y:S02]  /*05b0*/  LOP3.LUT R0, R0, 0xffffff00, RZ, 0xc0, !PT ;  /* 0xffffff0000007812 */ /* 0x000fe400078ec0ff */
[----:B------:R-:W-:Y:S01]  /*05c0*/  VIADDMNMX R43, R36, -R43, RZ, !PT ;  /* 0x8000002b242b7246 */ /* 0x000fe200078001ff */
[----:B------:R-:W-:Y:S01]  /*05d0*/  IMAD R36, R68, -0x20, R36 ;  /* 0xffffffe044247824 */ /* 0x000fe200078e0224 */
[----:B------:R-:W2:Y:S02]  /*05e0*/  LDCU UR16, c[0x0][0x388] ;  /* 0x00007100ff1077ac */ /* 0x000ea40008000800 */
[----:B------:R-:W-:-:S02]  /*05f0*/  VIMNMX R43, PT, PT, R43, 0x20, PT ;  /* 0x000000202b2b7848 */ /* 0x000fc40003fe0100 */
[----:B------:R-:W-:Y:S01]  /*0600*/  VIMNMX R36, PT, PT, RZ, R36, !PT ;  /* 0x00000024ff247248 */ /* 0x000fe20007fe0100 */
[----:B------:R-:W3:Y:S01]  /*0610*/  LDCU UR7, c[0x0][0x400] ;  /* 0x00008000ff0777ac */ /* 0x000ee20008000800 */
[-C--:B------:R-:W-:Y:S02]  /*0620*/  LEA R43, R43, R0.reuse, 0x3 ;  /* 0x000000002b2b7211 */ /* 0x080fe400078e18ff */
[----:B------:R-:W-:Y:S01]  /*0630*/  VIMNMX R71, PT, PT, R36, 0x20, PT ;  /* 0x0000002024477848 */ /* 0x000fe20003fe0100 */
[----:B0-----:R-:W-:Y:S01]  /*0640*/  UISETP.NE.U32.AND UP0, UPT, UR10, URZ, UPT ;  /* 0x000000ff0a00728c */ /* 0x001fe2000bf05070 */
[----:B------:R-:W-:Y:S01]  /*0650*/  I2FP.F32.U32 R43, R43 ;  /* 0x0000002b002b7245 */ /* 0x000fe20000201000 */
[----:B------:R-:W0:Y:S01]  /*0660*/  LDCU.64 UR12, c[0x0][0x3a0] ;  /* 0x00007400ff0c77ac */ /* 0x000e220008000a00 */
[----:B------:R-:W-:Y:S02]  /*0670*/  LEA R71, R71, R0, 0x3 ;  /* 0x0000000047477211 */ /* 0x000fe400078e18ff */
[----:B------:R4:W0:Y:S01]  /*0680*/  MUFU.RCP R70, R43 ;  /* 0x0000002b00467308 */ /* 0x0008220000001000 */
[----:B------:R-:W0:Y:S01]  /*0690*/  LDCU.64 UR14, c[0x0][0x380] ;  /* 0x00007000ff0e77ac */ /* 0x000e220008000a00 */
[----:B------:R-:W-:-:S02]  /*06a0*/  UISETP.NE.AND.EX UP0, UPT, UR11, URZ, UPT, UP0 ;  /* 0x000000ff0b00728c */ /* 0x000fc4000bf05300 */
[----:B------:R-:W-:Y:S02]  /*06b0*/  UPLOP3.LUT UP2, UPT, UPT, UPT, UPT, 0x40, 0x4 ;  /* 0x000000000004789c */ /* 0x000fe40003f4e870 */
[----:B-12---:R-:W-:-:S11]  /*06c0*/  UISETP.NE.AND UP3, UPT, UR4, URZ, UPT ;  /* 0x000000ff0400728c */ /* 0x006fd6000bf65270 */
.L_x_16241:
[----:B-1----:R-:W1:Y:S01]  /*06d0*/  @UP0 LDCU.64 UR4, c[0x0][0x3e0] ;  /* 0x00007c00ff0407ac */ /* 0x002e620008000a00 */
[----:B------:R-:W-:Y:S01]  /*06e0*/  PLOP3.LUT P0, PT, PT, PT, UP0, 0x80, 0x8 ;  /* 0x000000000008781c */ /* 0x000fe20003f0f008 */
[----:B-1----:R-:W-:-:S06]  /*06f0*/  @UP0 UIMAD.WIDE UR4, UR6, 0x2, UR4 ;  /* 0x00000002060408a5 */ /* 0x002fcc000f8e0204 */
[----:B------:R-:W-:Y:S02]  /*0700*/  MOV R72, UR4 ;  /* 0x0000000400487c02 */ /* 0x000fe40008000f00 */
[----:B------:R-:W-:-:S05]  /*0710*/  MOV R73, UR5 ;  /* 0x0000000500497c02 */ /* 0x000fca0008000f00 */
[----:B--2---:R-:W2:Y:S01]  /*0720*/  @P0 LDG.E.U16 R72, desc[UR8][R72.64] ;  /* 0x0000000848480981 */ /* 0x004ea2000c1e1500 */
[----:B------:R-:W-:Y:S01]  /*0730*/  UIMAD UR4, UR6, UR16, URZ ;  /* 0x00000010060472a4 */ /* 0x000fe2000f8e02ff */
[----:B------:R-:W-:Y:S01]  /*0740*/  PLOP3.LUT P0, PT, PT, PT, UP0, 0x80, 0x8 ;  /* 0x000000000008781c */ /* 0x000fe20003f0f008 */
[----:B------:R-:W-:Y:S01]  /*0750*/  BSSY.RECONVERGENT B0, `(.L_x_16217) ;  /* 0x000003c000007945 */ /* 0x000fe20003800200 */
[----:B------:R-:W-:Y:S01]  /*0760*/  PLOP3.LUT P1, PT, PT, PT, UP0, 0x80, 0x8 ;  /* 0x000000000008781c */ /* 0x000fe20003f2f008 */
[----:B------:R-:W-:Y:S01]  /*0770*/  USHF.R.S32.HI UR5, URZ, 0x1f, UR4 ;  /* 0x0000001fff057899 */ /* 0x000fe20008011404 */
[----:B------:R-:W-:-:S03]  /*0780*/  ISETP.GE.U32.AND P3, PT, R69, 0x100, PT ;  /* 0x000001004500780c */ /* 0x000fc60003f66070 */
[----:B------:R-:W-:-:S03]  /*0790*/  ULEA.HI UR5, UR5, UR4, URZ, 0x3 ;  /* 0x0000000405057291 */ /* 0x000fc6000f8f18ff */
[----:B------:R-:W-:-:S03]  /*07a0*/  UMOV UR4, 0x3f800000 ;  /* 0x3f80000000047882 */ /* 0x000fc60000000000 */
[----:B0--3--:R-:W-:Y:S01]  /*07b0*/  MOV R74, UR5 ;  /* 0x00000005004a7c02 */ /* 0x009fe20008000f00 */
[----:B--2---:R-:W-:-:S03]  /*07c0*/  @P0 HADD2.F32 R0, -RZ, R72.H0_H0 ;  /* 0x20000048ff000230 */ /* 0x004fc60000004100 */
[----:B------:R-:W-:Y:S02]  /*07d0*/  LEA.HI.SX32 R72, R74, R3, 0x1d ;  /* 0x000000034a487211 */ /* 0x000fe400078feaff */
[----:B------:R-:W-:Y:S02]  /*07e0*/  @P1 R2UR UR4, R0 ;  /* 0x00000000000412ca */ /* 0x000fe400000e0000 */
[----:B------:R-:W-:Y:S01]  /*07f0*/  MOV R0, R72 ;  /* 0x0000004800007202 */ /* 0x000fe20000000f00 */
[----:B------:R-:W-:-:S12]  /*0800*/  @!P3 BRA `(.L_x_16218) ;  /* 0x0000000000c0b947 */ /* 0x000fd80003800000 */
[----:B------:R-:W1:Y:S02]  /*0810*/  LDC.64 R52, c[0x0][0x390] ;  /* 0x0000e400ff347b82 */ /* 0x000e640000000a00 */
[----:B-1----:R-:W-:-:S06]  /*0820*/  IMAD.WIDE.U32 R52, R72, 0x10, R52 ;  /* 0x0000001048347825 */ /* 0x002fcc00078e0034 */
[----:B------:R-:W5:Y:S01]  /*0830*/  LDG.E.128 R52, desc[UR8][R52.64] ;  /* 0x0000000834347981 */ /* 0x000f62000c1e1d00 */
[----:B0-----:R-:W-:-:S04]  /*0840*/  UISETP.NE.U32.AND UP1, UPT, UR12, URZ, UPT ;  /* 0x000000ff0c00728c */ /* 0x001fc8000bf25070 */
[----:B------:R-:W-:-:S09]  /*0850*/  UISETP.NE.AND.EX UP1, UPT, UR13, URZ, UPT, UP1 ;  /* 0x000000ff0d00728c */ /* 0x000fd2000bf25310 */
[----:B------:R-:W-:Y:S05]  /*0860*/  BRA.U !UP1, `(.L_x_16219) ;  /* 0x0000000109547547 */ /* 0x000fea000b800000 */
[----:B------:R-:W0:Y:S02]  /*0870*/  LDC.64 R74, c[0x0][0x3a0] ;  /* 0x0000e800ff4a7b82 */ /* 0x000e240000000a00 */
[----:B0-----:R-:W-:-:S05]  /*0880*/  IMAD.WIDE.U32 R74, R72, 0x20, R74 ;  /* 0x00000020484a7825 */ /* 0x001fca00078e004a */
[----:B------:R-:W2:Y:S04]  /*0890*/  LDG.E.128 R76, desc[UR8][R74.64] ;  /* 0x000000084a4c7981 */ /* 0x000ea8000c1e1d00 */
[----:B------:R-:W3:Y:S01]  /*08a0*/  LDG.E.128 R60, desc[UR8][R74.64+0x10] ;  /* 0x000010084a3c7981 */ /* 0x000ee2000c1e1d00 */
[--C-:B-----5:R-:W-:Y:S02]  /*08b0*/  HADD2.F32 R73, -RZ, R52.reuse.H0_H0 ;  /* 0x20000034ff497230 */ /* 0x120fe40000004100 */
[----:B------:R-:W-:Y:S02]  /*08c0*/  HADD2.F32 R0, -RZ, R52.H1_H1 ;  /* 0x30000034ff007230 */ /* 0x000fe40000004100 */
[--C-:B------:R-:W-:Y:S02]  /*08d0*/  HADD2.F32 R81, -RZ, R53.reuse.H0_H0 ;  /* 0x20000035ff517230 */ /* 0x100fe40000004100 */
[----:B------:R-:W-:-:S02]  /*08e0*/  HADD2.F32 R80, -RZ, R53.H1_H1 ;  /* 0x30000035ff507230 */ /* 0x000fc40000004100 */
[--C-:B------:R-:W-:Y:S02]  /*08f0*/  HADD2.F32 R83, -RZ, R54.reuse.H0_H0 ;  /* 0x20000036ff537230 */ /* 0x100fe40000004100 */
[----:B------:R-:W-:Y:S02]  /*0900*/  HADD2.F32 R82, -RZ, R54.H1_H1 ;  /* 0x30000036ff527230 */ /* 0x000fe40000004100 */
[--C-:B------:R-:W-:Y:S02]  /*0910*/  HADD2.F32 R85, -RZ, R55.reuse.H0_H0 ;  /* 0x20000037ff557230 */ /* 0x100fe40000004100 */
[----:B------:R-:W-:Y:S02]  /*0920*/  HADD2.F32 R84, -RZ, R55.H1_H1 ;  /* 0x30000037ff547230 */ /* 0x000fe40000004100 */
        /* <DEDUP_REMOVED lines=9> */
.L_x_16219:
[----:B-----5:R-:W-:Y:S02]  /*09c0*/  HADD2.F32 R60, -RZ, R52.H1_H1 ;  /* 0x30000034ff3c7230 */ /* 0x020fe40000004100 */
[--C-:B------:R-:W-:Y:S02]  /*09d0*/  HADD2.F32 R61, -RZ, R53.reuse.H0_H0 ;  /* 0x20000035ff3d7230 */ /* 0x100fe40000004100 */
[----:B------:R-:W-:Y:S02]  /*09e0*/  HADD2.F32 R62, -RZ, R53.H1_H1 ;  /* 0x30000035ff3e7230 */ /* 0x000fe40000004100 */
[----:B------:R-:W-:Y:S01]  /*09f0*/  FMUL.FTZ R53, R60, UR4 ;  /* 0x000000043c357c20 */ /* 0x000fe20008410000 */
[----:B------:R-:W-:Y:S02]  /*0a00*/  HADD2.F32 R63, -RZ, R54.H0_H0 ;  /* 0x20000036ff3f7230 */ /* 0x000fe40000004100 */
[----:B------:R-:W-:Y:S02]  /*0a10*/  HADD2.F32 R0, -RZ, R52.H0_H0 ;  /* 0x20000034ff007230 */ /* 0x000fe40000004100 */
[----:B------:R-:W-:-:S02]  /*0a20*/  HADD2.F32 R73, -RZ, R54.H1_H1 ;  /* 0x30000036ff497230 */ /* 0x000fc40000004100 */
[----:B------:R-:W-:Y:S01]  /*0a30*/  FMUL.FTZ R54, R61, UR4 ;  /* 0x000000043d367c20 */ /* 0x000fe20008410000 */
[--C-:B------:R-:W-:Y:S02]  /*0a40*/  HADD2.F32 R74, -RZ, R55.reuse.H0_H0 ;  /* 0x20000037ff4a7230 */ /* 0x100fe40000004100 */
[----:B------:R-:W-:Y:S01]  /*0a50*/  FMUL.FTZ R60, R63, UR4 ;  /* 0x000000043f3c7c20 */ /* 0x000fe20008410000 */
[----:B------:R-:W-:Y:S02]  /*0a60*/  HADD2.F32 R75, -RZ, R55.H1_H1 ;  /* 0x30000037ff4b7230 */ /* 0x000fe40000004100 */
[----:B------:R-:W-:Y:S01]  /*0a70*/  FMUL.FTZ R55, R62, UR4 ;  /* 0x000000043e377c20 */ /* 0x000fe20008410000 */
[----:B------:R-:W-:Y:S01]  /*0a80*/  FMUL.FTZ R52, R0, UR4 ;  /* 0x0000000400347c20 */ /* 0x000fe20008410000 */
[----:B------:R-:W-:Y:S01]  /*0a90*/  FMUL.FTZ R61, R73, UR4 ;  /* 0x00000004493d7c20 */ /* 0x000fe20008410000 */
[----:B------:R-:W-:Y:S01]  /*0aa0*/  FMUL.FTZ R62, R74, UR4 ;  /* 0x000000044a3e7c20 */ /* 0x000fe20008410000 */
[----:B------:R-:W-:-:S07]  /*0ab0*/  FMUL.FTZ R63, R75, UR4 ;  /* 0x000000044b3f7c20 */ /* 0x000fce0008410000 */
.L_x_16220:
[----:B------:R-:W0:Y:S01]  /*0ac0*/  LDC.64 R74, c[0x0][0x3a8] ;  /* 0x0000ea00ff4a7b82 */ /* 0x000e220000000a00 */
[C---:B------:R-:W-:Y:S01]  /*0ad0*/  IADD3 R0, PT, PT, R72.reuse, 0x100, RZ ;  /* 0x0000010048007810 */ /* 0x040fe20007ffe0ff */
[----:B0-----:R-:W-:-:S05]  /*0ae0*/  IMAD.WIDE.U32 R74, R72, 0x20, R74 ;  /* 0x00000020484a7825 */ /* 0x001fca00078e004a */
[----:B------:R1:W-:Y:S04]  /*0af0*/  STG.E.128 desc[UR8][R74.64], R52 ;  /* 0x000000344a007986 */ /* 0x0003e8000c101d08 */
[----:B------:R1:W-:Y:S02]  /*0b00*/  STG.E.128 desc[UR8][R74.64+0x10], R60 ;  /* 0x0000103c4a007986 */ /* 0x0003e4000c101d08 */
.L_x_16218:
[----:B0--3--:R-:W-:Y:S05]  /*0b10*/  BSYNC.RECONVERGENT B0 ;  /* 0x0000000000007941 */ /* 0x009fea0003800200 */
.L_x_16217:
[----:B------:R-:W-:Y:S01]  /*0b20*/  ISETP.GE.U32.AND P0, PT, R69, 0x200, PT ;  /* 0x000002004500780c */ /* 0x000fe20003f06070 */
[----:B------:R-:W-:-:S12]  /*0b30*/  BSSY.RECONVERGENT B0, `(.L_x_16221) ;  /* 0x0000032000007945 */ /* 0x000fd80003800200 */
[----:B------:R-:W-:Y:S05]  /*0b40*/  @!P0 BRA `(.L_x_16222) ;  /* 0x0000000000c08947 */ /* 0x000fea0003800000 */
[----:B------:R-:W0:Y:S02]  /*0b50*/  LDC.64 R56, c[0x0][0x390] ;  /* 0x0000e400ff387b82 */ /* 0x000e240000000a00 */
[----:B0-----:R-:W-:-:S06]  /*0b60*/  IMAD.WIDE.U32 R56, R0, 0x10, R56 ;  /* 0x0000001000387825 */ /* 0x001fcc00078e0038 */
[----:B------:R-:W5:Y:S01]  /*0b70*/  LDG.E.128 R56, desc[UR8][R56.64] ;  /* 0x0000000838387981 */ /* 0x000f62000c1e1d00 */
[----:B------:R-:W-:-:S04]  /*0b80*/  UISETP.NE.U32.AND UP1, UPT, UR12, URZ, UPT ;  /* 0x000000ff0c00728c */ /* 0x000fc8000bf25070 */
[----:B------:R-:W-:-:S09]  /*0b90*/  UISETP.NE.AND.EX UP1, UPT, UR13, URZ, UPT, UP1 ;  /* 0x000000ff0d00728c */ /* 0x000fd2000bf25310 */
[----:B------:R-:W-:Y:S05]  /*0ba0*/  BRA.U !UP1, `(.L_x_16223) ;  /* 0x0000000109547547 */ /* 0x000fea000b800000 */
[----:B-1----:R-:W0:Y:S02]  /*0bb0*/  LDC.64 R74, c[0x0][0x3a0] ;  /* 0x0000e800ff4a7b82 */ /* 0x002e240000000a00 */
        /* <DEDUP_REMOVED lines=20> */
.L_x_16223:
[--C-:B-----5:R-:W-:Y:S02]  /*0d00*/  HADD2.F32 R64, -RZ, R56.reuse.H0_H0 ;  /* 0x20000038ff407230 */ /* 0x120fe40000004100 */
[----:B------:R-:W-:Y:S02]  /*0d10*/  HADD2.F32 R65, -RZ, R56.H1_H1 ;  /* 0x30000038ff417230 */ /* 0x000fe40000004100 */
[--C-:B------:R-:W-:Y:S02]  /*0d20*/  HADD2.F32 R66, -RZ, R57.reuse.H0_H0 ;  /* 0x20000039ff427230 */ /* 0x100fe40000004100 */
[----:B------:R-:W-:Y:S01]  /*0d30*/  FMUL.FTZ R56, R64, UR4 ;  /* 0x0000000440387c20 */ /* 0x000fe20008410000 */
[----:B------:R-:W-:Y:S02]  /*0d40*/  HADD2.F32 R67, -RZ, R57.H1_H1 ;  /* 0x30000039ff437230 */ /* 0x000fe40000004100 */
[----:B------:R-:W-:Y:S01]  /*0d50*/  FMUL.FTZ R57, R65, UR4 ;  /* 0x0000000441397c20 */ /* 0x000fe20008410000 */
[----:B------:R-:W-:-:S02]  /*0d60*/  HADD2.F32 R73, -RZ, R58.H0_H0 ;  /* 0x2000003aff497230 */ /* 0x000fc40000004100 */
[----:B-1----:R-:W-:Y:S02]  /*0d70*/  HADD2.F32 R74, -RZ, R58.H1_H1 ;  /* 0x3000003aff4a7230 */ /* 0x002fe40000004100 */
[----:B------:R-:W-:Y:S01]  /*0d80*/  FMUL.FTZ R58, R66, UR4 ;  /* 0x00000004423a7c20 */ /* 0x000fe20008410000 */
[--C-:B------:R-:W-:Y:S02]  /*0d90*/  HADD2.F32 R75, -RZ, R59.reuse.H0_H0 ;  /* 0x2000003bff4b7230 */ /* 0x100fe40000004100 */
[----:B------:R-:W-:Y:S01]  /*0da0*/  FMUL.FTZ R64, R73, UR4 ;  /* 0x0000000449407c20 */ /* 0x000fe20008410000 */
[----:B------:R-:W-:Y:S02]  /*0db0*/  HADD2.F32 R76, -RZ, R59.H1_H1 ;  /* 0x3000003bff4c7230 */ /* 0x000fe40000004100 */
[----:B------:R-:W-:Y:S01]  /*0dc0*/  FMUL.FTZ R59, R67, UR4 ;  /* 0x00000004433b7c20 */ /* 0x000fe20008410000 */
[----:B------:R-:W-:Y:S01]  /*0dd0*/  FMUL.FTZ R65, R74, UR4 ;  /* 0x000000044a417c20 */ /* 0x000fe20008410000 */
[----:B------:R-:W-:Y:S01]  /*0de0*/  FMUL.FTZ R66, R75, UR4 ;  /* 0x000000044b427c20 */ /* 0x000fe20008410000 */
[----:B------:R-:W-:-:S07]  /*0df0*/  FMUL.FTZ R67, R76, UR4 ;  /* 0x000000044c437c20 */ /* 0x000fce0008410000 */
.L_x_16224:
[----:B------:R-:W0:Y:S02]  /*0e00*/  LDC.64 R74, c[0x0][0x3a8] ;  /* 0x0000ea00ff4a7b82 */ /* 0x000e240000000a00 */
[C---:B0-----:R-:W-:Y:S01]  /*0e10*/  IMAD.WIDE.U32 R74, R0.reuse, 0x20, R74 ;  /* 0x00000020004a7825 */ /* 0x041fe200078e004a */
[----:B------:R-:W-:-:S04]  /*0e20*/  IADD3 R0, PT, PT, R0, 0x100, RZ ;  /* 0x0000010000007810 */ /* 0x000fc80007ffe0ff */
[----:B------:R0:W-:Y:S04]  /*0e30*/  STG.E.128 desc[UR8][R74.64], R56 ;  /* 0x000000384a007986 */ /* 0x0001e8000c101d08 */
[----:B------:R0:W-:Y:S02]  /*0e40*/  STG.E.128 desc[UR8][R74.64+0x10], R64 ;  /* 0x000010404a007986 */ /* 0x0001e4000c101d08 */
.L_x_16222:
[----:B------:R-:W-:Y:S05]  /*0e50*/  BSYNC.RECONVERGENT B0 ;  /* 0x0000000000007941 */ /* 0x000fea0003800200 */
.L_x_16221:
        /* <DEDUP_REMOVED lines=9> */
[----:B------:R-:W0:Y:S02]  /*0ef0*/  LDC.64 R40, c[0x0][0x3a0] ;  /* 0x0000e800ff287b82 */ /* 0x000e240000000a00 */
[----:B01----:R-:W-:-:S05]  /*0f00*/  IMAD.WIDE.U32 R74, R0, 0x20, R40 ;  /* 0x00000020004a7825 */ /* 0x003fca00078e0028 */
[----:B------:R-:W2:Y:S04]  /*0f10*/  LDG.E.128 R76, desc[UR8][R74.64] ;  /* 0x000000084a4c7981 */ /* 0x000ea8000c1e1d00 */
[----:B----4-:R-:W3:Y:S01]  /*0f20*/  LDG.E.128 R40, desc[UR8][R74.64+0x10] ;  /* 0x000010084a287981 */ /* 0x010ee2000c1e1d00 */
        /* <DEDUP_REMOVED lines=17> */
.L_x_16227:
[--C-:B-----5:R-:W-:Y:S02]  /*1040*/  HADD2.F32 R40, -RZ, R36.reuse.H0_H0 ;  /* 0x20000024ff287230 */ /* 0x120fe40000004100 */
[----:B------:R-:W-:Y:S02]  /*1050*/  HADD2.F32 R41, -RZ, R36.H1_H1 ;  /* 0x30000024ff297230 */ /* 0x000fe40000004100 */
[--C-:B------:R-:W-:Y:S02]  /*1060*/  HADD2.F32 R42, -RZ, R37.reuse.H0_H0 ;  /* 0x20000025ff2a7230 */ /* 0x100fe40000004100 */
[----:B------:R-:W-:Y:S01]  /*1070*/  FMUL.FTZ R36, R40, UR4 ;  /* 0x0000000428247c20 */ /* 0x000fe20008410000 */
[----:B----4-:R-:W-:Y:S02]  /*1080*/  HADD2.F32 R43, -RZ, R37.H1_H1 ;  /* 0x30000025ff2b7230 */ /* 0x010fe40000004100 */
[----:B------:R-:W-:Y:S01]  /*1090*/  FMUL.FTZ R37, R41, UR4 ;  /* 0x0000000429257c20 */ /* 0x000fe20008410000 */
[----:B------:R-:W-:-:S02]  /*10a0*/  HADD2.F32 R73, -RZ, R38.H0_H0 ;  /* 0x20000026ff497230 */ /* 0x000fc40000004100 */
[----:B01----:R-:W-:Y:S02]  /*10b0*/  HADD2.F32 R74, -RZ, R38.H1_H1 ;  /* 0x30000026ff4a7230 */ /* 0x003fe40000004100 */
        /* <DEDUP_REMOVED lines=8> */
.L_x_16228:
[----:B------:R-:W0:Y:S02]  /*1140*/  LDC.64 R74, c[0x0][0x3a8] ;  /* 0x0000ea00ff4a7b82 */ /* 0x000e240000000a00 */
[C---:B0-----:R-:W-:Y:S01]  /*1150*/  IMAD.WIDE.U32 R74, R0.reuse, 0x20, R74 ;  /* 0x00000020004a7825 */ /* 0x041fe200078e004a */
[----:B------:R-:W-:-:S04]  /*1160*/  IADD3 R0, PT, PT, R0, 0x100, RZ ;  /* 0x0000010000007810 */ /* 0x000fc80007ffe0ff */
[----:B------:R2:W-:Y:S04]  /*1170*/  STG.E.128 desc[UR8][R74.64], R36 ;  /* 0x000000244a007986 */ /* 0x0005e8000c101d08 */
[----:B------:R2:W-:Y:S02]  /*1180*/  STG.E.128 desc[UR8][R74.64+0x10], R40 ;  /* 0x000010284a007986 */ /* 0x0005e4000c101d08 */
.L_x_16226:
[----:B------:R-:W-:Y:S05]  /*1190*/  BSYNC.RECONVERGENT B0 ;  /* 0x0000000000007941 */ /* 0x000fea0003800200 */
.L_x_16225:
        /* <DEDUP_REMOVED lines=9> */
[----:B012---:R-:W0:Y:S02]  /*1230*/  LDC.64 R74, c[0x0][0x3a0] ;  /* 0x0000e800ff4a7b82 */ /* 0x007e240000000a00 */
        /* <DEDUP_REMOVED lines=20> */
.L_x_16231:
[--C-:B-----5:R-:W-:Y:S02]  /*1380*/  HADD2.F32 R48, -RZ, R44.reuse.H0_H0 ;  /* 0x2000002cff307230 */ /* 0x120fe40000004100 */
[----:B------:R-:W-:Y:S02]  /*1390*/  HADD2.F32 R49, -RZ, R44.H1_H1 ;  /* 0x3000002cff317230 */ /* 0x000fe40000004100 */
[--C-:B------:R-:W-:Y:S02]  /*13a0*/  HADD2.F32 R50, -RZ, R45.reuse.H0_H0 ;  /* 0x2000002dff327230 */ /* 0x100fe40000004100 */
[----:B------:R-:W-:Y:S01]  /*13b0*/  FMUL.FTZ R44, R48, UR4 ;  /* 0x00000004302c7c20 */ /* 0x000fe20008410000 */
[----:B------:R-:W-:Y:S02]  /*13c0*/  HADD2.F32 R51, -RZ, R45.H1_H1 ;  /* 0x3000002dff337230 */ /* 0x000fe40000004100 */
[----:B------:R-:W-:Y:S01]  /*13d0*/  FMUL.FTZ R45, R49, UR4 ;  /* 0x00000004312d7c20 */ /* 0x000fe20008410000 */
[----:B------:R-:W-:-:S02]  /*13e0*/  HADD2.F32 R73, -RZ, R46.H0_H0 ;  /* 0x2000002eff497230 */ /* 0x000fc40000004100 */
[----:B012---:R-:W-:Y:S02]  /*13f0*/  HADD2.F32 R74, -RZ, R46.H1_H1 ;  /* 0x3000002eff4a7230 */ /* 0x007fe40000004100 */
        /* <DEDUP_REMOVED lines=8> */
.L_x_16232:
[----:B------:R-:W0:Y:S02]  /*1480*/  LDC.64 R74, c[0x0][0x3a8] ;  /* 0x0000ea00ff4a7b82 */ /* 0x000e240000000a00 */
[----:B0-----:R-:W-:-:S05]  /*1490*/  IMAD.WIDE.U32 R74, R0, 0x20, R74 ;  /* 0x00000020004a7825 */ /* 0x001fca00078e004a */
[----:B------:R3:W-:Y:S04]  /*14a0*/  STG.E.128 desc[UR8][R74.64], R44 ;  /* 0x0000002c4a007986 */ /* 0x0007e8000c101d08 */
[----:B------:R3:W-:Y:S02]  /*14b0*/  STG.E.128 desc[UR8][R74.64+0x10], R48 ;  /* 0x000010304a007986 */ /* 0x0007e4000c101d08 */
.L_x_16230:
[----:B------:R-:W-:Y:S05]  /*14c0*/  BSYNC.RECONVERGENT B0 ;  /* 0x0000000000007941 */ /* 0x000fea0003800200 */
.L_x_16229:
[----:B------:R-:W-:Y:S01]  /*14d0*/  FADD.FTZ R0, RZ, R52 ;  /* 0x00000034ff007221 */ /* 0x000fe20000010000 */
        /* <DEDUP_REMOVED lines=124> */
[----:B------:R-:W-:Y:S01]  /*1ca0*/  HFMA2 R73, -RZ, RZ, 0, 0 ;  /* 0x00000000ff497431 */ /* 0x000fe200000001ff */
[----:B------:R-:W-:-:S03]  /*1cb0*/  @!P5 MOV R73, R71 ;  /* 0x000000470049d202 */ /* 0x000fc60000000f00 */
[----:B------:R-:W0:Y:S04]  /*1cc0*/  SHFL.BFLY PT, R75, R76, 0x4, 0x1f ;  /* 0x0c801f004c4b7f89 */ /* 0x000e2800000e0000 */
[----:B------:R-:W1:Y:S01]  /*1cd0*/  SHFL.DOWN PT, R80, R73, 0x4, 0x1f ;  /* 0x08801f0049507f89 */ /* 0x000e6200000e0000 */
[----:B0-----:R-:W-:Y:S01]  /*1ce0*/  FADD.FTZ R77, R76, R75 ;  /* 0x0000004b4c4d7221 */ /* 0x001fe20000010000 */
[----:B-1----:R-:W-:-:S04]  /*1cf0*/  IADD3 R81, PT, PT, R80, R73, RZ ;  /* 0x0000004950517210 */ /* 0x002fc80007ffe0ff */
[----:B------:R-:W0:Y:S01]  /*1d00*/  SHFL.BFLY PT, R78, R77, 0x8, 0x1f ;  /* 0x0d001f004d4e7f89 */ /* 0x000e2200000e0000 */
[----:B------:R-:W-:Y:S02]  /*1d10*/  I2FP.F32.S32 R80, R80 ;  /* 0x0000005000507245 */ /* 0x000fe40000201400 */
[----:B------:R-:W-:Y:S01]  /*1d20*/  I2FP.F32.S32 R83, R81 ;  /* 0x0000005100537245 */ /* 0x000fe20000201400 */
[----:B------:R-:W1:Y:S03]  /*1d30*/  SHFL.DOWN PT, R86, R81, 0x2, 0x1f ;  /* 0x08401f0051567f89 */ /* 0x000e6600000e0000 */
[----:B------:R-:W2:Y:S01]  /*1d40*/  MUFU.RCP R84, R83 ;  /* 0x0000005300547308 */ /* 0x000ea20000001000 */
[----:B0-----:R-:W-:Y:S01]  /*1d50*/  FADD.FTZ R78, R77, R78 ;  /* 0x0000004e4d4e7221 */ /* 0x001fe20000010000 */
[----:B------:R-:W-:Y:S02]  /*1d60*/  CS2R R76, SRZ ;  /* 0x00000000004c7805 */ /* 0x000fe4000001ff00 */
[----:B-1----:R-:W-:-:S02]  /*1d70*/  IADD3 R81, PT, PT, R81, R86, RZ ;  /* 0x0000005651517210 */ /* 0x002fc40007ffe0ff */
[----:B------:R-:W0:Y:S01]  /*1d80*/  SHFL.BFLY PT, R75, R78, 0x10, 0x1f ;  /* 0x0e001f004e4b7f89 */ /* 0x000e2200000e0000 */
[----:B------:R-:W-:Y:S01]  /*1d90*/  I2FP.F32.S32 R86, R86 ;  /* 0x0000005600567245 */ /* 0x000fe20000201400 */
[----:B0-----:R-:W-:Y:S01]  /*1da0*/  FADD.FTZ R75, R78, R75 ;  /* 0x0000004b4e4b7221 */ /* 0x001fe20000010000 */
[----:B------:R-:W-:-:S04]  /*1db0*/  @!P5 LEA R78, R68, UR4, 0x3 ;  /* 0x00000004444edc11 */ /* 0x000fc8000f8e18ff */
[----:B------:R0:W-:Y:S01]  /*1dc0*/  @!P4 STS.64 [R0+UR4], R74 ;  /* 0x0000004a0000c988 */ /* 0x0001e20008000a04 */
[----:B------:R-:W-:Y:S01]  /*1dd0*/  BAR.SYNC.DEFER_BLOCKING 0x0 ;  /* 0x0000000000007b1d */ /* 0x000fe20000010000 */
[----:B------:R-:W-:Y:S02]  /*1de0*/  ISETP.NE.AND P4, PT, R2, RZ, PT ;  /* 0x000000ff0200720c */ /* 0x000fe40003f85270 */
[----:B0-----:R-:W-:-:S03]  /*1df0*/  I2FP.F32.S32 R0, R73 ;  /* 0x0000004900007245 */ /* 0x001fc60000201400 */
[----:B------:R-:W0:Y:S01]  /*1e00*/  @!P5 LDS.64 R76, [R78] ;  /* 0x000000004e4cd984 */ /* 0x000e220000000a00 */
[----:B------:R-:W-:-:S03]  /*1e10*/  PLOP3.LUT P5, PT, PT, PT, UP3, 0x40, 0x4 ;  /* 0x000000000004781c */ /* 0x000fc60003fae838 */
[----:B0-----:R-:W0:Y:S04]  /*1e20*/  SHFL.DOWN PT, R79, R76, 0x4, 0x1f ;  /* 0x08801f004c4f7f89 */ /* 0x001e2800000e0000 */
[----:B------:R-:W1:Y:S01]  /*1e30*/  SHFL.DOWN PT, R82, R77, 0x4, 0x1f ;  /* 0x08801f004d527f89 */ /* 0x000e6200000e0000 */
[C---:B0-----:R-:W-:Y:S01]  /*1e40*/  FMUL.FTZ R75, R79.reuse, R80 ;  /* 0x000000504f4b7220 */ /* 0x041fe20000410000 */
[----:B------:R-:W-:-:S03]  /*1e50*/  FADD.FTZ R79, -R79, R76 ;  /* 0x0000004c4f4f7221 */ /* 0x000fc60000010100 */
[----:B------:R-:W-:Y:S01]  /*1e60*/  FFMA.FTZ R75, R0, R76, R75 ;  /* 0x0000004c004b7223 */ /* 0x000fe2000001004b */
[----:B------:R-:W-:Y:S01]  /*1e70*/  FMUL.FTZ R79, R79, R79 ;  /* 0x0000004f4f4f7220 */ /* 0x000fe20000410000 */
[----:B-1----:R-:W-:Y:S02]  /*1e80*/  FADD.FTZ R77, R82, R77 ;  /* 0x0000004d524d7221 */ /* 0x002fe40000010000 */
[----:B--2---:R-:W-:Y:S01]  /*1e90*/  FMUL.FTZ R74, R84, R75 ;  /* 0x0000004b544a7220 */ /* 0x004fe20000410000 */
[----:B------:R-:W-:Y:S01]  /*1ea0*/  FMUL.FTZ R79, R79, R0 ;  /* 0x000000004f4f7220 */ /* 0x000fe20000410000 */
[----:B------:R-:W-:-:S03]  /*1eb0*/  I2FP.F32.S32 R75, R81 ;  /* 0x00000051004b7245 */ /* 0x000fc60000201400 */
[----:B------:R-:W0:Y:S01]  /*1ec0*/  SHFL.DOWN PT, R73, R74, 0x2, 0x1f ;  /* 0x08401f004a497f89 */ /* 0x000e2200000e0000 */
[----:B------:R-:W-:Y:S01]  /*1ed0*/  FMUL.FTZ R79, R79, R80 ;  /* 0x000000504f4f7220 */ /* 0x000fe20000410000 */
[----:B------:R-:W1:Y:S02]  /*1ee0*/  MUFU.RCP R76, R75 ;  /* 0x0000004b004c7308 */ /* 0x000e640000001000 */
[----:B------:R-:W2:Y:S01]  /*1ef0*/  SHFL.DOWN PT, R80, R81, 0x1, 0x1f ;  /* 0x08201f0051507f89 */ /* 0x000ea200000e0000 */
[----:B------:R-:W-:-:S05]  /*1f00*/  FFMA.FTZ R77, R84, R79, R77 ;  /* 0x0000004f544d7223 */ /* 0x000fca000001004d */
        /* <DEDUP_REMOVED lines=11> */
[----:B------:R-:W-:Y:S01]  /*1fc0*/  FMUL.FTZ R74, R74, R86 ;  /* 0x000000564a4a7220 */ /* 0x000fe20000410000 */
[----:B------:R-:W-:-:S02]  /*1fd0*/  I2FP.F32.S32 R80, R80 ;  /* 0x0000005000507245 */ /* 0x000fc40000201400 */
[----:B------:R-:W1:Y:S01]  /*1fe0*/  MUFU.RCP R81, R81 ;  /* 0x0000005100517308 */ /* 0x000e620000001000 */
[----:B------:R-:W-:Y:S01]  /*1ff0*/  FFMA.FTZ R73, R76, R74, R73 ;  /* 0x0000004a4c497223 */ /* 0x000fe20000010049 */
[----:B------:R-:W-:-:S04]  /*2000*/  MOV R83, UR6 ;  /* 0x0000000600537c02 */ /* 0x000fc80008000f00 */
        /* <DEDUP_REMOVED lines=10> */
[----:B------:R1:W2:Y:S02]  /*20b0*/  SHFL.IDX PT, R79, R76, RZ, 0x1f ;  /* 0x00001fff4c4f7589 */ /* 0x0002a400000e0000 */
[----:B------:R-:W-:Y:S01]  /*20c0*/  FFMA.FTZ R0, R81, R74, R0 ;  /* 0x0000004a51007223 */ /* 0x000fe20000010000 */
[----:B------:R-:W-:-:S05]  /*20d0*/  MOV R81, UR6 ;  /* 0x0000000600517c02 */ /* 0x000fca0008000f00 */
[----:B------:R-:W0:Y:S01]  /*20e0*/  SHFL.IDX PT, R0, R0, RZ, 0x1f ;  /* 0x00001fff00007589 */ /* 0x000e2200000e0000 */
[----:B-1----:R-:W1:Y:S01]  /*20f0*/  @!P4 LDC.64 R76, c[0x0][0x3c8] ;  /* 0x0000f200ff4ccb82 */ /* 0x002e620000000a00 */
[----:B--2---:R-:W-:-:S05]  /*2100*/  FMUL.FTZ R73, R79, R79 ;  /* 0x0000004f4f497220 */ /* 0x004fca0000410000 */
[----:B------:R-:W-:Y:S02]  /*2110*/  FSEL R74, R73, RZ, !P5 ;  /* 0x000000ff494a7208 */ /* 0x000fe40006800000 */
[----:B------:R-:W-:Y:S01]  /*2120*/  PLOP3.LUT P5, PT, PT, PT, UP3, 0x40, 0x4 ;  /* 0x000000000004781c */ /* 0x000fe20003fae838 */
[----:B0-----:R-:W-:Y:S01]  /*2130*/  FFMA.FTZ R73, R0, UR7, R75 ;  /* 0x0000000700497c23 */ /* 0x001fe2000801004b */
[----:B-1----:R-:W-:Y:S02]  /*2140*/  @!P4 IMAD.WIDE R76, R83, 0x4, R76 ;  /* 0x00000004534cc825 */ /* 0x002fe400078e024c */
[----:B------:R-:W-:Y:S02]  /*2150*/  FSEL R0, R79, RZ, P5 ;  /* 0x000000ff4f007208 */ /* 0x000fe40002800000 */
[----:B------:R-:W-:Y:S02]  /*2160*/  FADD.FTZ R73, R73, R74 ;  /* 0x0000004a49497221 */ /* 0x000fe40000010000 */
[----:B------:R-:W0:Y:S01]  /*2170*/  @!P4 LDC.64 R74, c[0x0][0x3c0] ;  /* 0x0000f000ff4acb82 */ /* 0x000e220000000a00 */
[----:B------:R-:W-:-:S03]  /*2180*/  R2UR UR5, R0 ;  /* 0x00000000000572ca */ /* 0x000fc600000e0000 */
[----:B------:R-:W1:Y:S02]  /*2190*/  MUFU.RSQ R73, R73 ;  /* 0x0000004900497308 */ /* 0x000e640000001400 */
[----:B-1----:R-:W-:Y:S01]  /*21a0*/  R2UR UR4, R73 ;  /* 0x00000000490472ca */ /* 0x002fe200000e0000 */
[----:B0-----:R-:W-:-:S05]  /*21b0*/  @!P4 IMAD.WIDE R74, R81, 0x4, R74 ;  /* 0x00000004514ac825 */ /* 0x001fca00078e024a */
[----:B------:R0:W-:Y:S07]  /*21c0*/  @!P4 STG.E desc[UR8][R74.64], R79 ;  /* 0x0000004f4a00c986 */ /* 0x0001ee000c101908 */
[----:B------:R-:W-:-:S05]  /*21d0*/  MOV R81, UR4 ;  /* 0x0000000400517c02 */ /* 0x000fca0008000f00 */
[----:B------:R0:W-:Y:S01]  /*21e0*/  @!P4 STG.E desc[UR8][R76.64], R81 ;  /* 0x000000514c00c986 */ /* 0x0001e2000c101908 */
[----:B------:R-:W-:Y:S05]  /*21f0*/  @!P3 BRA `(.L_x_16234) ;  /* 0x0000000000c0b947 */ /* 0x000fea0003800000 */
[----:B0-----:R-:W-:Y:S01]  /*2200*/  FADD.FTZ R74, R54, -UR5 ;  /* 0x80000005364a7e21 */ /* 0x001fe20008010000 */
[----:B------:R-:W-:Y:S01]  /*2210*/  FADD.FTZ R0, R52, -UR5 ;  /* 0x8000000534007e21 */ /* 0x000fe20008010000 */
[----:B-----5:R-:W-:Y:S02]  /*2220*/  HADD2.F32 R73, -RZ, R4.H0_H0 ;  /* 0x20000004ff497230 */ /* 0x020fe40000004100 */
[----:B------:R-:W-:Y:S01]  /*2230*/  FADD.FTZ R76, R60, -UR5 ;  /* 0x800000053c4c7e21 */ /* 0x000fe20008010000 */
[----:B------:R-:W-:Y:S02]  /*2240*/  HADD2.F32 R75, -RZ, R8.H0_H0 ;  /* 0x20000008ff4b7230 */ /* 0x000fe40000004100 */
[----:B------:R-:W-:Y:S01]  /*2250*/  FADD.FTZ R78, R61, -UR5 ;  /* 0x800000053d4e7e21 */ /* 0x000fe20008010000 */
[----:B------:R-:W-:Y:S02]  /*2260*/  HADD2.F32 R77, -RZ, R5.H0_H0 ;  /* 0x20000005ff4d7230 */ /* 0x000fe40000004100 */
[----:B------:R-:W-:Y:S01]  /*2270*/  FMUL.FTZ R74, R74, UR4 ;  /* 0x000000044a4a7c20 */ /* 0x000fe20008410000 */
[----:B------:R-:W-:-:S02]  /*2280*/  HADD2.F32 R79, -RZ, R9.H0_H0 ;  /* 0x20000009ff4f7230 */ /* 0x000fc40000004100 */
[----:B------:R-:W-:Y:S01]  /*2290*/  FMUL.FTZ R0, R0, UR4 ;  /* 0x0000000400007c20 */ /* 0x000fe20008410000 */
[----:B------:R-:W-:Y:S02]  /*22a0*/  HADD2.F32 R81, -RZ, R6.H0_H0 ;  /* 0x20000006ff517230 */ /* 0x000fe40000004100 */
[----:B------:R-:W-:Y:S01]  /*22b0*/  FMUL.FTZ R76, R76, UR4 ;  /* 0x000000044c4c7c20 */ /* 0x000fe20008410000 */
[----:B------:R-:W-:Y:S02]  /*22c0*/  HADD2.F32 R83, -RZ, R10.H0_H0 ;  /* 0x2000000aff537230 */ /* 0x000fe40000004100 */
[----:B------:R-:W-:Y:S01]  /*22d0*/  FMUL.FTZ R78, R78, UR4 ;  /* 0x000000044e4e7c20 */ /* 0x000fe20008410000 */
[----:B------:R-:W-:Y:S02]  /*22e0*/  HADD2.F32 R85, -RZ, R6.H1_H1 ;  /* 0x30000006ff557230 */ /* 0x000fe40000004100 */
[----:B------:R-:W-:Y:S01]  /*22f0*/  FFMA.FTZ R0, R0, R73, R75 ;  /* 0x0000004900007223 */ /* 0x000fe2000001004b */
[----:B------:R-:W-:-:S02]  /*2300*/  HADD2.F32 R87, -RZ, R10.H1_H1 ;  /* 0x3000000aff577230 */ /* 0x000fc40000004100 */
[----:B------:R-:W-:Y:S01]  /*2310*/  FFMA.FTZ R77, R74, R77, R79 ;  /* 0x0000004d4a4d7223 */ /* 0x000fe2000001004f */
[----:B------:R-:W-:Y:S01]  /*2320*/  FADD.FTZ R73, R62, -UR5 ;  /* 0x800000053e497e21 */ /* 0x000fe20008010000 */
[----:B------:R-:W0:Y:S01]  /*2330*/  LDC.64 R74, c[0x0][0x428] ;  /* 0x00010a00ff4a7b82 */ /* 0x000e220000000a00 */
[----:B------:R-:W-:Y:S01]  /*2340*/  FFMA.FTZ R81, R76, R81, R83 ;  /* 0x000000514c517223 */ /* 0x000fe20000010053 */
[----:B------:R-:W-:Y:S01]  /*2350*/  FFMA.FTZ R84, R78, R85, R87 ;  /* 0x000000554e547223 */ /* 0x000fe20000010057 */
[----:B------:R-:W-:Y:S02]  /*2360*/  HADD2.F32 R76, -RZ, R7.H0_H0 ;  /* 0x20000007ff4c7230 */ /* 0x000fe40000004100 */
[----:B------:R-:W-:Y:S01]  /*2370*/  FADD.FTZ R79, R63, -UR5 ;  /* 0x800000053f4f7e21 */ /* 0x000fe20008010000 */
[----:B------:R-:W-:Y:S02]  /*2380*/  HADD2.F32 R78, -RZ, R11.H0_H0 ;  /* 0x2000000bff4e7230 */ /* 0x000fe40000004100 */
[----:B------:R-:W-:Y:S01]  /*2390*/  FMUL.FTZ R73, R73, UR4 ;  /* 0x0000000449497c20 */ /* 0x000fe20008410000 */
[----:B------:R-:W-:-:S02]  /*23a0*/  HADD2.F32 R80, -RZ, R7.H1_H1 ;  /* 0x30000007ff507230 */ /* 0x000fc40000004100 */
[----:B------:R-:W-:Y:S01]  /*23b0*/  FMUL.FTZ R79, R79, UR4 ;  /* 0x000000044f4f7c20 */ /* 0x000fe20008410000 */
[----:B------:R-:W-:Y:S02]  /*23c0*/  HADD2.F32 R82, -RZ, R11.H1_H1 ;  /* 0x3000000bff527230 */ /* 0x000fe40000004100 */
[----:B------:R-:W-:Y:S01]  /*23d0*/  FFMA.FTZ R83, R73, R76, R78 ;  /* 0x0000004c49537223 */ /* 0x000fe2000001004e */
[----:B------:R-:W-:Y:S01]  /*23e0*/  FADD.FTZ R78, R55, -UR5 ;  /* 0x80000005374e7e21 */ /* 0x000fe20008010000 */
[----:B------:R-:W-:Y:S01]  /*23f0*/  FADD.FTZ R73, R53, -UR5 ;  /* 0x8000000535497e21 */ /* 0x000fe20008010000 */
[----:B------:R-:W-:Y:S02]  /*2400*/  HADD2.F32 R76, -RZ, R4.H1_H1 ;  /* 0x30000004ff4c7230 */ /* 0x000fe40000004100 */
[----:B------:R-:W-:Y:S01]  /*2410*/  FFMA.FTZ R86, R79, R80, R82 ;  /* 0x000000504f567223 */ /* 0x000fe20000010052 */
[----:B------:R-:W-:Y:S01]  /*2420*/  FMUL.FTZ R79, R78, UR4 ;  /* 0x000000044e4f7c20 */ /* 0x000fe20008410000 */
[----:B------:R-:W-:-:S02]  /*2430*/  HADD2.F32 R80, -RZ, R5.H1_H1 ;  /* 0x30000005ff507230 */ /* 0x000fc40000004100 */
[----:B------:R-:W-:Y:S01]  /*2440*/  FMUL.FTZ R73, R73, UR4 ;  /* 0x0000000449497c20 */ /* 0x000fe20008410000 */
[----:B------:R-:W-:Y:S02]  /*2450*/  HADD2.F32 R82, -RZ, R9.H1_H1 ;  /* 0x30000009ff527230 */ /* 0x000fe40000004100 */
[----:B------:R-:W-:-:S03]  /*2460*/  HADD2.F32 R78, -RZ, R8.H1_H1 ;  /* 0x30000008ff4e7230 */ /* 0x000fc60000004100 */
[----:B------:R-:W-:Y:S01]  /*2470*/  FFMA.FTZ R80, R79, R80, R82 ;  /* 0x000000504f507223 */ /* 0x000fe20000010052 */
[----:B------:R-:W-:Y:S01]  /*2480*/  F2FP.F16.F32.PACK_AB R79, R86, R83 ;  /* 0x00000053564f723e */ /* 0x000fe200000000ff */
[----:B------:R-:W-:Y:S01]  /*2490*/  FFMA.FTZ R73, R73, R76, R78 ;  /* 0x0000004c49497223 */ /* 0x000fe2000001004e */
[----:B------:R-:W-:Y:S01]  /*24a0*/  F2FP.F16.F32.PACK_AB R78, R84, R81 ;  /* 0x00000051544e723e */ /* 0x000fe200000000ff */
[----:B0-----:R-:W-:Y:S01]  /*24b0*/  IMAD.WIDE.U32 R74, R72, 0x10, R74 ;  /* 0x00000010484a7825 */ /* 0x001fe200078e004a */
[----:B------:R-:W-:Y:S02]  /*24c0*/  F2FP.F16.F32.PACK_AB R77, R80, R77 ;  /* 0x0000004d504d723e */ /* 0x000fe400000000ff */
[----:B------:R-:W-:Y:S02]  /*24d0*/  F2FP.F16.F32.PACK_AB R76, R73, R0 ;  /* 0x00000000494c723e */ /* 0x000fe400000000ff */
[----:B------:R-:W-:-:S03]  /*24e0*/  IADD3 R72, PT, PT, R72, 0x100, RZ ;  /* 0x0000010048487810 */ /* 0x000fc60007ffe0ff */
[----:B------:R1:W-:Y:S04]  /*24f0*/  STG.E.128 desc[UR8][R74.64], R76 ;  /* 0x0000004c4a007986 */ /* 0x0003e8000c101d08 */
.L_x_16234:
[----:B------:R-:W-:Y:S05]  /*2500*/  BSYNC.RECONVERGENT B0 ;  /* 0x0000000000007941 */ /* 0x000fea0003800200 */
.L_x_16233:
[----:B------:R-:W-:Y:S04]  /*2510*/  BSSY.RECONVERGENT B0, `(.L_x_16235) ;  /* 0x0000032000007945 */ /* 0x000fe80003800200 */
[----:B------:R-:W-:Y:S05]  /*2520*/  @!P0 BRA `(.L_x_16236) ;  /* 0x0000000000c08947 */ /* 0x000fea0003800000 */
[----:B01----:R-:W-:Y:S01]  /*2530*/  FADD.FTZ R74, R58, -UR5 ;  /* 0x800000053a4a7e21 */ /* 0x003fe20008010000 */
        /* <DEDUP_REMOVED lines=47> */
.L_x_16236:
[----:B------:R-:W-:Y:S05]  /*2830*/  BSYNC.RECONVERGENT B0 ;  /* 0x0000000000007941 */ /* 0x000fea0003800200 */
.L_x_16235:
[----:B------:R-:W-:Y:S04]  /*2840*/  BSSY.RECONVERGENT B0, `(.L_x_16237) ;  /* 0x0000032000007945 */ /* 0x000fe80003800200 */
[----:B------:R-:W-:Y:S05]  /*2850*/  @!P1 BRA `(.L_x_16238) ;  /* 0x0000000000c09947 */ /* 0x000fea0003800000 */
[----:B012---:R-:W-:Y:S01]  /*2860*/  FADD.FTZ R74, R38, -UR5 ;  /* 0x80000005264a7e21 */ /* 0x007fe20008010000 */
        /* <DEDUP_REMOVED lines=47> */
.L_x_16238:
[----:B------:R-:W-:Y:S05]  /*2b60*/  BSYNC.RECONVERGENT B0 ;  /* 0x0000000000007941 */ /* 0x000fea0003800200 */
.L_x_16237:
[----:B------:R-:W-:Y:S04]  /*2b70*/  BSSY.RECONVERGENT B0, `(.L_x_16239) ;  /* 0x0000031000007945 */ /* 0x000fe80003800200 */
[----:B------:R-:W-:Y:S05]  /*2b80*/  @!P2 BRA `(.L_x_16240) ;  /* 0x0000000000bca947 */ /* 0x000fea0003800000 */
[----:B0123--:R-:W-:Y:S01]  /*2b90*/  FADD.FTZ R74, R46, -UR5 ;  /* 0x800000052e4a7e21 */ /* 0x00ffe20008010000 */
        /* <DEDUP_REMOVED lines=39> */
[----:B0-----:R-:W-:-:S04]  /*2e10*/  IMAD.WIDE.U32 R74, R72, 0x10, R74 ;  /* 0x00000010484a7825 */ /* 0x001fc800078e004a */
[----:B------:R-:W-:Y:S01]  /*2e20*/  FFMA.FTZ R73, R73, R76, R78 ;  /* 0x0000004c49497223 */ /* 0x000fe2000001004e */
[----:B------:R-:W-:Y:S02]  /*2e30*/  F2FP.F16.F32.PACK_AB R79, R86, R83 ;  /* 0x00000053564f723e */ /* 0x000fe400000000ff */
[----:B------:R-:W-:Y:S02]  /*2e40*/  F2FP.F16.F32.PACK_AB R78, R84, R81 ;  /* 0x00000051544e723e */ /* 0x000fe400000000ff */
[----:B------:R-:W-:Y:S02]  /*2e50*/  F2FP.F16.F32.PACK_AB R77, R80, R77 ;  /* 0x0000004d504d723e */ /* 0x000fe400000000ff */
[----:B------:R-:W-:-:S05]  /*2e60*/  F2FP.F16.F32.PACK_AB R76, R73, R0 ;  /* 0x00000000494c723e */ /* 0x000fca00000000ff */
[----:B------:R0:W-:Y:S02]  /*2e70*/  STG.E.128 desc[UR8][R74.64], R76 ;  /* 0x0000004c4a007986 */ /* 0x0001e4000c101d08 */
.L_x_16240:
[----:B------:R-:W-:Y:S05]  /*2e80*/  BSYNC.RECONVERGENT B0 ;  /* 0x0000000000007941 */ /* 0x000fea0003800200 */
.L_x_16239:
[----:B------:R-:W-:Y:S02]  /*2e90*/  UIADD3 UR6, UPT, UPT, UR6, UR14, URZ ;  /* 0x0000000e06067290 */ /* 0x000fe4000fffe0ff */
[----:B------:R-:W-:Y:S02]  /*2ea0*/  UPLOP3.LUT UP2, UPT, UPT, UPT, UP2, 0x40, 0x4 ;  /* 0x000000000004789c */ /* 0x000fe40003f4e820 */
[----:B------:R-:W-:-:S09]  /*2eb0*/  UISETP.GE.AND UP1, UPT, UR6, UR15, UPT ;  /* 0x0000000f0600728c */ /* 0x000fd2000bf26270 */
[----:B------:R-:W-:Y:S05]  /*2ec0*/  BRA.U !UP1, `(.L_x_16241) ;  /* 0xffffffd909007547 */ /* 0x000fea000b83ffff */
[----:B------:R-:W-:Y:S05]  /*2ed0*/  EXIT ;  /* 0x000000000000794d */ /* 0x000fea0003800000 */
.L_x_16242:
        /* <DEDUP_REMOVED lines=10> */
.L_x_27556:


//--------------------- .text._ZN10layer_norm13ln_fwd_kernelINS_13Kernel_traitsI6__halfS2_fS2_fjLj8192ELj1ELj1ELj8ELj16ENS_18Kernel_traits_baseILj8192ES2_S2_fS2_fjLj256EEEEELb0ELb0ELb0ELb1EEEvNS_9FwdParamsE --------------------------
	.section	.text._ZN10layer_norm13ln_fwd_kernelINS_13Kernel_traitsI6__halfS2_fS2_fjLj8192ELj1ELj1ELj8ELj16ENS_18Kernel_traits_baseILj8192ES2_S2_fS2_fjLj256EEEEELb0ELb0ELb0ELb1EEEvNS_9FwdParamsE,"ax",@progbits
	.align	128
        .global         _ZN10layer_norm13ln_fwd_kernelINS_13Kernel_traitsI6__halfS2_fS2_fjLj8192ELj1ELj1ELj8ELj16ENS_18Kernel_traits_baseILj8192ES2_S2_fS2_fjLj256EEEEELb0ELb0ELb0ELb1EEEvNS_9FwdParamsE
        .type           _ZN10layer_norm13ln_fwd_kernelINS_13Kernel_traitsI6__halfS2_fS2_fjLj8192ELj1ELj1ELj8ELj16ENS_18Kernel_traits_baseILj8192ES2_S2_fS2_fjLj256EEEEELb0ELb0ELb0ELb1EEEvNS_9FwdParamsE,@function
        .size           _ZN10layer_norm13ln_fwd_kernelINS_13Kernel_traitsI6__halfS2_fS2_fjLj8192ELj1ELj1ELj8ELj16ENS_18Kernel_traits_baseILj8192ES2_S2_fS2_fjLj256EEEEELb0ELb0ELb0ELb1EEEvNS_9FwdParamsE,(.L_x_27557 - _ZN10layer_norm13ln_fwd_kernelINS_13Kernel_traitsI6__halfS2_fS2_fjLj8192ELj1ELj1ELj8ELj16ENS_18Kernel_traits_baseILj8192ES2_S2_fS2_fjLj256EEEEELb0ELb0ELb0ELb1EEEvNS_9FwdParamsE)
        .other          _ZN10layer_norm13ln_fwd_kernelINS_13Kernel_traitsI6__halfS2_fS2_fjLj8192ELj1ELj1ELj8ELj16ENS_18Kernel_traits_baseILj8192ES2_S2_fS2_fjLj256EEEEELb0ELb0ELb0ELb1EEEvNS_9FwdParamsE,@"STO_CUDA_ENTRY STV_DEFAULT"
_ZN10layer_norm13ln_fwd_kernelINS_13Kernel_traitsI6__halfS2_fS2_fjLj8192ELj1ELj1ELj8ELj16ENS_18Kernel_traits_baseILj8192ES2_S2_fS2_fjLj256EEEEELb0ELb0ELb0ELb1EEEvNS_9FwdParamsE:
.text._ZN10layer_norm13ln_fwd_kernelINS_13Kernel_traitsI6__halfS2_fS2_fjLj8192ELj1ELj1ELj8ELj16ENS_18Kernel_traits_baseILj8192ES2_S2_fS2_fjLj256EEEEELb0ELb0ELb0ELb1EEEvNS_9FwdParamsE:
[----:B------:R-:W-:Y:S01]  /*0000*/  LDC R1, c[0x0][0x37c] ;  /* 0x0000df00ff017b82 */ /* 0x000fe20000000800 */
[----:B------:R-:W0:Y:S01]  /*0010*/  LDCU.64 UR4, c[0x0][0x438] ;  /* 0x00008700ff0477ac */ /* 0x000e220008000a00 */
[----:B------:R-:W1:Y:S06]  /*0020*/  S2R R74, SR_TID.X ;  /* 0x00000000004a7919 */ /* 0x000e6c0000002100 */
[----:B------:R-:W1:Y:S01]  /*0030*/  LDC.64 R2, c[0x0][0x3d0] ;  /* 0x0000f400ff027b82 */ /* 0x000e620000000a00 */
[----:B------:R-:W2:Y:S01]  /*0040*/  LDCU.64 UR8, c[0x0][0x358] ;  /* 0x00006b00ff0877ac */ /* 0x000ea20008000a00 */
[----:B0-----:R-:W-:-:S06]  /*0050*/  ISETP.NE.U32.AND P0, PT, RZ, UR4, PT ;  /* 0x00000004ff007c0c */ /* 0x001fcc000bf05070 */
[----:B------:R-:W0:Y:S01]  /*0060*/  S2UR UR7, SR_CTAID.X ;  /* 0x00000000000779c3 */ /* 0x000e220000002500 */
[----:B------:R-:W0:Y:S01]  /*0070*/  LDCU UR4, c[0x0][0x384] ;  /* 0x00007080ff0477ac */ /* 0x000e220008000800 */
[----:B------:R-:W-:Y:S01]  /*0080*/  ISETP.NE.AND.EX P0, PT, RZ, UR5, PT, P0 ;  /* 0x00000005ff007c0c */ /* 0x000fe2000bf05300 */
[----:B-1----:R-:W-:-:S12]  /*0090*/  IMAD.WIDE.U32 R2, R74, 0x10, R2 ;  /* 0x000000104a027825 */ /* 0x002fd800078e0002 */
[----:B------:R-:W1:Y:S01]  /*00a0*/  @P0 LDC.64 R20, c[0x0][0x438] ;  /* 0x00010e00ff140b82 */ /* 0x000e620000000a00 */
[----:B--2---:R2:W5:Y:S04]  /*00b0*/  LDG.E.128 R24, desc[UR8][R2.64] ;  /* 0x0000000802187981 */ /* 0x004568000c1e1d00 */
[----:B------:R2:W5:Y:S04]  /*00c0*/  LDG.E.128 R28, desc[UR8][R2.64+0x1000] ;  /* 0x00100008021c7981 */ /* 0x000568000c1e1d00 */
[----:B------:R2:W5:Y:S04]  /*00d0*/  LDG.E.128 R32, desc[UR8][R2.64+0x2000] ;  /* 0x0020000802207981 */ /* 0x000568000c1e1d00 */
[----:B------:R2:W5:Y:S01]  /*00e0*/  LDG.E.128 R36, desc[UR8][R2.64+0x3000] ;  /* 0x0030000802247981 */ /* 0x000562000c1e1d00 */
[----:B-1----:R-:W-:-:S05]  /*00f0*/  @P0 IMAD.WIDE.U32 R20, R74, 0x10, R20 ;  /* 0x000000104a140825 */ /* 0x002fca00078e0014 */
[----:B------:R2:W5:Y:S04]  /*0100*/  @P0 LDG.E.128 R16, desc[UR8][R20.64] ;  /* 0x0000000814100981 */ /* 0x000568000c1e1d00 */
[----:B------:R2:W5:Y:S04]  /*0110*/  @P0 LDG.E.128 R12, desc[UR8][R20.64+0x1000] ;  /* 0x00100008140c0981 */ /* 0x000568000c1e1d00 */
[----:B------:R2:W5:Y:S04]  /*0120*/  @P0 LDG.E.128 R8, desc[UR8][R20.64+0x2000] ;  /* 0x0020000814080981 */ /* 0x000568000c1e1d00 */
[----:B------:R2:W5:Y:S01]  /*0130*/  @P0 LDG.E.128 R4, desc[UR8][R20.64+0x3000] ;  /* 0x0030000814040981 */ /* 0x000562000c1e1d00 */
[----:B0-----:R-:W-:-:S06]  /*0140*/  UISETP.GE.AND UP0, UPT, UR7, UR4, UPT ;  /* 0x000000040700728c */ /* 0x001fcc000bf06270 */
[----:B------:R-:W-:-:S13]  /*0150*/  PLOP3.LUT P1, PT, PT, PT, UP0, 0x80, 0x8 ;  /* 0x000000000008781c */ /* 0x000fda0003f2f008 */
[----:B--2---:R-:W-:Y:S05]  /*0160*/  @P1 EXIT ;  /* 0x000000000000194d */ /* 0x004fea0003800000 */
[----:B------:R-:W0:Y:S01]  /*0170*/  LDCU.64 UR4, c[0x0][0x3e0] ;  /* 0x00007c00ff0477ac */ /* 0x000e220008000a00 */
[----:B------:R-:W-:Y:S02]  /*0180*/  LOP3.LUT R3, R74, 0xe0, RZ, 0xc0, !PT ;  /* 0x000000e04a037812 */ /* 0x000fe400078ec0ff */
        /* <DEDUP_REMOVED lines=16> */
[----:B0-----:R-:W-:Y:S01]  /*0290*/  UISETP.NE.U32.AND UP0, UPT, UR4, URZ, UPT ;  /* 0x000000ff0400728c */ /* 0x001fe2000bf05070 */
[----:B------:R-:W-:Y:S01]  /*02a0*/  @P0 MOV R65, R32 ;  /* 0x0000002000410202 */ /* 0x000fe20000000f00 */
[----:B------:R-:W0:Y:S01]  /*02b0*/  LDCU.U8 UR4, c[0x0][0x410] ;  /* 0x00008200ff0477ac */ /* 0x000e220008000000 */
[----:B------:R-:W-:-:S02]  /*02c0*/  @P0 MOV R64, R33 ;  /* 0x0000002100400202 */ /* 0x000fc40000000f00 */
[----:B------:R-:W-:Y:S01]  /*02d0*/  @P0 MOV R63, R34 ;  /* 0x00000022003f0202 */ /* 0x000fe20000000f00 */
[----:B------:R-:W-:Y:S01]  /*02e0*/  UISETP.NE.AND.EX UP0, UPT, UR5, URZ, UPT, UP0 ;  /* 0x000000ff0500728c */ /* 0x000fe2000bf05300 */
[----:B------:R-:W-:Y:S01]  /*02f0*/  @P0 MOV R62, R35 ;  /* 0x00000023003e0202 */ /* 0x000fe20000000f00 */
[----:B------:R-:W-:Y:S01]  /*0300*/  UPLOP3.LUT UP2, UPT, UPT, UPT, UPT, 0x40, 0x4 ;  /* 0x000000000004789c */ /* 0x000fe20003f4e870 */
[----:B------:R-:W-:Y:S01]  /*0310*/  @P0 MOV R61, R36 ;  /* 0x00000024003d0202 */ /* 0x000fe20000000f00 */
[----:B------:R-:W1:Y:S01]  /*0320*/  LDCU UR12, c[0x0][0x388] ;  /* 0x00007100ff0c77ac */ /* 0x000e620008000800 */
[----:B------:R-:W-:Y:S02]  /*0330*/  @P0 MOV R60, R37 ;  /* 0x00000025003c0202 */ /* 0x000fe40000000f00 */
[----:B------:R-:W-:Y:S01]  /*0340*/  @P0 MOV R59, R38 ;  /* 0x00000026003b0202 */ /* 0x000fe20000000f00 */
[----:B------:R-:W2:Y:S01]  /*0350*/  LDCU UR13, c[0x0][0x400] ;  /* 0x00008000ff0d77ac */ /* 0x000ea20008000800 */
[----:B------:R-:W-:-:S02]  /*0360*/  @P0 MOV R58, R39 ;  /* 0x00000027003a0202 */ /* 0x000fc40000000f00 */
[----:B------:R-:W-:Y:S01]  /*0370*/  @!P0 MOV R73, R24 ;  /* 0x0000001800498202 */ /* 0x000fe20000000f00 */
[----:B------:R-:W3:Y:S01]  /*0380*/  LDCU.64 UR10, c[0x0][0x3a0] ;  /* 0x00007400ff0a77ac */ /* 0x000ee20008000a00 */
[----:B------:R-:W-:Y:S02]  /*0390*/  @!P0 MOV R72, R25 ;  /* 0x0000001900488202 */ /* 0x000fe40000000f00 */
[----:B------:R-:W-:Y:S01]  /*03a0*/  @!P0 MOV R71, R26 ;  /* 0x0000001a00478202 */ /* 0x000fe20000000f00 */
[----:B------:R-:W4:Y:S01]  /*03b0*/  LDCU.64 UR14, c[0x0][0x380] ;  /* 0x00007000ff0e77ac */ /* 0x000f220008000a00 */
        /* <DEDUP_REMOVED lines=13> */
[----:B------:R-:W-:Y:S02]  /*0490*/  LOP3.LUT R57, R74, 0x1f, RZ, 0xc0, !PT ;  /* 0x0000001f4a397812 */ /* 0x000fe400078ec0ff */
[----:B0-----:R-:W-:-:S02]  /*04a0*/  ISETP.NE.AND P1, PT, RZ, UR4, PT ;  /* 0x00000004ff007c0c */ /* 0x001fc4000bf25270 */
[----:B-1234-:R-:W-:-:S11]  /*04b0*/  LOP3.LUT R56, R3, 0x1f, R74, 0xf8, !PT ;  /* 0x0000001f03387812 */ /* 0x01efd600078ef84a */
.L_x_16253:
[----:B0-----:R-:W0:Y:S01]  /*04c0*/  @UP0 LDCU.64 UR4, c[0x0][0x3e0] ;  /* 0x00007c00ff0407ac */ /* 0x001e220008000a00 */
[----:B------:R-:W-:Y:S01]  /*04d0*/  PLOP3.LUT P0, PT, PT, PT, UP0, 0x80, 0x8 ;  /* 0x000000000008781c */ /* 0x000fe20003f0f008 */
[----:B------:R-:W1:Y:S01]  /*04e0*/  LDC.64 R48, c[0x0][0x390] ;  /* 0x0000e400ff307b82 */ /* 0x000e620000000a00 */
[----:B------:R-:W-:Y:S02]  /*04f0*/  UIMAD UR6, UR7, UR12, URZ ;  /* 0x0000000c070672a4 */ /* 0x000fe4000f8e02ff */
[----:B0-----:R-:W-:-:S06]  /*0500*/  @UP0 UIMAD.WIDE UR4, UR7, 0x2, UR4 ;  /* 0x00000002070408a5 */ /* 0x001fcc000f8e0204 */
[----:B------:R-:W-:Y:S01]  /*0510*/  MOV R2, UR4 ;  /* 0x0000000400027c02 */ /* 0x000fe20008000f00 */
[----:B------:R-:W-:Y:S01]  /*0520*/  USHF.R.S32.HI UR4, URZ, 0x1f, UR6 ;  /* 0x0000001fff047899 */ /* 0x000fe20008011406 */
[----:B------:R-:W-:-:S03]  /*0530*/  MOV R3, UR5 ;  /* 0x0000000500037c02 */ /* 0x000fc60008000f00 */
[----:B------:R-:W-:Y:S02]  /*0540*/  ULEA.HI UR4, UR4, UR6, URZ, 0x3 ;  /* 0x0000000604047291 */ /* 0x000fe4000f8f18ff */
[----:B------:R-:W2:Y:S04]  /*0550*/  @P0 LDG.E.U16 R2, desc[UR8][R2.64] ;  /* 0x0000000802020981 */ /* 0x000ea8000c1e1500 */
[----:B------:R-:W-:-:S04]  /*0560*/  MOV R75, UR4 ;  /* 0x00000004004b7c02 */ /* 0x000fc80008000f00 */
[----:B------:R-:W-:-:S05]  /*0570*/  LEA.HI.SX32 R75, R75, R56, 0x1d ;  /* 0x000000384b4b7211 */ /* 0x000fca00078feaff */
[----:B-1----:R-:W-:-:S06]  /*0580*/  IMAD.WIDE.U32 R20, R75, 0x10, R48 ;  /* 0x000000104b147825 */ /* 0x002fcc00078e0030 */
[----:B------:R-:W5:Y:S01]  /*0590*/  LDG.E.128 R20, desc[UR8][R20.64] ;  /* 0x0000000814147981 */ /* 0x000f62000c1e1d00 */
[----:B------:R-:W-:Y:S01]  /*05a0*/  UISETP.NE.U32.AND UP1, UPT, UR10, URZ, UPT ;  /* 0x000000ff0a00728c */ /* 0x000fe2000bf25070 */
[----:B------:R-:W-:-:S03]  /*05b0*/  UMOV UR4, 0x3f800000 ;  /* 0x3f80000000047882 */ /* 0x000fc60000000000 */
[----:B------:R-:W-:Y:S01]  /*05c0*/  UISETP.NE.AND.EX UP1, UPT, UR11, URZ, UPT, UP1 ;  /* 0x000000ff0b00728c */ /* 0x000fe2000bf25310 */
[----:B--2---:R-:W-:-:S05]  /*05d0*/  @P0 HADD2.F32 R0, -RZ, R2.H0_H0 ;  /* 0x20000002ff000230 */ /* 0x004fca0000004100 */
[----:B------:R-:W-:-:S13]  /*05e0*/  @P0 R2UR UR5, R0 ;  /* 0x00000000000502ca */ /* 0x000fda00000e0000 */
[----:B------:R-:W-:Y:S01]  /*05f0*/  @UP0 UMOV UR4, UR5 ;  /* 0x0000000500040c82 */ /* 0x000fe20008000000 */
        /* <DEDUP_REMOVED lines=22> */
.L_x_16243:
[----:B-----5:R-:W-:Y:S02]  /*0760*/  HADD2.F32 R24, -RZ, R21.H1_H1 ;  /* 0x30000015ff187230 */ /* 0x020fe40000004100 */
[--C-:B------:R-:W-:Y:S02]  /*0770*/  HADD2.F32 R25, -RZ, R22.reuse.H0_H0 ;  /* 0x20000016ff197230 */ /* 0x100fe40000004100 */
[----:B------:R-:W-:Y:S02]  /*0780*/  HADD2.F32 R26, -RZ, R22.H1_H1 ;  /* 0x30000016ff1a7230 */ /* 0x000fe40000004100 */
[----:B------:R-:W-:Y:S02]  /*0790*/  HADD2.F32 R27, -RZ, R23.H0_H0 ;  /* 0x20000017ff1b7230 */ /* 0x000fe40000004100 */
[--C-:B------:R-:W-:Y:S02]  /*07a0*/  HADD2.F32 R0, -RZ, R20.reuse.H0_H0 ;  /* 0x20000014ff007230 */ /* 0x100fe40000004100 */
[----:B------:R-:W-:-:S02]  /*07b0*/  HADD2.F32 R2, -RZ, R20.H1_H1 ;  /* 0x30000014ff027230 */ /* 0x000fc40000004100 */
[----:B------:R-:W-:Y:S02]  /*07c0*/  HADD2.F32 R3, -RZ, R21.H0_H0 ;  /* 0x20000015ff037230 */ /* 0x000fe40000004100 */
[----:B------:R-:W-:Y:S01]  /*07d0*/  FMUL.FTZ R20, R0, UR4 ;  /* 0x0000000400147c20 */ /* 0x000fe20008410000 */
[----:B------:R-:W-:Y:S02]  /*07e0*/  HADD2.F32 R28, -RZ, R23.H1_H1 ;  /* 0x30000017ff1c7230 */ /* 0x000fe40000004100 */
[----:B------:R-:W-:Y:S01]  /*07f0*/  FMUL.FTZ R23, R24, UR4 ;  /* 0x0000000418177c20 */ /* 0x000fe20008410000 */
[----:B------:R-:W-:Y:S01]  /*0800*/  FMUL.FTZ R24, R25, UR4 ;  /* 0x0000000419187c20 */ /* 0x000fe20008410000 */
[----:B------:R-:W-:Y:S01]  /*0810*/  FMUL.FTZ R25, R26, UR4 ;  /* 0x000000041a197c20 */ /* 0x000fe20008410000 */
[----:B------:R-:W-:Y:S01]  /*0820*/  FMUL.FTZ R26, R27, UR4 ;  /* 0x000000041b1a7c20 */ /* 0x000fe20008410000 */
[----:B------:R-:W-:Y:S01]  /*0830*/  FMUL.FTZ R21, R2, UR4 ;  /* 0x0000000402157c20 */ /* 0x000fe20008410000 */
[----:B------:R-:W-:Y:S01]  /*0840*/  FMUL.FTZ R22, R3, UR4 ;  /* 0x0000000403167c20 */ /* 0x000fe20008410000 */
[----:B------:R-:W-:-:S07]  /*0850*/  FMUL.FTZ R27, R28, UR4 ;  /* 0x000000041c1b7c20 */ /* 0x000fce0008410000 */
.L_x_16244:
        /* <DEDUP_REMOVED lines=29> */
.L_x_16245:
[----:B0----5:R-:W-:Y:S02]  /*0a30*/  HADD2.F32 R32, -RZ, R28.H1_H1 ;  /* 0x3000001cff207230 */ /* 0x021fe40000004100 */
        /* <DEDUP_REMOVED lines=15> */
.L_x_16246:
        /* <DEDUP_REMOVED lines=28> */
.L_x_16247:
        /* <DEDUP_REMOVED lines=16> */
.L_x_16248:
        /* <DEDUP_REMOVED lines=28> */
.L_x_16249:
[----:B-----5:R-:W-:Y:S02]  /*0fb0*/  HADD2.F32 R48, -RZ, R44.H1_H1 ;  /* 0x3000002cff307230 */ /* 0x020fe40000004100 */
[--C-:B------:R-:W-:Y:S02]  /*0fc0*/  HADD2.F32 R49, -RZ, R45.reuse.H0_H0 ;  /* 0x2000002dff317230 */ /* 0x100fe40000004100 */
[----:B0-----:R-:W-:Y:S02]  /*0fd0*/  HADD2.F32 R50, -RZ, R45.H1_H1 ;  /* 0x3000002dff327230 */ /* 0x001fe40000004100 */
        /* <DEDUP_REMOVED lines=13> */
.L_x_16250:
        /* <DEDUP_REMOVED lines=130> */
.L_x_16252:
[----:B------:R-:W-:Y:S05]  /*18d0*/  BSYNC.RECONVERGENT B0 ;  /* 0x0000000000007941 */ /* 0x000fea0003800200 */
.L_x_16251:
[----:B------:R-:W-:Y:S01]  /*18e0*/  BAR.SYNC.DEFER_BLOCKING 0x0 ;  /* 0x0000000000007b1d */ /* 0x000fe20000010000 */
[----:B------:R-:W-:Y:S01]  /*18f0*/  ISETP.GT.U32.AND P0, PT, R57, 0x7, PT ;  /* 0x000000073900780c */ /* 0x000fe20003f04070 */
[----:B------:R-:W-:Y:S01]  /*1900*/  HADD2.F32 R89, -RZ, R72.H1_H1 ;  /* 0x30000048ff597230 */ /* 0x000fe20000004100 */
[----:B------:R-:W-:Y:S01]  /*1910*/  PLOP3.LUT P3, PT, PT, PT, UP2, 0x80, 0x8 ;  /* 0x000000000008781c */ /* 0x000fe20003f6f028 */
[----:B------:R-:W-:Y:S01]  /*1920*/  HADD2.F32 R91, -RZ, R17.H1_H1 ;  /* 0x30000011ff5b7230 */ /* 0x000fe20000004100 */
[----:B------:R-:W-:Y:S01]  /*1930*/  PLOP3.LUT P2, PT, PT, PT, PT, 0x8, 0x80 ;  /* 0x000000000080781c */ /* 0x000fe20003f4e170 */
[----:B------:R-:W-:-:S08]  /*1940*/  UPLOP3.LUT UP2, UPT, UPT, UPT, UP2, 0x40, 0x4 ;  /* 0x000000000004789c */ /* 0x000fd00003f4e820 */
[----:B------:R-:W1:Y:S01]  /*1950*/  @!P0 S2R R3, SR_CgaCtaId ;  /* 0x0000000000038919 */ /* 0x000e620000008800 */
[----:B------:R-:W-:Y:S02]  /*1960*/  @!P0 PLOP3.LUT P2, PT, P3, PT, PT, 0x80, 0x8 ;  /* 0x000000000008881c */ /* 0x000fe40001f4f070 */
[----:B0-----:R-:W-:-:S04]  /*1970*/  @!P0 MOV R0, 0x400 ;  /* 0x0000040000008802 */ /* 0x001fc80000000f00 */
[----:B-1----:R-:W-:Y:S02]  /*1980*/  @!P0 LEA R0, R3, R0, 0x18 ;  /* 0x0000000003008211 */ /* 0x002fe400078ec0ff */
[----:B------:R-:W-:-:S05]  /*1990*/  CS2R R2, SRZ ;  /* 0x0000000000027805 */ /* 0x000fca000001ff00 */
[----:B------:R-:W-:-:S04]  /*19a0*/  @P2 IADD3 R0, PT, PT, R0, 0x40, RZ ;  /* 0x0000004000002810 */ /* 0x000fc80007ffe0ff */
[----:B------:R-:W-:Y:S01]  /*19b0*/  @!P0 LEA R52, R57, R0, 0x3 ;  /* 0x0000000039348211 */ /* 0x000fe200078e18ff */
[----:B------:R-:W-:Y:S01]  /*19c0*/  HFMA2 R0, -RZ, RZ, 0, 0 ;  /* 0x00000000ff007431 */ /* 0x000fe200000001ff */
[----:B------:R-:W-:-:S03]  /*19d0*/  @!P0 MOV R0, 0x400 ;  /* 0x0000040000008802 */ /* 0x000fc60000000f00 */
[----:B------:R-:W-:Y:S01]  /*19e0*/  @!P0 LDS.64 R2, [R52] ;  /* 0x0000000034028984 */ /* 0x000fe20000000a00 */
[----:B------:R-:W-:-:S03]  /*19f0*/  ISETP.NE.AND P0, PT, R74, RZ, PT ;  /* 0x000000ff4a00720c */ /* 0x000fc60003f05270 */
[----:B------:R-:W0:Y:S02]  /*1a00*/  SHFL.DOWN PT, R53, R0, 0x4, 0x1f ;  /* 0x08801f0000357f89 */ /* 0x000e2400000e0000 */
[----:B0-----:R-:W-:Y:S02]  /*1a10*/  IADD3 R54, PT, PT, R53, R0, RZ ;  /* 0x0000000035367210 */ /* 0x001fe40007ffe0ff */
[----:B------:R-:W-:Y:S02]  /*1a20*/  I2FP.F32.S32 R80, R53 ;  /* 0x0000003500507245 */ /* 0x000fe40000201400 */
[----:B------:R-:W-:Y:S01]  /*1a30*/  I2FP.F32.S32 R76, R54 ;  /* 0x00000036004c7245 */ /* 0x000fe20000201400 */
[----:B------:R-:W-:Y:S01]  /*1a40*/  SHFL.DOWN PT, R85, R54, 0x2, 0x1f ;  /* 0x08401f0036557f89 */ /* 0x000fe200000e0000 */
[----:B------:R-:W-:Y:S02]  /*1a50*/  I2FP.F32.U32 R53, R0 ;  /* 0x0000000000357245 */ /* 0x000fe40000201000 */
[----:B------:R-:W0:Y:S01]  /*1a60*/  MUFU.RCP R78, R76 ;  /* 0x0000004c004e7308 */ /* 0x000e220000001000 */
[----:B------:R-:W1:Y:S02]  /*1a70*/  SHFL.DOWN PT, R55, R2, 0x4, 0x1f ;  /* 0x08801f0002377f89 */ /* 0x000e6400000e0000 */
[----:B-1----:R-:W-:-:S04]  /*1a80*/  FMUL.FTZ R52, R55, R80 ;  /* 0x0000005037347220 */ /* 0x002fc80000410000 */
[----:B------:R-:W-:Y:S01]  /*1a90*/  FFMA.FTZ R83, R53, R2, R52 ;  /* 0x0000000235537223 */ /* 0x000fe20000010034 */
[----:B------:R-:W-:Y:S01]  /*1aa0*/  FADD.FTZ R2, -R55, R2 ;  /* 0x0000000237027221 */ /* 0x000fe20000010100 */
[----:B------:R-:W1:Y:S01]  /*1ab0*/  SHFL.DOWN PT, R52, R3, 0x4, 0x1f ;  /* 0x08801f0003347f89 */ /* 0x000e6200000e0000 */
[----:B------:R-:W-:Y:S01]  /*1ac0*/  IADD3 R55, PT, PT, R54, R85, RZ ;  /* 0x0000005536377210 */ /* 0x000fe20007ffe0ff */
[----:B0-----:R-:W-:Y:S01]  /*1ad0*/  FMUL.FTZ R83, R78, R83 ;  /* 0x000000534e537220 */ /* 0x001fe20000410000 */
[----:B------:R-:W-:Y:S01]  /*1ae0*/  FMUL.FTZ R2, R2, R2 ;  /* 0x0000000202027220 */ /* 0x000fe20000410000 */
[----:B------:R-:W-:Y:S02]  /*1af0*/  I2FP.F32.S32 R85, R85 ;  /* 0x0000005500557245 */ /* 0x000fe40000201400 */
[----:B------:R-:W-:Y:S01]  /*1b00*/  I2FP.F32.S32 R82, R55 ;  /* 0x0000003700527245 */ /* 0x000fe20000201400 */
[----:B------:R-:W0:Y:S01]  /*1b10*/  SHFL.DOWN PT, R0, R83, 0x2, 0x1f ;  /* 0x08401f0053007f89 */ /* 0x000e2200000e0000 */
[----:B------:R-:W-:-:S02]  /*1b20*/  FMUL.FTZ R2, R2, R53 ;  /* 0x0000003502027220 */ /* 0x000fc40000410000 */
[----:B------:R-:W2:Y:S02]  /*1b30*/  MUFU.RCP R54, R82 ;  /* 0x0000005200367308 */ /* 0x000ea40000001000 */
[----:B------:R-:W-:Y:S01]  /*1b40*/  FMUL.FTZ R2, R2, R80 ;  /* 0x0000005002027220 */ /* 0x000fe20000410000 */
[----:B-1----:R-:W-:Y:S02]  /*1b50*/  FADD.FTZ R53, R52, R3 ;  /* 0x0000000334357221 */ /* 0x002fe40000010000 */
[----:B------:R-:W1:Y:S02]  /*1b60*/  SHFL.DOWN PT, R52, R55, 0x1, 0x1f ;  /* 0x08201f0037347f89 */ /* 0x000e6400000e0000 */
[----:B------:R-:W-:Y:S01]  /*1b70*/  FFMA.FTZ R2, R78, R2, R53 ;  /* 0x000000024e027223 */ /* 0x000fe20000010035 */
[----:B0-----:R-:W-:Y:S01]  /*1b80*/  FMUL.FTZ R53, R0, R85 ;  /* 0x0000005500357220 */ /* 0x001fe20000410000 */
[----:B------:R-:W-:-:S03]  /*1b90*/  FADD.FTZ R0, R83, -R0 ;  /* 0x8000000053007221 */ /* 0x000fc60000010000 */
[----:B------:R-:W0:Y:S01]  /*1ba0*/  SHFL.DOWN PT, R3, R2, 0x2, 0x1f ;  /* 0x08401f0002037f89 */ /* 0x000e2200000e0000 */
[----:B------:R-:W-:-:S04]  /*1bb0*/  FFMA.FTZ R53, R76, R83, R53 ;  /* 0x000000534c357223 */ /* 0x000fc80000010035 */
[----:B--2---:R-:W-:Y:S01]  /*1bc0*/  FMUL.FTZ R87, R54, R53 ;  /* 0x0000003536577220 */ /* 0x004fe20000410000 */
[----:B------:R-:W-:-:S04]  /*1bd0*/  FMUL.FTZ R53, R0, R0 ;  /* 0x0000000000357220 */ /* 0x000fc80000410000 */
[----:B------:R-:W2:Y:S01]  /*1be0*/  SHFL.DOWN PT, R78, R87, 0x1, 0x1f ;  /* 0x08201f00574e7f89 */ /* 0x000ea200000e0000 */
[----:B------:R-:W-:Y:S01]  /*1bf0*/  FMUL.FTZ R53, R76, R53 ;  /* 0x000000354c357220 */ /* 0x000fe20000410000 */
[----:B------:R-:W-:-:S03]  /*1c00*/  HADD2.F32 R76, -RZ, R9.H1_H1 ;  /* 0x30000009ff4c7230 */ /* 0x000fc60000004100 */
[----:B------:R-:W-:Y:S01]  /*1c10*/  FMUL.FTZ R53, R53, R85 ;  /* 0x0000005535357220 */ /* 0x000fe20000410000 */
[-C--:B-1----:R-:W-:Y:S01]  /*1c20*/  IADD3 R80, PT, PT, R55, R52.reuse, RZ ;  /* 0x0000003437507210 */ /* 0x082fe20007ffe0ff */
[----:B------:R-:W-:Y:S01]  /*1c30*/  HADD2.F32 R85, -RZ, R72.H0_H0 ;  /* 0x20000048ff557230 */ /* 0x000fe20000004100 */
[----:B------:R-:W-:Y:S02]  /*1c40*/  I2FP.F32.S32 R83, R52 ;  /* 0x0000003400537245 */ /* 0x000fe40000201400 */
[----:B------:R-:W-:Y:S01]  /*1c50*/  I2FP.F32.S32 R80, R80 ;  /* 0x0000005000507245 */ /* 0x000fe20000201400 */
[----:B0-----:R-:W-:-:S05]  /*1c60*/  FADD.FTZ R3, R2, R3 ;  /* 0x0000000302037221 */ /* 0x001fca0000010000 */
[----:B------:R-:W0:Y:S01]  /*1c70*/  MUFU.RCP R80, R80 ;  /* 0x0000005000507308 */ /* 0x000e220000001000 */
[----:B------:R-:W-:-:S05]  /*1c80*/  FFMA.FTZ R3, R54, R53, R3 ;  /* 0x0000003536037223 */ /* 0x000fca0000010003 */
[----:B------:R-:W1:Y:S01]  /*1c90*/  SHFL.DOWN PT, R0, R3, 0x1, 0x1f ;  /* 0x08201f0003007f89 */ /* 0x000e6200000e0000 */
[----:B--2---:R-:W-:Y:S01]  /*1ca0*/  FMUL.FTZ R53, R78, R83 ;  /* 0x000000534e357220 */ /* 0x004fe20000410000 */
[----:B------:R-:W-:-:S03]  /*1cb0*/  FADD.FTZ R78, R87, -R78 ;  /* 0x8000004e574e7221 */ /* 0x000fc60000010000 */
[----:B------:R-:W-:Y:S01]  /*1cc0*/  FFMA.FTZ R53, R82, R87, R53 ;  /* 0x0000005752357223 */ /* 0x000fe20000010035 */
[----:B------:R-:W-:Y:S01]  /*1cd0*/  FMUL.FTZ R55, R78, R78 ;  /* 0x0000004e4e377220 */ /* 0x000fe20000410000 */
[----:B------:R-:W-:Y:S02]  /*1ce0*/  HADD2.F32 R87, -RZ, R17.H0_H0 ;  /* 0x20000011ff577230 */ /* 0x000fe40000004100 */
[----:B------:R-:W-:Y:S02]  /*1cf0*/  HADD2.F32 R78, -RZ, R11.H1_H1 ;  /* 0x3000000bff4e7230 */ /* 0x000fe40000004100 */
[----:B------:R-:W-:Y:S01]  /*1d00*/  FMUL.FTZ R82, R82, R55 ;  /* 0x0000003752527220 */ /* 0x000fe20000410000 */
[----:B0-----:R-:W-:-:S03]  /*1d10*/  FMUL.FTZ R53, R80, R53 ;  /* 0x0000003550357220 */ /* 0x001fc60000410000 */
[----:B------:R-:W-:Y:S01]  /*1d20*/  FMUL.FTZ R82, R82, R83 ;  /* 0x0000005352527220 */ /* 0x000fe20000410000 */
[----:B------:R-:W-:Y:S02]  /*1d30*/  HADD2.F32 R83, -RZ, R16.H1_H1 ;  /* 0x30000010ff537230 */ /* 0x000fe40000004100 */
[----:B------:R-:W0:Y:S01]  /*1d40*/  SHFL.IDX PT, R53, R53, RZ, 0x1f ;  /* 0x00001fff35357589 */ /* 0x000e2200000e0000 */
[----:B-1----:R-:W-:Y:S02]  /*1d50*/  FADD.FTZ R55, R3, R0 ;  /* 0x0000000003377221 */ /* 0x002fe40000010000 */
[----:B------:R-:W1:Y:S02]  /*1d60*/  LDC R0, c[0x0][0x448] ;  /* 0x00011200ff007b82 */ /* 0x000e640000000800 */
[----:B------:R-:W-:-:S06]  /*1d70*/  FFMA.FTZ R55, R80, R82, R55 ;  /* 0x0000005250377223 */ /* 0x000fcc0000010037 */
[----:B------:R-:W1:Y:S01]  /*1d80*/  SHFL.IDX PT, R55, R55, RZ, 0x1f ;  /* 0x00001fff37377589 */ /* 0x000e6200000e0000 */
[----:B0-----:R-:W-:-:S04]  /*1d90*/  FSEL R2, R53, RZ, !P1 ;  /* 0x000000ff35027208 */ /* 0x001fc80004800000 */
[----:B------:R-:W-:Y:S01]  /*1da0*/  R2UR UR4, R2 ;  /* 0x00000000020472ca */ /* 0x000fe200000e0000 */
[----:B------:R-:W-:Y:S01]  /*1db0*/  FMUL.FTZ R2, R53, R53 ;  /* 0x0000003535027220 */ /* 0x000fe20000410000 */
[----:B-1----:R-:W-:-:S11]  /*1dc0*/  FFMA.FTZ R0, R55, UR13, R0 ;  /* 0x0000000d37007c23 */ /* 0x002fd60008010000 */
[----:B------:R-:W-:Y:S01]  /*1dd0*/  FADD.FTZ R52, R21, -UR4 ;  /* 0x8000000415347e21 */ /* 0x000fe20008010000 */
[----:B------:R-:W-:Y:S01]  /*1de0*/  FSEL R21, R2, RZ, P1 ;  /* 0x000000ff02157208 */ /* 0x000fe20000800000 */
[----:B------:R-:W-:Y:S01]  /*1df0*/  FADD.FTZ R20, R20, -UR4 ;  /* 0x8000000414147e21 */ /* 0x000fe20008010000 */
[----:B------:R-:W0:Y:S01]  /*1e00*/  @!P0 LDC.64 R2, c[0x0][0x3c0] ;  /* 0x0000f000ff028b82 */ /* 0x000e220000000a00 */
[----:B------:R-:W-:Y:S01]  /*1e10*/  FADD.FTZ R22, R22, -UR4 ;  /* 0x8000000416167e21 */ /* 0x000fe20008010000 */
[----:B------:R-:W-:Y:S01]  /*1e20*/  FADD.FTZ R54, R23, -UR4 ;  /* 0x8000000417367e21 */ /* 0x000fe20008010000 */
[----:B------:R-:W-:Y:S01]  /*1e30*/  FADD.FTZ R0, R0, R21 ;  /* 0x0000001500007221 */ /* 0x000fe20000010000 */
[----:B------:R-:W-:Y:S01]  /*1e40*/  MOV R21, UR7 ;  /* 0x0000000700157c02 */ /* 0x000fe20008000f00 */
[----:B------:R-:W-:Y:S02]  /*1e50*/  HADD2.F32 R23, -RZ, R16.H0_H0 ;  /* 0x20000010ff177230 */ /* 0x000fe40000004100 */
[----:B------:R-:W-:Y:S01]  /*1e60*/  FADD.FTZ R24, R24, -UR4 ;  /* 0x8000000418187e21 */ /* 0x000fe20008010000 */
[----:B------:R-:W-:-:S02]  /*1e70*/  HADD2.F32 R55, -RZ, R73.H1_H1 ;  /* 0x30000049ff377230 */ /* 0x000fc40000004100 */
[----:B------:R-:W-:Y:S01]  /*1e80*/  FADD.FTZ R25, R25, -UR4 ;  /* 0x8000000419197e21 */ /* 0x000fe20008010000 */
[----:B------:R-:W1:Y:S01]  /*1e90*/  MUFU.RSQ R0, R0 ;  /* 0x0000000000007308 */ /* 0x000e620000001400 */
        /* <DEDUP_REMOVED lines=14> */
[----:B0-----:R-:W-:-:S04]  /*1f80*/  @!P0 IMAD.WIDE R2, R21, 0x4, R2 ;  /* 0x0000000415028825 */ /* 0x001fc800078e0202 */
[----:B------:R-:W-:Y:S01]  /*1f90*/  FADD.FTZ R40, R40, -UR4 ;  /* 0x8000000428287e21 */ /* 0x000fe20008010000 */
[----:B------:R-:W-:Y:S01]  /*1fa0*/  FADD.FTZ R41, R41, -UR4 ;  /* 0x8000000429297e21 */ /* 0x000fe20008010000 */
[----:B-1----:R-:W-:Y:S01]  /*1fb0*/  R2UR UR5, R0 ;  /* 0x00000000000572ca */ /* 0x002fe200000e0000 */
[----:B------:R-:W-:Y:S01]  /*1fc0*/  HADD2.F32 R21, -RZ, R73.H0_H0 ;  /* 0x20000049ff157230 */ /* 0x000fe20000004100 */
[----:B------:R0:W-:Y:S01]  /*1fd0*/  @!P0 STG.E desc[UR8][R2.64], R53 ;  /* 0x0000003502008986 */ /* 0x0001e2000c101908 */
        /* <DEDUP_REMOVED lines=10> */
[----:B------:R-:W-:Y:S01]  /*2080*/  FMUL.FTZ R20, R20, UR5 ;  /* 0x0000000514147c20 */ /* 0x000fe20008410000 */
[----:B------:R-:W-:Y:S01]  /*2090*/  FMUL.FTZ R52, R52, UR5 ;  /* 0x0000000534347c20 */ /* 0x000fe20008410000 */
[----:B------:R-:W-:Y:S01]  /*20a0*/  FMUL.FTZ R22, R22, UR5 ;  /* 0x0000000516167c20 */ /* 0x000fe20008410000 */
[----:B0-----:R-:W-:-:S02]  /*20b0*/  HADD2.F32 R3, -RZ, R71.H0_H0 ;  /* 0x20000047ff037230 */ /* 0x001fc40000004100 */
[----:B------:R-:W-:Y:S01]  /*20c0*/  FFMA.FTZ R20, R20, R21, R23 ;  /* 0x0000001514147223 */ /* 0x000fe20000010017 */
[----:B------:R-:W-:Y:S01]  /*20d0*/  FFMA.FTZ R53, R52, R55, R83 ;  /* 0x0000003734357223 */ /* 0x000fe20000010053 */
[----:B------:R-:W-:Y:S01]  /*20e0*/  FFMA.FTZ R21, R22, R85, R87 ;  /* 0x0000005516157223 */ /* 0x000fe20000010057 */
[--C-:B------:R-:W-:Y:S02]  /*20f0*/  HADD2.F32 R23, -RZ, R18.reuse.H0_H0 ;  /* 0x20000012ff177230 */ /* 0x100fe40000004100 */
[----:B------:R-:W-:Y:S01]  /*2100*/  FMUL.FTZ R22, R24, UR5 ;  /* 0x0000000518167c20 */ /* 0x000fe20008410000 */
[----:B------:R-:W-:Y:S02]  /*2110*/  HADD2.F32 R2, -RZ, R71.H1_H1 ;  /* 0x30000047ff027230 */ /* 0x000fe40000004100 */
[----:B------:R-:W-:Y:S01]  /*2120*/  FMUL.FTZ R25, R25, UR5 ;  /* 0x0000000519197c20 */ /* 0x000fe20008410000 */
[----:B------:R-:W-:Y:S02]  /*2130*/  HADD2.F32 R52, -RZ, R18.H1_H1 ;  /* 0x30000012ff347230 */ /* 0x000fe40000004100 */
[----:B------:R-:W-:Y:S01]  /*2140*/  FMUL.FTZ R26, R26, UR5 ;  /* 0x000000051a1a7c20 */ /* 0x000fe20008410000 */
[----:B------:R-:W-:-:S02]  /*2150*/  HADD2.F32 R55, -RZ, R70.H0_H0 ;  /* 0x20000046ff377230 */ /* 0x000fc40000004100 */
[----:B------:R-:W-:Y:S01]  /*2160*/  FMUL.FTZ R24, R27, UR5 ;  /* 0x000000051b187c20 */ /* 0x000fe20008410000 */
[----:B------:R-:W-:Y:S02]  /*2170*/  HADD2.F32 R83, -RZ, R19.H0_H0 ;  /* 0x20000013ff537230 */ /* 0x000fe40000004100 */
[----:B------:R-:W-:Y:S01]  /*2180*/  FFMA.FTZ R22, R22, R3, R23 ;  /* 0x0000000316167223 */ /* 0x000fe20000010017 */
[----:B------:R-:W-:Y:S01]  /*2190*/  FMUL.FTZ R0, R54, UR5 ;  /* 0x0000000536007c20 */ /* 0x000fe20008410000 */
[----:B------:R-:W-:Y:S01]  /*21a0*/  FFMA.FTZ R25, R25, R2, R52 ;  /* 0x0000000219197223 */ /* 0x000fe20000010034 */
[--C-:B------:R-:W-:Y:S02]  /*21b0*/  HADD2.F32 R3, -RZ, R69.reuse.H0_H0 ;  /* 0x20000045ff037230 */ /* 0x100fe40000004100 */
[----:B------:R-:W-:Y:S01]  /*21c0*/  FFMA.FTZ R23, R26, R55, R83 ;  /* 0x000000371a177223 */ /* 0x000fe20000010053 */
[----:B------:R-:W-:Y:S02]  /*21d0*/  HADD2.F32 R27, -RZ, R12.H0_H0 ;  /* 0x2000000cff1b7230 */ /* 0x000fe40000004100 */
[----:B------:R-:W-:Y:S01]  /*21e0*/  FMUL.FTZ R28, R28, UR5 ;  /* 0x000000051c1c7c20 */ /* 0x000fe20008410000 */
[----:B------:R-:W-:-:S02]  /*21f0*/  HADD2.F32 R2, -RZ, R69.H1_H1 ;  /* 0x30000045ff027230 */ /* 0x000fc40000004100 */
[----:B------:R-:W-:Y:S01]  /*2200*/  FMUL.FTZ R29, R29, UR5 ;  /* 0x000000051d1d7c20 */ /* 0x000fe20008410000 */
[----:B------:R-:W-:Y:S02]  /*2210*/  HADD2.F32 R26, -RZ, R12.H1_H1 ;  /* 0x3000000cff1a7230 */ /* 0x000fe40000004100 */
[----:B------:R-:W-:Y:S01]  /*2220*/  FMUL.FTZ R30, R30, UR5 ;  /* 0x000000051e1e7c20 */ /* 0x000fe20008410000 */
[--C-:B------:R-:W-:Y:S02]  /*2230*/  HADD2.F32 R55, -RZ, R68.reuse.H0_H0 ;  /* 0x20000044ff377230 */ /* 0x100fe40000004100 */
[----:B------:R-:W-:Y:S01]  /*2240*/  FMUL.FTZ R31, R31, UR5 ;  /* 0x000000051f1f7c20 */ /* 0x000fe20008410000 */
[----:B------:R-:W-:Y:S02]  /*2250*/  HADD2.F32 R83, -RZ, R13.H0_H0 ;  /* 0x2000000dff537230 */ /* 0x000fe40000004100 */
[----:B------:R-:W-:Y:S01]  /*2260*/  FFMA.FTZ R28, R28, R3, R27 ;  /* 0x000000031c1c7223 */ /* 0x000fe2000001001b */
[----:B------:R-:W-:-:S02]  /*2270*/  HADD2.F32 R52, -RZ, R68.H1_H1 ;  /* 0x30000044ff347230 */ /* 0x000fc40000004100 */
[----:B------:R-:W-:Y:S01]  /*2280*/  FFMA.FTZ R29, R29, R2, R26 ;  /* 0x000000021d1d7223 */ /* 0x000fe2000001001a */
[----:B------:R-:W-:Y:S02]  /*2290*/  HADD2.F32 R54, -RZ, R13.H1_H1 ;  /* 0x3000000dff367230 */ /* 0x000fe40000004100 */
[----:B------:R-:W-:Y:S01]  /*22a0*/  FFMA.FTZ R30, R30, R55, R83 ;  /* 0x000000371e1e7223 */ /* 0x000fe20000010053 */
[--C-:B------:R-:W-:Y:S02]  /*22b0*/  HADD2.F32 R3, -RZ, R67.reuse.H0_H0 ;  /* 0x20000043ff037230 */ /* 0x100fe40000004100 */
[----:B------:R-:W-:Y:S01]  /*22c0*/  FMUL.FTZ R26, R32, UR5 ;  /* 0x00000005201a7c20 */ /* 0x000fe20008410000 */
[----:B------:R-:W-:Y:S02]  /*22d0*/  HADD2.F32 R27, -RZ, R14.H0_H0 ;  /* 0x2000000eff1b7230 */ /* 0x000fe40000004100 */
[----:B------:R-:W-:Y:S01]  /*22e0*/  FFMA.FTZ R31, R31, R52, R54 ;  /* 0x000000341f1f7223 */ /* 0x000fe20000010036 */
[----:B------:R-:W-:-:S02]  /*22f0*/  HADD2.F32 R2, -RZ, R67.H1_H1 ;  /* 0x30000043ff027230 */ /* 0x000fc40000004100 */
[----:B------:R-:W-:Y:S01]  /*2300*/  FMUL.FTZ R33, R33, UR5 ;  /* 0x0000000521217c20 */ /* 0x000fe20008410000 */
[----:B------:R-:W-:Y:S02]  /*2310*/  HADD2.F32 R52, -RZ, R14.H1_H1 ;  /* 0x3000000eff347230 */ /* 0x000fe40000004100 */
[----:B------:R-:W-:Y:S01]  /*2320*/  FMUL.FTZ R34, R34, UR5 ;  /* 0x0000000522227c20 */ /* 0x000fe20008410000 */
[----:B------:R-:W-:Y:S02]  /*2330*/  HADD2.F32 R55, -RZ, R66.H0_H0 ;  /* 0x20000042ff377230 */ /* 0x000fe40000004100 */
[----:B------:R-:W-:Y:S01]  /*2340*/  FMUL.FTZ R32, R35, UR5 ;  /* 0x0000000523207c20 */ /* 0x000fe20008410000 */
[----:B------:R-:W-:Y:S02]  /*2350*/  HADD2.F32 R83, -RZ, R15.H0_H0 ;  /* 0x2000000fff537230 */ /* 0x000fe40000004100 */
[----:B------:R-:W-:Y:S01]  /*2360*/  FFMA.FTZ R26, R26, R3, R27 ;  /* 0x000000031a1a7223 */ /* 0x000fe2000001001b */
[----:B------:R-:W-:Y:S01]  /*2370*/  FFMA.FTZ R33, R33, R2, R52 ;  /* 0x0000000221217223 */ /* 0x000fe20000010034 */
[----:B------:R-:W-:-:S02]  /*2380*/  HADD2.F32 R3, -RZ, R65.H0_H0 ;  /* 0x20000041ff037230 */ /* 0x000fc40000004100 */
[----:B------:R-:W-:Y:S01]  /*2390*/  FMUL.FTZ R37, R37, UR5 ;  /* 0x0000000525257c20 */ /* 0x000fe20008410000 */
[----:B------:R-:W-:Y:S01]  /*23a0*/  FFMA.FTZ R27, R34, R55, R83 ;  /* 0x00000037221b7223 */ /* 0x000fe20000010053 */
[--C-:B------:R-:W-:Y:S02]  /*23b0*/  HADD2.F32 R35, -RZ, R8.reuse.H0_H0 ;  /* 0x20000008ff237230 */ /* 0x100fe40000004100 */
[----:B------:R-:W-:Y:S01]  /*23c0*/  FMUL.FTZ R34, R36, UR5 ;  /* 0x0000000524227c20 */ /* 0x000fe20008410000 */
[----:B------:R-:W-:Y:S02]  /*23d0*/  HADD2.F32 R2, -RZ, R65.H1_H1 ;  /* 0x30000041ff027230 */ /* 0x000fe40000004100 */
[----:B------:R-:W-:Y:S01]  /*23e0*/  FMUL.FTZ R38, R38, UR5 ;  /* 0x0000000526267c20 */ /* 0x000fe20008410000 */
[----:B------:R-:W-:Y:S02]  /*23f0*/  HADD2.F32 R52, -RZ, R8.H1_H1 ;  /* 0x30000008ff347230 */ /* 0x000fe40000004100 */
[----:B------:R-:W-:Y:S01]  /*2400*/  FFMA.FTZ R34, R34, R3, R35 ;  /* 0x0000000322227223 */ /* 0x000fe20000010023 */
[----:B------:R-:W-:-:S02]  /*2410*/  HADD2.F32 R55, -RZ, R64.H0_H0 ;  /* 0x20000040ff377230 */ /* 0x000fc40000004100 */
[----:B------:R-:W-:Y:S01]  /*2420*/  FMUL.FTZ R39, R39, UR5 ;  /* 0x0000000527277c20 */ /* 0x000fe20008410000 */
[----:B------:R-:W-:Y:S02]  /*2430*/  HADD2.F32 R83, -RZ, R9.H0_H0 ;  /* 0x20000009ff537230 */ /* 0x000fe40000004100 */
[----:B------:R-:W-:Y:S01]  /*2440*/  FFMA.FTZ R35, R37, R2, R52 ;  /* 0x0000000225237223 */ /* 0x000fe20000010034 */
[----:B------:R-:W-:Y:S02]  /*2450*/  HADD2.F32 R85, -RZ, R70.H1_H1 ;  /* 0x30000046ff557230 */ /* 0x000fe40000004100 */
[----:B------:R-:W-:Y:S01]  /*2460*/  FMUL.FTZ R40, R40, UR5 ;  /* 0x0000000528287c20 */ /* 0x000fe20008410000 */
[----:B------:R-:W-:Y:S02]  /*2470*/  HADD2.F32 R87, -RZ, R19.H1_H1 ;  /* 0x30000013ff577230 */ /* 0x000fe40000004100 */
[----:B------:R-:W-:Y:S01]  /*2480*/  FMUL.FTZ R41, R41, UR5 ;  /* 0x0000000529297c20 */ /* 0x000fe20008410000 */
[----:B------:R-:W-:-:S02]  /*2490*/  HADD2.F32 R54, -RZ, R64.H1_H1 ;  /* 0x30000040ff367230 */ /* 0x000fc40000004100 */
[----:B------:R-:W-:Y:S01]  /*24a0*/  FFMA.FTZ R52, R38, R55, R83 ;  /* 0x0000003726347223 */ /* 0x000fe20000010053 */
[--C-:B------:R-:W-:Y:S02]  /*24b0*/  HADD2.F32 R3, -RZ, R63.reuse.H0_H0 ;  /* 0x2000003fff037230 */ /* 0x100fe40000004100 */
[----:B------:R-:W-:Y:S01]  /*24c0*/  FFMA.FTZ R24, R24, R85, R87 ;  /* 0x0000005518187223 */ /* 0x000fe20000010057 */
[--C-:B------:R-:W-:Y:S02]  /*24d0*/  HADD2.F32 R37, -RZ, R10.reuse.H0_H0 ;  /* 0x2000000aff257230 */ /* 0x100fe40000004100 */
[----:B------:R-:W-:Y:S01]  /*24e0*/  FFMA.FTZ R55, R39, R54, R76 ;  /* 0x0000003627377223 */ /* 0x000fe2000001004c */
[----:B------:R-:W-:Y:S02]  /*24f0*/  HADD2.F32 R2, -RZ, R63.H1_H1 ;  /* 0x3000003fff027230 */ /* 0x000fe40000004100 */
[----:B------:R-:W-:Y:S01]  /*2500*/  FMUL.FTZ R42, R42, UR5 ;  /* 0x000000052a2a7c20 */ /* 0x000fe20008410000 */
[----:B------:R-:W-:-:S02]  /*2510*/  HADD2.F32 R36, -RZ, R10.H1_H1 ;  /* 0x3000000aff247230 */ /* 0x000fc40000004100 */
[----:B------:R-:W-:Y:S01]  /*2520*/  FFMA.FTZ R54, R40, R3, R37 ;  /* 0x0000000328367223 */ /* 0x000fe20000010025 */
[----:B------:R-:W-:Y:S02]  /*2530*/  HADD2.F32 R85, -RZ, R66.H1_H1 ;  /* 0x30000042ff557230 */ /* 0x000fe40000004100 */
[----:B------:R-:W-:Y:S01]  /*2540*/  FMUL.FTZ R43, R43, UR5 ;  /* 0x000000052b2b7c20 */ /* 0x000fe20008410000 */
[----:B------:R-:W-:Y:S02]  /*2550*/  HADD2.F32 R87, -RZ, R15.H1_H1 ;  /* 0x3000000fff577230 */ /* 0x000fe40000004100 */
[----:B------:R-:W-:Y:S01]  /*2560*/  FFMA.FTZ R83, R41, R2, R36 ;  /* 0x0000000229537223 */ /* 0x000fe20000010024 */
[--C-:B------:R-:W-:Y:S01]  /*2570*/  HADD2.F32 R39, -RZ, R62.reuse.H0_H0 ;  /* 0x2000003eff277230 */ /* 0x100fe20000004100 */
[----:B------:R-:W0:Y:S01]  /*2580*/  @!P0 LDC.64 R36, c[0x0][0x3c8] ;  /* 0x0000f200ff248b82 */ /* 0x000e220000000a00 */
[----:B------:R-:W-:Y:S02]  /*2590*/  HADD2.F32 R38, -RZ, R62.H1_H1 ;  /* 0x3000003eff267230 */ /* 0x000fe40000004100 */
[----:B------:R-:W-:Y:S01]  /*25a0*/  FFMA.FTZ R32, R32, R85, R87 ;  /* 0x0000005520207223 */ /* 0x000fe20000010057 */
[----:B------:R-:W-:-:S02]  /*25b0*/  HADD2.F32 R85, -RZ, R11.H0_H0 ;  /* 0x2000000bff557230 */ /* 0x000fc40000004100 */
[----:B------:R-:W-:Y:S01]  /*25c0*/  FMUL.FTZ R44, R44, UR5 ;  /* 0x000000052c2c7c20 */ /* 0x000fe20008410000 */
[--C-:B------:R-:W-:Y:S02]  /*25d0*/  HADD2.F32 R41, -RZ, R4.reuse.H0_H0 ;  /* 0x20000004ff297230 */ /* 0x100fe40000004100 */
[----:B------:R-:W-:Y:S01]  /*25e0*/  FMUL.FTZ R45, R45, UR5 ;  /* 0x000000052d2d7c20 */ /* 0x000fe20008410000 */
[----:B------:R-:W-:Y:S01]  /*25f0*/  HADD2.F32 R40, -RZ, R4.H1_H1 ;  /* 0x30000004ff287230 */ /* 0x000fe20000004100 */
[----:B------:R-:W1:Y:S01]  /*2600*/  LDC.64 R2, c[0x0][0x428] ;  /* 0x00010a00ff027b82 */ /* 0x000e620000000a00 */
[----:B------:R-:W-:Y:S01]  /*2610*/  FFMA.FTZ R76, R42, R39, R85 ;  /* 0x000000272a4c7223 */ /* 0x000fe20000010055 */
[----:B------:R-:W-:Y:S01]  /*2620*/  FFMA.FTZ R85, R43, R38, R78 ;  /* 0x000000262b557223 */ /* 0x000fe2000001004e */
[--C-:B------:R-:W-:Y:S02]  /*2630*/  HADD2.F32 R39, -RZ, R61.reuse.H0_H0 ;  /* 0x2000003dff277230 */ /* 0x100fe40000004100 */
[----:B------:R-:W-:Y:S01]  /*2640*/  FMUL.FTZ R46, R46, UR5 ;  /* 0x000000052e2e7c20 */ /* 0x000fe20008410000 */
[----:B------:R-:W-:-:S02]  /*2650*/  HADD2.F32 R38, -RZ, R61.H1_H1 ;  /* 0x3000003dff267230 */ /* 0x000fc40000004100 */
[----:B------:R-:W-:Y:S01]  /*2660*/  FMUL.FTZ R47, R47, UR5 ;  /* 0x000000052f2f7c20 */ /* 0x000fe20008410000 */
[--C-:B------:R-:W-:Y:S02]  /*2670*/  HADD2.F32 R43, -RZ, R60.reuse.H0_H0 ;  /* 0x2000003cff2b7230 */ /* 0x100fe40000004100 */
[----:B------:R-:W-:Y:S01]  /*2680*/  FFMA.FTZ R44, R44, R39, R41 ;  /* 0x000000272c2c7223 */ /* 0x000fe20000010029 */
[--C-:B------:R-:W-:Y:S02]  /*2690*/  HADD2.F32 R87, -RZ, R5.reuse.H0_H0 ;  /* 0x20000005ff577230 */ /* 0x100fe40000004100 */
[----:B------:R-:W-:Y:S01]  /*26a0*/  FFMA.FTZ R45, R45, R38, R40 ;  /* 0x000000262d2d7223 */ /* 0x000fe20000010028 */
[----:B------:R-:W-:Y:S02]  /*26b0*/  HADD2.F32 R42, -RZ, R60.H1_H1 ;  /* 0x3000003cff2a7230 */ /* 0x000fe40000004100 */
[----:B------:R-:W-:Y:S01]  /*26c0*/  FFMA.FTZ R0, R0, R89, R91 ;  /* 0x0000005900007223 */ /* 0x000fe2000001005b */
[----:B------:R-:W-:-:S02]  /*26d0*/  HADD2.F32 R78, -RZ, R5.H1_H1 ;  /* 0x30000005ff4e7230 */ /* 0x000fc40000004100 */
[----:B------:R-:W-:Y:S01]  /*26e0*/  FFMA.FTZ R46, R46, R43, R87 ;  /* 0x0000002b2e2e7223 */ /* 0x000fe20000010057 */
[--C-:B------:R-:W-:Y:S02]  /*26f0*/  HADD2.F32 R39, -RZ, R59.reuse.H0_H0 ;  /* 0x2000003bff277230 */ /* 0x100fe40000004100 */
[----:B------:R-:W-:Y:S01]  /*2700*/  FMUL.FTZ R48, R48, UR5 ;  /* 0x0000000530307c20 */ /* 0x000fe20008410000 */
[--C-:B------:R-:W-:Y:S02]  /*2710*/  HADD2.F32 R41, -RZ, R6.reuse.H0_H0 ;  /* 0x20000006ff297230 */ /* 0x100fe40000004100 */
[----:B------:R-:W-:Y:S01]  /*2720*/  FFMA.FTZ R47, R47, R42, R78 ;  /* 0x0000002a2f2f7223 */ /* 0x000fe2000001004e */
[----:B------:R-:W-:Y:S02]  /*2730*/  HADD2.F32 R38, -RZ, R59.H1_H1 ;  /* 0x3000003bff267230 */ /* 0x000fe40000004100 */
[----:B------:R-:W-:Y:S01]  /*2740*/  FMUL.FTZ R49, R49, UR5 ;  /* 0x0000000531317c20 */ /* 0x000fe20008410000 */
[----:B------:R-:W-:-:S02]  /*2750*/  HADD2.F32 R40, -RZ, R6.H1_H1 ;  /* 0x30000006ff287230 */ /* 0x000fc40000004100 */
[----:B------:R-:W-:Y:S01]  /*2760*/  FMUL.FTZ R50, R50, UR5 ;  /* 0x0000000532327c20 */ /* 0x000fe20008410000 */
[--C-:B------:R-:W-:Y:S02]  /*2770*/  HADD2.F32 R43, -RZ, R58.reuse.H0_H0 ;  /* 0x2000003aff2b7230 */ /* 0x100fe40000004100 */
[----:B------:R-:W-:Y:S01]  /*2780*/  FMUL.FTZ R51, R51, UR5 ;  /* 0x0000000533337c20 */ /* 0x000fe20008410000 */
[--C-:B------:R-:W-:Y:S01]  /*2790*/  HADD2.F32 R87, -RZ, R7.reuse.H0_H0 ;  /* 0x20000007ff577230 */ /* 0x100fe20000004100 */
[----:B------:R-:W-:Y:S01]  /*27a0*/  MOV R89, UR7 ;  /* 0x0000000700597c02 */ /* 0x000fe20008000f00 */
[----:B------:R-:W-:Y:S02]  /*27b0*/  HADD2.F32 R42, -RZ, R58.H1_H1 ;  /* 0x3000003aff2a7230 */ /* 0x000fe40000004100 */
[----:B------:R-:W-:Y:S01]  /*27c0*/  FFMA.FTZ R48, R48, R39, R41 ;  /* 0x0000002730307223 */ /* 0x000fe20000010029 */
[----:B------:R-:W-:Y:S02]  /*27d0*/  HADD2.F32 R78, -RZ, R7.H1_H1 ;  /* 0x30000007ff4e7230 */ /* 0x000fe40000004100 */
[----:B------:R-:W-:Y:S01]  /*27e0*/  FFMA.FTZ R49, R49, R38, R40 ;  /* 0x0000002631317223 */ /* 0x000fe20000010028 */
[----:B------:R-:W-:Y:S01]  /*27f0*/  FFMA.FTZ R50, R50, R43, R87 ;  /* 0x0000002b32327223 */ /* 0x000fe20000010057 */
[----:B------:R-:W-:Y:S01]  /*2800*/  F2FP.F16.F32.PACK_AB R20, R53, R20 ;  /* 0x000000143514723e */ /* 0x000fe200000000ff */
[----:B0-----:R-:W-:-:S04]  /*2810*/  @!P0 IMAD.WIDE R36, R89, 0x4, R36 ;  /* 0x0000000459248825 */ /* 0x001fc800078e0224 */
[----:B------:R-:W-:Y:S01]  /*2820*/  FFMA.FTZ R51, R51, R42, R78 ;  /* 0x0000002a33337223 */ /* 0x000fe2000001004e */
[----:B------:R-:W-:Y:S01]  /*2830*/  MOV R53, UR5 ;  /* 0x0000000500357c02 */ /* 0x000fe20008000f00 */
[----:B------:R-:W-:Y:S01]  /*2840*/  UIADD3 UR7, UPT, UPT, UR7, UR14, URZ ;  /* 0x0000000e07077290 */ /* 0x000fe2000fffe0ff */
[--C-:B-1----:R-:W-:Y:S01]  /*2850*/  IMAD.WIDE.U32 R38, R75, 0x10, R2.reuse ;  /* 0x000000104b267825 */ /* 0x102fe200078e0002 */
[----:B------:R-:W-:Y:S02]  /*2860*/  F2FP.F16.F32.PACK_AB R23, R24, R23 ;  /* 0x000000171817723e */ /* 0x000fe400000000ff */
[----:B------:R-:W-:Y:S01]  /*2870*/  F2FP.F16.F32.PACK_AB R22, R25, R22 ;  /* 0x000000161916723e */ /* 0x000fe200000000ff */
[--C-:B------:R-:W-:Y:S01]  /*2880*/  IMAD.WIDE.U32 R40, R77, 0x10, R2.reuse ;  /* 0x000000104d287825 */ /* 0x100fe200078e0002 */
[----:B------:R-:W-:Y:S01]  /*2890*/  F2FP.F16.F32.PACK_AB R21, R0, R21 ;  /* 0x000000150015723e */ /* 0x000fe200000000ff */
[----:B------:R0:W-:Y:S01]  /*28a0*/  @!P0 STG.E desc[UR8][R36.64], R53 ;  /* 0x0000003524008986 */ /* 0x0001e2000c101908 */
[----:B------:R-:W-:Y:S01]  /*28b0*/  F2FP.F16.F32.PACK_AB R27, R32, R27 ;  /* 0x0000001b201b723e */ /* 0x000fe200000000ff */
[--C-:B------:R-:W-:Y:S01]  /*28c0*/  IMAD.WIDE.U32 R42, R79, 0x10, R2.reuse ;  /* 0x000000104f2a7825 */ /* 0x100fe200078e0002 */
[----:B------:R-:W-:Y:S01]  /*28d0*/  F2FP.F16.F32.PACK_AB R26, R33, R26 ;  /* 0x0000001a211a723e */ /* 0x000fe200000000ff */
[----:B------:R0:W-:Y:S01]  /*28e0*/  STG.E.128 desc[UR8][R38.64], R20 ;  /* 0x0000001426007986 */ /* 0x0001e2000c101d08 */
[----:B------:R-:W-:Y:S01]  /*28f0*/  F2FP.F16.F32.PACK_AB R25, R31, R30 ;  /* 0x0000001e1f19723e */ /* 0x000fe200000000ff */
[----:B------:R-:W-:Y:S01]  /*2900*/  IMAD.WIDE.U32 R2, R81, 0x10, R2 ;  /* 0x0000001051027825 */ /* 0x000fe200078e0002 */
[----:B------:R-:W-:Y:S01]  /*2910*/  F2FP.F16.F32.PACK_AB R24, R29, R28 ;  /* 0x0000001c1d18723e */ /* 0x000fe200000000ff */
[----:B------:R-:W-:Y:S01]  /*2920*/  UISETP.GE.AND UP1, UPT, UR7, UR15, UPT ;  /* 0x0000000f0700728c */ /* 0x000fe2000bf26270 */
[----:B------:R-:W-:-:S02]  /*2930*/  F2FP.F16.F32.PACK_AB R31, R85, R76 ;  /* 0x0000004c551f723e */ /* 0x000fc400000000ff */
        /* <DEDUP_REMOVED lines=12> */
.L_x_16254:
        /* <DEDUP_REMOVED lines=16> */
.L_x_27557:


//--------------------- .text._ZN10layer_norm13ln_fwd_kernelINS_13Kernel_traitsI6__halfS2_fS2_fjLj8192ELj1ELj1ELj8ELj16ENS_18Kernel_traits_baseILj8192ES2_S2_fS2_fjLj256EEEEELb0ELb0ELb1ELb0EEEvNS_9FwdParamsE --------------------------
	.section	.text._ZN10layer_norm13ln_fwd_kernelINS_13Kernel_traitsI6__halfS2_fS2_fjLj8192ELj1ELj1ELj8ELj16ENS_18Kernel_traits_baseILj8192ES2_S2_fS2_fjLj256EEEEELb0ELb0ELb1ELb0EEEvNS_9FwdParamsE,"ax",@progbits
	.align	128
        .global         _ZN10layer_norm13ln_fwd_kernelINS_13Kernel_traitsI6__halfS2_fS2_fjLj8192ELj1ELj1ELj8ELj16ENS_18Kernel_traits_baseILj8192ES2_S2_fS2_fjLj256EEEEELb0ELb0ELb1ELb0EEEvNS_9FwdParamsE
        .type           _ZN10layer_norm13ln_fwd_kernelINS_13Kernel_traitsI6__halfS2_fS2_fjLj8192ELj1ELj1ELj8ELj16ENS_18Kernel_traits_baseILj8192ES2_S2_fS2_fjLj256EEEEELb0ELb0ELb1ELb0EEEvNS_9FwdParamsE,@function
        .size           _ZN10layer_norm13ln_fwd_kernelINS_13Kernel_traitsI6__halfS2_fS2_fjLj8192ELj1ELj1ELj8ELj16ENS_18Kernel_traits_baseILj8192ES2_S2_fS2_fjLj256EEEEELb0ELb0ELb1ELb0EEEvNS_9FwdParamsE,(.L_x_27558 - _ZN10layer_norm13ln_fwd_kernelINS_13Kernel_traitsI6__halfS2_fS2_fjLj8192ELj1ELj1ELj8ELj16ENS_18Kernel_traits_baseILj8192ES2_S2_fS2_fjLj256EEEEELb0ELb0ELb1ELb0EEEvNS_9FwdParamsE)
        .other          _ZN10layer_norm13ln_fwd_kernelINS_13Kernel_traitsI6__halfS2_fS2_fjLj8192ELj1ELj1ELj8ELj16ENS_18Kernel_traits_baseILj8192ES2_S2_fS2_fjLj256EEEEELb0ELb0ELb1ELb0EEEvNS_9FwdParamsE,@"STO_CUDA_ENTRY STV_DEFAULT"
_ZN10layer_norm13ln_fwd_kernelINS_13Kernel_traitsI6__halfS2_fS2_fjLj8192ELj1ELj1ELj8ELj16ENS_18Kernel_traits_baseILj8192ES2_S2_fS2_fjLj256EEEEELb0ELb0ELb1ELb0EEEvNS_9FwdParamsE:
.text._ZN10layer_norm13ln_fwd_kernelINS_13Kernel_traitsI6__halfS2_fS2_fjLj8192ELj1ELj1ELj8ELj16ENS_18Kernel_traits_baseILj8192ES2_S2_fS2_fjLj256EEEEELb0ELb0ELb1ELb0EEEvNS_9FwdParamsE:
        /* <DEDUP_REMOVED lines=51> */
.L_x_16256:
        /* <DEDUP_REMOVED lines=30> */
.L_x_16257:
[----:B------:R-:W-:Y:S05]  /*0510*/  BSYNC.RECONVERGENT B0 ;  /* 0x0000000000007941 */ /* 0x000fea0003800200 */
.L_x_16255:
        /* <DEDUP_REMOVED lines=17> */
[----:B------:R-:W-:Y:S02]  /*0630*/  LEA R69, R0, R17, 0x3 ;  /* 0x0000001100457211 */ /* 0x000fe400078e18ff */
[----:B01----:R3:W4:Y:S05]  /*0640*/  MUFU.RCP R68, R16 ;  /* 0x0000001000447308 */ /* 0x00372a0000001000 */
.L_x_16290:
[----:B012---:R-:W0:Y:S08]  /*0650*/  LDC.64 R74, c[0x0][0x3f0] ;  /* 0x0000fc00ff4a7b82 */ /* 0x007e300000000a00 */
[----:B------:R-:W1:Y:S08]  /*0660*/  LDC.64 R80, c[0x0][0x3f8] ;  /* 0x0000fe00ff507b82 */ /* 0x000e700000000a00 */
[----:B------:R-:W2:Y:S01]  /*0670*/  LDC R71, c[0x0][0x388] ;  /* 0x0000e200ff477b82 */ /* 0x000ea20000000800 */
[----:B0-----:R-:W-:-:S05]  /*0680*/  IMAD.WIDE R74, R2, 0x4, R74 ;  /* 0x00000004024a7825 */ /* 0x001fca00078e024a */
[----:B------:R0:W3:Y:S01]  /*0690*/  LDG.E R0, desc[UR6][R74.64] ;  /* 0x000000064a007981 */ /* 0x0000e2000c1e1900 */
[----:B-1----:R-:W-:-:S05]  /*06a0*/  IMAD.WIDE R80, R2, 0x4, R80 ;  /* 0x0000000402507825 */ /* 0x002fca00078e0250 */
[----:B-----5:R1:W5:Y:S01]  /*06b0*/  LDG.E R70, desc[UR6][R80.64] ;  /* 0x0000000650467981 */ /* 0x020362000c1e1900 */
[----:B------:R-:W-:Y:S01]  /*06c0*/  ISETP.GE.U32.AND P0, PT, R3, 0x100, PT ;  /* 0x000001000300780c */ /* 0x000fe20003f06070 */
[----:B------:R-:W-:Y:S01]  /*06d0*/  BSSY.RECONVERGENT B0, `(.L_x_16258) ;  /* 0x0000056000007945 */ /* 0x000fe20003800200 */
[----:B--2---:R-:W-:Y:S01]  /*06e0*/  IMAD R73, R2, R71, RZ ;  /* 0x0000004702497224 */ /* 0x004fe200078e02ff */
[----:B------:R-:W2:Y:S01]  /*06f0*/  S2R R72, SR_TID.X ;  /* 0x0000000000487919 */ /* 0x000ea20000002100 */
[----:B0-----:R-:W-:Y:S01]  /*0700*/  HFMA2 R74, -RZ, RZ, 0, 0 ;  /* 0x00000000ff4a7431 */ /* 0x001fe200000001ff */
[----:B---3--:R-:W-:-:S13]  /*0710*/  ISETP.GE.AND P4, PT, R0, 0x1, PT ;  /* 0x000000010000780c */ /* 0x008fda0003f86270 */
[----:B------:R-:W-:-:S05]  /*0720*/  @P4 IADD3 R82, PT, PT, R0, -0x1, RZ ;  /* 0xffffffff00524810 */ /* 0x000fca0007ffe0ff */
[----:B------:R-:W-:Y:S01]  /*0730*/  @P4 IMAD R83, R82, R71, RZ ;  /* 0x0000004752534224 */ /* 0x000fe200078e02ff */
[----:B------:R-:W-:-:S04]  /*0740*/  SHF.R.S32.HI R82, RZ, 0x1f, R73 ;  /* 0x0000001fff527819 */ /* 0x000fc80000011449 */
[----:B------:R-:W-:Y:S02]  /*0750*/  @P4 SHF.R.S32.HI R84, RZ, 0x1f, R83 ;  /* 0x0000001fff544819 */ /* 0x000fe40000011453 */
[----:B------:R-:W-:Y:S02]  /*0760*/  LEA.HI R73, R82, R73, RZ, 0x3 ;  /* 0x0000004952497211 */ /* 0x000fe400078f18ff */
[----:B------:R-:W-:Y:S02]  /*0770*/  @P4 LEA.HI R83, R84, R83, RZ, 0x3 ;  /* 0x0000005354534211 */ /* 0x000fe400078f18ff */
[-C--:B--2---:R-:W-:Y:S02]  /*0780*/  LEA.HI.SX32 R73, R73, R72.reuse, 0x1d ;  /* 0x0000004849497211 */ /* 0x084fe400078feaff */
        /* <DEDUP_REMOVED lines=8> */
.L_x_16260:
[----:B------:R-:W-:Y:S05]  /*0810*/  BRA.U !UP0, `(.L_x_16261) ;  /* 0x0000000108787547 */ /* 0x000fea000b800000 */
[----:B------:R-:W0:Y:S02]  /*0820*/  LDC.64 R80, c[0x0][0x3a0] ;  /* 0x0000e800ff507b82 */ /* 0x000e240000000a00 */
[----:B0-----:R-:W-:-:S05]  /*0830*/  IMAD.WIDE.U32 R80, R73, 0x20, R80 ;  /* 0x0000002049507825 */ /* 0x001fca00078e0050 */
[----:B------:R-:W2:Y:S04]  /*0840*/  LDG.E.128 R60, desc[UR6][R80.64] ;  /* 0x00000006503c7981 */ /* 0x000ea8000c1e1d00 */
[----:B------:R0:W3:Y:S01]  /*0850*/  LDG.E.128 R64, desc[UR6][R80.64+0x10] ;  /* 0x0000100650407981 */ /* 0x0000e2000c1e1d00 */
[----:B------:R-:W-:-:S13]  /*0860*/  ISETP.GT.AND P1, PT, R0, RZ, PT ;  /* 0x000000ff0000720c */ /* 0x000fda0003f24270 */
[----:B------:R-:W2:Y:S01]  /*0870*/  @P1 LDC R82, c[0x0][0x40c] ;  /* 0x00010300ff521b82 */ /* 0x000ea20000000800 */
[----:B-----5:R-:W-:Y:S02]  /*0880*/  @P1 HADD2.F32 R75, -RZ, R28.H0_H0 ;  /* 0x2000001cff4b1230 */ /* 0x020fe40000004100 */
[----:B0-----:R-:W-:-:S05]  /*0890*/  @P1 HADD2.F32 R80, -RZ, R29.H1_H1 ;  /* 0x3000001dff501230 */ /* 0x001fca0000004100 */
[----:B------:R-:W0:Y:S08]  /*08a0*/  @P1 LDC R83, c[0x0][0x40c] ;  /* 0x00010300ff531b82 */ /* 0x000e300000000800 */
[----:B------:R-:W1:Y:S08]  /*08b0*/  @P1 LDC R84, c[0x0][0x40c] ;  /* 0x00010300ff541b82 */ /* 0x000e700000000800 */
[----:B------:R-:W4:Y:S08]  /*08c0*/  @P1 LDC R85, c[0x0][0x40c] ;  /* 0x00010300ff551b82 */ /* 0x000f300000000800 */
[----:B------:R-:W3:Y:S01]  /*08d0*/  @P1 LDC R81, c[0x0][0x40c] ;  /* 0x00010300ff511b82 */ /* 0x000ee20000000800 */
[----:B--2---:R-:W-:Y:S01]  /*08e0*/  @P1 FFMA.FTZ R60, R75, R82, R60 ;  /* 0x000000524b3c1223 */ /* 0x004fe2000001003c */
[----:B------:R-:W-:-:S02]  /*08f0*/  @P1 HADD2.F32 R82, -RZ, R28.H1_H1 ;  /* 0x3000001cff521230 */ /* 0x000fc40000004100 */
[----:B----4-:R-:W-:Y:S01]  /*0900*/  @P1 FFMA.FTZ R63, R80, R85, R63 ;  /* 0x00000055503f1223 */ /* 0x010fe2000001003f */
[----:B------:R-:W-:Y:S02]  /*0910*/  @P1 HADD2.F32 R75, -RZ, R29.H0_H0 ;  /* 0x2000001dff4b1230 */ /* 0x000fe40000004100 */
[--C-:B------:R-:W-:Y:S02]  /*0920*/  @P1 HADD2.F32 R80, -RZ, R30.reuse.H1_H1 ;  /* 0x3000001eff501230 */ /* 0x100fe40000004100 */
[----:B0-----:R-:W-:Y:S02]  /*0930*/  @P1 FFMA.FTZ R61, R82, R83, R61 ;  /* 0x00000053523d1223 */ /* 0x001fe4000001003d */
[----:B------:R-:W0:Y:S01]  /*0940*/  @P1 LDC R82, c[0x0][0x40c] ;  /* 0x00010300ff521b82 */ /* 0x000e220000000800 */
[----:B-1----:R-:W-:Y:S01]  /*0950*/  @P1 FFMA.FTZ R62, R75, R84, R62 ;  /* 0x000000544b3e1223 */ /* 0x002fe2000001003e */
[----:B------:R-:W-:-:S05]  /*0960*/  @P1 HADD2.F32 R75, -RZ, R30.H0_H0 ;  /* 0x2000001eff4b1230 */ /* 0x000fca0000004100 */
[----:B---3--:R-:W-:Y:S01]  /*0970*/  @P1 FFMA.FTZ R64, R75, R81, R64 ;  /* 0x000000514b401223 */ /* 0x008fe20000010040 */
[----:B------:R-:W1:Y:S01]  /*0980*/  @P1 LDC R83, c[0x0][0x40c] ;  /* 0x00010300ff531b82 */ /* 0x000e620000000800 */
[----:B------:R-:W-:-:S07]  /*0990*/  @P1 HADD2.F32 R75, -RZ, R31.H0_H0 ;  /* 0x2000001fff4b1230 */ /* 0x000fce0000004100 */
[----:B------:R-:W2:Y:S01]  /*09a0*/  @P1 LDC R84, c[0x0][0x40c] ;  /* 0x00010300ff541b82 */ /* 0x000ea20000000800 */
[----:B0-----:R-:W-:Y:S01]  /*09b0*/  @P1 FFMA.FTZ R65, R80, R82, R65 ;  /* 0x0000005250411223 */ /* 0x001fe20000010041 */
[----:B------:R-:W-:Y:S02]  /*09c0*/  @P1 HADD2.F32 R80, -RZ, R31.H1_H1 ;  /* 0x3000001fff501230 */ /* 0x000fe40000004100 */
[----:B-1----:R-:W-:-:S03]  /*09d0*/  @P1 FFMA.FTZ R66, R75, R83, R66 ;  /* 0x000000534b421223 */ /* 0x002fc60000010042 */
[----:B--2---:R-:W-:Y:S01]  /*09e0*/  @P1 FFMA.FTZ R67, R80, R84, R67 ;  /* 0x0000005450431223 */ /* 0x004fe20000010043 */
[----:B------:R-:W-:Y:S06]  /*09f0*/  BRA `(.L_x_16262) ;  /* 0x0000000000747947 */ /* 0x000fec0003800000 */
.L_x_16261:
[----:B------:R-:W0:Y:S01]  /*0a00*/  @P4 LDC R63, c[0x0][0x40c] ;  /* 0x00010300ff3f4b82 */ /* 0x000e220000000800 */
[--C-:B-----5:R-:W-:Y:S01]  /*0a10*/  @P4 HADD2.F32 R62, -RZ, R28.reuse.H0_H0 ;  /* 0x2000001cff3e4230 */ /* 0x120fe20000004100 */
[----:B------:R-:W-:Y:S01]  /*0a20*/  CS2R R60, SRZ ;  /* 0x00000000003c7805 */ /* 0x000fe2000001ff00 */
[----:B------:R-:W-:Y:S02]  /*0a30*/  @P4 HADD2.F32 R64, -RZ, R28.H1_H1 ;  /* 0x3000001cff404230 */ /* 0x000fe40000004100 */
[----:B------:R-:W-:Y:S02]  /*0a40*/  @P4 HADD2.F32 R67, -RZ, R29.H1_H1 ;  /* 0x3000001dff434230 */ /* 0x000fe40000004100 */
[----:B------:R-:W-:Y:S01]  /*0a50*/  @P4 HADD2.F32 R75, -RZ, R30.H0_H0 ;  /* 0x2000001eff4b4230 */ /* 0x000fe20000004100 */
[----:B------:R-:W1:Y:S08]  /*0a60*/  @P4 LDC R65, c[0x0][0x40c] ;  /* 0x00010300ff414b82 */ /* 0x000e700000000800 */
[----:B------:R-:W2:Y:S08]  /*0a70*/  @P4 LDC R80, c[0x0][0x40c] ;  /* 0x00010300ff504b82 */ /* 0x000eb00000000800 */
[----:B------:R-:W3:Y:S01]  /*0a80*/  @P4 LDC R82, c[0x0][0x40c] ;  /* 0x00010300ff524b82 */ /* 0x000ee20000000800 */
[----:B0-----:R-:W-:Y:S01]  /*0a90*/  @P4 FMUL.FTZ R60, R62, R63 ;  /* 0x0000003f3e3c4220 */ /* 0x001fe20000410000 */
[----:B------:R-:W-:-:S06]  /*0aa0*/  CS2R R62, SRZ ;  /* 0x00000000003e7805 */ /* 0x000fcc000001ff00 */
[----:B------:R-:W0:Y:S01]  /*0ab0*/  @P4 LDC R66, c[0x0][0x40c] ;  /* 0x00010300ff424b82 */ /* 0x000e220000000800 */
[----:B-1----:R-:W-:Y:S01]  /*0ac0*/  @P4 FMUL.FTZ R61, R64, R65 ;  /* 0x00000041403d4220 */ /* 0x002fe20000410000 */
[----:B------:R-:W-:Y:S01]  /*0ad0*/  @P4 HADD2.F32 R65, -RZ, R29.H0_H0 ;  /* 0x2000001dff414230 */ /* 0x000fe20000004100 */
[----:B------:R-:W-:-:S05]  /*0ae0*/  MOV R64, RZ ;  /* 0x000000ff00407202 */ /* 0x000fca0000000f00 */
[----:B------:R-:W1:Y:S01]  /*0af0*/  @P4 LDC R84, c[0x0][0x40c] ;  /* 0x00010300ff544b82 */ /* 0x000e620000000800 */
[----:B--2---:R-:W-:Y:S01]  /*0b00*/  @P4 FMUL.FTZ R63, R67, R80 ;  /* 0x00000050433f4220 */ /* 0x004fe20000410000 */
[----:B------:R-:W-:-:S06]  /*0b10*/  @P4 HADD2.F32 R80, -RZ, R31.H0_H0 ;  /* 0x2000001fff504230 */ /* 0x000fcc0000004100 */
[----:B------:R-:W2:Y:S01]  /*0b20*/  @P4 LDC R81, c[0x0][0x40c] ;  /* 0x00010300ff514b82 */ /* 0x000ea20000000800 */
[----:B---3--:R-:W-:Y:S01]  /*0b30*/  @P4 FMUL.FTZ R64, R75, R82 ;  /* 0x000000524b404220 */ /* 0x008fe20000410000 */
[----:B------:R-:W-:Y:S02]  /*0b40*/  @P4 HADD2.F32 R75, -RZ, R30.H1_H1 ;  /* 0x3000001eff4b4230 */ /* 0x000fe40000004100 */
[----:B------:R-:W-:-:S04]  /*0b50*/  @P4 HADD2.F32 R82, -RZ, R31.H1_H1 ;  /* 0x3000001fff524230 */ /* 0x000fc80000004100 */
[----:B------:R-:W3:Y:S01]  /*0b60*/  @P4 LDC R83, c[0x0][0x40c] ;  /* 0x00010300ff534b82 */ /* 0x000ee20000000800 */
[----:B0-----:R-:W-:Y:S01]  /*0b70*/  @P4 FMUL.FTZ R62, R65, R66 ;  /* 0x00000042413e4220 */ /* 0x001fe20000410000 */
[----:B------:R-:W-:Y:S01]  /*0b80*/  CS2R R66, SRZ ;  /* 0x0000000000427805 */ /* 0x000fe2000001ff00 */
[----:B------:R-:W-:Y:S02]  /*0b90*/  HFMA2 R65, -RZ, RZ, 0, 0 ;  /* 0x00000000ff417431 */ /* 0x000fe400000001ff */
[----:B-1----:R-:W-:Y:S01]  /*0ba0*/  @P4 FMUL.FTZ R65, R75, R84 ;  /* 0x000000544b414220 */ /* 0x002fe20000410000 */
[----:B--2---:R-:W-:Y:S01]  /*0bb0*/  @P4 FMUL.FTZ R66, R80, R81 ;  /* 0x0000005150424220 */ /* 0x004fe20000410000 */
[----:B---3--:R-:W-:-:S07]  /*0bc0*/  @P4 FMUL.FTZ R67, R82, R83 ;  /* 0x0000005352434220 */ /* 0x008fce0000410000 */
.L_x_16262:
[----:B------:R-:W0:Y:S01]  /*0bd0*/  LDC.64 R80, c[0x0][0x3a8] ;  /* 0x0000ea00ff507b82 */ /* 0x000e220000000a00 */
[----:B------:R-:W-:Y:S01]  /*0be0*/  IADD3 R74, PT, PT, R74, 0x100, RZ ;  /* 0x000001004a4a7810 */ /* 0x000fe20007ffe0ff */
[C---:B0-----:R-:W-:Y:S01]  /*0bf0*/  IMAD.WIDE.U32 R80, R73.reuse, 0x20, R80 ;  /* 0x0000002049507825 */ /* 0x041fe200078e0050 */
[----:B------:R-:W-:-:S04]  /*0c00*/  IADD3 R73, PT, PT, R73, 0x100, RZ ;  /* 0x0000010049497810 */ /* 0x000fc80007ffe0ff */
[----:B------:R0:W-:Y:S04]  /*0c10*/  STG.E.128 desc[UR6][R80.64], R60 ;  /* 0x0000003c50007986 */ /* 0x0001e8000c101d06 */
[----:B------:R0:W-:Y:S02]  /*0c20*/  STG.E.128 desc[UR6][R80.64+0x10], R64 ;  /* 0x0000104050007986 */ /* 0x0001e4000c101d06 */
.L_x_16259:
[----:B------:R-:W-:Y:S05]  /*0c30*/  BSYNC.RECONVERGENT B0 ;  /* 0x0000000000007941 */ /* 0x000fea0003800200 */
.L_x_16258:
[----:B------:R-:W-:Y:S01]  /*0c40*/  ISETP.GE.U32.AND P1, PT, R3, 0x200, PT ;  /* 0x000002000300780c */ /* 0x000fe20003f26070 */
[----:B------:R-:W-:-:S12]  /*0c50*/  BSSY.RECONVERGENT B0, `(.L_x_16263) ;  /* 0x000004a000007945 */ /* 0x000fd80003800200 */
[----:B------:R-:W-:Y:S05]  /*0c60*/  @!P1 BRA `(.L_x_16264) ;  /* 0x0000000400209947 */ /* 0x000fea0003800000 */
[----:B------:R-:W-:-:S04]  /*0c70*/  UISETP.NE.U32.AND UP0, UPT, UR8, URZ, UPT ;  /* 0x000000ff0800728c */ /* 0x000fc8000bf05070 */
[----:B------:R-:W-:Y:S01]  /*0c80*/  UISETP.NE.AND.EX UP0, UPT, UR9, URZ, UPT, UP0 ;  /* 0x000000ff0900728c */ /* 0x000fe2000bf05300 */
[----:B------:R-:W-:Y:S10]  /*0c90*/  @!P4 BRA `(.L_x_16265) ;  /* 0x00000000000cc947 */ /* 0x000ff40003800000 */
[----:B------:R-:W1:Y:S02]  /*0ca0*/  LDC.64 R20, c[0x0][0x390] ;  /* 0x0000e400ff147b82 */ /* 0x000e640000000a00 */
[----:B-1----:R-:W-:-:S05]  /*0cb0*/  IMAD.WIDE.U32 R20, R74, 0x10, R20 ;  /* 0x000000104a147825 */ /* 0x002fca00078e0014 */
[----:B------:R1:W5:Y:S02]  /*0cc0*/  LDG.E.128 R28, desc[UR6][R20.64] ;  /* 0x00000006141c7981 */ /* 0x000364000c1e1d00 */
.L_x_16265:
[----:B------:R-:W-:Y:S05]  /*0cd0*/  BRA.U !UP0, `(.L_x_16266) ;  /* 0x0000000108787547 */ /* 0x000fea000b800000 */
[----:B-1----:R-:W0:Y:S02]  /*0ce0*/  LDC.64 R20, c[0x0][0x3a0] ;  /* 0x0000e800ff147b82 */ /* 0x002e240000000a00 */
        /* <DEDUP_REMOVED lines=29> */
.L_x_16266:
[----:B-1----:R-:W1:Y:S01]  /*0ec0*/  @P4 LDC R21, c[0x0][0x40c] ;  /* 0x00010300ff154b82 */ /* 0x002e620000000800 */
[--C-:B-----5:R-:W-:Y:S01]  /*0ed0*/  @P4 HADD2.F32 R20, -RZ, R28.reuse.H0_H0 ;  /* 0x2000001cff144230 */ /* 0x120fe20000004100 */
[----:B------:R-:W-:Y:S01]  /*0ee0*/  CS2R R24, SRZ ;  /* 0x0000000000187805 */ /* 0x000fe2000001ff00 */
[----:B------:R-:W-:Y:S01]  /*0ef0*/  @P4 HADD2.F32 R22, -RZ, R28.H1_H1 ;  /* 0x3000001cff164230 */ /* 0x000fe20000004100 */
[----:B------:R-:W-:-:S04]  /*0f00*/  CS2R R26, SRZ ;  /* 0x00000000001a7805 */ /* 0x000fc8000001ff00 */
[----:B------:R-:W2:Y:S08]  /*0f10*/  @P4 LDC R23, c[0x0][0x40c] ;  /* 0x00010300ff174b82 */ /* 0x000eb00000000800 */
[----:B0-----:R-:W0:Y:S08]  /*0f20*/  @P4 LDC R80, c[0x0][0x40c] ;  /* 0x00010300ff504b82 */ /* 0x001e300000000800 */
[----:B------:R-:W3:Y:S01]  /*0f30*/  @P4 LDC R75, c[0x0][0x40c] ;  /* 0x00010300ff4b4b82 */ /* 0x000ee20000000800 */
[----:B-1----:R-:W-:Y:S01]  /*0f40*/  @P4 FMUL.FTZ R24, R20, R21 ;  /* 0x0000001514184220 */ /* 0x002fe20000410000 */
[----:B------:R-:W-:Y:S01]  /*0f50*/  @P4 HADD2.F32 R21, -RZ, R29.H0_H0 ;  /* 0x2000001dff154230 */ /* 0x000fe20000004100 */
[----:B------:R-:W-:-:S05]  /*0f60*/  MOV R20, RZ ;  /* 0x000000ff00147202 */ /* 0x000fca0000000f00 */
[----:B------:R-:W1:Y:S01]  /*0f70*/  @P4 LDC R82, c[0x0][0x40c] ;  /* 0x00010300ff524b82 */ /* 0x000e620000000800 */
[----:B--2---:R-:W-:Y:S01]  /*0f80*/  @P4 FMUL.FTZ R25, R22, R23 ;  /* 0x0000001716194220 */ /* 0x004fe20000410000 */
[----:B------:R-:W-:Y:S02]  /*0f90*/  @P4 HADD2.F32 R22, -RZ, R29.H1_H1 ;  /* 0x3000001dff164230 */ /* 0x000fe40000004100 */
[----:B------:R-:W-:-:S04]  /*0fa0*/  @P4 HADD2.F32 R23, -RZ, R30.H0_H0 ;  /* 0x2000001eff174230 */ /* 0x000fc80000004100 */
[----:B------:R-:W2:Y:S01]  /*0fb0*/  @P4 LDC R84, c[0x0][0x40c] ;  /* 0x00010300ff544b82 */ /* 0x000ea20000000800 */
[----:B0-----:R-:W-:Y:S01]  /*0fc0*/  @P4 FMUL.FTZ R26, R21, R80 ;  /* 0x00000050151a4220 */ /* 0x001fe20000410000 */
[----:B------:R-:W-:Y:S02]  /*0fd0*/  @P4 HADD2.F32 R80, -RZ, R31.H0_H0 ;  /* 0x2000001fff504230 */ /* 0x000fe40000004100 */
[----:B------:R-:W-:-:S04]  /*0fe0*/  HFMA2 R21, -RZ, RZ, 0, 0 ;  /* 0x00000000ff157431 */ /* 0x000fc800000001ff */
[----:B------:R-:W0:Y:S01]  /*0ff0*/  @P4 LDC R81, c[0x0][0x40c] ;  /* 0x00010300ff514b82 */ /* 0x000e220000000800 */
[----:B---3--:R-:W-:Y:S01]  /*1000*/  @P4 FMUL.FTZ R27, R22, R75 ;  /* 0x0000004b161b4220 */ /* 0x008fe20000410000 */
[----:B------:R-:W-:-:S06]  /*1010*/  @P4 HADD2.F32 R75, -RZ, R30.H1_H1 ;  /* 0x3000001eff4b4230 */ /* 0x000fcc0000004100 */
[----:B------:R-:W3:Y:S01]  /*1020*/  @P4 LDC R83, c[0x0][0x40c] ;  /* 0x00010300ff534b82 */ /* 0x000ee20000000800 */
[----:B-1----:R-:W-:Y:S01]  /*1030*/  @P4 FMUL.FTZ R20, R23, R82 ;  /* 0x0000005217144220 */ /* 0x002fe20000410000 */
[----:B------:R-:W-:Y:S01]  /*1040*/  @P4 HADD2.F32 R82, -RZ, R31.H1_H1 ;  /* 0x3000001fff524230 */ /* 0x000fe20000004100 */
[----:B------:R-:W-:Y:S01]  /*1050*/  CS2R R22, SRZ ;  /* 0x0000000000167805 */ /* 0x000fe2000001ff00 */
[----:B--2---:R-:W-:Y:S01]  /*1060*/  @P4 FMUL.FTZ R21, R75, R84 ;  /* 0x000000544b154220 */ /* 0x004fe20000410000 */
[----:B0-----:R-:W-:Y:S02]  /*1070*/  @P4 FMUL.FTZ R22, R80, R81 ;  /* 0x0000005150164220 */ /* 0x001fe40000410000 */
[----:B---3--:R-:W-:-:S07]  /*1080*/  @P4 FMUL.FTZ R23, R82, R83 ;  /* 0x0000005352174220 */ /* 0x008fce0000410000 */
.L_x_16267:
[----:B------:R-:W0:Y:S01]  /*1090*/  LDC.64 R80, c[0x0][0x3a8] ;  /* 0x0000ea00ff507b82 */ /* 0x000e220000000a00 */
[----:B------:R-:W-:Y:S01]  /*10a0*/  IADD3 R74, PT, PT, R74, 0x100, RZ ;  /* 0x000001004a4a7810 */ /* 0x000fe20007ffe0ff */
[C---:B0-----:R-:W-:Y:S01]  /*10b0*/  IMAD.WIDE.U32 R80, R73.reuse, 0x20, R80 ;  /* 0x0000002049507825 */ /* 0x041fe200078e0050 */
[----:B------:R-:W-:-:S04]  /*10c0*/  IADD3 R73, PT, PT, R73, 0x100, RZ ;  /* 0x0000010049497810 */ /* 0x000fc80007ffe0ff */
[----:B------:R1:W-:Y:S04]  /*10d0*/  STG.E.128 desc[UR6][R80.64], R24 ;  /* 0x0000001850007986 */ /* 0x0003e8000c101d06 */
[----:B------:R1:W-:Y:S02]  /*10e0*/  STG.E.128 desc[UR6][R80.64+0x10], R20 ;  /* 0x0000101450007986 */ /* 0x0003e4000c101d06 */
.L_x_16264:
[----:B------:R-:W-:Y:S05]  /*10f0*/  BSYNC.RECONVERGENT B0 ;  /* 0x0000000000007941 */ /* 0x000fea0003800200 */
.L_x_16263:
[----:B------:R-:W-:Y:S01]  /*1100*/  ISETP.GE.U32.AND P2, PT, R3, 0x300, PT ;  /* 0x000003000300780c */ /* 0x000fe20003f46070 */
[----:B------:R-:W-:-:S12]  /*1110*/  BSSY.RECONVERGENT B0, `(.L_x_16268) ;  /* 0x000004a000007945 */ /* 0x000fd80003800200 */
[----:B------:R-:W-:Y:S05]  /*1120*/  @!P2 BRA `(.L_x_16269) ;  /* 0x000000040020a947 */ /* 0x000fea0003800000 */
[----:B------:R-:W-:-:S04]  /*1130*/  UISETP.NE.U32.AND UP0, UPT, UR8, URZ, UPT ;  /* 0x000000ff0800728c */ /* 0x000fc8000bf05070 */
[----:B------:R-:W-:Y:S01]  /*1140*/  UISETP.NE.AND.EX UP0, UPT, UR9, URZ, UPT, UP0 ;  /* 0x000000ff0900728c */ /* 0x000fe2000bf05300 */
[----:B------:R-:W-:Y:S10]  /*1150*/  @!P4 BRA `(.L_x_16270) ;  /* 0x00000000000cc947 */ /* 0x000ff40003800000 */
[----:B------:R-:W2:Y:S02]  /*1160*/  LDC.64 R12, c[0x0][0x390] ;  /* 0x0000e400ff0c7b82 */ /* 0x000ea40000000a00 */
[----:B--2---:R-:W-:-:S05]  /*1170*/  IMAD.WIDE.U32 R12, R74, 0x10, R12 ;  /* 0x000000104a0c7825 */ /* 0x004fca00078e000c */
[----:B------:R2:W5:Y:S02]  /*1180*/  LDG.E.128 R28, desc[UR6][R12.64] ;  /* 0x000000060c1c7981 */ /* 0x000564000c1e1d00 */
.L_x_16270:
[----:B------:R-:W-:Y:S05]  /*1190*/  BRA.U !UP0, `(.L_x_16271) ;  /* 0x0000000108787547 */ /* 0x000fea000b800000 */
[----:B--2---:R-:W0:Y:S02]  /*11a0*/  LDC.64 R12, c[0x0][0x3a0] ;  /* 0x0000e800ff0c7b82 */ /* 0x004e240000000a00 */
[----:B01----:R-:W-:-:S05]  /*11b0*/  IMAD.WIDE.U32 R80, R73, 0x20, R12 ;  /* 0x0000002049507825 */ /* 0x003fca00078e000c */
        /* <DEDUP_REMOVED lines=28> */
.L_x_16271:
[----:B--2---:R-:W2:Y:S01]  /*1380*/  @P4 LDC R13, c[0x0][0x40c] ;  /* 0x00010300ff0d4b82 */ /* 0x004ea20000000800 */
[--C-:B-----5:R-:W-:Y:S01]  /*1390*/  @P4 HADD2.F32 R12, -RZ, R28.reuse.H0_H0 ;  /* 0x2000001cff0c4230 */ /* 0x120fe20000004100 */
[----:B------:R-:W-:Y:S01]  /*13a0*/  CS2R R16, SRZ ;  /* 0x0000000000107805 */ /* 0x000fe2000001ff00 */
[----:B------:R-:W-:Y:S01]  /*13b0*/  @P4 HADD2.F32 R14, -RZ, R28.H1_H1 ;  /* 0x3000001cff0e4230 */ /* 0x000fe20000004100 */
[----:B------:R-:W-:-:S04]  /*13c0*/  CS2R R18, SRZ ;  /* 0x0000000000127805 */ /* 0x000fc8000001ff00 */
[----:B------:R-:W3:Y:S08]  /*13d0*/  @P4 LDC R15, c[0x0][0x40c] ;  /* 0x00010300ff0f4b82 */ /* 0x000ef00000000800 */
[----:B01----:R-:W0:Y:S08]  /*13e0*/  @P4 LDC R80, c[0x0][0x40c] ;  /* 0x00010300ff504b82 */ /* 0x003e300000000800 */
[----:B------:R-:W1:Y:S01]  /*13f0*/  @P4 LDC R75, c[0x0][0x40c] ;  /* 0x00010300ff4b4b82 */ /* 0x000e620000000800 */
[----:B--2---:R-:W-:Y:S01]  /*1400*/  @P4 FMUL.FTZ R16, R12, R13 ;  /* 0x0000000d0c104220 */ /* 0x004fe20000410000 */
[----:B------:R-:W-:Y:S01]  /*1410*/  @P4 HADD2.F32 R13, -RZ, R29.H0_H0 ;  /* 0x2000001dff0d4230 */ /* 0x000fe20000004100 */
[----:B------:R-:W-:-:S05]  /*1420*/  MOV R12, RZ ;  /* 0x000000ff000c7202 */ /* 0x000fca0000000f00 */
[----:B------:R-:W2:Y:S01]  /*1430*/  @P4 LDC R82, c[0x0][0x40c] ;  /* 0x00010300ff524b82 */ /* 0x000ea20000000800 */
[----:B---3--:R-:W-:Y:S01]  /*1440*/  @P4 FMUL.FTZ R17, R14, R15 ;  /* 0x0000000f0e114220 */ /* 0x008fe20000410000 */
[----:B------:R-:W-:Y:S02]  /*1450*/  @P4 HADD2.F32 R14, -RZ, R29.H1_H1 ;  /* 0x3000001dff0e4230 */ /* 0x000fe40000004100 */
[----:B------:R-:W-:-:S04]  /*1460*/  @P4 HADD2.F32 R15, -RZ, R30.H0_H0 ;  /* 0x2000001eff0f4230 */ /* 0x000fc80000004100 */
[----:B------:R-:W3:Y:S01]  /*1470*/  @P4 LDC R84, c[0x0][0x40c] ;  /* 0x00010300ff544b82 */ /* 0x000ee20000000800 */
[----:B0-----:R-:W-:Y:S01]  /*1480*/  @P4 FMUL.FTZ R18, R13, R80 ;  /* 0x000000500d124220 */ /* 0x001fe20000410000 */
[----:B------:R-:W-:Y:S02]  /*1490*/  @P4 HADD2.F32 R80, -RZ, R31.H0_H0 ;  /* 0x2000001fff504230 */ /* 0x000fe40000004100 */
[----:B------:R-:W-:-:S04]  /*14a0*/  HFMA2 R13, -RZ, RZ, 0, 0 ;  /* 0x00000000ff0d7431 */ /* 0x000fc800000001ff */
[----:B------:R-:W0:Y:S01]  /*14b0*/  @P4 LDC R81, c[0x0][0x40c] ;  /* 0x00010300ff514b82 */ /* 0x000e220000000800 */
[----:B-1----:R-:W-:Y:S01]  /*14c0*/  @P4 FMUL.FTZ R19, R14, R75 ;  /* 0x0000004b0e134220 */ /* 0x002fe20000410000 */
[----:B------:R-:W-:-:S06]  /*14d0*/  @P4 HADD2.F32 R75, -RZ, R30.H1_H1 ;  /* 0x3000001eff4b4230 */ /* 0x000fcc0000004100 */
[----:B------:R-:W1:Y:S01]  /*14e0*/  @P4 LDC R83, c[0x0][0x40c] ;  /* 0x00010300ff534b82 */ /* 0x000e620000000800 */
[----:B--2---:R-:W-:Y:S01]  /*14f0*/  @P4 FMUL.FTZ R12, R15, R82 ;  /* 0x000000520f0c4220 */ /* 0x004fe20000410000 */
[----:B------:R-:W-:Y:S01]  /*1500*/  @P4 HADD2.F32 R82, -RZ, R31.H1_H1 ;  /* 0x3000001fff524230 */ /* 0x000fe20000004100 */
[----:B------:R-:W-:Y:S01]  /*1510*/  CS2R R14, SRZ ;  /* 0x00000000000e7805 */ /* 0x000fe2000001ff00 */
[----:B---3--:R-:W-:Y:S01]  /*1520*/  @P4 FMUL.FTZ R13, R75, R84 ;  /* 0x000000544b0d4220 */ /* 0x008fe20000410000 */
[----:B0-----:R-:W-:Y:S02]  /*1530*/  @P4 FMUL.FTZ R14, R80, R81 ;  /* 0x00000051500e4220 */ /* 0x001fe40000410000 */
[----:B-1----:R-:W-:-:S07]  /*1540*/  @P4 FMUL.FTZ R15, R82, R83 ;  /* 0x00000053520f4220 */ /* 0x002fce0000410000 */
.L_x_16272:
[----:B------:R-:W0:Y:S01]  /*1550*/  LDC.64 R80, c[0x0][0x3a8] ;  /* 0x0000ea00ff507b82 */ /* 0x000e220000000a00 */
[----:B------:R-:W-:Y:S01]  /*1560*/  IADD3 R74, PT, PT, R74, 0x100, RZ ;  /* 0x000001004a4a7810 */ /* 0x000fe20007ffe0ff */
[C---:B0-----:R-:W-:Y:S01]  /*1570*/  IMAD.WIDE.U32 R80, R73.reuse, 0x20, R80 ;  /* 0x0000002049507825 */ /* 0x041fe200078e0050 */
[----:B------:R-:W-:-:S04]  /*1580*/  IADD3 R73, PT, PT, R73, 0x100, RZ ;  /* 0x0000010049497810 */ /* 0x000fc80007ffe0ff */
[----:B------:R2:W-:Y:S04]  /*1590*/  STG.E.128 desc[UR6][R80.64], R16 ;  /* 0x0000001050007986 */ /* 0x0005e8000c101d06 */
[----:B------:R2:W-:Y:S02]  /*15a0*/  STG.E.128 desc[UR6][R80.64+0x10], R12 ;  /* 0x0000100c50007986 */ /* 0x0005e4000c101d06 */
.L_x_16269:
[----:B------:R-:W-:Y:S05]  /*15b0*/  BSYNC.RECONVERGENT B0 ;  /* 0x0000000000007941 */ /* 0x000fea0003800200 */
.L_x_16268:
        /* <DEDUP_REMOVED lines=9> */
.L_x_16275:
[----:B------:R-:W-:Y:S05]  /*1650*/  BRA.U !UP0, `(.L_x_16276) ;  /* 0x0000000108787547 */ /* 0x000fea000b800000 */
[----:B------:R-:W3:Y:S02]  /*1660*/  LDC.64 R74, c[0x0][0x3a0] ;  /* 0x0000e800ff4a7b82 */ /* 0x000ee40000000a00 */
[----:B---3--:R-:W-:-:S05]  /*1670*/  IMAD.WIDE.U32 R74, R73, 0x20, R74 ;  /* 0x00000020494a7825 */ /* 0x008fca00078e004a */
[----:B------:R-:W3:Y:S04]  /*1680*/  LDG.E.128 R8, desc[UR6][R74.64] ;  /* 0x000000064a087981 */ /* 0x000ee8000c1e1d00 */
[----:B------:R4:W3:Y:S01]  /*1690*/  LDG.E.128 R4, desc[UR6][R74.64+0x10] ;  /* 0x000010064a047981 */ /* 0x0008e2000c1e1d00 */
[----:B------:R-:W-:-:S13]  /*16a0*/  ISETP.GT.AND P4, PT, R0, RZ, PT ;  /* 0x000000ff0000720c */ /* 0x000fda0003f84270 */
[----:B------:R-:W3:Y:S01]  /*16b0*/  @P4 LDC R0, c[0x0][0x40c] ;  /* 0x00010300ff004b82 */ /* 0x000ee20000000800 */
[----:B012--5:R-:W-:Y:S02]  /*16c0*/  @P4 HADD2.F32 R81, -RZ, R28.H0_H0 ;  /* 0x2000001cff514230 */ /* 0x027fe40000004100 */
[----:B----4-:R-:W-:-:S05]  /*16d0*/  @P4 HADD2.F32 R75, -RZ, R30.H0_H0 ;  /* 0x2000001eff4b4230 */ /* 0x010fca0000004100 */
[----:B------:R-:W0:Y:S08]  /*16e0*/  @P4 LDC R80, c[0x0][0x40c] ;  /* 0x00010300ff504b82 */ /* 0x000e300000000800 */
[----:B------:R-:W1:Y:S08]  /*16f0*/  @P4 LDC R82, c[0x0][0x40c] ;  /* 0x00010300ff524b82 */ /* 0x000e700000000800 */
[----:B------:R-:W2:Y:S08]  /*1700*/  @P4 LDC R83, c[0x0][0x40c] ;  /* 0x00010300ff534b82 */ /* 0x000eb00000000800 */
[----:B------:R-:W4:Y:S08]  /*1710*/  @P4 LDC R74, c[0x0][0x40c] ;  /* 0x00010300ff4a4b82 */ /* 0x000f300000000800 */
[----:B------:R-:W2:Y:S01]  /*1720*/  @P4 LDC R84, c[0x0][0x40c] ;  /* 0x00010300ff544b82 */ /* 0x000ea20000000800 */
[----:B---3--:R-:W-:Y:S01]  /*1730*/  @P4 FFMA.FTZ R8, R81, R0, R8 ;  /* 0x0000000051084223 */ /* 0x008fe20000010008 */
[----:B------:R-:W-:-:S02]  /*1740*/  @P4 HADD2.F32 R0, -RZ, R28.H1_H1 ;  /* 0x3000001cff004230 */ /* 0x000fc40000004100 */
[----:B------:R-:W-:Y:S02]  /*1750*/  @P4 HADD2.F32 R81, -RZ, R29.H0_H0 ;  /* 0x2000001dff514230 */ /* 0x000fe40000004100 */
[----:B----4-:R-:W-:Y:S01]  /*1760*/  @P4 FFMA.FTZ R4, R75, R74, R4 ;  /* 0x0000004a4b044223 */ /* 0x010fe20000010004 */
[----:B------:R-:W-:Y:S02]  /*1770*/  @P4 HADD2.F32 R75, -RZ, R31.H0_H0 ;  /* 0x2000001fff4b4230 */ /* 0x000fe40000004100 */
[----:B0-----:R-:W-:Y:S01]  /*1780*/  @P4 FFMA.FTZ R9, R0, R80, R9 ;  /* 0x0000005000094223 */ /* 0x001fe20000010009 */
[----:B------:R-:W-:Y:S02]  /*1790*/  @P4 HADD2.F32 R0, -RZ, R29.H1_H1 ;  /* 0x3000001dff004230 */ /* 0x000fe40000004100 */
[----:B-1----:R-:W-:Y:S01]  /*17a0*/  @P4 FFMA.FTZ R10, R81, R82, R10 ;  /* 0x00000052510a4223 */ /* 0x002fe2000001000a */
[----:B------:R-:W0:Y:S02]  /*17b0*/  @P4 LDC R80, c[0x0][0x40c] ;  /* 0x00010300ff504b82 */ /* 0x000e240000000800 */
[----:B--2---:R-:W-:Y:S01]  /*17c0*/  @P4 FFMA.FTZ R11, R0, R83, R11 ;  /* 0x00000053000b4223 */ /* 0x004fe2000001000b */
[----:B------:R-:W-:-:S05]  /*17d0*/  @P4 HADD2.F32 R0, -RZ, R30.H1_H1 ;  /* 0x3000001eff004230 */ /* 0x000fca0000004100 */
[----:B------:R-:W1:Y:S01]  /*17e0*/  @P4 LDC R81, c[0x0][0x40c] ;  /* 0x00010300ff514b82 */ /* 0x000e620000000800 */
[----:B------:R-:W-:Y:S01]  /*17f0*/  @P4 FFMA.FTZ R5, R0, R84, R5 ;  /* 0x0000005400054223 */ /* 0x000fe20000010005 */
[----:B------:R-:W-:Y:S02]  /*1800*/  @P4 HADD2.F32 R0, -RZ, R31.H1_H1 ;  /* 0x3000001fff004230 */ /* 0x000fe40000004100 */
[----:B0-----:R-:W-:-:S03]  /*1810*/  @P4 FFMA.FTZ R6, R75, R80, R6 ;  /* 0x000000504b064223 */ /* 0x001fc60000010006 */
[----:B-1----:R-:W-:Y:S01]  /*1820*/  @P4 FFMA.FTZ R7, R0, R81, R7 ;  /* 0x0000005100074223 */ /* 0x002fe20000010007 */
[----:B------:R-:W-:Y:S06]  /*1830*/  BRA `(.L_x_16277) ;  /* 0x0000000000707947 */ /* 0x000fec0003800000 */
.L_x_16276:
[----:B------:R-:W3:Y:S01]  /*1840*/  @P4 LDC R5, c[0x0][0x40c] ;  /* 0x00010300ff054b82 */ /* 0x000ee20000000800 */
[--C-:B-----5:R-:W-:Y:S01]  /*1850*/  @P4 HADD2.F32 R0, -RZ, R28.reuse.H0_H0 ;  /* 0x2000001cff004230 */ /* 0x120fe20000004100 */
[----:B------:R-:W-:Y:S01]  /*1860*/  CS2R R8, SRZ ;  /* 0x0000000000087805 */ /* 0x000fe2000001ff00 */
[--C-:B------:R-:W-:Y:S01]  /*1870*/  @P4 HADD2.F32 R6, -RZ, R29.reuse.H0_H0 ;  /* 0x2000001dff064230 */ /* 0x100fe20000004100 */
[----:B------:R-:W-:Y:S01]  /*1880*/  CS2R R10, SRZ ;  /* 0x00000000000a7805 */ /* 0x000fe2000001ff00 */
[----:B------:R-:W-:Y:S02]  /*1890*/  @P4 HADD2.F32 R74, -RZ, R29.H1_H1 ;  /* 0x3000001dff4a4230 */ /* 0x000fe40000004100 */
[----:B------:R-:W-:Y:S01]  /*18a0*/  @P4 HADD2.F32 R4, -RZ, R28.H1_H1 ;  /* 0x3000001cff044230 */ /* 0x000fe20000004100 */
[----:B------:R-:W4:Y:S08]  /*18b0*/  @P4 LDC R75, c[0x0][0x40c] ;  /* 0x00010300ff4b4b82 */ /* 0x000f300000000800 */
[----:B012---:R-:W0:Y:S08]  /*18c0*/  @P4 LDC R81, c[0x0][0x40c] ;  /* 0x00010300ff514b82 */ /* 0x007e300000000800 */
[----:B------:R-:W1:Y:S01]  /*18d0*/  @P4 LDC R7, c[0x0][0x40c] ;  /* 0x00010300ff074b82 */ /* 0x000e620000000800 */
[----:B---3--:R-:W-:Y:S01]  /*18e0*/  @P4 FMUL.FTZ R8, R0, R5 ;  /* 0x0000000500084220 */ /* 0x008fe20000410000 */
[----:B------:R-:W-:-:S06]  /*18f0*/  @P4 HADD2.F32 R0, -RZ, R30.H0_H0 ;  /* 0x2000001eff004230 */ /* 0x000fcc0000004100 */
[----:B------:R-:W2:Y:S01]  /*1900*/  @P4 LDC R83, c[0x0][0x40c] ;  /* 0x00010300ff534b82 */ /* 0x000ea20000000800 */
[----:B----4-:R-:W-:Y:S01]  /*1910*/  @P4 FMUL.FTZ R10, R6, R75 ;  /* 0x0000004b060a4220 */ /* 0x010fe20000410000 */
[----:B------:R-:W-:-:S06]  /*1920*/  @P4 HADD2.F32 R75, -RZ, R31.H0_H0 ;  /* 0x2000001fff4b4230 */ /* 0x000fcc0000004100 */
[----:B------:R-:W3:Y:S01]  /*1930*/  @P4 LDC R85, c[0x0][0x40c] ;  /* 0x00010300ff554b82 */ /* 0x000ee20000000800 */
[----:B0-----:R-:W-:Y:S01]  /*1940*/  @P4 FMUL.FTZ R11, R74, R81 ;  /* 0x000000514a0b4220 */ /* 0x001fe20000410000 */
[----:B------:R-:W-:Y:S02]  /*1950*/  @P4 HADD2.F32 R74, -RZ, R30.H1_H1 ;  /* 0x3000001eff4a4230 */ /* 0x000fe40000004100 */
[----:B------:R-:W-:-:S04]  /*1960*/  @P4 HADD2.F32 R81, -RZ, R31.H1_H1 ;  /* 0x3000001fff514230 */ /* 0x000fc80000004100 */
[----:B------:R-:W0:Y:S01]  /*1970*/  @P4 LDC R80, c[0x0][0x40c] ;  /* 0x00010300ff504b82 */ /* 0x000e220000000800 */
[----:B-1----:R-:W-:Y:S01]  /*1980*/  @P4 FMUL.FTZ R9, R4, R7 ;  /* 0x0000000704094220 */ /* 0x002fe20000410000 */
[----:B------:R-:W-:Y:S02]  /*1990*/  CS2R R4, SRZ ;  /* 0x0000000000047805 */ /* 0x000fe4000001ff00 */
[----:B------:R-:W-:-:S04]  /*19a0*/  CS2R R6, SRZ ;  /* 0x0000000000067805 */ /* 0x000fc8000001ff00 */
[----:B------:R-:W1:Y:S01]  /*19b0*/  @P4 LDC R82, c[0x0][0x40c] ;  /* 0x00010300ff524b82 */ /* 0x000e620000000800 */
[----:B--2---:R-:W-:Y:S01]  /*19c0*/  @P4 FMUL.FTZ R4, R0, R83 ;  /* 0x0000005300044220 */ /* 0x004fe20000410000 */
[----:B---3--:R-:W-:Y:S01]  /*19d0*/  @P4 FMUL.FTZ R5, R74, R85 ;  /* 0x000000554a054220 */ /* 0x008fe20000410000 */
[----:B0-----:R-:W-:Y:S01]  /*19e0*/  @P4 FMUL.FTZ R6, R75, R80 ;  /* 0x000000504b064220 */ /* 0x001fe20000410000 */
[----:B-1----:R-:W-:-:S07]  /*19f0*/  @P4 FMUL.FTZ R7, R81, R82 ;  /* 0x0000005251074220 */ /* 0x002fce0000410000 */
.L_x_16277:
[----:B------:R-:W0:Y:S02]  /*1a00*/  LDC.64 R74, c[0x0][0x3a8] ;  /* 0x0000ea00ff4a7b82 */ /* 0x000e240000000a00 */
[----:B0-----:R-:W-:-:S05]  /*1a10*/  IMAD.WIDE.U32 R74, R73, 0x20, R74 ;  /* 0x00000020494a7825 */ /* 0x001fca00078e004a */
[----:B------:R3:W-:Y:S04]  /*1a20*/  STG.E.128 desc[UR6][R74.64], R8 ;  /* 0x000000084a007986 */ /* 0x0007e8000c101d06 */
[----:B------:R3:W-:Y:S02]  /*1a30*/  STG.E.128 desc[UR6][R74.64+0x10], R4 ;  /* 0x000010044a007986 */ /* 0x0007e4000c101d06 */
.L_x_16274:
[----:B------:R-:W-:Y:S05]  /*1a40*/  BSYNC.RECONVERGENT B0 ;  /* 0x0000000000007941 */ /* 0x000fea0003800200 */
.L_x_16273:
        /* <DEDUP_REMOVED lines=66> */
[----:B------:R-:W-:-:S05]  /*1e70*/  FFMA.FTZ R0, R73, R73, R0 ;  /* 0x0000004949007223 */ /* 0x000fca0000010000 */
        /* <DEDUP_REMOVED lines=47> */
[----:B0-----:R-:W-:Y:S01]  /*2170*/  FADD.FTZ R80, R73, R0 ;  /* 0x0000000049507221 */ /* 0x001fe20000010000 */
[----:B------:R-:W-:-:S04]  /*2180*/  MOV R73, RZ ;  /* 0x000000ff00497202 */ /* 0x000fc80000000f00 */
        /* <DEDUP_REMOVED lines=18> */
.L_x_16279:
[----:B------:R-:W-:Y:S05]  /*22b0*/  BSYNC.RECONVERGENT B0 ;  /* 0x0000000000007941 */ /* 0x000fea0003800200 */
.L_x_16278:
        /* <DEDUP_REMOVED lines=12> */
.L_x_16281:
[----:B------:R-:W-:Y:S05]  /*2380*/  BSYNC.RECONVERGENT B0 ;  /* 0x0000000000007941 */ /* 0x000fea0003800200 */
.L_x_16280:
[----:B0-----:R-:W0:Y:S01]  /*2390*/  SHFL.DOWN PT, R0, R73, 0x4, 0x1f ;  /* 0x08801f0049007f89 */ /* 0x001e2200000e0000 */
[-C--:B------:R-:W-:Y:S02]  /*23a0*/  I2FP.F32.S32 R84, R73.reuse ;  /* 0x0000004900547245 */ /* 0x080fe40000201400 */
        /* <DEDUP_REMOVED lines=18> */
[----:B--2---:R-:W-:Y:S01]  /*24d0*/  IADD3 R80, PT, PT, R80, R87, RZ ;  /* 0x0000005750507210 */ /* 0x004fe20007ffe0ff */
        /* <DEDUP_REMOVED lines=19> */
[----:B------:R-:W1:Y:S04]  /*2610*/  MUFU.RCP R80, R80 ;  /* 0x0000005000507308 */ /* 0x000e680000001000 */
        /* <DEDUP_REMOVED lines=61> */
[C---:B------:R-:W-:Y:S01]  /*29f0*/  FMUL.FTZ R73, R0.reuse, R73 ;  /* 0x0000004900497220 */ /* 0x040fe20000410000 */
[--C-:B------:R-:W-:Y:S02]  /*2a00*/  HADD2.F32 R80, -RZ, R59.reuse.H0_H0 ;  /* 0x2000003bff507230 */ /* 0x100fe40000004100 */
[----:B------:R-:W-:Y:S01]  /*2a10*/  FFMA.FTZ R87, R75, R82, R88 ;  /* 0x000000524b577223 */ /* 0x000fe20000010058 */
[----:B------:R-:W-:Y:S02]  /*2a20*/  HADD2.F32 R82, -RZ, R59.H1_H1 ;  /* 0x3000003bff527230 */ /* 0x000fe40000004100 */
[----:B------:R-:W-:Y:S01]  /*2a30*/  FFMA.FTZ R75, R73, R74, R80 ;  /* 0x0000004a494b7223 */ /* 0x000fe20000010050 */
[----:B------:R-:W-:Y:S01]  /*2a40*/  FMUL.FTZ R73, R0, R81 ;  /* 0x0000005100497220 */ /* 0x000fe20000410000 */
[----:B------:R-:W-:Y:S01]  /*2a50*/  HADD2.F32 R74, -RZ, R79.H1_H1 ;  /* 0x3000004fff4a7230 */ /* 0x000fe20000004100 */
[----:B------:R-:W0:Y:S04]  /*2a60*/  LDC.64 R80, c[0x0][0x428] ;  /* 0x00010a00ff507b82 */ /* 0x000e280000000a00 */
[----:B------:R-:W-:Y:S01]  /*2a70*/  FFMA.FTZ R88, R73, R74, R82 ;  /* 0x0000004a49587223 */ /* 0x000fe20000010052 */
[----:B------:R-:W-:Y:S01]  /*2a80*/  FADD.FTZ R73, R61, -R70 ;  /* 0x800000463d497221 */ /* 0x000fe20000010000 */
[----:B------:R-:W-:-:S02]  /*2a90*/  HADD2.F32 R74, -RZ, R76.H1_H1 ;  /* 0x3000004cff4a7230 */ /* 0x000fc40000004100 */
        /* <DEDUP_REMOVED lines=10> */
.L_x_16284:
[----:B------:R-:W-:Y:S05]  /*2b40*/  BSYNC.RECONVERGENT B0 ;  /* 0x0000000000007941 */ /* 0x000fea0003800200 */
.L_x_16283:
        /* <DEDUP_REMOVED lines=50> */
.L_x_16286:
[----:B------:R-:W-:Y:S05]  /*2e70*/  BSYNC.RECONVERGENT B0 ;  /* 0x0000000000007941 */ /* 0x000fea0003800200 */
.L_x_16285:
        /* <DEDUP_REMOVED lines=50> */
.L_x_16288:
[----:B------:R-:W-:Y:S05]  /*31a0*/  BSYNC.RECONVERGENT B0 ;  /* 0x0000000000007941 */ /* 0x000fea0003800200 */
.L_x_16287:
        /* <DEDUP_REMOVED lines=41> */
[----:B------:R-:W-:Y:S01]  /*3440*/  HADD2.F32 R0, -RZ, R36.H1_H1 ;  /* 0x30000024ff007230 */ /* 0x000fe20000004100 */
[----:B------:R-:W-:Y:S02]  /*3450*/  F2FP.F16.F32.PACK_AB R87, R85, R86 ;  /* 0x000000565557723e */ /* 0x000fe400000000ff */
[----:B------:R-:W-:Y:S02]  /*3460*/  F2FP.F16.F32.PACK_AB R86, R83, R84 ;  /* 0x000000545356723e */ /* 0x000fe400000000ff */
[----:B------:R-:W-:Y:S01]  /*3470*/  FFMA.FTZ R75, R75, R0, R70 ;  /* 0x000000004b4b7223 */ /* 0x000fe20000010046 */
[----:B------:R-:W-:Y:S01]  /*3480*/  F2FP.F16.F32.PACK_AB R85, R81, R80 ;  /* 0x000000505155723e */ /* 0x000fe200000000ff */
[----:B0-----:R-:W-:-:S03]  /*3490*/  IMAD.WIDE.U32 R70, R71, 0x10, R72 ;  /* 0x0000001047467825 */ /* 0x001fc600078e0048 */
[----:B------:R-:W-:-:S05]  /*34a0*/  F2FP.F16.F32.PACK_AB R84, R75, R74 ;  /* 0x0000004a4b54723e */ /* 0x000fca00000000ff */
[----:B------:R3:W-:Y:S02]  /*34b0*/  STG.E.128 desc[UR6][R70.64], R84 ;  /* 0x0000005446007986 */ /* 0x0007e4000c101d06 */
.L_x_16289:
[----:B------:R-:W-:Y:S05]  /*34c0*/  BSYNC.RECONVERGENT B0 ;  /* 0x0000000000007941 */ /* 0x000fea0003800200 */
.L_x_16282:
[----:B---3--:R-:W3:Y:S01]  /*34d0*/  LDC.64 R70, c[0x0][0x380] ;  /* 0x0000e000ff467b82 */ /* 0x008ee20000000a00 */
[----:B------:R-:W-:Y:S01]  /*34e0*/  UPLOP3.LUT UP1, UPT, UPT, UPT, UP1, 0x40, 0x4 ;  /* 0x000000000004789c */ /* 0x000fe20003f2e810 */
[----:B---3--:R-:W-:-:S04]  /*34f0*/  IADD3 R2, PT, PT, R2, R70, RZ ;  /* 0x0000004602027210 */ /* 0x008fc80007ffe0ff */
[----:B------:R-:W-:-:S13]  /*3500*/  ISETP.GE.AND P0, PT, R2, R71, PT ;  /* 0x000000470200720c */ /* 0x000fda0003f06270 */
[----:B------:R-:W-:Y:S05]  /*3510*/  @!P0 BRA `(.L_x_16290) ;  /* 0xffffffd0004c8947 */ /* 0x000fea000383ffff */
[----:B------:R-:W-:Y:S05]  /*3520*/  EXIT ;  /* 0x000000000000794d */ /* 0x000fea0003800000 */
.L_x_16291:
        /* <DEDUP_REMOVED lines=13> */
.L_x_27558:


//--------------------- .text._ZN10layer_norm13ln_fwd_kernelINS_13Kernel_traitsI6__halfS2_fS2_fjLj8192ELj1ELj1ELj8ELj16ENS_18Kernel_traits_baseILj8192ES2_S2_fS2_fjLj256EEEEELb0ELb0ELb1ELb1EEEvNS_9FwdParamsE --------------------------
	.section	.text._ZN10layer_norm13ln_fwd_kernelINS_13Kernel_traitsI6__halfS2_fS2_fjLj8192ELj1ELj1ELj8ELj16ENS_18Kernel_traits_baseILj8192ES2_S2_fS2_fjLj256EEEEELb0ELb0ELb1ELb1EEEvNS_9FwdParamsE,"ax",@progbits
	.align	128
        .global         _ZN10layer_norm13ln_fwd_kernelINS_13Kernel_traitsI6__halfS2_fS2_fjLj8192ELj1ELj1ELj8ELj16ENS_18Kernel_traits_baseILj8192ES2_S2_fS2_fjLj256EEEEELb0ELb0ELb1ELb1EEEvNS_9FwdParamsE
        .type           _ZN10layer_norm13ln_fwd_kernelINS_13Kernel_traitsI6__halfS2_fS2_fjLj8192ELj1ELj1ELj8ELj16ENS_18Kernel_traits_baseILj8192ES2_S2_fS2_fjLj256EEEEELb0ELb0ELb1ELb1EEEvNS_9FwdParamsE,@function
        .size           _ZN10layer_norm13ln_fwd_kernelINS_13Kernel_traitsI6__halfS2_fS2_fjLj8192ELj1ELj1ELj8ELj16ENS_18Kernel_traits_baseILj8192ES2_S2_fS2_fjLj256EEEEELb0ELb0ELb1ELb1EEEvNS_9FwdParamsE,(.L_x_27559 - _ZN10layer_norm13ln_fwd_kernelINS_13Kernel_traitsI6__halfS2_fS2_fjLj8192ELj1ELj1ELj8ELj16ENS_18Kernel_traits_baseILj8192ES2_S2_fS2_fjLj256EEEEELb0ELb0ELb1ELb1EEEvNS_9FwdParamsE)
        .other          _ZN10layer_norm13ln_fwd_kernelINS_13Kernel_traitsI6__halfS2_fS2_fjLj8192ELj1ELj1ELj8ELj16ENS_18Kernel_traits_baseILj8192ES2_S2_fS2_fjLj256EEEEELb0ELb0ELb1ELb1EEEvNS_9FwdParamsE,@"STO_CUDA_ENTRY STV_DEFAULT"
_ZN10layer_norm13ln_fwd_kernelINS_13Kernel_traitsI6__halfS2_fS2_fjLj8192ELj1ELj1ELj8ELj16ENS_18Kernel_traits_baseILj8192ES2_S2_fS2_fjLj256EEEEELb0ELb0ELb1ELb1EEEvNS_9FwdParamsE:
.text._ZN10layer_norm13ln_fwd_kernelINS_13Kernel_traitsI6__halfS2_fS2_fjLj8192ELj1ELj1ELj8ELj16ENS_18Kernel_traits_baseILj8192ES2_S2_fS2_fjLj256EEEEELb0ELb0ELb1ELb1EEEvNS_9FwdParamsE:
        /* <DEDUP_REMOVED lines=22> */
[----:B---3--:R-:W-:-:S02]  /*0160*/  @P0 MOV R63, R69 ;  /* 0x00000045003f0202 */ /* 0x008fc40000000f00 */
[----:B------:R-:W-:Y:S02]  /*0170*/  @P0 MOV R62, R70 ;  /* 0x00000046003e0202 */ /* 0x000fe40000000f00 */
[----:B------:R-:W-:Y:S02]  /*0180*/  @P0 MOV R2, R71 ;  /* 0x0000004700020202 */ /* 0x000fe40000000f00 */
[----:B--2---:R-:W-:Y:S02]  /*0190*/  @P0 MOV R3, R32 ;  /* 0x0000002000030202 */ /* 0x004fe40000000f00 */
[----:B0-----:R-:W-:Y:S02]  /*01a0*/  @P0 MOV R4, R33 ;  /* 0x0000002100040202 */ /* 0x001fe40000000f00 */
[----:B------:R-:W-:Y:S02]  /*01b0*/  @P0 MOV R5, R34 ;  /* 0x0000002200050202 */ /* 0x000fe40000000f00 */
[----:B------:R-:W-:-:S02]  /*01c0*/  @!P0 MOV R63, R69 ;  /* 0x00000045003f8202 */ /* 0x000fc40000000f00 */
[----:B------:R-:W-:Y:S02]  /*01d0*/  @!P0 MOV R62, R70 ;  /* 0x00000046003e8202 */ /* 0x000fe40000000f00 */
[----:B------:R-:W-:Y:S02]  /*01e0*/  @!P0 MOV R2, R71 ;  /* 0x0000004700028202 */ /* 0x000fe40000000f00 */
[----:B------:R-:W-:Y:S02]  /*01f0*/  @!P0 MOV R3, R32 ;  /* 0x0000002000038202 */ /* 0x000fe40000000f00 */
[----:B------:R-:W-:Y:S02]  /*0200*/  @!P0 MOV R4, R33 ;  /* 0x0000002100048202 */ /* 0x000fe40000000f00 */
[----:B------:R-:W-:Y:S02]  /*0210*/  @!P0 MOV R5, R34 ;  /* 0x0000002200058202 */ /* 0x000fe40000000f00 */
[----:B------:R-:W-:-:S02]  /*0220*/  @P0 MOV R6, R35 ;  /* 0x0000002300060202 */ /* 0x000fc40000000f00 */
[----:B----4-:R-:W-:Y:S02]  /*0230*/  @P0 MOV R7, R28 ;  /* 0x0000001c00070202 */ /* 0x010fe40000000f00 */
[----:B------:R-:W-:Y:S01]  /*0240*/  @P0 MOV R60, R29 ;  /* 0x0000001d003c0202 */ /* 0x000fe20000000f00 */
[----:B------:R-:W-:Y:S06]  /*0250*/  @P1 EXIT ;  /* 0x000000000000194d */ /* 0x000fec0003800000 */
        /* <DEDUP_REMOVED lines=32> */
.L_x_16304:
[----:B---3--:R-:W-:-:S06]  /*0460*/  UIMAD.WIDE UR4, UR7, 0x4, UR8 ;  /* 0x00000004070478a5 */ /* 0x008fcc000f8e0208 */
[----:B0-----:R-:W-:Y:S02]  /*0470*/  MOV R28, UR4 ;  /* 0x00000004001c7c02 */ /* 0x001fe40008000f00 */
[----:B------:R-:W-:-:S05]  /*0480*/  MOV R29, UR5 ;  /* 0x00000005001d7c02 */ /* 0x000fca0008000f00 */
[----:B------:R-:W3:Y:S01]  /*0490*/  LDG.E R28, desc[UR12][R28.64] ;  /* 0x0000000c1c1c7981 */ /* 0x000ee2000c1e1900 */
[----:B------:R-:W-:-:S06]  /*04a0*/  UIMAD.WIDE UR18, UR7, 0x4, UR10 ;  /* 0x00000004071278a5 */ /* 0x000fcc000f8e020a */
[----:B------:R-:W-:Y:S02]  /*04b0*/  MOV R30, UR18 ;  /* 0x00000012001e7c02 */ /* 0x000fe40008000f00 */
[----:B------:R-:W-:Y:S01]  /*04c0*/  MOV R31, UR19 ;  /* 0x00000013001f7c02 */ /* 0x000fe20008000f00 */
[----:B------:R-:W-:-:S04]  /*04d0*/  HFMA2 R53, -RZ, RZ, 0, 0 ;  /* 0x00000000ff357431 */ /* 0x000fc800000001ff */
[----:B------:R-:W2:Y:S01]  /*04e0*/  LDG.E R30, desc[UR12][R30.64] ;  /* 0x0000000c1e1e7981 */ /* 0x000ea2000c1e1900 */
[----:B---3--:R-:W-:-:S13]  /*04f0*/  R2UR UR24, R28 ;  /* 0x000000001c1872ca */ /* 0x008fda00000e0000 */
[----:B------:R-:W-:-:S06]  /*0500*/  UISETP.GE.AND UP2, UPT, UR24, 0x1, UPT ;  /* 0x000000011800788c */ /* 0x000fcc000bf46270 */
[----:B------:R-:W-:-:S05]  /*0510*/  PLOP3.LUT P0, PT, PT, PT, UP2, 0x80, 0x8 ;  /* 0x000000000008781c */ /* 0x000fca0003f0f028 */
[----:B------:R-:W-:Y:S01]  /*0520*/  @UP2 UIADD3 UR4, UPT, UPT, UR24, -0x1, URZ ;  /* 0xffffffff18042890 */ /* 0x000fe2000fffe0ff */
[----:B------:R-:W3:Y:S03]  /*0530*/  @UP2 LDCU.64 UR22, c[0x0][0x390] ;  /* 0x00007200ff1627ac */ /* 0x000ee60008000a00 */
[----:B-1----:R-:W-:-:S04]  /*0540*/  @UP2 UIMAD UR4, UR4, UR20, URZ ;  /* 0x00000014040422a4 */ /* 0x002fc8000f8e02ff */
[----:B------:R-:W-:-:S04]  /*0550*/  @UP2 USHF.R.S32.HI UR5, URZ, 0x1f, UR4 ;  /* 0x0000001fff052899 */ /* 0x000fc80008011404 */
[----:B------:R-:W-:-:S06]  /*0560*/  @UP2 ULEA.HI UR5, UR5, UR4, URZ, 0x3 ;  /* 0x0000000405052291 */ /* 0x000fcc000f8f18ff */
[----:B------:R-:W-:Y:S02]  /*0570*/  MOV R33, UR5 ;  /* 0x0000000500217c02 */ /* 0x000fe40008000f00 */
[----:B---3--:R-:W-:Y:S02]  /*0580*/  MOV R28, UR22 ;  /* 0x00000016001c7c02 */ /* 0x008fe40008000f00 */
[----:B------:R-:W-:Y:S02]  /*0590*/  MOV R29, UR23 ;  /* 0x00000017001d7c02 */ /* 0x000fe40008000f00 */
[----:B------:R-:W-:-:S05]  /*05a0*/  @P0 LEA.HI.SX32 R53, R33, R0, 0x1d ;  /* 0x0000000021350211 */ /* 0x000fca00078feaff */
[----:B------:R-:W-:-:S05]  /*05b0*/  @P0 IMAD.WIDE.U32 R28, R53, 0x10, R28 ;  /* 0x00000010351c0825 */ /* 0x000fca00078e001c */
[----:B------:R1:W5:Y:S01]  /*05c0*/  @P0 LDG.E.128 R24, desc[UR12][R28.64] ;  /* 0x0000000c1c180981 */ /* 0x000362000c1e1d00 */
[----:B------:R-:W-:Y:S02]  /*05d0*/  UIMAD UR4, UR7, UR20, URZ ;  /* 0x00000014070472a4 */ /* 0x000fe4000f8e02ff */
[----:B----4-:R-:W-:Y:S02]  /*05e0*/  UISETP.NE.U32.AND UP0, UPT, UR14, URZ, UPT ;  /* 0x000000ff0e00728c */ /* 0x010fe4000bf05070 */
[----:B------:R-:W-:Y:S02]  /*05f0*/  USHF.R.S32.HI UR5, URZ, 0x1f, UR4 ;  /* 0x0000001fff057899 */ /* 0x000fe40008011404 */
[----:B------:R-:W-:Y:S01]  /*0600*/  UISETP.NE.AND.EX UP0, UPT, UR15, URZ, UPT, UP0 ;  /* 0x000000ff0f00728c */ /* 0x000fe2000bf05300 */
[----:B--2---:R-:W-:Y:S01]  /*0610*/  R2UR UR6, R30 ;  /* 0x000000001e0672ca */ /* 0x004fe200000e0000 */
[----:B------:R-:W-:-:S06]  /*0620*/  ULEA.HI UR5, UR5, UR4, URZ, 0x3 ;  /* 0x0000000405057291 */ /* 0x000fcc000f8f18ff */
[----:B------:R-:W-:-:S04]  /*0630*/  MOV R31, UR5 ;  /* 0x00000005001f7c02 */ /* 0x000fc80008000f00 */
[----:B------:R-:W-:Y:S01]  /*0640*/  LEA.HI.SX32 R52, R31, R0, 0x1d ;  /* 0x000000001f347211 */ /* 0x000fe200078feaff */
[----:B-1----:R-:W-:Y:S06]  /*0650*/  BRA.U !UP0, `(.L_x_16292) ;  /* 0x0000000108787547 */ /* 0x002fec000b800000 */
[----:B------:R-:W1:Y:S02]  /*0660*/  LDC.64 R36, c[0x0][0x3a0] ;  /* 0x0000e800ff247b82 */ /* 0x000e640000000a00 */
[----:B-1----:R-:W-:-:S05]  /*0670*/  IMAD.WIDE.U32 R36, R52, 0x20, R36 ;  /* 0x0000002034247825 */ /* 0x002fca00078e0024 */
[----:B------:R-:W2:Y:S04]  /*0680*/  LDG.E.128 R28, desc[UR12][R36.64] ;  /* 0x0000000c241c7981 */ /* 0x000ea8000c1e1d00 */
[----:B------:R1:W3:Y:S01]  /*0690*/  LDG.E.128 R32, desc[UR12][R36.64+0x10] ;  /* 0x0000100c24207981 */ /* 0x0002e2000c1e1d00 */
[----:B------:R-:W-:-:S13]  /*06a0*/  ISETP.LT.AND P2, PT, RZ, UR24, PT ;  /* 0x00000018ff007c0c */ /* 0x000fda000bf41270 */
[----:B------:R-:W2:Y:S01]  /*06b0*/  @P2 LDC R40, c[0x0][0x40c] ;  /* 0x00010300ff282b82 */ /* 0x000ea20000000800 */
[--C-:B-----5:R-:W-:Y:S02]  /*06c0*/  @P2 HADD2.F32 R39, -RZ, R24.reuse.H0_H0 ;  /* 0x20000018ff272230 */ /* 0x120fe40000004100 */
[----:B------:R-:W-:Y:S02]  /*06d0*/  @P2 HADD2.F32 R38, -RZ, R24.H1_H1 ;  /* 0x30000018ff262230 */ /* 0x000fe40000004100 */
[--C-:B-1----:R-:W-:Y:S02]  /*06e0*/  @P2 HADD2.F32 R37, -RZ, R25.reuse.H0_H0 ;  /* 0x20000019ff252230 */ /* 0x102fe40000004100 */
[----:B------:R-:W-:Y:S01]  /*06f0*/  @P2 HADD2.F32 R36, -RZ, R25.H1_H1 ;  /* 0x30000019ff242230 */ /* 0x000fe20000004100 */
[----:B------:R-:W1:Y:S08]  /*0700*/  @P2 LDC R41, c[0x0][0x40c] ;  /* 0x00010300ff292b82 */ /* 0x000e700000000800 */
[----:B------:R-:W4:Y:S08]  /*0710*/  @P2 LDC R42, c[0x0][0x40c] ;  /* 0x00010300ff2a2b82 */ /* 0x000f300000000800 */
[----:B------:R-:W0:Y:S08]  /*0720*/  @P2 LDC R43, c[0x0][0x40c] ;  /* 0x00010300ff2b2b82 */ /* 0x000e300000000800 */
[----:B------:R-:W3:Y:S08]  /*0730*/  @P2 LDC R44, c[0x0][0x40c] ;  /* 0x00010300ff2c2b82 */ /* 0x000ef00000000800 */
[----:B------:R-:W3:Y:S08]  /*0740*/  @P2 LDC R45, c[0x0][0x40c] ;  /* 0x00010300ff2d2b82 */ /* 0x000ef00000000800 */
[----:B------:R-:W3:Y:S08]  /*0750*/  @P2 LDC R46, c[0x0][0x40c] ;  /* 0x00010300ff2e2b82 */ /* 0x000ef00000000800 */
[----:B------:R-:W3:Y:S01]  /*0760*/  @P2 LDC R47, c[0x0][0x40c] ;  /* 0x00010300ff2f2b82 */ /* 0x000ee20000000800 */
[----:B--2---:R-:W-:Y:S01]  /*0770*/  @P2 FFMA.FTZ R28, R39, R40, R28 ;  /* 0x00000028271c2223 */ /* 0x004fe2000001001c */
[----:B-1----:R-:W-:Y:S01]  /*0780*/  @P2 FFMA.FTZ R29, R38, R41, R29 ;  /* 0x00000029261d2223 */ /* 0x002fe2000001001d */
[----:B----4-:R-:W-:Y:S01]  /*0790*/  @P2 FFMA.FTZ R30, R37, R42, R30 ;  /* 0x0000002a251e2223 */ /* 0x010fe2000001001e */
[----:B------:R-:W-:-:S02]  /*07a0*/  @P2 HADD2.F32 R37, -RZ, R26.H0_H0 ;  /* 0x2000001aff252230 */ /* 0x000fc40000004100 */
[----:B0-----:R-:W-:Y:S01]  /*07b0*/  @P2 FFMA.FTZ R31, R36, R43, R31 ;  /* 0x0000002b241f2223 */ /* 0x001fe2000001001f */
[----:B------:R-:W-:Y:S02]  /*07c0*/  @P2 HADD2.F32 R38, -RZ, R26.H1_H1 ;  /* 0x3000001aff262230 */ /* 0x000fe40000004100 */
[--C-:B------:R-:W-:Y:S02]  /*07d0*/  @P2 HADD2.F32 R39, -RZ, R27.reuse.H0_H0 ;  /* 0x2000001bff272230 */ /* 0x100fe40000004100 */
[----:B---3--:R-:W-:Y:S01]  /*07e0*/  @P2 FFMA.FTZ R32, R37, R44, R32 ;  /* 0x0000002c25202223 */ /* 0x008fe20000010020 */
[----:B------:R-:W-:Y:S02]  /*07f0*/  @P2 HADD2.F32 R40, -RZ, R27.H1_H1 ;  /* 0x3000001bff282230 */ /* 0x000fe40000004100 */
[----:B------:R-:W-:Y:S01]  /*0800*/  @P2 FFMA.FTZ R33, R38, R45, R33 ;  /* 0x0000002d26212223 */ /* 0x000fe20000010021 */
[----:B------:R-:W-:Y:S02]  /*0810*/  @P2 FFMA.FTZ R34, R39, R46, R34 ;  /* 0x0000002e27222223 */ /* 0x000fe40000010022 */
[----:B------:R-:W-:Y:S01]  /*0820*/  @P2 FFMA.FTZ R35, R40, R47, R35 ;  /* 0x0000002f28232223 */ /* 0x000fe20000010023 */
[----:B------:R-:W-:Y:S06]  /*0830*/  BRA `(.L_x_16293) ;  /* 0x0000000000747947 */ /* 0x000fec0003800000 */
.L_x_16292:
[----:B------:R-:W1:Y:S01]  /*0840*/  @UP2 LDCU UR5, c[0x0][0x40c] ;  /* 0x00008180ff0527ac */ /* 0x000e620008000800 */
[--C-:B-----5:R-:W-:Y:S01]  /*0850*/  @P0 HADD2.F32 R32, -RZ, R24.reuse.H1_H1 ;  /* 0x30000018ff200230 */ /* 0x120fe20000004100 */
[----:B------:R-:W-:Y:S01]  /*0860*/  CS2R R28, SRZ ;  /* 0x00000000001c7805 */ /* 0x000fe2000001ff00 */
[--C-:B------:R-:W-:Y:S01]  /*0870*/  @P0 HADD2.F32 R33, -RZ, R25.reuse.H0_H0 ;  /* 0x20000019ff210230 */ /* 0x100fe20000004100 */
[----:B------:R-:W2:Y:S01]  /*0880*/  @UP2 LDCU UR18, c[0x0][0x40c] ;  /* 0x00008180ff1227ac */ /* 0x000ea20008000800 */
[----:B------:R-:W-:Y:S01]  /*0890*/  @P0 HADD2.F32 R31, -RZ, R24.H0_H0 ;  /* 0x20000018ff1f0230 */ /* 0x000fe20000004100 */
[----:B------:R-:W-:Y:S01]  /*08a0*/  MOV R30, RZ ;  /* 0x000000ff001e7202 */ /* 0x000fe20000000f00 */
[----:B------:R-:W-:Y:S01]  /*08b0*/  @P0 HADD2.F32 R36, -RZ, R25.H1_H1 ;  /* 0x30000019ff240230 */ /* 0x000fe20000004100 */
[----:B------:R-:W3:Y:S01]  /*08c0*/  @UP2 LDCU UR4, c[0x0][0x40c] ;  /* 0x00008180ff0427ac */ /* 0x000ee20008000800 */
[--C-:B------:R-:W-:Y:S01]  /*08d0*/  @P0 HADD2.F32 R37, -RZ, R26.reuse.H0_H0 ;  /* 0x2000001aff250230 */ /* 0x100fe20000004100 */
[----:B------:R-:W-:Y:S01]  /*08e0*/  CS2R R34, SRZ ;  /* 0x0000000000227805 */ /* 0x000fe2000001ff00 */
[----:B------:R-:W-:Y:S01]  /*08f0*/  @P0 HADD2.F32 R38, -RZ, R26.H1_H1 ;  /* 0x3000001aff260230 */ /* 0x000fe20000004100 */
[----:B------:R-:W4:Y:S01]  /*0900*/  @UP2 LDCU UR19, c[0x0][0x40c] ;  /* 0x00008180ff1327ac */ /* 0x000f220008000800 */
[----:B------:R-:W-:-:S02]  /*0910*/  @P0 HADD2.F32 R39, -RZ, R27.H0_H0 ;  /* 0x2000001bff270230 */ /* 0x000fc40000004100 */
[----:B------:R-:W-:Y:S01]  /*0920*/  @P0 HADD2.F32 R40, -RZ, R27.H1_H1 ;  /* 0x3000001bff280230 */ /* 0x000fe20000004100 */
[----:B------:R-:W0:Y:S01]  /*0930*/  @UP2 LDCU UR22, c[0x0][0x40c] ;  /* 0x00008180ff1627ac */ /* 0x000e220008000800 */
[----:B-1----:R-:W-:Y:S01]  /*0940*/  @P0 FMUL.FTZ R29, R32, UR5 ;  /* 0x00000005201d0c20 */ /* 0x002fe20008410000 */
[----:B------:R-:W1:Y:S01]  /*0950*/  @UP2 LDCU UR23, c[0x0][0x40c] ;  /* 0x00008180ff1727ac */ /* 0x000e620008000800 */
[----:B--2---:R-:W-:Y:S01]  /*0960*/  @P0 FMUL.FTZ R30, R33, UR18 ;  /* 0x00000012211e0c20 */ /* 0x004fe20008410000 */
[----:B------:R-:W-:Y:S01]  /*0970*/  CS2R R32, SRZ ;  /* 0x0000000000207805 */ /* 0x000fe2000001ff00 */
[----:B------:R-:W2:Y:S01]  /*0980*/  @UP2 LDCU UR25, c[0x0][0x40c] ;  /* 0x00008180ff1927ac */ /* 0x000ea20008000800 */
[----:B---3--:R-:W-:Y:S01]  /*0990*/  @P0 FMUL.FTZ R28, R31, UR4 ;  /* 0x000000041f1c0c20 */ /* 0x008fe20008410000 */
[----:B------:R-:W-:Y:S01]  /*09a0*/  MOV R31, RZ ;  /* 0x000000ff001f7202 */ /* 0x000fe20000000f00 */
[----:B------:R-:W3:Y:S01]  /*09b0*/  @UP2 LDCU UR26, c[0x0][0x40c] ;  /* 0x00008180ff1a27ac */ /* 0x000ee20008000800 */
[----:B----4-:R-:W-:Y:S01]  /*09c0*/  @P0 FMUL.FTZ R31, R36, UR19 ;  /* 0x00000013241f0c20 */ /* 0x010fe20008410000 */
[----:B0-----:R-:W-:Y:S01]  /*09d0*/  @P0 FMUL.FTZ R32, R37, UR22 ;  /* 0x0000001625200c20 */ /* 0x001fe20008410000 */
[----:B-1----:R-:W-:Y:S01]  /*09e0*/  @P0 FMUL.FTZ R33, R38, UR23 ;  /* 0x0000001726210c20 */ /* 0x002fe20008410000 */
[----:B--2---:R-:W-:Y:S01]  /*09f0*/  @P0 FMUL.FTZ R34, R39, UR25 ;  /* 0x0000001927220c20 */ /* 0x004fe20008410000 */
[----:B---3--:R-:W-:-:S07]  /*0a00*/  @P0 FMUL.FTZ R35, R40, UR26 ;  /* 0x0000001a28230c20 */ /* 0x008fce0008410000 */
.L_x_16293:
[----:B------:R-:W0:Y:S02]  /*0a10*/  LDC.64 R66, c[0x0][0x3a8] ;  /* 0x0000ea00ff427b82 */ /* 0x000e240000000a00 */
        /* <DEDUP_REMOVED lines=8> */
.L_x_16294:
[----:B------:R-:W-:Y:S01]  /*0aa0*/  IADD3 R47, PT, PT, R52, 0x100, RZ ;  /* 0x00000100342f7810 */ /* 0x000fe20007ffe0ff */
[----:B------:R-:W-:Y:S06]  /*0ab0*/  BRA.U !UP0, `(.L_x_16295) ;  /* 0x0000000108787547 */ /* 0x000fec000b800000 */
[----:B------:R-:W1:Y:S02]  /*0ac0*/  LDC.64 R44, c[0x0][0x3a0] ;  /* 0x0000e800ff2c7b82 */ /* 0x000e640000000a00 */
[----:B-1----:R-:W-:-:S05]  /*0ad0*/  IMAD.WIDE.U32 R44, R47, 0x20, R44 ;  /* 0x000000202f2c7825 */ /* 0x002fca00078e002c */
[----:B0-----:R-:W2:Y:S04]  /*0ae0*/  LDG.E.128 R36, desc[UR12][R44.64] ;  /* 0x0000000c2c247981 */ /* 0x001ea8000c1e1d00 */
[----:B------:R0:W3:Y:S01]  /*0af0*/  LDG.E.128 R40, desc[UR12][R44.64+0x10] ;  /* 0x0000100c2c287981 */ /* 0x0000e2000c1e1d00 */
[----:B------:R-:W-:-:S13]  /*0b00*/  ISETP.LT.AND P2, PT, RZ, UR24, PT ;  /* 0x00000018ff007c0c */ /* 0x000fda000bf41270 */
[----:B------:R-:W2:Y:S01]  /*0b10*/  @P2 LDC R46, c[0x0][0x40c] ;  /* 0x00010300ff2e2b82 */ /* 0x000ea20000000800 */
[--C-:B-----5:R-:W-:Y:S02]  /*0b20*/  @P2 HADD2.F32 R49, -RZ, R24.reuse.H0_H0 ;  /* 0x20000018ff312230 */ /* 0x120fe40000004100 */
[----:B------:R-:W-:Y:S02]  /*0b30*/  @P2 HADD2.F32 R48, -RZ, R24.H1_H1 ;  /* 0x30000018ff302230 */ /* 0x000fe40000004100 */
[--C-:B0-----:R-:W-:Y:S02]  /*0b40*/  @P2 HADD2.F32 R45, -RZ, R25.reuse.H0_H0 ;  /* 0x20000019ff2d2230 */ /* 0x101fe40000004100 */
[----:B------:R-:W-:Y:S01]  /*0b50*/  @P2 HADD2.F32 R44, -RZ, R25.H1_H1 ;  /* 0x30000019ff2c2230 */ /* 0x000fe20000004100 */
[----:B------:R-:W0:Y:S08]  /*0b60*/  @P2 LDC R50, c[0x0][0x40c] ;  /* 0x00010300ff322b82 */ /* 0x000e300000000800 */
[----:B------:R-:W1:Y:S08]  /*0b70*/  @P2 LDC R51, c[0x0][0x40c] ;  /* 0x00010300ff332b82 */ /* 0x000e700000000800 */
[----:B------:R-:W4:Y:S08]  /*0b80*/  @P2 LDC R54, c[0x0][0x40c] ;  /* 0x00010300ff362b82 */ /* 0x000f300000000800 */
[----:B------:R-:W3:Y:S01]  /*0b90*/  @P2 LDC R55, c[0x0][0x40c] ;  /* 0x00010300ff372b82 */ /* 0x000ee20000000800 */
[----:B--2---:R-:W-:Y:S01]  /*0ba0*/  @P2 FFMA.FTZ R36, R49, R46, R36 ;  /* 0x0000002e31242223 */ /* 0x004fe20000010024 */
[----:B0-----:R-:W-:-:S06]  /*0bb0*/  @P2 FFMA.FTZ R37, R48, R50, R37 ;  /* 0x0000003230252223 */ /* 0x001fcc0000010025 */
[----:B------:R-:W0:Y:S01]  /*0bc0*/  @P2 LDC R46, c[0x0][0x40c] ;  /* 0x00010300ff2e2b82 */ /* 0x000e220000000800 */
[----:B-1----:R-:W-:Y:S01]  /*0bd0*/  @P2 FFMA.FTZ R38, R45, R51, R38 ;  /* 0x000000332d262223 */ /* 0x002fe20000010026 */
[--C-:B------:R-:W-:Y:S02]  /*0be0*/  @P2 HADD2.F32 R45, -RZ, R26.reuse.H0_H0 ;  /* 0x2000001aff2d2230 */ /* 0x100fe40000004100 */
[----:B----4-:R-:W-:Y:S01]  /*0bf0*/  @P2 FFMA.FTZ R39, R44, R54, R39 ;  /* 0x000000362c272223 */ /* 0x010fe20000010027 */
[----:B------:R-:W-:Y:S02]  /*0c00*/  @P2 HADD2.F32 R44, -RZ, R26.H1_H1 ;  /* 0x3000001aff2c2230 */ /* 0x000fe40000004100 */
[--C-:B------:R-:W-:Y:S02]  /*0c10*/  @P2 HADD2.F32 R50, -RZ, R27.reuse.H1_H1 ;  /* 0x3000001bff322230 */ /* 0x100fe40000004100 */
[----:B---3--:R-:W-:Y:S01]  /*0c20*/  @P2 FFMA.FTZ R40, R45, R55, R40 ;  /* 0x000000372d282223 */ /* 0x008fe20000010028 */
[----:B------:R-:W1:Y:S01]  /*0c30*/  @P2 LDC R48, c[0x0][0x40c] ;  /* 0x00010300ff302b82 */ /* 0x000e620000000800 */
[----:B------:R-:W-:-:S07]  /*0c40*/  @P2 HADD2.F32 R45, -RZ, R27.H0_H0 ;  /* 0x2000001bff2d2230 */ /* 0x000fce0000004100 */
[----:B------:R-:W2:Y:S01]  /*0c50*/  @P2 LDC R49, c[0x0][0x40c] ;  /* 0x00010300ff312b82 */ /* 0x000ea20000000800 */
[----:B0-----:R-:W-:Y:S01]  /*0c60*/  @P2 FFMA.FTZ R41, R44, R46, R41 ;  /* 0x0000002e2c292223 */ /* 0x001fe20000010029 */
[----:B-1----:R-:W-:Y:S01]  /*0c70*/  @P2 FFMA.FTZ R42, R45, R48, R42 ;  /* 0x000000302d2a2223 */ /* 0x002fe2000001002a */
[----:B--2---:R-:W-:Y:S01]  /*0c80*/  @P2 FFMA.FTZ R43, R50, R49, R43 ;  /* 0x00000031322b2223 */ /* 0x004fe2000001002b */
[----:B------:R-:W-:Y:S06]  /*0c90*/  BRA `(.L_x_16296) ;  /* 0x0000000000747947 */ /* 0x000fec0003800000 */
.L_x_16295:
[----:B------:R-:W1:Y:S01]  /*0ca0*/  @UP2 LDCU UR5, c[0x0][0x40c] ;  /* 0x00008180ff0527ac */ /* 0x000e620008000800 */
[--C-:B-----5:R-:W-:Y:S01]  /*0cb0*/  @P0 HADD2.F32 R40, -RZ, R24.reuse.H1_H1 ;  /* 0x30000018ff280230 */ /* 0x120fe20000004100 */
[----:B0-----:R-:W-:Y:S01]  /*0cc0*/  CS2R R36, SRZ ;  /* 0x0000000000247805 */ /* 0x001fe2000001ff00 */
[--C-:B------:R-:W-:Y:S01]  /*0cd0*/  @P0 HADD2.F32 R41, -RZ, R25.reuse.H0_H0 ;  /* 0x20000019ff290230 */ /* 0x100fe20000004100 */
[----:B------:R-:W0:Y:S01]  /*0ce0*/  @UP2 LDCU UR18, c[0x0][0x40c] ;  /* 0x00008180ff1227ac */ /* 0x000e220008000800 */
[----:B------:R-:W-:Y:S01]  /*0cf0*/  @P0 HADD2.F32 R39, -RZ, R24.H0_H0 ;  /* 0x20000018ff270230 */ /* 0x000fe20000004100 */
[----:B------:R-:W-:Y:S01]  /*0d00*/  MOV R38, RZ ;  /* 0x000000ff00267202 */ /* 0x000fe20000000f00 */
[----:B------:R-:W-:Y:S01]  /*0d10*/  @P0 HADD2.F32 R44, -RZ, R25.H1_H1 ;  /* 0x30000019ff2c0230 */ /* 0x000fe20000004100 */
[----:B------:R-:W2:Y:S01]  /*0d20*/  @UP2 LDCU UR4, c[0x0][0x40c] ;  /* 0x00008180ff0427ac */ /* 0x000ea20008000800 */
[--C-:B------:R-:W-:Y:S01]  /*0d30*/  @P0 HADD2.F32 R45, -RZ, R26.reuse.H0_H0 ;  /* 0x2000001aff2d0230 */ /* 0x100fe20000004100 */
[----:B------:R-:W-:Y:S01]  /*0d40*/  CS2R R42, SRZ ;  /* 0x00000000002a7805 */ /* 0x000fe2000001ff00 */
[----:B------:R-:W-:Y:S01]  /*0d50*/  @P0 HADD2.F32 R46, -RZ, R26.H1_H1 ;  /* 0x3000001aff2e0230 */ /* 0x000fe20000004100 */
[----:B------:R-:W3:Y:S01]  /*0d60*/  @UP2 LDCU UR19, c[0x0][0x40c] ;  /* 0x00008180ff1327ac */ /* 0x000ee20008000800 */
[----:B------:R-:W-:-:S02]  /*0d70*/  @P0 HADD2.F32 R48, -RZ, R27.H0_H0 ;  /* 0x2000001bff300230 */ /* 0x000fc40000004100 */
[----:B------:R-:W-:Y:S01]  /*0d80*/  @P0 HADD2.F32 R49, -RZ, R27.H1_H1 ;  /* 0x3000001bff310230 */ /* 0x000fe20000004100 */
[----:B------:R-:W4:Y:S01]  /*0d90*/  @UP2 LDCU UR22, c[0x0][0x40c] ;  /* 0x00008180ff1627ac */ /* 0x000f220008000800 */
[----:B-1----:R-:W-:Y:S01]  /*0da0*/  @P0 FMUL.FTZ R37, R40, UR5 ;  /* 0x0000000528250c20 */ /* 0x002fe20008410000 */
[----:B------:R-:W1:Y:S01]  /*0db0*/  @UP2 LDCU UR23, c[0x0][0x40c] ;  /* 0x00008180ff1727ac */ /* 0x000e620008000800 */
[----:B0-----:R-:W-:Y:S01]  /*0dc0*/  @P0 FMUL.FTZ R38, R41, UR18 ;  /* 0x0000001229260c20 */ /* 0x001fe20008410000 */
[----:B------:R-:W-:Y:S01]  /*0dd0*/  CS2R R40, SRZ ;  /* 0x0000000000287805 */ /* 0x000fe2000001ff00 */
[----:B------:R-:W0:Y:S01]  /*0de0*/  @UP2 LDCU UR25, c[0x0][0x40c] ;  /* 0x00008180ff1927ac */ /* 0x000e220008000800 */
[----:B--2---:R-:W-:Y:S01]  /*0df0*/  @P0 FMUL.FTZ R36, R39, UR4 ;  /* 0x0000000427240c20 */ /* 0x004fe20008410000 */
[----:B------:R-:W-:Y:S01]  /*0e00*/  HFMA2 R39, -RZ, RZ, 0, 0 ;  /* 0x00000000ff277431 */ /* 0x000fe200000001ff */
[----:B------:R-:W2:Y:S01]  /*0e10*/  @UP2 LDCU UR26, c[0x0][0x40c] ;  /* 0x00008180ff1a27ac */ /* 0x000ea20008000800 */
[----:B---3--:R-:W-:Y:S01]  /*0e20*/  @P0 FMUL.FTZ R39, R44, UR19 ;  /* 0x000000132c270c20 */ /* 0x008fe20008410000 */
[----:B----4-:R-:W-:Y:S01]  /*0e30*/  @P0 FMUL.FTZ R40, R45, UR22 ;  /* 0x000000162d280c20 */ /* 0x010fe20008410000 */
[----:B-1----:R-:W-:Y:S01]  /*0e40*/  @P0 FMUL.FTZ R41, R46, UR23 ;  /* 0x000000172e290c20 */ /* 0x002fe20008410000 */
[----:B0-----:R-:W-:Y:S01]  /*0e50*/  @P0 FMUL.FTZ R42, R48, UR25 ;  /* 0x00000019302a0c20 */ /* 0x001fe20008410000 */
[----:B--2---:R-:W-:-:S07]  /*0e60*/  @P0 FMUL.FTZ R43, R49, UR26 ;  /* 0x0000001a312b0c20 */ /* 0x004fce0008410000 */
.L_x_16296:
        /* <DEDUP_REMOVED lines=8> */
.L_x_16297:
[----:B------:R-:W-:Y:S05]  /*0ef0*/  BRA.U !UP0, `(.L_x_16298) ;  /* 0x00000001087c7547 */ /* 0x000fea000b800000 */
[----:B------:R-:W1:Y:S01]  /*0f00*/  LDC.64 R54, c[0x0][0x3a0] ;  /* 0x0000e800ff367b82 */ /* 0x000e620000000a00 */
[----:B0-----:R-:W-:-:S05]  /*0f10*/  IADD3 R45, PT, PT, R52, 0x200, RZ ;  /* 0x00000200342d7810 */ /* 0x001fca0007ffe0ff */
[----:B-1----:R-:W-:-:S05]  /*0f20*/  IMAD.WIDE.U32 R54, R45, 0x20, R54 ;  /* 0x000000202d367825 */ /* 0x002fca00078e0036 */
[----:B------:R-:W2:Y:S04]  /*0f30*/  LDG.E.128 R44, desc[UR12][R54.64] ;  /* 0x0000000c362c7981 */ /* 0x000ea8000c1e1d00 */
[----:B------:R0:W3:Y:S01]  /*0f40*/  LDG.E.128 R48, desc[UR12][R54.64+0x10] ;  /* 0x0000100c36307981 */ /* 0x0000e2000c1e1d00 */
[----:B------:R-:W-:-:S13]  /*0f50*/  ISETP.LT.AND P2, PT, RZ, UR24, PT ;  /* 0x00000018ff007c0c */ /* 0x000fda000bf41270 */
[----:B------:R-:W2:Y:S01]  /*0f60*/  @P2 LDC R56, c[0x0][0x40c] ;  /* 0x00010300ff382b82 */ /* 0x000ea20000000800 */
[----:B-----5:R-:W-:Y:S02]  /*0f70*/  @P2 HADD2.F32 R57, -RZ, R24.H0_H0 ;  /* 0x20000018ff392230 */ /* 0x020fe40000004100 */
[--C-:B0-----:R-:W-:Y:S02]  /*0f80*/  @P2 HADD2.F32 R55, -RZ, R25.reuse.H0_H0 ;  /* 0x20000019ff372230 */ /* 0x101fe40000004100 */
[----:B------:R-:W-:-:S03]  /*0f90*/  @P2 HADD2.F32 R54, -RZ, R25.H1_H1 ;  /* 0x30000019ff362230 */ /* 0x000fc60000004100 */
[----:B------:R-:W0:Y:S08]  /*0fa0*/  @P2 LDC R58, c[0x0][0x40c] ;  /* 0x00010300ff3a2b82 */ /* 0x000e300000000800 */
[----:B------:R-:W1:Y:S01]  /*0fb0*/  @P2 LDC R59, c[0x0][0x40c] ;  /* 0x00010300ff3b2b82 */ /* 0x000e620000000800 */
[----:B--2---:R-:W-:Y:S01]  /*0fc0*/  @P2 FFMA.FTZ R44, R57, R56, R44 ;  /* 0x00000038392c2223 */ /* 0x004fe2000001002c */
[----:B------:R-:W-:-:S06]  /*0fd0*/  @P2 HADD2.F32 R56, -RZ, R24.H1_H1 ;  /* 0x30000018ff382230 */ /* 0x000fcc0000004100 */
[----:B------:R-:W2:Y:S01]  /*0fe0*/  @P2 LDC R57, c[0x0][0x40c] ;  /* 0x00010300ff392b82 */ /* 0x000ea20000000800 */
[----:B-1----:R-:W-:Y:S01]  /*0ff0*/  @P2 FFMA.FTZ R46, R55, R59, R46 ;  /* 0x0000003b372e2223 */ /* 0x002fe2000001002e */
[----:B------:R-:W-:Y:S02]  /*1000*/  @P2 HADD2.F32 R55, -RZ, R26.H0_H0 ;  /* 0x2000001aff372230 */ /* 0x000fe40000004100 */
[----:B0-----:R-:W-:-:S04]  /*1010*/  @P2 FFMA.FTZ R45, R56, R58, R45 ;  /* 0x0000003a382d2223 */ /* 0x001fc8000001002d */
[----:B------:R-:W3:Y:S08]  /*1020*/  @P2 LDC R56, c[0x0][0x40c] ;  /* 0x00010300ff382b82 */ /* 0x000ef00000000800 */
[----:B------:R-:W0:Y:S01]  /*1030*/  @P2 LDC R58, c[0x0][0x40c] ;  /* 0x00010300ff3a2b82 */ /* 0x000e220000000800 */
[----:B--2---:R-:W-:Y:S01]  /*1040*/  @P2 FFMA.FTZ R47, R54, R57, R47 ;  /* 0x00000039362f2223 */ /* 0x004fe2000001002f */
[----:B------:R-:W-:-:S06]  /*1050*/  @P2 HADD2.F32 R54, -RZ, R26.H1_H1 ;  /* 0x3000001aff362230 */ /* 0x000fcc0000004100 */
[----:B------:R-:W1:Y:S01]  /*1060*/  @P2 LDC R57, c[0x0][0x40c] ;  /* 0x00010300ff392b82 */ /* 0x000e620000000800 */
[----:B---3--:R-:W-:Y:S01]  /*1070*/  @P2 FFMA.FTZ R48, R55, R56, R48 ;  /* 0x0000003837302223 */ /* 0x008fe20000010030 */
[----:B------:R-:W-:-:S06]  /*1080*/  @P2 HADD2.F32 R55, -RZ, R27.H0_H0 ;  /* 0x2000001bff372230 */ /* 0x000fcc0000004100 */
[----:B------:R-:W2:Y:S01]  /*1090*/  @P2 LDC R56, c[0x0][0x40c] ;  /* 0x00010300ff382b82 */ /* 0x000ea20000000800 */
[----:B0-----:R-:W-:Y:S01]  /*10a0*/  @P2 FFMA.FTZ R50, R55, R58, R50 ;  /* 0x0000003a37322223 */ /* 0x001fe20000010032 */
[----:B-1----:R-:W-:Y:S01]  /*10b0*/  @P2 FFMA.FTZ R49, R54, R57, R49 ;  /* 0x0000003936312223 */ /* 0x002fe20000010031 */
[----:B------:R-:W-:-:S05]  /*10c0*/  @P2 HADD2.F32 R54, -RZ, R27.H1_H1 ;  /* 0x3000001bff362230 */ /* 0x000fca0000004100 */
[----:B--2---:R-:W-:Y:S01]  /*10d0*/  @P2 FFMA.FTZ R51, R54, R56, R51 ;  /* 0x0000003836332223 */ /* 0x004fe20000010033 */
[----:B------:R-:W-:Y:S06]  /*10e0*/  BRA `(.L_x_16299) ;  /* 0x0000000000747947 */ /* 0x000fec0003800000 */
.L_x_16298:
[----:B------:R-:W1:Y:S01]  /*10f0*/  @UP2 LDCU UR19, c[0x0][0x40c] ;  /* 0x00008180ff1327ac */ /* 0x000e620008000800 */
[--C-:B-----5:R-:W-:Y:S01]  /*1100*/  @P0 HADD2.F32 R54, -RZ, R25.reuse.H1_H1 ;  /* 0x30000019ff360230 */ /* 0x120fe20000004100 */
[----:B------:R-:W-:Y:S01]  /*1110*/  CS2R R46, SRZ ;  /* 0x00000000002e7805 */ /* 0x000fe2000001ff00 */
[----:B------:R-:W-:Y:S01]  /*1120*/  @P0 HADD2.F32 R55, -RZ, R26.H0_H0 ;  /* 0x2000001aff370230 */ /* 0x000fe20000004100 */
[----:B------:R-:W2:Y:S01]  /*1130*/  @UP2 LDCU UR22, c[0x0][0x40c] ;  /* 0x00008180ff1627ac */ /* 0x000ea20008000800 */
[--C-:B------:R-:W-:Y:S01]  /*1140*/  @P0 HADD2.F32 R50, -RZ, R24.reuse.H1_H1 ;  /* 0x30000018ff320230 */ /* 0x100fe20000004100 */
[----:B------:R-:W-:Y:S01]  /*1150*/  MOV R48, RZ ;  /* 0x000000ff00307202 */ /* 0x000fe20000000f00 */
[----:B------:R-:W-:Y:S01]  /*1160*/  @P0 HADD2.F32 R51, -RZ, R25.H0_H0 ;  /* 0x20000019ff330230 */ /* 0x000fe20000004100 */
[----:B------:R-:W3:Y:S01]  /*1170*/  @UP2 LDCU UR5, c[0x0][0x40c] ;  /* 0x00008180ff0527ac */ /* 0x000ee20008000800 */
[----:B------:R-:W-:Y:S01]  /*1180*/  @P0 HADD2.F32 R49, -RZ, R24.H0_H0 ;  /* 0x20000018ff310230 */ /* 0x000fe20000004100 */
[----:B0-----:R-:W-:Y:S01]  /*1190*/  CS2R R44, SRZ ;  /* 0x00000000002c7805 */ /* 0x001fe2000001ff00 */
[--C-:B------:R-:W-:Y:S01]  /*11a0*/  @P0 HADD2.F32 R56, -RZ, R27.reuse.H1_H1 ;  /* 0x3000001bff380230 */ /* 0x100fe20000004100 */
[----:B------:R-:W0:Y:S01]  /*11b0*/  @UP2 LDCU UR18, c[0x0][0x40c] ;  /* 0x00008180ff1227ac */ /* 0x000e220008000800 */
[----:B------:R-:W4:Y:S01]  /*11c0*/  @UP2 LDCU UR4, c[0x0][0x40c] ;  /* 0x00008180ff0427ac */ /* 0x000f220008000800 */
[----:B-1----:R-:W-:Y:S01]  /*11d0*/  @P0 FMUL.FTZ R47, R54, UR19 ;  /* 0x00000013362f0c20 */ /* 0x002fe20008410000 */
[----:B------:R-:W-:Y:S01]  /*11e0*/  @P0 HADD2.F32 R54, -RZ, R26.H1_H1 ;  /* 0x3000001aff360230 */ /* 0x000fe20000004100 */
[----:B------:R-:W1:Y:S01]  /*11f0*/  @UP2 LDCU UR23, c[0x0][0x40c] ;  /* 0x00008180ff1727ac */ /* 0x000e620008000800 */
[----:B--2---:R-:W-:Y:S01]  /*1200*/  @P0 FMUL.FTZ R48, R55, UR22 ;  /* 0x0000001637300c20 */ /* 0x004fe20008410000 */
[----:B------:R-:W-:Y:S01]  /*1210*/  @P0 HADD2.F32 R55, -RZ, R27.H0_H0 ;  /* 0x2000001bff370230 */ /* 0x000fe20000004100 */
[----:B------:R-:W2:Y:S01]  /*1220*/  @UP2 LDCU UR25, c[0x0][0x40c] ;  /* 0x00008180ff1927ac */ /* 0x000ea20008000800 */
[----:B---3--:R-:W-:Y:S01]  /*1230*/  @P0 FMUL.FTZ R45, R50, UR5 ;  /* 0x00000005322d0c20 */ /* 0x008fe20008410000 */
[----:B------:R-:W3:Y:S01]  /*1240*/  @UP2 LDCU UR26, c[0x0][0x40c] ;  /* 0x00008180ff1a27ac */ /* 0x000ee20008000800 */
[----:B0-----:R-:W-:Y:S01]  /*1250*/  @P0 FMUL.FTZ R46, R51, UR18 ;  /* 0x00000012332e0c20 */ /* 0x001fe20008410000 */
[----:B------:R-:W-:Y:S01]  /*1260*/  CS2R R50, SRZ ;  /* 0x0000000000327805 */ /* 0x000fe2000001ff00 */
[----:B----4-:R-:W-:Y:S01]  /*1270*/  @P0 FMUL.FTZ R44, R49, UR4 ;  /* 0x00000004312c0c20 */ /* 0x010fe20008410000 */
[----:B------:R-:W-:-:S02]  /*1280*/  HFMA2 R49, -RZ, RZ, 0, 0 ;  /* 0x00000000ff317431 */ /* 0x000fc400000001ff */
[----:B-1----:R-:W-:Y:S01]  /*1290*/  @P0 FMUL.FTZ R49, R54, UR23 ;  /* 0x0000001736310c20 */ /* 0x002fe20008410000 */
[----:B--2---:R-:W-:Y:S01]  /*12a0*/  @P0 FMUL.FTZ R50, R55, UR25 ;  /* 0x0000001937320c20 */ /* 0x004fe20008410000 */
[----:B---3--:R-:W-:-:S07]  /*12b0*/  @P0 FMUL.FTZ R51, R56, UR26 ;  /* 0x0000001a38330c20 */ /* 0x008fce0008410000 */
.L_x_16299:
        /* <DEDUP_REMOVED lines=9> */
.L_x_16300:
[----:B------:R-:W-:Y:S01]  /*1350*/  IADD3 R64, PT, PT, R52, 0x300, RZ ;  /* 0x0000030034407810 */ /* 0x000fe20007ffe0ff */
[----:B------:R-:W-:Y:S06]  /*1360*/  BRA.U !UP0, `(.L_x_16301) ;  /* 0x0000000108787547 */ /* 0x000fec000b800000 */
[----:B------:R-:W1:Y:S02]  /*1370*/  LDC.64 R58, c[0x0][0x3a0] ;  /* 0x0000e800ff3a7b82 */ /* 0x000e640000000a00 */
[----:B-1----:R-:W-:-:S05]  /*1380*/  IMAD.WIDE.U32 R58, R64, 0x20, R58 ;  /* 0x00000020403a7825 */ /* 0x002fca00078e003a */
[----:B0-----:R-:W2:Y:S01]  /*1390*/  LDG.E.128 R52, desc[UR12][R58.64] ;  /* 0x0000000c3a347981 */ /* 0x001ea2000c1e1d00 */
[----:B------:R-:W-:-:S13]  /*13a0*/  ISETP.LT.AND P0, PT, RZ, UR24, PT ;  /* 0x00000018ff007c0c */ /* 0x000fda000bf01270 */
[----:B------:R-:W2:Y:S01]  /*13b0*/  @P0 LDC R56, c[0x0][0x40c] ;  /* 0x00010300ff380b82 */ /* 0x000ea20000000800 */
[----:B-----5:R-:W-:-:S07]  /*13c0*/  @P0 HADD2.F32 R57, -RZ, R24.H0_H0 ;  /* 0x20000018ff390230 */ /* 0x020fce0000004100 */
[----:B------:R-:W0:Y:S01]  /*13d0*/  @P0 LDC R75, c[0x0][0x40c] ;  /* 0x00010300ff4b0b82 */ /* 0x000e220000000800 */
[----:B--2---:R-:W-:Y:S01]  /*13e0*/  @P0 FFMA.FTZ R52, R57, R56, R52 ;  /* 0x0000003839340223 */ /* 0x004fe20000010034 */
[----:B------:R-:W-:-:S06]  /*13f0*/  @P0 HADD2.F32 R56, -RZ, R24.H1_H1 ;  /* 0x30000018ff380230 */ /* 0x000fcc0000004100 */
[----:B------:R-:W1:Y:S02]  /*1400*/  @P0 LDC R57, c[0x0][0x40c] ;  /* 0x00010300ff390b82 */ /* 0x000e640000000800 */
[----:B-1----:R-:W-:Y:S01]  /*1410*/  @P0 FFMA.FTZ R53, R56, R57, R53 ;  /* 0x0000003938350223 */ /* 0x002fe20000010035 */
[----:B------:R-:W-:-:S05]  /*1420*/  @P0 HADD2.F32 R57, -RZ, R25.H0_H0 ;  /* 0x20000019ff390230 */ /* 0x000fca0000004100 */
[----:B------:R-:W1:Y:S02]  /*1430*/  @P0 LDC R56, c[0x0][0x40c] ;  /* 0x00010300ff380b82 */ /* 0x000e640000000800 */
[----:B-1----:R-:W-:Y:S01]  /*1440*/  @P0 FFMA.FTZ R54, R57, R56, R54 ;  /* 0x0000003839360223 */ /* 0x002fe20000010036 */
[----:B------:R-:W-:-:S05]  /*1450*/  @P0 HADD2.F32 R56, -RZ, R25.H1_H1 ;  /* 0x30000019ff380230 */ /* 0x000fca0000004100 */
[----:B------:R-:W1:Y:S02]  /*1460*/  @P0 LDC R57, c[0x0][0x40c] ;  /* 0x00010300ff390b82 */ /* 0x000e640000000800 */
[----:B-1----:R-:W-:Y:S02]  /*1470*/  @P0 FFMA.FTZ R55, R56, R57, R55 ;  /* 0x0000003938370223 */ /* 0x002fe40000010037 */
[----:B------:R-:W0:Y:S01]  /*1480*/  LDG.E.128 R56, desc[UR12][R58.64+0x10] ;  /* 0x0000100c3a387981 */ /* 0x000e22000c1e1d00 */
[--C-:B------:R-:W-:Y:S02]  /*1490*/  @P0 HADD2.F32 R65, -RZ, R26.reuse.H0_H0 ;  /* 0x2000001aff410230 */ /* 0x100fe40000004100 */
[----:B------:R-:W-:-:S03]  /*14a0*/  @P0 HADD2.F32 R76, -RZ, R26.H1_H1 ;  /* 0x3000001aff4c0230 */ /* 0x000fc60000004100 */
[----:B0-----:R-:W-:Y:S02]  /*14b0*/  @P0 FFMA.FTZ R56, R65, R75, R56 ;  /* 0x0000004b41380223 */ /* 0x001fe40000010038 */
[----:B------:R-:W0:Y:S08]  /*14c0*/  @P0 LDC R65, c[0x0][0x40c] ;  /* 0x00010300ff410b82 */ /* 0x000e300000000800 */
[----:B------:R-:W1:Y:S01]  /*14d0*/  @P0 LDC R75, c[0x0][0x40c] ;  /* 0x00010300ff4b0b82 */ /* 0x000e620000000800 */
[----:B0-----:R-:W-:Y:S01]  /*14e0*/  @P0 FFMA.FTZ R57, R76, R65, R57 ;  /* 0x000000414c390223 */ /* 0x001fe20000010039 */
[----:B------:R-:W-:-:S02]  /*14f0*/  @P0 HADD2.F32 R65, -RZ, R27.H0_H0 ;  /* 0x2000001bff410230 */ /* 0x000fc40000004100 */
[----:B------:R-:W-:-:S03]  /*1500*/  @P0 HADD2.F32 R76, -RZ, R27.H1_H1 ;  /* 0x3000001bff4c0230 */ /* 0x000fc60000004100 */
[----:B-1----:R-:W-:Y:S02]  /*1510*/  @P0 FFMA.FTZ R58, R65, R75, R58 ;  /* 0x0000004b413a0223 */ /* 0x002fe4000001003a */
[----:B------:R-:W0:Y:S02]  /*1520*/  @P0 LDC R65, c[0x0][0x40c] ;  /* 0x00010300ff410b82 */ /* 0x000e240000000800 */
[----:B0-----:R-:W-:Y:S01]  /*1530*/  @P0 FFMA.FTZ R59, R76, R65, R59 ;  /* 0x000000414c3b0223 */ /* 0x001fe2000001003b */
[----:B------:R-:W-:Y:S06]  /*1540*/  BRA `(.L_x_16302) ;  /* 0x0000000000747947 */ /* 0x000fec0003800000 */
.L_x_16301:
[----:B------:R-:W1:Y:S01]  /*1550*/  @UP2 LDCU UR4, c[0x0][0x40c] ;  /* 0x00008180ff0427ac */ /* 0x000e620008000800 */
[--C-:B0----5:R-:W-:Y:S01]  /*1560*/  @P0 HADD2.F32 R54, -RZ, R24.reuse.H0_H0 ;  /* 0x20000018ff360230 */ /* 0x121fe20000004100 */
[----:B------:R-:W-:Y:S01]  /*1570*/  CS2R R52, SRZ ;  /* 0x0000000000347805 */ /* 0x000fe2000001ff00 */
[----:B------:R-:W-:Y:S01]  /*1580*/  @P0 HADD2.F32 R55, -RZ, R24.H1_H1 ;  /* 0x30000018ff370230 */ /* 0x000fe20000004100 */
[----:B------:R-:W0:Y:S01]  /*1590*/  @UP2 LDCU UR5, c[0x0][0x40c] ;  /* 0x00008180ff0527ac */ /* 0x000e220008000800 */
[--C-:B------:R-:W-:Y:S02]  /*15a0*/  @P0 HADD2.F32 R56, -RZ, R25.reuse.H0_H0 ;  /* 0x20000019ff380230 */ /* 0x100fe40000004100 */
[----:B------:R-:W-:Y:S01]  /*15b0*/  @P0 HADD2.F32 R57, -RZ, R25.H1_H1 ;  /* 0x30000019ff390230 */ /* 0x000fe20000004100 */
[----:B------:R-:W2:Y:S01]  /*15c0*/  @UP2 LDCU UR18, c[0x0][0x40c] ;  /* 0x00008180ff1227ac */ /* 0x000ea20008000800 */
[--C-:B------:R-:W-:Y:S02]  /*15d0*/  @P0 HADD2.F32 R59, -RZ, R26.reuse.H1_H1 ;  /* 0x3000001aff3b0230 */ /* 0x100fe40000004100 */
[----:B------:R-:W-:Y:S01]  /*15e0*/  @P0 HADD2.F32 R58, -RZ, R26.H0_H0 ;  /* 0x2000001aff3a0230 */ /* 0x000fe20000004100 */
[----:B------:R-:W3:Y:S01]  /*15f0*/  @UP2 LDCU UR19, c[0x0][0x40c] ;  /* 0x00008180ff1327ac */ /* 0x000ee20008000800 */
        /* <DEDUP_REMOVED lines=8> */
[----:B------:R-:W2:Y:S01]  /*1680*/  @UP2 LDCU UR18, c[0x0][0x40c] ;  /* 0x00008180ff1227ac */ /* 0x000ea20008000800 */
[----:B---3--:R-:W-:Y:S01]  /*1690*/  @P0 FMUL.FTZ R55, R57, UR19 ;  /* 0x0000001339370c20 */ /* 0x008fe20008410000 */
[----:B------:R-:W-:-:S02]  /*16a0*/  CS2R R56, SRZ ;  /* 0x0000000000387805 */ /* 0x000fc4000001ff00 */
[----:B----4-:R-:W-:Y:S01]  /*16b0*/  @P0 FMUL.FTZ R56, R58, UR22 ;  /* 0x000000163a380c20 */ /* 0x010fe20008410000 */
[----:B------:R-:W-:Y:S01]  /*16c0*/  MOV R58, RZ ;  /* 0x000000ff003a7202 */ /* 0x000fe20000000f00 */
[----:B-1----:R-:W-:Y:S01]  /*16d0*/  @P0 FMUL.FTZ R57, R59, UR4 ;  /* 0x000000043b390c20 */ /* 0x002fe20008410000 */
[----:B------:R-:W-:-:S05]  /*16e0*/  @P0 HADD2.F32 R59, -RZ, R27.H0_H0 ;  /* 0x2000001bff3b0230 */ /* 0x000fca0000004100 */
[----:B0-----:R-:W-:Y:S01]  /*16f0*/  @P0 FMUL.FTZ R58, R59, UR5 ;  /* 0x000000053b3a0c20 */ /* 0x001fe20008410000 */
[----:B------:R-:W-:Y:S02]  /*1700*/  HFMA2 R59, -RZ, RZ, 0, 0 ;  /* 0x00000000ff3b7431 */ /* 0x000fe400000001ff */
[----:B--2---:R-:W-:-:S07]  /*1710*/  @P0 FMUL.FTZ R59, R65, UR18 ;  /* 0x00000012413b0c20 */ /* 0x004fce0008410000 */
.L_x_16302:
[----:B------:R-:W-:-:S04]  /*1720*/  IMAD.WIDE.U32 R64, R64, 0x20, R66 ;  /* 0x0000002040407825 */ /* 0x000fc800078e0042 */
[----:B------:R-:W-:Y:S01]  /*1730*/  FADD.FTZ R66, RZ, R28 ;  /* 0x0000001cff427221 */ /* 0x000fe20000010000 */
[----:B------:R-:W0:Y:S01]  /*1740*/  S2UR UR5, SR_CgaCtaId ;  /* 0x00000000000579c3 */ /* 0x000e220000008800 */
[----:B------:R-:W-:Y:S01]  /*1750*/  ISETP.NE.AND P0, PT, R74, RZ, PT ;  /* 0x000000ff4a00720c */ /* 0x000fe20003f05270 */
[----:B------:R-:W-:Y:S01]  /*1760*/  UMOV UR4, 0x400 ;  /* 0x0000040000047882 */ /* 0x000fe20000000000 */
[----:B------:R-:W-:Y:S01]  /*1770*/  FADD.FTZ R67, R66, R29 ;  /* 0x0000001d42437221 */ /* 0x000fe20000010000 */
[----:B------:R-:W-:Y:S01]  /*1780*/  STG.E.128 desc[UR12][R64.64], R52 ;  /* 0x0000003440007986 */ /* 0x000fe2000c101d0c */
[----:B------:R-:W-:Y:S01]  /*1790*/  ISETP.GT.U32.AND P2, PT, R74, 0x7, PT ;  /* 0x000000074a00780c */ /* 0x000fe20003f44070 */
[----:B------:R-:W-:Y:S01]  /*17a0*/  UISETP.GE.AND UP0, UPT, UR6, 0x1, UPT ;  /* 0x000000010600788c */ /* 0x000fe2000bf06270 */
[----:B------:R-:W-:Y:S01]  /*17b0*/  FADD.FTZ R66, R67, R30 ;  /* 0x0000001e43427221 */ /* 0x000fe20000010000 */
[----:B------:R1:W-:Y:S03]  /*17c0*/  STG.E.128 desc[UR12][R64.64+0x10], R56 ;  /* 0x0000103840007986 */ /* 0x0003e6000c101d0c */
        /* <DEDUP_REMOVED lines=9> */
[----:B-1----:R-:W-:-:S04]  /*1860*/  FADD.FTZ R64, R67, R38 ;  /* 0x0000002643407221 */ /* 0x002fc80000010000 */
        /* <DEDUP_REMOVED lines=100> */
[----:B------:R-:W-:-:S04]  /*1eb0*/  @!P0 SHF.R.U32.HI R66, RZ, 0x2, R0 ;  /* 0x00000002ff428819 */ /* 0x000fc80000011600 */
[----:B------:R-:W0:Y:S02]  /*1ec0*/  SHFL.BFLY PT, R76, R67, 0x4, 0x1f ;  /* 0x0c801f00434c7f89 */ /* 0x000e2400000e0000 */
[----:B0-----:R-:W-:-:S05]  /*1ed0*/  FADD.FTZ R76, R67, R76 ;  /* 0x0000004c434c7221 */ /* 0x001fca0000010000 */
[----:B------:R-:W0:Y:S02]  /*1ee0*/  SHFL.BFLY PT, R75, R76, 0x8, 0x1f ;  /* 0x0d001f004c4b7f89 */ /* 0x000e2400000e0000 */
[----:B0-----:R-:W-:Y:S01]  /*1ef0*/  FADD.FTZ R75, R76, R75 ;  /* 0x0000004b4c4b7221 */ /* 0x001fe20000010000 */
[----:B------:R-:W-:Y:S02]  /*1f00*/  @!P0 LOP3.LUT R76, R66, 0x38, RZ, 0xc0, !PT ;  /* 0x00000038424c8812 */ /* 0x000fe400078ec0ff */
[----:B------:R-:W-:Y:S02]  /*1f10*/  CS2R R66, SRZ ;  /* 0x0000000000427805 */ /* 0x000fe4000001ff00 */
[----:B------:R-:W0:Y:S02]  /*1f20*/  SHFL.BFLY PT, R77, R75, 0x10, 0x1f ;  /* 0x0e001f004b4d7f89 */ /* 0x000e2400000e0000 */
[----:B0-----:R-:W-:Y:S01]  /*1f30*/  FADD.FTZ R65, R75, R77 ;  /* 0x0000004d4b417221 */ /* 0x001fe20000010000 */
[----:B------:R-:W-:-:S04]  /*1f40*/  @!P2 LEA R75, R74, UR4, 0x3 ;  /* 0x000000044a4bac11 */ /* 0x000fc8000f8e18ff */
[----:B------:R0:W-:Y:S01]  /*1f50*/  @!P0 STS.64 [R76+UR4], R64 ;  /* 0x000000404c008988 */ /* 0x0001e20008000a04 */
[----:B------:R-:W-:Y:S01]  /*1f60*/  BAR.SYNC.DEFER_BLOCKING 0x0 ;  /* 0x0000000000007b1d */ /* 0x000fe20000010000 */
[----:B------:R-:W-:Y:S02]  /*1f70*/  ISETP.NE.AND P0, PT, R0, RZ, PT ;  /* 0x000000ff0000720c */ /* 0x000fe40003f05270 */
[----:B0-----:R-:W-:Y:S02]  /*1f80*/  MOV R64, RZ ;  /* 0x000000ff00407202 */ /* 0x001fe40000000f00 */
[----:B------:R-:W-:-:S04]  /*1f90*/  @!P2 MOV R64, 0x400 ;  /* 0x000004000040a802 */ /* 0x000fc80000000f00 */
[-C--:B------:R-:W-:Y:S01]  /*1fa0*/  I2FP.F32.U32 R65, R64.reuse ;  /* 0x0000004000417245 */ /* 0x080fe20000201000 */
[----:B------:R-:W0:Y:S04]  /*1fb0*/  SHFL.DOWN PT, R76, R64, 0x4, 0x1f ;  /* 0x08801f00404c7f89 */ /* 0x000e2800000e0000 */
[----:B------:R-:W1:Y:S01]  /*1fc0*/  @!P2 LDS.64 R66, [R75] ;  /* 0x000000004b42a984 */ /* 0x000e620000000a00 */
[----:B0-----:R-:W-:Y:S02]  /*1fd0*/  IADD3 R64, PT, PT, R76, R64, RZ ;  /* 0x000000404c407210 */ /* 0x001fe40007ffe0ff */
[----:B------:R-:W-:Y:S01]  /*1fe0*/  I2FP.F32.S32 R76, R76 ;  /* 0x0000004c004c7245 */ /* 0x000fe20000201400 */
[----:B-1----:R-:W0:Y:S02]  /*1ff0*/  SHFL.DOWN PT, R75, R66, 0x4, 0x1f ;  /* 0x08801f00424b7f89 */ /* 0x002e2400000e0000 */
[----:B0-----:R-:W-:-:S04]  /*2000*/  FADD.FTZ R77, -R75, R66 ;  /* 0x000000424b4d7221 */ /* 0x001fc80000010100 */
[----:B------:R-:W-:-:S04]  /*2010*/  FMUL.FTZ R77, R77, R77 ;  /* 0x0000004d4d4d7220 */ /* 0x000fc80000410000 */
[----:B------:R-:W-:-:S04]  /*2020*/  FMUL.FTZ R77, R77, R65 ;  /* 0x000000414d4d7220 */ /* 0x000fc80000410000 */
[-C--:B------:R-:W-:Y:S01]  /*2030*/  FMUL.FTZ R77, R77, R76.reuse ;  /* 0x0000004c4d4d7220 */ /* 0x080fe20000410000 */
[----:B------:R-:W-:-:S04]  /*2040*/  FMUL.FTZ R76, R75, R76 ;  /* 0x0000004c4b4c7220 */ /* 0x000fc80000410000 */
[----:B------:R-:W-:Y:S01]  /*2050*/  FFMA.FTZ R76, R65, R66, R76 ;  /* 0x00000042414c7223 */ /* 0x000fe2000001004c */
[----:B------:R-:W-:Y:S01]  /*2060*/  I2FP.F32.S32 R65, R64 ;  /* 0x0000004000417245 */ /* 0x000fe20000201400 */
[----:B------:R-:W0:Y:S02]  /*2070*/  SHFL.DOWN PT, R66, R67, 0x4, 0x1f ;  /* 0x08801f0043427f89 */ /* 0x000e2400000e0000 */
[----:B0-----:R-:W-:Y:S02]  /*2080*/  FADD.FTZ R75, R66, R67 ;  /* 0x00000043424b7221 */ /* 0x001fe40000010000 */
[----:B------:R-:W0:Y:S01]  /*2090*/  MUFU.RCP R66, R65 ;  /* 0x0000004100427308 */ /* 0x000e220000001000 */
[----:B------:R-:W1:Y:S01]  /*20a0*/  SHFL.DOWN PT, R67, R64, 0x2, 0x1f ;  /* 0x08401f0040437f89 */ /* 0x000e6200000e0000 */
[C---:B0-----:R-:W-:Y:S01]  /*20b0*/  FMUL.FTZ R76, R66.reuse, R76 ;  /* 0x0000004c424c7220 */ /* 0x041fe20000410000 */
[----:B------:R-:W-:-:S04]  /*20c0*/  FFMA.FTZ R77, R66, R77, R75 ;  /* 0x0000004d424d7223 */ /* 0x000fc8000001004b */
[----:B------:R-:W0:Y:S01]  /*20d0*/  SHFL.DOWN PT, R75, R76, 0x2, 0x1f ;  /* 0x08401f004c4b7f89 */ /* 0x000e2200000e0000 */
[-C--:B-1----:R-:W-:Y:S02]  /*20e0*/  IADD3 R66, PT, PT, R64, R67.reuse, RZ ;  /* 0x0000004340427210 */ /* 0x082fe40007ffe0ff */
[----:B------:R-:W-:Y:S01]  /*20f0*/  I2FP.F32.S32 R64, R67 ;  /* 0x0000004300407245 */ /* 0x000fe20000201400 */
[----:B0-----:R-:W-:-:S04]  /*2100*/  FADD.FTZ R67, R76, -R75 ;  /* 0x8000004b4c437221 */ /* 0x001fc80000010000 */
[----:B------:R-:W-:Y:S01]  /*2110*/  FMUL.FTZ R75, R75, R64 ;  /* 0x000000404b4b7220 */ /* 0x000fe20000410000 */
[----:B------:R-:W-:-:S04]  /*2120*/  FMUL.FTZ R67, R67, R67 ;  /* 0x0000004343437220 */ /* 0x000fc80000410000 */
[C---:B------:R-:W-:Y:S01]  /*2130*/  FMUL.FTZ R67, R65.reuse, R67 ;  /* 0x0000004341437220 */ /* 0x040fe20000410000 */
[----:B------:R-:W-:Y:S02]  /*2140*/  FFMA.FTZ R65, R65, R76, R75 ;  /* 0x0000004c41417223 */ /* 0x000fe4000001004b */
[----:B------:R-:W0:Y:S01]  /*2150*/  SHFL.DOWN PT, R75, R77, 0x2, 0x1f ;  /* 0x08401f004d4b7f89 */ /* 0x000e2200000e0000 */
[----:B------:R-:W-:Y:S01]  /*2160*/  FMUL.FTZ R67, R67, R64 ;  /* 0x0000004043437220 */ /* 0x000fe20000410000 */
[----:B------:R-:W-:-:S04]  /*2170*/  I2FP.F32.S32 R64, R66 ;  /* 0x0000004200407245 */ /* 0x000fc80000201400 */
[----:B------:R-:W1:Y:S01]  /*2180*/  MUFU.RCP R76, R64 ;  /* 0x00000040004c7308 */ /* 0x000e620000001000 */
[----:B0-----:R-:W-:Y:S01]  /*2190*/  FADD.FTZ R75, R77, R75 ;  /* 0x0000004b4d4b7221 */ /* 0x001fe20000010000 */
[C---:B-1----:R-:W-:Y:S01]  /*21a0*/  FMUL.FTZ R65, R76.reuse, R65 ;  /* 0x000000414c417220 */ /* 0x042fe20000410000 */
[----:B------:R-:W0:Y:S02]  /*21b0*/  SHFL.DOWN PT, R77, R66, 0x1, 0x1f ;  /* 0x08201f00424d7f89 */ /* 0x000e2400000e0000 */
[----:B------:R-:W-:Y:S02]  /*21c0*/  FFMA.FTZ R67, R76, R67, R75 ;  /* 0x000000434c437223 */ /* 0x000fe4000001004b */
[----:B------:R-:W1:Y:S01]  /*21d0*/  SHFL.DOWN PT, R76, R65, 0x1, 0x1f ;  /* 0x08201f00414c7f89 */ /* 0x000e6200000e0000 */
[-C--:B0-----:R-:W-:Y:S02]  /*21e0*/  IADD3 R75, PT, PT, R66, R77.reuse, RZ ;  /* 0x0000004d424b7210 */ /* 0x081fe40007ffe0ff */
[----:B------:R-:W-:Y:S01]  /*21f0*/  I2FP.F32.S32 R66, R77 ;  /* 0x0000004d00427245 */ /* 0x000fe20000201400 */
[----:B-1----:R-:W-:Y:S01]  /*2200*/  FADD.FTZ R77, R65, -R76 ;  /* 0x8000004c414d7221 */ /* 0x002fe20000010000 */
[----:B------:R-:W-:-:S03]  /*2210*/  I2FP.F32.S32 R75, R75 ;  /* 0x0000004b004b7245 */ /* 0x000fc60000201400 */
[-C--:B------:R-:W-:Y:S01]  /*2220*/  FMUL.FTZ R76, R76, R66.reuse ;  /* 0x000000424c4c7220 */ /* 0x080fe20000410000 */
[----:B------:R-:W-:Y:S02]  /*2230*/  FMUL.FTZ R77, R77, R77 ;  /* 0x0000004d4d4d7220 */ /* 0x000fe40000410000 */
[----:B------:R-:W0:Y:S02]  /*2240*/  MUFU.RCP R75, R75 ;  /* 0x0000004b004b7308 */ /* 0x000e240000001000 */
[C---:B------:R-:W-:Y:S01]  /*2250*/  FMUL.FTZ R77, R64.reuse, R77 ;  /* 0x0000004d404d7220 */ /* 0x040fe20000410000 */
[----:B------:R-:W-:Y:S02]  /*2260*/  FFMA.FTZ R64, R64, R65, R76 ;  /* 0x0000004140407223 */ /* 0x000fe4000001004c */
[----:B------:R-:W1:Y:S01]  /*2270*/  SHFL.DOWN PT, R76, R67, 0x1, 0x1f ;  /* 0x08201f00434c7f89 */ /* 0x000e6200000e0000 */
[----:B------:R-:W-:Y:S01]  /*2280*/  FMUL.FTZ R77, R77, R66 ;  /* 0x000000424d4d7220 */ /* 0x000fe20000410000 */
[----:B0-----:R-:W-:-:S02]  /*2290*/  FMUL.FTZ R66, R75, R64 ;  /* 0x000000404b427220 */ /* 0x001fc40000410000 */
[----:B------:R-:W0:Y:S04]  /*22a0*/  LDC R64, c[0x0][0x448] ;  /* 0x00011200ff407b82 */ /* 0x000e280000000800 */
[----:B------:R-:W-:Y:S01]  /*22b0*/  SHFL.IDX PT, R66, R66, RZ, 0x1f ;  /* 0x00001fff42427589 */ /* 0x000fe200000e0000 */
[----:B-1----:R-:W-:-:S04]  /*22c0*/  FADD.FTZ R76, R67, R76 ;  /* 0x0000004c434c7221 */ /* 0x002fc80000010000 */
[----:B------:R-:W-:Y:S01]  /*22d0*/  FFMA.FTZ R76, R75, R77, R76 ;  /* 0x0000004d4b4c7223 */ /* 0x000fe2000001004c */
[----:B------:R-:W-:Y:S02]  /*22e0*/  MOV R77, UR7 ;  /* 0x00000007004d7c02 */ /* 0x000fe40008000f00 */
[----:B------:R-:W-:Y:S02]  /*22f0*/  MOV R75, UR7 ;  /* 0x00000007004b7c02 */ /* 0x000fe40008000f00 */
[----:B------:R-:W0:Y:S02]  /*2300*/  SHFL.IDX PT, R65, R76, RZ, 0x1f ;  /* 0x00001fff4c417589 */ /* 0x000e2400000e0000 */
[----:B0-----:R-:W-:Y:S01]  /*2310*/  FFMA.FTZ R64, R65, UR21, R64 ;  /* 0x0000001541407c23 */ /* 0x001fe20008010040 */
[----:B------:R-:W-:-:S05]  /*2320*/  FMUL.FTZ R65, R66, R66 ;  /* 0x0000004242417220 */ /* 0x000fca0000410000 */
[----:B------:R-:W-:-:S05]  /*2330*/  FSEL R65, R65, RZ, P1 ;  /* 0x000000ff41417208 */ /* 0x000fca0000800000 */
[----:B------:R-:W-:Y:S02]  /*2340*/  FADD.FTZ R67, R64, R65 ;  /* 0x0000004140437221 */ /* 0x000fe40000010000 */
[----:B------:R-:W0:Y:S04]  /*2350*/  @!P0 LDC.64 R64, c[0x0][0x3c0] ;  /* 0x0000f000ff408b82 */ /* 0x000e280000000a00 */
[----:B------:R-:W1:Y:S02]  /*2360*/  MUFU.RSQ R67, R67 ;  /* 0x0000004300437308 */ /* 0x000e640000001400 */
[----:B-1----:R-:W-:Y:S01]  /*2370*/  R2UR UR5, R67 ;  /* 0x00000000430572ca */ /* 0x002fe200000e0000 */
[----:B0-----:R-:W-:Y:S02]  /*2380*/  @!P0 IMAD.WIDE R76, R77, 0x4, R64 ;  /* 0x000000044d4c8825 */ /* 0x001fe400078e0240 */
[----:B------:R-:W0:Y:S03]  /*2390*/  @!P0 LDC.64 R64, c[0x0][0x3c8] ;  /* 0x0000f200ff408b82 */ /* 0x000e260000000a00 */
[----:B------:R1:W-:Y:S01]  /*23a0*/  @!P0 STG.E desc[UR12][R76.64], R66 ;  /* 0x000000424c008986 */ /* 0x0003e2000c10190c */
[----:B0-----:R-:W-:-:S06]  /*23b0*/  @!P0 IMAD.WIDE R64, R75, 0x4, R64 ;  /* 0x000000044b408825 */ /* 0x001fcc00078e0240 */
[----:B------:R-:W-:-:S05]  /*23c0*/  MOV R75, UR5 ;  /* 0x00000005004b7c02 */ /* 0x000fca0008000f00 */
[----:B------:R1:W-:Y:S01]  /*23d0*/  @!P0 STG.E desc[UR12][R64.64], R75 ;  /* 0x0000004b40008986 */ /* 0x0003e2000c10190c */
[----:B------:R-:W-:Y:S05]  /*23e0*/  BRA.U !UP0, `(.L_x_16303) ;  /* 0x0000000d08107547 */ /* 0x000fea000b800000 */
[----:B-1----:R-:W-:Y:S01]  /*23f0*/  FSEL R66, R66, RZ, !P1 ;  /* 0x000000ff42427208 */ /* 0x002fe20004800000 */
[----:B------:R-:W-:Y:S02]  /*2400*/  HADD2.F32 R65, -RZ, R68.H0_H0 ;  /* 0x20000044ff417230 */ /* 0x000fe40000004100 */
[----:B------:R-:W-:Y:S01]  /*2410*/  HADD2.F32 R67, -RZ, R8.H0_H0 ;  /* 0x20000008ff437230 */ /* 0x000fe20000004100 */
[----:B------:R-:W-:Y:S01]  /*2420*/  R2UR UR4, R66 ;  /* 0x00000000420472ca */ /* 0x000fe200000e0000 */
[----:B------:R-:W-:Y:S02]  /*2430*/  HADD2.F32 R64, -RZ, R68.H1_H1 ;  /* 0x30000044ff407230 */ /* 0x000fe40000004100 */
[----:B------:R-:W-:Y:S02]  /*2440*/  HADD2.F32 R66, -RZ, R8.H1_H1 ;  /* 0x30000008ff427230 */ /* 0x000fe40000004100 */
[----:B------:R-:W-:-:S08]  /*2450*/  HADD2.F32 R76, -RZ, R6.H1_H1 ;  /* 0x30000006ff4c7230 */ /* 0x000fd00000004100 */
[----:B------:R-:W-:Y:S01]  /*2460*/  FADD.FTZ R28, R28, -UR4 ;  /* 0x800000041c1c7e21 */ /* 0x000fe20008010000 */
[----:B------:R-:W-:Y:S01]  /*2470*/  FADD.FTZ R29, R29, -UR4 ;  /* 0x800000041d1d7e21 */ /* 0x000fe20008010000 */
[----:B------:R-:W-:Y:S01]  /*2480*/  FADD.FTZ R30, R30, -UR4 ;  /* 0x800000041e1e7e21 */ /* 0x000fe20008010000 */
[----:B------:R-:W-:Y:S01]  /*2490*/  FADD.FTZ R31, R31, -UR4 ;  /* 0x800000041f1f7e21 */ /* 0x000fe20008010000 */
[----:B------:R-:W-:Y:S01]  /*24a0*/  FMUL.FTZ R28, R28, UR5 ;  /* 0x000000051c1c7c20 */ /* 0x000fe20008410000 */
[----:B------:R-:W-:Y:S01]  /*24b0*/  FMUL.FTZ R29, R29, UR5 ;  /* 0x000000051d1d7c20 */ /* 0x000fe20008410000 */
[----:B------:R-:W-:Y:S01]  /*24c0*/  FADD.FTZ R32, R32, -UR4 ;  /* 0x8000000420207e21 */ /* 0x000fe20008010000 */
[----:B------:R-:W-:Y:S01]  /*24d0*/  FMUL.FTZ R31, R31, UR5 ;  /* 0x000000051f1f7c20 */ /* 0x000fe20008410000 */
[----:B------:R-:W-:Y:S01]  /*24e0*/  FFMA.FTZ R28, R28, R65, R67 ;  /* 0x000000411c1c7223 */ /* 0x000fe20000010043 */
[----:B------:R-:W-:Y:S01]  /*24f0*/  FFMA.FTZ R65, R29, R64, R66 ;  /* 0x000000401d417223 */ /* 0x000fe20000010042 */
[----:B------:R-:W-:Y:S01]  /*2500*/  FMUL.FTZ R29, R30, UR5 ;  /* 0x000000051e1d7c20 */ /* 0x000fe20008410000 */
[----:B------:R-:W-:-:S02]  /*2510*/  HADD2.F32 R30, -RZ, R63.H0_H0 ;  /* 0x2000003fff1e7230 */ /* 0x000fc40000004100 */
[----:B------:R-:W-:Y:S01]  /*2520*/  FADD.FTZ R33, R33, -UR4 ;  /* 0x8000000421217e21 */ /* 0x000fe20008010000 */
[----:B------:R-:W-:Y:S02]  /*2530*/  HADD2.F32 R64, -RZ, R9.H0_H0 ;  /* 0x20000009ff407230 */ /* 0x000fe40000004100 */
[----:B------:R-:W-:Y:S01]  /*2540*/  FADD.FTZ R34, R34, -UR4 ;  /* 0x8000000422227e21 */ /* 0x000fe20008010000 */
[--C-:B------:R-:W-:Y:S02]  /*2550*/  HADD2.F32 R67, -RZ, R10.reuse.H0_H0 ;  /* 0x2000000aff437230 */ /* 0x100fe40000004100 */
[----:B------:R-:W-:Y:S01]  /*2560*/  FMUL.FTZ R33, R33, UR5 ;  /* 0x0000000521217c20 */ /* 0x000fe20008410000 */
[----:B------:R-:W-:Y:S02]  /*2570*/  HADD2.F32 R66, -RZ, R10.H1_H1 ;  /* 0x3000000aff427230 */ /* 0x000fe40000004100 */
[----:B------:R-:W-:Y:S01]  /*2580*/  FFMA.FTZ R29, R29, R30, R64 ;  /* 0x0000001e1d1d7223 */ /* 0x000fe20000010040 */
[----:B------:R-:W-:-:S02]  /*2590*/  HADD2.F32 R64, -RZ, R63.H1_H1 ;  /* 0x3000003fff407230 */ /* 0x000fc40000004100 */
[----:B------:R-:W-:Y:S01]  /*25a0*/  FADD.FTZ R35, R35, -UR4 ;  /* 0x8000000423237e21 */ /* 0x000fe20008010000 */
[----:B------:R-:W-:Y:S02]  /*25b0*/  HADD2.F32 R30, -RZ, R9.H1_H1 ;  /* 0x30000009ff1e7230 */ /* 0x000fe40000004100 */
[----:B------:R-:W-:Y:S01]  /*25c0*/  FADD.FTZ R36, R36, -UR4 ;  /* 0x8000000424247e21 */ /* 0x000fe20008010000 */
[----:B------:R-:W-:Y:S01]  /*25d0*/  FADD.FTZ R37, R37, -UR4 ;  /* 0x8000000425257e21 */ /* 0x000fe20008010000 */
[----:B------:R-:W-:Y:S01]  /*25e0*/  FMUL.FTZ R35, R35, UR5 ;  /* 0x0000000523237c20 */ /* 0x000fe20008410000 */
[----:B------:R-:W-:Y:S01]  /*25f0*/  FADD.FTZ R38, R38, -UR4 ;  /* 0x8000000426267e21 */ /* 0x000fe20008010000 */
[----:B------:R-:W-:Y:S01]  /*2600*/  FFMA.FTZ R64, R31, R64, R30 ;  /* 0x000000401f407223 */ /* 0x000fe2000001001e */
[----:B------:R-:W-:Y:S01]  /*2610*/  FMUL.FTZ R30, R32, UR5 ;  /* 0x00000005201e7c20 */ /* 0x000fe20008410000 */
[--C-:B------:R-:W-:Y:S02]  /*2620*/  HADD2.F32 R31, -RZ, R62.reuse.H0_H0 ;  /* 0x2000003eff1f7230 */ /* 0x100fe40000004100 */
[----:B------:R-:W-:Y:S01]  /*2630*/  FMUL.FTZ R37, R37, UR5 ;  /* 0x0000000525257c20 */ /* 0x000fe20008410000 */
[----:B------:R-:W-:-:S02]  /*2640*/  HADD2.F32 R32, -RZ, R62.H1_H1 ;  /* 0x3000003eff207230 */ /* 0x000fc40000004100 */
[----:B------:R-:W-:Y:S01]  /*2650*/  FADD.FTZ R39, R39, -UR4 ;  /* 0x8000000427277e21 */ /* 0x000fe20008010000 */
[----:B------:R-:W-:Y:S01]  /*2660*/  FADD.FTZ R40, R40, -UR4 ;  /* 0x8000000428287e21 */ /* 0x000fe20008010000 */
[----:B------:R-:W-:Y:S01]  /*2670*/  FFMA.FTZ R30, R30, R31, R67 ;  /* 0x0000001f1e1e7223 */ /* 0x000fe20000010043 */
[----:B------:R-:W-:Y:S01]  /*2680*/  FMUL.FTZ R31, R34, UR5 ;  /* 0x00000005221f7c20 */ /* 0x000fe20008410000 */
[----:B------:R-:W-:Y:S01]  /*2690*/  FFMA.FTZ R33, R33, R32, R66 ;  /* 0x0000002021217223 */ /* 0x000fe20000010042 */
[--C-:B------:R-:W-:Y:S02]  /*26a0*/  HADD2.F32 R32, -RZ, R2.reuse.H0_H0 ;  /* 0x20000002ff207230 */ /* 0x100fe40000004100 */
[----:B------:R-:W-:Y:S01]  /*26b0*/  FMUL.FTZ R39, R39, UR5 ;  /* 0x0000000527277c20 */ /* 0x000fe20008410000 */
[----:B------:R-:W-:Y:S02]  /*26c0*/  HADD2.F32 R34, -RZ, R11.H0_H0 ;  /* 0x2000000bff227230 */ /* 0x000fe40000004100 */
[----:B------:R-:W-:Y:S01]  /*26d0*/  FADD.FTZ R41, R41, -UR4 ;  /* 0x8000000429297e21 */ /* 0x000fe20008010000 */
[----:B------:R-:W-:-:S02]  /*26e0*/  HADD2.F32 R66, -RZ, R2.H1_H1 ;  /* 0x30000002ff427230 */ /* 0x000fc40000004100 */
[----:B------:R-:W-:Y:S01]  /*26f0*/  FADD.FTZ R42, R42, -UR4 ;  /* 0x800000042a2a7e21 */ /* 0x000fe20008010000 */
[--C-:B------:R-:W-:Y:S02]  /*2700*/  HADD2.F32 R67, -RZ, R12.reuse.H0_H0 ;  /* 0x2000000cff437230 */ /* 0x100fe40000004100 */
[----:B------:R-:W-:Y:S01]  /*2710*/  FFMA.FTZ R31, R31, R32, R34 ;  /* 0x000000201f1f7223 */ /* 0x000fe20000010022 */
[----:B------:R-:W-:Y:S02]  /*2720*/  HADD2.F32 R32, -RZ, R11.H1_H1 ;  /* 0x3000000bff207230 */ /* 0x000fe40000004100 */
[----:B------:R-:W-:Y:S01]  /*2730*/  FMUL.FTZ R41, R41, UR5 ;  /* 0x0000000529297c20 */ /* 0x000fe20008410000 */
[----:B------:R-:W-:Y:S02]  /*2740*/  HADD2.F32 R34, -RZ, R3.H1_H1 ;  /* 0x30000003ff227230 */ /* 0x000fe40000004100 */
[----:B------:R-:W-:Y:S01]  /*2750*/  FADD.FTZ R43, R43, -UR4 ;  /* 0x800000042b2b7e21 */ /* 0x000fe20008010000 */
[----:B------:R-:W-:Y:S01]  /*2760*/  FADD.FTZ R44, R44, -UR4 ;  /* 0x800000042c2c7e21 */ /* 0x000fe20008010000 */
[----:B------:R-:W-:Y:S01]  /*2770*/  FFMA.FTZ R66, R35, R66, R32 ;  /* 0x0000004223427223 */ /* 0x000fe20000010020 */
[----:B------:R-:W-:Y:S01]  /*2780*/  FMUL.FTZ R32, R36, UR5 ;  /* 0x0000000524207c20 */ /* 0x000fe20008410000 */
[----:B------:R-:W-:-:S02]  /*2790*/  HADD2.F32 R36, -RZ, R12.H1_H1 ;  /* 0x3000000cff247230 */ /* 0x000fc40000004100 */
[----:B------:R-:W-:Y:S01]  /*27a0*/  FMUL.FTZ R43, R43, UR5 ;  /* 0x000000052b2b7c20 */ /* 0x000fe20008410000 */
[----:B------:R-:W-:Y:S02]  /*27b0*/  HADD2.F32 R35, -RZ, R3.H0_H0 ;  /* 0x20000003ff237230 */ /* 0x000fe40000004100 */
[----:B------:R-:W-:Y:S01]  /*27c0*/  FADD.FTZ R45, R45, -UR4 ;  /* 0x800000042d2d7e21 */ /* 0x000fe20008010000 */
[----:B------:R-:W-:Y:S01]  /*27d0*/  FADD.FTZ R46, R46, -UR4 ;  /* 0x800000042e2e7e21 */ /* 0x000fe20008010000 */
[----:B------:R-:W-:Y:S01]  /*27e0*/  FFMA.FTZ R37, R37, R34, R36 ;  /* 0x0000002225257223 */ /* 0x000fe20000010024 */
[----:B------:R-:W-:Y:S01]  /*27f0*/  FMUL.FTZ R36, R38, UR5 ;  /* 0x0000000526247c20 */ /* 0x000fe20008410000 */
[----:B------:R-:W-:Y:S01]  /*2800*/  FFMA.FTZ R32, R32, R35, R67 ;  /* 0x0000002320207223 */ /* 0x000fe20000010043 */
[----:B------:R-:W-:Y:S02]  /*2810*/  HADD2.F32 R35, -RZ, R4.H0_H0 ;  /* 0x20000004ff237230 */ /* 0x000fe40000004100 */
[----:B------:R-:W-:Y:S01]  /*2820*/  FADD.FTZ R47, R47, -UR4 ;  /* 0x800000042f2f7e21 */ /* 0x000fe20008010000 */
[----:B------:R-:W-:-:S02]  /*2830*/  HADD2.F32 R67, -RZ, R13.H0_H0 ;  /* 0x2000000dff437230 */ /* 0x000fc40000004100 */
[----:B------:R-:W-:Y:S01]  /*2840*/  FADD.FTZ R48, R48, -UR4 ;  /* 0x8000000430307e21 */ /* 0x000fe20008010000 */
[----:B------:R-:W-:Y:S02]  /*2850*/  HADD2.F32 R34, -RZ, R4.H1_H1 ;  /* 0x30000004ff227230 */ /* 0x000fe40000004100 */
[----:B------:R-:W-:Y:S01]  /*2860*/  FADD.FTZ R49, R49, -UR4 ;  /* 0x8000000431317e21 */ /* 0x000fe20008010000 */
[----:B------:R-:W-:Y:S02]  /*2870*/  HADD2.F32 R38, -RZ, R13.H1_H1 ;  /* 0x3000000dff267230 */ /* 0x000fe40000004100 */
[----:B------:R-:W-:Y:S01]  /*2880*/  FFMA.FTZ R36, R36, R35, R67 ;  /* 0x0000002324247223 */ /* 0x000fe20000010043 */
[----:B------:R-:W-:Y:S02]  /*2890*/  HADD2.F32 R35, -RZ, R5.H0_H0 ;  /* 0x20000005ff237230 */ /* 0x000fe40000004100 */
[----:B------:R-:W-:Y:S01]  /*28a0*/  FADD.FTZ R50, R50, -UR4 ;  /* 0x8000000432327e21 */ /* 0x000fe20008010000 */
[----:B------:R-:W-:-:S02]  /*28b0*/  HADD2.F32 R67, -RZ, R14.H0_H0 ;  /* 0x2000000eff437230 */ /* 0x000fc40000004100 */
[----:B------:R-:W-:Y:S01]  /*28c0*/  FFMA.FTZ R39, R39, R34, R38 ;  /* 0x0000002227277223 */ /* 0x000fe20000010026 */
[----:B------:R-:W-:Y:S01]  /*28d0*/  FMUL.FTZ R34, R40, UR5 ;  /* 0x0000000528227c20 */ /* 0x000fe20008410000 */
[----:B------:R-:W-:Y:S02]  /*28e0*/  HADD2.F32 R38, -RZ, R5.H1_H1 ;  /* 0x30000005ff267230 */ /* 0x000fe40000004100 */
[----:B------:R-:W-:Y:S01]  /*28f0*/  FADD.FTZ R51, R51, -UR4 ;  /* 0x8000000433337e21 */ /* 0x000fe20008010000 */
[----:B------:R-:W-:Y:S02]  /*2900*/  HADD2.F32 R40, -RZ, R14.H1_H1 ;  /* 0x3000000eff287230 */ /* 0x000fe40000004100 */
[----:B------:R-:W-:Y:S01]  /*2910*/  FFMA.FTZ R34, R34, R35, R67 ;  /* 0x0000002322227223 */ /* 0x000fe20000010043 */
[----:B------:R-:W-:Y:S01]  /*2920*/  FMUL.FTZ R35, R42, UR5 ;  /* 0x000000052a237c20 */ /* 0x000fe20008410000 */
[----:B------:R-:W-:Y:S02]  /*2930*/  HADD2.F32 R42, -RZ, R16.H1_H1 ;  /* 0x30000010ff2a7230 */ /* 0x000fe40000004100 */
[----:B------:R-:W-:Y:S01]  /*2940*/  FMUL.FTZ R51, R51, UR5 ;  /* 0x0000000533337c20 */ /* 0x000fe20008410000 */
[----:B------:R-:W-:Y:S01]  /*2950*/  FFMA.FTZ R67, R41, R38, R40 ;  /* 0x0000002629437223 */ /* 0x000fe20000010028 */
[----:B------:R-:W-:-:S02]  /*2960*/  HADD2.F32 R38, -RZ, R6.H0_H0 ;  /* 0x20000006ff267230 */ /* 0x000fc40000004100 */
[----:B------:R-:W-:Y:S01]  /*2970*/  FADD.FTZ R52, R52, -UR4 ;  /* 0x8000000434347e21 */ /* 0x000fe20008010000 */
[----:B------:R-:W-:Y:S02]  /*2980*/  HADD2.F32 R40, -RZ, R15.H0_H0 ;  /* 0x2000000fff287230 */ /* 0x000fe40000004100 */
[----:B------:R-:W-:Y:S01]  /*2990*/  FADD.FTZ R53, R53, -UR4 ;  /* 0x8000000435357e21 */ /* 0x000fe20008010000 */
[----:B------:R-:W-:Y:S02]  /*29a0*/  HADD2.F32 R41, -RZ, R7.H0_H0 ;  /* 0x20000007ff297230 */ /* 0x000fe40000004100 */
[----:B------:R-:W-:Y:S01]  /*29b0*/  FADD.FTZ R54, R54, -UR4 ;  /* 0x8000000436367e21 */ /* 0x000fe20008010000 */
[----:B------:R-:W-:Y:S01]  /*29c0*/  FADD.FTZ R55, R55, -UR4 ;  /* 0x8000000437377e21 */ /* 0x000fe20008010000 */
[----:B------:R-:W-:Y:S01]  /*29d0*/  FFMA.FTZ R35, R35, R38, R40 ;  /* 0x0000002623237223 */ /* 0x000fe20000010028 */
[----:B------:R-:W-:Y:S02]  /*29e0*/  HADD2.F32 R38, -RZ, R15.H1_H1 ;  /* 0x3000000fff267230 */ /* 0x000fe40000004100 */
[----:B------:R-:W-:Y:S01]  /*29f0*/  FMUL.FTZ R40, R44, UR5 ;  /* 0x000000052c287c20 */ /* 0x000fe20008410000 */
[----:B------:R-:W-:-:S02]  /*2a00*/  HADD2.F32 R44, -RZ, R17.H1_H1 ;  /* 0x30000011ff2c7230 */ /* 0x000fc40000004100 */
[----:B------:R-:W-:Y:S01]  /*2a10*/  FADD.FTZ R56, R56, -UR4 ;  /* 0x8000000438387e21 */ /* 0x000fe20008010000 */
[----:B------:R-:W-:Y:S01]  /*2a20*/  FADD.FTZ R57, R57, -UR4 ;  /* 0x8000000439397e21 */ /* 0x000fe20008010000 */
[----:B------:R-:W-:Y:S01]  /*2a30*/  FFMA.FTZ R76, R43, R76, R38 ;  /* 0x0000004c2b4c7223 */ /* 0x000fe20000010026 */
[----:B------:R-:W-:Y:S02]  /*2a40*/  HADD2.F32 R43, -RZ, R16.H0_H0 ;  /* 0x20000010ff2b7230 */ /* 0x000fe40000004100 */
[----:B------:R-:W-:Y:S01]  /*2a50*/  FADD.FTZ R58, R58, -UR4 ;  /* 0x800000043a3a7e21 */ /* 0x000fe20008010000 */
[----:B------:R-:W-:Y:S02]  /*2a60*/  HADD2.F32 R38, -RZ, R7.H1_H1 ;  /* 0x30000007ff267230 */ /* 0x000fe40000004100 */
[----:B------:R-:W-:Y:S01]  /*2a70*/  FADD.FTZ R59, R59, -UR4 ;  /* 0x800000043b3b7e21 */ /* 0x000fe20008010000 */
[----:B------:R-:W-:Y:S01]  /*2a80*/  UIADD3 UR4, UPT, UPT, UR6, -0x1, URZ ;  /* 0xffffffff06047890 */ /* 0x000fe2000fffe0ff */
[----:B------:R-:W-:Y:S01]  /*2a90*/  FFMA.FTZ R40, R40, R41, R43 ;  /* 0x0000002928287223 */ /* 0x000fe2000001002b */
[----:B------:R-:W-:Y:S01]  /*2aa0*/  FMUL.FTZ R41, R45, UR5 ;  /* 0x000000052d297c20 */ /* 0x000fe20008410000 */
[----:B------:R-:W-:Y:S01]  /*2ab0*/  HADD2.F32 R43, -RZ, R60.H0_H0 ;  /* 0x2000003cff2b7230 */ /* 0x000fe20000004100 */
[----:B------:R-:W-:Y:S01]  /*2ac0*/  UIMAD UR4, UR4, UR20, URZ ;  /* 0x00000014040472a4 */ /* 0x000fe2000f8e02ff */
[----:B------:R-:W-:-:S02]  /*2ad0*/  HADD2.F32 R45, -RZ, R17.H0_H0 ;  /* 0x20000011ff2d7230 */ /* 0x000fc40000004100 */
[----:B------:R-:W-:Y:S01]  /*2ae0*/  FFMA.FTZ R41, R41, R38, R42 ;  /* 0x0000002629297223 */ /* 0x000fe2000001002a */
[----:B------:R-:W-:Y:S01]  /*2af0*/  FMUL.FTZ R42, R46, UR5 ;  /* 0x000000052e2a7c20 */ /* 0x000fe20008410000 */
[----:B------:R-:W-:Y:S01]  /*2b00*/  HADD2.F32 R38, -RZ, R60.H1_H1 ;  /* 0x3000003cff267230 */ /* 0x000fe20000004100 */
[----:B------:R-:W-:Y:S01]  /*2b10*/  F2FP.F16.F32.PACK_AB R28, R65, R28 ;  /* 0x0000001c411c723e */ /* 0x000fe200000000ff */
[----:B------:R-:W-:Y:S02]  /*2b20*/  HADD2.F32 R46, -RZ, R18.H1_H1 ;  /* 0x30000012ff2e7230 */ /* 0x000fe40000004100 */
[----:B------:R-:W-:Y:S01]  /*2b30*/  FFMA.FTZ R42, R42, R43, R45 ;  /* 0x0000002b2a2a7223 */ /* 0x000fe2000001002d */
[----:B------:R-:W-:Y:S01]  /*2b40*/  FMUL.FTZ R43, R47, UR5 ;  /* 0x000000052f2b7c20 */ /* 0x000fe20008410000 */
[----:B------:R-:W-:Y:S01]  /*2b50*/  HADD2.F32 R45, -RZ, R70.H0_H0 ;  /* 0x20000046ff2d7230 */ /* 0x000fe20000004100 */
[----:B------:R-:W-:Y:S01]  /*2b60*/  F2FP.F16.F32.PACK_AB R30, R33, R30 ;  /* 0x0000001e211e723e */ /* 0x000fe200000000ff */
[----:B------:R-:W-:-:S02]  /*2b70*/  HADD2.F32 R47, -RZ, R18.H0_H0 ;  /* 0x20000012ff2f7230 */ /* 0x000fc40000004100 */
[----:B------:R-:W-:Y:S01]  /*2b80*/  FFMA.FTZ R43, R43, R38, R44 ;  /* 0x000000262b2b7223 */ /* 0x000fe2000001002c */
[----:B------:R-:W-:Y:S01]  /*2b90*/  FMUL.FTZ R38, R48, UR5 ;  /* 0x0000000530267c20 */ /* 0x000fe20008410000 */
[----:B------:R-:W-:Y:S02]  /*2ba0*/  HADD2.F32 R44, -RZ, R70.H1_H1 ;  /* 0x30000046ff2c7230 */ /* 0x000fe40000004100 */
[----:B------:R-:W-:Y:S01]  /*2bb0*/  FMUL.FTZ R48, R50, UR5 ;  /* 0x0000000532307c20 */ /* 0x000fe20008410000 */
[----:B------:R-:W-:Y:S02]  /*2bc0*/  HADD2.F32 R50, -RZ, R20.H1_H1 ;  /* 0x30000014ff327230 */ /* 0x000fe40000004100 */
[----:B------:R-:W-:Y:S01]  /*2bd0*/  FFMA.FTZ R38, R38, R45, R47 ;  /* 0x0000002d26267223 */ /* 0x000fe2000001002f */
[----:B------:R-:W-:Y:S01]  /*2be0*/  FMUL.FTZ R47, R49, UR5 ;  /* 0x00000005312f7c20 */ /* 0x000fe20008410000 */
[----:B------:R-:W-:Y:S01]  /*2bf0*/  HADD2.F32 R45, -RZ, R69.H0_H0 ;  /* 0x20000045ff2d7230 */ /* 0x000fe20000004100 */
[----:B------:R-:W-:Y:S01]  /*2c00*/  F2FP.F16.F32.PACK_AB R29, R64, R29 ;  /* 0x0000001d401d723e */ /* 0x000fe200000000ff */
[----:B------:R-:W-:-:S02]  /*2c10*/  HADD2.F32 R49, -RZ, R19.H0_H0 ;  /* 0x20000013ff317230 */ /* 0x000fc40000004100 */
[----:B------:R-:W-:Y:S01]  /*2c20*/  FFMA.FTZ R47, R47, R44, R46 ;  /* 0x0000002c2f2f7223 */ /* 0x000fe2000001002e */
[----:B------:R-:W-:Y:S01]  /*2c30*/  HADD2.F32 R44, -RZ, R69.H1_H1 ;  /* 0x30000045ff2c7230 */ /* 0x000fe20000004100 */
[----:B------:R-:W-:Y:S01]  /*2c40*/  F2FP.F16.F32.PACK_AB R35, R76, R35 ;  /* 0x000000234c23723e */ /* 0x000fe200000000ff */
[----:B------:R-:W-:Y:S02]  /*2c50*/  HADD2.F32 R46, -RZ, R19.H1_H1 ;  /* 0x30000013ff2e7230 */ /* 0x000fe40000004100 */
[----:B------:R-:W-:Y:S01]  /*2c60*/  FFMA.FTZ R48, R48, R45, R49 ;  /* 0x0000002d30307223 */ /* 0x000fe20000010031 */
[--C-:B------:R-:W-:Y:S01]  /*2c70*/  HADD2.F32 R45, -RZ, R61.reuse.H0_H0 ;  /* 0x2000003dff2d7230 */ /* 0x100fe20000004100 */
[----:B------:R-:W-:Y:S01]  /*2c80*/  F2FP.F16.F32.PACK_AB R31, R66, R31 ;  /* 0x0000001f421f723e */ /* 0x000fe200000000ff */
[----:B------:R-:W-:Y:S02]  /*2c90*/  HADD2.F32 R49, -RZ, R20.H0_H0 ;  /* 0x20000014ff317230 */ /* 0x000fe40000004100 */
[----:B------:R-:W-:Y:S01]  /*2ca0*/  FFMA.FTZ R51, R51, R44, R46 ;  /* 0x0000002c33337223 */ /* 0x000fe2000001002e */
[----:B------:R-:W-:Y:S01]  /*2cb0*/  FMUL.FTZ R44, R52, UR5 ;  /* 0x00000005342c7c20 */ /* 0x000fe20008410000 */
[----:B------:R-:W-:Y:S01]  /*2cc0*/  HADD2.F32 R46, -RZ, R61.H1_H1 ;  /* 0x3000003dff2e7230 */ /* 0x000fe20000004100 */
[----:B------:R-:W-:Y:S01]  /*2cd0*/  F2FP.F16.F32.PACK_AB R34, R67, R34 ;  /* 0x000000224322723e */ /* 0x000fe200000000ff */
[----:B------:R-:W-:-:S02]  /*2ce0*/  HADD2.F32 R52, -RZ, R21.H1_H1 ;  /* 0x30000015ff347230 */ /* 0x000fc40000004100 */
[----:B------:R-:W-:Y:S01]  /*2cf0*/  FFMA.FTZ R44, R44, R45, R49 ;  /* 0x0000002d2c2c7223 */ /* 0x000fe20000010031 */
[----:B------:R-:W-:Y:S01]  /*2d00*/  FMUL.FTZ R45, R53, UR5 ;  /* 0x00000005352d7c20 */ /* 0x000fe20008410000 */
[----:B------:R-:W-:Y:S01]  /*2d10*/  HADD2.F32 R49, -RZ, R73.H0_H0 ;  /* 0x20000049ff317230 */ /* 0x000fe20000004100 */
        /* <DEDUP_REMOVED lines=14> */
[----:B------:R-:W-:Y:S02]  /*2e00*/  HADD2.F32 R52, -RZ, R72.H1_H1 ;  /* 0x30000048ff347230 */ /* 0x000fe40000004100 */
[----:B------:R-:W-:-:S02]  /*2e10*/  HADD2.F32 R56, -RZ, R23.H1_H1 ;  /* 0x30000017ff387230 */ /* 0x000fc40000004100 */
[----:B------:R-:W-:Y:S01]  /*2e20*/  FFMA.FTZ R50, R50, R53, R55 ;  /* 0x0000003532327223 */ /* 0x000fe20000010037 */
[----:B------:R-:W-:Y:S01]  /*2e30*/  FMUL.FTZ R53, R57, UR5 ;  /* 0x0000000539357c20 */ /* 0x000fe20008410000 */
[----:B------:R-:W-:Y:S02]  /*2e40*/  HADD2.F32 R55, -RZ, R71.H0_H0 ;  /* 0x20000047ff377230 */ /* 0x000fe40000004100 */
[----:B------:R-:W-:Y:S02]  /*2e50*/  HADD2.F32 R57, -RZ, R23.H0_H0 ;  /* 0x20000017ff397230 */ /* 0x000fe40000004100 */
[----:B------:R-:W-:Y:S01]  /*2e60*/  FFMA.FTZ R53, R53, R52, R54 ;  /* 0x0000003435357223 */ /* 0x000fe20000010036 */
[----:B------:R-:W-:Y:S01]  /*2e70*/  FMUL.FTZ R52, R58, UR5 ;  /* 0x000000053a347c20 */ /* 0x000fe20008410000 */
[----:B------:R-:W-:-:S03]  /*2e80*/  HADD2.F32 R54, -RZ, R71.H1_H1 ;  /* 0x30000047ff367230 */ /* 0x000fc60000004100 */
[----:B------:R-:W-:Y:S01]  /*2e90*/  FFMA.FTZ R52, R52, R55, R57 ;  /* 0x0000003734347223 */ /* 0x000fe20000010039 */
[----:B------:R-:W-:Y:S01]  /*2ea0*/  FMUL.FTZ R55, R59, UR5 ;  /* 0x000000053b377c20 */ /* 0x000fe20008410000 */
[----:B------:R-:W-:Y:S01]  /*2eb0*/  USHF.R.S32.HI UR5, URZ, 0x1f, UR4 ;  /* 0x0000001fff057899 */ /* 0x000fe20008011404 */
[----:B------:R-:W-:Y:S02]  /*2ec0*/  F2FP.F16.F32.PACK_AB R42, R53, R50 ;  /* 0x00000032352a723e */ /* 0x000fe400000000ff */
[----:B------:R-:W-:Y:S01]  /*2ed0*/  FFMA.FTZ R55, R55, R54, R56 ;  /* 0x0000003637377223 */ /* 0x000fe20000010038 */
[----:B------:R-:W-:Y:S01]  /*2ee0*/  ULEA.HI UR5, UR5, UR4, URZ, 0x3 ;  /* 0x0000000405057291 */ /* 0x000fe2000f8f18ff */
[----:B------:R-:W0:Y:S03]  /*2ef0*/  LDC.64 R56, c[0x0][0x428] ;  /* 0x00010a00ff387b82 */ /* 0x000e260000000a00 */
[----:B------:R-:W-:-:S02]  /*2f00*/  F2FP.F16.F32.PACK_AB R43, R55, R52 ;  /* 0x00000034372b723e */ /* 0x000fc400000000ff */
[----:B------:R-:W-:-:S04]  /*2f10*/  MOV R77, UR5 ;  /* 0x00000005004d7c02 */ /* 0x000fc80008000f00 */
[----:B------:R-:W-:-:S04]  /*2f20*/  LEA.HI.SX32 R77, R77, R0, 0x1d ;  /* 0x000000004d4d7211 */ /* 0x000fc800078feaff */
[C---:B------:R-:W-:Y:S02]  /*2f30*/  IADD3 R65, PT, PT, R77.reuse, 0x100, RZ ;  /* 0x000001004d417810 */ /* 0x040fe40007ffe0ff */
[C---:B------:R-:W-:Y:S02]  /*2f40*/  IADD3 R59, PT, PT, R77.reuse, 0x200, RZ ;  /* 0x000002004d3b7810 */ /* 0x040fe40007ffe0ff */
[C---:B------:R-:W-:Y:S01]  /*2f50*/  IADD3 R33, PT, PT, R77.reuse, 0x300, RZ ;  /* 0x000003004d217810 */ /* 0x040fe20007ffe0ff */
[----:B0-----:R-:W-:-:S04]  /*2f60*/  IMAD.WIDE.U32 R76, R77, 0x10, R56 ;  /* 0x000000104d4c7825 */ /* 0x001fc800078e0038 */
[--C-:B------:R-:W-:Y:S01]  /*2f70*/  IMAD.WIDE.U32 R64, R65, 0x10, R56.reuse ;  /* 0x0000001041407825 */ /* 0x100fe200078e0038 */
[----:B------:R0:W-:Y:S03]  /*2f80*/  STG.E.128 desc[UR12][R76.64], R28 ;  /* 0x0000001c4c007986 */ /* 0x0001e6000c101d0c */
[----:B------:R-:W-:-:S04]  /*2f90*/  IMAD.WIDE.U32 R58, R59, 0x10, R56 ;  /* 0x000000103b3a7825 */ /* 0x000fc800078e0038 */
[----:B------:R-:W-:Y:S01]  /*2fa0*/  IMAD.WIDE.U32 R56, R33, 0x10, R56 ;  /* 0x0000001021387825 */ /* 0x000fe200078e0038 */
[----:B------:R-:W-:Y:S02]  /*2fb0*/  F2FP.F16.F32.PACK_AB R33, R39, R36 ;  /* 0x000000242721723e */ /* 0x000fe400000000ff */
[----:B------:R-:W-:Y:S02]  /*2fc0*/  F2FP.F16.F32.PACK_AB R39, R51, R48 ;  /* 0x000000303327723e */ /* 0x000fe400000000ff */
[----:B------:R-:W-:Y:S01]  /*2fd0*/  F2FP.F16.F32.PACK_AB R36, R41, R40 ;  /* 0x000000282924723e */ /* 0x000fe200000000ff */
[----:B------:R0:W-:Y:S01]  /*2fe0*/  STG.E.128 desc[UR12][R64.64], R32 ;  /* 0x0000002040007986 */ /* 0x0001e2000c101d0c */
[----:B------:R-:W-:Y:S02]  /*2ff0*/  F2FP.F16.F32.PACK_AB R41, R49, R46 ;  /* 0x0000002e3129723e */ /* 0x000fe400000000ff */
[----:B------:R-:W-:Y:S01]  /*3000*/  F2FP.F16.F32.PACK_AB R40, R45, R44 ;  /* 0x0000002c2d28723e */ /* 0x000fe200000000ff */
[----:B------:R0:W-:Y:S04]  /*3010*/  STG.E.128 desc[UR12][R58.64], R36 ;  /* 0x000000243a007986 */ /* 0x0001e8000c101d0c */
[----:B------:R0:W-:Y:S02]  /*3020*/  STG.E.128 desc[UR12][R56.64], R40 ;  /* 0x0000002838007986 */ /* 0x0001e4000c101d0c */
.L_x_16303:
[----:B------:R-:W-:Y:S02]  /*3030*/  UIADD3 UR7, UPT, UPT, UR7, UR16, URZ ;  /* 0x0000001007077290 */ /* 0x000fe4000fffe0ff */
[----:B------:R-:W-:Y:S02]  /*3040*/  UPLOP3.LUT UP1, UPT, UPT, UPT, UP1, 0x40, 0x4 ;  /* 0x000000000004789c */ /* 0x000fe40003f2e810 */
[----:B------:R-:W-:-:S09]  /*3050*/  UISETP.GE.AND UP0, UPT, UR7, UR17, UPT ;  /* 0x000000110700728c */ /* 0x000fd2000bf06270 */
[----:B------:R-:W-:Y:S05]  /*3060*/  BRA.U !UP0, `(.L_x_16304) ;  /* 0xffffffd108fc7547 */ /* 0x000fea000b83ffff */
[----:B------:R-:W-:Y:S05]  /*3070*/  EXIT ;  /* 0x000000000000794d */ /* 0x000fea0003800000 */
.L_x_16305:
        /* <DEDUP_REMOVED lines=16> */
.L_x_27559:


//--------------------- .text._ZN10layer_norm13ln_fwd_kernelINS_13Kernel_traitsI6__halfS2_fS2_fjLj8192ELj1ELj1ELj8ELj16ENS_18Kernel_traits_baseILj8192ES2_S2_fS2_fjLj256EEEEELb0ELb1ELb0ELb0EEEvNS_9FwdParamsE --------------------------
	.section	.text._ZN10layer_norm13ln_fwd_kernelINS_13Kernel_traitsI6__halfS2_fS2_fjLj8192ELj1ELj1ELj8ELj16ENS_18Kernel_traits_baseILj8192ES2_S2_fS2_fjLj256EEEEELb0ELb1ELb0ELb0EEEvNS_9FwdParamsE,"ax",@progbits
	.align	128
        .global         _ZN10layer_norm13ln_fwd_kernelINS_13Kernel_traitsI6__halfS2_fS2_fjLj8192ELj1ELj1ELj8ELj16ENS_18Kernel_traits_baseILj8192ES2_S2_fS2_fjLj256EEEEELb0ELb1ELb0ELb0EEEvNS_9FwdParamsE
        .type           _ZN10layer_norm13ln_fwd_kernelINS_13Kernel_traitsI6__halfS2_fS2_fjLj8192ELj1ELj1ELj8ELj16ENS_18Kernel_traits_baseILj8192ES2_S2_fS2_fjLj256EEEEELb0ELb1ELb0ELb0EEEvNS_9FwdParamsE,@function
        .size           _ZN10layer_norm13ln_fwd_kernelINS_13Kernel_traitsI6__halfS2_fS2_fjLj8192ELj1ELj1ELj8ELj16ENS_18Kernel_traits_baseILj8192ES2_S2_fS2_fjLj256EEEEELb0ELb1ELb0ELb0EEEvNS_9FwdParamsE,(.L_x_27560 - _ZN10layer_norm13ln_fwd_kernelINS_13Kernel_traitsI6__halfS2_fS2_fjLj8192ELj1ELj1ELj8ELj16ENS_18Kernel_traits_baseILj8192ES2_S2_fS2_fjLj256EEEEELb0ELb1ELb0ELb0EEEvNS_9FwdParamsE)
        .other          _ZN10layer_norm13ln_fwd_kernelINS_13Kernel_traitsI6__halfS2_fS2_fjLj8192ELj1ELj1ELj8ELj16ENS_18Kernel_traits_baseILj8192ES2_S2_fS2_fjLj256EEEEELb0ELb1ELb0ELb0EEEvNS_9FwdParamsE,@"STO_CUDA_ENTRY STV_DEFAULT"
_ZN10layer_norm13ln_fwd_kernelINS_13Kernel_traitsI6__halfS2_fS2_fjLj8192ELj1ELj1ELj8ELj16ENS_18Kernel_traits_baseILj8192ES2_S2_fS2_fjLj256EEEEELb0ELb1ELb0ELb0EEEvNS_9FwdParamsE:
.text._ZN10layer_norm13ln_fwd_kernelINS_13Kernel_traitsI6__halfS2_fS2_fjLj8192ELj1ELj1ELj8ELj16ENS_18Kernel_traits_baseILj8192ES2_S2_fS2_fjLj256EEEEELb0ELb1ELb0ELb0EEEvNS_9FwdParamsE:
        /* <DEDUP_REMOVED lines=61> */
.L_x_16307:
        /* <DEDUP_REMOVED lines=43> */
.L_x_16308:
[----:B------:R-:W-:Y:S05]  /*0680*/  BSYNC.RECONVERGENT B0 ;  /* 0x0000000000007941 */ /* 0x000fea0003800200 */
.L_x_16306:
[----:B------:R-:W0:Y:S02]  /*0690*/  LDCU UR4, c[0x0][0x384] ;  /* 0x00007080ff0477ac */ /* 0x000e240008000800 */
[----:B0-----:R-:W-:-:S13]  /*06a0*/  ISETP.GE.AND P0, PT, R3, UR4, PT ;  /* 0x0000000403007c0c */ /* 0x001fda000bf06270 */
[----:B------:R-:W-:Y:S05]  /*06b0*/  @P0 EXIT ;  /* 0x000000000000094d */ /* 0x000fea0003800000 */
[----:B------:R-:W-:Y:S01]  /*06c0*/  SHF.R.S32.HI R52, RZ, 0x3, R52 ;  /* 0x00000003ff347819 */ /* 0x000fe20000011434 */
[----:B------:R-:W0:Y:S01]  /*06d0*/  LDC.64 R56, c[0x0][0x3e0] ;  /* 0x0000f800ff387b82 */ /* 0x000e220000000a00 */
[----:B------:R-:W-:Y:S01]  /*06e0*/  LOP3.LUT R54, R0, 0xe0, RZ, 0xc0, !PT ;  /* 0x000000e000367812 */ /* 0x000fe200078ec0ff */
        /* <DEDUP_REMOVED lines=19> */
.L_x_16337:
        /* <DEDUP_REMOVED lines=24> */
[--C-:B-----5:R-:W-:Y:S02]  /*09a0*/  HADD2.F32 R97, -RZ, R60.reuse.H1_H1 ;  /* 0x3000003cff617230 */ /* 0x120fe40000004100 */
[--C-:B------:R-:W-:Y:S02]  /*09b0*/  HADD2.F32 R99, -RZ, R61.reuse.H0_H0 ;  /* 0x2000003dff637230 */ /* 0x100fe40000004100 */
[----:B------:R-:W-:Y:S02]  /*09c0*/  HADD2.F32 R101, -RZ, R61.H1_H1 ;  /* 0x3000003dff657230 */ /* 0x000fe40000004100 */
[----:B------:R-:W-:-:S02]  /*09d0*/  HADD2.F32 R67, -RZ, R60.H0_H0 ;  /* 0x2000003cff437230 */ /* 0x000fc40000004100 */
[-C--:B------:R-:W-:Y:S01]  /*09e0*/  FMUL.FTZ R99, R99, R0.reuse ;  /* 0x0000000063637220 */ /* 0x080fe20000410000 */
[--C-:B------:R-:W-:Y:S02]  /*09f0*/  HADD2.F32 R103, -RZ, R62.reuse.H0_H0 ;  /* 0x2000003eff677230 */ /* 0x100fe40000004100 */
[-C--:B0-----:R-:W-:Y:S01]  /*0a00*/  FMUL.FTZ R64, R101, R0.reuse ;  /* 0x0000000065407220 */ /* 0x081fe20000410000 */
[----:B------:R-:W-:Y:S02]  /*0a10*/  HADD2.F32 R105, -RZ, R62.H1_H1 ;  /* 0x3000003eff697230 */ /* 0x000fe40000004100 */
[-C--:B------:R-:W-:Y:S01]  /*0a20*/  FMUL.FTZ R62, R97, R0.reuse ;  /* 0x00000000613e7220 */ /* 0x080fe20000410000 */
[--C-:B------:R-:W-:Y:S02]  /*0a30*/  HADD2.F32 R107, -RZ, R63.reuse.H0_H0 ;  /* 0x2000003fff6b7230 */ /* 0x100fe40000004100 */
[----:B------:R-:W-:Y:S01]  /*0a40*/  FMUL.FTZ R67, R67, R0 ;  /* 0x0000000043437220 */ /* 0x000fe20000410000 */
[----:B------:R-:W-:-:S02]  /*0a50*/  HADD2.F32 R109, -RZ, R63.H1_H1 ;  /* 0x3000003fff6d7230 */ /* 0x000fc40000004100 */
[-C--:B------:R-:W-:Y:S01]  /*0a60*/  FMUL.FTZ R66, R105, R0.reuse ;  /* 0x0000000069427220 */ /* 0x080fe20000410000 */
[--C-:B------:R-:W-:Y:S02]  /*0a70*/  HADD2.F32 R61, -RZ, R12.reuse.H1_H1 ;  /* 0x3000000cff3d7230 */ /* 0x100fe40000004100 */
[-C--:B------:R-:W-:Y:S01]  /*0a80*/  FMUL.FTZ R107, R107, R0.reuse ;  /* 0x000000006b6b7220 */ /* 0x080fe20000410000 */
[--C-:B------:R-:W-:Y:S02]  /*0a90*/  HADD2.F32 R63, -RZ, R13.reuse.H0_H0 ;  /* 0x2000000dff3f7230 */ /* 0x100fe40000004100 */
[-C--:B------:R-:W-:Y:S01]  /*0aa0*/  FMUL.FTZ R103, R103, R0.reuse ;  /* 0x0000000067677220 */ /* 0x080fe20000410000 */
[----:B------:R-:W-:Y:S02]  /*0ab0*/  HADD2.F32 R65, -RZ, R13.H1_H1 ;  /* 0x3000000dff417230 */ /* 0x000fe40000004100 */
[----:B------:R-:W-:Y:S01]  /*0ac0*/  FMUL.FTZ R96, R109, R0 ;  /* 0x000000006d607220 */ /* 0x000fe20000410000 */
[----:B------:R-:W-:-:S02]  /*0ad0*/  HADD2.F32 R60, -RZ, R12.H0_H0 ;  /* 0x2000000cff3c7230 */ /* 0x000fc40000004100 */
[--C-:B------:R-:W-:Y:S02]  /*0ae0*/  HADD2.F32 R97, -RZ, R15.reuse.H1_H1 ;  /* 0x3000000fff617230 */ /* 0x100fe40000004100 */
[----:B--2---:R-:W-:Y:S01]  /*0af0*/  FFMA.FTZ R61, R62, R61, R53 ;  /* 0x0000003d3e3d7223 */ /* 0x004fe20000010035 */
[----:B------:R-:W-:Y:S01]  /*0b00*/  FFMA.FTZ R62, R99, R63, R54 ;  /* 0x0000003f633e7223 */ /* 0x000fe20000010036 */
[----:B------:R-:W-:Y:S01]  /*0b10*/  FFMA.FTZ R63, R64, R65, R55 ;  /* 0x00000041403f7223 */ /* 0x000fe20000010037 */
[----:B------:R-:W-:Y:S01]  /*0b20*/  FFMA.FTZ R60, R67, R60, R52 ;  /* 0x0000003c433c7223 */ /* 0x000fe20000010034 */
[--C-:B------:R-:W-:Y:S02]  /*0b30*/  HADD2.F32 R65, -RZ, R14.reuse.H1_H1 ;  /* 0x3000000eff417230 */ /* 0x100fe40000004100 */
[----:B------:R-:W-:Y:S02]  /*0b40*/  HADD2.F32 R67, -RZ, R15.H0_H0 ;  /* 0x2000000fff437230 */ /* 0x000fe40000004100 */
[----:B------:R-:W-:-:S02]  /*0b50*/  HADD2.F32 R64, -RZ, R14.H0_H0 ;  /* 0x2000000eff407230 */ /* 0x000fc40000004100 */
[----:B---3--:R-:W-:Y:S01]  /*0b60*/  FFMA.FTZ R65, R66, R65, R57 ;  /* 0x0000004142417223 */ /* 0x008fe20000010039 */
[----:B------:R-:W-:Y:S01]  /*0b70*/  FFMA.FTZ R66, R107, R67, R58 ;  /* 0x000000436b427223 */ /* 0x000fe2000001003a */
[----:B------:R-:W-:Y:S01]  /*0b80*/  FFMA.FTZ R67, R96, R97, R59 ;  /* 0x0000006160437223 */ /* 0x000fe2000001003b */
[----:B------:R-:W-:Y:S01]  /*0b90*/  FFMA.FTZ R64, R103, R64, R56 ;  /* 0x0000004067407223 */ /* 0x000fe20000010038 */
[----:B------:R-:W-:Y:S06]  /*0ba0*/  BRA `(.L_x_16312) ;  /* 0x0000000000807947 */ /* 0x000fec0003800000 */
.L_x_16311:
[--C-:B-----5:R-:W-:Y:S02]  /*0bb0*/  HADD2.F32 R97, -RZ, R61.reuse.H0_H0 ;  /* 0x2000003dff617230 */ /* 0x120fe40000004100 */
[----:B------:R-:W-:Y:S02]  /*0bc0*/  HADD2.F32 R67, -RZ, R60.H1_H1 ;  /* 0x3000003cff437230 */ /* 0x000fe40000004100 */
[----:B------:R-:W-:Y:S02]  /*0bd0*/  HADD2.F32 R61, -RZ, R61.H1_H1 ;  /* 0x3000003dff3d7230 */ /* 0x000fe40000004100 */
[-C--:B------:R-:W-:Y:S01]  /*0be0*/  FMUL.FTZ R97, R97, R0.reuse ;  /* 0x0000000061617220 */ /* 0x080fe20000410000 */
[--C-:B------:R-:W-:Y:S02]  /*0bf0*/  HADD2.F32 R99, -RZ, R62.reuse.H0_H0 ;  /* 0x2000003eff637230 */ /* 0x100fe40000004100 */
[----:B------:R-:W-:Y:S01]  /*0c00*/  FMUL.FTZ R67, R67, R0 ;  /* 0x0000000043437220 */ /* 0x000fe20000410000 */
[----:B------:R-:W-:-:S02]  /*0c10*/  HADD2.F32 R101, -RZ, R62.H1_H1 ;  /* 0x3000003eff657230 */ /* 0x000fc40000004100 */
[--C-:B------:R-:W-:Y:S02]  /*0c20*/  HADD2.F32 R103, -RZ, R63.reuse.H0_H0 ;  /* 0x2000003fff677230 */ /* 0x100fe40000004100 */
[-C--:B------:R-:W-:Y:S01]  /*0c30*/  FMUL.FTZ R99, R99, R0.reuse ;  /* 0x0000000063637220 */ /* 0x080fe20000410000 */
[----:B------:R-:W-:Y:S02]  /*0c40*/  HADD2.F32 R105, -RZ, R63.H1_H1 ;  /* 0x3000003fff697230 */ /* 0x000fe40000004100 */
[-C--:B------:R-:W-:Y:S01]  /*0c50*/  FMUL.FTZ R63, R61, R0.reuse ;  /* 0x000000003d3f7220 */ /* 0x080fe20000410000 */
[----:B------:R-:W-:Y:S02]  /*0c60*/  HADD2.F32 R62, -RZ, R12.H1_H1 ;  /* 0x3000000cff3e7230 */ /* 0x000fe40000004100 */
[-C--:B------:R-:W-:Y:S01]  /*0c70*/  FMUL.FTZ R101, R101, R0.reuse ;  /* 0x0000000065657220 */ /* 0x080fe20000410000 */
[----:B------:R-:W-:Y:S02]  /*0c80*/  HADD2.F32 R66, -RZ, R13.H1_H1 ;  /* 0x3000000dff427230 */ /* 0x000fe40000004100 */
[----:B------:R-:W-:Y:S01]  /*0c90*/  FMUL.FTZ R103, R103, R0 ;  /* 0x0000000067677220 */ /* 0x000fe20000410000 */
[----:B------:R-:W-:-:S02]  /*0ca0*/  HADD2.F32 R65, -RZ, R60.H0_H0 ;  /* 0x2000003cff417230 */ /* 0x000fc40000004100 */
[----:B------:R-:W-:Y:S01]  /*0cb0*/  FMUL.FTZ R61, R67, R62 ;  /* 0x0000003e433d7220 */ /* 0x000fe20000410000 */
[----:B------:R-:W-:Y:S02]  /*0cc0*/  HADD2.F32 R64, -RZ, R13.H0_H0 ;  /* 0x2000000dff407230 */ /* 0x000fe40000004100 */
[----:B------:R-:W-:Y:S01]  /*0cd0*/  FMUL.FTZ R63, R63, R66 ;  /* 0x000000423f3f7220 */ /* 0x000fe20000410000 */
[----:B------:R-:W-:Y:S02]  /*0ce0*/  HADD2.F32 R60, -RZ, R12.H0_H0 ;  /* 0x2000000cff3c7230 */ /* 0x000fe40000004100 */
[----:B------:R-:W-:Y:S01]  /*0cf0*/  FMUL.FTZ R65, R65, R0 ;  /* 0x0000000041417220 */ /* 0x000fe20000410000 */
[--C-:B------:R-:W-:Y:S02]  /*0d00*/  HADD2.F32 R66, -RZ, R14.reuse.H1_H1 ;  /* 0x3000000eff427230 */ /* 0x100fe40000004100 */
[----:B------:R-:W-:Y:S01]  /*0d10*/  FMUL.FTZ R62, R97, R64 ;  /* 0x00000040613e7220 */ /* 0x000fe20000410000 */
[----:B------:R-:W-:-:S02]  /*0d20*/  HADD2.F32 R64, -RZ, R14.H0_H0 ;  /* 0x2000000eff407230 */ /* 0x000fc40000004100 */
[----:B------:R-:W-:Y:S01]  /*0d30*/  FMUL.FTZ R105, R105, R0 ;  /* 0x0000000069697220 */ /* 0x000fe20000410000 */
[--C-:B------:R-:W-:Y:S02]  /*0d40*/  HADD2.F32 R96, -RZ, R15.reuse.H0_H0 ;  /* 0x2000000fff607230 */ /* 0x100fe40000004100 */
[----:B------:R-:W-:Y:S01]  /*0d50*/  FMUL.FTZ R60, R65, R60 ;  /* 0x0000003c413c7220 */ /* 0x000fe20000410000 */
[----:B------:R-:W-:Y:S02]  /*0d60*/  HADD2.F32 R98, -RZ, R15.H1_H1 ;  /* 0x3000000fff627230 */ /* 0x000fe40000004100 */
[----:B------:R-:W-:Y:S01]  /*0d70*/  FMUL.FTZ R65, R101, R66 ;  /* 0x0000004265417220 */ /* 0x000fe20000410000 */
[----:B------:R-:W-:Y:S01]  /*0d80*/  FMUL.FTZ R64, R99, R64 ;  /* 0x0000004063407220 */ /* 0x000fe20000410000 */
[----:B------:R-:W-:Y:S01]  /*0d90*/  FMUL.FTZ R66, R103, R96 ;  /* 0x0000006067427220 */ /* 0x000fe20000410000 */
[----:B------:R-:W-:-:S07]  /*0da0*/  FMUL.FTZ R67, R105, R98 ;  /* 0x0000006269437220 */ /* 0x000fce0000410000 */
.L_x_16312:
[----:B------:R-:W0:Y:S01]  /*0db0*/  LDC.64 R98, c[0x0][0x3a8] ;  /* 0x0000ea00ff627b82 */ /* 0x000e220000000a00 */
[C---:B------:R-:W-:Y:S01]  /*0dc0*/  IADD3 R96, PT, PT, R92.reuse, 0x100, RZ ;  /* 0x000001005c607810 */ /* 0x040fe20007ffe0ff */
[----:B0-----:R-:W-:-:S05]  /*0dd0*/  IMAD.WIDE.U32 R98, R92, 0x20, R98 ;  /* 0x000000205c627825 */ /* 0x001fca00078e0062 */
[----:B------:R0:W-:Y:S04]  /*0de0*/  STG.E.128 desc[UR6][R98.64], R60 ;  /* 0x0000003c62007986 */ /* 0x0001e8000c101d06 */
[----:B------:R0:W-:Y:S02]  /*0df0*/  STG.E.128 desc[UR6][R98.64+0x10], R64 ;  /* 0x0000104062007986 */ /* 0x0001e4000c101d06 */
.L_x_16310:
[----:B------:R-:W-:Y:S05]  /*0e00*/  BSYNC.RECONVERGENT B0 ;  /* 0x0000000000007941 */ /* 0x000fea0003800200 */
.L_x_16309:
        /* <DEDUP_REMOVED lines=13> */
[--C-:B-----5:R-:W-:Y:S02]  /*0ee0*/  HADD2.F32 R75, -RZ, R68.reuse.H1_H1 ;  /* 0x30000044ff4b7230 */ /* 0x120fe40000004100 */
[----:B-1----:R-:W-:Y:S02]  /*0ef0*/  HADD2.F32 R73, -RZ, R68.H0_H0 ;  /* 0x20000044ff497230 */ /* 0x002fe40000004100 */
[--C-:B------:R-:W-:Y:S02]  /*0f00*/  HADD2.F32 R97, -RZ, R69.reuse.H0_H0 ;  /* 0x20000045ff617230 */ /* 0x100fe40000004100 */
[----:B0-----:R-:W-:Y:S02]  /*0f10*/  HADD2.F32 R99, -RZ, R69.H1_H1 ;  /* 0x30000045ff637230 */ /* 0x001fe40000004100 */
[-C--:B------:R-:W-:Y:S01]  /*0f20*/  FMUL.FTZ R73, R73, R0.reuse ;  /* 0x0000000049497220 */ /* 0x080fe20000410000 */
        /* <DEDUP_REMOVED lines=8> */
[--C-:B------:R-:W-:Y:S02]  /*0fb0*/  HADD2.F32 R69, -RZ, R24.reuse.H1_H1 ;  /* 0x30000018ff457230 */ /* 0x100fe40000004100 */
        /* <DEDUP_REMOVED lines=8> */
[----:B------:R-:W-:Y:S01]  /*1040*/  FFMA.FTZ R70, R97, R71, R54 ;  /* 0x0000004761467223 */ /* 0x000fe20000010036 */
[----:B------:R-:W-:-:S02]  /*1050*/  HADD2.F32 R75, -RZ, R27.H0_H0 ;  /* 0x2000001bff4b7230 */ /* 0x000fc40000004100 */
[----:B------:R-:W-:Y:S01]  /*1060*/  FFMA.FTZ R71, R72, R74, R55 ;  /* 0x0000004a48477223 */ /* 0x000fe20000010037 */
[----:B------:R-:W-:Y:S01]  /*1070*/  FMUL.FTZ R74, R103, R0 ;  /* 0x00000000674a7220 */ /* 0x000fe20000410000 */
[----:B------:R-:W-:Y:S02]  /*1080*/  HADD2.F32 R72, -RZ, R26.H0_H0 ;  /* 0x2000001aff487230 */ /* 0x000fe40000004100 */
[----:B------:R-:W-:Y:S02]  /*1090*/  HADD2.F32 R97, -RZ, R27.H1_H1 ;  /* 0x3000001bff617230 */ /* 0x000fe40000004100 */
[----:B------:R-:W-:Y:S01]  /*10a0*/  FFMA.FTZ R73, R74, R73, R57 ;  /* 0x000000494a497223 */ /* 0x000fe20000010039 */
[----:B------:R-:W-:Y:S01]  /*10b0*/  FFMA.FTZ R74, R105, R75, R58 ;  /* 0x0000004b694a7223 */ /* 0x000fe2000001003a */
[----:B------:R-:W-:Y:S01]  /*10c0*/  FFMA.FTZ R72, R101, R72, R56 ;  /* 0x0000004865487223 */ /* 0x000fe20000010038 */
[----:B------:R-:W-:Y:S01]  /*10d0*/  FFMA.FTZ R75, R98, R97, R59 ;  /* 0x00000061624b7223 */ /* 0x000fe2000001003b */
[----:B------:R-:W-:Y:S06]  /*10e0*/  BRA `(.L_x_16316) ;  /* 0x0000000000807947 */ /* 0x000fec0003800000 */
.L_x_16315:
[--C-:B-----5:R-:W-:Y:S02]  /*10f0*/  HADD2.F32 R97, -RZ, R69.reuse.H0_H0 ;  /* 0x20000045ff617230 */ /* 0x120fe40000004100 */
[----:B------:R-:W-:Y:S02]  /*1100*/  HADD2.F32 R75, -RZ, R68.H1_H1 ;  /* 0x30000044ff4b7230 */ /* 0x000fe40000004100 */
[----:B------:R-:W-:Y:S02]  /*1110*/  HADD2.F32 R69, -RZ, R69.H1_H1 ;  /* 0x30000045ff457230 */ /* 0x000fe40000004100 */
[-C--:B------:R-:W-:Y:S01]  /*1120*/  FMUL.FTZ R97, R97, R0.reuse ;  /* 0x0000000061617220 */ /* 0x080fe20000410000 */
[--C-:B0-----:R-:W-:Y:S02]  /*1130*/  HADD2.F32 R99, -RZ, R70.reuse.H0_H0 ;  /* 0x20000046ff637230 */ /* 0x101fe40000004100 */
        /* <DEDUP_REMOVED lines=10> */
[----:B-1----:R-:W-:-:S02]  /*11e0*/  HADD2.F32 R73, -RZ, R68.H0_H0 ;  /* 0x20000044ff497230 */ /* 0x002fc40000004100 */
        /* <DEDUP_REMOVED lines=16> */
.L_x_16316:
[----:B------:R-:W0:Y:S02]  /*12f0*/  LDC.64 R98, c[0x0][0x3a8] ;  /* 0x0000ea00ff627b82 */ /* 0x000e240000000a00 */
[C---:B0-----:R-:W-:Y:S01]  /*1300*/  IMAD.WIDE.U32 R98, R96.reuse, 0x20, R98 ;  /* 0x0000002060627825 */ /* 0x041fe200078e0062 */
[----:B------:R-:W-:-:S04]  /*1310*/  IADD3 R96, PT, PT, R96, 0x100, RZ ;  /* 0x0000010060607810 */ /* 0x000fc80007ffe0ff */
[----:B------:R1:W-:Y:S04]  /*1320*/  STG.E.128 desc[UR6][R98.64], R68 ;  /* 0x0000004462007986 */ /* 0x0003e8000c101d06 */
[----:B------:R1:W-:Y:S02]  /*1330*/  STG.E.128 desc[UR6][R98.64+0x10], R72 ;  /* 0x0000104862007986 */ /* 0x0003e4000c101d06 */
.L_x_16314:
[----:B------:R-:W-:Y:S05]  /*1340*/  BSYNC.RECONVERGENT B0 ;  /* 0x0000000000007941 */ /* 0x000fea0003800200 */
.L_x_16313:
        /* <DEDUP_REMOVED lines=13> */
[--C-:B-----5:R-:W-:Y:S02]  /*1420*/  HADD2.F32 R83, -RZ, R76.reuse.H1_H1 ;  /* 0x3000004cff537230 */ /* 0x120fe40000004100 */
[----:B--2---:R-:W-:Y:S02]  /*1430*/  HADD2.F32 R81, -RZ, R76.H0_H0 ;  /* 0x2000004cff517230 */ /* 0x004fe40000004100 */
[--C-:B------:R-:W-:Y:S02]  /*1440*/  HADD2.F32 R97, -RZ, R77.reuse.H0_H0 ;  /* 0x2000004dff617230 */ /* 0x100fe40000004100 */
[----:B01----:R-:W-:Y:S02]  /*1450*/  HADD2.F32 R99, -RZ, R77.H1_H1 ;  /* 0x3000004dff637230 */ /* 0x003fe40000004100 */
        /* <DEDUP_REMOVED lines=29> */
.L_x_16319:
[--C-:B-----5:R-:W-:Y:S02]  /*1630*/  HADD2.F32 R97, -RZ, R77.reuse.H0_H0 ;  /* 0x2000004dff617230 */ /* 0x120fe40000004100 */
[----:B------:R-:W-:Y:S02]  /*1640*/  HADD2.F32 R83, -RZ, R76.H1_H1 ;  /* 0x3000004cff537230 */ /* 0x000fe40000004100 */
[----:B------:R-:W-:Y:S02]  /*1650*/  HADD2.F32 R77, -RZ, R77.H1_H1 ;  /* 0x3000004dff4d7230 */ /* 0x000fe40000004100 */
[-C--:B------:R-:W-:Y:S01]  /*1660*/  FMUL.FTZ R97, R97, R0.reuse ;  /* 0x0000000061617220 */ /* 0x080fe20000410000 */
[--C-:B01----:R-:W-:Y:S02]  /*1670*/  HADD2.F32 R99, -RZ, R78.reuse.H0_H0 ;  /* 0x2000004eff637230 */ /* 0x103fe40000004100 */
        /* <DEDUP_REMOVED lines=10> */
[----:B--2---:R-:W-:-:S02]  /*1720*/  HADD2.F32 R81, -RZ, R76.H0_H0 ;  /* 0x2000004cff517230 */ /* 0x004fc40000004100 */
        /* <DEDUP_REMOVED lines=16> */
.L_x_16320:
[----:B------:R-:W0:Y:S02]  /*1830*/  LDC.64 R98, c[0x0][0x3a8] ;  /* 0x0000ea00ff627b82 */ /* 0x000e240000000a00 */
[C---:B0-----:R-:W-:Y:S01]  /*1840*/  IMAD.WIDE.U32 R98, R96.reuse, 0x20, R98 ;  /* 0x0000002060627825 */ /* 0x041fe200078e0062 */
[----:B------:R-:W-:-:S04]  /*1850*/  IADD3 R96, PT, PT, R96, 0x100, RZ ;  /* 0x0000010060607810 */ /* 0x000fc80007ffe0ff */
[----:B------:R2:W-:Y:S04]  /*1860*/  STG.E.128 desc[UR6][R98.64], R76 ;  /* 0x0000004c62007986 */ /* 0x0005e8000c101d06 */
[----:B------:R2:W-:Y:S02]  /*1870*/  STG.E.128 desc[UR6][R98.64+0x10], R80 ;  /* 0x0000105062007986 */ /* 0x0005e4000c101d06 */
.L_x_16318:
[----:B------:R-:W-:Y:S05]  /*1880*/  BSYNC.RECONVERGENT B0 ;  /* 0x0000000000007941 */ /* 0x000fea0003800200 */
.L_x_16317:
        /* <DEDUP_REMOVED lines=13> */
[--C-:B---3-5:R-:W-:Y:S02]  /*1960*/  HADD2.F32 R89, -RZ, R84.reuse.H0_H0 ;  /* 0x20000054ff597230 */ /* 0x128fe40000004100 */
[----:B------:R-:W-:Y:S02]  /*1970*/  HADD2.F32 R91, -RZ, R84.H1_H1 ;  /* 0x30000054ff5b7230 */ /* 0x000fe40000004100 */
[--C-:B------:R-:W-:Y:S02]  /*1980*/  HADD2.F32 R97, -RZ, R85.reuse.H0_H0 ;  /* 0x20000055ff617230 */ /* 0x100fe40000004100 */
[-C--:B------:R-:W-:Y:S01]  /*1990*/  FMUL.FTZ R89, R89, R0.reuse ;  /* 0x0000000059597220 */ /* 0x080fe20000410000 */
[----:B012---:R-:W-:Y:S02]  /*19a0*/  HADD2.F32 R99, -RZ, R85.H1_H1 ;  /* 0x30000055ff637230 */ /* 0x007fe40000004100 */
        /* <DEDUP_REMOVED lines=8> */
[--C-:B------:R-:W-:Y:S02]  /*1a30*/  HADD2.F32 R84, -RZ, R48.reuse.H0_H0 ;  /* 0x20000030ff547230 */ /* 0x100fe40000004100 */
[----:B------:R-:W-:Y:S01]  /*1a40*/  FMUL.FTZ R90, R103, R0 ;  /* 0x00000000675a7220 */ /* 0x000fe20000410000 */
[----:B------:R-:W-:-:S02]  /*1a50*/  HADD2.F32 R85, -RZ, R48.H1_H1 ;  /* 0x30000030ff557230 */ /* 0x000fc40000004100 */
[----:B------:R-:W-:Y:S01]  /*1a60*/  FMUL.FTZ R105, R105, R0 ;  /* 0x0000000069697220 */ /* 0x000fe20000410000 */
[--C-:B------:R-:W-:Y:S02]  /*1a70*/  HADD2.F32 R87, -RZ, R49.reuse.H0_H0 ;  /* 0x20000031ff577230 */ /* 0x100fe40000004100 */
[----:B------:R-:W-:Y:S01]  /*1a80*/  FFMA.FTZ R84, R89, R84, R52 ;  /* 0x0000005459547223 */ /* 0x000fe20000010034 */
[----:B------:R-:W-:Y:S02]  /*1a90*/  HADD2.F32 R89, -RZ, R50.H1_H1 ;  /* 0x30000032ff597230 */ /* 0x000fe40000004100 */
[----:B------:R-:W-:Y:S01]  /*1aa0*/  FFMA.FTZ R85, R86, R85, R53 ;  /* 0x0000005556557223 */ /* 0x000fe20000010035 */
[----:B------:R-:W-:Y:S01]  /*1ab0*/  FMUL.FTZ R98, R107, R0 ;  /* 0x000000006b627220 */ /* 0x000fe20000410000 */
[----:B------:R-:W-:Y:S01]  /*1ac0*/  FFMA.FTZ R86, R97, R87, R54 ;  /* 0x0000005761567223 */ /* 0x000fe20000010036 */
[----:B------:R-:W-:Y:S02]  /*1ad0*/  HADD2.F32 R87, -RZ, R49.H1_H1 ;  /* 0x30000031ff577230 */ /* 0x000fe40000004100 */
[----:B------:R-:W-:Y:S01]  /*1ae0*/  FFMA.FTZ R89, R90, R89, R57 ;  /* 0x000000595a597223 */ /* 0x000fe20000010039 */
[----:B------:R-:W-:-:S02]  /*1af0*/  HADD2.F32 R91, -RZ, R51.H0_H0 ;  /* 0x20000033ff5b7230 */ /* 0x000fc40000004100 */
[----:B------:R-:W-:Y:S02]  /*1b00*/  HADD2.F32 R0, -RZ, R50.H0_H0 ;  /* 0x20000032ff007230 */ /* 0x000fe40000004100 */
[----:B------:R-:W-:Y:S01]  /*1b10*/  FFMA.FTZ R87, R88, R87, R55 ;  /* 0x0000005758577223 */ /* 0x000fe20000010037 */
[----:B------:R-:W-:Y:S02]  /*1b20*/  HADD2.F32 R97, -RZ, R51.H1_H1 ;  /* 0x30000033ff617230 */ /* 0x000fe40000004100 */
[----:B------:R-:W-:Y:S01]  /*1b30*/  FFMA.FTZ R90, R105, R91, R58 ;  /* 0x0000005b695a7223 */ /* 0x000fe2000001003a */
[----:B------:R-:W-:Y:S02]  /*1b40*/  FFMA.FTZ R88, R101, R0, R56 ;  /* 0x0000000065587223 */ /* 0x000fe40000010038 */
[----:B------:R-:W-:Y:S01]  /*1b50*/  FFMA.FTZ R91, R98, R97, R59 ;  /* 0x00000061625b7223 */ /* 0x000fe2000001003b */
[----:B------:R-:W-:Y:S06]  /*1b60*/  BRA `(.L_x_16324) ;  /* 0x0000000000807947 */ /* 0x000fec0003800000 */
.L_x_16323:
[----:B-----5:R-:W-:Y:S02]  /*1b70*/  HADD2.F32 R91, -RZ, R84.H1_H1 ;  /* 0x30000054ff5b7230 */ /* 0x020fe40000004100 */
[--C-:B------:R-:W-:Y:S02]  /*1b80*/  HADD2.F32 R97, -RZ, R85.reuse.H0_H0 ;  /* 0x20000055ff617230 */ /* 0x100fe40000004100 */
[----:B------:R-:W-:Y:S02]  /*1b90*/  HADD2.F32 R85, -RZ, R85.H1_H1 ;  /* 0x30000055ff557230 */ /* 0x000fe40000004100 */
[-C--:B------:R-:W-:Y:S01]  /*1ba0*/  FMUL.FTZ R91, R91, R0.reuse ;  /* 0x000000005b5b7220 */ /* 0x080fe20000410000 */
[--C-:B012---:R-:W-:Y:S02]  /*1bb0*/  HADD2.F32 R99, -RZ, R86.reuse.H0_H0 ;  /* 0x20000056ff637230 */ /* 0x107fe40000004100 */
[----:B------:R-:W-:Y:S01]  /*1bc0*/  FMUL.FTZ R97, R97, R0 ;  /* 0x0000000061617220 */ /* 0x000fe20000410000 */
[----:B------:R-:W-:-:S02]  /*1bd0*/  HADD2.F32 R101, -RZ, R86.H1_H1 ;  /* 0x30000056ff657230 */ /* 0x000fc40000004100 */
[----:B------:R-:W-:Y:S02]  /*1be0*/  HADD2.F32 R86, -RZ, R48.H1_H1 ;  /* 0x30000030ff567230 */ /* 0x000fe40000004100 */
[-C--:B------:R-:W-:Y:S01]  /*1bf0*/  FMUL.FTZ R99, R99, R0.reuse ;  /* 0x0000000063637220 */ /* 0x080fe20000410000 */
[----:B---3--:R-:W-:Y:S02]  /*1c00*/  HADD2.F32 R89, -RZ, R84.H0_H0 ;  /* 0x20000054ff597230 */ /* 0x008fe40000004100 */
[-C--:B------:R-:W-:Y:S01]  /*1c10*/  FMUL.FTZ R101, R101, R0.reuse ;  /* 0x0000000065657220 */ /* 0x080fe20000410000 */
[--C-:B------:R-:W-:Y:S02]  /*1c20*/  HADD2.F32 R103, -RZ, R87.reuse.H0_H0 ;  /* 0x20000057ff677230 */ /* 0x100fe40000004100 */
[----:B------:R-:W-:Y:S02]  /*1c30*/  HADD2.F32 R105, -RZ, R87.H1_H1 ;  /* 0x30000057ff697230 */ /* 0x000fe40000004100 */
[----:B------:R-:W-:Y:S01]  /*1c40*/  FMUL.FTZ R87, R85, R0 ;  /* 0x0000000055577220 */ /* 0x000fe20000410000 */
[----:B------:R-:W-:-:S02]  /*1c50*/  HADD2.F32 R88, -RZ, R49.H0_H0 ;  /* 0x20000031ff587230 */ /* 0x000fc40000004100 */
[----:B------:R-:W-:Y:S01]  /*1c60*/  FMUL.FTZ R85, R91, R86 ;  /* 0x000000565b557220 */ /* 0x000fe20000410000 */
[----:B------:R-:W-:Y:S02]  /*1c70*/  HADD2.F32 R84, -RZ, R48.H0_H0 ;  /* 0x20000030ff547230 */ /* 0x000fe40000004100 */
[-C--:B------:R-:W-:Y:S01]  /*1c80*/  FMUL.FTZ R89, R89, R0.reuse ;  /* 0x0000000059597220 */ /* 0x080fe20000410000 */
[-C--:B------:R-:W-:Y:S01]  /*1c90*/  FMUL.FTZ R103, R103, R0.reuse ;  /* 0x0000000067677220 */ /* 0x080fe20000410000 */
[----:B------:R-:W-:Y:S01]  /*1ca0*/  FMUL.FTZ R105, R105, R0 ;  /* 0x0000000069697220 */ /* 0x000fe20000410000 */
[----:B------:R-:W-:Y:S01]  /*1cb0*/  FMUL.FTZ R86, R97, R88 ;  /* 0x0000005861567220 */ /* 0x000fe20000410000 */
[----:B------:R-:W-:Y:S02]  /*1cc0*/  HADD2.F32 R90, -RZ, R50.H1_H1 ;  /* 0x30000032ff5a7230 */ /* 0x000fe40000004100 */
[----:B------:R-:W-:Y:S01]  /*1cd0*/  FMUL.FTZ R84, R89, R84 ;  /* 0x0000005459547220 */ /* 0x000fe20000410000 */
[----:B------:R-:W-:-:S02]  /*1ce0*/  HADD2.F32 R0, -RZ, R49.H1_H1 ;  /* 0x30000031ff007230 */ /* 0x000fc40000004100 */
[----:B------:R-:W-:Y:S02]  /*1cf0*/  HADD2.F32 R88, -RZ, R50.H0_H0 ;  /* 0x20000032ff587230 */ /* 0x000fe40000004100 */
[----:B------:R-:W-:Y:S01]  /*1d00*/  FMUL.FTZ R89, R101, R90 ;  /* 0x0000005a65597220 */ /* 0x000fe20000410000 */
[--C-:B------:R-:W-:Y:S02]  /*1d10*/  HADD2.F32 R98, -RZ, R51.reuse.H0_H0 ;  /* 0x20000033ff627230 */ /* 0x100fe40000004100 */
[----:B------:R-:W-:Y:S01]  /*1d20*/  FMUL.FTZ R87, R87, R0 ;  /* 0x0000000057577220 */ /* 0x000fe20000410000 */
[----:B------:R-:W-:Y:S02]  /*1d30*/  HADD2.F32 R100, -RZ, R51.H1_H1 ;  /* 0x30000033ff647230 */ /* 0x000fe40000004100 */
[----:B------:R-:W-:Y:S01]  /*1d40*/  FMUL.FTZ R88, R99, R88 ;  /* 0x0000005863587220 */ /* 0x000fe20000410000 */
[----:B------:R-:W-:Y:S02]  /*1d50*/  FMUL.FTZ R90, R103, R98 ;  /* 0x00000062675a7220 */ /* 0x000fe40000410000 */
[----:B------:R-:W-:-:S07]  /*1d60*/  FMUL.FTZ R91, R105, R100 ;  /* 0x00000064695b7220 */ /* 0x000fce0000410000 */
.L_x_16324:
[----:B------:R-:W0:Y:S02]  /*1d70*/  LDC.64 R98, c[0x0][0x3a8] ;  /* 0x0000ea00ff627b82 */ /* 0x000e240000000a00 */
[----:B0-----:R-:W-:-:S05]  /*1d80*/  IMAD.WIDE.U32 R96, R96, 0x20, R98 ;  /* 0x0000002060607825 */ /* 0x001fca00078e0062 */
[----:B------:R3:W-:Y:S04]  /*1d90*/  STG.E.128 desc[UR6][R96.64], R84 ;  /* 0x0000005460007986 */ /* 0x0007e8000c101d06 */
[----:B------:R3:W-:Y:S02]  /*1da0*/  STG.E.128 desc[UR6][R96.64+0x10], R88 ;  /* 0x0000105860007986 */ /* 0x0007e4000c101d06 */
.L_x_16322:
[----:B------:R-:W-:Y:S05]  /*1db0*/  BSYNC.RECONVERGENT B0 ;  /* 0x0000000000007941 */ /* 0x000fea0003800200 */
.L_x_16321:
[----:B------:R-:W-:Y:S01]  /*1dc0*/  FADD.FTZ R0, RZ, R60 ;  /* 0x0000003cff007221 */ /* 0x000fe20000010000 */
[C---:B------:R-:W-:Y:S01]  /*1dd0*/  ISETP.GT.U32.AND P6, PT, R2.reuse, 0x1ff, PT ;  /* 0x000001ff0200780c */ /* 0x040fe20003fc4070 */
[----:B------:R-:W-:Y:S01]  /*1de0*/  BSSY.RECONVERGENT B0, `(.L_x_16325) ;  /* 0x0000088000007945 */ /* 0x000fe20003800200 */
[C---:B------:R-:W-:Y:S01]  /*1df0*/  ISETP.GT.U32.AND P5, PT, R2.reuse, 0x2ff, PT ;  /* 0x000002ff0200780c */ /* 0x040fe20003fa4070 */
        /* <DEDUP_REMOVED lines=134> */
.L_x_16326:
[----:B------:R-:W-:Y:S05]  /*2660*/  BSYNC.RECONVERGENT B0 ;  /* 0x0000000000007941 */ /* 0x000fea0003800200 */
.L_x_16325:
        /* <DEDUP_REMOVED lines=12> */
.L_x_16328:
[----:B------:R-:W-:Y:S05]  /*2730*/  BSYNC.RECONVERGENT B0 ;  /* 0x0000000000007941 */ /* 0x000fea0003800200 */
.L_x_16327:
[----:B------:R-:W2:Y:S01]  /*2740*/  SHFL.DOWN PT, R99, R102, 0x4, 0x1f ;  /* 0x08801f0066637f89 */ /* 0x000ea200000e0000 */
[----:B------:R-:W-:Y:S01]  /*2750*/  ISETP.NE.AND P5, PT, R95, RZ, PT ;  /* 0x000000ff5f00720c */ /* 0x000fe20003fa5270 */
[----:B------:R-:W-:Y:S01]  /*2760*/  BSSY.RECONVERGENT B0, `(.L_x_16329) ;  /* 0x0000072000007945 */ /* 0x000fe20003800200 */
[----:B------:R-:W-:Y:S01]  /*2770*/  ISETP.NE.AND P6, PT, RZ, UR10, PT ;  /* 0x0000000aff007c0c */ /* 0x000fe2000bfc5270 */
[----:B-1----:R-:W1:Y:S04]  /*2780*/  SHFL.DOWN PT, R101, R96, 0x4, 0x1f ;  /* 0x08801f0060657f89 */ /* 0x002e6800000e0000 */
[----:B------:R-:W3:Y:S01]  /*2790*/  SHFL.DOWN PT, R98, R97, 0x4, 0x1f ;  /* 0x08801f0061627f89 */ /* 0x000ee200000e0000 */
[----:B--2---:R-:W-:Y:S02]  /*27a0*/  IADD3 R100, PT, PT, R99, R102, RZ ;  /* 0x0000006663647210 */ /* 0x004fe40007ffe0ff */
[----:B------:R-:W-:-:S02]  /*27b0*/  I2FP.F32.S32 R104, R99 ;  /* 0x0000006300687245 */ /* 0x000fc40000201400 */
[----:B0-----:R-:W-:Y:S01]  /*27c0*/  I2FP.F32.S32 R0, R100 ;  /* 0x0000006400007245 */ /* 0x001fe20000201400 */
[----:B------:R-:W0:Y:S01]  /*27d0*/  SHFL.DOWN PT, R107, R100, 0x2, 0x1f ;  /* 0x08401f00646b7f89 */ /* 0x000e2200000e0000 */
[----:B------:R-:W-:Y:S01]  /*27e0*/  I2FP.F32.S32 R99, R102 ;  /* 0x0000006600637245 */ /* 0x000fe20000201400 */
[C---:B-1----:R-:W-:Y:S01]  /*27f0*/  FMUL.FTZ R106, R101.reuse, R104 ;  /* 0x00000068656a7220 */ /* 0x042fe20000410000 */
[----:B------:R-:W1:Y:S01]  /*2800*/  MUFU.RCP R103, R0 ;  /* 0x0000000000677308 */ /* 0x000e620000001000 */
[----:B------:R-:W-:Y:S01]  /*2810*/  FADD.FTZ R101, -R101, R96 ;  /* 0x0000006065657221 */ /* 0x000fe20000010100 */
[----:B---3--:R-:W-:Y:S01]  /*2820*/  FADD.FTZ R98, R98, R97 ;  /* 0x0000006162627221 */ /* 0x008fe20000010000 */
[----:B------:R-:W-:Y:S02]  /*2830*/  FFMA.FTZ R106, R99, R96, R106 ;  /* 0x00000060636a7223 */ /* 0x000fe4000001006a */
        /* <DEDUP_REMOVED lines=100> */
.L_x_16330:
[----:B------:R-:W-:Y:S05]  /*2e80*/  BSYNC.RECONVERGENT B0 ;  /* 0x0000000000007941 */ /* 0x000fea0003800200 */
.L_x_16329:
[----:B------:R-:W-:Y:S04]  /*2e90*/  BSSY.RECONVERGENT B0, `(.L_x_16331) ;  /* 0x0000032000007945 */ /* 0x000fe80003800200 */
[----:B------:R-:W-:Y:S05]  /*2ea0*/  @!P2 BRA `(.L_x_16332) ;  /* 0x0000000000c0a947 */ /* 0x000fea0003800000 */
[--C-:B01----:R-:W-:Y:S01]  /*2eb0*/  FADD.FTZ R97, R68, -R95.reuse ;  /* 0x8000005f44617221 */ /* 0x103fe20000010000 */
        /* <DEDUP_REMOVED lines=47> */
.L_x_16332:
[----:B------:R-:W-:Y:S05]  /*31b0*/  BSYNC.RECONVERGENT B0 ;  /* 0x0000000000007941 */ /* 0x000fea0003800200 */
.L_x_16331:
[----:B------:R-:W-:Y:S04]  /*31c0*/  BSSY.RECONVERGENT B0, `(.L_x_16333) ;  /* 0x0000032000007945 */ /* 0x000fe80003800200 */
        /* <DEDUP_REMOVED lines=49> */
.L_x_16334:
[----:B------:R-:W-:Y:S05]  /*34e0*/  BSYNC.RECONVERGENT B0 ;  /* 0x0000000000007941 */ /* 0x000fea0003800200 */
.L_x_16333:
        /* <DEDUP_REMOVED lines=11> */
[----:B-----5:R-:W-:Y:S02]  /*35a0*/  HADD2.F32 R101, -RZ, R40.H0_H0 ;  /* 0x20000028ff657230 */ /* 0x020fe40000004100 */
        /* <DEDUP_REMOVED lines=29> */
[----:B------:R-:W-:Y:S01]  /*3780*/  FFMA.FTZ R103, R98, R101, R103 ;  /* 0x0000006562677223 */ /* 0x000fe20000010067 */
[----:B------:R-:W-:Y:S01]  /*3790*/  F2FP.F16.F32.PACK_AB R99, R117, R112 ;  /* 0x000000707563723e */ /* 0x000fe200000000ff */
[----:B------:R-:W-:Y:S01]  /*37a0*/  FFMA.FTZ R95, R95, R100, R102 ;  /* 0x000000645f5f7223 */ /* 0x000fe20000010066 */
[----:B0-----:R-:W-:Y:S01]  /*37b0*/  IMAD.WIDE.U32 R100, R92, 0x10, R96 ;  /* 0x000000105c647825 */ /* 0x001fe200078e0060 */
[----:B------:R-:W-:Y:S02]  /*37c0*/  F2FP.F16.F32.PACK_AB R98, R105, R106 ;  /* 0x0000006a6962723e */ /* 0x000fe400000000ff */
[----:B------:R-:W-:-:S02]  /*37d0*/  F2FP.F16.F32.PACK_AB R97, R103, R104 ;  /* 0x000000686761723e */ /* 0x000fc400000000ff */
[----:B------:R-:W-:-:S05]  /*37e0*/  F2FP.F16.F32.PACK_AB R96, R95, R0 ;  /* 0x000000005f60723e */ /* 0x000fca00000000ff */
[----:B------:R4:W-:Y:S02]  /*37f0*/  STG.E.128 desc[UR6][R100.64], R96 ;  /* 0x0000006064007986 */ /* 0x0009e4000c101d06 */
.L_x_16336:
[----:B------:R-:W-:Y:S05]  /*3800*/  BSYNC.RECONVERGENT B0 ;  /* 0x0000000000007941 */ /* 0x000fea0003800200 */
.L_x_16335:
[----:B01234-:R-:W0:Y:S01]  /*3810*/  LDC.64 R96, c[0x0][0x380] ;  /* 0x0000e000ff607b82 */ /* 0x01fe220000000a00 */
[----:B------:R-:W-:Y:S01]  /*3820*/  UPLOP3.LUT UP1, UPT, UPT, UPT, UP1, 0x40, 0x4 ;  /* 0x000000000004789c */ /* 0x000fe20003f2e810 */
[----:B0-----:R-:W-:-:S04]  /*3830*/  IADD3 R3, PT, PT, R3, R96, RZ ;  /* 0x0000006003037210 */ /* 0x001fc80007ffe0ff */
[----:B------:R-:W-:-:S13]  /*3840*/  ISETP.GE.AND P1, PT, R3, R97, PT ;  /* 0x000000610300720c */ /* 0x000fda0003f26270 */
[----:B------:R-:W-:Y:S05]  /*3850*/  @!P1 BRA `(.L_x_16337) ;  /* 0xffffffcc00f09947 */ /* 0x000fea000383ffff */
[----:B------:R-:W-:Y:S05]  /*3860*/  EXIT ;  /* 0x000000000000794d */ /* 0x000fea0003800000 */
.L_x_16338:
        /* <DEDUP_REMOVED lines=9> */
.L_x_27560:


//--------------------- .text._ZN10layer_norm13ln_fwd_kernelINS_13Kernel_traitsI6__halfS2_fS2_fjLj8192ELj1ELj1ELj8ELj16ENS_18Kernel_traits_baseILj8192ES2_S2_fS2_fjLj256EEEEELb0ELb1ELb0ELb1EEEvNS_9FwdParamsE --------------------------
	.section	.text._ZN10layer_norm13ln_fwd_kernelINS_13Kernel_traitsI6__halfS2_fS2_fjLj8192ELj1ELj1ELj8ELj16ENS_18Kernel_traits_baseILj8192ES2_S2_fS2_fjLj256EEEEELb0ELb1ELb0ELb1EEEvNS_9FwdParamsE,"ax",@progbits
	.align	128
        .global         _ZN10layer_norm13ln_fwd_kernelINS_13Kernel_traitsI6__halfS2_fS2_fjLj8192ELj1ELj1ELj8ELj16ENS_18Kernel_traits_baseILj8192ES2_S2_fS2_fjLj256EEEEELb0ELb1ELb0ELb1EEEvNS_9FwdParamsE
        .type           _ZN10layer_norm13ln_fwd_kernelINS_13Kernel_traitsI6__halfS2_fS2_fjLj8192ELj1ELj1ELj8ELj16ENS_18Kernel_traits_baseILj8192ES2_S2_fS2_fjLj256EEEEELb0ELb1ELb0ELb1EEEvNS_9FwdParamsE,@function
        .size           _ZN10layer_norm13ln_fwd_kernelINS_13Kernel_traitsI6__halfS2_fS2_fjLj8192ELj1ELj1ELj8ELj16ENS_18Kernel_traits_baseILj8192ES2_S2_fS2_fjLj256EEEEELb0ELb1ELb0ELb1EEEvNS_9FwdParamsE,(.L_x_27561 - _ZN10layer_norm13ln_fwd_kernelINS_13Kernel_traitsI6__halfS2_fS2_fjLj8192ELj1ELj1ELj8ELj16ENS_18Kernel_traits_baseILj8192ES2_S2_fS2_fjLj256EEEEELb0ELb1ELb0ELb1EEEvNS_9FwdParamsE)
        .other          _ZN10layer_norm13ln_fwd_kernelINS_13Kernel_traitsI6__halfS2_fS2_fjLj8192ELj1ELj1ELj8ELj16ENS_18Kernel_traits_baseILj8192ES2_S2_fS2_fjLj256EEEEELb0ELb1ELb0ELb1EEEvNS_9FwdParamsE,@"STO_CUDA_ENTRY STV_DEFAULT"
_ZN10layer_norm13ln_fwd_kernelINS_13Kernel_traitsI6__halfS2_fS2_fjLj8192ELj1ELj1ELj8ELj16ENS_18Kernel_traits_baseILj8192ES2_S2_fS2_fjLj256EEEEELb0ELb1ELb0ELb1EEEvNS_9FwdParamsE:
.text._ZN10layer_norm13ln_fwd_kernelINS_13Kernel_traitsI6__halfS2_fS2_fjLj8192ELj1ELj1ELj8ELj16ENS_18Kernel_traits_baseILj8192ES2_S2_fS2_fjLj256EEEEELb0ELb1ELb0ELb1EEEvNS_9FwdParamsE:
        /* <DEDUP_REMOVED lines=49> */
[----:B------:R-:W1:Y:S01]  /*0310*/  LDCU UR10, c[0x0][0x388] ;  /* 0x00007100ff0a77ac */ /* 0x000e620008000800 */
[----:B------:R-:W2:Y:S01]  /*0320*/  LDCU.U8 UR11, c[0x0][0x410] ;  /* 0x00008200ff0b77ac */ /* 0x000ea20008000000 */
[----:B------:R-:W3:Y:S01]  /*0330*/  LDCU UR12, c[0x0][0x400] ;  /* 0x00008000ff0c77ac */ /* 0x000ee20008000800 */
[----:B------:R-:W4:Y:S01]  /*0340*/  LDCU.64 UR8, c[0x0][0x3a0] ;  /* 0x00007400ff0877ac */ /* 0x000f220008000a00 */
[----:B0-----:R-:W-:-:S04]  /*0350*/  ISETP.NE.U32.AND P0, PT, R2, RZ, PT ;  /* 0x000000ff0200720c */ /* 0x001fc80003f05070 */
[----:B-1234-:R-:W-:-:S13]  /*0360*/  ISETP.NE.AND.EX P0, PT, R3, RZ, PT, P0 ;  /* 0x000000ff0300720c */ /* 0x01efda0003f05300 */
.L_x_16351:
        /* <DEDUP_REMOVED lines=12> */
[----:B------:R-:W-:Y:S01]  /*0430*/  ISETP.NE.AND.EX P1, PT, RZ, UR9, PT, P1 ;  /* 0x00000009ff007c0c */ /* 0x000fe2000bf25310 */
[----:B--2---:R-:W-:-:S12]  /*0440*/  @P0 HADD2.F32 R0, -RZ, R2.H0_H0 ;  /* 0x20000002ff000230 */ /* 0x004fd80000004100 */
[----:B------:R-:W-:Y:S05]  /*0450*/  @!P1 BRA `(.L_x_16339) ;  /* 0x0000000000949947 */ /* 0x000fea0003800000 */
[----:B------:R-:W0:Y:S02]  /*0460*/  LDC.64 R2, c[0x0][0x3a0] ;  /* 0x0000e800ff027b82 */ /* 0x000e240000000a00 */
[----:B0-----:R-:W-:-:S05]  /*0470*/  IMAD.WIDE.U32 R2, R92, 0x20, R2 ;  /* 0x000000205c027825 */ /* 0x001fca00078e0002 */
[----:B------:R-:W2:Y:S04]  /*0480*/  LDG.E.128 R52, desc[UR6][R2.64] ;  /* 0x0000000602347981 */ /* 0x000ea8000c1e1d00 */
[----:B------:R0:W3:Y:S01]  /*0490*/  LDG.E.128 R56, desc[UR6][R2.64+0x10] ;  /* 0x0000100602387981 */ /* 0x0000e2000c1e1d00 */
[--C-:B-----5:R-:W-:Y:S02]  /*04a0*/  HADD2.F32 R71, -RZ, R65.reuse.H0_H0 ;  /* 0x20000041ff477230 */ /* 0x120fe40000004100 */
[----:B------:R-:W-:Y:S02]  /*04b0*/  HADD2.F32 R69, -RZ, R64.H1_H1 ;  /* 0x30000040ff457230 */ /* 0x000fe40000004100 */
[----:B------:R-:W-:Y:S02]  /*04c0*/  HADD2.F32 R65, -RZ, R65.H1_H1 ;  /* 0x30000041ff417230 */ /* 0x000fe40000004100 */
[----:B------:R-:W-:Y:S01]  /*04d0*/  FMUL.FTZ R71, R71, R0 ;  /* 0x0000000047477220 */ /* 0x000fe20000410000 */
[----:B------:R-:W-:-:S02]  /*04e0*/  HADD2.F32 R77, -RZ, R67.H0_H0 ;  /* 0x20000043ff4d7230 */ /* 0x000fc40000004100 */
[----:B------:R-:W-:Y:S02]  /*04f0*/  HADD2.F32 R89, -RZ, R20.H1_H1 ;  /* 0x30000014ff597230 */ /* 0x000fe40000004100 */
[-C--:B0-----:R-:W-:Y:S01]  /*0500*/  FMUL.FTZ R2, R69, R0.reuse ;  /* 0x0000000045027220 */ /* 0x081fe20000410000 */
[----:B------:R-:W-:Y:S02]  /*0510*/  HADD2.F32 R91, -RZ, R21.H1_H1 ;  /* 0x30000015ff5b7230 */ /* 0x000fe40000004100 */
[-C--:B------:R-:W-:Y:S01]  /*0520*/  FMUL.FTZ R62, R65, R0.reuse ;  /* 0x00000000413e7220 */ /* 0x080fe20000410000 */
[----:B------:R-:W-:Y:S02]  /*0530*/  HADD2.F32 R63, -RZ, R64.H0_H0 ;  /* 0x20000040ff3f7230 */ /* 0x000fe40000004100 */
[----:B------:R-:W-:Y:S01]  /*0540*/  FMUL.FTZ R77, R77, R0 ;  /* 0x000000004d4d7220 */ /* 0x000fe20000410000 */
[--C-:B------:R-:W-:Y:S02]  /*0550*/  HADD2.F32 R73, -RZ, R66.reuse.H0_H0 ;  /* 0x20000042ff497230 */ /* 0x100fe40000004100 */
[----:B------:R-:W-:-:S02]  /*0560*/  HADD2.F32 R75, -RZ, R66.H1_H1 ;  /* 0x30000042ff4b7230 */ /* 0x000fc40000004100 */
[-C--:B------:R-:W-:Y:S01]  /*0570*/  FMUL.FTZ R63, R63, R0.reuse ;  /* 0x000000003f3f7220 */ /* 0x080fe20000410000 */
[----:B------:R-:W-:Y:S02]  /*0580*/  HADD2.F32 R67, -RZ, R67.H1_H1 ;  /* 0x30000043ff437230 */ /* 0x000fe40000004100 */
[----:B------:R-:W-:Y:S01]  /*0590*/  FMUL.FTZ R73, R73, R0 ;  /* 0x0000000049497220 */ /* 0x000fe20000410000 */
[----:B------:R-:W-:Y:S02]  /*05a0*/  HADD2.F32 R88, -RZ, R20.H0_H0 ;  /* 0x20000014ff587230 */ /* 0x000fe40000004100 */
[----:B------:R-:W-:Y:S02]  /*05b0*/  HADD2.F32 R90, -RZ, R21.H0_H0 ;  /* 0x20000015ff5a7230 */ /* 0x000fe40000004100 */
[--C-:B------:R-:W-:Y:S02]  /*05c0*/  HADD2.F32 R84, -RZ, R22.reuse.H0_H0 ;  /* 0x20000016ff547230 */ /* 0x100fe40000004100 */
[----:B------:R-:W-:-:S02]  /*05d0*/  HADD2.F32 R85, -RZ, R22.H1_H1 ;  /* 0x30000016ff557230 */ /* 0x000fc40000004100 */
[--C-:B------:R-:W-:Y:S02]  /*05e0*/  HADD2.F32 R86, -RZ, R23.reuse.H0_H0 ;  /* 0x20000017ff567230 */ /* 0x100fe40000004100 */
[----:B------:R-:W-:Y:S02]  /*05f0*/  HADD2.F32 R87, -RZ, R23.H1_H1 ;  /* 0x30000017ff577230 */ /* 0x000fe40000004100 */
[----:B--2---:R-:W-:Y:S01]  /*0600*/  FFMA.FTZ R89, R2, R89, R53 ;  /* 0x0000005902597223 */ /* 0x004fe20000010035 */
[----:B------:R-:W-:Y:S01]  /*0610*/  FFMA.FTZ R91, R62, R91, R55 ;  /* 0x0000005b3e5b7223 */ /* 0x000fe20000010037 */
[-C--:B------:R-:W-:Y:S01]  /*0620*/  FMUL.FTZ R2, R75, R0.reuse ;  /* 0x000000004b027220 */ /* 0x080fe20000410000 */
[----:B------:R-:W-:Y:S01]  /*0630*/  FMUL.FTZ R62, R67, R0 ;  /* 0x00000000433e7220 */ /* 0x000fe20000410000 */
[----:B------:R-:W-:Y:S01]  /*0640*/  FFMA.FTZ R88, R63, R88, R52 ;  /* 0x000000583f587223 */ /* 0x000fe20000010034 */
[----:B------:R-:W-:Y:S01]  /*0650*/  FFMA.FTZ R90, R71, R90, R54 ;  /* 0x0000005a475a7223 */ /* 0x000fe20000010036 */
[----:B---3--:R-:W-:Y:S01]  /*0660*/  FFMA.FTZ R84, R73, R84, R56 ;  /* 0x0000005449547223 */ /* 0x008fe20000010038 */
[----:B------:R-:W-:Y:S01]  /*0670*/  FFMA.FTZ R85, R2, R85, R57 ;  /* 0x0000005502557223 */ /* 0x000fe20000010039 */
[----:B------:R-:W-:Y:S01]  /*0680*/  FFMA.FTZ R86, R77, R86, R58 ;  /* 0x000000564d567223 */ /* 0x000fe2000001003a */
[----:B------:R-:W-:Y:S01]  /*0690*/  FFMA.FTZ R87, R62, R87, R59 ;  /* 0x000000573e577223 */ /* 0x000fe2000001003b */
[----:B------:R-:W-:Y:S06]  /*06a0*/  BRA `(.L_x_16340) ;  /* 0x0000000000807947 */ /* 0x000fec0003800000 */
.L_x_16339:
[--C-:B-----5:R-:W-:Y:S02]  /*06b0*/  HADD2.F32 R69, -RZ, R65.reuse.H0_H0 ;  /* 0x20000041ff457230 */ /* 0x120fe40000004100 */
[----:B------:R-:W-:Y:S02]  /*06c0*/  HADD2.F32 R63, -RZ, R64.H1_H1 ;  /* 0x30000040ff3f7230 */ /* 0x000fe40000004100 */
[----:B------:R-:W-:Y:S02]  /*06d0*/  HADD2.F32 R65, -RZ, R65.H1_H1 ;  /* 0x30000041ff417230 */ /* 0x000fe40000004100 */
[-C--:B------:R-:W-:Y:S01]  /*06e0*/  FMUL.FTZ R69, R69, R0.reuse ;  /* 0x0000000045457220 */ /* 0x080fe20000410000 */
        /* <DEDUP_REMOVED lines=19> */
[----:B------:R-:W-:Y:S01]  /*0820*/  FMUL.FTZ R88, R3, R88 ;  /* 0x0000005803587220 */ /* 0x000fe20000410000 */
[----:B------:R-:W-:Y:S02]  /*0830*/  HADD2.F32 R2, -RZ, R22.H1_H1 ;  /* 0x30000016ff027230 */ /* 0x000fe40000004100 */
[----:B------:R-:W-:Y:S01]  /*0840*/  FMUL.FTZ R90, R69, R90 ;  /* 0x0000005a455a7220 */ /* 0x000fe20000410000 */
[--C-:B------:R-:W-:Y:S02]  /*0850*/  HADD2.F32 R86, -RZ, R23.reuse.H0_H0 ;  /* 0x20000017ff567230 */ /* 0x100fe40000004100 */
[----:B------:R-:W-:Y:S01]  /*0860*/  FMUL.FTZ R84, R71, R84 ;  /* 0x0000005447547220 */ /* 0x000fe20000410000 */
[----:B------:R-:W-:Y:S02]  /*0870*/  HADD2.F32 R62, -RZ, R23.H1_H1 ;  /* 0x30000017ff3e7230 */ /* 0x000fe40000004100 */
[----:B------:R-:W-:Y:S01]  /*0880*/  FMUL.FTZ R85, R73, R2 ;  /* 0x0000000249557220 */ /* 0x000fe20000410000 */
[----:B------:R-:W-:-:S02]  /*0890*/  FMUL.FTZ R86, R75, R86 ;  /* 0x000000564b567220 */ /* 0x000fc40000410000 */
[----:B------:R-:W-:-:S07]  /*08a0*/  FMUL.FTZ R87, R67, R62 ;  /* 0x0000003e43577220 */ /* 0x000fce0000410000 */
.L_x_16340:
        /* <DEDUP_REMOVED lines=12> */
[--C-:B0----5:R-:W-:Y:S02]  /*0970*/  HADD2.F32 R63, -RZ, R64.reuse.H0_H0 ;  /* 0x20000040ff3f7230 */ /* 0x121fe40000004100 */
[--C-:B------:R-:W-:Y:S02]  /*0980*/  HADD2.F32 R71, -RZ, R65.reuse.H0_H0 ;  /* 0x20000041ff477230 */ /* 0x100fe40000004100 */
        /* <DEDUP_REMOVED lines=11> */
[----:B------:R-:W-:Y:S01]  /*0a40*/  FMUL.FTZ R83, R83, R0 ;  /* 0x0000000053537220 */ /* 0x000fe20000410000 */
[----:B------:R-:W-:-:S02]  /*0a50*/  HADD2.F32 R73, -RZ, R66.H0_H0 ;  /* 0x20000042ff497230 */ /* 0x000fc40000004100 */
[----:B------:R-:W-:Y:S01]  /*0a60*/  FFMA.FTZ R77, R62, R77, R53 ;  /* 0x0000004d3e4d7223 */ /* 0x000fe20000010035 */
[----:B------:R-:W-:Y:S02]  /*0a70*/  HADD2.F32 R75, -RZ, R66.H1_H1 ;  /* 0x30000042ff4b7230 */ /* 0x000fe40000004100 */
[----:B------:R-:W-:Y:S01]  /*0a80*/  FFMA.FTZ R79, R64, R79, R55 ;  /* 0x0000004f404f7223 */ /* 0x000fe20000010037 */
[----:B------:R-:W-:Y:S02]  /*0a90*/  HADD2.F32 R67, -RZ, R67.H1_H1 ;  /* 0x30000043ff437230 */ /* 0x000fe40000004100 */
        /* <DEDUP_REMOVED lines=11> */
[----:B------:R-:W-:-:S02]  /*0b50*/  FFMA.FTZ R81, R62, R81, R57 ;  /* 0x000000513e517223 */ /* 0x000fc40000010039 */
[----:B------:R-:W-:Y:S01]  /*0b60*/  FFMA.FTZ R83, R64, R63, R59 ;  /* 0x0000003f40537223 */ /* 0x000fe2000001003b */
[----:B------:R-:W-:Y:S06]  /*0b70*/  BRA `(.L_x_16342) ;  /* 0x0000000000807947 */ /* 0x000fec0003800000 */
.L_x_16341:
[--C-:B-----5:R-:W-:Y:S02]  /*0b80*/  HADD2.F32 R71, -RZ, R65.reuse.H0_H0 ;  /* 0x20000041ff477230 */ /* 0x120fe40000004100 */
[--C-:B0-----:R-:W-:Y:S02]  /*0b90*/  HADD2.F32 R63, -RZ, R64.reuse.H0_H0 ;  /* 0x20000040ff3f7230 */ /* 0x101fe40000004100 */
[----:B------:R-:W-:Y:S02]  /*0ba0*/  HADD2.F32 R69, -RZ, R64.H1_H1 ;  /* 0x30000040ff457230 */ /* 0x000fe40000004100 */
[-C--:B------:R-:W-:Y:S01]  /*0bb0*/  FMUL.FTZ R71, R71, R0.reuse ;  /* 0x0000000047477220 */ /* 0x080fe20000410000 */
[----:B------:R-:W-:Y:S02]  /*0bc0*/  HADD2.F32 R65, -RZ, R65.H1_H1 ;  /* 0x30000041ff417230 */ /* 0x000fe40000004100 */
[----:B------:R-:W-:Y:S01]  /*0bd0*/  FMUL.FTZ R63, R63, R0 ;  /* 0x000000003f3f7220 */ /* 0x000fe20000410000 */
[----:B------:R-:W-:-:S02]  /*0be0*/  HADD2.F32 R76, -RZ, R24.H0_H0 ;  /* 0x20000018ff4c7230 */ /* 0x000fc40000004100 */
[-C--:B------:R-:W-:Y:S01]  /*0bf0*/  FMUL.FTZ R69, R69, R0.reuse ;  /* 0x0000000045457220 */ /* 0x080fe20000410000 */
[----:B------:R-:W-:Y:S02]  /*0c00*/  HADD2.F32 R62, -RZ, R24.H1_H1 ;  /* 0x30000018ff3e7230 */ /* 0x000fe40000004100 */
        /* <DEDUP_REMOVED lines=8> */
[-C--:B------:R-:W-:Y:S01]  /*0c90*/  FMUL.FTZ R82, R81, R0.reuse ;  /* 0x0000000051527220 */ /* 0x080fe20000410000 */
[----:B------:R-:W-:Y:S02]  /*0ca0*/  HADD2.F32 R67, -RZ, R67.H1_H1 ;  /* 0x30000043ff437230 */ /* 0x000fe40000004100 */
        /* <DEDUP_REMOVED lines=13> */
.L_x_16342:
        /* <DEDUP_REMOVED lines=11> */
[--C-:B-1---5:R-:W-:Y:S02]  /*0e30*/  HADD2.F32 R63, -RZ, R64.reuse.H0_H0 ;  /* 0x20000040ff3f7230 */ /* 0x122fe40000004100 */
[----:B------:R-:W-:Y:S02]  /*0e40*/  HADD2.F32 R69, -RZ, R64.H1_H1 ;  /* 0x30000040ff457230 */ /* 0x000fe40000004100 */
[--C-:B------:R-:W-:Y:S02]  /*0e50*/  HADD2.F32 R71, -RZ, R65.reuse.H0_H0 ;  /* 0x20000041ff477230 */ /* 0x100fe40000004100 */
[-C--:B------:R-:W-:Y:S01]  /*0e60*/  FMUL.FTZ R63, R63, R0.reuse ;  /* 0x000000003f3f7220 */ /* 0x080fe20000410000 */
[----:B------:R-:W-:Y:S02]  /*0e70*/  HADD2.F32 R65, -RZ, R65.H1_H1 ;  /* 0x30000041ff417230 */ /* 0x000fe40000004100 */
[----:B------:R-:W-:Y:S01]  /*0e80*/  FMUL.FTZ R62, R69, R0 ;  /* 0x00000000453e7220 */ /* 0x000fe20000410000 */
[----:B------:R-:W-:-:S02]  /*0e90*/  HADD2.F32 R68, -RZ, R28.H0_H0 ;  /* 0x2000001cff447230 */ /* 0x000fc40000004100 */
[----:B------:R-:W-:Y:S01]  /*0ea0*/  FMUL.FTZ R71, R71, R0 ;  /* 0x0000000047477220 */ /* 0x000fe20000410000 */
[----:B------:R-:W-:Y:S02]  /*0eb0*/  HADD2.F32 R73, -RZ, R66.H0_H0 ;  /* 0x20000042ff497230 */ /* 0x000fe40000004100 */
[----:B------:R-:W-:Y:S02]  /*0ec0*/  HADD2.F32 R64, -RZ, R28.H1_H1 ;  /* 0x3000001cff407230 */ /* 0x000fe40000004100 */
[----:B------:R-:W-:Y:S01]  /*0ed0*/  FFMA.FTZ R68, R63, R68, R52 ;  /* 0x000000443f447223 */ /* 0x000fe20000010034 */
[----:B------:R-:W-:Y:S02]  /*0ee0*/  HADD2.F32 R75, -RZ, R66.H1_H1 ;  /* 0x30000042ff4b7230 */ /* 0x000fe40000004100 */
[----:B------:R-:W-:Y:S01]  /*0ef0*/  FMUL.FTZ R66, R65, R0 ;  /* 0x0000000041427220 */ /* 0x000fe20000410000 */
[--C-:B------:R-:W-:Y:S02]  /*0f00*/  HADD2.F32 R97, -RZ, R67.reuse.H0_H0 ;  /* 0x20000043ff617230 */ /* 0x100fe40000004100 */
[----:B------:R-:W-:Y:S01]  /*0f10*/  FFMA.FTZ R69, R62, R64, R53 ;  /* 0x000000403e457223 */ /* 0x000fe20000010035 */
[----:B------:R-:W-:-:S02]  /*0f20*/  HADD2.F32 R99, -RZ, R67.H1_H1 ;  /* 0x30000043ff637230 */ /* 0x000fc40000004100 */
[-C--:B------:R-:W-:Y:S01]  /*0f30*/  FMUL.FTZ R73, R73, R0.reuse ;  /* 0x0000000049497220 */ /* 0x080fe20000410000 */
[--C-:B------:R-:W-:Y:S02]  /*0f40*/  HADD2.F32 R70, -RZ, R29.reuse.H0_H0 ;  /* 0x2000001dff467230 */ /* 0x100fe40000004100 */
[-C--:B------:R-:W-:Y:S01]  /*0f50*/  FMUL.FTZ R62, R75, R0.reuse ;  /* 0x000000004b3e7220 */ /* 0x080fe20000410000 */
[--C-:B------:R-:W-:Y:S02]  /*0f60*/  HADD2.F32 R72, -RZ, R30.reuse.H0_H0 ;  /* 0x2000001eff487230 */ /* 0x100fe40000004100 */
[-C--:B------:R-:W-:Y:S01]  /*0f70*/  FMUL.FTZ R97, R97, R0.reuse ;  /* 0x0000000061617220 */ /* 0x080fe20000410000 */
[----:B------:R-:W-:Y:S02]  /*0f80*/  HADD2.F32 R67, -RZ, R29.H1_H1 ;  /* 0x3000001dff437230 */ /* 0x000fe40000004100 */
[----:B------:R-:W-:Y:S01]  /*0f90*/  FMUL.FTZ R64, R99, R0 ;  /* 0x0000000063407220 */ /* 0x000fe20000410000 */
[----:B------:R-:W-:-:S02]  /*0fa0*/  HADD2.F32 R63, -RZ, R30.H1_H1 ;  /* 0x3000001eff3f7230 */ /* 0x000fc40000004100 */
[----:B------:R-:W-:Y:S01]  /*0fb0*/  FFMA.FTZ R70, R71, R70, R54 ;  /* 0x0000004647467223 */ /* 0x000fe20000010036 */
[--C-:B------:R-:W-:Y:S02]  /*0fc0*/  HADD2.F32 R74, -RZ, R31.reuse.H0_H0 ;  /* 0x2000001fff4a7230 */ /* 0x100fe40000004100 */
[----:B------:R-:W-:Y:S01]  /*0fd0*/  FFMA.FTZ R72, R73, R72, R56 ;  /* 0x0000004849487223 */ /* 0x000fe20000010038 */
[----:B------:R-:W-:Y:S02]  /*0fe0*/  HADD2.F32 R65, -RZ, R31.H1_H1 ;  /* 0x3000001fff417230 */ /* 0x000fe40000004100 */
[----:B------:R-:W-:Y:S01]  /*0ff0*/  FFMA.FTZ R71, R66, R67, R55 ;  /* 0x0000004342477223 */ /* 0x000fe20000010037 */
[----:B------:R-:W-:Y:S01]  /*1000*/  FFMA.FTZ R73, R62, R63, R57 ;  /* 0x0000003f3e497223 */ /* 0x000fe20000010039 */
[----:B------:R-:W-:Y:S01]  /*1010*/  FFMA.FTZ R74, R97, R74, R58 ;  /* 0x0000004a614a7223 */ /* 0x000fe2000001003a */
[----:B------:R-:W-:Y:S01]  /*1020*/  FFMA.FTZ R75, R64, R65, R59 ;  /* 0x00000041404b7223 */ /* 0x000fe2000001003b */
[----:B------:R-:W-:Y:S06]  /*1030*/  BRA `(.L_x_16344) ;  /* 0x0000000000807947 */ /* 0x000fec0003800000 */
.L_x_16343:
[--C-:B-1---5:R-:W-:Y:S02]  /*1040*/  HADD2.F32 R69, -RZ, R64.reuse.H1_H1 ;  /* 0x30000040ff457230 */ /* 0x122fe40000004100 */
[--C-:B------:R-:W-:Y:S02]  /*1050*/  HADD2.F32 R71, -RZ, R65.reuse.H0_H0 ;  /* 0x20000041ff477230 */ /* 0x100fe40000004100 */
[----:B------:R-:W-:Y:S02]  /*1060*/  HADD2.F32 R65, -RZ, R65.H1_H1 ;  /* 0x30000041ff417230 */ /* 0x000fe40000004100 */
[-C--:B------:R-:W-:Y:S01]  /*1070*/  FMUL.FTZ R69, R69, R0.reuse ;  /* 0x0000000045457220 */ /* 0x080fe20000410000 */
[----:B------:R-:W-:Y:S02]  /*1080*/  HADD2.F32 R63, -RZ, R64.H0_H0 ;  /* 0x20000040ff3f7230 */ /* 0x000fe40000004100 */
[----:B------:R-:W-:Y:S01]  /*1090*/  FMUL.FTZ R71, R71, R0 ;  /* 0x0000000047477220 */ /* 0x000fe20000410000 */
[----:B------:R-:W-:-:S02]  /*10a0*/  HADD2.F32 R62, -RZ, R28.H1_H1 ;  /* 0x3000001cff3e7230 */ /* 0x000fc40000004100 */
[-C--:B------:R-:W-:Y:S01]  /*10b0*/  FMUL.FTZ R65, R65, R0.reuse ;  /* 0x0000000041417220 */ /* 0x080fe20000410000 */
[--C-:B------:R-:W-:Y:S02]  /*10c0*/  HADD2.F32 R70, -RZ, R29.reuse.H0_H0 ;  /* 0x2000001dff467230 */ /* 0x100fe40000004100 */
[----:B------:R-:W-:Y:S01]  /*10d0*/  FMUL.FTZ R63, R63, R0 ;  /* 0x000000003f3f7220 */ /* 0x000fe20000410000 */
[--C-:B------:R-:W-:Y:S02]  /*10e0*/  HADD2.F32 R73, -RZ, R66.reuse.H0_H0 ;  /* 0x20000042ff497230 */ /* 0x100fe40000004100 */
[----:B------:R-:W-:Y:S01]  /*10f0*/  FMUL.FTZ R69, R69, R62 ;  /* 0x0000003e45457220 */ /* 0x000fe20000410000 */
[----:B------:R-:W-:Y:S02]  /*1100*/  HADD2.F32 R64, -RZ, R29.H1_H1 ;  /* 0x3000001dff407230 */ /* 0x000fe40000004100 */
[----:B------:R-:W-:Y:S01]  /*1110*/  FMUL.FTZ R70, R71, R70 ;  /* 0x0000004647467220 */ /* 0x000fe20000410000 */
[----:B------:R-:W-:-:S02]  /*1120*/  HADD2.F32 R75, -RZ, R66.H1_H1 ;  /* 0x30000042ff4b7230 */ /* 0x000fc40000004100 */
[----:B------:R-:W-:Y:S01]  /*1130*/  FMUL.FTZ R73, R73, R0 ;  /* 0x0000000049497220 */ /* 0x000fe20000410000 */
[--C-:B------:R-:W-:Y:S02]  /*1140*/  HADD2.F32 R97, -RZ, R67.reuse.H0_H0 ;  /* 0x20000043ff617230 */ /* 0x100fe40000004100 */
[----:B------:R-:W-:Y:S01]  /*1150*/  FMUL.FTZ R71, R65, R64 ;  /* 0x0000004041477220 */ /* 0x000fe20000410000 */
[----:B------:R-:W-:Y:S02]  /*1160*/  HADD2.F32 R67, -RZ, R67.H1_H1 ;  /* 0x30000043ff437230 */ /* 0x000fe40000004100 */
[-C--:B------:R-:W-:Y:S01]  /*1170*/  FMUL.FTZ R75, R75, R0.reuse ;  /* 0x000000004b4b7220 */ /* 0x080fe20000410000 */
[--C-:B------:R-:W-:Y:S02]  /*1180*/  HADD2.F32 R72, -RZ, R30.reuse.H0_H0 ;  /* 0x2000001eff487230 */ /* 0x100fe40000004100 */
[----:B------:R-:W-:Y:S01]  /*1190*/  FMUL.FTZ R97, R97, R0 ;  /* 0x0000000061617220 */ /* 0x000fe20000410000 */
[----:B------:R-:W-:-:S02]  /*11a0*/  HADD2.F32 R62, -RZ, R30.H1_H1 ;  /* 0x3000001eff3e7230 */ /* 0x000fc40000004100 */
[----:B------:R-:W-:Y:S01]  /*11b0*/  FMUL.FTZ R67, R67, R0 ;  /* 0x0000000043437220 */ /* 0x000fe20000410000 */
[----:B------:R-:W-:Y:S02]  /*11c0*/  HADD2.F32 R68, -RZ, R28.H0_H0 ;  /* 0x2000001cff447230 */ /* 0x000fe40000004100 */
[----:B------:R-:W-:Y:S01]  /*11d0*/  FMUL.FTZ R72, R73, R72 ;  /* 0x0000004849487220 */ /* 0x000fe20000410000 */
[--C-:B------:R-:W-:Y:S02]  /*11e0*/  HADD2.F32 R74, -RZ, R31.reuse.H0_H0 ;  /* 0x2000001fff4a7230 */ /* 0x100fe40000004100 */
[----:B------:R-:W-:Y:S01]  /*11f0*/  FMUL.FTZ R73, R75, R62 ;  /* 0x0000003e4b497220 */ /* 0x000fe20000410000 */
[----:B------:R-:W-:Y:S02]  /*1200*/  HADD2.F32 R64, -RZ, R31.H1_H1 ;  /* 0x3000001fff407230 */ /* 0x000fe40000004100 */
[----:B------:R-:W-:Y:S01]  /*1210*/  FMUL.FTZ R68, R63, R68 ;  /* 0x000000443f447220 */ /* 0x000fe20000410000 */
[----:B------:R-:W-:-:S02]  /*1220*/  FMUL.FTZ R74, R97, R74 ;  /* 0x0000004a614a7220 */ /* 0x000fc40000410000 */
[----:B------:R-:W-:-:S07]  /*1230*/  FMUL.FTZ R75, R67, R64 ;  /* 0x00000040434b7220 */ /* 0x000fce0000410000 */
.L_x_16344:
        /* <DEDUP_REMOVED lines=19> */
[----:B------:R-:W-:Y:S02]  /*1370*/  HADD2.F32 R64, -RZ, R32.H0_H0 ;  /* 0x20000020ff407230 */ /* 0x000fe40000004100 */
[--C-:B------:R-:W-:Y:S02]  /*1380*/  HADD2.F32 R101, -RZ, R62.reuse.H0_H0 ;  /* 0x2000003eff657230 */ /* 0x100fe40000004100 */
[----:B------:R-:W-:Y:S01]  /*1390*/  FMUL.FTZ R105, R105, R0 ;  /* 0x0000000069697220 */ /* 0x000fe20000410000 */
[----:B------:R-:W-:Y:S02]  /*13a0*/  HADD2.F32 R103, -RZ, R62.H1_H1 ;  /* 0x3000003eff677230 */ /* 0x000fe40000004100 */
[----:B------:R-:W-:Y:S01]  /*13b0*/  FFMA.FTZ R64, R65, R64, R52 ;  /* 0x0000004041407223 */ /* 0x000fe20000010034 */
[----:B------:R-:W-:Y:S02]  /*13c0*/  HADD2.F32 R63, -RZ, R63.H1_H1 ;  /* 0x3000003fff3f7230 */ /* 0x000fe40000004100 */
[----:B------:R-:W-:Y:S01]  /*13d0*/  FMUL.FTZ R62, R99, R0 ;  /* 0x00000000633e7220 */ /* 0x000fe20000410000 */
[----:B------:R-:W-:-:S02]  /*13e0*/  HADD2.F32 R61, -RZ, R32.H1_H1 ;  /* 0x30000020ff3d7230 */ /* 0x000fc40000004100 */
[-C--:B------:R-:W-:Y:S01]  /*13f0*/  FMUL.FTZ R101, R101, R0.reuse ;  /* 0x0000000065657220 */ /* 0x080fe20000410000 */
[-C--:B------:R-:W-:Y:S01]  /*1400*/  FMUL.FTZ R98, R103, R0.reuse ;  /* 0x0000000067627220 */ /* 0x080fe20000410000 */
[----:B------:R-:W-:Y:S01]  /*1410*/  FMUL.FTZ R100, R63, R0 ;  /* 0x000000003f647220 */ /* 0x000fe20000410000 */
[--C-:B------:R-:W-:Y:S02]  /*1420*/  HADD2.F32 R67, -RZ, R33.reuse.H1_H1 ;  /* 0x30000021ff437230 */ /* 0x100fe40000004100 */
[----:B------:R-:W-:Y:S01]  /*1430*/  FFMA.FTZ R65, R60, R61, R53 ;  /* 0x0000003d3c417223 */ /* 0x000fe20000010035 */
[----:B------:R-:W-:Y:S02]  /*1440*/  HADD2.F32 R66, -RZ, R33.H0_H0 ;  /* 0x20000021ff427230 */ /* 0x000fe40000004100 */
[--C-:B------:R-:W-:Y:S02]  /*1450*/  HADD2.F32 R60, -RZ, R34.reuse.H0_H0 ;  /* 0x20000022ff3c7230 */ /* 0x100fe40000004100 */
[----:B------:R-:W-:Y:S01]  /*1460*/  FFMA.FTZ R67, R62, R67, R55 ;  /* 0x000000433e437223 */ /* 0x000fe20000010037 */
[----:B------:R-:W-:-:S02]  /*1470*/  HADD2.F32 R61, -RZ, R34.H1_H1 ;  /* 0x30000022ff3d7230 */ /* 0x000fc40000004100 */
[----:B------:R-:W-:Y:S01]  /*1480*/  FFMA.FTZ R66, R97, R66, R54 ;  /* 0x0000004261427223 */ /* 0x000fe20000010036 */
[--C-:B------:R-:W-:Y:S02]  /*1490*/  HADD2.F32 R0, -RZ, R35.reuse.H0_H0 ;  /* 0x20000023ff007230 */ /* 0x100fe40000004100 */
[----:B------:R-:W-:Y:S01]  /*14a0*/  FFMA.FTZ R60, R101, R60, R56 ;  /* 0x0000003c653c7223 */ /* 0x000fe20000010038 */
[----:B------:R-:W-:Y:S02]  /*14b0*/  HADD2.F32 R63, -RZ, R35.H1_H1 ;  /* 0x30000023ff3f7230 */ /* 0x000fe40000004100 */
[----:B------:R-:W-:Y:S01]  /*14c0*/  FFMA.FTZ R61, R98, R61, R57 ;  /* 0x0000003d623d7223 */ /* 0x000fe20000010039 */
[----:B------:R-:W-:Y:S02]  /*14d0*/  FFMA.FTZ R62, R105, R0, R58 ;  /* 0x00000000693e7223 */ /* 0x000fe4000001003a */
[----:B------:R-:W-:Y:S01]  /*14e0*/  FFMA.FTZ R63, R100, R63, R59 ;  /* 0x0000003f643f7223 */ /* 0x000fe2000001003b */
[----:B------:R-:W-:Y:S06]  /*14f0*/  BRA `(.L_x_16346) ;  /* 0x0000000000807947 */ /* 0x000fec0003800000 */
.L_x_16345:
[--C-:B-1---5:R-:W-:Y:S02]  /*1500*/  HADD2.F32 R65, -RZ, R60.reuse.H0_H0 ;  /* 0x2000003cff417230 */ /* 0x122fe40000004100 */
[----:B------:R-:W-:Y:S02]  /*1510*/  HADD2.F32 R67, -RZ, R60.H1_H1 ;  /* 0x3000003cff437230 */ /* 0x000fe40000004100 */
        /* <DEDUP_REMOVED lines=16> */
[--C-:B------:R-:W-:Y:S02]  /*1620*/  HADD2.F32 R0, -RZ, R33.reuse.H1_H1 ;  /* 0x30000021ff007230 */ /* 0x100fe40000004100 */
[----:B------:R-:W-:Y:S01]  /*1630*/  FMUL.FTZ R64, R65, R64 ;  /* 0x0000004041407220 */ /* 0x000fe20000410000 */
[----:B------:R-:W-:Y:S02]  /*1640*/  HADD2.F32 R62, -RZ, R34.H1_H1 ;  /* 0x30000022ff3e7230 */ /* 0x000fe40000004100 */
[----:B------:R-:W-:Y:S01]  /*1650*/  FMUL.FTZ R65, R67, R60 ;  /* 0x0000003c43417220 */ /* 0x000fe20000410000 */
[----:B------:R-:W-:-:S02]  /*1660*/  HADD2.F32 R66, -RZ, R33.H0_H0 ;  /* 0x20000021ff427230 */ /* 0x000fc40000004100 */
        /* <DEDUP_REMOVED lines=9> */
.L_x_16346:
        /* <DEDUP_REMOVED lines=131> */
.L_x_16348:
[----:B------:R-:W-:Y:S05]  /*1f30*/  BSYNC.RECONVERGENT B0 ;  /* 0x0000000000007941 */ /* 0x000fea0003800200 */
.L_x_16347:
[----:B0-----:R-:W-:Y:S01]  /*1f40*/  LOP3.LUT R2, R0, 0x1f, RZ, 0xc0, !PT ;  /* 0x0000001f00027812 */ /* 0x001fe200078ec0ff */
[----:B------:R-:W-:Y:S01]  /*1f50*/  BAR.SYNC.DEFER_BLOCKING 0x0 ;  /* 0x0000000000007b1d */ /* 0x000fe20000010000 */
[----:B------:R-:W-:Y:S02]  /*1f60*/  MOV R98, RZ ;  /* 0x000000ff00627202 */ /* 0x000fe40000000f00 */
[----:B------:R-:W-:Y:S02]  /*1f70*/  ISETP.GT.U32.AND P1, PT, R2, 0x7, PT ;  /* 0x000000070200780c */ /* 0x000fe40003f24070 */
[----:B------:R-:W-:Y:S01]  /*1f80*/  CS2R R2, SRZ ;  /* 0x0000000000027805 */ /* 0x000fe2000001ff00 */
[----:B------:R-:W-:Y:S10]  /*1f90*/  BSSY.RECONVERGENT B0, `(.L_x_16349) ;  /* 0x000000a000007945 */ /* 0x000ff40003800200 */
        /* <DEDUP_REMOVED lines=9> */
.L_x_16350:
[----:B------:R-:W-:Y:S05]  /*2030*/  BSYNC.RECONVERGENT B0 ;  /* 0x0000000000007941 */ /* 0x000fea0003800200 */
.L_x_16349:
[----:B------:R-:W1:Y:S01]  /*2040*/  SHFL.DOWN PT, R99, R98, 0x4, 0x1f ;  /* 0x08801f0062637f89 */ /* 0x000e6200000e0000 */
[----:B------:R-:W-:Y:S01]  /*2050*/  ISETP.NE.AND P2, PT, RZ, UR11, PT ;  /* 0x0000000bff007c0c */ /* 0x000fe2000bf45270 */
[----:B------:R-:W-:Y:S01]  /*2060*/  HADD2.F32 R108, -RZ, R19.H1_H1 ;  /* 0x30000013ff6c7230 */ /* 0x000fe20000004100 */
[----:B------:R-:W-:Y:S01]  /*2070*/  ISETP.NE.AND P1, PT, R0, RZ, PT ;  /* 0x000000ff0000720c */ /* 0x000fe20003f25270 */
[----:B0-----:R-:W0:Y:S01]  /*2080*/  SHFL.DOWN PT, R101, R2, 0x4, 0x1f ;  /* 0x08801f0002657f89 */ /* 0x001e2200000e0000 */
[----:B------:R-:W-:Y:S01]  /*2090*/  HADD2.F32 R110, -RZ, R51.H1_H1 ;  /* 0x30000033ff6e7230 */ /* 0x000fe20000004100 */
[----:B------:R-:W-:Y:S01]  /*20a0*/  UPLOP3.LUT UP0, UPT, UPT, UPT, UP0, 0x40, 0x4 ;  /* 0x000000000004789c */ /* 0x000fe20003f0e800 */
[----:B-1----:R-:W-:Y:S02]  /*20b0*/  IADD3 R102, PT, PT, R99, R98, RZ ;  /* 0x0000006263667210 */ /* 0x002fe40007ffe0ff */
[----:B------:R-:W-:Y:S02]  /*20c0*/  I2FP.F32.S32 R104, R99 ;  /* 0x0000006300687245 */ /* 0x000fe40000201400 */
[----:B------:R-:W-:Y:S01]  /*20d0*/  I2FP.F32.S32 R97, R102 ;  /* 0x0000006600617245 */ /* 0x000fe20000201400 */
[----:B------:R-:W1:Y:S01]  /*20e0*/  SHFL.DOWN PT, R105, R102, 0x2, 0x1f ;  /* 0x08401f0066697f89 */ /* 0x000e6200000e0000 */
[----:B------:R-:W-:Y:S01]  /*20f0*/  I2FP.F32.U32 R99, R98 ;  /* 0x0000006200637245 */ /* 0x000fe20000201000 */
[----:B0-----:R-:W-:Y:S01]  /*2100*/  FMUL.FTZ R100, R101, R104 ;  /* 0x0000006865647220 */ /* 0x001fe20000410000 */
[----:B------:R-:W0:Y:S03]  /*2110*/  MUFU.RCP R103, R97 ;  /* 0x0000006100677308 */ /* 0x000e260000001000 */
[----:B------:R-:W-:Y:S01]  /*2120*/  FFMA.FTZ R106, R99, R2, R100 ;  /* 0x00000002636a7223 */ /* 0x000fe20000010064 */
[----:B------:R-:W-:Y:S01]  /*2130*/  FADD.FTZ R2, -R101, R2 ;  /* 0x0000000265027221 */ /* 0x000fe20000010100 */
[----:B------:R-:W2:Y:S03]  /*2140*/  SHFL.DOWN PT, R100, R3, 0x4, 0x1f ;  /* 0x08801f0003647f89 */ /* 0x000ea600000e0000 */
[----:B------:R-:W-:-:S04]  /*2150*/  FMUL.FTZ R98, R2, R2 ;  /* 0x0000000202627220 */ /* 0x000fc80000410000 */
[----:B------:R-:W-:-:S04]  /*2160*/  FMUL.FTZ R98, R98, R99 ;  /* 0x0000006362627220 */ /* 0x000fc80000410000 */
[----:B------:R-:W-:Y:S01]  /*2170*/  FMUL.FTZ R98, R98, R104 ;  /* 0x0000006862627220 */ /* 0x000fe20000410000 */
[----:B0-----:R-:W-:Y:S01]  /*2180*/  FMUL.FTZ R106, R103, R106 ;  /* 0x0000006a676a7220 */ /* 0x001fe20000410000 */
[----:B-1----:R-:W-:-:S04]  /*2190*/  IADD3 R101, PT, PT, R102, R105, RZ ;  /* 0x0000006966657210 */ /* 0x002fc80007ffe0ff */
[----:B------:R-:W0:Y:S01]  /*21a0*/  SHFL.DOWN PT, R107, R106, 0x2, 0x1f ;  /* 0x08401f006a6b7f89 */ /* 0x000e2200000e0000 */
[----:B------:R-:W-:Y:S02]  /*21b0*/  I2FP.F32.S32 R105, R105 ;  /* 0x0000006900697245 */ /* 0x000fe40000201400 */
[----:B------:R-:W-:Y:S01]  /*21c0*/  I2FP.F32.S32 R2, R101 ;  /* 0x0000006500027245 */ /* 0x000fe20000201400 */
[----:B------:R-:W1:Y:S01]  /*21d0*/  SHFL.DOWN PT, R102, R101, 0x1, 0x1f ;  /* 0x08201f0065667f89 */ /* 0x000e6200000e0000 */
[----:B--2---:R-:W-:Y:S02]  /*21e0*/  FADD.FTZ R100, R100, R3 ;  /* 0x0000000364647221 */ /* 0x004fe40000010000 */
[----:B------:R-:W2:Y:S02]  /*21f0*/  MUFU.RCP R99, R2 ;  /* 0x0000000200637308 */ /* 0x000ea40000001000 */
[----:B------:R-:W-:-:S05]  /*2200*/  FFMA.FTZ R98, R103, R98, R100 ;  /* 0x0000006267627223 */ /* 0x000fca0000010064 */
[----:B------:R-:W3:Y:S01]  /*2210*/  SHFL.DOWN PT, R3, R98, 0x2, 0x1f ;  /* 0x08401f0062037f89 */ /* 0x000ee200000e0000 */
[----:B0-----:R-:W-:-:S04]  /*2220*/  FMUL.FTZ R100, R107, R105 ;  /* 0x000000696b647220 */ /* 0x001fc80000410000 */
[----:B------:R-:W-:Y:S01]  /*2230*/  FFMA.FTZ R100, R97, R106, R100 ;  /* 0x0000006a61647223 */ /* 0x000fe20000010064 */
[----:B------:R-:W-:-:S03]  /*2240*/  FADD.FTZ R106, R106, -R107 ;  /* 0x8000006b6a6a7221 */ /* 0x000fc60000010000 */
[----:B--2---:R-:W-:Y:S01]  /*2250*/  FMUL.FTZ R103, R99, R100 ;  /* 0x0000006463677220 */ /* 0x004fe20000410000 */
[----:B------:R-:W-:Y:S01]  /*2260*/  FMUL.FTZ R106, R106, R106 ;  /* 0x0000006a6a6a7220 */ /* 0x000fe20000410000 */
[-C--:B-1----:R-:W-:Y:S02]  /*2270*/  IADD3 R100, PT, PT, R101, R102.reuse, RZ ;  /* 0x0000006665647210 */ /* 0x082fe40007ffe0ff */
[----:B------:R-:W-:Y:S01]  /*2280*/  I2FP.F32.S32 R102, R102 ;  /* 0x0000006600667245 */ /* 0x000fe20000201400 */
[----:B------:R-:W0:Y:S01]  /*2290*/  SHFL.DOWN PT, R104, R103, 0x1, 0x1f ;  /* 0x08201f0067687f89 */ /* 0x000e2200000e0000 */
[----:B------:R-:W-:Y:S01]  /*22a0*/  FMUL.FTZ R106, R97, R106 ;  /* 0x0000006a616a7220 */ /* 0x000fe20000410000 */
[----:B------:R-:W-:Y:S01]  /*22b0*/  I2FP.F32.S32 R107, R100 ;  /* 0x00000064006b7245 */ /* 0x000fe20000201400 */
[----:B---3--:R-:W-:Y:S02]  /*22c0*/  FADD.FTZ R100, R98, R3 ;  /* 0x0000000362647221 */ /* 0x008fe40000010000 */
[----:B------:R-:W-:-:S03]  /*22d0*/  FMUL.FTZ R106, R106, R105 ;  /* 0x000000696a6a7220 */ /* 0x000fc60000410000 */
[----:B------:R-:W1:Y:S01]  /*22e0*/  MUFU.RCP R107, R107 ;  /* 0x0000006b006b7308 */ /* 0x000e620000001000 */
[----:B------:R-:W-:Y:S01]  /*22f0*/  FFMA.FTZ R100, R99, R106, R100 ;  /* 0x0000006a63647223 */ /* 0x000fe20000010064 */
[----:B------:R-:W-:-:S04]  /*2300*/  HADD2.F32 R106, -RZ, R49.H0_H0 ;  /* 0x20000031ff6a7230 */ /* 0x000fc80000004100 */
[----:B------:R-:W2:Y:S01]  /*2310*/  SHFL.DOWN PT, R3, R100, 0x1, 0x1f ;  /* 0x08201f0064037f89 */ /* 0x000ea200000e0000 */
[----:B0-----:R-:W-:-:S04]  /*2320*/  FMUL.FTZ R97, R104, R102 ;  /* 0x0000006668617220 */ /* 0x001fc80000410000 */
[----:B------:R-:W-:Y:S01]  /*2330*/  FFMA.FTZ R98, R2, R103, R97 ;  /* 0x0000006702627223 */ /* 0x000fe20000010061 */
[----:B------:R-:W-:Y:S01]  /*2340*/  FADD.FTZ R103, R103, -R104 ;  /* 0x8000006867677221 */ /* 0x000fe20000010000 */
[----:B------:R-:W-:Y:S02]  /*2350*/  HADD2.F32 R104, -RZ, R17.H0_H0 ;  /* 0x20000011ff687230 */ /* 0x000fe40000004100 */
        /* <DEDUP_REMOVED lines=9> */
[----:B------:R-:W2:Y:S01]  /*23f0*/  @!P1 LDC.64 R2, c[0x0][0x3c0] ;  /* 0x0000f000ff029b82 */ /* 0x000ea20000000a00 */
[----:B0-----:R-:W-:-:S05]  /*2400*/  FSEL R98, R97, RZ, !P2 ;  /* 0x000000ff61627208 */ /* 0x001fca0005000000 */
[C---:B------:R-:W-:Y:S01]  /*2410*/  FADD.FTZ R109, -R98.reuse, R78 ;  /* 0x0000004e626d7221 */ /* 0x040fe20000010100 */
[----:B------:R-:W-:Y:S01]  /*2420*/  FMUL.FTZ R78, R97, R97 ;  /* 0x00000061614e7220 */ /* 0x000fe20000410000 */
[C---:B------:R-:W-:Y:S01]  /*2430*/  FADD.FTZ R105, -R98.reuse, R76 ;  /* 0x0000004c62697221 */ /* 0x040fe20000010100 */
[C---:B------:R-:W-:Y:S01]  /*2440*/  FADD.FTZ R119, -R98.reuse, R75 ;  /* 0x0000004b62777221 */ /* 0x040fe20000010100 */
[C---:B------:R-:W-:Y:S01]  /*2450*/  FADD.FTZ R75, -R98.reuse, R64 ;  /* 0x00000040624b7221 */ /* 0x040fe20000010100 */
[----:B------:R-:W-:Y:S01]  /*2460*/  FADD.FTZ R88, -R98, R88 ;  /* 0x0000005862587221 */ /* 0x000fe20000010100 */
[----:B------:R-:W-:Y:S01]  /*2470*/  FSEL R117, R78, RZ, P2 ;  /* 0x000000ff4e757208 */ /* 0x000fe20001000000 */
        /* <DEDUP_REMOVED lines=8> */
[----:B------:R-:W0:Y:S01]  /*2500*/  MUFU.RSQ R64, R76 ;  /* 0x0000004c00407308 */ /* 0x000e220000001400 */
[C---:B------:R-:W-:Y:S01]  /*2510*/  FADD.FTZ R125, -R98.reuse, R61 ;  /* 0x0000003d627d7221 */ /* 0x040fe20000010100 */
[C---:B------:R-:W-:Y:S01]  /*2520*/  FADD.FTZ R115, -R98.reuse, R70 ;  /* 0x0000004662737221 */ /* 0x040fe20000010100 */
[C---:B------:R-:W-:Y:S01]  /*2530*/  FADD.FTZ R71, -R98.reuse, R72 ;  /* 0x0000004862477221 */ /* 0x040fe20000010100 */
[----:B------:R-:W-:Y:S01]  /*2540*/  FADD.FTZ R117, -R98, R74 ;  /* 0x0000004a62757221 */ /* 0x000fe20000010100 */
[----:B--2---:R-:W-:-:S04]  /*2550*/  @!P1 IMAD.WIDE R2, R93, 0x4, R2 ;  /* 0x000000045d029825 */ /* 0x004fc800078e0202 */
[C---:B------:R-:W-:Y:S01]  /*2560*/  FADD.FTZ R113, -R98.reuse, R68 ;  /* 0x0000004462717221 */ /* 0x040fe20000010100 */
[C---:B------:R-:W-:Y:S01]  /*2570*/  FADD.FTZ R103, -R98.reuse, R91 ;  /* 0x0000005b62677221 */ /* 0x040fe20000010100 */
[C---:B------:R-:W-:Y:S01]  /*2580*/  FADD.FTZ R91, -R98.reuse, R84 ;  /* 0x00000054625b7221 */ /* 0x040fe20000010100 */
[----:B------:R-:W-:Y:S02]  /*2590*/  HADD2.F32 R61, -RZ, R4.H0_H0 ;  /* 0x20000004ff3d7230 */ /* 0x000fe40000004100 */
[C---:B------:R-:W-:Y:S01]  /*25a0*/  FADD.FTZ R101, -R98.reuse, R86 ;  /* 0x0000005662657221 */ /* 0x040fe20000010100 */
[----:B------:R-:W-:Y:S02]  /*25b0*/  HADD2.F32 R60, -RZ, R36.H0_H0 ;  /* 0x20000024ff3c7230 */ /* 0x000fe40000004100 */
[----:B------:R-:W-:Y:S01]  /*25c0*/  FADD.FTZ R111, -R98, R79 ;  /* 0x0000004f626f7221 */ /* 0x000fe20000010100 */
[----:B------:R-:W-:Y:S01]  /*25d0*/  HADD2.F32 R70, -RZ, R4.H1_H1 ;  /* 0x30000004ff467230 */ /* 0x000fe20000004100 */
[----:B------:R1:W-:Y:S01]  /*25e0*/  @!P1 STG.E desc[UR6][R2.64], R97 ;  /* 0x0000006102009986 */ /* 0x0003e2000c101906 */
[----:B------:R-:W-:-:S02]  /*25f0*/  HADD2.F32 R72, -RZ, R36.H1_H1 ;  /* 0x30000024ff487230 */ /* 0x000fc40000004100 */
[----:B------:R-:W-:Y:S01]  /*2600*/  FADD.FTZ R87, -R98, R87 ;  /* 0x0000005762577221 */ /* 0x000fe20000010100 */
[----:B------:R-:W-:Y:S02]  /*2610*/  HADD2.F32 R74, -RZ, R5.H0_H0 ;  /* 0x20000005ff4a7230 */ /* 0x000fe40000004100 */
[C---:B0-----:R-:W-:Y:S01]  /*2620*/  FMUL.FTZ R88, R64.reuse, R88 ;  /* 0x0000005840587220 */ /* 0x041fe20000410000 */
[----:B------:R-:W-:Y:S02]  /*2630*/  HADD2.F32 R76, -RZ, R37.H0_H0 ;  /* 0x20000025ff4c7230 */ /* 0x000fe40000004100 */
[C---:B------:R-:W-:Y:S01]  /*2640*/  FMUL.FTZ R68, R64.reuse, R89 ;  /* 0x0000005940447220 */ /* 0x040fe20000410000 */
[----:B------:R-:W-:Y:S01]  /*2650*/  FMUL.FTZ R99, R64, R99 ;  /* 0x0000006340637220 */ /* 0x000fe20000410000 */
[----:B------:R-:W-:Y:S01]  /*2660*/  FFMA.FTZ R89, R88, R61, R60 ;  /* 0x0000003d58597223 */ /* 0x000fe2000001003c */
[----:B------:R-:W-:Y:S01]  /*2670*/  FADD.FTZ R79, -R98, R80 ;  /* 0x00000050624f7221 */ /* 0x000fe20000010100 */
[----:B------:R-:W-:Y:S01]  /*2680*/  FFMA.FTZ R68, R68, R70, R72 ;  /* 0x0000004644447223 */ /* 0x000fe20000010048 */
[----:B------:R-:W-:Y:S01]  /*2690*/  FFMA.FTZ R99, R99, R74, R76 ;  /* 0x0000004a63637223 */ /* 0x000fe2000001004c */
[----:B-1----:R-:W-:-:S02]  /*26a0*/  HADD2.F32 R2, -RZ, R6.H0_H0 ;  /* 0x20000006ff027230 */ /* 0x002fc40000004100 */
[C---:B------:R-:W-:Y:S01]  /*26b0*/  FMUL.FTZ R91, R64.reuse, R91 ;  /* 0x0000005b405b7220 */ /* 0x040fe20000410000 */
[----:B------:R-:W-:Y:S02]  /*26c0*/  HADD2.F32 R60, -RZ, R38.H0_H0 ;  /* 0x20000026ff3c7230 */ /* 0x000fe40000004100 */
[C---:B------:R-:W-:Y:S01]  /*26d0*/  FMUL.FTZ R103, R64.reuse, R103 ;  /* 0x0000006740677220 */ /* 0x040fe20000410000 */
[----:B------:R-:W-:Y:S02]  /*26e0*/  HADD2.F32 R78, -RZ, R5.H1_H1 ;  /* 0x30000005ff4e7230 */ /* 0x000fe40000004100 */
[----:B------:R-:W-:Y:S01]  /*26f0*/  FMUL.FTZ R101, R64, R101 ;  /* 0x0000006540657220 */ /* 0x000fe20000410000 */
[----:B------:R-:W-:Y:S02]  /*2700*/  HADD2.F32 R80, -RZ, R37.H1_H1 ;  /* 0x30000025ff507230 */ /* 0x000fe40000004100 */
[----:B------:R-:W-:Y:S01]  /*2710*/  FADD.FTZ R85, -R98, R85 ;  /* 0x0000005562557221 */ /* 0x000fe20000010100 */
[----:B------:R-:W-:-:S02]  /*2720*/  HADD2.F32 R72, -RZ, R7.H0_H0 ;  /* 0x20000007ff487230 */ /* 0x000fc40000004100 */
[----:B------:R-:W-:Y:S01]  /*2730*/  FADD.FTZ R107, -R98, R82 ;  /* 0x00000052626b7221 */ /* 0x000fe20000010100 */
[----:B------:R-:W-:Y:S02]  /*2740*/  HADD2.F32 R74, -RZ, R39.H0_H0 ;  /* 0x20000027ff4a7230 */ /* 0x000fe40000004100 */
[C---:B------:R-:W-:Y:S01]  /*2750*/  FMUL.FTZ R82, R64.reuse, R87 ;  /* 0x0000005740527220 */ /* 0x040fe20000410000 */
[----:B------:R-:W-:Y:S01]  /*2760*/  FFMA.FTZ R87, R91, R2, R60 ;  /* 0x000000025b577223 */ /* 0x000fe2000001003c */
[----:B------:R-:W-:Y:S01]  /*2770*/  FFMA.FTZ R70, R103, R78, R80 ;  /* 0x0000004e67467223 */ /* 0x000fe20000010050 */
[----:B------:R-:W-:Y:S01]  /*2780*/  FMUL.FTZ R78, R64, R85 ;  /* 0x00000055404e7220 */ /* 0x000fe20000410000 */
[----:B------:R-:W-:Y:S01]  /*2790*/  FFMA.FTZ R91, R101, R72, R74 ;  /* 0x00000048655b7223 */ /* 0x000fe2000001004a */
[----:B------:R-:W-:Y:S02]  /*27a0*/  HADD2.F32 R72, -RZ, R9.H0_H0 ;  /* 0x20000009ff487230 */ /* 0x000fe40000004100 */
[----:B------:R-:W-:Y:S01]  /*27b0*/  FADD.FTZ R77, -R98, R77 ;  /* 0x0000004d624d7221 */ /* 0x000fe20000010100 */
[----:B------:R-:W-:-:S02]  /*27c0*/  HADD2.F32 R76, -RZ, R41.H0_H0 ;  /* 0x20000029ff4c7230 */ /* 0x000fc40000004100 */
[C---:B------:R-:W-:Y:S01]  /*27d0*/  FMUL.FTZ R85, R64.reuse, R109 ;  /* 0x0000006d40557220 */ /* 0x040fe20000410000 */
[----:B------:R-:W-:Y:S02]  /*27e0*/  HADD2.F32 R3, -RZ, R6.H1_H1 ;  /* 0x30000006ff037230 */ /* 0x000fe40000004100 */
[C---:B------:R-:W-:Y:S01]  /*27f0*/  FMUL.FTZ R105, R64.reuse, R105 ;  /* 0x0000006940697220 */ /* 0x040fe20000410000 */
[----:B------:R-:W-:Y:S02]  /*2800*/  HADD2.F32 R61, -RZ, R38.H1_H1 ;  /* 0x30000026ff3d7230 */ /* 0x000fe40000004100 */
[----:B------:R-:W-:Y:S01]  /*2810*/  FMUL.FTZ R111, R64, R111 ;  /* 0x0000006f406f7220 */ /* 0x000fe20000410000 */
[----:B------:R-:W-:Y:S02]  /*2820*/  HADD2.F32 R2, -RZ, R8.H0_H0 ;  /* 0x20000008ff027230 */ /* 0x000fe40000004100 */
[----:B------:R-:W-:Y:S01]  /*2830*/  FADD.FTZ R81, -R98, R81 ;  /* 0x0000005162517221 */ /* 0x000fe20000010100 */
[----:B------:R-:W-:-:S02]  /*2840*/  HADD2.F32 R60, -RZ, R40.H0_H0 ;  /* 0x20000028ff3c7230 */ /* 0x000fc40000004100 */
[----:B------:R-:W-:Y:S01]  /*2850*/  FMUL.FTZ R74, R64, R77 ;  /* 0x0000004d404a7220 */ /* 0x000fe20000410000 */
[----:B------:R-:W-:Y:S02]  /*2860*/  HADD2.F32 R80, -RZ, R9.H1_H1 ;  /* 0x30000009ff507230 */ /* 0x000fe40000004100 */
[----:B------:R-:W-:Y:S01]  /*2870*/  FFMA.FTZ R85, R85, R72, R76 ;  /* 0x0000004855557223 */ /* 0x000fe2000001004c */
[----:B------:R-:W-:Y:S02]  /*2880*/  HADD2.F32 R84, -RZ, R41.H1_H1 ;  /* 0x30000029ff547230 */ /* 0x000fe40000004100 */
[----:B------:R-:W-:Y:S01]  /*2890*/  FFMA.FTZ R78, R78, R3, R61 ;  /* 0x000000034e4e7223 */ /* 0x000fe2000001003d */
[----:B------:R-:W-:Y:S01]  /*28a0*/  FFMA.FTZ R77, R105, R2, R60 ;  /* 0x00000002694d7223 */ /* 0x000fe2000001003c */
[----:B------:R-:W-:Y:S02]  /*28b0*/  HADD2.F32 R3, -RZ, R8.H1_H1 ;  /* 0x30000008ff037230 */ /* 0x000fe40000004100 */
[----:B------:R-:W-:Y:S01]  /*28c0*/  FMUL.FTZ R79, R64, R79 ;  /* 0x0000004f404f7220 */ /* 0x000fe20000410000 */
[----:B------:R-:W-:Y:S01]  /*28d0*/  FFMA.FTZ R76, R111, R80, R84 ;  /* 0x000000506f4c7223 */ /* 0x000fe20000010054 */
[----:B------:R-:W-:-:S02]  /*28e0*/  HADD2.F32 R61, -RZ, R40.H1_H1 ;  /* 0x30000028ff3d7230 */ /* 0x000fc40000004100 */
[C---:B------:R-:W-:Y:S01]  /*28f0*/  FMUL.FTZ R81, R64.reuse, R81 ;  /* 0x0000005140517220 */ /* 0x040fe20000410000 */
[----:B------:R-:W-:Y:S02]  /*2900*/  HADD2.F32 R2, -RZ, R10.H0_H0 ;  /* 0x2000000aff027230 */ /* 0x000fe40000004100 */
[----:B------:R-:W-:Y:S01]  /*2910*/  FMUL.FTZ R101, R64, R107 ;  /* 0x0000006b40657220 */ /* 0x000fe20000410000 */
[----:B------:R-:W-:Y:S02]  /*2920*/  HADD2.F32 R60, -RZ, R42.H0_H0 ;  /* 0x2000002aff3c7230 */ /* 0x000fe40000004100 */
[----:B------:R-:W-:Y:S01]  /*2930*/  FADD.FTZ R69, -R98, R69 ;  /* 0x0000004562457221 */ /* 0x000fe20000010100 */
[----:B------:R-:W-:Y:S02]  /*2940*/  HADD2.F32 R86, -RZ, R10.H1_H1 ;  /* 0x3000000aff567230 */ /* 0x000fe40000004100 */
[----:B------:R-:W-:Y:S01]  /*2950*/  FFMA.FTZ R74, R74, R3, R61 ;  /* 0x000000034a4a7223 */ /* 0x000fe2000001003d */
[----:B------:R-:W-:-:S02]  /*2960*/  HADD2.F32 R72, -RZ, R42.H1_H1 ;  /* 0x3000002aff487230 */ /* 0x000fc40000004100 */
[----:B------:R-:W-:Y:S01]  /*2970*/  FFMA.FTZ R79, R79, R2, R60 ;  /* 0x000000024f4f7223 */ /* 0x000fe2000001003c */
[----:B------:R-:W-:Y:S02]  /*2980*/  HADD2.F32 R80, -RZ, R11.H0_H0 ;  /* 0x2000000bff507230 */ /* 0x000fe40000004100 */
[----:B------:R-:W-:Y:S01]  /*2990*/  FADD.FTZ R83, -R98, R83 ;  /* 0x0000005362537221 */ /* 0x000fe20000010100 */
        /* <DEDUP_REMOVED lines=18> */
[----:B------:R-:W-:Y:S02]  /*2ac0*/  HADD2.F32 R97, -RZ, R7.H1_H1 ;  /* 0x30000007ff617230 */ /* 0x000fe40000004100 */
[----:B------:R-:W-:Y:S01]  /*2ad0*/  FFMA.FTZ R84, R84, R3, R61 ;  /* 0x0000000354547223 */ /* 0x000fe2000001003d */
[----:B------:R-:W-:-:S02]  /*2ae0*/  HADD2.F32 R103, -RZ, R39.H1_H1 ;  /* 0x30000027ff677230 */ /* 0x000fc40000004100 */
[C---:B------:R-:W-:Y:S01]  /*2af0*/  FMUL.FTZ R73, R64.reuse, R73 ;  /* 0x0000004940497220 */ /* 0x040fe20000410000 */
[----:B------:R-:W-:Y:S02]  /*2b00*/  HADD2.F32 R60, -RZ, R14.H1_H1 ;  /* 0x3000000eff3c7230 */ /* 0x000fe40000004100 */
[----:B------:R-:W-:Y:S01]  /*2b10*/  FMUL.FTZ R102, R64, R117 ;  /* 0x0000007540667220 */ /* 0x000fe20000410000 */
[----:B------:R-:W-:Y:S02]  /*2b20*/  HADD2.F32 R72, -RZ, R46.H1_H1 ;  /* 0x3000002eff487230 */ /* 0x000fe40000004100 */
[C---:B------:R-:W-:Y:S01]  /*2b30*/  FADD.FTZ R65, -R98.reuse, R65 ;  /* 0x0000004162417221 */ /* 0x040fe20000010100 */
[----:B------:R-:W-:Y:S02]  /*2b40*/  HADD2.F32 R3, -RZ, R15.H0_H0 ;  /* 0x2000000fff037230 */ /* 0x000fe40000004100 */
[----:B------:R-:W-:Y:S01]  /*2b50*/  FADD.FTZ R62, -R98, R62 ;  /* 0x0000003e623e7221 */ /* 0x000fe20000010100 */
[----:B------:R-:W-:-:S02]  /*2b60*/  HADD2.F32 R61, -RZ, R47.H0_H0 ;  /* 0x2000002fff3d7230 */ /* 0x000fc40000004100 */
[----:B------:R-:W-:Y:S01]  /*2b70*/  FADD.FTZ R63, -R98, R63 ;  /* 0x0000003f623f7221 */ /* 0x000fe20000010100 */
[----:B------:R-:W-:Y:S01]  /*2b80*/  FFMA.FTZ R88, R83, R88, R90 ;  /* 0x0000005853587223 */ /* 0x000fe2000001005a */
[----:B------:R-:W-:Y:S01]  /*2b90*/  FFMA.FTZ R82, R82, R97, R103 ;  /* 0x0000006152527223 */ /* 0x000fe20000010067 */
[----:B------:R-:W-:Y:S02]  /*2ba0*/  HADD2.F32 R90, -RZ, R13.H1_H1 ;  /* 0x3000000dff5a7230 */ /* 0x000fe40000004100 */
[----:B------:R-:W-:Y:S01]  /*2bb0*/  FMUL.FTZ R83, R64, R121 ;  /* 0x0000007940537220 */ /* 0x000fe20000410000 */
[----:B------:R-:W-:Y:S02]  /*2bc0*/  HADD2.F32 R98, -RZ, R45.H1_H1 ;  /* 0x3000002dff627230 */ /* 0x000fe40000004100 */
[----:B------:R-:W-:Y:S01]  /*2bd0*/  FFMA.FTZ R103, R73, R60, R72 ;  /* 0x0000003c49677223 */ /* 0x000fe20000010048 */
[----:B------:R-:W-:Y:S01]  /*2be0*/  FFMA.FTZ R102, R102, R3, R61 ;  /* 0x0000000366667223 */ /* 0x000fe2000001003d */
[----:B------:R-:W-:Y:S01]  /*2bf0*/  HADD2.F32 R100, -RZ, R14.H0_H0 ;  /* 0x2000000eff647230 */ /* 0x000fe20000004100 */
[----:B------:R-:W0:Y:S01]  /*2c00*/  LDC.64 R60, c[0x0][0x428] ;  /* 0x00010a00ff3c7b82 */ /* 0x000e220000000a00 */
[----:B------:R-:W-:Y:S01]  /*2c10*/  FFMA.FTZ R83, R83, R90, R98 ;  /* 0x0000005a53537223 */ /* 0x000fe20000010062 */
[----:B------:R-:W-:-:S02]  /*2c20*/  HADD2.F32 R2, -RZ, R46.H0_H0 ;  /* 0x2000002eff027230 */ /* 0x000fc40000004100 */
[C---:B------:R-:W-:Y:S01]  /*2c30*/  FMUL.FTZ R71, R64.reuse, R71 ;  /* 0x0000004740477220 */ /* 0x040fe20000410000 */
[----:B------:R-:W-:Y:S02]  /*2c40*/  HADD2.F32 R90, -RZ, R15.H1_H1 ;  /* 0x3000000fff5a7230 */ /* 0x000fe40000004100 */
[C---:B------:R-:W-:Y:S01]  /*2c50*/  FMUL.FTZ R105, R64.reuse, R119 ;  /* 0x0000007740697220 */ /* 0x040fe20000410000 */
[----:B------:R-:W-:Y:S02]  /*2c60*/  HADD2.F32 R98, -RZ, R47.H1_H1 ;  /* 0x3000002fff627230 */ /* 0x000fe40000004100 */
[----:B------:R-:W-:Y:S01]  /*2c70*/  FFMA.FTZ R100, R71, R100, R2 ;  /* 0x0000006447647223 */ /* 0x000fe20000010002 */
[----:B------:R-:W-:Y:S02]  /*2c80*/  HADD2.F32 R2, -RZ, R48.H0_H0 ;  /* 0x20000030ff027230 */ /* 0x000fe40000004100 */
[----:B------:R-:W-:Y:S01]  /*2c90*/  FMUL.FTZ R75, R64, R75 ;  /* 0x0000004b404b7220 */ /* 0x000fe20000410000 */
[----:B------:R-:W-:-:S02]  /*2ca0*/  HADD2.F32 R72, -RZ, R16.H1_H1 ;  /* 0x30000010ff487230 */ /* 0x000fc40000004100 */
[----:B------:R-:W-:Y:S01]  /*2cb0*/  FFMA.FTZ R105, R105, R90, R98 ;  /* 0x0000005a69697223 */ /* 0x000fe20000010062 */
[----:B------:R-:W-:Y:S02]  /*2cc0*/  HADD2.F32 R90, -RZ, R16.H0_H0 ;  /* 0x20000010ff5a7230 */ /* 0x000fe40000004100 */
[C---:B------:R-:W-:Y:S01]  /*2cd0*/  FMUL.FTZ R65, R64.reuse, R65 ;  /* 0x0000004140417220 */ /* 0x040fe20000410000 */
[----:B------:R-:W-:Y:S02]  /*2ce0*/  HADD2.F32 R98, -RZ, R48.H1_H1 ;  /* 0x30000030ff627230 */ /* 0x000fe40000004100 */
[C---:B------:R-:W-:Y:S01]  /*2cf0*/  FMUL.FTZ R66, R64.reuse, R66 ;  /* 0x0000004240427220 */ /* 0x040fe20000410000 */
[----:B------:R-:W-:Y:S02]  /*2d00*/  HADD2.F32 R3, -RZ, R17.H1_H1 ;  /* 0x30000011ff037230 */ /* 0x000fe40000004100 */
[----:B------:R-:W-:Y:S01]  /*2d10*/  FMUL.FTZ R123, R64, R123 ;  /* 0x0000007b407b7220 */ /* 0x000fe20000410000 */
[----:B------:R-:W-:-:S02]  /*2d20*/  HADD2.F32 R69, -RZ, R49.H1_H1 ;  /* 0x30000031ff457230 */ /* 0x000fc40000004100 */
[----:B------:R-:W-:Y:S01]  /*2d30*/  FFMA.FTZ R90, R75, R90, R2 ;  /* 0x0000005a4b5a7223 */ /* 0x000fe20000010002 */
[----:B------:R-:W-:Y:S01]  /*2d40*/  FFMA.FTZ R65, R65, R72, R98 ;  /* 0x0000004841417223 */ /* 0x000fe20000010062 */
[----:B------:R-:W-:Y:S01]  /*2d50*/  FFMA.FTZ R98, R123, R104, R106 ;  /* 0x000000687b627223 */ /* 0x000fe2000001006a */
[----:B------:R-:W-:Y:S02]  /*2d60*/  HADD2.F32 R72, -RZ, R18.H1_H1 ;  /* 0x30000012ff487230 */ /* 0x000fe40000004100 */
[----:B------:R-:W-:Y:S01]  /*2d70*/  FFMA.FTZ R75, R66, R3, R69 ;  /* 0x00000003424b7223 */ /* 0x000fe20000010045 */
[----:B------:R-:W-:Y:S01]  /*2d80*/  HADD2.F32 R106, -RZ, R50.H1_H1 ;  /* 0x30000032ff6a7230 */ /* 0x000fe20000004100 */
[----:B------:R-:W1:Y:S01]  /*2d90*/  @!P1 LDC.64 R2, c[0x0][0x3c8] ;  /* 0x0000f200ff029b82 */ /* 0x000e620000000a00 */
[----:B------:R-:W-:Y:S02]  /*2da0*/  HADD2.F32 R104, -RZ, R18.H0_H0 ;  /* 0x20000012ff687230 */ /* 0x000fe40000004100 */
[----:B------:R-:W-:Y:S01]  /*2db0*/  FMUL.FTZ R107, R64, R125 ;  /* 0x0000007d406b7220 */ /* 0x000fe20000410000 */
[----:B------:R-:W-:-:S02]  /*2dc0*/  HADD2.F32 R66, -RZ, R50.H0_H0 ;  /* 0x20000032ff427230 */ /* 0x000fc40000004100 */
[C---:B------:R-:W-:Y:S01]  /*2dd0*/  FMUL.FTZ R67, R64.reuse, R67 ;  /* 0x0000004340437220 */ /* 0x040fe20000410000 */
[----:B------:R-:W-:Y:S02]  /*2de0*/  HADD2.F32 R69, -RZ, R19.H0_H0 ;  /* 0x20000013ff457230 */ /* 0x000fe40000004100 */
[----:B------:R-:W-:Y:S01]  /*2df0*/  FMUL.FTZ R62, R64, R62 ;  /* 0x0000003e403e7220 */ /* 0x000fe20000410000 */
[----:B------:R-:W-:Y:S02]  /*2e00*/  HADD2.F32 R71, -RZ, R51.H0_H0 ;  /* 0x20000033ff477230 */ /* 0x000fe40000004100 */
[----:B------:R-:W-:Y:S01]  /*2e10*/  FFMA.FTZ R107, R107, R72, R106 ;  /* 0x000000486b6b7223 */ /* 0x000fe2000001006a */
[----:B------:R-:W-:Y:S01]  /*2e20*/  FFMA.FTZ R104, R67, R104, R66 ;  /* 0x0000006843687223 */ /* 0x000fe20000010042 */
[----:B0-----:R-:W-:-:S04]  /*2e30*/  IMAD.WIDE.U32 R72, R95, 0x10, R60 ;  /* 0x000000105f487825 */ /* 0x001fc800078e003c */
[----:B------:R-:W-:Y:S01]  /*2e40*/  FMUL.FTZ R63, R64, R63 ;  /* 0x0000003f403f7220 */ /* 0x000fe20000410000 */
[----:B------:R-:W-:Y:S01]  /*2e50*/  FFMA.FTZ R106, R62, R69, R71 ;  /* 0x000000453e6a7223 */ /* 0x000fe20000010047 */
[----:B------:R-:W-:Y:S01]  /*2e60*/  F2FP.F16.F32.PACK_AB R71, R88, R101 ;  /* 0x000000655847723e */ /* 0x000fe200000000ff */
[----:B------:R-:W-:-:S04]  /*2e70*/  IMAD.WIDE.U32 R66, R92, 0x10, R60 ;  /* 0x000000105c427825 */ /* 0x000fc800078e003c */
[----:B------:R-:W-:Y:S01]  /*2e80*/  FFMA.FTZ R109, R63, R108, R110 ;  /* 0x0000006c3f6d7223 */ /* 0x000fe2000001006e */
[----:B------:R-:W-:Y:S01]  /*2e90*/  F2FP.F16.F32.PACK_AB R63, R82, R91 ;  /* 0x0000005b523f723e */ /* 0x000fe200000000ff */
[--C-:B------:R-:W-:Y:S01]  /*2ea0*/  IMAD.WIDE.U32 R96, R96, 0x10, R60.reuse ;  /* 0x0000001060607825 */ /* 0x100fe200078e003c */
[----:B------:R-:W-:Y:S02]  /*2eb0*/  F2FP.F16.F32.PACK_AB R62, R78, R87 ;  /* 0x000000574e3e723e */ /* 0x000fe400000000ff */
[----:B------:R-:W-:Y:S01]  /*2ec0*/  F2FP.F16.F32.PACK_AB R69, R76, R85 ;  /* 0x000000554c45723e */ /* 0x000fe200000000ff */
[----:B------:R-:W-:Y:S01]  /*2ed0*/  IMAD.WIDE.U32 R94, R94, 0x10, R60 ;  /* 0x000000105e5e7825 */ /* 0x000fe200078e003c */
[----:B------:R-:W-:Y:S02]  /*2ee0*/  F2FP.F16.F32.PACK_AB R60, R68, R89 ;  /* 0x00000059443c723e */ /* 0x000fe400000000ff */
[----:B------:R-:W0:Y:S01]  /*2ef0*/  LDC.64 R88, c[0x0][0x380] ;  /* 0x0000e000ff587b82 */ /* 0x000e220000000a00 */
        /* <DEDUP_REMOVED lines=9> */
[----:B------:R-:W-:Y:S01]  /*2f90*/  F2FP.F16.F32.PACK_AB R76, R80, R81 ;  /* 0x00000051504c723e */ /* 0x000fe200000000ff */
[----:B------:R1:W-:Y:S01]  /*2fa0*/  STG.E.128 desc[UR6][R96.64], R68 ;  /* 0x0000004460007986 */ /* 0x0003e2000c101d06 */
[----:B------:R-:W-:-:S02]  /*2fb0*/  F2FP.F16.F32.PACK_AB R83, R109, R106 ;  /* 0x0000006a6d53723e */ /* 0x000fc400000000ff */
[----:B------:R-:W-:Y:S01]  /*2fc0*/  F2FP.F16.F32.PACK_AB R82, R107, R104 ;  /* 0x000000686b52723e */ /* 0x000fe200000000ff */
[----:B------:R1:W-:Y:S01]  /*2fd0*/  STG.E.128 desc[UR6][R72.64], R76 ;  /* 0x0000004c48007986 */ /* 0x0003e2000c101d06 */
[----:B------:R-:W-:Y:S02]  /*2fe0*/  F2FP.F16.F32.PACK_AB R81, R75, R98 ;  /* 0x000000624b51723e */ /* 0x000fe400000000ff */
[----:B------:R-:W-:Y:S02]  /*2ff0*/  F2FP.F16.F32.PACK_AB R80, R65, R90 ;  /* 0x0000005a4150723e */ /* 0x000fe400000000ff */
[----:B0-----:R-:W-:-:S03]  /*3000*/  IADD3 R93, PT, PT, R93, R88, RZ ;  /* 0x000000585d5d7210 */ /* 0x001fc60007ffe0ff */
[----:B------:R1:W-:Y:S01]  /*3010*/  STG.E.128 desc[UR6][R94.64], R80 ;  /* 0x000000505e007986 */ /* 0x0003e2000c101d06 */
[----:B------:R-:W-:-:S13]  /*3020*/  ISETP.GE.AND P1, PT, R93, R89, PT ;  /* 0x000000595d00720c */ /* 0x000fda0003f26270 */
[----:B------:R-:W-:Y:S05]  /*3030*/  @!P1 BRA `(.L_x_16351) ;  /* 0xffffffd000cc9947 */ /* 0x000fea000383ffff */
[----:B------:R-:W-:Y:S05]  /*3040*/  EXIT ;  /* 0x000000000000794d */ /* 0x000fea0003800000 */
.L_x_16352:
        /* <DEDUP_REMOVED lines=11> */
.L_x_27561:


//--------------------- .text._ZN10layer_norm13ln_fwd_kernelINS_13Kernel_traitsI6__halfS2_fS2_fjLj8192ELj1ELj1ELj8ELj16ENS_18Kernel_traits_baseILj8192ES2_S2_fS2_fjLj256EEEEELb0ELb1ELb1ELb0EEEvNS_9FwdParamsE --------------------------
	.section	.text._ZN10layer_norm13ln_fwd_kernelINS_13Kernel_traitsI6__halfS2_fS2_fjLj8192ELj1ELj1ELj8ELj16ENS_18Kernel_traits_baseILj8192ES2_S2_fS2_fjLj256EEEEELb0ELb1ELb1ELb0EEEvNS_9FwdParamsE,"ax",@progbits
	.align	128
        .global         _ZN10layer_norm13ln_fwd_kernelINS_13Kernel_traitsI6__halfS2_fS2_fjLj8192ELj1ELj1ELj8ELj16ENS_18Kernel_traits_baseILj8192ES2_S2_fS2_fjLj256EEEEELb0ELb1ELb1ELb0EEEvNS_9FwdParamsE
        .type           _ZN10layer_norm13ln_fwd_kernelINS_13Kernel_traitsI6__halfS2_fS2_fjLj8192ELj1ELj1ELj8ELj16ENS_18Kernel_traits_baseILj8192ES2_S2_fS2_fjLj256EEEEELb0ELb1ELb1ELb0EEEvNS_9FwdParamsE,@function
        .size           _ZN10layer_norm13ln_fwd_kernelINS_13Kernel_traitsI6__halfS2_fS2_fjLj8192ELj1ELj1ELj8ELj16ENS_18Kernel_traits_baseILj8192ES2_S2_fS2_fjLj256EEEEELb0ELb1ELb1ELb0EEEvNS_9FwdParamsE,(.L_x_27562 - _ZN10layer_norm13ln_fwd_kernelINS_13Kernel_traitsI6__halfS2_fS2_fjLj8192ELj1ELj1ELj8ELj16ENS_18Kernel_traits_baseILj8192ES2_S2_fS2_fjLj256EEEEELb0ELb1ELb1ELb0EEEvNS_9FwdParamsE)
        .other          _ZN10layer_norm13ln_fwd_kernelINS_13Kernel_traitsI6__halfS2_fS2_fjLj8192ELj1ELj1ELj8ELj16ENS_18Kernel_traits_baseILj8192ES2_S2_fS2_fjLj256EEEEELb0ELb1ELb1ELb0EEEvNS_9FwdParamsE,@"STO_CUDA_ENTRY STV_DEFAULT"
_ZN10layer_norm13ln_fwd_kernelINS_13Kernel_traitsI6__halfS2_fS2_fjLj8192ELj1ELj1ELj8ELj16ENS_18Kernel_traits_baseILj8192ES2_S2_fS2_fjLj256EEEEELb0ELb1ELb1ELb0EEEvNS_9FwdParamsE:
.text._ZN10layer_norm13ln_fwd_kernelINS_13Kernel_traitsI6__halfS2_fS2_fjLj8192ELj1ELj1ELj8ELj16ENS_18Kernel_traits_baseILj8192ES2_S2_fS2_fjLj256EEEEELb0ELb1ELb1ELb0EEEvNS_9FwdParamsE:
        /* <DEDUP_REMOVED lines=62> */
.L_x_16354:
        /* <DEDUP_REMOVED lines=15> */
[----:B--2---:R-:W-:-:S04]  /*04d0*/  @P1 IMAD.WIDE.U32 R44, R50, 0x10, R44 ;  /* 0x00000010322c1825 */ /* 0x004fc800078e002c */
[----:B------:R-:W-:Y:S01]  /*04e0*/  HFMA2 R46, -RZ, RZ, 0, 0 ;  /* 0x00000000ff2e7431 */ /* 0x000fe200000001ff */
[----:B------:R2:W5:Y:S02]  /*04f0*/  @P0 LDG.E.128 R40, desc[UR6][R32.64] ;  /* 0x0000000620280981 */ /* 0x000564000c1e1d00 */
[----:B------:R-:W1:Y:S01]  /*0500*/  @P3 LDC.64 R60, c[0x0][0x3d0] ;  /* 0x0000f400ff3c3b82 */ /* 0x000e620000000a00 */
[C---:B---3--:R-:W-:Y:S01]  /*0510*/  @P1 IMAD.WIDE.U32 R54, R50.reuse, 0x10, R52 ;  /* 0x0000001032361825 */ /* 0x048fe200078e0034 */
[----:B------:R-:W-:Y:S01]  /*0520*/  @P1 IADD3 R50, PT, PT, R50, 0x100, RZ ;  /* 0x0000010032321810 */ /* 0x000fe20007ffe0ff */
[----:B------:R3:W5:Y:S04]  /*0530*/  @P1 LDG.E.128 R36, desc[UR6][R44.64] ;  /* 0x000000062c241981 */ /* 0x000768000c1e1d00 */
[----:B------:R0:W5:Y:S01]  /*0540*/  @P1 LDG.E.128 R28, desc[UR6][R54.64] ;  /* 0x00000006361c1981 */ /* 0x000162000c1e1d00 */
[----:B------:R-:W2:Y:S01]  /*0550*/  @P3 LDC.64 R62, c[0x0][0x3e8] ;  /* 0x0000fa00ff3e3b82 */ /* 0x000ea20000000a00 */
[----:B0-----:R-:W-:-:S05]  /*0560*/  @P2 IMAD.WIDE.U32 R56, R50, 0x10, R56 ;  /* 0x0000001032382825 */ /* 0x001fca00078e0038 */
[----:B------:R0:W5:Y:S01]  /*0570*/  @P2 LDG.E.128 R24, desc[UR6][R56.64] ;  /* 0x0000000638182981 */ /* 0x000162000c1e1d00 */
[C---:B----4-:R-:W-:Y:S01]  /*0580*/  @P2 IMAD.WIDE.U32 R58, R50.reuse, 0x10, R58 ;  /* 0x00000010323a2825 */ /* 0x050fe200078e003a */
[----:B------:R-:W-:-:S04]  /*0590*/  @P2 IADD3 R50, PT, PT, R50, 0x100, RZ ;  /* 0x0000010032322810 */ /* 0x000fc80007ffe0ff */
[----:B------:R0:W5:Y:S01]  /*05a0*/  @P2 LDG.E.128 R16, desc[UR6][R58.64] ;  /* 0x000000063a102981 */ /* 0x000162000c1e1d00 */
[----:B-1----:R-:W-:-:S05]  /*05b0*/  @P3 IMAD.WIDE.U32 R52, R50, 0x10, R60 ;  /* 0x0000001032343825 */ /* 0x002fca00078e003c */
[----:B------:R0:W5:Y:S01]  /*05c0*/  @P3 LDG.E.128 R12, desc[UR6][R52.64] ;  /* 0x00000006340c3981 */ /* 0x000162000c1e1d00 */
[----:B--2---:R-:W-:-:S05]  /*05d0*/  @P3 IMAD.WIDE.U32 R50, R50, 0x10, R62 ;  /* 0x0000001032323825 */ /* 0x004fca00078e003e */
        /* <DEDUP_REMOVED lines=10> */
.L_x_16355:
[----:B------:R-:W-:Y:S05]  /*0680*/  BSYNC.RECONVERGENT B0 ;  /* 0x0000000000007941 */ /* 0x000fea0003800200 */
.L_x_16353:
[----:B------:R-:W0:Y:S02]  /*0690*/  LDCU UR4, c[0x0][0x384] ;  /* 0x00007080ff0477ac */ /* 0x000e240008000800 */
[----:B0-----:R-:W-:-:S13]  /*06a0*/  ISETP.GE.AND P0, PT, R3, UR4, PT ;  /* 0x0000000403007c0c */ /* 0x001fda000bf06270 */
[----:B------:R-:W-:Y:S05]  /*06b0*/  @P0 EXIT ;  /* 0x000000000000094d */ /* 0x000fea0003800000 */
[----:B------:R-:W-:Y:S01]  /*06c0*/  SHF.R.S32.HI R48, RZ, 0x3, R48 ;  /* 0x00000003ff307819 */ /* 0x000fe20000011430 */
[----:B------:R-:W0:Y:S01]  /*06d0*/  LDCU UR12, c[0x0][0x40c] ;  /* 0x00008180ff0c77ac */ /* 0x000e220008000800 */
[----:B------:R-:W-:Y:S02]  /*06e0*/  SHF.L.U32 R0, R0, 0x5, RZ ;  /* 0x0000000500007819 */ /* 0x000fe400000006ff */
[C---:B------:R-:W-:Y:S01]  /*06f0*/  LOP3.LUT R50, R48.reuse, 0xff, RZ, 0xc0, !PT ;  /* 0x000000ff30327812 */ /* 0x040fe200078ec0ff */
[----:B------:R-:W1:Y:S01]  /*0700*/  LDCU.U8 UR10, c[0x0][0x410] ;  /* 0x00008200ff0a77ac */ /* 0x000e620008000000 */
[----:B------:R-:W-:Y:S02]  /*0710*/  LOP3.LUT R48, R48, 0xffffff00, RZ, 0xc0, !PT ;  /* 0xffffff0030307812 */ /* 0x000fe400078ec0ff */
[----:B------:R-:W-:Y:S01]  /*0720*/  VIADDMNMX R49, R50, -R49, RZ, !PT ;  /* 0x8000003132317246 */ /* 0x000fe200078001ff */
[----:B------:R-:W2:Y:S01]  /*0730*/  LDCU UR11, c[0x0][0x400] ;  /* 0x00008000ff0b77ac */ /* 0x000ea20008000800 */
[----:B------:R-:W-:-:S02]  /*0740*/  LOP3.LUT R51, R0, 0x3e0, RZ, 0xc0, !PT ;  /* 0x000003e000337812 */ /* 0x000fc400078ec0ff */
[----:B------:R-:W-:Y:S01]  /*0750*/  VIMNMX R49, PT, PT, R49, 0x20, PT ;  /* 0x0000002031317848 */ /* 0x000fe20003fe0100 */
[----:B------:R-:W3:Y:S01]  /*0760*/  LDCU.64 UR8, c[0x0][0x3a0] ;  /* 0x00007400ff0877ac */ /* 0x000ee20008000a00 */
[----:B------:R-:W-:Y:S02]  /*0770*/  VIADDMNMX R51, R50, -R51, RZ, !PT ;  /* 0x8000003332337246 */ /* 0x000fe400078001ff */
[-C--:B------:R-:W-:Y:S01]  /*0780*/  LEA R49, R49, R48.reuse, 0x3 ;  /* 0x0000003031317211 */ /* 0x080fe200078e18ff */
[----:B------:R-:W-:Y:S01]  /*0790*/  UPLOP3.LUT UP1, UPT, UPT, UPT, UPT, 0x40, 0x4 ;  /* 0x000000000004789c */ /* 0x000fe20003f2e870 */
[----:B------:R-:W-:Y:S02]  /*07a0*/  VIMNMX R51, PT, PT, R51, 0x20, PT ;  /* 0x0000002033337848 */ /* 0x000fe40003fe0100 */
[----:B------:R-:W-:Y:S02]  /*07b0*/  I2FP.F32.U32 R49, R49 ;  /* 0x0000003100317245 */ /* 0x000fe40000201000 */
[----:B------:R-:W-:-:S02]  /*07c0*/  LEA R96, R51, R48, 0x3 ;  /* 0x0000003033607211 */ /* 0x000fc400078e18ff */
[----:B-1----:R4:W0:Y:S05]  /*07d0*/  MUFU.RCP R97, R49 ;  /* 0x0000003100617308 */ /* 0x00282a0000001000 */
.L_x_16385:
[----:B------:R-:W1:Y:S08]  /*07e0*/  LDC.64 R104, c[0x0][0x3f0] ;  /* 0x0000fc00ff687b82 */ /* 0x000e700000000a00 */
[----:B------:R-:W2:Y:S08]  /*07f0*/  LDC R94, c[0x0][0x388] ;  /* 0x0000e200ff5e7b82 */ /* 0x000eb00000000800 */
[----:B------:R-:W3:Y:S01]  /*0800*/  LDC.64 R92, c[0x0][0x3f8] ;  /* 0x0000fe00ff5c7b82 */ /* 0x000ee20000000a00 */
[----:B-1----:R-:W-:-:S05]  /*0810*/  IMAD.WIDE R104, R3, 0x4, R104 ;  /* 0x0000000403687825 */ /* 0x002fca00078e0268 */
[----:B------:R1:W4:Y:S01]  /*0820*/  LDG.E R0, desc[UR6][R104.64] ;  /* 0x0000000668007981 */ /* 0x000322000c1e1900 */
[----:B------:R-:W0:Y:S01]  /*0830*/  S2R R99, SR_TID.X ;  /* 0x0000000000637919 */ /* 0x000e220000002100 */
[----:B------:R-:W-:Y:S01]  /*0840*/  ISETP.GE.U32.AND P2, PT, R2, 0x100, PT ;  /* 0x000001000200780c */ /* 0x000fe20003f46070 */
[----:B--2---:R-:W-:-:S05]  /*0850*/  IMAD R98, R3, R94, RZ ;  /* 0x0000005e03627224 */ /* 0x004fca00078e02ff */
[----:B-1----:R-:W-:Y:S01]  /*0860*/  SHF.R.S32.HI R105, RZ, 0x1f, R98 ;  /* 0x0000001fff697819 */ /* 0x002fe20000011462 */
[----:B---3--:R-:W-:Y:S01]  /*0870*/  IMAD.WIDE R92, R3, 0x4, R92 ;  /* 0x00000004035c7825 */ /* 0x008fe200078e025c */
[----:B------:R-:W-:Y:S02]  /*0880*/  BSSY.RECONVERGENT B0, `(.L_x_16356) ;  /* 0x000007c000007945 */ /* 0x000fe40003800200 */
[----:B------:R-:W-:-:S03]  /*0890*/  LEA.HI R98, R105, R98, RZ, 0x3 ;  /* 0x0000006269627211 */ /* 0x000fc600078f18ff */
[----:B-----5:R0:W5:Y:S02]  /*08a0*/  LDG.E R92, desc[UR6][R92.64] ;  /* 0x000000065c5c7981 */ /* 0x020164000c1e1900 */
[----:B0-----:R-:W-:Y:S02]  /*08b0*/  LEA.HI.SX32 R93, R98, R99, 0x1d ;  /* 0x00000063625d7211 */ /* 0x001fe400078feaff */
[----:B----4-:R-:W-:-:S13]  /*08c0*/  ISETP.GE.AND P1, PT, R0, 0x1, PT ;  /* 0x000000010000780c */ /* 0x010fda0003f26270 */
[----:B------:R-:W-:-:S05]  /*08d0*/  @P1 IADD3 R95, PT, PT, R0, -0x1, RZ ;  /* 0xffffffff005f1810 */ /* 0x000fca0007ffe0ff */
[----:B------:R-:W-:-:S05]  /*08e0*/  @P1 IMAD R95, R95, R94, RZ ;  /* 0x0000005e5f5f1224 */ /* 0x000fca00078e02ff */
[----:B------:R-:W-:-:S04]  /*08f0*/  @P1 SHF.R.S32.HI R106, RZ, 0x1f, R95 ;  /* 0x0000001fff6a1819 */ /* 0x000fc8000001145f */
[----:B------:R-:W-:Y:S01]  /*0900*/  @P1 LEA.HI R106, R106, R95, RZ, 0x3 ;  /* 0x0000005f6a6a1211 */ /* 0x000fe200078f18ff */
[----:B------:R-:W-:-:S03]  /*0910*/  HFMA2 R95, -RZ, RZ, 0, 0 ;  /* 0x00000000ff5f7431 */ /* 0x000fc600000001ff */
[----:B------:R-:W-:Y:S01]  /*0920*/  @P1 LEA.HI.SX32 R95, R106, R99, 0x1d ;  /* 0x000000636a5f1211 */ /* 0x000fe200078feaff */
[----:B------:R-:W-:Y:S06]  /*0930*/  @!P2 BRA `(.L_x_16357) ;  /* 0x0000000400c0a947 */ /* 0x000fec0003800000 */
[----:B------:R-:W-:-:S04]  /*0940*/  UISETP.NE.U32.AND UP0, UPT, UR8, URZ, UPT ;  /* 0x000000ff0800728c */ /* 0x000fc8000bf05070 */
[----:B------:R-:W-:Y:S01]  /*0950*/  UISETP.NE.AND.EX UP0, UPT, UR9, URZ, UPT, UP0 ;  /* 0x000000ff0900728c */ /* 0x000fe2000bf05300 */
[----:B------:R-:W-:Y:S10]  /*0960*/  @!P1 BRA `(.L_x_16358) ;  /* 0x00000000000c9947 */ /* 0x000ff40003800000 */
[----:B------:R-:W0:Y:S02]  /*0970*/  LDC.64 R48, c[0x0][0x390] ;  /* 0x0000e400ff307b82 */ /* 0x000e240000000a00 */
[----:B0-----:R-:W-:-:S06]  /*0980*/  IMAD.WIDE.U32 R48, R95, 0x10, R48 ;  /* 0x000000105f307825 */ /* 0x001fcc00078e0030 */
[----:B------:R-:W5:Y:S02]  /*0990*/  LDG.E.128 R48, desc[UR6][R48.64] ;  /* 0x0000000630307981 */ /* 0x000f64000c1e1d00 */
.L_x_16358:
[----:B------:R-:W-:Y:S05]  /*09a0*/  BRA.U !UP0, `(.L_x_16359) ;  /* 0x0000000108d87547 */ /* 0x000fea000b800000 */
[----:B------:R-:W0:Y:S02]  /*09b0*/  LDC.64 R60, c[0x0][0x3a0] ;  /* 0x0000e800ff3c7b82 */ /* 0x000e240000000a00 */
[----:B0-----:R-:W-:-:S05]  /*09c0*/  IMAD.WIDE.U32 R60, R93, 0x20, R60 ;  /* 0x000000205d3c7825 */ /* 0x001fca00078e003c */
[----:B------:R-:W2:Y:S04]  /*09d0*/  LDG.E.128 R52, desc[UR6][R60.64] ;  /* 0x000000063c347981 */ /* 0x000ea8000c1e1d00 */
[----:B------:R0:W3:Y:S01]  /*09e0*/  LDG.E.128 R56, desc[UR6][R60.64+0x10] ;  /* 0x000010063c387981 */ /* 0x0000e2000c1e1d00 */
[----:B------:R-:W-:-:S13]  /*09f0*/  ISETP.GT.AND P0, PT, R0, RZ, PT ;  /* 0x000000ff0000720c */ /* 0x000fda0003f04270 */
[----:B------:R-:W1:Y:S01]  /*0a00*/  @P0 LDC R63, c[0x0][0x40c] ;  /* 0x00010300ff3f0b82 */ /* 0x000e620000000800 */
[--C-:B-----5:R-:W-:Y:S02]  /*0a10*/  @P0 HADD2.F32 R62, -RZ, R48.reuse.H0_H0 ;  /* 0x20000030ff3e0230 */ /* 0x120fe40000004100 */
[----:B------:R-:W-:Y:S02]  /*0a20*/  @P0 HADD2.F32 R64, -RZ, R48.H1_H1 ;  /* 0x30000030ff400230 */ /* 0x000fe40000004100 */
[----:B------:R-:W-:Y:S02]  /*0a30*/  @P0 HADD2.F32 R98, -RZ, R50.H1_H1 ;  /* 0x30000032ff620230 */ /* 0x000fe40000004100 */
[----:B------:R-:W-:Y:S01]  /*0a40*/  @P0 HADD2.F32 R105, -RZ, R51.H0_H0 ;  /* 0x20000033ff690230 */ /* 0x000fe20000004100 */
[----:B------:R-:W4:Y:S01]  /*0a50*/  @P0 LDC R65, c[0x0][0x40c] ;  /* 0x00010300ff410b82 */ /* 0x000f220000000800 */
[--C-:B0-----:R-:W-:Y:S02]  /*0a60*/  @P0 HADD2.F32 R60, -RZ, R49.reuse.H0_H0 ;  /* 0x20000031ff3c0230 */ /* 0x101fe40000004100 */
[----:B------:R-:W-:-:S02]  /*0a70*/  @P0 HADD2.F32 R61, -RZ, R49.H1_H1 ;  /* 0x30000031ff3d0230 */ /* 0x000fc40000004100 */
[----:B------:R-:W-:Y:S02]  /*0a80*/  @P0 HADD2.F32 R66, -RZ, R50.H0_H0 ;  /* 0x20000032ff420230 */ /* 0x000fe40000004100 */
[----:B------:R-:W-:Y:S01]  /*0a90*/  @P0 HADD2.F32 R110, -RZ, R43.H0_H0 ;  /* 0x2000002bff6e0230 */ /* 0x000fe20000004100 */
[----:B------:R-:W0:Y:S08]  /*0aa0*/  @P0 LDC R109, c[0x0][0x40c] ;  /* 0x00010300ff6d0b82 */ /* 0x000e300000000800 */
[----:B------:R-:W0:Y:S01]  /*0ab0*/  @P0 LDC R106, c[0x0][0x40c] ;  /* 0x00010300ff6a0b82 */ /* 0x000e220000000800 */
[----:B-1----:R-:W-:Y:S01]  /*0ac0*/  @P0 FMUL.FTZ R63, R62, R63 ;  /* 0x0000003f3e3f0220 */ /* 0x002fe20000410000 */
[----:B------:R-:W-:-:S06]  /*0ad0*/  @P0 HADD2.F32 R62, -RZ, R40.H0_H0 ;  /* 0x20000028ff3e0230 */ /* 0x000fcc0000004100 */
[----:B------:R-:W1:Y:S01]  /*0ae0*/  @P0 LDC R67, c[0x0][0x40c] ;  /* 0x00010300ff430b82 */ /* 0x000e620000000800 */
[----:B----4-:R-:W-:Y:S01]  /*0af0*/  @P0 FMUL.FTZ R64, R64, R65 ;  /* 0x0000004140400220 */ /* 0x010fe20000410000 */
[----:B------:R-:W-:-:S06]  /*0b00*/  @P0 HADD2.F32 R65, -RZ, R40.H1_H1 ;  /* 0x30000028ff410230 */ /* 0x000fcc0000004100 */
[----:B------:R-:W4:Y:S01]  /*0b10*/  @P0 LDC R104, c[0x0][0x40c] ;  /* 0x00010300ff680b82 */ /* 0x000f220000000800 */
[----:B0-----:R-:W-:Y:S01]  /*0b20*/  @P0 FMUL.FTZ R108, R98, R109 ;  /* 0x0000006d626c0220 */ /* 0x001fe20000410000 */
[----:B------:R-:W-:Y:S02]  /*0b30*/  @P0 HADD2.F32 R98, -RZ, R41.H0_H0 ;  /* 0x20000029ff620230 */ /* 0x000fe40000004100 */
[----:B------:R-:W-:-:S04]  /*0b40*/  @P0 HADD2.F32 R109, -RZ, R42.H1_H1 ;  /* 0x3000002aff6d0230 */ /* 0x000fc80000004100 */
[----:B------:R-:W0:Y:S01]  /*0b50*/  @P0 LDC R107, c[0x0][0x40c] ;  /* 0x00010300ff6b0b82 */ /* 0x000e220000000800 */
[----:B------:R-:W-:Y:S01]  /*0b60*/  @P0 FMUL.FTZ R111, R105, R106 ;  /* 0x0000006a696f0220 */ /* 0x000fe20000410000 */
[----:B------:R-:W-:Y:S02]  /*0b70*/  @P0 HADD2.F32 R105, -RZ, R41.H1_H1 ;  /* 0x30000029ff690230 */ /* 0x000fe40000004100 */
[----:B------:R-:W-:Y:S02]  /*0b80*/  @P0 HADD2.F32 R106, -RZ, R42.H0_H0 ;  /* 0x2000002aff6a0230 */ /* 0x000fe40000004100 */
[----:B-1----:R-:W-:Y:S01]  /*0b90*/  @P0 FMUL.FTZ R67, R60, R67 ;  /* 0x000000433c430220 */ /* 0x002fe20000410000 */
[----:B----4-:R-:W-:Y:S01]  /*0ba0*/  @P0 FMUL.FTZ R104, R61, R104 ;  /* 0x000000683d680220 */ /* 0x010fe20000410000 */
[----:B0-----:R-:W-:Y:S01]  /*0bb0*/  @P0 FMUL.FTZ R107, R66, R107 ;  /* 0x0000006b426b0220 */ /* 0x001fe20000410000 */
[----:B--2---:R-:W-:Y:S01]  /*0bc0*/  @!P0 MOV R60, R52 ;  /* 0x00000034003c8202 */ /* 0x004fe20000000f00 */
[----:B------:R-:W-:Y:S01]  /*0bd0*/  @P0 FFMA.FTZ R60, R63, R62, R52 ;  /* 0x0000003e3f3c0223 */ /* 0x000fe20000010034 */
[----:B------:R-:W-:Y:S01]  /*0be0*/  MOV R61, R53 ;  /* 0x00000035003d7202 */ /* 0x000fe20000000f00 */
        /* <DEDUP_REMOVED lines=13> */
[----:B------:R-:W-:Y:S02]  /*0cc0*/  HADD2.F32 R67, -RZ, R51.H1_H1 ;  /* 0x30000033ff437230 */ /* 0x000fe40000004100 */
[----:B------:R-:W-:-:S03]  /*0cd0*/  HADD2.F32 R104, -RZ, R43.H1_H1 ;  /* 0x3000002bff687230 */ /* 0x000fc60000004100 */
[----:B------:R-:W-:-:S04]  /*0ce0*/  FMUL.FTZ R98, R67, UR12 ;  /* 0x0000000c43627c20 */ /* 0x000fc80008410000 */
[----:B------:R-:W-:Y:S01]  /*0cf0*/  FFMA.FTZ R67, R98, R104, R59 ;  /* 0x0000006862437223 */ /* 0x000fe2000001003b */
[----:B------:R-:W-:Y:S06]  /*0d00*/  BRA `(.L_x_16360) ;  /* 0x0000000000b47947 */ /* 0x000fec0003800000 */
.L_x_16359:
[----:B------:R-:W0:Y:S01]  /*0d10*/  @P1 LDC R61, c[0x0][0x40c] ;  /* 0x00010300ff3d1b82 */ /* 0x000e220000000800 */
[----:B-----5:R-:W-:Y:S02]  /*0d20*/  @P1 HADD2.F32 R60, -RZ, R48.H0_H0 ;  /* 0x20000030ff3c1230 */ /* 0x020fe40000004100 */
[----:B------:R-:W-:Y:S02]  /*0d30*/  @P1 HADD2.F32 R98, -RZ, R49.H1_H1 ;  /* 0x30000031ff621230 */ /* 0x000fe40000004100 */
[--C-:B------:R-:W-:Y:S02]  /*0d40*/  @P1 HADD2.F32 R64, -RZ, R50.reuse.H0_H0 ;  /* 0x20000032ff401230 */ /* 0x100fe40000004100 */
[----:B------:R-:W-:Y:S01]  /*0d50*/  @P1 HADD2.F32 R66, -RZ, R50.H1_H1 ;  /* 0x30000032ff421230 */ /* 0x000fe20000004100 */
[----:B------:R-:W1:Y:S01]  /*0d60*/  @P1 LDC R105, c[0x0][0x40c] ;  /* 0x00010300ff691b82 */ /* 0x000e620000000800 */
[----:B------:R-:W-:Y:S02]  /*0d70*/  @P1 HADD2.F32 R104, -RZ, R41.H0_H0 ;  /* 0x20000029ff681230 */ /* 0x000fe40000004100 */
[----:B------:R-:W-:-:S02]  /*0d80*/  @P1 HADD2.F32 R110, -RZ, R51.H1_H1 ;  /* 0x30000033ff6e1230 */ /* 0x000fc40000004100 */
[----:B------:R-:W-:-:S03]  /*0d90*/  @P1 HADD2.F32 R113, -RZ, R43.H1_H1 ;  /* 0x3000002bff711230 */ /* 0x000fc60000004100 */
[----:B------:R-:W2:Y:S08]  /*0da0*/  @P1 LDC R62, c[0x0][0x40c] ;  /* 0x00010300ff3e1b82 */ /* 0x000eb00000000800 */
[----:B------:R-:W3:Y:S01]  /*0db0*/  @P1 LDC R107, c[0x0][0x40c] ;  /* 0x00010300ff6b1b82 */ /* 0x000ee20000000800 */
        /* <DEDUP_REMOVED lines=8> */
[----:B------:R-:W-:-:S03]  /*0e40*/  HFMA2 R62, -RZ, RZ, 0, 0 ;  /* 0x00000000ff3e7431 */ /* 0x000fc600000001ff */
[----:B------:R-:W-:Y:S01]  /*0e50*/  @P1 FMUL.FTZ R62, R67, R104 ;  /* 0x00000068433e1220 */ /* 0x000fe20000410000 */
[----:B------:R-:W-:Y:S02]  /*0e60*/  @P1 HADD2.F32 R104, -RZ, R42.H0_H0 ;  /* 0x2000002aff681230 */ /* 0x000fe40000004100 */
[----:B------:R-:W2:Y:S01]  /*0e70*/  @P1 LDC R106, c[0x0][0x40c] ;  /* 0x00010300ff6a1b82 */ /* 0x000ea20000000800 */
[----:B---3--:R-:W-:Y:S01]  /*0e80*/  @P1 FMUL.FTZ R107, R64, R107 ;  /* 0x0000006b406b1220 */ /* 0x008fe20000410000 */
[----:B------:R-:W-:-:S06]  /*0e90*/  @P1 HADD2.F32 R64, -RZ, R40.H0_H0 ;  /* 0x20000028ff401230 */ /* 0x000fcc0000004100 */
[----:B------:R-:W3:Y:S01]  /*0ea0*/  @P1 LDC R111, c[0x0][0x40c] ;  /* 0x00010300ff6f1b82 */ /* 0x000ee20000000800 */
[----:B0-----:R-:W-:Y:S01]  /*0eb0*/  @P1 FMUL.FTZ R109, R66, R109 ;  /* 0x0000006d426d1220 */ /* 0x001fe20000410000 */
[----:B------:R-:W-:Y:S02]  /*0ec0*/  @P1 HADD2.F32 R66, -RZ, R40.H1_H1 ;  /* 0x30000028ff421230 */ /* 0x000fe40000004100 */
[----:B-1----:R-:W-:Y:S01]  /*0ed0*/  @P1 FMUL.FTZ R65, R60, R65 ;  /* 0x000000413c411220 */ /* 0x002fe20000410000 */
[----:B------:R-:W-:Y:S02]  /*0ee0*/  CS2R R60, SRZ ;  /* 0x00000000003c7805 */ /* 0x000fe4000001ff00 */
[----:B------:R-:W-:Y:S01]  /*0ef0*/  @P1 FMUL.FTZ R60, R63, R64 ;  /* 0x000000403f3c1220 */ /* 0x000fe20000410000 */
[----:B------:R-:W-:Y:S01]  /*0f00*/  @P1 FMUL.FTZ R61, R65, R66 ;  /* 0x00000042413d1220 */ /* 0x000fe20000410000 */
[----:B------:R-:W-:Y:S02]  /*0f10*/  CS2R R64, SRZ ;  /* 0x0000000000407805 */ /* 0x000fe4000001ff00 */
[----:B------:R-:W-:-:S02]  /*0f20*/  CS2R R66, SRZ ;  /* 0x0000000000427805 */ /* 0x000fc4000001ff00 */
[----:B------:R-:W-:Y:S01]  /*0f30*/  MOV R63, RZ ;  /* 0x000000ff003f7202 */ /* 0x000fe20000000f00 */
[----:B--2---:R-:W-:Y:S01]  /*0f40*/  @P1 FMUL.FTZ R108, R105, R106 ;  /* 0x0000006a696c1220 */ /* 0x004fe20000410000 */
[----:B------:R-:W-:Y:S02]  /*0f50*/  @P1 HADD2.F32 R105, -RZ, R41.H1_H1 ;  /* 0x30000029ff691230 */ /* 0x000fe40000004100 */
[----:B------:R-:W-:Y:S01]  /*0f60*/  @P1 FMUL.FTZ R64, R107, R104 ;  /* 0x000000686b401220 */ /* 0x000fe20000410000 */
[----:B------:R-:W-:Y:S02]  /*0f70*/  @P1 HADD2.F32 R106, -RZ, R42.H1_H1 ;  /* 0x3000002aff6a1230 */ /* 0x000fe40000004100 */
[----:B------:R-:W-:Y:S01]  /*0f80*/  @P1 FMUL.FTZ R63, R98, R105 ;  /* 0x00000069623f1220 */ /* 0x000fe20000410000 */
[----:B---3--:R-:W-:Y:S01]  /*0f90*/  @P1 FMUL.FTZ R110, R110, R111 ;  /* 0x0000006f6e6e1220 */ /* 0x008fe20000410000 */
[----:B------:R-:W-:Y:S02]  /*0fa0*/  @P1 HADD2.F32 R111, -RZ, R43.H0_H0 ;  /* 0x2000002bff6f1230 */ /* 0x000fe40000004100 */
[----:B------:R-:W-:Y:S01]  /*0fb0*/  @P1 FMUL.FTZ R65, R109, R106 ;  /* 0x0000006a6d411220 */ /* 0x000fe20000410000 */
[----:B------:R-:W-:-:S02]  /*0fc0*/  @P1 FMUL.FTZ R67, R110, R113 ;  /* 0x000000716e431220 */ /* 0x000fc40000410000 */
[----:B------:R-:W-:-:S07]  /*0fd0*/  @P1 FMUL.FTZ R66, R108, R111 ;  /* 0x0000006f6c421220 */ /* 0x000fce0000410000 */
.L_x_16360:
[----:B------:R-:W0:Y:S01]  /*0fe0*/  LDC.64 R104, c[0x0][0x3a8] ;  /* 0x0000ea00ff687b82 */ /* 0x000e220000000a00 */
[----:B------:R-:W-:Y:S01]  /*0ff0*/  IADD3 R95, PT, PT, R95, 0x100, RZ ;  /* 0x000001005f5f7810 */ /* 0x000fe20007ffe0ff */
[C---:B0-----:R-:W-:Y:S01]  /*1000*/  IMAD.WIDE.U32 R104, R93.reuse, 0x20, R104 ;  /* 0x000000205d687825 */ /* 0x041fe200078e0068 */
[----:B------:R-:W-:-:S04]  /*1010*/  IADD3 R93, PT, PT, R93, 0x100, RZ ;  /* 0x000001005d5d7810 */ /* 0x000fc80007ffe0ff */
[----:B------:R0:W-:Y:S04]  /*1020*/  STG.E.128 desc[UR6][R104.64], R60 ;  /* 0x0000003c68007986 */ /* 0x0001e8000c101d06 */
[----:B------:R0:W-:Y:S02]  /*1030*/  STG.E.128 desc[UR6][R104.64+0x10], R64 ;  /* 0x0000104068007986 */ /* 0x0001e4000c101d06 */
.L_x_16357:
[----:B------:R-:W-:Y:S05]  /*1040*/  BSYNC.RECONVERGENT B0 ;  /* 0x0000000000007941 */ /* 0x000fea0003800200 */
.L_x_16356:
        /* <DEDUP_REMOVED lines=13> */
[----:B------:R-:W-:-:S13]  /*1120*/  ISETP.GT.AND P0, PT, R0, RZ, PT ;  /* 0x000000ff0000720c */ /* 0x000fda0003f04270 */
[----:B------:R-:W2:Y:S01]  /*1130*/  @P0 LDC R75, c[0x0][0x40c] ;  /* 0x00010300ff4b0b82 */ /* 0x000ea20000000800 */
[--C-:B-----5:R-:W-:Y:S02]  /*1140*/  @P0 HADD2.F32 R74, -RZ, R49.reuse.H0_H0 ;  /* 0x20000031ff4a0230 */ /* 0x120fe40000004100 */
[----:B------:R-:W-:Y:S02]  /*1150*/  @P0 HADD2.F32 R98, -RZ, R49.H1_H1 ;  /* 0x30000031ff620230 */ /* 0x000fe40000004100 */
[--C-:B-1----:R-:W-:Y:S02]  /*1160*/  @P0 HADD2.F32 R70, -RZ, R48.reuse.H1_H1 ;  /* 0x30000030ff460230 */ /* 0x102fe40000004100 */
[----:B------:R-:W-:Y:S01]  /*1170*/  @P0 HADD2.F32 R68, -RZ, R48.H0_H0 ;  /* 0x20000030ff440230 */ /* 0x000fe20000004100 */
[----:B0-----:R-:W0:Y:S08]  /*1180*/  @P0 LDC R105, c[0x0][0x40c] ;  /* 0x00010300ff690b82 */ /* 0x001e300000000800 */
[----:B------:R-:W1:Y:S08]  /*1190*/  @P0 LDC R71, c[0x0][0x40c] ;  /* 0x00010300ff470b82 */ /* 0x000e700000000800 */
[----:B------:R-:W3:Y:S01]  /*11a0*/  @P0 LDC R104, c[0x0][0x40c] ;  /* 0x00010300ff680b82 */ /* 0x000ee20000000800 */
[----:B--2---:R-:W-:Y:S01]  /*11b0*/  @P0 FMUL.FTZ R109, R74, R75 ;  /* 0x0000004b4a6d0220 */ /* 0x004fe20000410000 */
[----:B------:R-:W-:-:S02]  /*11c0*/  @P0 HADD2.F32 R75, -RZ, R50.H1_H1 ;  /* 0x30000032ff4b0230 */ /* 0x000fc40000004100 */
[----:B------:R-:W-:-:S04]  /*11d0*/  @P0 HADD2.F32 R74, -RZ, R50.H0_H0 ;  /* 0x20000032ff4a0230 */ /* 0x000fc80000004100 */
[----:B------:R-:W2:Y:S01]  /*11e0*/  @P0 LDC R69, c[0x0][0x40c] ;  /* 0x00010300ff450b82 */ /* 0x000ea20000000800 */
[----:B0-----:R-:W-:Y:S01]  /*11f0*/  @P0 FMUL.FTZ R106, R98, R105 ;  /* 0x00000069626a0220 */ /* 0x001fe20000410000 */
[----:B------:R-:W-:Y:S02]  /*1200*/  @P0 HADD2.F32 R98, -RZ, R51.H0_H0 ;  /* 0x20000033ff620230 */ /* 0x000fe40000004100 */
[----:B------:R-:W-:-:S04]  /*1210*/  @P0 HADD2.F32 R105, -RZ, R30.H0_H0 ;  /* 0x2000001eff690230 */ /* 0x000fc80000004100 */
[----:B------:R-:W0:Y:S01]  /*1220*/  @P0 LDC R107, c[0x0][0x40c] ;  /* 0x00010300ff6b0b82 */ /* 0x000e220000000800 */
[----:B-1----:R-:W-:Y:S01]  /*1230*/  @P0 FMUL.FTZ R72, R70, R71 ;  /* 0x0000004746480220 */ /* 0x002fe20000410000 */
[--C-:B------:R-:W-:Y:S02]  /*1240*/  @P0 HADD2.F32 R70, -RZ, R28.reuse.H1_H1 ;  /* 0x3000001cff460230 */ /* 0x100fe40000004100 */
[----:B------:R-:W-:-:S04]  /*1250*/  @P0 HADD2.F32 R71, -RZ, R28.H0_H0 ;  /* 0x2000001cff470230 */ /* 0x000fc80000004100 */
[----:B------:R-:W1:Y:S01]  /*1260*/  @P0 LDC R113, c[0x0][0x40c] ;  /* 0x00010300ff710b82 */ /* 0x000e620000000800 */
[----:B---3--:R-:W-:Y:S01]  /*1270*/  @P0 FMUL.FTZ R108, R75, R104 ;  /* 0x000000684b6c0220 */ /* 0x008fe20000410000 */
[----:B------:R-:W-:Y:S02]  /*1280*/  @P0 HADD2.F32 R75, -RZ, R29.H0_H0 ;  /* 0x2000001dff4b0230 */ /* 0x000fe40000004100 */
[----:B------:R-:W-:Y:S02]  /*1290*/  @P0 HADD2.F32 R104, -RZ, R30.H1_H1 ;  /* 0x3000001eff680230 */ /* 0x000fe40000004100 */
[----:B--2---:R-:W-:Y:S01]  /*12a0*/  @P0 FMUL.FTZ R73, R68, R69 ;  /* 0x0000004544490220 */ /* 0x004fe20000410000 */
[----:B------:R-:W-:Y:S01]  /*12b0*/  MOV R69, R53 ;  /* 0x0000003500457202 */ /* 0x000fe20000000f00 */
[----:B------:R-:W-:Y:S01]  /*12c0*/  @P0 FFMA.FTZ R69, R72, R70, R53 ;  /* 0x0000004648450223 */ /* 0x000fe20000010035 */
[----:B------:R-:W-:Y:S01]  /*12d0*/  MOV R68, R52 ;  /* 0x0000003400447202 */ /* 0x000fe20000000f00 */
[----:B------:R-:W-:Y:S01]  /*12e0*/  @P0 FFMA.FTZ R68, R73, R71, R52 ;  /* 0x0000004749440223 */ /* 0x000fe20000010034 */
[----:B------:R-:W-:Y:S01]  /*12f0*/  MOV R70, R54 ;  /* 0x0000003600467202 */ /* 0x000fe20000000f00 */
[----:B------:R-:W-:Y:S01]  /*1300*/  @P0 FFMA.FTZ R70, R109, R75, R54 ;  /* 0x0000004b6d460223 */ /* 0x000fe20000010036 */
[----:B------:R-:W-:Y:S01]  /*1310*/  MOV R71, R55 ;  /* 0x0000003700477202 */ /* 0x000fe20000000f00 */
[----:B0-----:R-:W-:Y:S01]  /*1320*/  @P0 FMUL.FTZ R111, R74, R107 ;  /* 0x0000006b4a6f0220 */ /* 0x001fe20000410000 */
[----:B------:R-:W-:Y:S01]  /*1330*/  @P0 HADD2.F32 R107, -RZ, R31.H0_H0 ;  /* 0x2000001fff6b0230 */ /* 0x000fe20000004100 */
[----:B------:R-:W-:-:S02]  /*1340*/  MOV R72, R56 ;  /* 0x0000003800487202 */ /* 0x000fc40000000f00 */
[----:B------:R-:W-:Y:S01]  /*1350*/  MOV R73, R57 ;  /* 0x0000003900497202 */ /* 0x000fe20000000f00 */
[----:B------:R-:W-:Y:S01]  /*1360*/  @P0 FFMA.FTZ R72, R111, R105, R56 ;  /* 0x000000696f480223 */ /* 0x000fe20000010038 */
[----:B------:R-:W-:Y:S01]  /*1370*/  MOV R74, R58 ;  /* 0x0000003a004a7202 */ /* 0x000fe20000000f00 */
[----:B------:R-:W-:Y:S01]  /*1380*/  @P0 FFMA.FTZ R73, R108, R104, R57 ;  /* 0x000000686c490223 */ /* 0x000fe20000010039 */
[----:B-1----:R-:W-:Y:S01]  /*1390*/  @P0 FMUL.FTZ R113, R98, R113 ;  /* 0x0000007162710220 */ /* 0x002fe20000410000 */
[----:B------:R-:W-:Y:S01]  /*13a0*/  @P0 HADD2.F32 R98, -RZ, R29.H1_H1 ;  /* 0x3000001dff620230 */ /* 0x000fe20000004100 */
[----:B------:R-:W-:Y:S02]  /*13b0*/  MOV R75, R59 ;  /* 0x0000003b004b7202 */ /* 0x000fe40000000f00 */
[----:B------:R-:W-:Y:S02]  /*13c0*/  @P0 FFMA.FTZ R74, R113, R107, R58 ;  /* 0x0000006b714a0223 */ /* 0x000fe4000001003a */
[----:B------:R-:W-:Y:S01]  /*13d0*/  @P0 FFMA.FTZ R71, R106, R98, R55 ;  /* 0x000000626a470223 */ /* 0x000fe20000010037 */
[----:B------:R-:W-:Y:S06]  /*13e0*/  @!P0 BRA `(.L_x_16364) ;  /* 0x0000000000c88947 */ /* 0x000fec0003800000 */
[----:B------:R-:W-:Y:S02]  /*13f0*/  HADD2.F32 R75, -RZ, R51.H1_H1 ;  /* 0x30000033ff4b7230 */ /* 0x000fe40000004100 */
[----:B------:R-:W-:-:S03]  /*1400*/  HADD2.F32 R98, -RZ, R31.H1_H1 ;  /* 0x3000001fff627230 */ /* 0x000fc60000004100 */
[----:B------:R-:W-:-:S04]  /*1410*/  FMUL.FTZ R104, R75, UR12 ;  /* 0x0000000c4b687c20 */ /* 0x000fc80008410000 */
[----:B------:R-:W-:Y:S01]  /*1420*/  FFMA.FTZ R75, R104, R98, R59 ;  /* 0x00000062684b7223 */ /* 0x000fe2000001003b */
[----:B------:R-:W-:Y:S06]  /*1430*/  BRA `(.L_x_16364) ;  /* 0x0000000000b47947 */ /* 0x000fec0003800000 */
.L_x_16363:
[----:B-1----:R-:W1:Y:S01]  /*1440*/  @P1 LDC R69, c[0x0][0x40c] ;  /* 0x00010300ff451b82 */ /* 0x002e620000000800 */
[----:B-----5:R-:W-:Y:S02]  /*1450*/  @P1 HADD2.F32 R68, -RZ, R48.H0_H0 ;  /* 0x20000030ff441230 */ /* 0x020fe40000004100 */
[----:B------:R-:W-:Y:S02]  /*1460*/  @P1 HADD2.F32 R98, -RZ, R49.H1_H1 ;  /* 0x30000031ff621230 */ /* 0x000fe40000004100 */
[--C-:B------:R-:W-:Y:S02]  /*1470*/  @P1 HADD2.F32 R72, -RZ, R50.reuse.H0_H0 ;  /* 0x20000032ff481230 */ /* 0x100fe40000004100 */
[----:B------:R-:W-:Y:S01]  /*1480*/  @P1 HADD2.F32 R74, -RZ, R50.H1_H1 ;  /* 0x30000032ff4a1230 */ /* 0x000fe20000004100 */
[----:B0-----:R-:W0:Y:S01]  /*1490*/  @P1 LDC R105, c[0x0][0x40c] ;  /* 0x00010300ff691b82 */ /* 0x001e220000000800 */
[----:B------:R-:W-:Y:S02]  /*14a0*/  @P1 HADD2.F32 R104, -RZ, R29.H0_H0 ;  /* 0x2000001dff681230 */ /* 0x000fe40000004100 */
[----:B------:R-:W-:-:S02]  /*14b0*/  @P1 HADD2.F32 R110, -RZ, R51.H1_H1 ;  /* 0x30000033ff6e1230 */ /* 0x000fc40000004100 */
[----:B------:R-:W-:-:S03]  /*14c0*/  @P1 HADD2.F32 R113, -RZ, R31.H1_H1 ;  /* 0x3000001fff711230 */ /* 0x000fc60000004100 */
[----:B------:R-:W2:Y:S08]  /*14d0*/  @P1 LDC R70, c[0x0][0x40c] ;  /* 0x00010300ff461b82 */ /* 0x000eb00000000800 */
[----:B------:R-:W3:Y:S01]  /*14e0*/  @P1 LDC R107, c[0x0][0x40c] ;  /* 0x00010300ff6b1b82 */ /* 0x000ee20000000800 */
[----:B-1----:R-:W-:Y:S01]  /*14f0*/  @P1 FMUL.FTZ R71, R68, R69 ;  /* 0x0000004544471220 */ /* 0x002fe20000410000 */
[----:B------:R-:W-:-:S02]  /*1500*/  @P1 HADD2.F32 R69, -RZ, R49.H0_H0 ;  /* 0x20000031ff451230 */ /* 0x000fc40000004100 */
[----:B------:R-:W-:-:S04]  /*1510*/  @P1 HADD2.F32 R68, -RZ, R48.H1_H1 ;  /* 0x30000030ff441230 */ /* 0x000fc80000004100 */
[----:B------:R-:W1:Y:S01]  /*1520*/  @P1 LDC R109, c[0x0][0x40c] ;  /* 0x00010300ff6d1b82 */ /* 0x000e620000000800 */
[----:B0-----:R-:W-:Y:S01]  /*1530*/  @P1 FMUL.FTZ R98, R98, R105 ;  /* 0x0000006962621220 */ /* 0x001fe20000410000 */
[----:B------:R-:W-:-:S06]  /*1540*/  @P1 HADD2.F32 R105, -RZ, R51.H0_H0 ;  /* 0x20000033ff691230 */ /* 0x000fcc0000004100 */
[----:B------:R-:W0:Y:S01]  /*1550*/  @P1 LDC R73, c[0x0][0x40c] ;  /* 0x00010300ff491b82 */ /* 0x000e220000000800 */
        /* <DEDUP_REMOVED lines=8> */
[----:B-1----:R-:W-:Y:S01]  /*15e0*/  @P1 FMUL.FTZ R109, R74, R109 ;  /* 0x0000006d4a6d1220 */ /* 0x002fe20000410000 */
[----:B------:R-:W-:Y:S02]  /*15f0*/  @P1 HADD2.F32 R74, -RZ, R28.H1_H1 ;  /* 0x3000001cff4a1230 */ /* 0x000fe40000004100 */
[----:B0-----:R-:W-:Y:S01]  /*1600*/  @P1 FMUL.FTZ R73, R68, R73 ;  /* 0x0000004944491220 */ /* 0x001fe20000410000 */
        /* <DEDUP_REMOVED lines=16> */
.L_x_16364:
[----:B------:R-:W0:Y:S01]  /*1710*/  LDC.64 R104, c[0x0][0x3a8] ;  /* 0x0000ea00ff687b82 */ /* 0x000e220000000a00 */
[----:B------:R-:W-:Y:S01]  /*1720*/  IADD3 R95, PT, PT, R95, 0x100, RZ ;  /* 0x000001005f5f7810 */ /* 0x000fe20007ffe0ff */
[C---:B0-----:R-:W-:Y:S01]  /*1730*/  IMAD.WIDE.U32 R104, R93.reuse, 0x20, R104 ;  /* 0x000000205d687825 */ /* 0x041fe200078e0068 */
[----:B------:R-:W-:-:S04]  /*1740*/  IADD3 R93, PT, PT, R93, 0x100, RZ ;  /* 0x000001005d5d7810 */ /* 0x000fc80007ffe0ff */
[----:B------:R1:W-:Y:S04]  /*1750*/  STG.E.128 desc[UR6][R104.64], R68 ;  /* 0x0000004468007986 */ /* 0x0003e8000c101d06 */
[----:B------:R1:W-:Y:S02]  /*1760*/  STG.E.128 desc[UR6][R104.64+0x10], R72 ;  /* 0x0000104868007986 */ /* 0x0003e4000c101d06 */
.L_x_16362:
[----:B------:R-:W-:Y:S05]  /*1770*/  BSYNC.RECONVERGENT B0 ;  /* 0x0000000000007941 */ /* 0x000fea0003800200 */
.L_x_16361:
        /* <DEDUP_REMOVED lines=14> */
[----:B------:R-:W3:Y:S01]  /*1860*/  @P0 LDC R83, c[0x0][0x40c] ;  /* 0x00010300ff530b82 */ /* 0x000ee20000000800 */
[--C-:B-----5:R-:W-:Y:S02]  /*1870*/  @P0 HADD2.F32 R82, -RZ, R49.reuse.H0_H0 ;  /* 0x20000031ff520230 */ /* 0x120fe40000004100 */
[----:B------:R-:W-:Y:S02]  /*1880*/  @P0 HADD2.F32 R98, -RZ, R49.H1_H1 ;  /* 0x30000031ff620230 */ /* 0x000fe40000004100 */
[--C-:B--2---:R-:W-:Y:S02]  /*1890*/  @P0 HADD2.F32 R78, -RZ, R48.reuse.H1_H1 ;  /* 0x30000030ff4e0230 */ /* 0x104fe40000004100 */
[----:B------:R-:W-:Y:S01]  /*18a0*/  @P0 HADD2.F32 R76, -RZ, R48.H0_H0 ;  /* 0x20000030ff4c0230 */ /* 0x000fe20000004100 */
[----:B01----:R-:W0:Y:S08]  /*18b0*/  @P0 LDC R105, c[0x0][0x40c] ;  /* 0x00010300ff690b82 */ /* 0x003e300000000800 */
[----:B------:R-:W1:Y:S08]  /*18c0*/  @P0 LDC R79, c[0x0][0x40c] ;  /* 0x00010300ff4f0b82 */ /* 0x000e700000000800 */
[----:B------:R-:W2:Y:S01]  /*18d0*/  @P0 LDC R104, c[0x0][0x40c] ;  /* 0x00010300ff680b82 */ /* 0x000ea20000000800 */
[----:B---3--:R-:W-:Y:S01]  /*18e0*/  @P0 FMUL.FTZ R109, R82, R83 ;  /* 0x00000053526d0220 */ /* 0x008fe20000410000 */
[----:B------:R-:W-:-:S02]  /*18f0*/  @P0 HADD2.F32 R83, -RZ, R50.H1_H1 ;  /* 0x30000032ff530230 */ /* 0x000fc40000004100 */
[----:B------:R-:W-:-:S04]  /*1900*/  @P0 HADD2.F32 R82, -RZ, R50.H0_H0 ;  /* 0x20000032ff520230 */ /* 0x000fc80000004100 */
[----:B------:R-:W3:Y:S01]  /*1910*/  @P0 LDC R77, c[0x0][0x40c] ;  /* 0x00010300ff4d0b82 */ /* 0x000ee20000000800 */
        /* <DEDUP_REMOVED lines=8> */
[----:B--2---:R-:W-:Y:S01]  /*19a0*/  @P0 FMUL.FTZ R108, R83, R104 ;  /* 0x00000068536c0220 */ /* 0x004fe20000410000 */
[----:B------:R-:W-:Y:S02]  /*19b0*/  @P0 HADD2.F32 R83, -RZ, R17.H0_H0 ;  /* 0x20000011ff530230 */ /* 0x000fe40000004100 */
[----:B------:R-:W-:Y:S02]  /*19c0*/  @P0 HADD2.F32 R104, -RZ, R18.H1_H1 ;  /* 0x30000012ff680230 */ /* 0x000fe40000004100 */
[----:B---3--:R-:W-:Y:S01]  /*19d0*/  @P0 FMUL.FTZ R81, R76, R77 ;  /* 0x0000004d4c510220 */ /* 0x008fe20000410000 */
        /* <DEDUP_REMOVED lines=25> */
.L_x_16367:
[----:B--2---:R-:W2:Y:S01]  /*1b70*/  @P1 LDC R77, c[0x0][0x40c] ;  /* 0x00010300ff4d1b82 */ /* 0x004ea20000000800 */
[----:B-----5:R-:W-:Y:S02]  /*1b80*/  @P1 HADD2.F32 R76, -RZ, R48.H0_H0 ;  /* 0x20000030ff4c1230 */ /* 0x020fe40000004100 */
[----:B------:R-:W-:Y:S02]  /*1b90*/  @P1 HADD2.F32 R98, -RZ, R49.H1_H1 ;  /* 0x30000031ff621230 */ /* 0x000fe40000004100 */
[--C-:B------:R-:W-:Y:S02]  /*1ba0*/  @P1 HADD2.F32 R80, -RZ, R50.reuse.H0_H0 ;  /* 0x20000032ff501230 */ /* 0x100fe40000004100 */
[----:B------:R-:W-:Y:S01]  /*1bb0*/  @P1 HADD2.F32 R82, -RZ, R50.H1_H1 ;  /* 0x30000032ff521230 */ /* 0x000fe20000004100 */
[----:B01----:R-:W0:Y:S01]  /*1bc0*/  @P1 LDC R105, c[0x0][0x40c] ;  /* 0x00010300ff691b82 */ /* 0x003e220000000800 */
[----:B------:R-:W-:Y:S02]  /*1bd0*/  @P1 HADD2.F32 R104, -RZ, R17.H0_H0 ;  /* 0x20000011ff681230 */ /* 0x000fe40000004100 */
[----:B------:R-:W-:-:S02]  /*1be0*/  @P1 HADD2.F32 R110, -RZ, R51.H1_H1 ;  /* 0x30000033ff6e1230 */ /* 0x000fc40000004100 */
[----:B------:R-:W-:-:S03]  /*1bf0*/  @P1 HADD2.F32 R113, -RZ, R19.H1_H1 ;  /* 0x30000013ff711230 */ /* 0x000fc60000004100 */
[----:B------:R-:W1:Y:S08]  /*1c00*/  @P1 LDC R78, c[0x0][0x40c] ;  /* 0x00010300ff4e1b82 */ /* 0x000e700000000800 */
[----:B------:R-:W3:Y:S01]  /*1c10*/  @P1 LDC R107, c[0x0][0x40c] ;  /* 0x00010300ff6b1b82 */ /* 0x000ee20000000800 */
[----:B--2---:R-:W-:Y:S01]  /*1c20*/  @P1 FMUL.FTZ R79, R76, R77 ;  /* 0x0000004d4c4f1220 */ /* 0x004fe20000410000 */
[----:B------:R-:W-:-:S02]  /*1c30*/  @P1 HADD2.F32 R77, -RZ, R49.H0_H0 ;  /* 0x20000031ff4d1230 */ /* 0x000fc40000004100 */
[----:B------:R-:W-:-:S04]  /*1c40*/  @P1 HADD2.F32 R76, -RZ, R48.H1_H1 ;  /* 0x30000030ff4c1230 */ /* 0x000fc80000004100 */
[----:B------:R-:W2:Y:S01]  /*1c50*/  @P1 LDC R109, c[0x0][0x40c] ;  /* 0x00010300ff6d1b82 */ /* 0x000ea20000000800 */
[----:B0-----:R-:W-:Y:S01]  /*1c60*/  @P1 FMUL.FTZ R98, R98, R105 ;  /* 0x0000006962621220 */ /* 0x001fe20000410000 */
[----:B------:R-:W-:-:S06]  /*1c70*/  @P1 HADD2.F32 R105, -RZ, R51.H0_H0 ;  /* 0x20000033ff691230 */ /* 0x000fcc0000004100 */
[----:B------:R-:W0:Y:S01]  /*1c80*/  @P1 LDC R81, c[0x0][0x40c] ;  /* 0x00010300ff511b82 */ /* 0x000e220000000800 */
[----:B-1----:R-:W-:Y:S01]  /*1c90*/  @P1 FMUL.FTZ R83, R77, R78 ;  /* 0x0000004e4d531220 */ /* 0x002fe20000410000 */
[----:B------:R-:W-:-:S03]  /*1ca0*/  HFMA2 R78, -RZ, RZ, 0, 0 ;  /* 0x00000000ff4e7431 */ /* 0x000fc600000001ff */
[----:B------:R-:W-:Y:S01]  /*1cb0*/  @P1 FMUL.FTZ R78, R83, R104 ;  /* 0x00000068534e1220 */ /* 0x000fe20000410000 */
[----:B------:R-:W-:Y:S02]  /*1cc0*/  @P1 HADD2.F32 R104, -RZ, R18.H0_H0 ;  /* 0x20000012ff681230 */ /* 0x000fe40000004100 */
[----:B------:R-:W1:Y:S01]  /*1cd0*/  @P1 LDC R106, c[0x0][0x40c] ;  /* 0x00010300ff6a1b82 */ /* 0x000e620000000800 */
[----:B---3--:R-:W-:Y:S01]  /*1ce0*/  @P1 FMUL.FTZ R107, R80, R107 ;  /* 0x0000006b506b1220 */ /* 0x008fe20000410000 */
[----:B------:R-:W-:-:S06]  /*1cf0*/  @P1 HADD2.F32 R80, -RZ, R16.H0_H0 ;  /* 0x20000010ff501230 */ /* 0x000fcc0000004100 */
[----:B------:R-:W3:Y:S01]  /*1d00*/  @P1 LDC R111, c[0x0][0x40c] ;  /* 0x00010300ff6f1b82 */ /* 0x000ee20000000800 */
[----:B--2---:R-:W-:Y:S01]  /*1d10*/  @P1 FMUL.FTZ R109, R82, R109 ;  /* 0x0000006d526d1220 */ /* 0x004fe20000410000 */
        /* <DEDUP_REMOVED lines=8> */
[----:B-1----:R-:W-:Y:S01]  /*1da0*/  @P1 FMUL.FTZ R108, R105, R106 ;  /* 0x0000006a696c1220 */ /* 0x002fe20000410000 */
        /* <DEDUP_REMOVED lines=9> */
.L_x_16368:
[----:B------:R-:W0:Y:S01]  /*1e40*/  LDC.64 R104, c[0x0][0x3a8] ;  /* 0x0000ea00ff687b82 */ /* 0x000e220000000a00 */
[----:B------:R-:W-:Y:S01]  /*1e50*/  IADD3 R95, PT, PT, R95, 0x100, RZ ;  /* 0x000001005f5f7810 */ /* 0x000fe20007ffe0ff */
[C---:B0-----:R-:W-:Y:S01]  /*1e60*/  IMAD.WIDE.U32 R104, R93.reuse, 0x20, R104 ;  /* 0x000000205d687825 */ /* 0x041fe200078e0068 */
[----:B------:R-:W-:-:S04]  /*1e70*/  IADD3 R93, PT, PT, R93, 0x100, RZ ;  /* 0x000001005d5d7810 */ /* 0x000fc80007ffe0ff */
[----:B------:R2:W-:Y:S04]  /*1e80*/  STG.E.128 desc[UR6][R104.64], R76 ;  /* 0x0000004c68007986 */ /* 0x0005e8000c101d06 */
[----:B------:R2:W-:Y:S02]  /*1e90*/  STG.E.128 desc[UR6][R104.64+0x10], R80 ;  /* 0x0000105068007986 */ /* 0x0005e4000c101d06 */
.L_x_16366:
[----:B------:R-:W-:Y:S05]  /*1ea0*/  BSYNC.RECONVERGENT B0 ;  /* 0x0000000000007941 */ /* 0x000fea0003800200 */
.L_x_16365:
        /* <DEDUP_REMOVED lines=13> */
[----:B------:R-:W-:-:S13]  /*1f80*/  ISETP.GT.AND P0, PT, R0, RZ, PT ;  /* 0x000000ff0000720c */ /* 0x000fda0003f04270 */
[----:B------:R-:W0:Y:S01]  /*1f90*/  @P0 LDC R95, c[0x0][0x40c] ;  /* 0x00010300ff5f0b82 */ /* 0x000e220000000800 */
[--C-:B-----5:R-:W-:Y:S02]  /*1fa0*/  @P0 HADD2.F32 R90, -RZ, R49.reuse.H1_H1 ;  /* 0x30000031ff5a0230 */ /* 0x120fe40000004100 */
[----:B------:R-:W-:Y:S02]  /*1fb0*/  @P0 HADD2.F32 R88, -RZ, R49.H0_H0 ;  /* 0x20000031ff580230 */ /* 0x000fe40000004100 */
[--C-:B------:R-:W-:Y:S02]  /*1fc0*/  @P0 HADD2.F32 R0, -RZ, R48.reuse.H0_H0 ;  /* 0x20000030ff000230 */ /* 0x100fe40000004100 */
[----:B---3--:R-:W-:Y:S01]  /*1fd0*/  @P0 HADD2.F32 R84, -RZ, R48.H1_H1 ;  /* 0x30000030ff540230 */ /* 0x008fe20000004100 */
[----:B------:R-:W3:Y:S08]  /*1fe0*/  @P0 LDC R91, c[0x0][0x40c] ;  /* 0x00010300ff5b0b82 */ /* 0x000ef00000000800 */
[----:B------:R-:W4:Y:S08]  /*1ff0*/  @P0 LDC R85, c[0x0][0x40c] ;  /* 0x00010300ff550b82 */ /* 0x000f300000000800 */
[----:B------:R-:W4:Y:S01]  /*2000*/  @P0 LDC R87, c[0x0][0x40c] ;  /* 0x00010300ff570b82 */ /* 0x000f220000000800 */
[----:B012---:R-:W-:Y:S01]  /*2010*/  @P0 FMUL.FTZ R104, R90, R95 ;  /* 0x0000005f5a680220 */ /* 0x007fe20000410000 */
[----:B------:R-:W-:-:S02]  /*2020*/  @P0 HADD2.F32 R90, -RZ, R50.H1_H1 ;  /* 0x30000032ff5a0230 */ /* 0x000fc40000004100 */
[----:B------:R-:W-:-:S04]  /*2030*/  @P0 HADD2.F32 R95, -RZ, R6.H0_H0 ;  /* 0x20000006ff5f0230 */ /* 0x000fc80000004100 */
[----:B------:R-:W0:Y:S01]  /*2040*/  @P0 LDC R111, c[0x0][0x40c] ;  /* 0x00010300ff6f0b82 */ /* 0x000e220000000800 */
[----:B---3--:R-:W-:Y:S01]  /*2050*/  @P0 FMUL.FTZ R107, R88, R91 ;  /* 0x0000005b586b0220 */ /* 0x008fe20000410000 */
[----:B------:R-:W-:Y:S02]  /*2060*/  @P0 HADD2.F32 R91, -RZ, R51.H0_H0 ;  /* 0x20000033ff5b0230 */ /* 0x000fe40000004100 */
[----:B------:R-:W-:-:S04]  /*2070*/  @P0 HADD2.F32 R88, -RZ, R50.H0_H0 ;  /* 0x20000032ff580230 */ /* 0x000fc80000004100 */
[----:B------:R-:W1:Y:S01]  /*2080*/  @P0 LDC R98, c[0x0][0x40c] ;  /* 0x00010300ff620b82 */ /* 0x000e620000000800 */
[----:B----4-:R-:W-:Y:S01]  /*2090*/  @P0 FMUL.FTZ R89, R0, R85 ;  /* 0x0000005500590220 */ /* 0x010fe20000410000 */
[----:B------:R-:W-:Y:S01]  /*20a0*/  @P0 HADD2.F32 R0, -RZ, R4.H1_H1 ;  /* 0x30000004ff000230 */ /* 0x000fe20000004100 */
[----:B------:R-:W-:-:S05]  /*20b0*/  MOV R85, R53 ;  /* 0x0000003500557202 */ /* 0x000fca0000000f00 */
[----:B------:R-:W2:Y:S01]  /*20c0*/  @P0 LDC R105, c[0x0][0x40c] ;  /* 0x00010300ff690b82 */ /* 0x000ea20000000800 */
[----:B------:R-:W-:Y:S01]  /*20d0*/  @P0 FMUL.FTZ R86, R84, R87 ;  /* 0x0000005754560220 */ /* 0x000fe20000410000 */
[----:B------:R-:W-:Y:S01]  /*20e0*/  @P0 HADD2.F32 R87, -RZ, R4.H0_H0 ;  /* 0x20000004ff570230 */ /* 0x000fe20000004100 */
[----:B------:R-:W-:Y:S02]  /*20f0*/  MOV R84, R52 ;  /* 0x0000003400547202 */ /* 0x000fe40000000f00 */
[----:B------:R-:W-:Y:S01]  /*2100*/  @P0 FFMA.FTZ R85, R86, R0, R53 ;  /* 0x0000000056550223 */ /* 0x000fe20000010035 */
[----:B------:R-:W-:Y:S02]  /*2110*/  @P0 HADD2.F32 R0, -RZ, R5.H1_H1 ;  /* 0x30000005ff000230 */ /* 0x000fe40000004100 */
[----:B------:R-:W-:Y:S01]  /*2120*/  @P0 FFMA.FTZ R84, R89, R87, R52 ;  /* 0x0000005759540223 */ /* 0x000fe20000010034 */
[----:B0-----:R-:W-:Y:S01]  /*2130*/  @P0 FMUL.FTZ R106, R90, R111 ;  /* 0x0000006f5a6a0220 */ /* 0x001fe20000410000 */
[----:B------:R-:W-:-:S02]  /*2140*/  MOV R86, R54 ;  /* 0x0000003600567202 */ /* 0x000fc40000000f00 */
[----:B------:R-:W-:Y:S01]  /*2150*/  MOV R87, R55 ;  /* 0x0000003700577202 */ /* 0x000fe20000000f00 */
[----:B------:R-:W-:Y:S01]  /*2160*/  @P0 FFMA.FTZ R87, R104, R0, R55 ;  /* 0x0000000068570223 */ /* 0x000fe20000010037 */
[----:B------:R-:W-:Y:S02]  /*2170*/  MOV R89, R57 ;  /* 0x0000003900597202 */ /* 0x000fe40000000f00 */
[----:B------:R-:W-:Y:S01]  /*2180*/  MOV R90, R58 ;  /* 0x0000003a005a7202 */ /* 0x000fe20000000f00 */
[----:B-1----:R-:W-:Y:S01]  /*2190*/  @P0 FMUL.FTZ R111, R91, R98 ;  /* 0x000000625b6f0220 */ /* 0x002fe20000410000 */
[----:B------:R-:W-:Y:S02]  /*21a0*/  @P0 HADD2.F32 R91, -RZ, R5.H0_H0 ;  /* 0x20000005ff5b0230 */ /* 0x000fe40000004100 */
[----:B------:R-:W-:-:S03]  /*21b0*/  @P0 HADD2.F32 R98, -RZ, R6.H1_H1 ;  /* 0x30000006ff620230 */ /* 0x000fc60000004100 */
[----:B------:R-:W-:Y:S01]  /*21c0*/  @P0 FFMA.FTZ R86, R107, R91, R54 ;  /* 0x0000005b6b560223 */ /* 0x000fe20000010036 */
[----:B------:R-:W-:Y:S01]  /*21d0*/  MOV R91, R59 ;  /* 0x0000003b005b7202 */ /* 0x000fe20000000f00 */
[----:B--2---:R-:W-:Y:S01]  /*21e0*/  @P0 FMUL.FTZ R109, R88, R105 ;  /* 0x00000069586d0220 */ /* 0x004fe20000410000 */
[----:B------:R-:W-:Y:S01]  /*21f0*/  @P0 HADD2.F32 R105, -RZ, R7.H0_H0 ;  /* 0x20000007ff690230 */ /* 0x000fe20000004100 */
[----:B------:R-:W-:Y:S01]  /*2200*/  MOV R88, R56 ;  /* 0x0000003800587202 */ /* 0x000fe20000000f00 */
[----:B------:R-:W-:Y:S01]  /*2210*/  @P0 FFMA.FTZ R89, R106, R98, R57 ;  /* 0x000000626a590223 */ /* 0x000fe20000010039 */
        /* <DEDUP_REMOVED lines=8> */
.L_x_16371:
[----:B---3--:R-:W3:Y:S01]  /*22a0*/  @P1 LDC R85, c[0x0][0x40c] ;  /* 0x00010300ff551b82 */ /* 0x008ee20000000800 */
[----:B-----5:R-:W-:Y:S02]  /*22b0*/  @P1 HADD2.F32 R0, -RZ, R48.H0_H0 ;  /* 0x20000030ff001230 */ /* 0x020fe40000004100 */
[--C-:B------:R-:W-:Y:S02]  /*22c0*/  @P1 HADD2.F32 R95, -RZ, R50.reuse.H1_H1 ;  /* 0x30000032ff5f1230 */ /* 0x100fe40000004100 */
[----:B------:R-:W-:Y:S02]  /*22d0*/  @P1 HADD2.F32 R89, -RZ, R49.H1_H1 ;  /* 0x30000031ff591230 */ /* 0x000fe40000004100 */
[----:B------:R-:W-:Y:S01]  /*22e0*/  @P1 HADD2.F32 R91, -RZ, R50.H0_H0 ;  /* 0x20000032ff5b1230 */ /* 0x000fe20000004100 */
[----:B------:R-:W4:Y:S01]  /*22f0*/  @P1 LDC R106, c[0x0][0x40c] ;  /* 0x00010300ff6a1b82 */ /* 0x000f220000000800 */
[----:B------:R-:W-:Y:S02]  /*2300*/  @P1 HADD2.F32 R84, -RZ, R48.H1_H1 ;  /* 0x30000030ff541230 */ /* 0x000fe40000004100 */
[----:B012---:R-:W-:-:S02]  /*2310*/  @P1 HADD2.F32 R105, -RZ, R51.H1_H1 ;  /* 0x30000033ff691230 */ /* 0x007fc40000004100 */
[----:B------:R-:W-:Y:S02]  /*2320*/  @P1 HADD2.F32 R107, -RZ, R6.H1_H1 ;  /* 0x30000006ff6b1230 */ /* 0x000fe40000004100 */
[--C-:B------:R-:W-:Y:S01]  /*2330*/  @P1 HADD2.F32 R109, -RZ, R7.reuse.H0_H0 ;  /* 0x20000007ff6d1230 */ /* 0x100fe20000004100 */
[----:B------:R-:W0:Y:S01]  /*2340*/  @P1 LDC R98, c[0x0][0x40c] ;  /* 0x00010300ff621b82 */ /* 0x000e220000000800 */
[----:B------:R-:W-:-:S07]  /*2350*/  @P1 HADD2.F32 R111, -RZ, R7.H1_H1 ;  /* 0x30000007ff6f1230 */ /* 0x000fce0000004100 */
        /* <DEDUP_REMOVED lines=8> */
[----:B------:R-:W-:-:S06]  /*23e0*/  @P1 HADD2.F32 R89, -RZ, R4.H1_H1 ;  /* 0x30000004ff591230 */ /* 0x000fcc0000004100 */
[----:B------:R-:W0:Y:S01]  /*23f0*/  @P1 LDC R108, c[0x0][0x40c] ;  /* 0x00010300ff6c1b82 */ /* 0x000e220000000800 */
[----:B-1----:R-:W-:Y:S01]  /*2400*/  @P1 FMUL.FTZ R104, R91, R104 ;  /* 0x000000685b681220 */ /* 0x002fe20000410000 */
[----:B------:R-:W-:-:S06]  /*2410*/  @P1 HADD2.F32 R91, -RZ, R5.H0_H0 ;  /* 0x20000005ff5b1230 */ /* 0x000fcc0000004100 */
[----:B------:R-:W1:Y:S01]  /*2420*/  @P1 LDC R110, c[0x0][0x40c] ;  /* 0x00010300ff6e1b82 */ /* 0x000e620000000800 */
[----:B--2---:R-:W-:Y:S01]  /*2430*/  @P1 FMUL.FTZ R88, R84, R87 ;  /* 0x0000005754581220 */ /* 0x004fe20000410000 */
[----:B------:R-:W-:Y:S02]  /*2440*/  @P1 HADD2.F32 R87, -RZ, R4.H0_H0 ;  /* 0x20000004ff571230 */ /* 0x000fe40000004100 */
[----:B---3--:R-:W-:Y:S01]  /*2450*/  @P1 FMUL.FTZ R90, R85, R86 ;  /* 0x00000056555a1220 */ /* 0x008fe20000410000 */
[----:B------:R-:W-:Y:S01]  /*2460*/  CS2R R84, SRZ ;  /* 0x0000000000547805 */ /* 0x000fe2000001ff00 */
[----:B------:R-:W-:Y:S02]  /*2470*/  HFMA2 R86, -RZ, RZ, 0, 0 ;  /* 0x00000000ff567431 */ /* 0x000fe400000001ff */
[----:B------:R-:W-:Y:S01]  /*2480*/  @P1 FMUL.FTZ R85, R88, R89 ;  /* 0x0000005958551220 */ /* 0x000fe20000410000 */
[----:B------:R-:W-:Y:S01]  /*2490*/  @P1 FMUL.FTZ R86, R90, R91 ;  /* 0x0000005b5a561220 */ /* 0x000fe20000410000 */
[----:B------:R-:W-:Y:S01]  /*24a0*/  @P1 FMUL.FTZ R84, R0, R87 ;  /* 0x0000005700541220 */ /* 0x000fe20000410000 */
[----:B------:R-:W-:-:S02]  /*24b0*/  CS2R R88, SRZ ;  /* 0x0000000000587805 */ /* 0x000fc4000001ff00 */
[----:B------:R-:W-:Y:S01]  /*24c0*/  CS2R R90, SRZ ;  /* 0x00000000005a7805 */ /* 0x000fe2000001ff00 */
[----:B0-----:R-:W-:Y:S01]  /*24d0*/  @P1 FMUL.FTZ R108, R95, R108 ;  /* 0x0000006c5f6c1220 */ /* 0x001fe20000410000 */
[----:B------:R-:W-:Y:S01]  /*24e0*/  @P1 HADD2.F32 R95, -RZ, R5.H1_H1 ;  /* 0x30000005ff5f1230 */ /* 0x000fe20000004100 */
[----:B------:R-:W-:Y:S01]  /*24f0*/  MOV R87, RZ ;  /* 0x000000ff00577202 */ /* 0x000fe20000000f00 */
[----:B------:R-:W-:Y:S01]  /*2500*/  @P1 FMUL.FTZ R89, R106, R107 ;  /* 0x0000006b6a591220 */ /* 0x000fe20000410000 */
[----:B------:R-:W-:Y:S02]  /*2510*/  @P1 FMUL.FTZ R90, R108, R109 ;  /* 0x0000006d6c5a1220 */ /* 0x000fe40000410000 */
[----:B------:R-:W-:Y:S01]  /*2520*/  @P1 FMUL.FTZ R87, R98, R95 ;  /* 0x0000005f62571220 */ /* 0x000fe20000410000 */
[----:B-1----:R-:W-:Y:S01]  /*2530*/  @P1 FMUL.FTZ R110, R105, R110 ;  /* 0x0000006e696e1220 */ /* 0x002fe20000410000 */
[----:B------:R-:W-:-:S03]  /*2540*/  @P1 HADD2.F32 R105, -RZ, R6.H0_H0 ;  /* 0x20000006ff691230 */ /* 0x000fc60000004100 */
[----:B------:R-:W-:Y:S02]  /*2550*/  @P1 FMUL.FTZ R91, R110, R111 ;  /* 0x0000006f6e5b1220 */ /* 0x000fe40000410000 */
[----:B------:R-:W-:-:S07]  /*2560*/  @P1 FMUL.FTZ R88, R104, R105 ;  /* 0x0000006968581220 */ /* 0x000fce0000410000 */
.L_x_16372:
[----:B------:R-:W0:Y:S02]  /*2570*/  LDC.64 R104, c[0x0][0x3a8] ;  /* 0x0000ea00ff687b82 */ /* 0x000e240000000a00 */
[----:B0-----:R-:W-:-:S05]  /*2580*/  IMAD.WIDE.U32 R104, R93, 0x20, R104 ;  /* 0x000000205d687825 */ /* 0x001fca00078e0068 */
[----:B------:R3:W-:Y:S04]  /*2590*/  STG.E.128 desc[UR6][R104.64], R84 ;  /* 0x0000005468007986 */ /* 0x0007e8000c101d06 */
[----:B------:R3:W-:Y:S02]  /*25a0*/  STG.E.128 desc[UR6][R104.64+0x10], R88 ;  /* 0x0000105868007986 */ /* 0x0007e4000c101d06 */
.L_x_16370:
[----:B------:R-:W-:Y:S05]  /*25b0*/  BSYNC.RECONVERGENT B0 ;  /* 0x0000000000007941 */ /* 0x000fea0003800200 */
.L_x_16369:
        /* <DEDUP_REMOVED lines=135> */
.L_x_16374:
[----:B------:R-:W-:Y:S05]  /*2e30*/  BSYNC.RECONVERGENT B0 ;  /* 0x0000000000007941 */ /* 0x000fea0003800200 */
.L_x_16373:
        /* <DEDUP_REMOVED lines=12> */
.L_x_16376:
[----:B------:R-:W-:Y:S05]  /*2f00*/  BSYNC.RECONVERGENT B0 ;  /* 0x0000000000007941 */ /* 0x000fea0003800200 */
.L_x_16375:
[----:B------:R-:W2:Y:S01]  /*2f10*/  SHFL.DOWN PT, R98, R107, 0x4, 0x1f ;  /* 0x08801f006b627f89 */ /* 0x000ea200000e0000 */
[----:B------:R-:W-:Y:S02]  /*2f20*/  ISETP.NE.AND P0, PT, R99, RZ, PT ;  /* 0x000000ff6300720c */ /* 0x000fe40003f05270 */
        /* <DEDUP_REMOVED lines=57> */
[----:B--2---:R-:W-:-:S04]  /*32c0*/  FFMA.FTZ R0, R95, UR11, R98 ;  /* 0x0000000b5f007c23 */ /* 0x004fc80008010062 */
        /* <DEDUP_REMOVED lines=25> */
[----:B------:R-:W-:Y:S02]  /*3460*/  HADD2.F32 R106, -RZ, R102.H0_H0 ;  /* 0x20000066ff6a7230 */ /* 0x000fe40000004100 */
[----:B------:R-:W-:Y:S01]  /*3470*/  FMUL.FTZ R109, R0, R109 ;  /* 0x0000006d006d7220 */ /* 0x000fe20000410000 */
[----:B------:R-:W-:Y:S02]  /*3480*/  HADD2.F32 R108, -RZ, R46.H0_H0 ;  /* 0x2000002eff6c7230 */ /* 0x000fe40000004100 */
[----:B------:R-:W-:Y:S01]  /*3490*/  FFMA.FTZ R93, R93, R94, R104 ;  /* 0x0000005e5d5d7223 */ /* 0x000fe20000010068 */
[--C-:B------:R-:W-:Y:S01]  /*34a0*/  FADD.FTZ R107, R66, -R98.reuse ;  /* 0x80000062426b7221 */ /* 0x100fe20000010000 */
[----:B------:R-:W0:Y:S01]  /*34b0*/  LDC.64 R104, c[0x0][0x428] ;  /* 0x00010a00ff687b82 */ /* 0x000e220000000a00 */
[----:B------:R-:W-:Y:S01]  /*34c0*/  FADD.FTZ R95, R65, -R98 ;  /* 0x80000062415f7221 */ /* 0x000fe20000010000 */
[----:B------:R-:W-:Y:S01]  /*34d0*/  FFMA.FTZ R94, R109, R106, R108 ;  /* 0x0000006a6d5e7223 */ /* 0x000fe2000001006c */
[----:B------:R-:W-:-:S02]  /*34e0*/  HADD2.F32 R110, -RZ, R103.H0_H0 ;  /* 0x20000067ff6e7230 */ /* 0x000fc40000004100 */
[----:B------:R-:W-:Y:S01]  /*34f0*/  FADD.FTZ R109, R67, -R98 ;  /* 0x80000062436d7221 */ /* 0x000fe20000010000 */
        /* <DEDUP_REMOVED lines=28> */
.L_x_16379:
[----:B------:R-:W-:Y:S05]  /*36c0*/  BSYNC.RECONVERGENT B0 ;  /* 0x0000000000007941 */ /* 0x000fea0003800200 */
.L_x_16378:
        /* <DEDUP_REMOVED lines=50> */
.L_x_16381:
[----:B------:R-:W-:Y:S05]  /*39f0*/  BSYNC.RECONVERGENT B0 ;  /* 0x0000000000007941 */ /* 0x000fea0003800200 */
.L_x_16380:
        /* <DEDUP_REMOVED lines=50> */
.L_x_16383:
[----:B------:R-:W-:Y:S05]  /*3d20*/  BSYNC.RECONVERGENT B0 ;  /* 0x0000000000007941 */ /* 0x000fea0003800200 */
.L_x_16382:
[----:B------:R-:W-:Y:S04]  /*3d30*/  BSSY.RECONVERGENT B0, `(.L_x_16377) ;  /* 0x0000031000007945 */ /* 0x000fe80003800200 */
[----:B------:R-:W-:Y:S05]  /*3d40*/  @!P5 BRA `(.L_x_16384) ;  /* 0x0000000000bcd947 */ /* 0x000fea0003800000 */
[--C-:B012---:R-:W-:Y:S01]  /*3d50*/  FADD.FTZ R93, R84, -R98.reuse ;  /* 0x80000062545d7221 */ /* 0x107fe20000010000 */
        /* <DEDUP_REMOVED lines=10> */
[--C-:B------:R-:W-:Y:S01]  /*3e00*/  FADD.FTZ R113, R90, -R98.reuse ;  /* 0x800000625a717221 */ /* 0x100fe20000010000 */
[----:B------:R-:W-:Y:S01]  /*3e10*/  FADD.FTZ R95, R85, -R98 ;  /* 0x80000062555f7221 */ /* 0x000fe20000010000 */
[----:B------:R-:W-:Y:S01]  /*3e20*/  FFMA.FTZ R105, R105, R94, R106 ;  /* 0x0000005e69697223 */ /* 0x000fe2000001006a */
        /* <DEDUP_REMOVED lines=11> */
[C---:B------:R-:W-:Y:S01]  /*3ee0*/  FMUL.FTZ R115, R0.reuse, R115 ;  /* 0x0000007300737220 */ /* 0x040fe20000410000 */
[----:B------:R-:W-:Y:S01]  /*3ef0*/  FMUL.FTZ R111, R0, R111 ;  /* 0x0000006f006f7220 */ /* 0x000fe20000410000 */
[----:B------:R-:W-:Y:S01]  /*3f00*/  FFMA.FTZ R106, R109, R98, R106 ;  /* 0x000000626d6a7223 */ /* 0x000fe2000001006a */
[----:B------:R-:W-:Y:S01]  /*3f10*/  FFMA.FTZ R113, R113, R108, R110 ;  /* 0x0000006c71717223 */ /* 0x000fe2000001006e */
[----:B------:R-:W-:-:S02]  /*3f20*/  HADD2.F32 R112, -RZ, R15.H1_H1 ;  /* 0x3000000fff707230 */ /* 0x000fc40000004100 */
[----:B------:R-:W-:Y:S02]  /*3f30*/  HADD2.F32 R114, -RZ, R11.H1_H1 ;  /* 0x3000000bff727230 */ /* 0x000fe40000004100 */
[----:B------:R-:W-:Y:S02]  /*3f40*/  HADD2.F32 R107, -RZ, R12.H1_H1 ;  /* 0x3000000cff6b7230 */ /* 0x000fe40000004100 */
[----:B------:R-:W-:Y:S02]  /*3f50*/  HADD2.F32 R0, -RZ, R13.H1_H1 ;  /* 0x3000000dff007230 */ /* 0x000fe40000004100 */
[----:B------:R-:W-:Y:S01]  /*3f60*/  FFMA.FTZ R112, R115, R112, R114 ;  /* 0x0000007073707223 */ /* 0x000fe20000010072 */
[----:B------:R-:W-:Y:S02]  /*3f70*/  HADD2.F32 R108, -RZ, R14.H1_H1 ;  /* 0x3000000eff6c7230 */ /* 0x000fe40000004100 */
[----:B------:R-:W-:Y:S02]  /*3f80*/  HADD2.F32 R110, -RZ, R10.H1_H1 ;  /* 0x3000000aff6e7230 */ /* 0x000fe40000004100 */
[----:B------:R-:W-:-:S02]  /*3f90*/  HADD2.F32 R98, -RZ, R9.H1_H1 ;  /* 0x30000009ff627230 */ /* 0x000fc40000004100 */
[----:B------:R-:W-:Y:S02]  /*3fa0*/  HADD2.F32 R109, -RZ, R8.H1_H1 ;  /* 0x30000008ff6d7230 */ /* 0x000fe40000004100 */
[----:B------:R-:W-:Y:S01]  /*3fb0*/  FFMA.FTZ R111, R111, R108, R110 ;  /* 0x0000006c6f6f7223 */ /* 0x000fe2000001006e */
        /* <DEDUP_REMOVED lines=8> */
.L_x_16384:
[----:B------:R-:W-:Y:S05]  /*4040*/  BSYNC.RECONVERGENT B0 ;  /* 0x0000000000007941 */ /* 0x000fea0003800200 */
.L_x_16377:
[----:B0123--:R-:W0:Y:S01]  /*4050*/  LDC.64 R92, c[0x0][0x380] ;  /* 0x0000e000ff5c7b82 */ /* 0x00fe220000000a00 */
[----:B------:R-:W-:Y:S01]  /*4060*/  UPLOP3.LUT UP1, UPT, UPT, UPT, UP1, 0x40, 0x4 ;  /* 0x000000000004789c */ /* 0x000fe20003f2e810 */
[----:B0-----:R-:W-:-:S04]  /*4070*/  IADD3 R3, PT, PT, R3, R92, RZ ;  /* 0x0000005c03037210 */ /* 0x001fc80007ffe0ff */
[----:B------:R-:W-:-:S13]  /*4080*/  ISETP.GE.AND P0, PT, R3, R93, PT ;  /* 0x0000005d0300720c */ /* 0x000fda0003f06270 */
[----:B------:R-:W-:Y:S05]  /*4090*/  @!P0 BRA `(.L_x_16385) ;  /* 0xffffffc400d08947 */ /* 0x000fea000383ffff */
[----:B------:R-:W-:Y:S05]  /*40a0*/  EXIT ;  /* 0x000000000000794d */ /* 0x000fea0003800000 */
.L_x_16386:
        /* <DEDUP_REMOVED lines=13> */
.L_x_27562:


//--------------------- .text._ZN10layer_norm13ln_fwd_kernelINS_13Kernel_traitsI6__halfS2_fS2_fjLj8192ELj1ELj1ELj8ELj16ENS_18Kernel_traits_baseILj8192ES2_S2_fS2_fjLj256EEEEELb0ELb1ELb1ELb1EEEvNS_9FwdParamsE --------------------------
	.section	.text._ZN10layer_norm13ln_fwd_kernelINS_13Kernel_traitsI6__halfS2_fS2_fjLj8192ELj1ELj1ELj8ELj16ENS_18Kernel_traits_baseILj8192ES2_S2_fS2_fjLj256EEEEELb0ELb1ELb1ELb1EEEvNS_9FwdParamsE,"ax",@progbits
	.align	128
        .global         _ZN10layer_norm13ln_fwd_kernelINS_13Kernel_traitsI6__halfS2_fS2_fjLj8192ELj1ELj1ELj8ELj16ENS_18Kernel_traits_baseILj8192ES2_S2_fS2_fjLj256EEEEELb0ELb1ELb1ELb1EEEvNS_9FwdParamsE
        .type           _ZN10layer_norm13ln_fwd_kernelINS_13Kernel_traitsI6__halfS2_fS2_fjLj8192ELj1ELj1ELj8ELj16ENS_18Kernel_traits_baseILj8192ES2_S2_fS2_fjLj256EEEEELb0ELb1ELb1ELb1EEEvNS_9FwdParamsE,@function
        .size           _ZN10layer_norm13ln_fwd_kernelINS_13Kernel_traitsI6__halfS2_fS2_fjLj8192ELj1ELj1ELj8ELj16ENS_18Kernel_traits_baseILj8192ES2_S2_fS2_fjLj256EEEEELb0ELb1ELb1ELb1EEEvNS_9FwdParamsE,(.L_x_27563 - _ZN10layer_norm13ln_fwd_kernelINS_13Kernel_traitsI6__halfS2_fS2_fjLj8192ELj1ELj1ELj8ELj16ENS_18Kernel_traits_baseILj8192ES2_S2_fS2_fjLj256EEEEELb0ELb1ELb1ELb1EEEvNS_9FwdParamsE)
        .other          _ZN10layer_norm13ln_fwd_kernelINS_13Kernel_traitsI6__halfS2_fS2_fjLj8192ELj1ELj1ELj8ELj16ENS_18Kernel_traits_baseILj8192ES2_S2_fS2_fjLj256EEEEELb0ELb1ELb1ELb1EEEvNS_9FwdParamsE,@"STO_CUDA_ENTRY STV_DEFAULT"
_ZN10layer_norm13ln_fwd_kernelINS_13Kernel_traitsI6__halfS2_fS2_fjLj8192ELj1ELj1ELj8ELj16ENS_18Kernel_traits_baseILj8192ES2_S2_fS2_fjLj256EEEEELb0ELb1ELb1ELb1EEEvNS_9FwdParamsE:
.text._ZN10layer_norm13ln_fwd_kernelINS_13Kernel_traitsI6__halfS2_fS2_fjLj8192ELj1ELj1ELj8ELj16ENS_18Kernel_traits_baseILj8192ES2_S2_fS2_fjLj256EEEEELb0ELb1ELb1ELb1EEEvNS_9FwdParamsE:
        /* <DEDUP_REMOVED lines=48> */
[----:B------:R-:W0:Y:S01]  /*0300*/  LDCU UR12, c[0x0][0x40c] ;  /* 0x00008180ff0c77ac */ /* 0x000e220008000800 */
[----:B------:R-:W1:Y:S01]  /*0310*/  LDCU.U8 UR10, c[0x0][0x410] ;  /* 0x00008200ff0a77ac */ /* 0x000e620008000000 */
[----:B------:R-:W2:Y:S01]  /*0320*/  LDCU UR11, c[0x0][0x400] ;  /* 0x00008000ff0b77ac */ /* 0x000ea20008000800 */
[----:B------:R-:W3:Y:S07]  /*0330*/  LDCU.64 UR8, c[0x0][0x3a0] ;  /* 0x00007400ff0877ac */ /* 0x000eee0008000a00 */
.L_x_16400:
[----:B------:R-:W4:Y:S08]  /*0340*/  LDC.64 R66, c[0x0][0x3f0] ;  /* 0x0000fc00ff427b82 */ /* 0x000f300000000a00 */
[----:B------:R-:W0:Y:S08]  /*0350*/  LDC R3, c[0x0][0x388] ;  /* 0x0000e200ff037b82 */ /* 0x000e300000000800 */
[----:B------:R-:W1:Y:S01]  /*0360*/  LDC.64 R68, c[0x0][0x3f8] ;  /* 0x0000fe00ff447b82 */ /* 0x000e620000000a00 */
[----:B----4-:R-:W-:-:S05]  /*0370*/  IMAD.WIDE R66, R2, 0x4, R66 ;  /* 0x0000000402427825 */ /* 0x010fca00078e0242 */
[----:B------:R-:W4:Y:S01]  /*0380*/  LDG.E R64, desc[UR6][R66.64] ;  /* 0x0000000642407981 */ /* 0x000f22000c1e1900 */
[----:B-1----:R-:W-:-:S05]  /*0390*/  IMAD.WIDE R68, R2, 0x4, R68 ;  /* 0x0000000402447825 */ /* 0x002fca00078e0244 */
[----:B------:R1:W5:Y:S01]  /*03a0*/  LDG.E R97, desc[UR6][R68.64] ;  /* 0x0000000644617981 */ /* 0x000362000c1e1900 */
[----:B----4-:R-:W-:-:S13]  /*03b0*/  ISETP.GE.AND P1, PT, R64, 0x1, PT ;  /* 0x000000014000780c */ /* 0x010fda0003f26270 */
[----:B------:R-:W4:Y:S01]  /*03c0*/  @P1 S2R R73, SR_TID.X ;  /* 0x0000000000491919 */ /* 0x000f220000002100 */
[----:B------:R-:W2:Y:S01]  /*03d0*/  @P1 LDC.64 R70, c[0x0][0x390] ;  /* 0x0000e400ff461b82 */ /* 0x000ea20000000a00 */
[----:B------:R-:W-:-:S05]  /*03e0*/  @P1 IADD3 R72, PT, PT, R64, -0x1, RZ ;  /* 0xffffffff40481810 */ /* 0x000fca0007ffe0ff */
[----:B0-----:R-:W-:-:S05]  /*03f0*/  @P1 IMAD R72, R72, R3, RZ ;  /* 0x0000000348481224 */ /* 0x001fca00078e02ff */
[----:B------:R-:W-:-:S04]  /*0400*/  @P1 SHF.R.S32.HI R65, RZ, 0x1f, R72 ;  /* 0x0000001fff411819 */ /* 0x000fc80000011448 */
[----:B------:R-:W-:Y:S01]  /*0410*/  @P1 LEA.HI R72, R65, R72, RZ, 0x3 ;  /* 0x0000004841481211 */ /* 0x000fe200078f18ff */
[----:B------:R-:W-:-:S03]  /*0420*/  HFMA2 R65, -RZ, RZ, 0, 0 ;  /* 0x00000000ff417431 */ /* 0x000fc600000001ff */
[----:B----4-:R-:W-:-:S05]  /*0430*/  @P1 LEA.HI.SX32 R65, R72, R73, 0x1d ;  /* 0x0000004948411211 */ /* 0x010fca00078feaff */
[----:B--2---:R-:W-:-:S05]  /*0440*/  @P1 IMAD.WIDE.U32 R70, R65, 0x10, R70 ;  /* 0x0000001041461825 */ /* 0x004fca00078e0046 */
[----:B------:R1:W5:Y:S01]  /*0450*/  @P1 LDG.E.128 R52, desc[UR6][R70.64] ;  /* 0x0000000646341981 */ /* 0x000362000c1e1d00 */
[----:B---3--:R-:W-:Y:S01]  /*0460*/  ISETP.NE.U32.AND P0, PT, RZ, UR8, PT ;  /* 0x00000008ff007c0c */ /* 0x008fe2000bf05070 */
        /* <DEDUP_REMOVED lines=12> */
[--C-:B-----5:R-:W-:Y:S02]  /*0530*/  @P2 HADD2.F32 R0, -RZ, R52.reuse.H0_H0 ;  /* 0x20000034ff002230 */ /* 0x120fe40000004100 */
[--C-:B0-----:R-:W-:Y:S02]  /*0540*/  @P2 HADD2.F32 R68, -RZ, R53.reuse.H0_H0 ;  /* 0x20000035ff442230 */ /* 0x101fe40000004100 */
[----:B------:R-:W-:Y:S02]  /*0550*/  @P2 HADD2.F32 R66, -RZ, R52.H1_H1 ;  /* 0x30000034ff422230 */ /* 0x000fe40000004100 */
[--C-:B------:R-:W-:Y:S01]  /*0560*/  @P2 HADD2.F32 R72, -RZ, R54.reuse.H0_H0 ;  /* 0x20000036ff482230 */ /* 0x100fe20000004100 */
[----:B------:R-:W0:Y:S01]  /*0570*/  @P2 LDC R75, c[0x0][0x40c] ;  /* 0x00010300ff4b2b82 */ /* 0x000e220000000800 */
[----:B------:R-:W-:Y:S02]  /*0580*/  @P2 HADD2.F32 R70, -RZ, R53.H1_H1 ;  /* 0x30000035ff462230 */ /* 0x000fe40000004100 */
[----:B------:R-:W-:-:S05]  /*0590*/  @P2 HADD2.F32 R74, -RZ, R54.H1_H1 ;  /* 0x30000036ff4a2230 */ /* 0x000fca0000004100 */
[----:B------:R-:W4:Y:S08]  /*05a0*/  @P2 LDC R73, c[0x0][0x40c] ;  /* 0x00010300ff492b82 */ /* 0x000f300000000800 */
[----:B------:R-:W4:Y:S01]  /*05b0*/  @P2 LDC R79, c[0x0][0x40c] ;  /* 0x00010300ff4f2b82 */ /* 0x000f220000000800 */
[----:B-1----:R-:W-:Y:S01]  /*05c0*/  @P2 FMUL.FTZ R69, R0, R71 ;  /* 0x0000004700452220 */ /* 0x002fe20000410000 */
[----:B------:R-:W-:-:S06]  /*05d0*/  @P2 HADD2.F32 R0, -RZ, R20.H0_H0 ;  /* 0x20000014ff002230 */ /* 0x000fcc0000004100 */
[----:B------:R-:W1:Y:S01]  /*05e0*/  @P2 LDC R77, c[0x0][0x40c] ;  /* 0x00010300ff4d2b82 */ /* 0x000e620000000800 */
[----:B0-----:R-:W-:Y:S01]  /*05f0*/  @P2 FMUL.FTZ R71, R68, R75 ;  /* 0x0000004b44472220 */ /* 0x001fe20000410000 */
[----:B------:R-:W-:Y:S02]  /*0600*/  @P2 HADD2.F32 R68, -RZ, R20.H1_H1 ;  /* 0x30000014ff442230 */ /* 0x000fe40000004100 */
[----:B------:R-:W-:-:S04]  /*0610*/  @P2 HADD2.F32 R75, -RZ, R55.H0_H0 ;  /* 0x20000037ff4b2230 */ /* 0x000fc80000004100 */
[----:B------:R-:W0:Y:S01]  /*0620*/  @P2 LDC R81, c[0x0][0x40c] ;  /* 0x00010300ff512b82 */ /* 0x000e220000000800 */
[----:B----4-:R-:W-:-:S07]  /*0630*/  @P2 FMUL.FTZ R66, R66, R73 ;  /* 0x0000004942422220 */ /* 0x010fce0000410000 */
[----:B------:R-:W4:Y:S01]  /*0640*/  @P2 LDC R76, c[0x0][0x40c] ;  /* 0x00010300ff4c2b82 */ /* 0x000f220000000800 */
[----:B------:R-:W-:Y:S01]  /*0650*/  @P2 FMUL.FTZ R73, R72, R79 ;  /* 0x0000004f48492220 */ /* 0x000fe20000410000 */
[----:B------:R-:W-:Y:S02]  /*0660*/  @P2 HADD2.F32 R72, -RZ, R23.H0_H0 ;  /* 0x20000017ff482230 */ /* 0x000fe40000004100 */
[----:B-1----:R-:W-:Y:S01]  /*0670*/  @P2 FMUL.FTZ R70, R70, R77 ;  /* 0x0000004d46462220 */ /* 0x002fe20000410000 */
[----:B0-----:R-:W-:Y:S01]  /*0680*/  @P2 FMUL.FTZ R74, R74, R81 ;  /* 0x000000514a4a2220 */ /* 0x001fe20000410000 */
[----:B----4-:R-:W-:Y:S01]  /*0690*/  @P2 FMUL.FTZ R75, R75, R76 ;  /* 0x0000004c4b4b2220 */ /* 0x010fe20000410000 */
[----:B--2---:R-:W-:Y:S01]  /*06a0*/  @!P2 MOV R92, R56 ;  /* 0x00000038005ca202 */ /* 0x004fe20000000f00 */
[----:B------:R-:W-:Y:S01]  /*06b0*/  @P2 FFMA.FTZ R92, R69, R0, R56 ;  /* 0x00000000455c2223 */ /* 0x000fe20000010038 */
[----:B------:R-:W-:Y:S01]  /*06c0*/  MOV R93, R57 ;  /* 0x00000039005d7202 */ /* 0x000fe20000000f00 */
[----:B------:R-:W-:Y:S01]  /*06d0*/  @P2 FFMA.FTZ R93, R66, R68, R57 ;  /* 0x00000044425d2223 */ /* 0x000fe20000010039 */
[--C-:B------:R-:W-:Y:S01]  /*06e0*/  @P2 HADD2.F32 R0, -RZ, R21.reuse.H0_H0 ;  /* 0x20000015ff002230 */ /* 0x100fe20000004100 */
[----:B------:R-:W-:Y:S01]  /*06f0*/  MOV R94, R58 ;  /* 0x0000003a005e7202 */ /* 0x000fe20000000f00 */
[----:B------:R-:W-:Y:S01]  /*0700*/  @P2 HADD2.F32 R66, -RZ, R21.H1_H1 ;  /* 0x30000015ff422230 */ /* 0x000fe20000004100 */
[----:B------:R-:W-:Y:S01]  /*0710*/  MOV R95, R59 ;  /* 0x0000003b005f7202 */ /* 0x000fe20000000f00 */
[--C-:B------:R-:W-:Y:S01]  /*0720*/  @P2 HADD2.F32 R68, -RZ, R22.reuse.H0_H0 ;  /* 0x20000016ff442230 */ /* 0x100fe20000004100 */
[----:B---3--:R-:W-:Y:S01]  /*0730*/  MOV R88, R60 ;  /* 0x0000003c00587202 */ /* 0x008fe20000000f00 */
[----:B------:R-:W-:Y:S01]  /*0740*/  @P2 HADD2.F32 R69, -RZ, R22.H1_H1 ;  /* 0x30000016ff452230 */ /* 0x000fe20000004100 */
[----:B------:R-:W-:Y:S01]  /*0750*/  MOV R89, R61 ;  /* 0x0000003d00597202 */ /* 0x000fe20000000f00 */
[----:B------:R-:W-:Y:S01]  /*0760*/  @P2 FFMA.FTZ R94, R71, R0, R58 ;  /* 0x00000000475e2223 */ /* 0x000fe2000001003a */
[----:B------:R-:W-:Y:S01]  /*0770*/  MOV R90, R62 ;  /* 0x0000003e005a7202 */ /* 0x000fe20000000f00 */
[----:B------:R-:W-:Y:S01]  /*0780*/  @P2 FFMA.FTZ R95, R70, R66, R59 ;  /* 0x00000042465f2223 */ /* 0x000fe2000001003b */
[----:B------:R-:W-:Y:S01]  /*0790*/  @P2 FFMA.FTZ R88, R73, R68, R60 ;  /* 0x0000004449582223 */ /* 0x000fe2000001003c */
[----:B------:R-:W-:Y:S01]  /*07a0*/  @P2 FFMA.FTZ R89, R74, R69, R61 ;  /* 0x000000454a592223 */ /* 0x000fe2000001003d */
        /* <DEDUP_REMOVED lines=8> */
.L_x_16387:
[----:B------:R-:W0:Y:S01]  /*0830*/  @P1 LDC R69, c[0x0][0x40c] ;  /* 0x00010300ff451b82 */ /* 0x000e220000000800 */
[--C-:B-----5:R-:W-:Y:S01]  /*0840*/  @P1 HADD2.F32 R0, -RZ, R52.reuse.H0_H0 ;  /* 0x20000034ff001230 */ /* 0x120fe20000004100 */
[----:B------:R-:W-:Y:S01]  /*0850*/  CS2R R92, SRZ ;  /* 0x00000000005c7805 */ /* 0x000fe2000001ff00 */
[----:B------:R-:W-:Y:S01]  /*0860*/  @P1 HADD2.F32 R66, -RZ, R52.H1_H1 ;  /* 0x30000034ff421230 */ /* 0x000fe20000004100 */
[----:B------:R-:W-:Y:S01]  /*0870*/  CS2R R94, SRZ ;  /* 0x00000000005e7805 */ /* 0x000fe2000001ff00 */
[----:B------:R-:W-:Y:S01]  /*0880*/  @P1 HADD2.F32 R68, -RZ, R53.H0_H0 ;  /* 0x20000035ff441230 */ /* 0x000fe20000004100 */
[----:B------:R-:W-:Y:S01]  /*0890*/  CS2R R88, SRZ ;  /* 0x0000000000587805 */ /* 0x000fe2000001ff00 */
[--C-:B------:R-:W-:Y:S01]  /*08a0*/  @P1 HADD2.F32 R72, -RZ, R54.reuse.H0_H0 ;  /* 0x20000036ff481230 */ /* 0x100fe20000004100 */
[----:B------:R-:W1:Y:S01]  /*08b0*/  @P1 LDC R71, c[0x0][0x40c] ;  /* 0x00010300ff471b82 */ /* 0x000e620000000800 */
[----:B------:R-:W-:Y:S01]  /*08c0*/  @P1 HADD2.F32 R74, -RZ, R54.H1_H1 ;  /* 0x30000036ff4a1230 */ /* 0x000fe20000004100 */
[----:B------:R-:W-:-:S06]  /*08d0*/  CS2R R90, SRZ ;  /* 0x00000000005a7805 */ /* 0x000fcc000001ff00 */
[----:B------:R-:W2:Y:S08]  /*08e0*/  @P1 LDC R73, c[0x0][0x40c] ;  /* 0x00010300ff491b82 */ /* 0x000eb00000000800 */
[----:B------:R-:W3:Y:S01]  /*08f0*/  @P1 LDC R70, c[0x0][0x40c] ;  /* 0x00010300ff461b82 */ /* 0x000ee20000000800 */
[----:B0-----:R-:W-:Y:S01]  /*0900*/  @P1 FMUL.FTZ R0, R0, R69 ;  /* 0x0000004500001220 */ /* 0x001fe20000410000 */
[----:B------:R-:W-:-:S06]  /*0910*/  @P1 HADD2.F32 R69, -RZ, R53.H1_H1 ;  /* 0x30000035ff451230 */ /* 0x000fcc0000004100 */
[----:B------:R-:W0:Y:S01]  /*0920*/  @P1 LDC R75, c[0x0][0x40c] ;  /* 0x00010300ff4b1b82 */ /* 0x000e220000000800 */
[----:B-1----:R-:W-:Y:S01]  /*0930*/  @P1 FMUL.FTZ R66, R66, R71 ;  /* 0x0000004742421220 */ /* 0x002fe20000410000 */
[----:B------:R-:W-:-:S05]  /*0940*/  @P1 HADD2.F32 R71, -RZ, R20.H1_H1 ;  /* 0x30000014ff471230 */ /* 0x000fca0000004100 */
[----:B------:R-:W-:Y:S01]  /*0950*/  @P1 FMUL.FTZ R93, R66, R71 ;  /* 0x00000047425d1220 */ /* 0x000fe20000410000 */
[----:B------:R-:W1:Y:S01]  /*0960*/  @P1 LDC R77, c[0x0][0x40c] ;  /* 0x00010300ff4d1b82 */ /* 0x000e620000000800 */
[----:B--2---:R-:W-:Y:S01]  /*0970*/  @P1 FMUL.FTZ R68, R68, R73 ;  /* 0x0000004944441220 */ /* 0x004fe20000410000 */
[----:B------:R-:W-:Y:S02]  /*0980*/  @P1 HADD2.F32 R73, -RZ, R21.H0_H0 ;  /* 0x20000015ff491230 */ /* 0x000fe40000004100 */
[----:B------:R-:W-:Y:S02]  /*0990*/  @P1 HADD2.F32 R71, -RZ, R22.H0_H0 ;  /* 0x20000016ff471230 */ /* 0x000fe40000004100 */
[----:B------:R-:W-:Y:S02]  /*09a0*/  @P1 HADD2.F32 R66, -RZ, R23.H1_H1 ;  /* 0x30000017ff421230 */ /* 0x000fe40000004100 */
[----:B------:R-:W-:Y:S01]  /*09b0*/  @P1 FMUL.FTZ R94, R68, R73 ;  /* 0x00000049445e1220 */ /* 0x000fe20000410000 */
[----:B------:R-:W2:Y:S01]  /*09c0*/  @P1 LDC R76, c[0x0][0x40c] ;  /* 0x00010300ff4c1b82 */ /* 0x000ea20000000800 */
[----:B---3--:R-:W-:Y:S01]  /*09d0*/  @P1 FMUL.FTZ R70, R69, R70 ;  /* 0x0000004645461220 */ /* 0x008fe20000410000 */
[----:B------:R-:W-:-:S02]  /*09e0*/  @P1 HADD2.F32 R69, -RZ, R20.H0_H0 ;  /* 0x20000014ff451230 */ /* 0x000fc40000004100 */
[----:B------:R-:W-:-:S03]  /*09f0*/  @P1 HADD2.F32 R73, -RZ, R22.H1_H1 ;  /* 0x30000016ff491230 */ /* 0x000fc60000004100 */
[----:B------:R-:W-:Y:S01]  /*0a00*/  @P1 FMUL.FTZ R92, R0, R69 ;  /* 0x00000045005c1220 */ /* 0x000fe20000410000 */
[----:B------:R-:W3:Y:S01]  /*0a10*/  @P1 LDC R78, c[0x0][0x40c] ;  /* 0x00010300ff4e1b82 */ /* 0x000ee20000000800 */
[----:B0-----:R-:W-:Y:S01]  /*0a20*/  @P1 FMUL.FTZ R72, R72, R75 ;  /* 0x0000004b48481220 */ /* 0x001fe20000410000 */
[----:B------:R-:W-:Y:S02]  /*0a30*/  @P1 HADD2.F32 R75, -RZ, R55.H0_H0 ;  /* 0x20000037ff4b1230 */ /* 0x000fe40000004100 */
[----:B------:R-:W-:Y:S02]  /*0a40*/  @P1 HADD2.F32 R69, -RZ, R21.H1_H1 ;  /* 0x30000015ff451230 */ /* 0x000fe40000004100 */
[----:B------:R-:W-:Y:S01]  /*0a50*/  @P1 FMUL.FTZ R88, R72, R71 ;  /* 0x0000004748581220 */ /* 0x000fe20000410000 */
[----:B------:R-:W-:Y:S02]  /*0a60*/  @P1 HADD2.F32 R0, -RZ, R23.H0_H0 ;  /* 0x20000017ff001230 */ /* 0x000fe40000004100 */
[----:B-1----:R-:W-:Y:S01]  /*0a70*/  @P1 FMUL.FTZ R74, R74, R77 ;  /* 0x0000004d4a4a1220 */ /* 0x002fe20000410000 */
[----:B------:R-:W-:-:S02]  /*0a80*/  @P1 HADD2.F32 R77, -RZ, R55.H1_H1 ;  /* 0x30000037ff4d1230 */ /* 0x000fc40000004100 */
[----:B------:R-:W-:Y:S01]  /*0a90*/  @P1 FMUL.FTZ R95, R70, R69 ;  /* 0x00000045465f1220 */ /* 0x000fe20000410000 */
[----:B------:R-:W-:Y:S01]  /*0aa0*/  @P1 FMUL.FTZ R89, R74, R73 ;  /* 0x000000494a591220 */ /* 0x000fe20000410000 */
[----:B--2---:R-:W-:-:S04]  /*0ab0*/  @P1 FMUL.FTZ R75, R75, R76 ;  /* 0x0000004c4b4b1220 */ /* 0x004fc80000410000 */
[----:B------:R-:W-:Y:S01]  /*0ac0*/  @P1 FMUL.FTZ R90, R75, R0 ;  /* 0x000000004b5a1220 */ /* 0x000fe20000410000 */
[----:B---3--:R-:W-:-:S04]  /*0ad0*/  @P1 FMUL.FTZ R77, R77, R78 ;  /* 0x0000004e4d4d1220 */ /* 0x008fc80000410000 */
[----:B------:R-:W-:-:S07]  /*0ae0*/  @P1 FMUL.FTZ R91, R77, R66 ;  /* 0x000000424d5b1220 */ /* 0x000fce0000410000 */
.L_x_16388:
        /* <DEDUP_REMOVED lines=14> */
[----:B------:R-:W-:Y:S02]  /*0bd0*/  ISETP.GT.AND P2, PT, R64, RZ, PT ;  /* 0x000000ff4000720c */ /* 0x000fe40003f44270 */
[----:B-----5:R-:W-:Y:S02]  /*0be0*/  MOV R76, R56 ;  /* 0x00000038004c7202 */ /* 0x020fe40000000f00 */
[----:B------:R-:W-:Y:S02]  /*0bf0*/  MOV R80, R60 ;  /* 0x0000003c00507202 */ /* 0x000fe40000000f00 */
[----:B------:R-:W-:Y:S02]  /*0c00*/  MOV R78, R58 ;  /* 0x0000003a004e7202 */ /* 0x000fe40000000f00 */
[----:B------:R-:W-:-:S05]  /*0c10*/  MOV R82, R62 ;  /* 0x0000003e00527202 */ /* 0x000fca0000000f00 */
[----:B0-----:R-:W0:Y:S01]  /*0c20*/  @P2 LDC R69, c[0x0][0x40c] ;  /* 0x00010300ff452b82 */ /* 0x001e220000000800 */
[--C-:B------:R-:W-:Y:S02]  /*0c30*/  @P2 HADD2.F32 R0, -RZ, R52.reuse.H0_H0 ;  /* 0x20000034ff002230 */ /* 0x100fe40000004100 */
[----:B------:R-:W-:Y:S02]  /*0c40*/  @P2 HADD2.F32 R66, -RZ, R52.H1_H1 ;  /* 0x30000034ff422230 */ /* 0x000fe40000004100 */
[--C-:B------:R-:W-:Y:S02]  /*0c50*/  @P2 HADD2.F32 R68, -RZ, R53.reuse.H0_H0 ;  /* 0x20000035ff442230 */ /* 0x100fe40000004100 */
[----:B------:R-:W-:Y:S01]  /*0c60*/  @P2 HADD2.F32 R70, -RZ, R53.H1_H1 ;  /* 0x30000035ff462230 */ /* 0x000fe20000004100 */
[----:B------:R-:W1:Y:S01]  /*0c70*/  @P2 LDC R73, c[0x0][0x40c] ;  /* 0x00010300ff492b82 */ /* 0x000e620000000800 */
[----:B------:R-:W-:-:S07]  /*0c80*/  @P2 HADD2.F32 R72, -RZ, R54.H1_H1 ;  /* 0x30000036ff482230 */ /* 0x000fce0000004100 */
        /* <DEDUP_REMOVED lines=8> */
[----:B------:R-:W-:Y:S02]  /*0d10*/  @P2 HADD2.F32 R73, -RZ, R55.H0_H0 ;  /* 0x20000037ff492230 */ /* 0x000fe40000004100 */
[----:B------:R-:W-:Y:S02]  /*0d20*/  @P2 HADD2.F32 R71, -RZ, R26.H0_H0 ;  /* 0x2000001aff472230 */ /* 0x000fe40000004100 */
[----:B------:R-:W-:Y:S02]  /*0d30*/  @P2 HADD2.F32 R69, -RZ, R25.H0_H0 ;  /* 0x20000019ff452230 */ /* 0x000fe40000004100 */
[----:B------:R-:W1:Y:S01]  /*0d40*/  @P2 LDC R79, c[0x0][0x40c] ;  /* 0x00010300ff4f2b82 */ /* 0x000e620000000800 */
[----:B--2---:R-:W-:Y:S01]  /*0d50*/  @P2 FMUL.FTZ R75, R68, R75 ;  /* 0x0000004b444b2220 */ /* 0x004fe20000410000 */
[----:B------:R-:W-:-:S03]  /*0d60*/  @P2 HADD2.F32 R68, -RZ, R54.H0_H0 ;  /* 0x20000036ff442230 */ /* 0x000fc60000004100 */
[----:B------:R-:W-:-:S03]  /*0d70*/  @P2 FFMA.FTZ R78, R75, R69, R58 ;  /* 0x000000454b4e2223 */ /* 0x000fc6000001003a */
[----:B------:R-:W2:Y:S01]  /*0d80*/  @P2 LDC R81, c[0x0][0x40c] ;  /* 0x00010300ff512b82 */ /* 0x000ea20000000800 */
[----:B---3--:R-:W-:Y:S01]  /*0d90*/  @P2 FMUL.FTZ R70, R70, R77 ;  /* 0x0000004d46462220 */ /* 0x008fe20000410000 */
[----:B------:R-:W-:Y:S01]  /*0da0*/  MOV R77, R57 ;  /* 0x00000039004d7202 */ /* 0x000fe20000000f00 */
[----:B------:R-:W-:Y:S01]  /*0db0*/  @P2 FFMA.FTZ R77, R66, R0, R57 ;  /* 0x00000000424d2223 */ /* 0x000fe20000010039 */
[----:B------:R-:W-:Y:S02]  /*0dc0*/  @P2 HADD2.F32 R0, -RZ, R25.H1_H1 ;  /* 0x30000019ff002230 */ /* 0x000fe40000004100 */
[----:B------:R-:W-:Y:S02]  /*0dd0*/  @P2 HADD2.F32 R66, -RZ, R26.H1_H1 ;  /* 0x3000001aff422230 */ /* 0x000fe40000004100 */
[----:B0-----:R-:W-:Y:S01]  /*0de0*/  @P2 FMUL.FTZ R85, R73, R74 ;  /* 0x0000004a49552220 */ /* 0x001fe20000410000 */
[----:B------:R-:W-:-:S05]  /*0df0*/  @P2 HADD2.F32 R73, -RZ, R27.H0_H0 ;  /* 0x2000001bff492230 */ /* 0x000fca0000004100 */
[----:B------:R-:W-:Y:S01]  /*0e00*/  @P2 FFMA.FTZ R82, R85, R73, R62 ;  /* 0x0000004955522223 */ /* 0x000fe2000001003e */
[----:B-1----:R-:W-:Y:S01]  /*0e10*/  @P2 FMUL.FTZ R83, R68, R79 ;  /* 0x0000004f44532220 */ /* 0x002fe20000410000 */
[----:B------:R-:W-:Y:S01]  /*0e20*/  MOV R79, R59 ;  /* 0x0000003b004f7202 */ /* 0x000fe20000000f00 */
[----:B------:R-:W-:Y:S02]  /*0e30*/  @P2 FFMA.FTZ R79, R70, R0, R59 ;  /* 0x00000000464f2223 */ /* 0x000fe4000001003b */
[----:B------:R-:W-:Y:S01]  /*0e40*/  @P2 FFMA.FTZ R80, R83, R71, R60 ;  /* 0x0000004753502223 */ /* 0x000fe2000001003c */
[----:B------:R-:W-:Y:S01]  /*0e50*/  MOV R83, R63 ;  /* 0x0000003f00537202 */ /* 0x000fe20000000f00 */
[----:B--2---:R-:W-:Y:S01]  /*0e60*/  @P2 FMUL.FTZ R72, R72, R81 ;  /* 0x0000005148482220 */ /* 0x004fe20000410000 */
[----:B------:R-:W-:-:S03]  /*0e70*/  MOV R81, R61 ;  /* 0x0000003d00517202 */ /* 0x000fc60000000f00 */
[----:B------:R-:W-:Y:S01]  /*0e80*/  @P2 FFMA.FTZ R81, R72, R66, R61 ;  /* 0x0000004248512223 */ /* 0x000fe2000001003d */
[----:B------:R-:W-:Y:S06]  /*0e90*/  @!P2 BRA `(.L_x_16390) ;  /* 0x0000000000c8a947 */ /* 0x000fec0003800000 */
[----:B------:R-:W-:Y:S02]  /*0ea0*/  HADD2.F32 R66, -RZ, R55.H1_H1 ;  /* 0x30000037ff427230 */ /* 0x000fe40000004100 */
[----:B------:R-:W-:-:S03]  /*0eb0*/  HADD2.F32 R0, -RZ, R27.H1_H1 ;  /* 0x3000001bff007230 */ /* 0x000fc60000004100 */
[----:B------:R-:W-:-:S04]  /*0ec0*/  FMUL.FTZ R66, R66, UR12 ;  /* 0x0000000c42427c20 */ /* 0x000fc80008410000 */
[----:B------:R-:W-:Y:S01]  /*0ed0*/  FFMA.FTZ R83, R66, R0, R63 ;  /* 0x0000000042537223 */ /* 0x000fe2000001003f */
[----:B------:R-:W-:Y:S06]  /*0ee0*/  BRA `(.L_x_16390) ;  /* 0x0000000000b47947 */ /* 0x000fec0003800000 */
.L_x_16389:
[----:B0-----:R-:W0:Y:S01]  /*0ef0*/  @P1 LDC R69, c[0x0][0x40c] ;  /* 0x00010300ff451b82 */ /* 0x001e220000000800 */
[--C-:B-----5:R-:W-:Y:S02]  /*0f00*/  @P1 HADD2.F32 R0, -RZ, R52.reuse.H0_H0 ;  /* 0x20000034ff001230 */ /* 0x120fe40000004100 */
[----:B------:R-:W-:Y:S02]  /*0f10*/  HFMA2 R78, -RZ, RZ, 0, 0 ;  /* 0x00000000ff4e7431 */ /* 0x000fe400000001ff */
[----:B------:R-:W-:Y:S02]  /*0f20*/  @P1 HADD2.F32 R66, -RZ, R52.H1_H1 ;  /* 0x30000034ff421230 */ /* 0x000fe40000004100 */
[----:B------:R-:W-:Y:S02]  /*0f30*/  @P1 HADD2.F32 R68, -RZ, R53.H0_H0 ;  /* 0x20000035ff441230 */ /* 0x000fe40000004100 */
[--C-:B------:R-:W-:Y:S01]  /*0f40*/  @P1 HADD2.F32 R72, -RZ, R54.reuse.H0_H0 ;  /* 0x20000036ff481230 */ /* 0x100fe20000004100 */
[----:B------:R-:W1:Y:S01]  /*0f50*/  @P1 LDC R71, c[0x0][0x40c] ;  /* 0x00010300ff471b82 */ /* 0x000e620000000800 */
[----:B------:R-:W-:-:S02]  /*0f60*/  @P1 HADD2.F32 R74, -RZ, R54.H1_H1 ;  /* 0x30000036ff4a1230 */ /* 0x000fc40000004100 */
[----:B------:R-:W-:Y:S02]  /*0f70*/  @P1 HADD2.F32 R79, -RZ, R55.H1_H1 ;  /* 0x30000037ff4f1230 */ /* 0x000fe40000004100 */
[----:B------:R-:W-:-:S03]  /*0f80*/  @P1 HADD2.F32 R85, -RZ, R27.H1_H1 ;  /* 0x3000001bff551230 */ /* 0x000fc60000004100 */
[----:B------:R-:W2:Y:S08]  /*0f90*/  @P1 LDC R73, c[0x0][0x40c] ;  /* 0x00010300ff491b82 */ /* 0x000eb00000000800 */
[----:B------:R-:W3:Y:S01]  /*0fa0*/  @P1 LDC R70, c[0x0][0x40c] ;  /* 0x00010300ff461b82 */ /* 0x000ee20000000800 */
[----:B0-----:R-:W-:Y:S01]  /*0fb0*/  @P1 FMUL.FTZ R0, R0, R69 ;  /* 0x0000004500001220 */ /* 0x001fe20000410000 */
[----:B------:R-:W-:-:S06]  /*0fc0*/  @P1 HADD2.F32 R69, -RZ, R53.H1_H1 ;  /* 0x30000035ff451230 */ /* 0x000fcc0000004100 */
[----:B------:R-:W0:Y:S01]  /*0fd0*/  @P1 LDC R75, c[0x0][0x40c] ;  /* 0x00010300ff4b1b82 */ /* 0x000e220000000800 */
[----:B-1----:R-:W-:Y:S01]  /*0fe0*/  @P1 FMUL.FTZ R66, R66, R71 ;  /* 0x0000004742421220 */ /* 0x002fe20000410000 */
[----:B------:R-:W-:-:S06]  /*0ff0*/  @P1 HADD2.F32 R71, -RZ, R24.H1_H1 ;  /* 0x30000018ff471230 */ /* 0x000fcc0000004100 */
[----:B------:R-:W1:Y:S01]  /*1000*/  @P1 LDC R77, c[0x0][0x40c] ;  /* 0x00010300ff4d1b82 */ /* 0x000e620000000800 */
[----:B--2---:R-:W-:Y:S01]  /*1010*/  @P1 FMUL.FTZ R68, R68, R73 ;  /* 0x0000004944441220 */ /* 0x004fe20000410000 */
[----:B------:R-:W-:-:S05]  /*1020*/  @P1 HADD2.F32 R73, -RZ, R25.H0_H0 ;  /* 0x20000019ff491230 */ /* 0x000fca0000004100 */
[----:B------:R-:W-:Y:S01]  /*1030*/  @P1 FMUL.FTZ R78, R68, R73 ;  /* 0x00000049444e1220 */ /* 0x000fe20000410000 */
[----:B------:R-:W2:Y:S01]  /*1040*/  @P1 LDC R80, c[0x0][0x40c] ;  /* 0x00010300ff501b82 */ /* 0x000ea20000000800 */
[----:B---3--:R-:W-:Y:S01]  /*1050*/  @P1 FMUL.FTZ R70, R69, R70 ;  /* 0x0000004645461220 */ /* 0x008fe20000410000 */
[----:B------:R-:W-:Y:S02]  /*1060*/  @P1 HADD2.F32 R69, -RZ, R24.H0_H0 ;  /* 0x20000018ff451230 */ /* 0x000fe40000004100 */
[----:B------:R-:W-:-:S04]  /*1070*/  @P1 HADD2.F32 R73, -RZ, R26.H1_H1 ;  /* 0x3000001aff491230 */ /* 0x000fc80000004100 */
[----:B------:R-:W3:Y:S01]  /*1080*/  @P1 LDC R82, c[0x0][0x40c] ;  /* 0x00010300ff521b82 */ /* 0x000ee20000000800 */
[----:B0-----:R-:W-:Y:S01]  /*1090*/  @P1 FMUL.FTZ R72, R72, R75 ;  /* 0x0000004b48481220 */ /* 0x001fe20000410000 */
[----:B------:R-:W-:Y:S02]  /*10a0*/  @P1 HADD2.F32 R75, -RZ, R55.H0_H0 ;  /* 0x20000037ff4b1230 */ /* 0x000fe40000004100 */
[----:B-1----:R-:W-:Y:S01]  /*10b0*/  @P1 FMUL.FTZ R74, R74, R77 ;  /* 0x0000004d4a4a1220 */ /* 0x002fe20000410000 */
[----:B------:R-:W-:Y:S02]  /*10c0*/  CS2R R76, SRZ ;  /* 0x00000000004c7805 */ /* 0x000fe4000001ff00 */
[----:B------:R-:W-:Y:S01]  /*10d0*/  @P1 FMUL.FTZ R76, R0, R69 ;  /* 0x00000045004c1220 */ /* 0x000fe20000410000 */
[----:B------:R-:W-:Y:S01]  /*10e0*/  @P1 FMUL.FTZ R77, R66, R71 ;  /* 0x00000047424d1220 */ /* 0x000fe20000410000 */
[----:B------:R-:W-:Y:S02]  /*10f0*/  @P1 HADD2.F32 R69, -RZ, R25.H1_H1 ;  /* 0x30000019ff451230 */ /* 0x000fe40000004100 */
[----:B------:R-:W-:-:S02]  /*1100*/  @P1 HADD2.F32 R71, -RZ, R26.H0_H0 ;  /* 0x2000001aff471230 */ /* 0x000fc40000004100 */
[----:B--2---:R-:W-:Y:S01]  /*1110*/  @P1 FMUL.FTZ R75, R75, R80 ;  /* 0x000000504b4b1220 */ /* 0x004fe20000410000 */
[----:B------:R-:W-:Y:S01]  /*1120*/  @P1 HADD2.F32 R0, -RZ, R27.H0_H0 ;  /* 0x2000001bff001230 */ /* 0x000fe20000004100 */
[----:B------:R-:W-:Y:S02]  /*1130*/  CS2R R80, SRZ ;  /* 0x0000000000507805 */ /* 0x000fe4000001ff00 */
[----:B------:R-:W-:Y:S01]  /*1140*/  @P1 FMUL.FTZ R80, R72, R71 ;  /* 0x0000004748501220 */ /* 0x000fe20000410000 */
[----:B------:R-:W-:Y:S01]  /*1150*/  @P1 FMUL.FTZ R81, R74, R73 ;  /* 0x000000494a511220 */ /* 0x000fe20000410000 */
[----:B---3--:R-:W-:Y:S01]  /*1160*/  @P1 FMUL.FTZ R84, R79, R82 ;  /* 0x000000524f541220 */ /* 0x008fe20000410000 */
[----:B------:R-:W-:Y:S02]  /*1170*/  CS2R R82, SRZ ;  /* 0x0000000000527805 */ /* 0x000fe4000001ff00 */
[----:B------:R-:W-:Y:S01]  /*1180*/  MOV R79, RZ ;  /* 0x000000ff004f7202 */ /* 0x000fe20000000f00 */
[----:B------:R-:W-:Y:S01]  /*1190*/  @P1 FMUL.FTZ R79, R70, R69 ;  /* 0x00000045464f1220 */ /* 0x000fe20000410000 */
[----:B------:R-:W-:Y:S01]  /*11a0*/  @P1 FMUL.FTZ R82, R75, R0 ;  /* 0x000000004b521220 */ /* 0x000fe20000410000 */
[----:B------:R-:W-:-:S07]  /*11b0*/  @P1 FMUL.FTZ R83, R84, R85 ;  /* 0x0000005554531220 */ /* 0x000fce0000410000 */
.L_x_16390:
        /* <DEDUP_REMOVED lines=16> */
[----:B------:R-:W0:Y:S01]  /*12c0*/  @P2 LDC R85, c[0x0][0x40c] ;  /* 0x00010300ff552b82 */ /* 0x000e220000000800 */
[--C-:B--2---:R-:W-:Y:S02]  /*12d0*/  @P2 HADD2.F32 R70, -RZ, R53.reuse.H1_H1 ;  /* 0x30000035ff462230 */ /* 0x104fe40000004100 */
[--C-:B------:R-:W-:Y:S02]  /*12e0*/  @P2 HADD2.F32 R0, -RZ, R52.reuse.H0_H0 ;  /* 0x20000034ff002230 */ /* 0x100fe40000004100 */
[----:B------:R-:W-:Y:S02]  /*12f0*/  @P2 HADD2.F32 R66, -RZ, R52.H1_H1 ;  /* 0x30000034ff422230 */ /* 0x000fe40000004100 */
[----:B------:R-:W-:Y:S01]  /*1300*/  @P2 HADD2.F32 R68, -RZ, R53.H0_H0 ;  /* 0x20000035ff442230 */ /* 0x000fe20000004100 */
[----:B------:R-:W1:Y:S01]  /*1310*/  @P2 LDC R69, c[0x0][0x40c] ;  /* 0x00010300ff452b82 */ /* 0x000e620000000800 */
[----:B------:R-:W-:-:S07]  /*1320*/  @P2 HADD2.F32 R74, -RZ, R54.H1_H1 ;  /* 0x30000036ff4a2230 */ /* 0x000fce0000004100 */
[----:B------:R-:W2:Y:S08]  /*1330*/  @P2 LDC R71, c[0x0][0x40c] ;  /* 0x00010300ff472b82 */ /* 0x000eb00000000800 */
[----:B------:R-:W3:Y:S01]  /*1340*/  @P2 LDC R75, c[0x0][0x40c] ;  /* 0x00010300ff4b2b82 */ /* 0x000ee20000000800 */
[----:B0-----:R-:W-:Y:S01]  /*1350*/  @P2 FMUL.FTZ R72, R70, R85 ;  /* 0x0000005546482220 */ /* 0x001fe20000410000 */
[----:B------:R-:W-:Y:S01]  /*1360*/  @P2 HADD2.F32 R70, -RZ, R54.H0_H0 ;  /* 0x20000036ff462230 */ /* 0x000fe20000004100 */
[----:B------:R-:W-:-:S05]  /*1370*/  MOV R85, R61 ;  /* 0x0000003d00557202 */ /* 0x000fca0000000f00 */
[----:B------:R-:W0:Y:S01]  /*1380*/  @P2 LDC R87, c[0x0][0x40c] ;  /* 0x00010300ff572b82 */ /* 0x000e220000000800 */
[----:B-1----:R-:W-:Y:S01]  /*1390*/  @P2 FMUL.FTZ R73, R0, R69 ;  /* 0x0000004500492220 */ /* 0x002fe20000410000 */
[----:B------:R-:W-:Y:S01]  /*13a0*/  @P2 HADD2.F32 R0, -RZ, R28.H1_H1 ;  /* 0x3000001cff002230 */ /* 0x000fe20000004100 */
[----:B------:R-:W-:-:S05]  /*13b0*/  MOV R69, R57 ;  /* 0x0000003900457202 */ /* 0x000fca0000000f00 */
[----:B------:R-:W1:Y:S01]  /*13c0*/  @P2 LDC R105, c[0x0][0x40c] ;  /* 0x00010300ff692b82 */ /* 0x000e620000000800 */
[----:B--2---:R-:W-:Y:S01]  /*13d0*/  @P2 FMUL.FTZ R66, R66, R71 ;  /* 0x0000004742422220 */ /* 0x004fe20000410000 */
[----:B------:R-:W-:-:S03]  /*13e0*/  @P2 HADD2.F32 R71, -RZ, R28.H0_H0 ;  /* 0x2000001cff472230 */ /* 0x000fc60000004100 */
[----:B------:R-:W-:Y:S01]  /*13f0*/  @P2 FFMA.FTZ R69, R66, R0, R57 ;  /* 0x0000000042452223 */ /* 0x000fe20000010039 */
[----:B------:R-:W-:Y:S02]  /*1400*/  @P2 HADD2.F32 R0, -RZ, R29.H1_H1 ;  /* 0x3000001dff002230 */ /* 0x000fe40000004100 */
[----:B------:R-:W2:Y:S01]  /*1410*/  @P2 LDC R84, c[0x0][0x40c] ;  /* 0x00010300ff542b82 */ /* 0x000ea20000000800 */
[----:B---3--:R-:W-:Y:S01]  /*1420*/  @P2 FMUL.FTZ R101, R68, R75 ;  /* 0x0000004b44652220 */ /* 0x008fe20000410000 */
[----:B------:R-:W-:Y:S01]  /*1430*/  @P2 HADD2.F32 R75, -RZ, R55.H0_H0 ;  /* 0x20000037ff4b2230 */ /* 0x000fe20000004100 */
[----:B------:R-:W-:Y:S01]  /*1440*/  MOV R68, R56 ;  /* 0x0000003800447202 */ /* 0x000fe20000000f00 */
[----:B------:R-:W-:Y:S01]  /*1450*/  @P2 FFMA.FTZ R68, R73, R71, R56 ;  /* 0x0000004749442223 */ /* 0x000fe20000010038 */
[----:B------:R-:W-:Y:S01]  /*1460*/  @P2 HADD2.F32 R73, -RZ, R29.H0_H0 ;  /* 0x2000001dff492230 */ /* 0x000fe20000004100 */
[----:B------:R-:W-:Y:S01]  /*1470*/  MOV R71, R59 ;  /* 0x0000003b00477202 */ /* 0x000fe20000000f00 */
[----:B------:R-:W-:-:S02]  /*1480*/  @P2 HADD2.F32 R66, -RZ, R30.H1_H1 ;  /* 0x3000001eff422230 */ /* 0x000fc40000004100 */
[----:B0-----:R-:W-:Y:S01]  /*1490*/  @P2 FMUL.FTZ R103, R70, R87 ;  /* 0x0000005746672220 */ /* 0x001fe20000410000 */
[----:B------:R-:W-:Y:S01]  /*14a0*/  @P2 HADD2.F32 R87, -RZ, R31.H0_H0 ;  /* 0x2000001fff572230 */ /* 0x000fe20000004100 */
[----:B------:R-:W-:Y:S01]  /*14b0*/  MOV R70, R58 ;  /* 0x0000003a00467202 */ /* 0x000fe20000000f00 */
[----:B------:R-:W-:Y:S01]  /*14c0*/  @P2 FFMA.FTZ R70, R101, R73, R58 ;  /* 0x0000004965462223 */ /* 0x000fe2000001003a */
[----:B------:R-:W-:Y:S01]  /*14d0*/  @P2 FFMA.FTZ R71, R72, R0, R59 ;  /* 0x0000000048472223 */ /* 0x000fe2000001003b */
[----:B-1----:R-:W-:-:S04]  /*14e0*/  @P2 FMUL.FTZ R74, R74, R105 ;  /* 0x000000694a4a2220 */ /* 0x002fc80000410000 */
[----:B------:R-:W-:Y:S01]  /*14f0*/  @P2 FFMA.FTZ R85, R74, R66, R61 ;  /* 0x000000424a552223 */ /* 0x000fe2000001003d */
[----:B--2---:R-:W-:Y:S01]  /*1500*/  @P2 FMUL.FTZ R105, R75, R84 ;  /* 0x000000544b692220 */ /* 0x004fe20000410000 */
[----:B------:R-:W-:Y:S01]  /*1510*/  @P2 HADD2.F32 R75, -RZ, R30.H0_H0 ;  /* 0x2000001eff4b2230 */ /* 0x000fe20000004100 */
[----:B------:R-:W-:Y:S02]  /*1520*/  MOV R84, R60 ;  /* 0x0000003c00547202 */ /* 0x000fe40000000f00 */
[----:B------:R-:W-:Y:S01]  /*1530*/  @P2 FFMA.FTZ R86, R105, R87, R62 ;  /* 0x0000005769562223 */ /* 0x000fe2000001003e */
[----:B------:R-:W-:Y:S01]  /*1540*/  MOV R87, R63 ;  /* 0x0000003f00577202 */ /* 0x000fe20000000f00 */
[----:B------:R-:W-:Y:S01]  /*1550*/  @P2 FFMA.FTZ R84, R103, R75, R60 ;  /* 0x0000004b67542223 */ /* 0x000fe2000001003c */
[----:B------:R-:W-:Y:S06]  /*1560*/  @!P2 BRA `(.L_x_16392) ;  /* 0x0000000000c8a947 */ /* 0x000fec0003800000 */
[----:B------:R-:W-:Y:S02]  /*1570*/  HADD2.F32 R66, -RZ, R55.H1_H1 ;  /* 0x30000037ff427230 */ /* 0x000fe40000004100 */
[----:B------:R-:W-:-:S03]  /*1580*/  HADD2.F32 R0, -RZ, R31.H1_H1 ;  /* 0x3000001fff007230 */ /* 0x000fc60000004100 */
[----:B------:R-:W-:-:S04]  /*1590*/  FMUL.FTZ R66, R66, UR12 ;  /* 0x0000000c42427c20 */ /* 0x000fc80008410000 */
[----:B------:R-:W-:Y:S01]  /*15a0*/  FFMA.FTZ R87, R66, R0, R63 ;  /* 0x0000000042577223 */ /* 0x000fe2000001003f */
[----:B------:R-:W-:Y:S06]  /*15b0*/  BRA `(.L_x_16392) ;  /* 0x0000000000b47947 */ /* 0x000fec0003800000 */
.L_x_16391:
[----:B--2---:R-:W0:Y:S01]  /*15c0*/  @P1 LDC R69, c[0x0][0x40c] ;  /* 0x00010300ff451b82 */ /* 0x004e220000000800 */
[----:B-----5:R-:W-:Y:S02]  /*15d0*/  @P1 HADD2.F32 R0, -RZ, R52.H0_H0 ;  /* 0x20000034ff001230 */ /* 0x020fe40000004100 */
[----:B------:R-:W-:Y:S02]  /*15e0*/  @P1 HADD2.F32 R68, -RZ, R53.H0_H0 ;  /* 0x20000035ff441230 */ /* 0x000fe40000004100 */
[----:B------:R-:W-:Y:S02]  /*15f0*/  @P1 HADD2.F32 R75, -RZ, R54.H0_H0 ;  /* 0x20000036ff4b1230 */ /* 0x000fe40000004100 */
[----:B------:R-:W-:Y:S01]  /*1600*/  @P1 HADD2.F32 R66, -RZ, R52.H1_H1 ;  /* 0x30000034ff421230 */ /* 0x000fe20000004100 */
[----:B------:R-:W1:Y:S01]  /*1610*/  @P1 LDC R73, c[0x0][0x40c] ;  /* 0x00010300ff491b82 */ /* 0x000e620000000800 */
[----:B------:R-:W-:Y:S02]  /*1620*/  @P1 HADD2.F32 R85, -RZ, R54.H1_H1 ;  /* 0x30000036ff551230 */ /* 0x000fe40000004100 */
[----:B------:R-:W-:-:S02]  /*1630*/  @P1 HADD2.F32 R101, -RZ, R30.H1_H1 ;  /* 0x3000001eff651230 */ /* 0x000fc40000004100 */
[--C-:B------:R-:W-:Y:S02]  /*1640*/  @P1 HADD2.F32 R103, -RZ, R31.reuse.H0_H0 ;  /* 0x2000001fff671230 */ /* 0x100fe40000004100 */
[----:B------:R-:W-:Y:S01]  /*1650*/  @P1 HADD2.F32 R105, -RZ, R31.H1_H1 ;  /* 0x3000001fff691230 */ /* 0x000fe20000004100 */
        /* <DEDUP_REMOVED lines=9> */
[----:B------:R-:W-:Y:S02]  /*16f0*/  @P1 HADD2.F32 R75, -RZ, R29.H0_H0 ;  /* 0x2000001dff4b1230 */ /* 0x000fe40000004100 */
[----:B------:R-:W-:-:S04]  /*1700*/  @P1 HADD2.F32 R84, -RZ, R55.H0_H0 ;  /* 0x20000037ff541230 */ /* 0x000fc80000004100 */
[----:B------:R-:W2:Y:S01]  /*1710*/  @P1 LDC R87, c[0x0][0x40c] ;  /* 0x00010300ff571b82 */ /* 0x000ea20000000800 */
[----:B---3--:R-:W-:Y:S01]  /*1720*/  @P1 FMUL.FTZ R66, R66, R71 ;  /* 0x0000004742421220 */ /* 0x008fe20000410000 */
[----:B------:R-:W-:-:S06]  /*1730*/  @P1 HADD2.F32 R71, -RZ, R28.H0_H0 ;  /* 0x2000001cff471230 */ /* 0x000fcc0000004100 */
[----:B------:R-:W3:Y:S01]  /*1740*/  @P1 LDC R104, c[0x0][0x40c] ;  /* 0x00010300ff681b82 */ /* 0x000ee20000000800 */
[----:B0-----:R-:W-:Y:S01]  /*1750*/  @P1 FMUL.FTZ R100, R85, R86 ;  /* 0x0000005655641220 */ /* 0x001fe20000410000 */
[----:B------:R-:W-:Y:S02]  /*1760*/  @P1 HADD2.F32 R85, -RZ, R55.H1_H1 ;  /* 0x30000037ff551230 */ /* 0x000fe40000004100 */
[----:B-1----:R-:W-:Y:S01]  /*1770*/  @P1 FMUL.FTZ R74, R69, R70 ;  /* 0x00000046454a1220 */ /* 0x002fe20000410000 */
[----:B------:R-:W-:Y:S01]  /*1780*/  CS2R R68, SRZ ;  /* 0x0000000000447805 */ /* 0x000fe2000001ff00 */
[----:B------:R-:W-:Y:S02]  /*1790*/  HFMA2 R70, -RZ, RZ, 0, 0 ;  /* 0x00000000ff467431 */ /* 0x000fe400000001ff */
[----:B------:R-:W-:Y:S01]  /*17a0*/  @P1 FMUL.FTZ R69, R66, R73 ;  /* 0x0000004942451220 */ /* 0x000fe20000410000 */
[----:B------:R-:W-:Y:S01]  /*17b0*/  @P1 FMUL.FTZ R70, R72, R75 ;  /* 0x0000004b48461220 */ /* 0x000fe20000410000 */
[----:B------:R-:W-:-:S02]  /*17c0*/  @P1 HADD2.F32 R73, -RZ, R29.H1_H1 ;  /* 0x3000001dff491230 */ /* 0x000fc40000004100 */
[----:B------:R-:W-:Y:S01]  /*17d0*/  @P1 FMUL.FTZ R68, R0, R71 ;  /* 0x0000004700441220 */ /* 0x000fe20000410000 */
[----:B------:R-:W-:Y:S02]  /*17e0*/  @P1 HADD2.F32 R75, -RZ, R30.H0_H0 ;  /* 0x2000001eff4b1230 */ /* 0x000fe40000004100 */
[----:B--2---:R-:W-:Y:S01]  /*17f0*/  @P1 FMUL.FTZ R102, R84, R87 ;  /* 0x0000005754661220 */ /* 0x004fe20000410000 */
[----:B------:R-:W-:Y:S02]  /*1800*/  CS2R R86, SRZ ;  /* 0x0000000000567805 */ /* 0x000fe4000001ff00 */
        /* <DEDUP_REMOVED lines=8> */
.L_x_16392:
        /* <DEDUP_REMOVED lines=15> */
[----:B------:R-:W0:Y:S01]  /*1980*/  @P0 LDC R65, c[0x0][0x40c] ;  /* 0x00010300ff410b82 */ /* 0x000e220000000800 */
[--C-:B-----5:R-:W-:Y:S02]  /*1990*/  @P0 HADD2.F32 R0, -RZ, R52.reuse.H0_H0 ;  /* 0x20000034ff000230 */ /* 0x120fe40000004100 */
[--C-:B--2---:R-:W-:Y:S02]  /*19a0*/  @P0 HADD2.F32 R66, -RZ, R53.reuse.H0_H0 ;  /* 0x20000035ff420230 */ /* 0x104fe40000004100 */
[----:B------:R-:W-:Y:S02]  /*19b0*/  @P0 HADD2.F32 R64, -RZ, R52.H1_H1 ;  /* 0x30000034ff400230 */ /* 0x000fe40000004100 */
[----:B------:R-:W-:Y:S01]  /*19c0*/  @P0 HADD2.F32 R72, -RZ, R53.H1_H1 ;  /* 0x30000035ff480230 */ /* 0x000fe20000004100 */
[----:B------:R-:W1:Y:S01]  /*19d0*/  @P0 LDC R75, c[0x0][0x40c] ;  /* 0x00010300ff4b0b82 */ /* 0x000e620000000800 */
[----:B------:R-:W-:-:S07]  /*19e0*/  @P0 HADD2.F32 R74, -RZ, R54.H1_H1 ;  /* 0x30000036ff4a0230 */ /* 0x000fce0000004100 */
[----:B------:R-:W2:Y:S08]  /*19f0*/  @P0 LDC R73, c[0x0][0x40c] ;  /* 0x00010300ff490b82 */ /* 0x000eb00000000800 */
[----:B------:R-:W3:Y:S01]  /*1a00*/  @P0 LDC R103, c[0x0][0x40c] ;  /* 0x00010300ff670b82 */ /* 0x000ee20000000800 */
[----:B0-----:R-:W-:Y:S01]  /*1a10*/  @P0 FMUL.FTZ R67, R0, R65 ;  /* 0x0000004100430220 */ /* 0x001fe20000410000 */
[----:B------:R-:W-:-:S02]  /*1a20*/  @P0 HADD2.F32 R65, -RZ, R32.H0_H0 ;  /* 0x20000020ff410230 */ /* 0x000fc40000004100 */
[----:B------:R-:W-:-:S04]  /*1a30*/  @P0 HADD2.F32 R0, -RZ, R32.H1_H1 ;  /* 0x30000020ff000230 */ /* 0x000fc80000004100 */
[----:B------:R-:W0:Y:S01]  /*1a40*/  @P0 LDC R111, c[0x0][0x40c] ;  /* 0x00010300ff6f0b82 */ /* 0x000e220000000800 */
[----:B-1----:R-:W-:Y:S01]  /*1a50*/  @P0 FMUL.FTZ R107, R66, R75 ;  /* 0x0000004b426b0220 */ /* 0x002fe20000410000 */
[----:B------:R-:W-:Y:S02]  /*1a60*/  @P0 HADD2.F32 R66, -RZ, R54.H0_H0 ;  /* 0x20000036ff420230 */ /* 0x000fe40000004100 */
[----:B------:R-:W-:-:S04]  /*1a70*/  @P0 HADD2.F32 R75, -RZ, R55.H0_H0 ;  /* 0x20000037ff4b0230 */ /* 0x000fc80000004100 */
[----:B------:R-:W1:Y:S01]  /*1a80*/  @P0 LDC R105, c[0x0][0x40c] ;  /* 0x00010300ff690b82 */ /* 0x000e620000000800 */
[----:B--2---:R-:W-:Y:S01]  /*1a90*/  @P0 FMUL.FTZ R64, R64, R73 ;  /* 0x0000004940400220 */ /* 0x004fe20000410000 */
[----:B------:R-:W-:-:S03]  /*1aa0*/  MOV R73, R57 ;  /* 0x0000003900497202 */ /* 0x000fc60000000f00 */
[----:B------:R-:W-:Y:S01]  /*1ab0*/  @P0 FFMA.FTZ R73, R64, R0, R57 ;  /* 0x0000000040490223 */ /* 0x000fe20000010039 */
[--C-:B------:R-:W-:Y:S01]  /*1ac0*/  @P0 HADD2.F32 R0, -RZ, R33.reuse.H1_H1 ;  /* 0x30000021ff000230 */ /* 0x100fe20000004100 */
[----:B------:R-:W-:Y:S01]  /*1ad0*/  MOV R64, R60 ;  /* 0x0000003c00407202 */ /* 0x000fe20000000f00 */
[----:B------:R-:W2:Y:S01]  /*1ae0*/  @P0 LDC R96, c[0x0][0x40c] ;  /* 0x00010300ff600b82 */ /* 0x000ea20000000800 */
[----:B---3--:R-:W-:Y:S01]  /*1af0*/  @P0 FMUL.FTZ R100, R72, R103 ;  /* 0x0000006748640220 */ /* 0x008fe20000410000 */
[----:B------:R-:W-:Y:S01]  /*1b00*/  MOV R72, R56 ;  /* 0x0000003800487202 */ /* 0x000fe20000000f00 */
[----:B------:R-:W-:Y:S01]  /*1b10*/  @P0 FFMA.FTZ R72, R67, R65, R56 ;  /* 0x0000004143480223 */ /* 0x000fe20000010038 */
[----:B------:R-:W-:Y:S01]  /*1b20*/  @P0 HADD2.F32 R67, -RZ, R33.H0_H0 ;  /* 0x20000021ff430230 */ /* 0x000fe20000004100 */
[----:B------:R-:W-:Y:S01]  /*1b30*/  MOV R65, R61 ;  /* 0x0000003d00417202 */ /* 0x000fe20000000f00 */
[----:B------:R-:W-:Y:S02]  /*1b40*/  @P0 HADD2.F32 R103, -RZ, R34.H0_H0 ;  /* 0x20000022ff670230 */ /* 0x000fe40000004100 */
[----:B0-----:R-:W-:Y:S01]  /*1b50*/  @P0 FMUL.FTZ R102, R74, R111 ;  /* 0x0000006f4a660220 */ /* 0x001fe20000410000 */
[----:B------:R-:W-:Y:S01]  /*1b60*/  MOV R74, R58 ;  /* 0x0000003a004a7202 */ /* 0x000fe20000000f00 */
[----:B------:R-:W-:Y:S01]  /*1b70*/  @P0 FFMA.FTZ R74, R107, R67, R58 ;  /* 0x000000436b4a0223 */ /* 0x000fe2000001003a */
[----:B------:R-:W-:Y:S01]  /*1b80*/  MOV R67, R63 ;  /* 0x0000003f00437202 */ /* 0x000fe20000000f00 */
[----:B-1----:R-:W-:Y:S01]  /*1b90*/  @P0 FMUL.FTZ R109, R66, R105 ;  /* 0x00000069426d0220 */ /* 0x002fe20000410000 */
[----:B------:R-:W-:Y:S01]  /*1ba0*/  @P0 HADD2.F32 R105, -RZ, R35.H0_H0 ;  /* 0x20000023ff690230 */ /* 0x000fe20000004100 */
[----:B------:R-:W-:-:S02]  /*1bb0*/  MOV R66, R62 ;  /* 0x0000003e00427202 */ /* 0x000fc40000000f00 */
[----:B------:R-:W-:Y:S01]  /*1bc0*/  @P0 FFMA.FTZ R64, R109, R103, R60 ;  /* 0x000000676d400223 */ /* 0x000fe2000001003c */
[----:B--2---:R-:W-:Y:S01]  /*1bd0*/  @P0 FMUL.FTZ R111, R75, R96 ;  /* 0x000000604b6f0220 */ /* 0x004fe20000410000 */
[----:B------:R-:W-:Y:S01]  /*1be0*/  @P0 HADD2.F32 R96, -RZ, R34.H1_H1 ;  /* 0x30000022ff600230 */ /* 0x000fe20000004100 */
        /* <DEDUP_REMOVED lines=10> */
.L_x_16393:
[----:B------:R-:W0:Y:S01]  /*1c90*/  @P1 LDC R65, c[0x0][0x40c] ;  /* 0x00010300ff411b82 */ /* 0x000e220000000800 */
[----:B-----5:R-:W-:Y:S02]  /*1ca0*/  @P1 HADD2.F32 R0, -RZ, R52.H0_H0 ;  /* 0x20000034ff001230 */ /* 0x020fe40000004100 */
[----:B------:R-:W-:Y:S02]  /*1cb0*/  @P1 HADD2.F32 R102, -RZ, R54.H1_H1 ;  /* 0x30000036ff661230 */ /* 0x000fe40000004100 */
[----:B------:R-:W-:Y:S02]  /*1cc0*/  @P1 HADD2.F32 R64, -RZ, R52.H1_H1 ;  /* 0x30000034ff401230 */ /* 0x000fe40000004100 */
[----:B--2---:R-:W-:Y:S01]  /*1cd0*/  @P1 HADD2.F32 R74, -RZ, R54.H0_H0 ;  /* 0x20000036ff4a1230 */ /* 0x004fe20000004100 */
[----:B------:R-:W1:Y:S01]  /*1ce0*/  @P1 LDC R103, c[0x0][0x40c] ;  /* 0x00010300ff671b82 */ /* 0x000e620000000800 */
[----:B------:R-:W-:Y:S02]  /*1cf0*/  @P1 HADD2.F32 R72, -RZ, R53.H1_H1 ;  /* 0x30000035ff481230 */ /* 0x000fe40000004100 */
[----:B------:R-:W-:-:S02]  /*1d00*/  @P1 HADD2.F32 R105, -RZ, R55.H1_H1 ;  /* 0x30000037ff691230 */ /* 0x000fc40000004100 */
[----:B------:R-:W-:Y:S02]  /*1d10*/  @P1 HADD2.F32 R107, -RZ, R34.H1_H1 ;  /* 0x30000022ff6b1230 */ /* 0x000fe40000004100 */
[--C-:B------:R-:W-:Y:S01]  /*1d20*/  @P1 HADD2.F32 R109, -RZ, R35.reuse.H0_H0 ;  /* 0x20000023ff6d1230 */ /* 0x100fe20000004100 */
[----:B------:R-:W2:Y:S01]  /*1d30*/  @P1 LDC R67, c[0x0][0x40c] ;  /* 0x00010300ff431b82 */ /* 0x000ea20000000800 */
[----:B------:R-:W-:-:S07]  /*1d40*/  @P1 HADD2.F32 R111, -RZ, R35.H1_H1 ;  /* 0x30000023ff6f1230 */ /* 0x000fce0000004100 */
[----:B------:R-:W3:Y:S01]  /*1d50*/  @P1 LDC R66, c[0x0][0x40c] ;  /* 0x00010300ff421b82 */ /* 0x000ee20000000800 */
[----:B0-----:R-:W-:Y:S01]  /*1d60*/  @P1 FMUL.FTZ R0, R0, R65 ;  /* 0x0000004100001220 */ /* 0x001fe20000410000 */
[----:B------:R-:W-:-:S06]  /*1d70*/  @P1 HADD2.F32 R65, -RZ, R53.H0_H0 ;  /* 0x20000035ff411230 */ /* 0x000fcc0000004100 */
[----:B------:R-:W0:Y:S01]  /*1d80*/  @P1 LDC R75, c[0x0][0x40c] ;  /* 0x00010300ff4b1b82 */ /* 0x000e220000000800 */
[----:B-1----:R-:W-:Y:S01]  /*1d90*/  @P1 FMUL.FTZ R102, R102, R103 ;  /* 0x0000006766661220 */ /* 0x002fe20000410000 */
[----:B------:R-:W-:-:S06]  /*1da0*/  @P1 HADD2.F32 R103, -RZ, R55.H0_H0 ;  /* 0x20000037ff671230 */ /* 0x000fcc0000004100 */
[----:B------:R-:W1:Y:S01]  /*1db0*/  @P1 LDC R73, c[0x0][0x40c] ;  /* 0x00010300ff491b82 */ /* 0x000e620000000800 */
[----:B--2---:R-:W-:Y:S01]  /*1dc0*/  @P1 FMUL.FTZ R64, R64, R67 ;  /* 0x0000004340401220 */ /* 0x004fe20000410000 */
[----:B------:R-:W-:-:S06]  /*1dd0*/  @P1 HADD2.F32 R67, -RZ, R32.H1_H1 ;  /* 0x30000020ff431230 */ /* 0x000fcc0000004100 */
[----:B------:R-:W2:Y:S01]  /*1de0*/  @P1 LDC R104, c[0x0][0x40c] ;  /* 0x00010300ff681b82 */ /* 0x000ea20000000800 */
[----:B---3--:R-:W-:Y:S01]  /*1df0*/  @P1 FMUL.FTZ R66, R65, R66 ;  /* 0x0000004241421220 */ /* 0x008fe20000410000 */
[----:B------:R-:W-:-:S06]  /*1e00*/  @P1 HADD2.F32 R65, -RZ, R32.H0_H0 ;  /* 0x20000020ff411230 */ /* 0x000fcc0000004100 */
[----:B------:R-:W3:Y:S01]  /*1e10*/  @P1 LDC R106, c[0x0][0x40c] ;  /* 0x00010300ff6a1b82 */ /* 0x000ee20000000800 */
[----:B0-----:R-:W-:Y:S01]  /*1e20*/  @P1 FMUL.FTZ R100, R74, R75 ;  /* 0x0000004b4a641220 */ /* 0x001fe20000410000 */
[----:B------:R-:W-:Y:S02]  /*1e30*/  @P1 HADD2.F32 R75, -RZ, R33.H0_H0 ;  /* 0x20000021ff4b1230 */ /* 0x000fe40000004100 */
[----:B------:R-:W-:-:S03]  /*1e40*/  HFMA2 R74, -RZ, RZ, 0, 0 ;  /* 0x00000000ff4a7431 */ /* 0x000fc600000001ff */
[----:B------:R-:W-:Y:S01]  /*1e50*/  @P1 FMUL.FTZ R74, R66, R75 ;  /* 0x0000004b424a1220 */ /* 0x000fe20000410000 */
[----:B-1----:R-:W-:Y:S01]  /*1e60*/  @P1 FMUL.FTZ R96, R72, R73 ;  /* 0x0000004948601220 */ /* 0x002fe20000410000 */
[----:B------:R-:W-:Y:S02]  /*1e70*/  CS2R R72, SRZ ;  /* 0x0000000000487805 */ /* 0x000fe4000001ff00 */
[----:B------:R-:W-:Y:S01]  /*1e80*/  MOV R75, RZ ;  /* 0x000000ff004b7202 */ /* 0x000fe20000000f00 */
[----:B------:R-:W-:Y:S01]  /*1e90*/  @P1 FMUL.FTZ R72, R0, R65 ;  /* 0x0000004100481220 */ /* 0x000fe20000410000 */
[----:B------:R-:W-:Y:S01]  /*1ea0*/  @P1 FMUL.FTZ R73, R64, R67 ;  /* 0x0000004340491220 */ /* 0x000fe20000410000 */
[----:B------:R-:W-:Y:S02]  /*1eb0*/  CS2R R64, SRZ ;  /* 0x0000000000407805 */ /* 0x000fe4000001ff00 */
[----:B------:R-:W-:Y:S01]  /*1ec0*/  CS2R R66, SRZ ;  /* 0x0000000000427805 */ /* 0x000fe2000001ff00 */
[----:B------:R-:W-:Y:S01]  /*1ed0*/  @P1 FMUL.FTZ R65, R102, R107 ;  /* 0x0000006b66411220 */ /* 0x000fe20000410000 */
[----:B--2---:R-:W-:Y:S01]  /*1ee0*/  @P1 FMUL.FTZ R104, R103, R104 ;  /* 0x0000006867681220 */ /* 0x004fe20000410000 */
[----:B------:R-:W-:-:S03]  /*1ef0*/  @P1 HADD2.F32 R103, -RZ, R33.H1_H1 ;  /* 0x30000021ff671230 */ /* 0x000fc60000004100 */
[----:B------:R-:W-:Y:S02]  /*1f00*/  @P1 FMUL.FTZ R66, R104, R109 ;  /* 0x0000006d68421220 */ /* 0x000fe40000410000 */
[----:B------:R-:W-:Y:S01]  /*1f10*/  @P1 FMUL.FTZ R75, R96, R103 ;  /* 0x00000067604b1220 */ /* 0x000fe20000410000 */
[----:B---3--:R-:W-:Y:S01]  /*1f20*/  @P1 FMUL.FTZ R106, R105, R106 ;  /* 0x0000006a696a1220 */ /* 0x008fe20000410000 */
[----:B------:R-:W-:-:S03]  /*1f30*/  @P1 HADD2.F32 R105, -RZ, R34.H0_H0 ;  /* 0x20000022ff691230 */ /* 0x000fc60000004100 */
[----:B------:R-:W-:Y:S02]  /*1f40*/  @P1 FMUL.FTZ R67, R106, R111 ;  /* 0x0000006f6a431220 */ /* 0x000fe40000410000 */
[----:B------:R-:W-:-:S07]  /*1f50*/  @P1 FMUL.FTZ R64, R100, R105 ;  /* 0x0000006964401220 */ /* 0x000fce0000410000 */
.L_x_16394:
        /* <DEDUP_REMOVED lines=133> */
.L_x_16396:
[----:B------:R-:W-:Y:S05]  /*27b0*/  BSYNC.RECONVERGENT B0 ;  /* 0x0000000000007941 */ /* 0x000fea0003800200 */
.L_x_16395:
[----:B------:R-:W-:Y:S01]  /*27c0*/  BAR.SYNC.DEFER_BLOCKING 0x0 ;  /* 0x0000000000007b1d */ /* 0x000fe20000010000 */
[----:B0-----:R-:W-:Y:S01]  /*27d0*/  HFMA2 R100, -RZ, RZ, 0, 0 ;  /* 0x00000000ff647431 */ /* 0x001fe200000001ff */
[----:B------:R-:W-:-:S04]  /*27e0*/  CS2R R98, SRZ ;  /* 0x0000000000627805 */ /* 0x000fc8000001ff00 */
[----:B------:R-:W-:Y:S04]  /*27f0*/  BSSY.RECONVERGENT B0, `(.L_x_16397) ;  /* 0x000000a000007945 */ /* 0x000fe80003800200 */
[----:B------:R-:W-:Y:S05]  /*2800*/  @P1 BRA `(.L_x_16398) ;  /* 0x0000000000201947 */ /* 0x000fea0003800000 */
[----:B------:R-:W0:Y:S01]  /*2810*/  S2UR UR5, SR_CgaCtaId ;  /* 0x00000000000579c3 */ /* 0x000e220000008800 */
[----:B------:R-:W-:Y:S01]  /*2820*/  UMOV UR4, 0x400 ;  /* 0x0000040000047882 */ /* 0x000fe20000000000 */
[----:B------:R-:W-:Y:S02]  /*2830*/  SHF.L.U32 R96, R0, 0x3, RZ ;  /* 0x0000000300607819 */ /* 0x000fe400000006ff */
[----:B------:R-:W-:Y:S02]  /*2840*/  MOV R100, 0x400 ;  /* 0x0000040000647802 */ /* 0x000fe40000000f00 */
[----:B------:R-:W-:Y:S01]  /*2850*/  LOP3.LUT R96, R96, 0xf8, RZ, 0xc0, !PT ;  /* 0x000000f860607812 */ /* 0x000fe200078ec0ff */
[----:B0-----:R-:W-:-:S04]  /*2860*/  ULEA UR4, UR5, UR4, 0x18 ;  /* 0x0000000405047291 */ /* 0x001fc8000f8ec0ff */
[----:B------:R-:W-:-:S09]  /*2870*/  @UP0 UIADD3 UR4, UPT, UPT, UR4, 0x40, URZ ;  /* 0x0000004004040890 */ /* 0x000fd2000fffe0ff */
[----:B------:R0:W1:Y:S03]  /*2880*/  LDS.64 R98, [R96+UR4] ;  /* 0x0000000460627984 */ /* 0x0000660008000a00 */
.L_x_16398:
[----:B------:R-:W-:Y:S05]  /*2890*/  BSYNC.RECONVERGENT B0 ;  /* 0x0000000000007941 */ /* 0x000fea0003800200 */
.L_x_16397:
        /* <DEDUP_REMOVED lines=9> */
[----:B------:R-:W-:Y:S01]  /*2930*/  I2FP.F32.U32 R101, R100 ;  /* 0x0000006400657245 */ /* 0x000fe20000201000 */
        /* <DEDUP_REMOVED lines=24> */
[----:B---3--:R-:W-:Y:S01]  /*2ac0*/  IADD3 R104, PT, PT, R104, R111, RZ ;  /* 0x0000006f68687210 */ /* 0x008fe20007ffe0ff */
[----:B------:R-:W0:Y:S01]  /*2ad0*/  LDC R102, c[0x0][0x448] ;  /* 0x00011200ff667b82 */ /* 0x000e220000000800 */
        /* <DEDUP_REMOVED lines=32> */
[----:B------:R-:W-:Y:S01]  /*2ce0*/  HADD2.F32 R100, -RZ, R13.H1_H1 ;  /* 0x3000000dff647230 */ /* 0x000fe20000004100 */
[----:B------:R-:W-:Y:S01]  /*2cf0*/  FSEL R97, R103, RZ, !P1 ;  /* 0x000000ff67617208 */ /* 0x000fe20004800000 */
[----:B------:R-:W-:Y:S02]  /*2d00*/  HADD2.F32 R102, -RZ, R45.H1_H1 ;  /* 0x3000002dff667230 */ /* 0x000fe40000004100 */
        /* <DEDUP_REMOVED lines=29> */
[----:B------:R-:W-:-:S02]  /*2ee0*/  HADD2.F32 R86, -RZ, R6.H0_H0 ;  /* 0x20000006ff567230 */ /* 0x000fc40000004100 */
[C---:B------:R-:W-:Y:S01]  /*2ef0*/  FMUL.FTZ R95, R96.reuse, R95 ;  /* 0x0000005f605f7220 */ /* 0x040fe20000410000 */
[----:B------:R-:W-:Y:S02]  /*2f00*/  HADD2.F32 R88, -RZ, R38.H0_H0 ;  /* 0x20000026ff587230 */ /* 0x000fe40000004100 */
[C---:B------:R-:W-:Y:S01]  /*2f10*/  FADD.FTZ R91, -R97.reuse, R91 ;  /* 0x0000005b615b7221 */ /* 0x040fe20000010100 */
[----:B------:R-:W-:Y:S02]  /*2f20*/  HADD2.F32 R82, -RZ, R5.H1_H1 ;  /* 0x30000005ff527230 */ /* 0x000fe40000004100 */
[----:B------:R-:W-:Y:S01]  /*2f30*/  FADD.FTZ R123, -R97, R72 ;  /* 0x00000048617b7221 */ /* 0x000fe20000010100 */
[----:B------:R-:W-:Y:S02]  /*2f40*/  HADD2.F32 R84, -RZ, R37.H1_H1 ;  /* 0x30000025ff547230 */ /* 0x000fe40000004100 */
[----:B------:R-:W-:Y:S01]  /*2f50*/  FMUL.FTZ R99, R96, R99 ;  /* 0x0000006360637220 */ /* 0x000fe20000410000 */
[----:B------:R-:W-:-:S02]  /*2f60*/  HADD2.F32 R64, -RZ, R4.H0_H0 ;  /* 0x20000004ff407230 */ /* 0x000fc40000004100 */
[C---:B------:R-:W-:Y:S01]  /*2f70*/  FADD.FTZ R77, -R97.reuse, R77 ;  /* 0x0000004d614d7221 */ /* 0x040fe20000010100 */
[----:B------:R-:W-:Y:S02]  /*2f80*/  HADD2.F32 R66, -RZ, R36.H0_H0 ;  /* 0x20000024ff427230 */ /* 0x000fe40000004100 */
[----:B------:R-:W-:Y:S01]  /*2f90*/  FMUL.FTZ R72, R96, R65 ;  /* 0x0000004160487220 */ /* 0x000fe20000410000 */
[C---:B------:R-:W-:Y:S01]  /*2fa0*/  FADD.FTZ R89, -R97.reuse, R89 ;  /* 0x0000005961597221 */ /* 0x040fe20000010100 */
[----:B------:R-:W-:Y:S01]  /*2fb0*/  FADD.FTZ R103, -R97, R90 ;  /* 0x0000005a61677221 */ /* 0x000fe20000010100 */
[----:B------:R-:W-:Y:S01]  /*2fc0*/  FFMA.FTZ R93, R93, R70, R76 ;  /* 0x000000465d5d7223 */ /* 0x000fe2000001004c */
[----:B------:R-:W-:Y:S01]  /*2fd0*/  FFMA.FTZ R65, R101, R78, R80 ;  /* 0x0000004e65417223 */ /* 0x000fe20000010050 */
[----:B------:R-:W-:Y:S01]  /*2fe0*/  FFMA.FTZ R105, R105, R86, R88 ;  /* 0x0000005669697223 */ /* 0x000fe20000010058 */
[----:B------:R-:W-:Y:S01]  /*2ff0*/  FFMA.FTZ R70, R95, R82, R84 ;  /* 0x000000525f467223 */ /* 0x000fe20000010054 */
[----:B------:R-:W-:-:S02]  /*3000*/  HADD2.F32 R88, -RZ, R7.H1_H1 ;  /* 0x30000007ff587230 */ /* 0x000fc40000004100 */
[----:B------:R-:W-:Y:S01]  /*3010*/  FMUL.FTZ R91, R96, R91 ;  /* 0x0000005b605b7220 */ /* 0x000fe20000410000 */
[----:B------:R-:W-:Y:S02]  /*3020*/  HADD2.F32 R80, -RZ, R39.H1_H1 ;  /* 0x30000027ff507230 */ /* 0x000fe40000004100 */
[----:B------:R-:W-:Y:S01]  /*3030*/  FFMA.FTZ R64, R99, R64, R66 ;  /* 0x0000004063407223 */ /* 0x000fe20000010042 */
[----:B------:R-:W-:Y:S02]  /*3040*/  HADD2.F32 R84, -RZ, R8.H0_H0 ;  /* 0x20000008ff547230 */ /* 0x000fe40000004100 */
[C---:B------:R-:W-:Y:S01]  /*3050*/  FADD.FTZ R81, -R97.reuse, R81 ;  /* 0x0000005161517221 */ /* 0x040fe20000010100 */
[----:B------:R-:W-:Y:S02]  /*3060*/  HADD2.F32 R86, -RZ, R40.H0_H0 ;  /* 0x20000028ff567230 */ /* 0x000fe40000004100 */
[----:B------:R-:W-:Y:S01]  /*3070*/  FADD.FTZ R83, -R97, R83 ;  /* 0x0000005361537221 */ /* 0x000fe20000010100 */
[----:B------:R-:W-:-:S02]  /*3080*/  HADD2.F32 R90, -RZ, R8.H1_H1 ;  /* 0x30000008ff5a7230 */ /* 0x000fc40000004100 */
[C---:B------:R-:W-:Y:S01]  /*3090*/  FADD.FTZ R69, -R97.reuse, R69 ;  /* 0x0000004561457221 */ /* 0x040fe20000010100 */
[----:B------:R-:W-:Y:S02]  /*30a0*/  HADD2.F32 R92, -RZ, R40.H1_H1 ;  /* 0x30000028ff5c7230 */ /* 0x000fe40000004100 */
[C---:B------:R-:W-:Y:S01]  /*30b0*/  FADD.FTZ R71, -R97.reuse, R71 ;  /* 0x0000004761477221 */ /* 0x040fe20000010100 */
[C---:B------:R-:W-:Y:S01]  /*30c0*/  FADD.FTZ R85, -R97.reuse, R85 ;  /* 0x0000005561557221 */ /* 0x040fe20000010100 */
[C---:B------:R-:W-:Y:S01]  /*30d0*/  FADD.FTZ R87, -R97.reuse, R87 ;  /* 0x0000005761577221 */ /* 0x040fe20000010100 */
[C---:B------:R-:W-:Y:S01]  /*30e0*/  FMUL.FTZ R107, R96.reuse, R107 ;  /* 0x0000006b606b7220 */ /* 0x040fe20000410000 */
[----:B------:R-:W-:Y:S01]  /*30f0*/  FMUL.FTZ R77, R96, R77 ;  /* 0x0000004d604d7220 */ /* 0x000fe20000410000 */
[----:B------:R-:W-:Y:S02]  /*3100*/  HADD2.F32 R82, -RZ, R6.H1_H1 ;  /* 0x30000006ff527230 */ /* 0x000fe40000004100 */
[----:B------:R-:W-:Y:S01]  /*3110*/  FADD.FTZ R97, -R97, R67 ;  /* 0x0000004361617221 */ /* 0x000fe20000010100 */
[----:B------:R-:W-:-:S02]  /*3120*/  HADD2.F32 R66, -RZ, R38.H1_H1 ;  /* 0x30000026ff427230 */ /* 0x000fc40000004100 */
[C---:B------:R-:W-:Y:S01]  /*3130*/  FMUL.FTZ R89, R96.reuse, R89 ;  /* 0x0000005960597220 */ /* 0x040fe20000410000 */
[----:B------:R-:W-:Y:S02]  /*3140*/  HADD2.F32 R76, -RZ, R7.H0_H0 ;  /* 0x20000007ff4c7230 */ /* 0x000fe40000004100 */
[C---:B------:R-:W-:Y:S01]  /*3150*/  FMUL.FTZ R103, R96.reuse, R103 ;  /* 0x0000006760677220 */ /* 0x040fe20000410000 */
[----:B------:R-:W-:Y:S02]  /*3160*/  HADD2.F32 R78, -RZ, R39.H0_H0 ;  /* 0x20000027ff4e7230 */ /* 0x000fe40000004100 */
        /* <DEDUP_REMOVED lines=25> */
[----:B------:R-:W-:Y:S01]  /*3300*/  HADD2.F32 R86, -RZ, R10.H0_H0 ;  /* 0x2000000aff567230 */ /* 0x000fe20000004100 */
[----:B------:R-:W-:Y:S01]  /*3310*/  F2FP.F16.F32.PACK_AB R65, R70, R65 ;  /* 0x000000414641723e */ /* 0x000fe200000000ff */
[----:B------:R-:W-:Y:S01]  /*3320*/  HADD2.F32 R90, -RZ, R42.H0_H0 ;  /* 0x2000002aff5a7230 */ /* 0x000fe20000004100 */
[----:B------:R-:W-:Y:S01]  /*3330*/  F2FP.F16.F32.PACK_AB R64, R93, R64 ;  /* 0x000000405d40723e */ /* 0x000fe200000000ff */
[----:B------:R-:W-:-:S02]  /*3340*/  HADD2.F32 R66, -RZ, R9.H0_H0 ;  /* 0x20000009ff427230 */ /* 0x000fc40000004100 */
[----:B------:R-:W-:Y:S02]  /*3350*/  HADD2.F32 R76, -RZ, R41.H0_H0 ;  /* 0x20000029ff4c7230 */ /* 0x000fe40000004100 */
[----:B------:R-:W-:Y:S01]  /*3360*/  FFMA.FTZ R89, R79, R86, R90 ;  /* 0x000000564f597223 */ /* 0x000fe2000001005a */
[----:B------:R-:W-:Y:S02]  /*3370*/  HADD2.F32 R84, -RZ, R9.H1_H1 ;  /* 0x30000009ff547230 */ /* 0x000fe40000004100 */
[----:B------:R-:W-:Y:S02]  /*3380*/  HADD2.F32 R78, -RZ, R41.H1_H1 ;  /* 0x30000029ff4e7230 */ /* 0x000fe40000004100 */
[----:B------:R-:W-:Y:S01]  /*3390*/  FFMA.FTZ R109, R109, R66, R76 ;  /* 0x000000426d6d7223 */ /* 0x000fe2000001004c */
[----:B------:R-:W-:Y:S02]  /*33a0*/  HADD2.F32 R92, -RZ, R10.H1_H1 ;  /* 0x3000000aff5c7230 */ /* 0x000fe40000004100 */
[----:B------:R-:W-:-:S02]  /*33b0*/  HADD2.F32 R94, -RZ, R42.H1_H1 ;  /* 0x3000002aff5e7230 */ /* 0x000fc40000004100 */
[----:B------:R-:W-:Y:S01]  /*33c0*/  FFMA.FTZ R84, R111, R84, R78 ;  /* 0x000000546f547223 */ /* 0x000fe2000001004e */
[----:B------:R-:W-:Y:S02]  /*33d0*/  HADD2.F32 R96, -RZ, R11.H0_H0 ;  /* 0x2000000bff607230 */ /* 0x000fe40000004100 */
[--C-:B------:R-:W-:Y:S02]  /*33e0*/  HADD2.F32 R98, -RZ, R43.reuse.H0_H0 ;  /* 0x2000002bff627230 */ /* 0x100fe40000004100 */
[----:B------:R-:W-:Y:S01]  /*33f0*/  FFMA.FTZ R90, R81, R92, R94 ;  /* 0x0000005c515a7223 */ /* 0x000fe2000001005e */
[----:B------:R-:W-:Y:S02]  /*3400*/  HADD2.F32 R66, -RZ, R43.H1_H1 ;  /* 0x3000002bff427230 */ /* 0x000fe40000004100 */
[----:B------:R-:W-:Y:S02]  /*3410*/  HADD2.F32 R76, -RZ, R12.H0_H0 ;  /* 0x2000000cff4c7230 */ /* 0x000fe40000004100 */
[----:B------:R-:W-:Y:S01]  /*3420*/  FFMA.FTZ R113, R113, R96, R98 ;  /* 0x0000006071717223 */ /* 0x000fe20000010062 */
[----:B------:R-:W-:Y:S01]  /*3430*/  HADD2.F32 R96, -RZ, R11.H1_H1 ;  /* 0x3000000bff607230 */ /* 0x000fe20000004100 */
[----:B------:R-:W-:Y:S01]  /*3440*/  F2FP.F16.F32.PACK_AB R70, R90, R89 ;  /* 0x000000595a46723e */ /* 0x000fe200000000ff */
[----:B------:R-:W-:-:S02]  /*3450*/  HADD2.F32 R78, -RZ, R44.H0_H0 ;  /* 0x2000002cff4e7230 */ /* 0x000fc40000004100 */
[----:B------:R-:W-:Y:S02]  /*3460*/  HADD2.F32 R86, -RZ, R12.H1_H1 ;  /* 0x3000000cff567230 */ /* 0x000fe40000004100 */
[----:B------:R-:W-:Y:S01]  /*3470*/  FFMA.FTZ R96, R83, R96, R66 ;  /* 0x0000006053607223 */ /* 0x000fe20000010042 */
[----:B------:R-:W-:Y:S02]  /*3480*/  HADD2.F32 R92, -RZ, R44.H1_H1 ;  /* 0x3000002cff5c7230 */ /* 0x000fe40000004100 */
[----:B------:R-:W-:Y:S01]  /*3490*/  FFMA.FTZ R115, R115, R76, R78 ;  /* 0x0000004c73737223 */ /* 0x000fe2000001004e */
[----:B------:R-:W-:Y:S02]  /*34a0*/  HADD2.F32 R94, -RZ, R13.H0_H0 ;  /* 0x2000000dff5e7230 */ /* 0x000fe40000004100 */
[----:B------:R-:W-:Y:S02]  /*34b0*/  HADD2.F32 R98, -RZ, R45.H0_H0 ;  /* 0x2000002dff627230 */ /* 0x000fe40000004100 */
[----:B------:R-:W-:Y:S01]  /*34c0*/  FFMA.FTZ R86, R69, R86, R92 ;  /* 0x0000005645567223 */ /* 0x000fe2000001005c */
[----:B------:R-:W-:Y:S01]  /*34d0*/  FFMA.FTZ R92, R71, R100, R102 ;  /* 0x00000064475c7223 */ /* 0x000fe20000010066 */
[----:B------:R-:W-:-:S02]  /*34e0*/  HADD2.F32 R66, -RZ, R14.H0_H0 ;  /* 0x2000000eff427230 */ /* 0x000fc40000004100 */
[----:B------:R-:W-:Y:S01]  /*34f0*/  FFMA.FTZ R81, R117, R94, R98 ;  /* 0x0000005e75517223 */ /* 0x000fe20000010062 */
[----:B------:R-:W-:Y:S02]  /*3500*/  HADD2.F32 R76, -RZ, R46.H0_H0 ;  /* 0x2000002eff4c7230 */ /* 0x000fe40000004100 */
[----:B------:R-:W-:Y:S02]  /*3510*/  HADD2.F32 R98, -RZ, R14.H1_H1 ;  /* 0x3000000eff627230 */ /* 0x000fe40000004100 */
[----:B------:R-:W-:Y:S02]  /*3520*/  HADD2.F32 R78, -RZ, R46.H1_H1 ;  /* 0x3000002eff4e7230 */ /* 0x000fe40000004100 */
[----:B------:R-:W-:Y:S01]  /*3530*/  FFMA.FTZ R119, R119, R66, R76 ;  /* 0x0000004277777223 */ /* 0x000fe2000001004c */
[----:B------:R-:W-:Y:S01]  /*3540*/  HADD2.F32 R94, -RZ, R15.H0_H0 ;  /* 0x2000000fff5e7230 */ /* 0x000fe20000004100 */
[----:B------:R-:W0:Y:S01]  /*3550*/  LDC.64 R66, c[0x0][0x428] ;  /* 0x00010a00ff427b82 */ /* 0x000e220000000a00 */
[----:B------:R-:W-:-:S02]  /*3560*/  HADD2.F32 R100, -RZ, R47.H0_H0 ;  /* 0x2000002fff647230 */ /* 0x000fc40000004100 */
[----:B------:R-:W-:Y:S01]  /*3570*/  FFMA.FTZ R98, R85, R98, R78 ;  /* 0x0000006255627223 */ /* 0x000fe2000001004e */
[----:B------:R-:W-:Y:S01]  /*3580*/  HADD2.F32 R102, -RZ, R15.H1_H1 ;  /* 0x3000000fff667230 */ /* 0x000fe20000004100 */
[----:B------:R-:W-:Y:S01]  /*3590*/  F2FP.F16.F32.PACK_AB R81, R92, R81 ;  /* 0x000000515c51723e */ /* 0x000fe200000000ff */
[----:B------:R-:W-:Y:S02]  /*35a0*/  HADD2.F32 R104, -RZ, R47.H1_H1 ;  /* 0x3000002fff687230 */ /* 0x000fe40000004100 */
[----:B------:R-:W-:Y:S01]  /*35b0*/  FFMA.FTZ R83, R121, R94, R100 ;  /* 0x0000005e79537223 */ /* 0x000fe20000010064 */
[----:B------:R-:W-:Y:S02]  /*35c0*/  HADD2.F32 R94, -RZ, R16.H1_H1 ;  /* 0x30000010ff5e7230 */ /* 0x000fe40000004100 */
[----:B------:R-:W-:Y:S02]  /*35d0*/  HADD2.F32 R76, -RZ, R48.H1_H1 ;  /* 0x30000030ff4c7230 */ /* 0x000fe40000004100 */
[----:B------:R-:W-:Y:S01]  /*35e0*/  FFMA.FTZ R102, R87, R102, R104 ;  /* 0x0000006657667223 */ /* 0x000fe20000010068 */
[----:B------:R-:W-:-:S02]  /*35f0*/  HADD2.F32 R85, -RZ, R17.H0_H0 ;  /* 0x20000011ff557230 */ /* 0x000fc40000004100 */
[----:B------:R-:W-:Y:S02]  /*3600*/  HADD2.F32 R69, -RZ, R49.H0_H0 ;  /* 0x20000031ff457230 */ /* 0x000fe40000004100 */
[----:B------:R-:W-:Y:S01]  /*3610*/  FFMA.FTZ R94, R125, R94, R76 ;  /* 0x0000005e7d5e7223 */ /* 0x000fe2000001004c */
[----:B------:R-:W-:Y:S01]  /*3620*/  HADD2.F32 R100, -RZ, R17.H1_H1 ;  /* 0x30000011ff647230 */ /* 0x000fe20000004100 */
[----:B------:R-:W-:Y:S01]  /*3630*/  F2FP.F16.F32.PACK_AB R83, R102, R83 ;  /* 0x000000536653723e */ /* 0x000fe200000000ff */
[----:B------:R-:W-:Y:S02]  /*3640*/  HADD2.F32 R78, -RZ, R49.H1_H1 ;  /* 0x30000031ff4e7230 */ /* 0x000fe40000004100 */
[----:B------:R-:W-:Y:S01]  /*3650*/  FFMA.FTZ R85, R68, R85, R69 ;  /* 0x0000005544557223 */ /* 0x000fe20000010045 */
[----:B------:R-:W-:Y:S01]  /*3660*/  HADD2.F32 R76, -RZ, R18.H0_H0 ;  /* 0x20000012ff4c7230 */ /* 0x000fe20000004100 */
[----:B------:R-:W-:Y:S01]  /*3670*/  SHF.R.S32.HI R68, RZ, 0x1f, R3 ;  /* 0x0000001fff447819 */ /* 0x000fe20000011403 */
[----:B------:R-:W-:-:S02]  /*3680*/  HADD2.F32 R104, -RZ, R50.H0_H0 ;  /* 0x20000032ff687230 */ /* 0x000fc40000004100 */
[----:B------:R-:W-:Y:S01]  /*3690*/  FFMA.FTZ R100, R73, R100, R78 ;  /* 0x0000006449647223 */ /* 0x000fe2000001004e */
[----:B------:R-:W-:Y:S01]  /*36a0*/  HADD2.F32 R69, -RZ, R18.H1_H1 ;  /* 0x30000012ff457230 */ /* 0x000fe20000004100 */
[----:B------:R-:W-:Y:S01]  /*36b0*/  LEA.HI R3, R68, R3, RZ, 0x3 ;  /* 0x0000000344037211 */ /* 0x000fe200078f18ff */
[----:B------:R-:W-:Y:S02]  /*36c0*/  HADD2.F32 R71, -RZ, R50.H1_H1 ;  /* 0x30000032ff477230 */ /* 0x000fe40000004100 */
[----:B------:R-:W-:Y:S01]  /*36d0*/  FFMA.FTZ R91, R75, R76, R104 ;  /* 0x0000004c4b5b7223 */ /* 0x000fe20000010068 */
[----:B------:R-:W-:Y:S01]  /*36e0*/  HADD2.F32 R73, -RZ, R19.H0_H0 ;  /* 0x20000013ff497230 */ /* 0x000fe20000004100 */
[----:B------:R-:W-:Y:S01]  /*36f0*/  LEA.HI.SX32 R3, R3, R0, 0x1d ;  /* 0x0000000003037211 */ /* 0x000fe200078feaff */
[----:B------:R-:W-:Y:S02]  /*3700*/  HADD2.F32 R75, -RZ, R51.H0_H0 ;  /* 0x20000033ff4b7230 */ /* 0x000fe40000004100 */
[----:B------:R-:W-:Y:S01]  /*3710*/  FFMA.FTZ R104, R72, R69, R71 ;  /* 0x0000004548687223 */ /* 0x000fe20000010047 */
[----:B------:R-:W-:Y:S01]  /*3720*/  HADD2.F32 R106, -RZ, R16.H0_H0 ;  /* 0x20000010ff6a7230 */ /* 0x000fe20000004100 */
[----:B------:R-:W-:Y:S01]  /*3730*/  IADD3 R77, PT, PT, R3, 0x200, RZ ;  /* 0x00000200034d7810 */ /* 0x000fe20007ffe0ff */
[----:B------:R-:W-:-:S02]  /*3740*/  HADD2.F32 R108, -RZ, R48.H0_H0 ;  /* 0x20000030ff6c7230 */ /* 0x000fc40000004100 */
[----:B------:R-:W-:Y:S01]  /*3750*/  FFMA.FTZ R87, R74, R73, R75 ;  /* 0x000000494a577223 */ /* 0x000fe2000001004b */
[----:B------:R-:W-:Y:S01]  /*3760*/  HADD2.F32 R68, -RZ, R19.H1_H1 ;  /* 0x30000013ff447230 */ /* 0x000fe20000004100 */
[C---:B------:R-:W-:Y:S01]  /*3770*/  IADD3 R75, PT, PT, R3.reuse, 0x100, RZ ;  /* 0x00000100034b7810 */ /* 0x040fe20007ffe0ff */
[----:B------:R-:W-:Y:S01]  /*3780*/  HADD2.F32 R72, -RZ, R51.H1_H1 ;  /* 0x30000033ff487230 */ /* 0x000fe20000004100 */
[----:B------:R-:W-:Y:S01]  /*3790*/  IADD3 R79, PT, PT, R3, 0x300, RZ ;  /* 0x00000300034f7810 */ /* 0x000fe20007ffe0ff */
[----:B------:R-:W-:Y:S01]  /*37a0*/  FFMA.FTZ R123, R123, R106, R108 ;  /* 0x0000006a7b7b7223 */ /* 0x000fe2000001006c */
[----:B0-----:R-:W-:Y:S01]  /*37b0*/  IMAD.WIDE.U32 R76, R77, 0x10, R66 ;  /* 0x000000104d4c7825 */ /* 0x001fe200078e0042 */
[----:B------:R-:W-:-:S03]  /*37c0*/  F2FP.F16.F32.PACK_AB R71, R96, R113 ;  /* 0x000000716047723e */ /* 0x000fc600000000ff */
        /* <DEDUP_REMOVED lines=9> */
[----:B------:R-:W-:-:S02]  /*3860*/  F2FP.F16.F32.PACK_AB R67, R88, R103 ;  /* 0x000000675843723e */ /* 0x000fc400000000ff */
[----:B------:R-:W-:Y:S02]  /*3870*/  F2FP.F16.F32.PACK_AB R66, R82, R105 ;  /* 0x000000695242723e */ /* 0x000fe400000000ff */
[----:B------:R-:W-:Y:S02]  /*3880*/  F2FP.F16.F32.PACK_AB R82, R98, R119 ;  /* 0x000000776252723e */ /* 0x000fe400000000ff */
[----:B------:R-:W-:Y:S01]  /*3890*/  F2FP.F16.F32.PACK_AB R85, R100, R85 ;  /* 0x000000556455723e */ /* 0x000fe200000000ff */
[----:B------:R0:W-:Y:S01]  /*38a0*/  STG.E.128 desc[UR6][R72.64], R64 ;  /* 0x0000004048007986 */ /* 0x0001e2000c101d06 */
[----:B------:R-:W-:-:S03]  /*38b0*/  F2FP.F16.F32.PACK_AB R84, R94, R123 ;  /* 0x0000007b5e54723e */ /* 0x000fc600000000ff */
[----:B------:R0:W-:Y:S04]  /*38c0*/  STG.E.128 desc[UR6][R74.64], R68 ;  /* 0x000000444a007986 */ /* 0x0001e8000c101d06 */
[----:B------:R0:W-:Y:S04]  /*38d0*/  STG.E.128 desc[UR6][R76.64], R80 ;  /* 0x000000504c007986 */ /* 0x0001e8000c101d06 */
[----:B------:R0:W-:Y:S02]  /*38e0*/  STG.E.128 desc[UR6][R78.64], R84 ;  /* 0x000000544e007986 */ /* 0x0001e4000c101d06 */
.L_x_16399:
[----:B0-----:R-:W0:Y:S01]  /*38f0*/  LDC.64 R64, c[0x0][0x380] ;  /* 0x0000e000ff407b82 */ /* 0x001e220000000a00 */
[----:B------:R-:W-:Y:S01]  /*3900*/  UPLOP3.LUT UP0, UPT, UPT, UPT, UP0, 0x40, 0x4 ;  /* 0x000000000004789c */ /* 0x000fe20003f0e800 */
[----:B0-----:R-:W-:-:S04]  /*3910*/  IADD3 R2, PT, PT, R2, R64, RZ ;  /* 0x0000004002027210 */ /* 0x001fc80007ffe0ff */
[----:B------:R-:W-:-:S13]  /*3920*/  ISETP.GE.AND P0, PT, R2, R65, PT ;  /* 0x000000410200720c */ /* 0x000fda0003f06270 */
[----:B------:R-:W-:Y:S05]  /*3930*/  @!P0 BRA `(.L_x_16400) ;  /* 0xffffffc800808947 */ /* 0x000fea000383ffff */
[----:B------:R-:W-:Y:S05]  /*3940*/  EXIT ;  /* 0x000000000000794d */ /* 0x000fea0003800000 */
.L_x_16401:
        /* <DEDUP_REMOVED lines=11> */
.L_x_27563:


//--------------------- .text._ZN10layer_norm13ln_fwd_kernelINS_13Kernel_traitsI6__halfS2_fS2_fjLj8192ELj1ELj1ELj8ELj16ENS_18Kernel_traits_baseILj8192ES2_S2_fS2_fjLj256EEEEELb1ELb0ELb0ELb0EEEvNS_9FwdParamsE --------------------------
	.section	.text._ZN10layer_norm13ln_fwd_kernelINS_13Kernel_traitsI6__halfS2_fS2_fjLj8192ELj1ELj1ELj8ELj16ENS_18Kernel_traits_baseILj8192ES2_S2_fS2_fjLj256EEEEELb1ELb0ELb0ELb0EEEvNS_9FwdParamsE,"ax",@progbits
	.align	128
        .global         _ZN10layer_norm13ln_fwd_kernelINS_13Kernel_traitsI6__halfS2_fS2_fjLj8192ELj1ELj1ELj8ELj16ENS_18Kernel_traits_baseILj8192ES2_S2_fS2_fjLj256EEEEELb1ELb0ELb0ELb0EEEvNS_9FwdParamsE
        .type           _ZN10layer_norm13ln_fwd_kernelINS_13Kernel_traitsI6__halfS2_fS2_fjLj8192ELj1ELj1ELj8ELj16ENS_18Kernel_traits_baseILj8192ES2_S2_fS2_fjLj256EEEEELb1ELb0ELb0ELb0EEEvNS_9FwdParamsE,@function
        .size           _ZN10layer_norm13ln_fwd_kernelINS_13Kernel_traitsI6__halfS2_fS2_fjLj8192ELj1ELj1ELj8ELj16ENS_18Kernel_traits_baseILj8192ES2_S2_fS2_fjLj256EEEEELb1ELb0ELb0ELb0EEEvNS_9FwdParamsE,(.L_x_27564 - _ZN10layer_norm13ln_fwd_kernelINS_13Kernel_traitsI6__halfS2_fS2_fjLj8192ELj1ELj1ELj8ELj16ENS_18Kernel_traits_baseILj8192ES2_S2_fS2_fjLj256EEEEELb1ELb0ELb0ELb0EEEvNS_9FwdParamsE)
        .other          _ZN10layer_norm13ln_fwd_kernelINS_13Kernel_traitsI6__halfS2_fS2_fjLj8192ELj1ELj1ELj8ELj16ENS_18Kernel_traits_baseILj8192ES2_S2_fS2_fjLj256EEEEELb1ELb0ELb0ELb0EEEvNS_9FwdParamsE,@"STO_CUDA_ENTRY STV_DEFAULT"
_ZN10layer_norm13ln_fwd_kernelINS_13Kernel_traitsI6__halfS2_fS2_fjLj8192ELj1ELj1ELj8ELj16ENS_18Kernel_traits_baseILj8192ES2_S2_fS2_fjLj256EEEEELb1ELb0ELb0ELb0EEEvNS_9FwdParamsE:
.text._ZN10layer_norm13ln_fwd_kernelINS_13Kernel_traitsI6__halfS2_fS2_fjLj8192ELj1ELj1ELj8ELj16ENS_18Kernel_traits_baseILj8192ES2_S2_fS2_fjLj256EEEEELb1ELb0ELb0ELb0EEEvNS_9FwdParamsE:
        /* <DEDUP_REMOVED lines=19> */
[----:B------:R-:W-:Y:S01]  /*0130*/  BSSY.RECONVERGENT B0, `(.L_x_16402) ;  /* 0x000005e000007945 */ /* 0x000fe20003800200 */
[----:B----4-:R-:W-:-:S02]  /*0140*/  LOP3.LUT R8, R6, 0xe0, RZ, 0xc0, !PT ;  /* 0x000000e006087812 */ /* 0x010fc400078ec0ff */
[----:B------:R-:W-:Y:S02]  /*0150*/  UISETP.NE.AND.EX UP0, UPT, UR11, URZ, UPT, UP0 ;  /* 0x000000ff0b00728c */ /* 0x000fe4000bf05300 */
[----:B0-----:R-:W-:-:S04]  /*0160*/  USHF.R.S32.HI UR4, URZ, 0x1f, UR5 ;  /* 0x0000001fff047899 */ /* 0x001fc80008011405 */
[----:B------:R-:W-:-:S04]  /*0170*/  ULEA.HI UR4, UR4, UR5, URZ, 0x3 ;  /* 0x0000000504047291 */ /* 0x000fc8000f8f18ff */
[----:B------:R-:W-:Y:S01]  /*0180*/  USHF.R.S32.HI UR4, URZ, 0x3, UR4 ;  /* 0x00000003ff047899 */ /* 0x000fe20008011404 */
[----:B---3--:R-:W-:Y:S01]  /*0190*/  IMAD.U32 R15, RZ, RZ, UR6 ;  /* 0x00000006ff0f7e24 */ /* 0x008fe2000f8e00ff */
[----:B-1----:R-:W-:Y:S02]  /*01a0*/  @P0 IADD3 R10, P1, PT, R2, R5, RZ ;  /* 0x00000005020a0210 */ /* 0x002fe40007f3e0ff */
[----:B------:R-:W-:-:S03]  /*01b0*/  MOV R5, R6 ;  /* 0x0000000600057202 */ /* 0x000fc60000000f00 */
[----:B------:R-:W-:Y:S01]  /*01c0*/  @P0 IMAD.X R21, RZ, RZ, R3, P1 ;  /* 0x000000ffff150224 */ /* 0x000fe200008e0603 */
[----:B------:R-:W-:Y:S01]  /*01d0*/  LOP3.LUT R3, R5, 0xff, RZ, 0x3c, !PT ;  /* 0x000000ff05037812 */ /* 0x000fe200078e3cff */
        /* <DEDUP_REMOVED lines=9> */
[----:B------:R-:W-:Y:S01]  /*0270*/  IADD3 R2, PT, PT, R91, 0x1fd5c5a3, RZ ;  /* 0x1fd5c5a35b027810 */ /* 0x000fe20007ffe0ff */
[----:B------:R-:W-:Y:S01]  /*0280*/  VIADD R17, R90, 0x1715609d ;  /* 0x1715609d5a117836 */ /* 0x000fe20000000000 */
[----:B------:R-:W-:Y:S01]  /*0290*/  IADD3 R3, PT, PT, R3, UR4, RZ ;  /* 0x0000000403037c10 */ /* 0x000fe2000fffe0ff */
        /* <DEDUP_REMOVED lines=41> */
.L_x_16403:
        /* <DEDUP_REMOVED lines=26> */
[----:B------:R-:W-:Y:S01]  /*06d0*/  @P3 CS2R R20, SRZ ;  /* 0x0000000000143805 */ /* 0x000fe2000001ff00 */
[----:B------:R-:W-:Y:S01]  /*06e0*/  @P0 IMAD.MOV.U32 R47, RZ, RZ, RZ ;  /* 0x000000ffff2f0224 */ /* 0x000fe200078e00ff */
[----:B------:R-:W-:Y:S01]  /*06f0*/  @P1 MOV R39, RZ ;  /* 0x000000ff00271202 */ /* 0x000fe20000000f00 */
[----:B-1----:R-:W-:-:S07]  /*0700*/  @P2 IMAD.MOV.U32 R31, RZ, RZ, RZ ;  /* 0x000000ffff1f2224 */ /* 0x002fce00078e00ff */
.L_x_16404:
[----:B------:R-:W-:Y:S05]  /*0710*/  BSYNC.RECONVERGENT B0 ;  /* 0x0000000000007941 */ /* 0x000fea0003800200 */
.L_x_16402:
        /* <DEDUP_REMOVED lines=14> */
[----:B------:R-:W-:-:S03]  /*0800*/  ULOP3.LUT UR5, UR4, 0xffffff00, URZ, 0xc0, !UPT ;  /* 0xffffff0004057892 */ /* 0x000fc6000f8ec0ff */
        /* <DEDUP_REMOVED lines=36> */
[----:B------:R-:W4:Y:S04]  /*0a50*/  LDC.64 R52, c[0x0][0x3e0] ;  /* 0x0000f800ff347b82 */ /* 0x000f280000000a00 */
[----:B------:R-:W-:Y:S01]  /*0a60*/  LOP3.LUT R12, R12, R18, R19, 0x96, !PT ;  /* 0x000000120c0c7212 */ /* 0x000fe200078e9613 */
[----:B------:R-:W-:Y:S02]  /*0a70*/  IMAD R18, R16, -0x326172a9, RZ ;  /* 0xcd9e8d5710127824 */ /* 0x000fe400078e02ff */
[----:B------:R-:W-:-:S04]  /*0a80*/  IMAD.HI.U32 R16, R13, -0x326172a9, RZ ;  /* 0xcd9e8d570d107827 */ /* 0x000fc800078e00ff */
[----:B------:R-:W-:Y:S01]  /*0a90*/  IMAD R19, R17, -0x2daee0ad, RZ ;  /* 0xd2511f5311137824 */ /* 0x000fe200078e02ff */
[----:B------:R-:W-:Y:S01]  /*0aa0*/  LOP3.LUT R9, R9, R18, R16, 0x96, !PT ;  /* 0x0000001209097212 */ /* 0x000fe200078e9610 */
[----:B------:R-:W-:Y:S01]  /*0ab0*/  IMAD.HI.U32 R17, R12, -0x2daee0ad, RZ ;  /* 0xd2511f530c117827 */ /* 0x000fe200078e00ff */
[----:B------:R-:W-:-:S03]  /*0ac0*/  SHF.L.U32 R16, R6, 0x5, RZ ;  /* 0x0000000506107819 */ /* 0x000fc600000006ff */
[----:B------:R-:W-:Y:S01]  /*0ad0*/  IMAD.MOV R18, RZ, RZ, -R8 ;  /* 0x000000ffff127224 */ /* 0x000fe200078e0a08 */
[----:B------:R-:W-:Y:S01]  /*0ae0*/  LOP3.LUT R17, R2, R19, R17, 0x96, !PT ;  /* 0x0000001302117212 */ /* 0x000fe200078e9611 */
[----:B------:R-:W-:Y:S01]  /*0af0*/  IMAD R12, R12, -0x2daee0ad, RZ ;  /* 0xd2511f530c0c7824 */ /* 0x000fe200078e02ff */
[----:B------:R-:W-:Y:S01]  /*0b00*/  LOP3.LUT R16, R16, 0x3e0, RZ, 0xc0, !PT ;  /* 0x000003e010107812 */ /* 0x000fe200078ec0ff */
[----:B------:R-:W-:Y:S01]  /*0b10*/  IMAD.HI.U32 R8, R9, -0x2daee0ad, RZ ;  /* 0xd2511f5309087827 */ /* 0x000fe200078e00ff */
[----:B----4-:R-:W-:-:S03]  /*0b20*/  ISETP.NE.U32.AND P0, PT, R52, RZ, PT ;  /* 0x000000ff3400720c */ /* 0x010fc60003f05070 */
[----:B------:R-:W-:Y:S01]  /*0b30*/  IMAD R13, R13, -0x326172a9, RZ ;  /* 0xcd9e8d570d0d7824 */ /* 0x000fe200078e02ff */
[----:B------:R-:W-:Y:S01]  /*0b40*/  LOP3.LUT R12, R7, R12, R8, 0x96, !PT ;  /* 0x0000000c070c7212 */ /* 0x000fe200078e9608 */
[----:B------:R-:W-:Y:S01]  /*0b50*/  IMAD.HI.U32 R6, R17, -0x326172a9, RZ ;  /* 0xcd9e8d5711067827 */ /* 0x000fe200078e00ff */
[----:B------:R-:W-:Y:S02]  /*0b60*/  VIADDMNMX R7, R18, UR6, RZ, !PT ;  /* 0x0000000612077c46 */ /* 0x000fe4000f8001ff */
[----:B------:R-:W-:Y:S01]  /*0b70*/  ISETP.NE.AND.EX P0, PT, R53, RZ, PT, P0 ;  /* 0x000000ff3500720c */ /* 0x000fe20003f05300 */
[----:B------:R-:W-:Y:S01]  /*0b80*/  IMAD.MOV R16, RZ, RZ, -R16 ;  /* 0x000000ffff107224 */ /* 0x000fe200078e0a10 */
[----:B------:R-:W-:Y:S01]  /*0b90*/  VIMNMX R7, PT, PT, R7, 0x20, PT ;  /* 0x0000002007077848 */ /* 0x000fe20003fe0100 */
[----:B------:R-:W-:Y:S01]  /*0ba0*/  VIADD R19, R90, 0x8ff34781 ;  /* 0x8ff347815a137836 */ /* 0x000fe20000000000 */
[----:B------:R-:W-:Y:S01]  /*0bb0*/  LOP3.LUT R13, R11, R13, R6, 0x96, !PT ;  /* 0x0000000d0b0d7212 */ /* 0x000fe200078e9606 */
[----:B------:R-:W-:Y:S01]  /*0bc0*/  IMAD.MOV.U32 R52, RZ, RZ, R16 ;  /* 0x000000ffff347224 */ /* 0x000fe200078e0010 */
[----:B------:R-:W-:Y:S01]  /*0bd0*/  LEA R7, R7, UR5, 0x3 ;  /* 0x0000000507077c11 */ /* 0x000fe2000f8e18ff */
[----:B------:R-:W-:Y:S01]  /*0be0*/  IMAD R11, R9, -0x2daee0ad, RZ ;  /* 0xd2511f53090b7824 */ /* 0x000fe200078e02ff */
[----:B------:R-:W-:Y:S01]  /*0bf0*/  IADD3 R16, PT, PT, R91, -0x695add53, RZ ;  /* 0x96a522ad5b107810 */ /* 0x000fe20007ffe0ff */
[----:B------:R-:W-:Y:S01]  /*0c00*/  IMAD.HI.U32 R8, R13, -0x2daee0ad, RZ ;  /* 0xd2511f530d087827 */ /* 0x000fe200078e00ff */
[----:B------:R-:W-:-:S02]  /*0c10*/  I2FP.F32.U32 R6, R7 ;  /* 0x0000000700067245 */ /* 0x000fc40000201000 */
[----:B------:R-:W-:Y:S01]  /*0c20*/  VIADDMNMX R9, R52, UR6, RZ, !PT ;  /* 0x0000000634097c46 */ /* 0x000fe2000f8001ff */
[----:B------:R-:W-:Y:S01]  /*0c30*/  IMAD R18, R17, -0x326172a9, RZ ;  /* 0xcd9e8d5711127824 */ /* 0x000fe200078e02ff */
[----:B------:R-:W-:Y:S01]  /*0c40*/  LOP3.LUT R8, R16, R11, R8, 0x96, !PT ;  /* 0x0000000b10087212 */ /* 0x000fe200078e9608 */
[----:B------:R-:W-:Y:S01]  /*0c50*/  IMAD.HI.U32 R7, R12, -0x326172a9, RZ ;  /* 0xcd9e8d570c077827 */ /* 0x000fe200078e00ff */
[----:B------:R-:W4:Y:S01]  /*0c60*/  MUFU.RCP R6, R6 ;  /* 0x0000000600067308 */ /* 0x000f220000001000 */
[----:B------:R-:W-:Y:S02]  /*0c70*/  VIMNMX R11, PT, PT, R9, 0x20, PT ;  /* 0x00000020090b7848 */ /* 0x000fe40003fe0100 */
[----:B------:R-:W-:Y:S01]  /*0c80*/  LOP3.LUT R9, R10, 0x3, RZ, 0xc0, !PT ;  /* 0x000000030a097812 */ /* 0x000fe200078ec0ff */
[----:B------:R-:W-:Y:S01]  /*0c90*/  IMAD.MOV.U32 R10, RZ, RZ, RZ ;  /* 0x000000ffff0a7224 */ /* 0x000fe200078e00ff */
[----:B------:R-:W-:Y:S01]  /*0ca0*/  LOP3.LUT R7, R19, R18, R7, 0x96, !PT ;  /* 0x0000001213077212 */ /* 0x000fe200078e9607 */
[----:B------:R-:W-:Y:S01]  /*0cb0*/  IMAD R12, R12, -0x326172a9, RZ ;  /* 0xcd9e8d570c0c7824 */ /* 0x000fe200078e02ff */
[----:B------:R-:W-:Y:S01]  /*0cc0*/  P2R R84, PR, RZ, 0x1 ;  /* 0x00000001ff547803 */ /* 0x000fe20000000000 */
[----:B------:R-:W-:Y:S01]  /*0cd0*/  IMAD R13, R13, -0x2daee0ad, RZ ;  /* 0xd2511f530d0d7824 */ /* 0x000fe200078e02ff */
[----:B0123--:R-:W-:-:S07]  /*0ce0*/  LEA R11, R11, UR5, 0x3 ;  /* 0x000000050b0b7c11 */ /* 0x00ffce000f8e18ff */
.L_x_16752:
        /* <DEDUP_REMOVED lines=33> */
[----:B------:R-:W-:-:S04]  /*0f00*/  VIADDMNMX.U32 R89, R9, 0xfffffffe, R92, PT ;  /* 0xfffffffe09597846 */ /* 0x000fc8000380005c */
[----:B------:R-:W-:-:S04]  /*0f10*/  SHF.L.U32 R89, R89, 0x2, RZ ;  /* 0x0000000259597819 */ /* 0x000fc800000006ff */
[----:B------:R-:W0:Y:S02]  /*0f20*/  LDC R92, c[0x2][R89] ;  /* 0x00800000595c7b82 */ /* 0x000e240000000800 */
[----:B0-----:R-:W-:-:S04]  /*0f30*/  SHF.R.S32.HI R93, RZ, 0x1f, R92 ;  /* 0x0000001fff5d7819 */ /* 0x001fc8000001145c */
.L_x_27396:
[----:B------:R-:W-:Y:S05]  /*0f40*/  BRX R92 -0xf50                                         (*"BRANCH_TARGETS .L_x_27397,.L_x_27398,.L_x_27399"*) ;  /* 0xfffffff05c2c7949 */ /* 0x000fea000383ffff */
.L_x_27399:
[----:B------:R-:W-:Y:S01]  /*0f50*/  VIADD R96, R9, 0x1 ;  /* 0x0000000109607836 */ /* 0x000fe20000000000 */
[----:B------:R-:W-:Y:S01]  /*0f60*/  MOV R93, R7 ;  /* 0x00000007005d7202 */ /* 0x000fe20000000f00 */
[----:B------:R-:W-:Y:S01]  /*0f70*/  IMAD.MOV.U32 R92, RZ, RZ, R13 ;  /* 0x000000ffff5c7224 */ /* 0x000fe200078e000d */
[----:B------:R-:W-:Y:S06]  /*0f80*/  BRA `(.L_x_16409) ;  /* 0x0000000400347947 */ /* 0x000fec0003800000 */
.L_x_27397:
[----:B------:R-:W-:Y:S01]  /*0f90*/  IMAD.MOV.U32 R92, RZ, RZ, R13 ;  /* 0x000000ffff5c7224 */ /* 0x000fe200078e000d */
[----:B------:R-:W-:Y:S01]  /*0fa0*/  MOV R93, R8 ;  /* 0x00000008005d7202 */ /* 0x000fe20000000f00 */
[----:B------:R-:W-:Y:S01]  /*0fb0*/  IMAD.MOV.U32 R96, RZ, RZ, 0x3 ;  /* 0x00000003ff607424 */ /* 0x000fe200078e00ff */
[----:B------:R-:W-:Y:S06]  /*0fc0*/  BRA `(.L_x_16409) ;  /* 0x0000000400247947 */ /* 0x000fec0003800000 */
.L_x_27398:
        /* <DEDUP_REMOVED lines=13> */
.L_x_16411:
[----:B------:R-:W-:Y:S05]  /*10a0*/  BSYNC.RECONVERGENT B2 ;  /* 0x0000000000027941 */ /* 0x000fea0003800200 */
.L_x_16410:
        /* <DEDUP_REMOVED lines=53> */
[----:B------:R-:W-:-:S03]  /*1400*/  MOV R12, R8 ;  /* 0x00000008000c7202 */ /* 0x000fc60000000f00 */
[----:B------:R-:W-:Y:S01]  /*1410*/  VIADD R7, R90, 0x8ff34781 ;  /* 0x8ff347815a077836 */ /* 0x000fe20000000000 */
[----:B------:R-:W-:Y:S01]  /*1420*/  LOP3.LUT R8, R89, R92, R97, 0x96, !PT ;  /* 0x0000005c59087212 */ /* 0x000fe200078e9661 */
[----:B------:R-:W-:Y:S02]  /*1430*/  IMAD.MOV.U32 R92, RZ, RZ, R96 ;  /* 0x000000ffff5c7224 */ /* 0x000fe400078e0060 */
[----:B------:R-:W-:Y:S01]  /*1440*/  HFMA2 R96, -RZ, RZ, 0, 0 ;  /* 0x00000000ff607431 */ /* 0x000fe200000001ff */
[----:B------:R-:W-:-:S07]  /*1450*/  LOP3.LUT R7, R7, R94, R9, 0x96, !PT ;  /* 0x0000005e07077212 */ /* 0x000fce00078e9609 */
.L_x_16409:
[----:B------:R-:W-:Y:S05]  /*1460*/  BSYNC.RECONVERGENT B1 ;  /* 0x0000000000017941 */ /* 0x000fea0003800200 */
.L_x_16408:
[----:B------:R-:W0:Y:S01]  /*1470*/  LDC R13, c[0x0][0x408] ;  /* 0x00010200ff0d7b82 */ /* 0x000e220000000800 */
[----:B------:R-:W-:Y:S01]  /*1480*/  I2FP.F32.U32 R94, R93 ;  /* 0x0000005d005e7245 */ /* 0x000fe20000201000 */
[----:B-----5:R-:W-:Y:S01]  /*1490*/  HADD2.F32 R98, -RZ, R76.H0_H0 ;  /* 0x2000004cff627230 */ /* 0x020fe20000004100 */
[----:B------:R-:W-:Y:S01]  /*14a0*/  ISETP.NE.AND P1, PT, R96, 0x1, PT ;  /* 0x000000016000780c */ /* 0x000fe20003f25270 */
[----:B------:R-:W-:Y:S01]  /*14b0*/  IMAD.MOV.U32 R93, RZ, RZ, 0x2f800000 ;  /* 0x2f800000ff5d7424 */ /* 0x000fe200078e00ff */
[----:B------:R-:W-:Y:S01]  /*14c0*/  BSSY.RECONVERGENT B1, `(.L_x_16412) ;  /* 0x000005e000017945 */ /* 0x000fe20003800200 */
[----:B------:R-:W-:Y:S02]  /*14d0*/  IMAD.MOV.U32 R95, RZ, RZ, 0x2 ;  /* 0x00000002ff5f7424 */ /* 0x000fe400078e00ff */
[----:B------:R-:W-:Y:S01]  /*14e0*/  FMUL.FTZ R98, R98, R87 ;  /* 0x0000005762627220 */ /* 0x000fe20000410000 */
[----:B------:R-:W1:Y:S01]  /*14f0*/  LDC R89, c[0x0][0x404] ;  /* 0x00010100ff597b82 */ /* 0x000e620000000800 */
[----:B------:R-:W-:-:S02]  /*1500*/  FFMA.FTZ R94, R94, R93, 1.1641532182693481445e-10 ;  /* 0x2f0000005e5e7423 */ /* 0x000fc4000001005d */
[----:B0-----:R-:W-:-:S03]  /*1510*/  FMUL.FTZ R98, R98, R13 ;  /* 0x0000000d62627220 */ /* 0x001fc60000410000 */
        /* <DEDUP_REMOVED lines=15> */
.L_x_16414:
        /* <DEDUP_REMOVED lines=13> */
.L_x_16416:
[----:B------:R-:W-:Y:S05]  /*16e0*/  BSYNC.RECONVERGENT B2 ;  /* 0x0000000000027941 */ /* 0x000fea0003800200 */
.L_x_16415:
        /* <DEDUP_REMOVED lines=59> */
.L_x_16413:
[----:B------:R-:W-:Y:S05]  /*1aa0*/  BSYNC.RECONVERGENT B1 ;  /* 0x0000000000017941 */ /* 0x000fea0003800200 */
.L_x_16412:
[----:B------:R-:W-:Y:S01]  /*1ab0*/  I2FP.F32.U32 R96, R9 ;  /* 0x0000000900607245 */ /* 0x000fe20000201000 */
[----:B------:R-:W-:Y:S01]  /*1ac0*/  HADD2.F32 R76, -RZ, R76.H1_H1 ;  /* 0x3000004cff4c7230 */ /* 0x000fe20000004100 */
        /* <DEDUP_REMOVED lines=20> */
.L_x_16419:
        /* <DEDUP_REMOVED lines=13> */
.L_x_16421:
[----:B------:R-:W-:Y:S05]  /*1ce0*/  BSYNC.RECONVERGENT B2 ;  /* 0x0000000000027941 */ /* 0x000fea0003800200 */
.L_x_16420:
        /* <DEDUP_REMOVED lines=59> */
.L_x_16418:
[----:B------:R-:W-:Y:S05]  /*20a0*/  BSYNC.RECONVERGENT B1 ;  /* 0x0000000000017941 */ /* 0x000fea0003800200 */
.L_x_16417:
        /* <DEDUP_REMOVED lines=22> */
.L_x_16424:
        /* <DEDUP_REMOVED lines=13> */
.L_x_16426:
[----:B------:R-:W-:Y:S05]  /*22e0*/  BSYNC.RECONVERGENT B2 ;  /* 0x0000000000027941 */ /* 0x000fea0003800200 */
.L_x_16425:
        /* <DEDUP_REMOVED lines=59> */
.L_x_16423:
[----:B------:R-:W-:Y:S05]  /*26a0*/  BSYNC.RECONVERGENT B1 ;  /* 0x0000000000017941 */ /* 0x000fea0003800200 */
.L_x_16422:
        /* <DEDUP_REMOVED lines=22> */
.L_x_16429:
        /* <DEDUP_REMOVED lines=13> */
.L_x_16431:
[----:B------:R-:W-:Y:S05]  /*28e0*/  BSYNC.RECONVERGENT B2 ;  /* 0x0000000000027941 */ /* 0x000fea0003800200 */
.L_x_16430:
[----:B------:R-:W-:Y:S01]  /*28f0*/  IMAD.WIDE.U32 R98, R5, -0x326172a9, RZ ;  /* 0xcd9e8d5705627825 */ /* 0x000fe200078e00ff */
[----:B------:R-:W-:Y:S02]  /*2900*/  LOP3.LUT R8, R10, R77, R91, 0x96, !PT ;  /* 0x0000004d0a087212 */ /* 0x000fe400078e965b */
[----:B------:R-:W-:Y:S01]  /*2910*/  IADD3 R7, PT, PT, R90, -0x61c88647, RZ ;  /* 0x9e3779b95a077810 */ /* 0x000fe20007ffe0ff */
        /* <DEDUP_REMOVED lines=56> */
.L_x_16428:
[----:B------:R-:W-:Y:S05]  /*2ca0*/  BSYNC.RECONVERGENT B1 ;  /* 0x0000000000017941 */ /* 0x000fea0003800200 */
.L_x_16427:
        /* <DEDUP_REMOVED lines=22> */
.L_x_16434:
        /* <DEDUP_REMOVED lines=13> */
.L_x_16436:
[----:B------:R-:W-:Y:S05]  /*2ee0*/  BSYNC.RECONVERGENT B2 ;  /* 0x0000000000027941 */ /* 0x000fea0003800200 */
.L_x_16435:
        /* <DEDUP_REMOVED lines=39> */
[C---:B------:R-:W-:Y:S02]  /*3160*/  VIADD R9, R90.reuse, 0x5384540f ;  /* 0x5384540f5a097836 */ /* 0x040fe40000000000 */
[----:B------:R-:W-:Y:S02]  /*3170*/  IMAD.MOV.U32 R95, RZ, RZ, RZ ;  /* 0x000000ffff5f7224 */ /* 0x000fe400078e00ff */
        /* <DEDUP_REMOVED lines=18> */
.L_x_16433:
[----:B------:R-:W-:Y:S05]  /*32a0*/  BSYNC.RECONVERGENT B1 ;  /* 0x0000000000017941 */ /* 0x000fea0003800200 */
.L_x_16432:
        /* <DEDUP_REMOVED lines=22> */
.L_x_16439:
        /* <DEDUP_REMOVED lines=13> */
.L_x_16441:
[----:B------:R-:W-:Y:S05]  /*34e0*/  BSYNC.RECONVERGENT B2 ;  /* 0x0000000000027941 */ /* 0x000fea0003800200 */
.L_x_16440:
        /* <DEDUP_REMOVED lines=59> */
.L_x_16438:
[----:B------:R-:W-:Y:S05]  /*38a0*/  BSYNC.RECONVERGENT B1 ;  /* 0x0000000000017941 */ /* 0x000fea0003800200 */
.L_x_16437:
        /* <DEDUP_REMOVED lines=22> */
.L_x_16444:
        /* <DEDUP_REMOVED lines=15> */
.L_x_16446:
[----:B------:R-:W-:Y:S05]  /*3b00*/  BSYNC.RECONVERGENT B2 ;  /* 0x0000000000027941 */ /* 0x000fea0003800200 */
.L_x_16445:
        /* <DEDUP_REMOVED lines=59> */
.L_x_16443:
[----:B------:R-:W-:Y:S05]  /*3ec0*/  BSYNC.RECONVERGENT B1 ;  /* 0x0000000000017941 */ /* 0x000fea0003800200 */
.L_x_16442:
[----:B------:R-:W-:Y:S01]  /*3ed0*/  I2FP.F32.U32 R76, R78 ;  /* 0x0000004e004c7245 */ /* 0x000fe20000201000 */
[----:B------:R-:W-:-:S04]  /*3ee0*/  HADD2.F32 R78, -RZ, R79.H1_H1 ;  /* 0x3000004fff4e7230 */ /* 0x000fc80000004100 */
[----:B------:R-:W-:Y:S01]  /*3ef0*/  FFMA.FTZ R76, R76, R93, 1.1641532182693481445e-10 ;  /* 0x2f0000004c4c7423 */ /* 0x000fe2000001005d */
[----:B------:R-:W-:-:S04]  /*3f00*/  FMUL.FTZ R78, R78, R87 ;  /* 0x000000574e4e7220 */ /* 0x000fc80000410000 */
[----:B------:R-:W-:Y:S01]  /*3f10*/  FMUL.FTZ R78, R78, R13 ;  /* 0x0000000d4e4e7220 */ /* 0x000fe20000410000 */
[----:B------:R-:W-:-:S04]  /*3f20*/  FSETP.GTU.FTZ.AND P6, PT, R76, R89, PT ;  /* 0x000000594c00720b */ /* 0x000fc80003fdc000 */
[----:B------:R-:W-:Y:S02]  /*3f30*/  FSEL R78, R78, RZ, !P6 ;  /* 0x000000ff4e4e7208 */ /* 0x000fe40007000000 */
[----:B------:R-:W-:-:S03]  /*3f40*/  PLOP3.LUT P6, PT, P6, PT, PT, 0x8, 0x80 ;  /* 0x000000000080781c */ /* 0x000fc600037ce170 */
[----:B------:R-:W-:Y:S01]  /*3f50*/  FADD.FTZ R83, R83, R78 ;  /* 0x0000004e53537221 */ /* 0x000fe20000010000 */
[----:B------:R-:W-:Y:S09]  /*3f60*/  BRA `(.L_x_16447) ;  /* 0x0000002c00dc7947 */ /* 0x000ff20003800000 */
.L_x_16407:
        /* <DEDUP_REMOVED lines=16> */
.L_x_16450:
        /* <DEDUP_REMOVED lines=13> */
.L_x_16452:
[----:B------:R-:W-:Y:S05]  /*4140*/  BSYNC.RECONVERGENT B2 ;  /* 0x0000000000027941 */ /* 0x000fea0003800200 */
.L_x_16451:
        /* <DEDUP_REMOVED lines=58> */
.L_x_16449:
[----:B------:R-:W-:Y:S05]  /*44f0*/  BSYNC.RECONVERGENT B1 ;  /* 0x0000000000017941 */ /* 0x000fea0003800200 */
.L_x_16448:
[----:B------:R-:W0:Y:S01]  /*4500*/  LDC R81, c[0x0][0x404] ;  /* 0x00010100ff517b82 */ /* 0x000e220000000800 */
[----:B------:R-:W-:Y:S01]  /*4510*/  ISETP.NE.AND P0, PT, R17, 0x1, PT ;  /* 0x000000011100780c */ /* 0x000fe20003f05270 */
[----:B------:R-:W-:Y:S01]  /*4520*/  IMAD.MOV.U32 R83, RZ, RZ, 0x2f800000 ;  /* 0x2f800000ff537424 */ /* 0x000fe200078e00ff */
[----:B------:R-:W-:Y:S01]  /*4530*/  I2FP.F32.U32 R16, R16 ;  /* 0x0000001000107245 */ /* 0x000fe20000201000 */
[----:B-----5:R-:W-:Y:S01]  /*4540*/  HADD2.F32 R18, -RZ, R76.H0_H0 ;  /* 0x2000004cff127230 */ /* 0x020fe20000004100 */
[----:B------:R-:W-:Y:S01]  /*4550*/  BSSY.RECONVERGENT B1, `(.L_x_16453) ;  /* 0x000005a000017945 */ /* 0x000fe20003800200 */
[----:B------:R-:W-:Y:S02]  /*4560*/  MOV R9, R12 ;  /* 0x0000000c00097202 */ /* 0x000fe40000000f00 */
[----:B------:R-:W1:Y:S01]  /*4570*/  LDC R82, c[0x0][0x408] ;  /* 0x00010200ff527b82 */ /* 0x000e620000000800 */
[----:B------:R-:W-:Y:S01]  /*4580*/  FFMA.FTZ R16, R16, R83, 1.1641532182693481445e-10 ;  /* 0x2f00000010107423 */ /* 0x000fe20000010053 */
[----:B------:R-:W-:Y:S01]  /*4590*/  FMUL.FTZ R93, R18, R87 ;  /* 0x00000057125d7220 */ /* 0x000fe20000410000 */
[----:B------:R-:W-:-:S03]  /*45a0*/  IMAD.MOV.U32 R18, RZ, RZ, 0x2 ;  /* 0x00000002ff127424 */ /* 0x000fc600078e00ff */
        /* <DEDUP_REMOVED lines=12> */
.L_x_16455:
        /* <DEDUP_REMOVED lines=13> */
.L_x_16457:
[----:B------:R-:W-:Y:S05]  /*4740*/  BSYNC.RECONVERGENT B2 ;  /* 0x0000000000027941 */ /* 0x000fea0003800200 */
.L_x_16456:
        /* <DEDUP_REMOVED lines=58> */
.L_x_16454:
[----:B------:R-:W-:Y:S05]  /*4af0*/  BSYNC.RECONVERGENT B1 ;  /* 0x0000000000017941 */ /* 0x000fea0003800200 */
.L_x_16453:
[----:B------:R-:W-:Y:S01]  /*4b00*/  ISETP.NE.AND P1, PT, R18, 0x1, PT ;  /* 0x000000011200780c */ /* 0x000fe20003f25270 */
[----:B------:R-:W-:Y:S01]  /*4b10*/  HADD2.F32 R76, -RZ, R76.H1_H1 ;  /* 0x3000004cff4c7230 */ /* 0x000fe20000004100 */
[----:B------:R-:W-:Y:S01]  /*4b20*/  I2FP.F32.U32 R16, R9 ;  /* 0x0000000900107245 */ /* 0x000fe20000201000 */
[----:B------:R-:W-:Y:S01]  /*4b30*/  BSSY.RECONVERGENT B1, `(.L_x_16458) ;  /* 0x0000058000017945 */ /* 0x000fe20003800200 */
[----:B------:R-:W-:Y:S02]  /*4b40*/  IMAD.MOV.U32 R17, RZ, RZ, 0x2 ;  /* 0x00000002ff117424 */ /* 0x000fe400078e00ff */
[----:B------:R-:W-:Y:S01]  /*4b50*/  FMUL.FTZ R13, R76, R87 ;  /* 0x000000574c0d7220 */ /* 0x000fe20000410000 */
        /* <DEDUP_REMOVED lines=13> */
.L_x_16460:
        /* <DEDUP_REMOVED lines=13> */
.L_x_16462:
[----:B------:R-:W-:Y:S05]  /*4d00*/  BSYNC.RECONVERGENT B2 ;  /* 0x0000000000027941 */ /* 0x000fea0003800200 */
.L_x_16461:
        /* <DEDUP_REMOVED lines=58> */
.L_x_16459:
[----:B------:R-:W-:Y:S05]  /*50b0*/  BSYNC.RECONVERGENT B1 ;  /* 0x0000000000017941 */ /* 0x000fea0003800200 */
.L_x_16458:
[----:B------:R-:W-:Y:S01]  /*50c0*/  ISETP.NE.AND P2, PT, R17, 0x1, PT ;  /* 0x000000011100780c */ /* 0x000fe20003f45270 */
[----:B------:R-:W-:Y:S01]  /*50d0*/  HADD2.F32 R18, -RZ, R77.H0_H0 ;  /* 0x2000004dff127230 */ /* 0x000fe20000004100 */
[----:B------:R-:W-:Y:S01]  /*50e0*/  I2FP.F32.U32 R16, R9 ;  /* 0x0000000900107245 */ /* 0x000fe20000201000 */
[----:B------:R-:W-:Y:S01]  /*50f0*/  BSSY.RECONVERGENT B1, `(.L_x_16463) ;  /* 0x0000059000017945 */ /* 0x000fe20003800200 */
[----:B------:R-:W-:Y:S01]  /*5100*/  IMAD.MOV.U32 R13, RZ, RZ, 0x2 ;  /* 0x00000002ff0d7424 */ /* 0x000fe200078e00ff */
[----:B------:R-:W-:Y:S01]  /*5110*/  MOV R9, R12 ;  /* 0x0000000c00097202 */ /* 0x000fe20000000f00 */
[----:B------:R-:W-:Y:S01]  /*5120*/  FMUL.FTZ R89, R18, R87 ;  /* 0x0000005712597220 */ /* 0x000fe20000410000 */
[----:B------:R-:W-:-:S03]  /*5130*/  FFMA.FTZ R16, R16, R83, 1.1641532182693481445e-10 ;  /* 0x2f00000010107423 */ /* 0x000fc60000010053 */
[----:B------:R-:W-:Y:S02]  /*5140*/  FMUL.FTZ R89, R89, R82 ;  /* 0x0000005259597220 */ /* 0x000fe40000410000 */
[----:B------:R-:W-:Y:S01]  /*5150*/  FSETP.LE.FTZ.AND P1, PT, R16, R81, PT ;  /* 0x000000511000720b */ /* 0x000fe20003f33000 */
        /* <DEDUP_REMOVED lines=9> */
.L_x_16465:
        /* <DEDUP_REMOVED lines=13> */
.L_x_16467:
[----:B------:R-:W-:Y:S05]  /*52c0*/  BSYNC.RECONVERGENT B2 ;  /* 0x0000000000027941 */ /* 0x000fea0003800200 */
.L_x_16466:
        /* <DEDUP_REMOVED lines=59> */
.L_x_16464:
[----:B------:R-:W-:Y:S05]  /*5680*/  BSYNC.RECONVERGENT B1 ;  /* 0x0000000000017941 */ /* 0x000fea0003800200 */
.L_x_16463:
[----:B------:R-:W-:Y:S01]  /*5690*/  ISETP.NE.AND P3, PT, R13, 0x1, PT ;  /* 0x000000010d00780c */ /* 0x000fe20003f65270 */
[----:B------:R-:W-:Y:S01]  /*56a0*/  HADD2.F32 R18, -RZ, R77.H1_H1 ;  /* 0x3000004dff127230 */ /* 0x000fe20000004100 */
[----:B------:R-:W-:Y:S01]  /*56b0*/  I2FP.F32.U32 R16, R9 ;  /* 0x0000000900107245 */ /* 0x000fe20000201000 */
[----:B------:R-:W-:Y:S01]  /*56c0*/  BSSY.RECONVERGENT B1, `(.L_x_16468) ;  /* 0x0000059000017945 */ /* 0x000fe20003800200 */
[----:B------:R-:W-:Y:S02]  /*56d0*/  HFMA2 R17, -RZ, RZ, 0, 1.1920928955078125e-07 ;  /* 0x00000002ff117431 */ /* 0x000fe400000001ff */
[----:B------:R-:W-:Y:S02]  /*56e0*/  IMAD.MOV.U32 R9, RZ, RZ, R12 ;  /* 0x000000ffff097224 */ /* 0x000fe400078e000c */
        /* <DEDUP_REMOVED lines=13> */
.L_x_16470:
        /* <DEDUP_REMOVED lines=13> */
.L_x_16472:
[----:B------:R-:W-:Y:S05]  /*5890*/  BSYNC.RECONVERGENT B2 ;  /* 0x0000000000027941 */ /* 0x000fea0003800200 */
.L_x_16471:
        /* <DEDUP_REMOVED lines=57> */
[----:B------:R-:W-:Y:S01]  /*5c30*/  MOV R9, R92 ;  /* 0x0000005c00097202 */ /* 0x000fe20000000f00 */
[----:B------:R-:W-:-:S07]  /*5c40*/  IMAD.MOV.U32 R92, RZ, RZ, R16 ;  /* 0x000000ffff5c7224 */ /* 0x000fce00078e0010 */
.L_x_16469:
[----:B------:R-:W-:Y:S05]  /*5c50*/  BSYNC.RECONVERGENT B1 ;  /* 0x0000000000017941 */ /* 0x000fea0003800200 */
.L_x_16468:
[----:B------:R-:W-:Y:S01]  /*5c60*/  ISETP.NE.AND P4, PT, R17, 0x1, PT ;  /* 0x000000011100780c */ /* 0x000fe20003f85270 */
[----:B------:R-:W-:Y:S01]  /*5c70*/  HADD2.F32 R18, -RZ, R78.H0_H0 ;  /* 0x2000004eff127230 */ /* 0x000fe20000004100 */
[----:B------:R-:W-:Y:S01]  /*5c80*/  I2FP.F32.U32 R16, R9 ;  /* 0x0000000900107245 */ /* 0x000fe20000201000 */
[----:B------:R-:W-:Y:S01]  /*5c90*/  BSSY.RECONVERGENT B1, `(.L_x_16473) ;  /* 0x0000058000017945 */ /* 0x000fe20003800200 */
[----:B------:R-:W-:Y:S02]  /*5ca0*/  MOV R9, R12 ;  /* 0x0000000c00097202 */ /* 0x000fe40000000f00 */
[----:B------:R-:W-:Y:S01]  /*5cb0*/  FMUL.FTZ R13, R18, R87 ;  /* 0x00000057120d7220 */ /* 0x000fe20000410000 */
        /* <DEDUP_REMOVED lines=13> */
.L_x_16475:
        /* <DEDUP_REMOVED lines=13> */
.L_x_16477:
[----:B------:R-:W-:Y:S05]  /*5e60*/  BSYNC.RECONVERGENT B2 ;  /* 0x0000000000027941 */ /* 0x000fea0003800200 */
.L_x_16476:
        /* <DEDUP_REMOVED lines=57> */
[----:B------:R-:W-:-:S07]  /*6200*/  LOP3.LUT R8, R19, R8, R17, 0x96, !PT ;  /* 0x0000000813087212 */ /* 0x000fce00078e9611 */
.L_x_16474:
[----:B------:R-:W-:Y:S05]  /*6210*/  BSYNC.RECONVERGENT B1 ;  /* 0x0000000000017941 */ /* 0x000fea0003800200 */
.L_x_16473:
[----:B------:R-:W-:Y:S01]  /*6220*/  ISETP.NE.AND P5, PT, R18, 0x1, PT ;  /* 0x000000011200780c */ /* 0x000fe20003fa5270 */
[----:B------:R-:W-:Y:S01]  /*6230*/  HADD2.F32 R78, -RZ, R78.H1_H1 ;  /* 0x3000004eff4e7230 */ /* 0x000fe20000004100 */
        /* <DEDUP_REMOVED lines=17> */
.L_x_16480:
        /* <DEDUP_REMOVED lines=13> */
.L_x_16482:
[----:B------:R-:W-:Y:S05]  /*6420*/  BSYNC.RECONVERGENT B2 ;  /* 0x0000000000027941 */ /* 0x000fea0003800200 */
.L_x_16481:
        /* <DEDUP_REMOVED lines=59> */
.L_x_16479:
[----:B------:R-:W-:Y:S05]  /*67e0*/  BSYNC.RECONVERGENT B1 ;  /* 0x0000000000017941 */ /* 0x000fea0003800200 */
.L_x_16478:
[----:B------:R-:W-:Y:S01]  /*67f0*/  ISETP.NE.AND P6, PT, R17, 0x1, PT ;  /* 0x000000011100780c */ /* 0x000fe20003fc5270 */
[----:B------:R-:W-:Y:S01]  /*6800*/  HADD2.F32 R18, -RZ, R79.H0_H0 ;  /* 0x2000004fff127230 */ /* 0x000fe20000004100 */
        /* <DEDUP_REMOVED lines=17> */
.L_x_16485:
        /* <DEDUP_REMOVED lines=15> */
.L_x_16487:
[----:B------:R-:W-:Y:S05]  /*6a10*/  BSYNC.RECONVERGENT B2 ;  /* 0x0000000000027941 */ /* 0x000fea0003800200 */
.L_x_16486:
        /* <DEDUP_REMOVED lines=50> */
[----:B------:R-:W-:Y:S01]  /*6d40*/  IMAD.WIDE.U32 R18, R18, -0x326172a9, RZ ;  /* 0xcd9e8d5712127825 */ /* 0x000fe200078e00ff */
[----:B------:R-:W-:-:S03]  /*6d50*/  MOV R13, R92 ;  /* 0x0000005c000d7202 */ /* 0x000fc60000000f00 */
[----:B------:R-:W-:-:S04]  /*6d60*/  IMAD.WIDE.U32 R16, R16, -0x2daee0ad, RZ ;  /* 0xd2511f5310107825 */ /* 0x000fc800078e00ff */
[----:B------:R-:W-:Y:S01]  /*6d70*/  VIADD R7, R90, 0x8ff34781 ;  /* 0x8ff347815a077836 */ /* 0x000fe20000000000 */
[----:B------:R-:W-:Y:S01]  /*6d80*/  LOP3.LUT R8, R9, R8, R17, 0x96, !PT ;  /* 0x0000000809087212 */ /* 0x000fe200078e9611 */
[----:B------:R-:W-:Y:S02]  /*6d90*/  HFMA2 R9, -RZ, RZ, 0, 0 ;  /* 0x00000000ff097431 */ /* 0x000fe400000001ff */
[----:B------:R-:W-:Y:S01]  /*6da0*/  IMAD.MOV.U32 R92, RZ, RZ, R16 ;  /* 0x000000ffff5c7224 */ /* 0x000fe200078e0010 */
[----:B------:R-:W-:Y:S01]  /*6db0*/  LOP3.LUT R7, R7, R12, R19, 0x96, !PT ;  /* 0x0000000c07077212 */ /* 0x000fe200078e9613 */
[----:B------:R-:W-:-:S07]  /*6dc0*/  IMAD.MOV.U32 R12, RZ, RZ, R18 ;  /* 0x000000ffff0c7224 */ /* 0x000fce00078e0012 */
.L_x_16484:
[----:B------:R-:W-:Y:S05]  /*6dd0*/  BSYNC.RECONVERGENT B1 ;  /* 0x0000000000017941 */ /* 0x000fea0003800200 */
.L_x_16483:
[----:B------:R-:W-:Y:S01]  /*6de0*/  I2FP.F32.U32 R16, R13 ;  /* 0x0000000d00107245 */ /* 0x000fe20000201000 */
[----:B------:R-:W-:Y:S01]  /*6df0*/  HADD2.F32 R96, -RZ, R79.H1_H1 ;  /* 0x3000004fff607230 */ /* 0x000fe20000004100 */
[----:B------:R-:W-:Y:S02]  /*6e00*/  ISETP.NE.AND P6, PT, R94, RZ, PT ;  /* 0x000000ff5e00720c */ /* 0x000fe40003fc5270 */
[----:B------:R-:W-:Y:S01]  /*6e10*/  FSEL R17, R76, RZ, P0 ;  /* 0x000000ff4c117208 */ /* 0x000fe20000000000 */
[----:B------:R-:W-:Y:S01]  /*6e20*/  FFMA.FTZ R18, R16, R83, 1.1641532182693481445e-10 ;  /* 0x2f00000010127423 */ /* 0x000fe20000010053 */
[----:B------:R-:W-:Y:S01]  /*6e30*/  FMUL.FTZ R13, R96, R87 ;  /* 0x00000057600d7220 */ /* 0x000fe20000410000 */
        /* <DEDUP_REMOVED lines=10> */
.L_x_16447:
        /* <DEDUP_REMOVED lines=19> */
[----:B-1----:R-:W-:Y:S02]  /*7010*/  IMAD.WIDE.U32 R76, R85, 0x8, R76 ;  /* 0x00000008554c7825 */ /* 0x002fe400078e004c */
[----:B------:R0:W-:Y:S04]  /*7020*/  STG.E.128 desc[UR8][R78.64+0x10], R80 ;  /* 0x000010504e007986 */ /* 0x0001e8000c101d08 */
[----:B------:R0:W-:Y:S02]  /*7030*/  STG.E.64 desc[UR8][R76.64], R94 ;  /* 0x0000005e4c007986 */ /* 0x0001e4000c101b08 */
.L_x_16406:
[----:B------:R-:W-:Y:S05]  /*7040*/  BSYNC.RECONVERGENT B0 ;  /* 0x0000000000007941 */ /* 0x000fea0003800200 */
.L_x_16405:
        /* <DEDUP_REMOVED lines=30> */
.L_x_16493:
        /* <DEDUP_REMOVED lines=13> */
.L_x_16495:
[----:B------:R-:W-:Y:S05]  /*7300*/  BSYNC.RECONVERGENT B2 ;  /* 0x0000000000027941 */ /* 0x000fea0003800200 */
.L_x_16494:
        /* <DEDUP_REMOVED lines=58> */
[----:B------:R-:W-:-:S07]  /*76b0*/  HFMA2 R98, -RZ, RZ, 0, 0 ;  /* 0x00000000ff627431 */ /* 0x000fce00000001ff */
.L_x_16492:
[----:B------:R-:W-:Y:S05]  /*76c0*/  BSYNC.RECONVERGENT B1 ;  /* 0x0000000000017941 */ /* 0x000fea0003800200 */
.L_x_16491:
        /* <DEDUP_REMOVED lines=26> */
.L_x_16498:
        /* <DEDUP_REMOVED lines=13> */
.L_x_16500:
[----:B------:R-:W-:Y:S05]  /*7940*/  BSYNC.RECONVERGENT B2 ;  /* 0x0000000000027941 */ /* 0x000fea0003800200 */
.L_x_16499:
        /* <DEDUP_REMOVED lines=54> */
[----:B------:R-:W-:Y:S01]  /*7cb0*/  HFMA2 R97, -RZ, RZ, 0, 0 ;  /* 0x00000000ff617431 */ /* 0x000fe200000001ff */
[----:B------:R-:W-:Y:S01]  /*7cc0*/  MOV R9, R94 ;  /* 0x0000005e00097202 */ /* 0x000fe20000000f00 */
[----:B------:R-:W-:Y:S01]  /*7cd0*/  IMAD.MOV.U32 R12, RZ, RZ, R98 ;  /* 0x000000ffff0c7224 */ /* 0x000fe200078e0062 */
[----:B------:R-:W-:Y:S01]  /*7ce0*/  LOP3.LUT R7, R7, R100, R99, 0x96, !PT ;  /* 0x0000006407077212 */ /* 0x000fe200078e9663 */
[----:B------:R-:W-:-:S07]  /*7cf0*/  IMAD.MOV.U32 R94, RZ, RZ, R96 ;  /* 0x000000ffff5e7224 */ /* 0x000fce00078e0060 */
.L_x_16497:
[----:B------:R-:W-:Y:S05]  /*7d00*/  BSYNC.RECONVERGENT B1 ;  /* 0x0000000000017941 */ /* 0x000fea0003800200 */
.L_x_16496:
        /* <DEDUP_REMOVED lines=22> */
.L_x_16503:
        /* <DEDUP_REMOVED lines=13> */
.L_x_16505:
[----:B------:R-:W-:Y:S05]  /*7f40*/  BSYNC.RECONVERGENT B2 ;  /* 0x0000000000027941 */ /* 0x000fea0003800200 */
.L_x_16504:
        /* <DEDUP_REMOVED lines=59> */
.L_x_16502:
[----:B------:R-:W-:Y:S05]  /*8300*/  BSYNC.RECONVERGENT B1 ;  /* 0x0000000000017941 */ /* 0x000fea0003800200 */
.L_x_16501:
        /* <DEDUP_REMOVED lines=22> */
.L_x_16508:
        /* <DEDUP_REMOVED lines=13> */
.L_x_16510:
[----:B------:R-:W-:Y:S05]  /*8540*/  BSYNC.RECONVERGENT B2 ;  /* 0x0000000000027941 */ /* 0x000fea0003800200 */
.L_x_16509:
        /* <DEDUP_REMOVED lines=59> */
.L_x_16507:
[----:B------:R-:W-:Y:S05]  /*8900*/  BSYNC.RECONVERGENT B1 ;  /* 0x0000000000017941 */ /* 0x000fea0003800200 */
.L_x_16506:
        /* <DEDUP_REMOVED lines=22> */
.L_x_16513:
        /* <DEDUP_REMOVED lines=13> */
.L_x_16515:
[----:B------:R-:W-:Y:S05]  /*8b40*/  BSYNC.RECONVERGENT B2 ;  /* 0x0000000000027941 */ /* 0x000fea0003800200 */
.L_x_16514:
        /* <DEDUP_REMOVED lines=59> */
.L_x_16512:
[----:B------:R-:W-:Y:S05]  /*8f00*/  BSYNC.RECONVERGENT B1 ;  /* 0x0000000000017941 */ /* 0x000fea0003800200 */
.L_x_16511:
[----:B------:R-:W-:Y:S01]  /*8f10*/  I2FP.F32.U32 R9, R9 ;  /* 0x0000000900097245 */ /* 0x000fe20000201000 */
[----:B------:R-:W-:Y:S01]  /*8f20*/  HADD2.F32 R96, -RZ, R58.H0_H0 ;  /* 0x2000003aff607230 */ /* 0x000fe20000004100 */
[----:B------:R-:W-:Y:S01]  /*8f30*/  ISETP.NE.AND P4, PT, R98, 0x1, PT ;  /* 0x000000016200780c */ /* 0x000fe20003f85270 */
[----:B------:R-:W-:Y:S01]  /*8f40*/  BSSY.RECONVERGENT B1, `(.L_x_16516) ;  /* 0x000005c000017945 */ /* 0x000fe20003800200 */
[----:B------:R-:W-:Y:S02]  /*8f50*/  IMAD.MOV.U32 R57, RZ, RZ, R12 ;  /* 0x000000ffff397224 */ /* 0x000fe400078e000c */
[----:B------:R-:W-:Y:S01]  /*8f60*/  FFMA.FTZ R56, R9, R102, 1.1641532182693481445e-10 ;  /* 0x2f00000009387423 */ /* 0x000fe20000010066 */
[----:B------:R-:W-:-:S04]  /*8f70*/  FMUL.FTZ R96, R96, R87 ;  /* 0x0000005760607220 */ /* 0x000fc80000410000 */
[----:B------:R-:W-:Y:S01]  /*8f80*/  FMUL.FTZ R96, R96, R93 ;  /* 0x0000005d60607220 */ /* 0x000fe20000410000 */
[----:B------:R-:W-:-:S04]  /*8f90*/  FSETP.GTU.FTZ.AND P3, PT, R56, R95, PT ;  /* 0x0000005f3800720b */ /* 0x000fc80003f7c000 */
        /* <DEDUP_REMOVED lines=13> */
.L_x_16518:
        /* <DEDUP_REMOVED lines=13> */
.L_x_16520:
[----:B------:R-:W-:Y:S05]  /*9140*/  BSYNC.RECONVERGENT B2 ;  /* 0x0000000000027941 */ /* 0x000fea0003800200 */
.L_x_16519:
        /* <DEDUP_REMOVED lines=59> */
.L_x_16517:
[----:B------:R-:W-:Y:S05]  /*9500*/  BSYNC.RECONVERGENT B1 ;  /* 0x0000000000017941 */ /* 0x000fea0003800200 */
.L_x_16516:
        /* <DEDUP_REMOVED lines=22> */
.L_x_16523:
        /* <DEDUP_REMOVED lines=13> */
.L_x_16525:
[----:B------:R-:W-:Y:S05]  /*9740*/  BSYNC.RECONVERGENT B2 ;  /* 0x0000000000027941 */ /* 0x000fea0003800200 */
.L_x_16524:
        /* <DEDUP_REMOVED lines=59> */
.L_x_16522:
[----:B------:R-:W-:Y:S05]  /*9b00*/  BSYNC.RECONVERGENT B1 ;  /* 0x0000000000017941 */ /* 0x000fea0003800200 */
.L_x_16521:
[----:B------:R-:W-:Y:S01]  /*9b10*/  I2FP.F32.U32 R9, R9 ;  /* 0x0000000900097245 */ /* 0x000fe20000201000 */
[----:B------:R-:W-:Y:S01]  /*9b20*/  HADD2.F32 R76, -RZ, R59.H0_H0 ;  /* 0x2000003bff4c7230 */ /* 0x000fe20000004100 */
[----:B------:R-:W-:Y:S01]  /*9b30*/  ISETP.NE.AND P6, PT, R97, 0x1, PT ;  /* 0x000000016100780c */ /* 0x000fe20003fc5270 */
[----:B------:R-:W-:Y:S01]  /*9b40*/  BSSY.RECONVERGENT B1, `(.L_x_16526) ;  /* 0x000005e000017945 */ /* 0x000fe20003800200 */
[----:B------:R-:W-:Y:S02]  /*9b50*/  IMAD.MOV.U32 R96, RZ, RZ, R12 ;  /* 0x000000ffff607224 */ /* 0x000fe400078e000c */
[----:B------:R-:W-:Y:S01]  /*9b60*/  FFMA.FTZ R58, R9, R102, 1.1641532182693481445e-10 ;  /* 0x2f000000093a7423 */ /* 0x000fe20000010066 */
[----:B------:R-:W-:Y:S01]  /*9b70*/  FMUL.FTZ R76, R76, R87 ;  /* 0x000000574c4c7220 */ /* 0x000fe20000410000 */
[----:B------:R-:W-:-:S03]  /*9b80*/  HFMA2 R9, -RZ, RZ, 0, 1.1920928955078125e-07 ;  /* 0x00000002ff097431 */ /* 0x000fc600000001ff */
        /* <DEDUP_REMOVED lines=14> */
.L_x_16528:
        /* <DEDUP_REMOVED lines=15> */
.L_x_16530:
[----:B------:R-:W-:Y:S05]  /*9d60*/  BSYNC.RECONVERGENT B2 ;  /* 0x0000000000027941 */ /* 0x000fea0003800200 */
.L_x_16529:
        /* <DEDUP_REMOVED lines=59> */
.L_x_16527:
[----:B------:R-:W-:Y:S05]  /*a120*/  BSYNC.RECONVERGENT B1 ;  /* 0x0000000000017941 */ /* 0x000fea0003800200 */
.L_x_16526:
        /* <DEDUP_REMOVED lines=10> */
.L_x_16490:
        /* <DEDUP_REMOVED lines=16> */
.L_x_16534:
        /* <DEDUP_REMOVED lines=13> */
.L_x_16536:
[----:B------:R-:W-:Y:S05]  /*a3a0*/  BSYNC.RECONVERGENT B2 ;  /* 0x0000000000027941 */ /* 0x000fea0003800200 */
.L_x_16535:
        /* <DEDUP_REMOVED lines=39> */
[----:B------:R-:W-:-:S03]  /*a620*/  IADD3 R7, PT, PT, R90, 0x5384540f, RZ ;  /* 0x5384540f5a077810 */ /* 0x000fc60007ffe0ff */
[----:B------:R-:W-:Y:S01]  /*a630*/  IMAD.WIDE.U32 R52, R52, -0x2daee0ad, RZ ;  /* 0xd2511f5334347825 */ /* 0x000fe200078e00ff */
[----:B------:R-:W-:-:S04]  /*a640*/  LOP3.LUT R7, R7, R54, R77, 0x96, !PT ;  /* 0x0000003607077212 */ /* 0x000fc800078e964d */
[----:B------:R-:W-:Y:S01]  /*a650*/  LOP3.LUT R54, R2, R8, R53, 0x96, !PT ;  /* 0x0000000802367212 */ /* 0x000fe200078e9635 */
[----:B------:R-:W-:Y:S01]  /*a660*/  IMAD.WIDE.U32 R8, R7, -0x2daee0ad, RZ ;  /* 0xd2511f5307087825 */ /* 0x000fe200078e00ff */
[----:B------:R-:W-:-:S03]  /*a670*/  IADD3 R7, PT, PT, R90, -0xe443238, RZ ;  /* 0xf1bbcdc85a077810 */ /* 0x000fc60007ffe0ff */
        /* <DEDUP_REMOVED lines=13> */
.L_x_16533:
[----:B------:R-:W-:Y:S05]  /*a750*/  BSYNC.RECONVERGENT B1 ;  /* 0x0000000000017941 */ /* 0x000fea0003800200 */
.L_x_16532:
[----:B------:R-:W0:Y:S01]  /*a760*/  LDC R53, c[0x0][0x404] ;  /* 0x00010100ff357b82 */ /* 0x000e220000000800 */
[----:B------:R-:W-:Y:S01]  /*a770*/  I2FP.F32.U32 R9, R52 ;  /* 0x0000003400097245 */ /* 0x000fe20000201000 */
[----:B------:R-:W-:Y:S01]  /*a780*/  HFMA2 R52, -RZ, RZ, 0.1171875, 0 ;  /* 0x2f800000ff347431 */ /* 0x000fe200000001ff */
[----:B------:R-:W-:Y:S01]  /*a790*/  ISETP.NE.AND P0, PT, R55, 0x1, PT ;  /* 0x000000013700780c */ /* 0x000fe20003f05270 */
[----:B-----5:R-:W-:Y:S01]  /*a7a0*/  HADD2.F32 R78, -RZ, R56.H0_H0 ;  /* 0x20000038ff4e7230 */ /* 0x020fe20000004100 */
[----:B------:R-:W-:Y:S02]  /*a7b0*/  BSSY.RECONVERGENT B1, `(.L_x_16537) ;  /* 0x000005b000017945 */ /* 0x000fe40003800200 */
[----:B------:R-:W-:Y:S01]  /*a7c0*/  FFMA.FTZ R54, R9, R52, 1.1641532182693481445e-10 ;  /* 0x2f00000009367423 */ /* 0x000fe20000010034 */
[----:B------:R-:W1:Y:S01]  /*a7d0*/  LDC R76, c[0x0][0x408] ;  /* 0x00010200ff4c7b82 */ /* 0x000e620000000800 */
[----:B------:R-:W-:Y:S01]  /*a7e0*/  FMUL.FTZ R93, R78, R87 ;  /* 0x000000574e5d7220 */ /* 0x000fe20000410000 */
[----:B------:R-:W-:Y:S01]  /*a7f0*/  IMAD.MOV.U32 R78, RZ, RZ, 0x2 ;  /* 0x00000002ff4e7424 */ /* 0x000fe200078e00ff */
[----:B------:R-:W-:-:S02]  /*a800*/  MOV R9, R12 ;  /* 0x0000000c00097202 */ /* 0x000fc40000000f00 */
        /* <DEDUP_REMOVED lines=12> */
.L_x_16539:
        /* <DEDUP_REMOVED lines=13> */
.L_x_16541:
[----:B------:R-:W-:Y:S05]  /*a9a0*/  BSYNC.RECONVERGENT B2 ;  /* 0x0000000000027941 */ /* 0x000fea0003800200 */
.L_x_16540:
        /* <DEDUP_REMOVED lines=55> */
[----:B------:R-:W-:Y:S01]  /*ad20*/  IMAD.MOV.U32 R9, RZ, RZ, R94 ;  /* 0x000000ffff097224 */ /* 0x000fe200078e005e */
[----:B------:R-:W-:Y:S01]  /*ad30*/  MOV R94, R78 ;  /* 0x0000004e005e7202 */ /* 0x000fe20000000f00 */
[----:B------:R-:W-:Y:S01]  /*ad40*/  IMAD.MOV.U32 R78, RZ, RZ, RZ ;  /* 0x000000ffff4e7224 */ /* 0x000fe200078e00ff */
[----:B------:R-:W-:-:S07]  /*ad50*/  LOP3.LUT R8, R77, R54, R79, 0x96, !PT ;  /* 0x000000364d087212 */ /* 0x000fce00078e964f */
.L_x_16538:
[----:B------:R-:W-:Y:S05]  /*ad60*/  BSYNC.RECONVERGENT B1 ;  /* 0x0000000000017941 */ /* 0x000fea0003800200 */
.L_x_16537:
[----:B------:R-:W-:Y:S01]  /*ad70*/  ISETP.NE.AND P1, PT, R78, 0x1, PT ;  /* 0x000000014e00780c */ /* 0x000fe20003f25270 */
[----:B------:R-:W-:Y:S01]  /*ad80*/  HADD2.F32 R56, -RZ, R56.H1_H1 ;  /* 0x30000038ff387230 */ /* 0x000fe20000004100 */
[----:B------:R-:W-:Y:S01]  /*ad90*/  I2FP.F32.U32 R9, R9 ;  /* 0x0000000900097245 */ /* 0x000fe20000201000 */
[----:B------:R-:W-:Y:S01]  /*ada0*/  BSSY.RECONVERGENT B1, `(.L_x_16542) ;  /* 0x0000059000017945 */ /* 0x000fe20003800200 */
[----:B------:R-:W-:Y:S02]  /*adb0*/  HFMA2 R79, -RZ, RZ, 0, 1.1920928955078125e-07 ;  /* 0x00000002ff4f7431 */ /* 0x000fe400000001ff */
        /* <DEDUP_REMOVED lines=14> */
.L_x_16544:
        /* <DEDUP_REMOVED lines=13> */
.L_x_16546:
[----:B------:R-:W-:Y:S05]  /*af70*/  BSYNC.RECONVERGENT B2 ;  /* 0x0000000000027941 */ /* 0x000fea0003800200 */
.L_x_16545:
        /* <DEDUP_REMOVED lines=55> */
[----:B------:R-:W-:Y:S01]  /*b2f0*/  IMAD.MOV.U32 R12, RZ, RZ, R96 ;  /* 0x000000ffff0c7224 */ /* 0x000fe200078e0060 */
[----:B------:R-:W-:Y:S02]  /*b300*/  LOP3.LUT R8, R9, R8, R55, 0x96, !PT ;  /* 0x0000000809087212 */ /* 0x000fe400078e9637 */
[----:B------:R-:W-:Y:S01]  /*b310*/  MOV R9, R94 ;  /* 0x0000005e00097202 */ /* 0x000fe20000000f00 */
[----:B------:R-:W-:-:S07]  /*b320*/  IMAD.MOV.U32 R94, RZ, RZ, R54 ;  /* 0x000000ffff5e7224 */ /* 0x000fce00078e0036 */
.L_x_16543:
[----:B------:R-:W-:Y:S05]  /*b330*/  BSYNC.RECONVERGENT B1 ;  /* 0x0000000000017941 */ /* 0x000fea0003800200 */
.L_x_16542:
[----:B------:R-:W-:Y:S01]  /*b340*/  ISETP.NE.AND P2, PT, R79, 0x1, PT ;  /* 0x000000014f00780c */ /* 0x000fe20003f45270 */
[----:B------:R-:W-:Y:S01]  /*b350*/  HADD2.F32 R56, -RZ, R57.H0_H0 ;  /* 0x20000039ff387230 */ /* 0x000fe20000004100 */
[----:B------:R-:W-:Y:S01]  /*b360*/  I2FP.F32.U32 R9, R9 ;  /* 0x0000000900097245 */ /* 0x000fe20000201000 */
[----:B------:R-:W-:Y:S01]  /*b370*/  BSSY.RECONVERGENT B1, `(.L_x_16547) ;  /* 0x0000059000017945 */ /* 0x000fe20003800200 */
[----:B------:R-:W-:Y:S02]  /*b380*/  IMAD.MOV.U32 R95, RZ, RZ, 0x2 ;  /* 0x00000002ff5f7424 */ /* 0x000fe400078e00ff */
[----:B------:R-:W-:Y:S01]  /*b390*/  FMUL.FTZ R55, R56, R87 ;  /* 0x0000005738377220 */ /* 0x000fe20000410000 */
[----:B------:R-:W-:Y:S01]  /*b3a0*/  FFMA.FTZ R54, R9, R52, 1.1641532182693481445e-10 ;  /* 0x2f00000009367423 */ /* 0x000fe20000010034 */
[----:B------:R-:W-:-:S04]  /*b3b0*/  MOV R9, R12 ;  /* 0x0000000c00097202 */ /* 0x000fc80000000f00 */
        /* <DEDUP_REMOVED lines=11> */
.L_x_16549:
        /* <DEDUP_REMOVED lines=13> */
.L_x_16551:
[----:B------:R-:W-:Y:S05]  /*b540*/  BSYNC.RECONVERGENT B2 ;  /* 0x0000000000027941 */ /* 0x000fea0003800200 */
.L_x_16550:
        /* <DEDUP_REMOVED lines=35> */
[----:B------:R-:W-:-:S03]  /*b780*/  IADD3 R55, PT, PT, R91, -0x24c28bd8, RZ ;  /* 0xdb3d74285b377810 */ /* 0x000fc60007ffe0ff */
        /* <DEDUP_REMOVED lines=23> */
.L_x_16548:
[----:B------:R-:W-:Y:S05]  /*b900*/  BSYNC.RECONVERGENT B1 ;  /* 0x0000000000017941 */ /* 0x000fea0003800200 */
.L_x_16547:
        /* <DEDUP_REMOVED lines=19> */
.L_x_16554:
        /* <DEDUP_REMOVED lines=13> */
.L_x_16556:
[----:B------:R-:W-:Y:S05]  /*bb10*/  BSYNC.RECONVERGENT B2 ;  /* 0x0000000000027941 */ /* 0x000fea0003800200 */
.L_x_16555:
        /* <DEDUP_REMOVED lines=47> */
[----:B------:R-:W-:-:S04]  /*be10*/  IMAD.WIDE.U32 R78, R78, -0x326172a9, RZ ;  /* 0xcd9e8d574e4e7825 */ /* 0x000fc800078e00ff */
        /* <DEDUP_REMOVED lines=9> */
[----:B------:R-:W-:Y:S02]  /*beb0*/  HFMA2 R79, -RZ, RZ, 0, 0 ;  /* 0x00000000ff4f7431 */ /* 0x000fe400000001ff */
[----:B------:R-:W-:-:S07]  /*bec0*/  IMAD.MOV.U32 R94, RZ, RZ, R56 ;  /* 0x000000ffff5e7224 */ /* 0x000fce00078e0038 */
.L_x_16553:
[----:B------:R-:W-:Y:S05]  /*bed0*/  BSYNC.RECONVERGENT B1 ;  /* 0x0000000000017941 */ /* 0x000fea0003800200 */
.L_x_16552:
[----:B------:R-:W-:Y:S01]  /*bee0*/  ISETP.NE.AND P4, PT, R79, 0x1, PT ;  /* 0x000000014f00780c */ /* 0x000fe20003f85270 */
[----:B------:R-:W-:Y:S01]  /*bef0*/  HADD2.F32 R56, -RZ, R58.H0_H0 ;  /* 0x2000003aff387230 */ /* 0x000fe20000004100 */
[----:B------:R-:W-:Y:S01]  /*bf00*/  I2FP.F32.U32 R9, R9 ;  /* 0x0000000900097245 */ /* 0x000fe20000201000 */
[----:B------:R-:W-:Y:S01]  /*bf10*/  BSSY.RECONVERGENT B1, `(.L_x_16557) ;  /* 0x0000059000017945 */ /* 0x000fe20003800200 */
[----:B------:R-:W-:Y:S02]  /*bf20*/  IMAD.MOV.U32 R95, RZ, RZ, 0x2 ;  /* 0x00000002ff5f7424 */ /* 0x000fe400078e00ff */
[----:B------:R-:W-:Y:S01]  /*bf30*/  FMUL.FTZ R57, R56, R87 ;  /* 0x0000005738397220 */ /* 0x000fe20000410000 */
        /* <DEDUP_REMOVED lines=13> */
.L_x_16559:
        /* <DEDUP_REMOVED lines=13> */
.L_x_16561:
[----:B------:R-:W-:Y:S05]  /*c0e0*/  BSYNC.RECONVERGENT B2 ;  /* 0x0000000000027941 */ /* 0x000fea0003800200 */
.L_x_16560:
        /* <DEDUP_REMOVED lines=59> */
.L_x_16558:
[----:B------:R-:W-:Y:S05]  /*c4a0*/  BSYNC.RECONVERGENT B1 ;  /* 0x0000000000017941 */ /* 0x000fea0003800200 */
.L_x_16557:
        /* <DEDUP_REMOVED lines=19> */
.L_x_16564:
        /* <DEDUP_REMOVED lines=13> */
.L_x_16566:
[----:B------:R-:W-:Y:S05]  /*c6b0*/  BSYNC.RECONVERGENT B2 ;  /* 0x0000000000027941 */ /* 0x000fea0003800200 */
.L_x_16565:
        /* <DEDUP_REMOVED lines=54> */
[----:B------:R-:W-:Y:S02]  /*ca20*/  IMAD.MOV.U32 R12, RZ, RZ, R96 ;  /* 0x000000ffff0c7224 */ /* 0x000fe400078e0060 */
[----:B------:R-:W-:Y:S01]  /*ca30*/  HFMA2 R96, -RZ, RZ, 0, 0 ;  /* 0x00000000ff607431 */ /* 0x000fe200000001ff */
[----:B------:R-:W-:Y:S01]  /*ca40*/  MOV R9, R94 ;  /* 0x0000005e00097202 */ /* 0x000fe20000000f00 */
[----:B------:R-:W-:Y:S01]  /*ca50*/  IMAD.MOV.U32 R94, RZ, RZ, R78 ;  /* 0x000000ffff5e7224 */ /* 0x000fe200078e004e */
[----:B------:R-:W-:-:S07]  /*ca60*/  LOP3.LUT R7, R7, R98, R97, 0x96, !PT ;  /* 0x0000006207077212 */ /* 0x000fce00078e9661 */
.L_x_16563:
[----:B------:R-:W-:Y:S05]  /*ca70*/  BSYNC.RECONVERGENT B1 ;  /* 0x0000000000017941 */ /* 0x000fea0003800200 */
.L_x_16562:
        /* <DEDUP_REMOVED lines=19> */
.L_x_16569:
        /* <DEDUP_REMOVED lines=15> */
.L_x_16571:
[----:B------:R-:W-:Y:S05]  /*cca0*/  BSYNC.RECONVERGENT B2 ;  /* 0x0000000000027941 */ /* 0x000fea0003800200 */
.L_x_16570:
        /* <DEDUP_REMOVED lines=59> */
.L_x_16568:
[----:B------:R-:W-:Y:S05]  /*d060*/  BSYNC.RECONVERGENT B1 ;  /* 0x0000000000017941 */ /* 0x000fea0003800200 */
.L_x_16567:
        /* <DEDUP_REMOVED lines=16> */
.L_x_16531:
        /* <DEDUP_REMOVED lines=18> */
[----:B-1----:R-:W-:-:S03]  /*d290*/  IMAD.WIDE.U32 R76, R92, 0x8, R76 ;  /* 0x000000085c4c7825 */ /* 0x002fc600078e004c */
[----:B------:R2:W-:Y:S01]  /*d2a0*/  STG.E.128 desc[UR8][R78.64+0x10], R56 ;  /* 0x000010384e007986 */ /* 0x0005e2000c101d08 */
[----:B------:R-:W-:-:S03]  /*d2b0*/  VIADD R92, R92, 0x100 ;  /* 0x000001005c5c7836 */ /* 0x000fc60000000000 */
[----:B------:R2:W-:Y:S04]  /*d2c0*/  STG.E.64 desc[UR8][R76.64], R96 ;  /* 0x000000604c007986 */ /* 0x0005e8000c101b08 */
.L_x_16489:
[----:B------:R-:W-:Y:S05]  /*d2d0*/  BSYNC.RECONVERGENT B0 ;  /* 0x0000000000007941 */ /* 0x000fea0003800200 */
.L_x_16488:
        /* <DEDUP_REMOVED lines=10> */
[----:B------:R-:W2:Y:S02]  /*d380*/  LDC.64 R60, c[0x0][0x3a0] ;  /* 0x0000e800ff3c7b82 */ /* 0x000ea40000000a00 */
[----:B--2---:R-:W-:-:S05]  /*d390*/  IMAD.WIDE.U32 R96, R92, 0x20, R60 ;  /* 0x000000205c607825 */ /* 0x004fca00078e003c */
[----:B------:R1:W5:Y:S04]  /*d3a0*/  LDG.E.128 R60, desc[UR8][R96.64] ;  /* 0x00000008603c7981 */ /* 0x000368000c1e1d00 */
[----:B0-----:R1:W5:Y:S01]  /*d3b0*/  LDG.E.128 R76, desc[UR8][R96.64+0x10] ;  /* 0x00001008604c7981 */ /* 0x001362000c1e1d00 */
[----:B------:R-:W-:Y:S01]  /*d3c0*/  ISETP.NE.AND P0, PT, R9, 0x1, PT ;  /* 0x000000010900780c */ /* 0x000fe20003f05270 */
[----:B------:R-:W-:Y:S01]  /*d3d0*/  BSSY.RECONVERGENT B1, `(.L_x_16575) ;  /* 0x0000057000017945 */ /* 0x000fe20003800200 */
[----:B------:R-:W-:Y:S02]  /*d3e0*/  HFMA2 R98, -RZ, RZ, 0, 1.1920928955078125e-07 ;  /* 0x00000002ff627431 */ /* 0x000fe400000001ff */
[----:B------:R-:W-:Y:S01]  /*d3f0*/  IMAD.MOV.U32 R99, RZ, RZ, R12 ;  /* 0x000000ffff637224 */ /* 0x000fe200078e000c */
[----:B------:R-:W-:-:S08]  /*d400*/  MOV R94, R13 ;  /* 0x0000000d005e7202 */ /* 0x000fd00000000f00 */
[----:B-1----:R-:W-:Y:S05]  /*d410*/  @!P0 BRA `(.L_x_16576) ;  /* 0x0000000400488947 */ /* 0x002fea0003800000 */
        /* <DEDUP_REMOVED lines=10> */
.L_x_16577:
        /* <DEDUP_REMOVED lines=13> */
.L_x_16579:
[----:B------:R-:W-:Y:S05]  /*d590*/  BSYNC.RECONVERGENT B2 ;  /* 0x0000000000027941 */ /* 0x000fea0003800200 */
.L_x_16578:
        /* <DEDUP_REMOVED lines=58> */
.L_x_16576:
[----:B------:R-:W-:Y:S05]  /*d940*/  BSYNC.RECONVERGENT B1 ;  /* 0x0000000000017941 */ /* 0x000fea0003800200 */
.L_x_16575:
        /* <DEDUP_REMOVED lines=26> */
.L_x_16582:
        /* <DEDUP_REMOVED lines=13> */
.L_x_16584:
[----:B------:R-:W-:Y:S05]  /*dbc0*/  BSYNC.RECONVERGENT B2 ;  /* 0x0000000000027941 */ /* 0x000fea0003800200 */
.L_x_16583:
        /* <DEDUP_REMOVED lines=59> */
.L_x_16581:
[----:B------:R-:W-:Y:S05]  /*df80*/  BSYNC.RECONVERGENT B1 ;  /* 0x0000000000017941 */ /* 0x000fea0003800200 */
.L_x_16580:
        /* <DEDUP_REMOVED lines=22> */
.L_x_16587:
        /* <DEDUP_REMOVED lines=13> */
.L_x_16589:
[----:B------:R-:W-:Y:S05]  /*e1c0*/  BSYNC.RECONVERGENT B2 ;  /* 0x0000000000027941 */ /* 0x000fea0003800200 */
.L_x_16588:
        /* <DEDUP_REMOVED lines=55> */
[----:B------:R-:W-:Y:S01]  /*e540*/  IMAD.MOV.U32 R100, RZ, RZ, RZ ;  /* 0x000000ffff647224 */ /* 0x000fe200078e00ff */
[----:B------:R-:W-:Y:S01]  /*e550*/  LOP3.LUT R8, R9, R8, R99, 0x96, !PT ;  /* 0x0000000809087212 */ /* 0x000fe200078e9663 */
[----:B------:R-:W-:Y:S01]  /*e560*/  IMAD.MOV.U32 R9, RZ, RZ, R94 ;  /* 0x000000ffff097224 */ /* 0x000fe200078e005e */
[----:B------:R-:W-:-:S07]  /*e570*/  MOV R94, R98 ;  /* 0x00000062005e7202 */ /* 0x000fce0000000f00 */
.L_x_16586:
[----:B------:R-:W-:Y:S05]  /*e580*/  BSYNC.RECONVERGENT B1 ;  /* 0x0000000000017941 */ /* 0x000fea0003800200 */
.L_x_16585:
[----:B------:R-:W-:Y:S01]  /*e590*/  I2FP.F32.U32 R64, R9 ;  /* 0x0000000900407245 */ /* 0x000fe20000201000 */
[----:B------:R-:W-:Y:S01]  /*e5a0*/  HADD2.F32 R98, -RZ, R65.H0_H0 ;  /* 0x20000041ff627230 */ /* 0x000fe20000004100 */
[----:B------:R-:W-:Y:S01]  /*e5b0*/  ISETP.NE.AND P2, PT, R100, 0x1, PT ;  /* 0x000000016400780c */ /* 0x000fe20003f45270 */
[----:B------:R-:W-:Y:S01]  /*e5c0*/  BSSY.RECONVERGENT B1, `(.L_x_16590) ;  /* 0x000005c000017945 */ /* 0x000fe20003800200 */
[----:B------:R-:W-:Y:S02]  /*e5d0*/  HFMA2 R99, -RZ, RZ, 0, 1.1920928955078125e-07 ;  /* 0x00000002ff637431 */ /* 0x000fe400000001ff */
[----:B------:R-:W-:Y:S01]  /*e5e0*/  FFMA.FTZ R9, R64, R97, 1.1641532182693481445e-10 ;  /* 0x2f00000040097423 */ /* 0x000fe20000010061 */
[----:B------:R-:W-:Y:S01]  /*e5f0*/  FMUL.FTZ R98, R98, R87 ;  /* 0x0000005762627220 */ /* 0x000fe20000410000 */
        /* <DEDUP_REMOVED lines=15> */
.L_x_16592:
        /* <DEDUP_REMOVED lines=13> */
.L_x_16594:
[----:B------:R-:W-:Y:S05]  /*e7c0*/  BSYNC.RECONVERGENT B2 ;  /* 0x0000000000027941 */ /* 0x000fea0003800200 */
.L_x_16593:
        /* <DEDUP_REMOVED lines=32> */
[----:B------:R-:W-:Y:S02]  /*e9d0*/  VIADD R7, R91, 0xa9066899 ;  /* 0xa90668995b077836 */ /* 0x000fe40000000000 */
[----:B------:R-:W-:-:S03]  /*e9e0*/  IMAD.WIDE.U32 R8, R9, -0x2daee0ad, RZ ;  /* 0xd2511f5309087825 */ /* 0x000fc600078e00ff */
[----:B------:R-:W-:Y:S01]  /*e9f0*/  LOP3.LUT R102, R7, R102, R101, 0x96, !PT ;  /* 0x0000006607667212 */ /* 0x000fe200078e9665 */
[C---:B------:R-:W-:Y:S01]  /*ea00*/  VIADD R7, R90.reuse, 0xb54cda56 ;  /* 0xb54cda565a077836 */ /* 0x040fe20000000000 */
[----:B------:R-:W-:Y:S02]  /*ea10*/  LOP3.LUT R99, R99, R100, R9, 0x96, !PT ;  /* 0x0000006463637212 */ /* 0x000fe400078e9609 */
[----:B------:R-:W-:Y:S01]  /*ea20*/  IADD3 R9, PT, PT, R90, 0x5384540f, RZ ;  /* 0x5384540f5a097810 */ /* 0x000fe20007ffe0ff */
[----:B------:R-:W-:-:S05]  /*ea30*/  IMAD.WIDE.U32 R102, R102, -0x326172a9, RZ ;  /* 0xcd9e8d5766667825 */ /* 0x000fca00078e00ff */
        /* <DEDUP_REMOVED lines=16> */
[----:B------:R-:W-:Y:S02]  /*eb40*/  HFMA2 R99, -RZ, RZ, 0, 0 ;  /* 0x00000000ff637431 */ /* 0x000fe400000001ff */
[----:B------:R-:W-:Y:S01]  /*eb50*/  IMAD.MOV.U32 R12, RZ, RZ, R100 ;  /* 0x000000ffff0c7224 */ /* 0x000fe200078e0064 */
[----:B------:R-:W-:Y:S01]  /*eb60*/  LOP3.LUT R7, R7, R102, R101, 0x96, !PT ;  /* 0x0000006607077212 */ /* 0x000fe200078e9665 */
[----:B------:R-:W-:-:S07]  /*eb70*/  IMAD.MOV.U32 R94, RZ, RZ, R98 ;  /* 0x000000ffff5e7224 */ /* 0x000fce00078e0062 */
.L_x_16591:
[----:B------:R-:W-:Y:S05]  /*eb80*/  BSYNC.RECONVERGENT B1 ;  /* 0x0000000000017941 */ /* 0x000fea0003800200 */
.L_x_16590:
        /* <DEDUP_REMOVED lines=22> */
.L_x_16597:
        /* <DEDUP_REMOVED lines=13> */
.L_x_16599:
[----:B------:R-:W-:Y:S05]  /*edc0*/  BSYNC.RECONVERGENT B2 ;  /* 0x0000000000027941 */ /* 0x000fea0003800200 */
.L_x_16598:
        /* <DEDUP_REMOVED lines=59> */
.L_x_16596:
[----:B------:R-:W-:Y:S05]  /*f180*/  BSYNC.RECONVERGENT B1 ;  /* 0x0000000000017941 */ /* 0x000fea0003800200 */
.L_x_16595:
        /* <DEDUP_REMOVED lines=22> */
.L_x_16602:
        /* <DEDUP_REMOVED lines=13> */
.L_x_16604:
[----:B------:R-:W-:Y:S05]  /*f3c0*/  BSYNC.RECONVERGENT B2 ;  /* 0x0000000000027941 */ /* 0x000fea0003800200 */
.L_x_16603:
        /* <DEDUP_REMOVED lines=55> */
[----:B------:R-:W-:Y:S02]  /*f740*/  IMAD.MOV.U32 R94, RZ, RZ, R98 ;  /* 0x000000ffff5e7224 */ /* 0x000fe400078e0062 */
[----:B------:R-:W-:Y:S02]  /*f750*/  HFMA2 R98, -RZ, RZ, 0, 0 ;  /* 0x00000000ff627431 */ /* 0x000fe400000001ff */
[----:B------:R-:W-:Y:S01]  /*f760*/  IMAD.MOV.U32 R12, RZ, RZ, R100 ;  /* 0x000000ffff0c7224 */ /* 0x000fe200078e0064 */
[----:B------:R-:W-:-:S07]  /*f770*/  LOP3.LUT R7, R7, R102, R101, 0x96, !PT ;  /* 0x0000006607077212 */ /* 0x000fce00078e9665 */
.L_x_16601:
[----:B------:R-:W-:Y:S05]  /*f780*/  BSYNC.RECONVERGENT B1 ;  /* 0x0000000000017941 */ /* 0x000fea0003800200 */
.L_x_16600:
        /* <DEDUP_REMOVED lines=22> */
.L_x_16607:
        /* <DEDUP_REMOVED lines=13> */
.L_x_16609:
[----:B------:R-:W-:Y:S05]  /*f9c0*/  BSYNC.RECONVERGENT B2 ;  /* 0x0000000000027941 */ /* 0x000fea0003800200 */
.L_x_16608:
        /* <DEDUP_REMOVED lines=59> */
.L_x_16606:
[----:B------:R-:W-:Y:S05]  /*fd80*/  BSYNC.RECONVERGENT B1 ;  /* 0x0000000000017941 */ /* 0x000fea0003800200 */
.L_x_16605:
        /* <DEDUP_REMOVED lines=22> */
.L_x_16612:
        /* <DEDUP_REMOVED lines=15> */
.L_x_16614:
[----:B------:R-:W-:Y:S05]  /*ffe0*/  BSYNC.RECONVERGENT B2 ;  /* 0x0000000000027941 */ /* 0x000fea0003800200 */
.L_x_16613:
        /* <DEDUP_REMOVED lines=59> */
.L_x_16611:
[----:B------:R-:W-:Y:S05]  /*103a0*/  BSYNC.RECONVERGENT B1 ;  /* 0x0000000000017941 */ /* 0x000fea0003800200 */
.L_x_16610:
        /* <DEDUP_REMOVED lines=10> */
.L_x_16574:
        /* <DEDUP_REMOVED lines=16> */
.L_x_16618:
        /* <DEDUP_REMOVED lines=13> */
.L_x_16620:
[----:B------:R-:W-:Y:S05]  /*10620*/  BSYNC.RECONVERGENT B2 ;  /* 0x0000000000027941 */ /* 0x000fea0003800200 */
.L_x_16619:
[----:B------:R-:W-:Y:S01]  /*10630*/  IMAD.WIDE.U32 R62, R5, -0x326172a9, RZ ;  /* 0xcd9e8d57053e7825 */ /* 0x000fe200078e00ff */
[----:B------:R-:W-:Y:S02]  /*10640*/  LOP3.LUT R8, R10, R61, R91, 0x96, !PT ;  /* 0x0000003d0a087212 */ /* 0x000fe400078e965b */
[----:B------:R-:W-:Y:S01]  /*10650*/  IADD3 R61, PT, PT, R91, -0x4498517b, RZ ;  /* 0xbb67ae855b3d7810 */ /* 0x000fe20007ffe0ff */
[----:B------:R-:W-:Y:S01]  /*10660*/  VIADD R7, R90, 0x9e3779b9 ;  /* 0x9e3779b95a077836 */ /* 0x000fe20000000000 */
[----:B--2---:R-:W-:Y:S01]  /*10670*/  LOP3.LUT R76, R4, R63, R90, 0x96, !PT ;  /* 0x0000003f044c7212 */ /* 0x004fe200078e965a */
        /* <DEDUP_REMOVED lines=32> */
[----:B------:R-:W-:Y:S01]  /*10880*/  IMAD.WIDE.U32 R62, R9, -0x326172a9, RZ ;  /* 0xcd9e8d57093e7825 */ /* 0x000fe200078e00ff */
[C---:B------:R-:W-:Y:S02]  /*10890*/  IADD3 R9, PT, PT, R90.reuse, 0x5384540f, RZ ;  /* 0x5384540f5a097810 */ /* 0x040fe40007ffe0ff */
        /* <DEDUP_REMOVED lines=19> */
.L_x_16617:
[----:B------:R-:W-:Y:S05]  /*109d0*/  BSYNC.RECONVERGENT B1 ;  /* 0x0000000000017941 */ /* 0x000fea0003800200 */
.L_x_16616:
[----:B------:R-:W0:Y:S01]  /*109e0*/  LDC R61, c[0x0][0x404] ;  /* 0x00010100ff3d7b82 */ /* 0x000e220000000800 */
[----:B------:R-:W-:Y:S01]  /*109f0*/  I2FP.F32.U32 R9, R60 ;  /* 0x0000003c00097245 */ /* 0x000fe20000201000 */
[----:B------:R-:W-:Y:S01]  /*10a00*/  HFMA2 R60, -RZ, RZ, 0.1171875, 0 ;  /* 0x2f800000ff3c7431 */ /* 0x000fe200000001ff */
[----:B------:R-:W-:Y:S01]  /*10a10*/  ISETP.NE.AND P0, PT, R63, 0x1, PT ;  /* 0x000000013f00780c */ /* 0x000fe20003f05270 */
[----:B--2--5:R-:W-:Y:S01]  /*10a20*/  HADD2.F32 R78, -RZ, R64.H0_H0 ;  /* 0x20000040ff4e7230 */ /* 0x024fe20000004100 */
        /* <DEDUP_REMOVED lines=18> */
.L_x_16623:
        /* <DEDUP_REMOVED lines=13> */
.L_x_16625:
[----:B------:R-:W-:Y:S05]  /*10c20*/  BSYNC.RECONVERGENT B2 ;  /* 0x0000000000027941 */ /* 0x000fea0003800200 */
.L_x_16624:
        /* <DEDUP_REMOVED lines=59> */
.L_x_16622:
[----:B------:R-:W-:Y:S05]  /*10fe0*/  BSYNC.RECONVERGENT B1 ;  /* 0x0000000000017941 */ /* 0x000fea0003800200 */
.L_x_16621:
        /* <DEDUP_REMOVED lines=19> */
.L_x_16628:
        /* <DEDUP_REMOVED lines=13> */
.L_x_16630:
[----:B------:R-:W-:Y:S05]  /*111f0*/  BSYNC.RECONVERGENT B2 ;  /* 0x0000000000027941 */ /* 0x000fea0003800200 */
.L_x_16629:
        /* <DEDUP_REMOVED lines=59> */
.L_x_16627:
[----:B------:R-:W-:Y:S05]  /*115b0*/  BSYNC.RECONVERGENT B1 ;  /* 0x0000000000017941 */ /* 0x000fea0003800200 */
.L_x_16626:
        /* <DEDUP_REMOVED lines=19> */
.L_x_16633:
        /* <DEDUP_REMOVED lines=13> */
.L_x_16635:
[----:B------:R-:W-:Y:S05]  /*117c0*/  BSYNC.RECONVERGENT B2 ;  /* 0x0000000000027941 */ /* 0x000fea0003800200 */
.L_x_16634:
        /* <DEDUP_REMOVED lines=59> */
.L_x_16632:
[----:B------:R-:W-:Y:S05]  /*11b80*/  BSYNC.RECONVERGENT B1 ;  /* 0x0000000000017941 */ /* 0x000fea0003800200 */
.L_x_16631:
        /* <DEDUP_REMOVED lines=19> */
.L_x_16638:
        /* <DEDUP_REMOVED lines=13> */
.L_x_16640:
[----:B------:R-:W-:Y:S05]  /*11d90*/  BSYNC.RECONVERGENT B2 ;  /* 0x0000000000027941 */ /* 0x000fea0003800200 */
.L_x_16639:
        /* <DEDUP_REMOVED lines=59> */
.L_x_16637:
[----:B------:R-:W-:Y:S05]  /*12150*/  BSYNC.RECONVERGENT B1 ;  /* 0x0000000000017941 */ /* 0x000fea0003800200 */
.L_x_16636:
        /* <DEDUP_REMOVED lines=19> */
.L_x_16643:
        /* <DEDUP_REMOVED lines=13> */
.L_x_16645:
[----:B------:R-:W-:Y:S05]  /*12360*/  BSYNC.RECONVERGENT B2 ;  /* 0x0000000000027941 */ /* 0x000fea0003800200 */
.L_x_16644:
        /* <DEDUP_REMOVED lines=59> */
.L_x_16642:
[----:B------:R-:W-:Y:S05]  /*12720*/  BSYNC.RECONVERGENT B1 ;  /* 0x0000000000017941 */ /* 0x000fea0003800200 */
.L_x_16641:
        /* <DEDUP_REMOVED lines=19> */
.L_x_16648:
        /* <DEDUP_REMOVED lines=13> */
.L_x_16650:
[----:B------:R-:W-:Y:S05]  /*12930*/  BSYNC.RECONVERGENT B2 ;  /* 0x0000000000027941 */ /* 0x000fea0003800200 */
.L_x_16649:
        /* <DEDUP_REMOVED lines=59> */
.L_x_16647:
[----:B------:R-:W-:Y:S05]  /*12cf0*/  BSYNC.RECONVERGENT B1 ;  /* 0x0000000000017941 */ /* 0x000fea0003800200 */
.L_x_16646:
        /* <DEDUP_REMOVED lines=19> */
.L_x_16653:
        /* <DEDUP_REMOVED lines=15> */
.L_x_16655:
[----:B------:R-:W-:Y:S05]  /*12f20*/  BSYNC.RECONVERGENT B2 ;  /* 0x0000000000027941 */ /* 0x000fea0003800200 */
.L_x_16654:
        /* <DEDUP_REMOVED lines=59> */
.L_x_16652:
[----:B------:R-:W-:Y:S05]  /*132e0*/  BSYNC.RECONVERGENT B1 ;  /* 0x0000000000017941 */ /* 0x000fea0003800200 */
.L_x_16651:
        /* <DEDUP_REMOVED lines=16> */
.L_x_16615:
        /* <DEDUP_REMOVED lines=22> */
.L_x_16573:
[----:B------:R-:W-:Y:S05]  /*13550*/  BSYNC.RECONVERGENT B0 ;  /* 0x0000000000007941 */ /* 0x000fea0003800200 */
.L_x_16572:
[----:B------:R-:W-:Y:S01]  /*13560*/  ISETP.GE.U32.AND P0, PT, R3, 0x400, PT ;  /* 0x000004000300780c */ /* 0x000fe20003f06070 */
[----:B------:R-:W-:Y:S03]  /*13570*/  BSSY.RECONVERGENT B0, `(.L_x_16656) ;  /* 0x0000625000007945 */ /* 0x000fe60003800200 */
[----:B0-----:R-:W-:-:S09]  /*13580*/  P2R R94, PR, RZ, 0x1 ;  /* 0x00000001ff5e7803 */ /* 0x001fd20000000000 */
[----:B------:R-:W-:Y:S05]  /*13590*/  @!P0 BRA `(.L_x_16657) ;  /* 0x0000006000888947 */ /* 0x000fea0003800000 */
        /* <DEDUP_REMOVED lines=9> */
[----:B--23--:R0:W5:Y:S01]  /*13630*/  LDG.E.128 R76, desc[UR8][R98.64+0x10] ;  /* 0x00001008624c7981 */ /* 0x00c162000c1e1d00 */
        /* <DEDUP_REMOVED lines=16> */
.L_x_16661:
        /* <DEDUP_REMOVED lines=13> */
.L_x_16663:
[----:B------:R-:W-:Y:S05]  /*13810*/  BSYNC.RECONVERGENT B2 ;  /* 0x0000000000027941 */ /* 0x000fea0003800200 */
.L_x_16662:
        /* <DEDUP_REMOVED lines=53> */
[----:B------:R-:W-:-:S03]  /*13b70*/  MOV R12, R100 ;  /* 0x00000064000c7202 */ /* 0x000fc60000000f00 */
[----:B------:R-:W-:Y:S01]  /*13b80*/  HFMA2 R100, -RZ, RZ, 0, 0 ;  /* 0x00000000ff647431 */ /* 0x000fe200000001ff */
[----:B------:R-:W-:Y:S01]  /*13b90*/  LOP3.LUT R7, R7, R98, R101, 0x96, !PT ;  /* 0x0000006207077212 */ /* 0x000fe200078e9665 */
[----:B------:R-:W-:Y:S01]  /*13ba0*/  IMAD.MOV.U32 R101, RZ, RZ, R13 ;  /* 0x000000ffff657224 */ /* 0x000fe200078e000d */
[----:B------:R-:W-:-:S07]  /*13bb0*/  LOP3.LUT R8, R9, R8, R97, 0x96, !PT ;  /* 0x0000000809087212 */ /* 0x000fce00078e9661 */
.L_x_16660:
[----:B------:R-:W-:Y:S05]  /*13bc0*/  BSYNC.RECONVERGENT B1 ;  /* 0x0000000000017941 */ /* 0x000fea0003800200 */
.L_x_16659:
        /* <DEDUP_REMOVED lines=26> */
.L_x_16666:
        /* <DEDUP_REMOVED lines=13> */
.L_x_16668:
[----:B------:R-:W-:Y:S05]  /*13e40*/  BSYNC.RECONVERGENT B2 ;  /* 0x0000000000027941 */ /* 0x000fea0003800200 */
.L_x_16667:
        /* <DEDUP_REMOVED lines=59> */
.L_x_16665:
[----:B------:R-:W-:Y:S05]  /*14200*/  BSYNC.RECONVERGENT B1 ;  /* 0x0000000000017941 */ /* 0x000fea0003800200 */
.L_x_16664:
        /* <DEDUP_REMOVED lines=22> */
.L_x_16671:
        /* <DEDUP_REMOVED lines=13> */
.L_x_16673:
[----:B------:R-:W-:Y:S05]  /*14440*/  BSYNC.RECONVERGENT B2 ;  /* 0x0000000000027941 */ /* 0x000fea0003800200 */
.L_x_16672:
        /* <DEDUP_REMOVED lines=59> */
.L_x_16670:
[----:B------:R-:W-:Y:S05]  /*14800*/  BSYNC.RECONVERGENT B1 ;  /* 0x0000000000017941 */ /* 0x000fea0003800200 */
.L_x_16669:
        /* <DEDUP_REMOVED lines=22> */
.L_x_16676:
        /* <DEDUP_REMOVED lines=13> */
.L_x_16678:
[----:B------:R-:W-:Y:S05]  /*14a40*/  BSYNC.RECONVERGENT B2 ;  /* 0x0000000000027941 */ /* 0x000fea0003800200 */
.L_x_16677:
        /* <DEDUP_REMOVED lines=59> */
.L_x_16675:
[----:B------:R-:W-:Y:S05]  /*14e00*/  BSYNC.RECONVERGENT B1 ;  /* 0x0000000000017941 */ /* 0x000fea0003800200 */
.L_x_16674:
        /* <DEDUP_REMOVED lines=22> */
.L_x_16681:
        /* <DEDUP_REMOVED lines=13> */
.L_x_16683:
[----:B------:R-:W-:Y:S05]  /*15040*/  BSYNC.RECONVERGENT B2 ;  /* 0x0000000000027941 */ /* 0x000fea0003800200 */
.L_x_16682:
        /* <DEDUP_REMOVED lines=59> */
.L_x_16680:
[----:B------:R-:W-:Y:S05]  /*15400*/  BSYNC.RECONVERGENT B1 ;  /* 0x0000000000017941 */ /* 0x000fea0003800200 */
.L_x_16679:
        /* <DEDUP_REMOVED lines=22> */
.L_x_16686:
        /* <DEDUP_REMOVED lines=13> */
.L_x_16688:
[----:B------:R-:W-:Y:S05]  /*15640*/  BSYNC.RECONVERGENT B2 ;  /* 0x0000000000027941 */ /* 0x000fea0003800200 */
.L_x_16687:
        /* <DEDUP_REMOVED lines=59> */
.L_x_16685:
[----:B------:R-:W-:Y:S05]  /*15a00*/  BSYNC.RECONVERGENT B1 ;  /* 0x0000000000017941 */ /* 0x000fea0003800200 */
.L_x_16684:
        /* <DEDUP_REMOVED lines=22> */
.L_x_16691:
        /* <DEDUP_REMOVED lines=13> */
.L_x_16693:
[----:B------:R-:W-:Y:S05]  /*15c40*/  BSYNC.RECONVERGENT B2 ;  /* 0x0000000000027941 */ /* 0x000fea0003800200 */
.L_x_16692:
        /* <DEDUP_REMOVED lines=59> */
.L_x_16690:
[----:B------:R-:W-:Y:S05]  /*16000*/  BSYNC.RECONVERGENT B1 ;  /* 0x0000000000017941 */ /* 0x000fea0003800200 */
.L_x_16689:
        /* <DEDUP_REMOVED lines=22> */
.L_x_16696:
        /* <DEDUP_REMOVED lines=15> */
.L_x_16698:
[----:B------:R-:W-:Y:S05]  /*16260*/  BSYNC.RECONVERGENT B2 ;  /* 0x0000000000027941 */ /* 0x000fea0003800200 */
.L_x_16697:
        /* <DEDUP_REMOVED lines=59> */
.L_x_16695:
[----:B------:R-:W-:Y:S05]  /*16620*/  BSYNC.RECONVERGENT B1 ;  /* 0x0000000000017941 */ /* 0x000fea0003800200 */
.L_x_16694:
        /* <DEDUP_REMOVED lines=10> */
.L_x_16658:
[----:B------:R-:W-:Y:S01]  /*166d0*/  ISETP.NE.AND P0, PT, R9, 0x1, PT ;  /* 0x000000010900780c */ /* 0x000fe20003f05270 */
[----:B------:R-:W-:Y:S01]  /*166e0*/  BSSY.RECONVERGENT B1, `(.L_x_16700) ;  /* 0x0000057000017945 */ /* 0x000fe20003800200 */
[----:B------:R-:W-:Y:S01]  /*166f0*/  IMAD.MOV.U32 R71, RZ, RZ, 0x2 ;  /* 0x00000002ff477424 */ /* 0x000fe200078e00ff */
[----:B------:R-:W-:Y:S01]  /*16700*/  MOV R68, R12 ;  /* 0x0000000c00447202 */ /* 0x000fe20000000f00 */
[----:B--23--:R-:W-:-:S09]  /*16710*/  IMAD.MOV.U32 R96, RZ, RZ, R13 ;  /* 0x000000ffff607224 */ /* 0x00cfd200078e000d */
        /* <DEDUP_REMOVED lines=11> */
.L_x_16702:
        /* <DEDUP_REMOVED lines=13> */
.L_x_16704:
[----:B------:R-:W-:Y:S05]  /*168a0*/  BSYNC.RECONVERGENT B2 ;  /* 0x0000000000027941 */ /* 0x000fea0003800200 */
.L_x_16703:
        /* <DEDUP_REMOVED lines=58> */
.L_x_16701:
[----:B------:R-:W-:Y:S05]  /*16c50*/  BSYNC.RECONVERGENT B1 ;  /* 0x0000000000017941 */ /* 0x000fea0003800200 */
.L_x_16700:
[----:B------:R-:W0:Y:S01]  /*16c60*/  LDC R76, c[0x0][0x404] ;  /* 0x00010100ff4c7b82 */ /* 0x000e220000000800 */
[----:B------:R-:W-:Y:S01]  /*16c70*/  I2FP.F32.U32 R9, R68 ;  /* 0x0000004400097245 */ /* 0x000fe20000201000 */
[----:B------:R-:W-:Y:S01]  /*16c80*/  HFMA2 R68, -RZ, RZ, 0.1171875, 0 ;  /* 0x2f800000ff447431 */ /* 0x000fe200000001ff */
[----:B------:R-:W-:Y:S01]  /*16c90*/  ISETP.NE.AND P0, PT, R71, 0x1, PT ;  /* 0x000000014700780c */ /* 0x000fe20003f05270 */
[----:B-----5:R-:W-:Y:S01]  /*16ca0*/  HADD2.F32 R70, -RZ, R72.H0_H0 ;  /* 0x20000048ff467230 */ /* 0x020fe20000004100 */
[----:B------:R-:W-:Y:S01]  /*16cb0*/  BSSY.RECONVERGENT B1, `(.L_x_16705) ;  /* 0x000005b000017945 */ /* 0x000fe20003800200 */
[----:B------:R-:W-:Y:S02]  /*16cc0*/  IMAD.MOV.U32 R78, RZ, RZ, 0x2 ;  /* 0x00000002ff4e7424 */ /* 0x000fe400078e00ff */
[----:B------:R-:W-:Y:S01]  /*16cd0*/  FFMA.FTZ R9, R9, R68, 1.1641532182693481445e-10 ;  /* 0x2f00000009097423 */ /* 0x000fe20000010044 */
[----:B------:R-:W1:Y:S01]  /*16ce0*/  LDC R69, c[0x0][0x408] ;  /* 0x00010200ff457b82 */ /* 0x000e620000000800 */
[----:B------:R-:W-:-:S03]  /*16cf0*/  FMUL.FTZ R70, R70, R87 ;  /* 0x0000005746467220 */ /* 0x000fc60000410000 */
[----:B0-----:R-:W-:Y:S02]  /*16d00*/  FSETP.LE.FTZ.AND P1, PT, R9, R76, PT ;  /* 0x0000004c0900720b */ /* 0x001fe40003f33000 */
        /* <DEDUP_REMOVED lines=12> */
.L_x_16707:
        /* <DEDUP_REMOVED lines=13> */
.L_x_16709:
[----:B------:R-:W-:Y:S05]  /*16ea0*/  BSYNC.RECONVERGENT B2 ;  /* 0x0000000000027941 */ /* 0x000fea0003800200 */
.L_x_16708:
        /* <DEDUP_REMOVED lines=59> */
.L_x_16706:
[----:B------:R-:W-:Y:S05]  /*17260*/  BSYNC.RECONVERGENT B1 ;  /* 0x0000000000017941 */ /* 0x000fea0003800200 */
.L_x_16705:
        /* <DEDUP_REMOVED lines=19> */
.L_x_16712:
        /* <DEDUP_REMOVED lines=13> */
.L_x_16714:
[----:B------:R-:W-:Y:S05]  /*17470*/  BSYNC.RECONVERGENT B2 ;  /* 0x0000000000027941 */ /* 0x000fea0003800200 */
.L_x_16713:
        /* <DEDUP_REMOVED lines=59> */
.L_x_16711:
[----:B------:R-:W-:Y:S05]  /*17830*/  BSYNC.RECONVERGENT B1 ;  /* 0x0000000000017941 */ /* 0x000fea0003800200 */
.L_x_16710:
        /* <DEDUP_REMOVED lines=19> */
.L_x_16717:
        /* <DEDUP_REMOVED lines=13> */
.L_x_16719:
[----:B------:R-:W-:Y:S05]  /*17a40*/  BSYNC.RECONVERGENT B2 ;  /* 0x0000000000027941 */ /* 0x000fea0003800200 */
.L_x_16718:
        /* <DEDUP_REMOVED lines=59> */
.L_x_16716:
[----:B------:R-:W-:Y:S05]  /*17e00*/  BSYNC.RECONVERGENT B1 ;  /* 0x0000000000017941 */ /* 0x000fea0003800200 */
.L_x_16715:
        /* <DEDUP_REMOVED lines=19> */
.L_x_16722:
        /* <DEDUP_REMOVED lines=13> */
.L_x_16724:
[----:B------:R-:W-:Y:S05]  /*18010*/  BSYNC.RECONVERGENT B2 ;  /* 0x0000000000027941 */ /* 0x000fea0003800200 */
.L_x_16723:
        /* <DEDUP_REMOVED lines=59> */
.L_x_16721:
[----:B------:R-:W-:Y:S05]  /*183d0*/  BSYNC.RECONVERGENT B1 ;  /* 0x0000000000017941 */ /* 0x000fea0003800200 */
.L_x_16720:
        /* <DEDUP_REMOVED lines=19> */
.L_x_16727:
        /* <DEDUP_REMOVED lines=13> */
.L_x_16729:
[----:B------:R-:W-:Y:S05]  /*185e0*/  BSYNC.RECONVERGENT B2 ;  /* 0x0000000000027941 */ /* 0x000fea0003800200 */
.L_x_16728:
        /* <DEDUP_REMOVED lines=57> */
[----:B------:R-:W-:Y:S02]  /*18980*/  LOP3.LUT R8, R9, R8, R79, 0x96, !PT ;  /* 0x0000000809087212 */ /* 0x000fe400078e964f */
[----:B------:R-:W-:-:S07]  /*18990*/  MOV R96, R78 ;  /* 0x0000004e00607202 */ /* 0x000fce0000000f00 */
.L_x_16726:
[----:B------:R-:W-:Y:S05]  /*189a0*/  BSYNC.RECONVERGENT B1 ;  /* 0x0000000000017941 */ /* 0x000fea0003800200 */
.L_x_16725:
        /* <DEDUP_REMOVED lines=19> */
.L_x_16732:
        /* <DEDUP_REMOVED lines=13> */
.L_x_16734:
[----:B------:R-:W-:Y:S05]  /*18bb0*/  BSYNC.RECONVERGENT B2 ;  /* 0x0000000000027941 */ /* 0x000fea0003800200 */
.L_x_16733:
        /* <DEDUP_REMOVED lines=55> */
[----:B------:R-:W-:Y:S02]  /*18f30*/  IMAD.MOV.U32 R12, RZ, RZ, R98 ;  /* 0x000000ffff0c7224 */ /* 0x000fe400078e0062 */
[----:B------:R-:W-:Y:S01]  /*18f40*/  HFMA2 R98, -RZ, RZ, 0, 0 ;  /* 0x00000000ff627431 */ /* 0x000fe200000001ff */
[----:B------:R-:W-:Y:S01]  /*18f50*/  LOP3.LUT R8, R9, R8, R79, 0x96, !PT ;  /* 0x0000000809087212 */ /* 0x000fe200078e964f */
[----:B------:R-:W-:-:S07]  /*18f60*/  IMAD.MOV.U32 R96, RZ, RZ, R78 ;  /* 0x000000ffff607224 */ /* 0x000fce00078e004e */
.L_x_16731:
[----:B------:R-:W-:Y:S05]  /*18f70*/  BSYNC.RECONVERGENT B1 ;  /* 0x0000000000017941 */ /* 0x000fea0003800200 */
.L_x_16730:
[----:B------:R-:W-:Y:S01]  /*18f80*/  ISETP.NE.AND P6, PT, R98, 0x1, PT ;  /* 0x000000016200780c */ /* 0x000fe20003fc5270 */
[----:B------:R-:W-:Y:S01]  /*18f90*/  BSSY.RECONVERGENT B1, `(.L_x_16735) ;  /* 0x000005d000017945 */ /* 0x000fe20003800200 */
[----:B------:R-:W-:Y:S01]  /*18fa0*/  I2FP.F32.U32 R9, R74 ;  /* 0x0000004a00097245 */ /* 0x000fe20000201000 */
[----:B------:R-:W-:Y:S01]  /*18fb0*/  HADD2.F32 R74, -RZ, R75.H0_H0 ;  /* 0x2000004bff4a7230 */ /* 0x000fe20000004100 */
[----:B------:R-:W-:-:S03]  /*18fc0*/  MOV R97, R12 ;  /* 0x0000000c00617202 */ /* 0x000fc60000000f00 */
[----:B------:R-:W-:Y:S01]  /*18fd0*/  FFMA.FTZ R79, R9, R68, 1.1641532182693481445e-10 ;  /* 0x2f000000094f7423 */ /* 0x000fe20000010044 */
[----:B------:R-:W-:Y:S01]  /*18fe0*/  FMUL.FTZ R74, R74, R87 ;  /* 0x000000574a4a7220 */ /* 0x000fe20000410000 */
[----:B------:R-:W-:-:S03]  /*18ff0*/  IMAD.MOV.U32 R9, RZ, RZ, 0x2 ;  /* 0x00000002ff097424 */ /* 0x000fc600078e00ff */
[----:B------:R-:W-:Y:S01]  /*19000*/  FMUL.FTZ R74, R74, R69 ;  /* 0x000000454a4a7220 */ /* 0x000fe20000410000 */
        /* <DEDUP_REMOVED lines=10> */
.L_x_16737:
        /* <DEDUP_REMOVED lines=15> */
.L_x_16739:
[----:B------:R-:W-:Y:S05]  /*191a0*/  BSYNC.RECONVERGENT B2 ;  /* 0x0000000000027941 */ /* 0x000fea0003800200 */
.L_x_16738:
        /* <DEDUP_REMOVED lines=57> */
[----:B------:R-:W-:Y:S01]  /*19540*/  IMAD.MOV.U32 R9, RZ, RZ, RZ ;  /* 0x000000ffff097224 */ /* 0x000fe200078e00ff */
[----:B------:R-:W-:-:S07]  /*19550*/  MOV R96, R78 ;  /* 0x0000004e00607202 */ /* 0x000fce0000000f00 */
.L_x_16736:
[----:B------:R-:W-:Y:S05]  /*19560*/  BSYNC.RECONVERGENT B1 ;  /* 0x0000000000017941 */ /* 0x000fea0003800200 */
.L_x_16735:
        /* <DEDUP_REMOVED lines=16> */
.L_x_16699:
        /* <DEDUP_REMOVED lines=19> */
[----:B------:R0:W-:Y:S04]  /*197a0*/  STG.E.128 desc[UR8][R78.64+0x10], R72 ;  /* 0x000010484e007986 */ /* 0x0001e8000c101d08 */
[----:B------:R0:W-:Y:S02]  /*197b0*/  STG.E.64 desc[UR8][R76.64], R98 ;  /* 0x000000624c007986 */ /* 0x0001e4000c101b08 */
.L_x_16657:
[----:B------:R-:W-:Y:S05]  /*197c0*/  BSYNC.RECONVERGENT B0 ;  /* 0x0000000000007941 */ /* 0x000fea0003800200 */
.L_x_16656:
        /* <DEDUP_REMOVED lines=49> */
[----:B------:R-:W-:-:S03]  /*19ae0*/  IMAD.MOV.U32 R97, RZ, RZ, RZ ;  /* 0x000000ffff617224 */ /* 0x000fc600078e00ff */
        /* <DEDUP_REMOVED lines=85> */
.L_x_16741:
[----:B------:R-:W-:Y:S05]  /*1a040*/  BSYNC.RECONVERGENT B0 ;  /* 0x0000000000007941 */ /* 0x000fea0003800200 */
.L_x_16740:
        /* <DEDUP_REMOVED lines=12> */
.L_x_16743:
[----:B------:R-:W-:Y:S05]  /*1a110*/  BSYNC.RECONVERGENT B0 ;  /* 0x0000000000007941 */ /* 0x000fea0003800200 */
.L_x_16742:
        /* <DEDUP_REMOVED lines=48> */
[C---:B-1----:R-:W-:Y:S01]  /*1a420*/  FMUL.FTZ R88, R87.reuse, R88 ;  /* 0x0000005857587220 */ /* 0x042fe20000410000 */
[----:B--2---:R-:W-:Y:S02]  /*1a430*/  FADD.FTZ R76, R92, R79 ;  /* 0x0000004f5c4c7221 */ /* 0x004fe40000010000 */
[----:B------:R-:W-:Y:S01]  /*1a440*/  FMUL.FTZ R78, R78, R96 ;  /* 0x000000604e4e7220 */ /* 0x000fe20000410000 */
[----:B------:R-:W0:Y:S01]  /*1a450*/  LDC R92, c[0x0][0x448] ;  /* 0x00011200ff5c7b82 */ /* 0x000e220000000800 */
[----:B------:R-:W1:Y:S02]  /*1a460*/  SHFL.IDX PT, R97, R88, RZ, 0x1f ;  /* 0x00001fff58617589 */ /* 0x000e6400000e0000 */
[----:B------:R-:W-:-:S05]  /*1a470*/  FFMA.FTZ R87, R87, R78, R76 ;  /* 0x0000004e57577223 */ /* 0x000fca000001004c */
[----:B------:R-:W2:Y:S01]  /*1a480*/  @!P1 LDC.64 R78, c[0x0][0x3c0] ;  /* 0x0000f000ff4e9b82 */ /* 0x000ea20000000a00 */
[----:B------:R-:W0:Y:S07]  /*1a490*/  SHFL.IDX PT, R87, R87, RZ, 0x1f ;  /* 0x00001fff57577589 */ /* 0x000e2e00000e0000 */
[----:B------:R-:W3:Y:S01]  /*1a4a0*/  @!P1 LDC.64 R76, c[0x0][0x3c8] ;  /* 0x0000f200ff4c9b82 */ /* 0x000ee20000000a00 */
[----:B-1----:R-:W-:-:S05]  /*1a4b0*/  FMUL.FTZ R86, R97, R97 ;  /* 0x0000006161567220 */ /* 0x002fca0000410000 */
[----:B------:R-:W-:Y:S01]  /*1a4c0*/  FSEL R95, R86, RZ, P0 ;  /* 0x000000ff565f7208 */ /* 0x000fe20000000000 */
[----:B--2---:R-:W-:-:S04]  /*1a4d0*/  @!P1 IMAD.WIDE R78, R15, 0x4, R78 ;  /* 0x000000040f4e9825 */ /* 0x004fc800078e024e */
[----:B0-----:R-:W-:Y:S01]  /*1a4e0*/  FFMA.FTZ R86, R87, UR12, R92 ;  /* 0x0000000c57567c23 */ /* 0x001fe2000801005c */
[----:B------:R-:W-:-:S03]  /*1a4f0*/  FSEL R87, R97, RZ, !P0 ;  /* 0x000000ff61577208 */ /* 0x000fc60004000000 */
[----:B------:R-:W-:Y:S01]  /*1a500*/  FADD.FTZ R86, R86, R95 ;  /* 0x0000005f56567221 */ /* 0x000fe20000010000 */
[----:B------:R0:W-:Y:S01]  /*1a510*/  @!P1 STG.E desc[UR8][R78.64], R97 ;  /* 0x000000614e009986 */ /* 0x0001e2000c101908 */
[----:B---3--:R-:W-:-:S04]  /*1a520*/  @!P1 IMAD.WIDE R76, R15, 0x4, R76 ;  /* 0x000000040f4c9825 */ /* 0x008fc800078e024c */
[----:B------:R-:W1:Y:S02]  /*1a530*/  MUFU.RSQ R86, R86 ;  /* 0x0000005600567308 */ /* 0x000e640000001400 */
[----:B-1----:R0:W-:Y:S01]  /*1a540*/  @!P1 STG.E desc[UR8][R76.64], R86 ;  /* 0x000000564c009986 */ /* 0x0021e2000c101908 */
[----:B------:R-:W-:Y:S05]  /*1a550*/  @!P3 BRA `(.L_x_16745) ;  /* 0x0000000000c0b947 */ /* 0x000fea0003800000 */
[--C-:B0-----:R-:W-:Y:S01]  /*1a560*/  FADD.FTZ R97, R18, -R87.reuse ;  /* 0x8000005712617221 */ /* 0x101fe20000010000 */
[--C-:B------:R-:W-:Y:S01]  /*1a570*/  FADD.FTZ R99, R80, -R87.reuse ;  /* 0x8000005750637221 */ /* 0x100fe20000010000 */
        /* <DEDUP_REMOVED lines=8> */
[C---:B------:R-:W-:Y:S01]  /*1a600*/  FMUL.FTZ R76, R86.reuse, R77 ;  /* 0x0000004d564c7220 */ /* 0x040fe20000410000 */
[----:B------:R-:W-:Y:S01]  /*1a610*/  FMUL.FTZ R77, R86, R101 ;  /* 0x00000065564d7220 */ /* 0x000fe20000410000 */
[----:B------:R-:W-:Y:S01]  /*1a620*/  FFMA.FTZ R92, R97, R78, R88 ;  /* 0x0000004e615c7223 */ /* 0x000fe20000010058 */
[----:B------:R-:W-:Y:S02]  /*1a630*/  HADD2.F32 R79, -RZ, R48.H0_H0 ;  /* 0x20000030ff4f7230 */ /* 0x000fe40000004100 */
[----:B------:R-:W-:Y:S01]  /*1a640*/  FFMA.FTZ R101, R99, R96, R98 ;  /* 0x0000006063657223 */ /* 0x000fe20000010062 */
[----:B------:R-:W-:Y:S01]  /*1a650*/  HADD2.F32 R95, -RZ, R44.H0_H0 ;  /* 0x2000002cff5f7230 */ /* 0x000fe20000004100 */
[----:B------:R-:W0:Y:S01]  /*1a660*/  LDC.64 R96, c[0x0][0x428] ;  /* 0x00010a00ff607b82 */ /* 0x000e220000000a00 */
[----:B------:R-:W-:Y:S02]  /*1a670*/  HADD2.F32 R100, -RZ, R51.H0_H0 ;  /* 0x20000033ff647230 */ /* 0x000fe40000004100 */
[----:B------:R-:W-:Y:S01]  /*1a680*/  FADD.FTZ R99, R83, -R87 ;  /* 0x8000005753637221 */ /* 0x000fe20000010000 */
[----:B------:R-:W-:-:S02]  /*1a690*/  HADD2.F32 R102, -RZ, R47.H0_H0 ;  /* 0x2000002fff667230 */ /* 0x000fc40000004100 */
[----:B------:R-:W-:Y:S01]  /*1a6a0*/  FFMA.FTZ R76, R76, R79, R95 ;  /* 0x0000004f4c4c7223 */ /* 0x000fe2000001005f */
[--C-:B------:R-:W-:Y:S01]  /*1a6b0*/  FADD.FTZ R95, R81, -R87.reuse ;  /* 0x80000057515f7221 */ /* 0x100fe20000010000 */
[--C-:B------:R-:W-:Y:S01]  /*1a6c0*/  FADD.FTZ R79, R19, -R87.reuse ;  /* 0x80000057134f7221 */ /* 0x100fe20000010000 */
[----:B------:R-:W-:Y:S02]  /*1a6d0*/  HADD2.F32 R104, -RZ, R46.H1_H1 ;  /* 0x3000002eff687230 */ /* 0x000fe40000004100 */
[----:B------:R-:W-:Y:S01]  /*1a6e0*/  FFMA.FTZ R103, R77, R100, R102 ;  /* 0x000000644d677223 */ /* 0x000fe20000010066 */
        /* <DEDUP_REMOVED lines=10> */
[----:B------:R-:W-:Y:S01]  /*1a790*/  FFMA.FTZ R106, R99, R106, R108 ;  /* 0x0000006a636a7223 */ /* 0x000fe2000001006c */
[----:B------:R-:W-:-:S02]  /*1a7a0*/  HADD2.F32 R98, -RZ, R49.H1_H1 ;  /* 0x30000031ff627230 */ /* 0x000fc40000004100 */
[----:B------:R-:W-:Y:S01]  /*1a7b0*/  FFMA.FTZ R102, R95, R102, R104 ;  /* 0x000000665f667223 */ /* 0x000fe20000010068 */
[----:B------:R-:W-:Y:S02]  /*1a7c0*/  HADD2.F32 R100, -RZ, R45.H1_H1 ;  /* 0x3000002dff647230 */ /* 0x000fe40000004100 */
[----:B------:R-:W-:Y:S01]  /*1a7d0*/  FFMA.FTZ R95, R77, R78, R88 ;  /* 0x0000004e4d5f7223 */ /* 0x000fe20000010058 */
[----:B0-----:R-:W-:Y:S01]  /*1a7e0*/  IMAD.WIDE.U32 R96, R85, 0x10, R96 ;  /* 0x0000001055607825 */ /* 0x001fe200078e0060 */
[----:B------:R-:W-:-:S03]  /*1a7f0*/  F2FP.F16.F32.PACK_AB R78, R102, R101 ;  /* 0x00000065664e723e */ /* 0x000fc600000000ff */
[----:B------:R-:W-:Y:S01]  /*1a800*/  FFMA.FTZ R99, R79, R98, R100 ;  /* 0x000000624f637223 */ /* 0x000fe20000010064 */
[----:B------:R-:W-:Y:S01]  /*1a810*/  F2FP.F16.F32.PACK_AB R79, R106, R103 ;  /* 0x000000676a4f723e */ /* 0x000fe200000000ff */
[----:B------:R-:W-:Y:S01]  /*1a820*/  VIADD R85, R85, 0x100 ;  /* 0x0000010055557836 */ /* 0x000fe20000000000 */
[----:B------:R-:W-:Y:S02]  /*1a830*/  F2FP.F16.F32.PACK_AB R76, R95, R76 ;  /* 0x0000004c5f4c723e */ /* 0x000fe400000000ff */
[----:B------:R-:W-:-:S05]  /*1a840*/  F2FP.F16.F32.PACK_AB R77, R99, R92 ;  /* 0x0000005c634d723e */ /* 0x000fca00000000ff */
[----:B------:R1:W-:Y:S02]  /*1a850*/  STG.E.128 desc[UR8][R96.64], R76 ;  /* 0x0000004c60007986 */ /* 0x0003e4000c101d08 */
.L_x_16745:
[----:B------:R-:W-:Y:S05]  /*1a860*/  BSYNC.RECONVERGENT B0 ;  /* 0x0000000000007941 */ /* 0x000fea0003800200 */
.L_x_16744:
[----:B------:R-:W-:Y:S01]  /*1a870*/  ISETP.NE.AND P0, PT, R89, RZ, PT ;  /* 0x000000ff5900720c */ /* 0x000fe20003f05270 */
[----:B------:R-:W-:-:S12]  /*1a880*/  BSSY.RECONVERGENT B0, `(.L_x_16746) ;  /* 0x0000032000007945 */ /* 0x000fd80003800200 */
[----:B------:R-:W-:Y:S05]  /*1a890*/  @!P0 BRA `(.L_x_16747) ;  /* 0x0000000000c08947 */ /* 0x000fea0003800000 */
[--C-:B------:R-:W-:Y:S01]  /*1a8a0*/  FADD.FTZ R89, R56, -R87.reuse ;  /* 0x8000005738597221 */ /* 0x100fe20000010000 */
        /* <DEDUP_REMOVED lines=8> */
[--C-:B------:R-:W-:Y:S01]  /*1a930*/  FADD.FTZ R77, R52, -R87.reuse ;  /* 0x80000057344d7221 */ /* 0x100fe20000010000 */
[----:B------:R-:W-:Y:S02]  /*1a940*/  HADD2.F32 R102, -RZ, R43.H0_H0 ;  /* 0x2000002bff667230 */ /* 0x000fe40000004100 */
[----:B------:R-:W-:Y:S01]  /*1a950*/  FFMA.FTZ R96, R79, R88, R92 ;  /* 0x000000584f607223 */ /* 0x000fe2000001005c */
[----:B------:R-:W-:Y:S02]  /*1a960*/  HADD2.F32 R104, -RZ, R39.H0_H0 ;  /* 0x20000027ff687230 */ /* 0x000fe40000004100 */
[----:B------:R-:W-:Y:S01]  /*1a970*/  FFMA.FTZ R99, R89, R98, R100 ;  /* 0x0000006259637223 */ /* 0x000fe20000010064 */
[----:B------:R-:W-:Y:S01]  /*1a980*/  HADD2.F32 R76, -RZ, R40.H0_H0 ;  /* 0x20000028ff4c7230 */ /* 0x000fe20000004100 */
[----:B------:R-:W0:Y:S01]  /*1a990*/  LDC.64 R88, c[0x0][0x428] ;  /* 0x00010a00ff587b82 */ /* 0x000e220000000a00 */
[----:B------:R-:W-:Y:S02]  /*1a9a0*/  HADD2.F32 R78, -RZ, R36.H0_H0 ;  /* 0x20000024ff4e7230 */ /* 0x000fe40000004100 */
[C---:B------:R-:W-:Y:S01]  /*1a9b0*/  FMUL.FTZ R95, R86.reuse, R95 ;  /* 0x0000005f565f7220 */ /* 0x040fe20000410000 */
[----:B------:R-:W-:Y:S01]  /*1a9c0*/  FMUL.FTZ R77, R86, R77 ;  /* 0x0000004d564d7220 */ /* 0x000fe20000410000 */
[--C-:B------:R-:W-:Y:S01]  /*1a9d0*/  FADD.FTZ R97, R59, -R87.reuse ;  /* 0x800000573b617221 */ /* 0x100fe20000010000 */
[--C-:B------:R-:W-:Y:S01]  /*1a9e0*/  FADD.FTZ R79, R55, -R87.reuse ;  /* 0x80000057374f7221 */ /* 0x100fe20000010000 */
[----:B------:R-:W-:Y:S01]  /*1a9f0*/  FFMA.FTZ R101, R95, R102, R104 ;  /* 0x000000665f657223 */ /* 0x000fe20000010068 */
[----:B------:R-:W-:Y:S01]  /*1aa00*/  FFMA.FTZ R76, R77, R76, R78 ;  /* 0x0000004c4d4c7223 */ /* 0x000fe2000001004e */
[--C-:B------:R-:W-:Y:S01]  /*1aa10*/  FADD.FTZ R95, R57, -R87.reuse ;  /* 0x80000057395f7221 */ /* 0x100fe20000010000 */
[----:B------:R-:W-:Y:S01]  /*1aa20*/  FADD.FTZ R77, R53, -R87 ;  /* 0x80000057354d7221 */ /* 0x000fe20000010000 */
[----:B------:R-:W-:-:S02]  /*1aa30*/  HADD2.F32 R102, -RZ, R42.H1_H1 ;  /* 0x3000002aff667230 */ /* 0x000fc40000004100 */
[C---:B------:R-:W-:Y:S01]  /*1aa40*/  FMUL.FTZ R97, R86.reuse, R97 ;  /* 0x0000006156617220 */ /* 0x040fe20000410000 */
[----:B------:R-:W-:Y:S02]  /*1aa50*/  HADD2.F32 R104, -RZ, R38.H1_H1 ;  /* 0x30000026ff687230 */ /* 0x000fe40000004100 */
[C---:B------:R-:W-:Y:S01]  /*1aa60*/  FMUL.FTZ R95, R86.reuse, R95 ;  /* 0x0000005f565f7220 */ /* 0x040fe20000410000 */
[----:B------:R-:W-:Y:S02]  /*1aa70*/  HADD2.F32 R106, -RZ, R43.H1_H1 ;  /* 0x3000002bff6a7230 */ /* 0x000fe40000004100 */
[C---:B------:R-:W-:Y:S01]  /*1aa80*/  FMUL.FTZ R79, R86.reuse, R79 ;  /* 0x0000004f564f7220 */ /* 0x040fe20000410000 */
[----:B------:R-:W-:Y:S02]  /*1aa90*/  HADD2.F32 R108, -RZ, R39.H1_H1 ;  /* 0x30000027ff6c7230 */ /* 0x000fe40000004100 */
[----:B------:R-:W-:Y:S01]  /*1aaa0*/  FMUL.FTZ R77, R86, R77 ;  /* 0x0000004d564d7220 */ /* 0x000fe20000410000 */
[----:B------:R-:W-:-:S02]  /*1aab0*/  HADD2.F32 R78, -RZ, R40.H1_H1 ;  /* 0x30000028ff4e7230 */ /* 0x000fc40000004100 */
[----:B------:R-:W-:Y:S01]  /*1aac0*/  FFMA.FTZ R102, R95, R102, R104 ;  /* 0x000000665f667223 */ /* 0x000fe20000010068 */
[----:B------:R-:W-:Y:S02]  /*1aad0*/  HADD2.F32 R92, -RZ, R36.H1_H1 ;  /* 0x30000024ff5c7230 */ /* 0x000fe40000004100 */
[----:B------:R-:W-:Y:S01]  /*1aae0*/  FFMA.FTZ R106, R97, R106, R108 ;  /* 0x0000006a616a7223 */ /* 0x000fe2000001006c */
[----:B------:R-:W-:Y:S02]  /*1aaf0*/  HADD2.F32 R98, -RZ, R41.H1_H1 ;  /* 0x30000029ff627230 */ /* 0x000fe40000004100 */
[----:B------:R-:W-:Y:S02]  /*1ab00*/  HADD2.F32 R100, -RZ, R37.H1_H1 ;  /* 0x30000025ff647230 */ /* 0x000fe40000004100 */
[----:B------:R-:W-:Y:S01]  /*1ab10*/  FFMA.FTZ R95, R77, R78, R92 ;  /* 0x0000004e4d5f7223 */ /* 0x000fe2000001005c */
[----:B------:R-:W-:Y:S01]  /*1ab20*/  F2FP.F16.F32.PACK_AB R78, R102, R99 ;  /* 0x00000063664e723e */ /* 0x000fe200000000ff */
[C---:B0-----:R-:W-:Y:S01]  /*1ab30*/  IMAD.WIDE.U32 R88, R85.reuse, 0x10, R88 ;  /* 0x0000001055587825 */ /* 0x041fe200078e0058 */
[----:B------:R-:W-:-:S03]  /*1ab40*/  IADD3 R85, PT, PT, R85, 0x100, RZ ;  /* 0x0000010055557810 */ /* 0x000fc60007ffe0ff */
[----:B------:R-:W-:Y:S01]  /*1ab50*/  FFMA.FTZ R97, R79, R98, R100 ;  /* 0x000000624f617223 */ /* 0x000fe20000010064 */
[----:B------:R-:W-:Y:S02]  /*1ab60*/  F2FP.F16.F32.PACK_AB R79, R106, R101 ;  /* 0x000000656a4f723e */ /* 0x000fe400000000ff */
[----:B------:R-:W-:Y:S02]  /*1ab70*/  F2FP.F16.F32.PACK_AB R76, R95, R76 ;  /* 0x0000004c5f4c723e */ /* 0x000fe400000000ff */
[----:B------:R-:W-:-:S05]  /*1ab80*/  F2FP.F16.F32.PACK_AB R77, R97, R96 ;  /* 0x00000060614d723e */ /* 0x000fca00000000ff */
[----:B------:R2:W-:Y:S02]  /*1ab90*/  STG.E.128 desc[UR8][R88.64], R76 ;  /* 0x0000004c58007986 */ /* 0x0005e4000c101d08 */
.L_x_16747:
[----:B------:R-:W-:Y:S05]  /*1aba0*/  BSYNC.RECONVERGENT B0 ;  /* 0x0000000000007941 */ /* 0x000fea0003800200 */
.L_x_16746:
[----:B------:R-:W-:Y:S01]  /*1abb0*/  ISETP.NE.AND P0, PT, R93, RZ, PT ;  /* 0x000000ff5d00720c */ /* 0x000fe20003f05270 */
[----:B------:R-:W-:-:S12]  /*1abc0*/  BSSY.RECONVERGENT B0, `(.L_x_16748) ;  /* 0x0000032000007945 */ /* 0x000fd80003800200 */
[----:B------:R-:W-:Y:S05]  /*1abd0*/  @!P0 BRA `(.L_x_16749) ;  /* 0x0000000000c08947 */ /* 0x000fea0003800000 */
[--C-:B--2---:R-:W-:Y:S01]  /*1abe0*/  FADD.FTZ R89, R64, -R87.reuse ;  /* 0x8000005740597221 */ /* 0x104fe20000010000 */
        /* <DEDUP_REMOVED lines=47> */
.L_x_16749:
[----:B------:R-:W-:Y:S05]  /*1aee0*/  BSYNC.RECONVERGENT B0 ;  /* 0x0000000000007941 */ /* 0x000fea0003800200 */
.L_x_16748:
[----:B------:R-:W-:Y:S01]  /*1aef0*/  ISETP.NE.AND P0, PT, R94, RZ, PT ;  /* 0x000000ff5e00720c */ /* 0x000fe20003f05270 */
[----:B------:R-:W-:-:S12]  /*1af00*/  BSSY.RECONVERGENT B0, `(.L_x_16750) ;  /* 0x0000031000007945 */ /* 0x000fd80003800200 */
        /* <DEDUP_REMOVED lines=48> */
.L_x_16751:
[----:B------:R-:W-:Y:S05]  /*1b210*/  BSYNC.RECONVERGENT B0 ;  /* 0x0000000000007941 */ /* 0x000fea0003800200 */
.L_x_16750:
[----:B01234-:R-:W0:Y:S01]  /*1b220*/  LDC.64 R76, c[0x0][0x380] ;  /* 0x0000e000ff4c7b82 */ /* 0x01fe220000000a00 */
[----:B------:R-:W-:Y:S01]  /*1b230*/  UPLOP3.LUT UP1, UPT, UPT, UPT, UP1, 0x40, 0x4 ;  /* 0x000000000004789c */ /* 0x000fe20003f2e810 */
[----:B0-----:R-:W-:-:S04]  /*1b240*/  IADD3 R15, PT, PT, R15, R76, RZ ;  /* 0x0000004c0f0f7210 */ /* 0x001fc80007ffe0ff */
[----:B------:R-:W-:-:S13]  /*1b250*/  ISETP.GE.AND P0, PT, R15, R77, PT ;  /* 0x0000004d0f00720c */ /* 0x000fda0003f06270 */
[----:B------:R-:W-:Y:S05]  /*1b260*/  @!P0 BRA `(.L_x_16752) ;  /* 0xfffffe5800a08947 */ /* 0x000fea000383ffff */
[----:B------:R-:W-:Y:S05]  /*1b270*/  EXIT ;  /* 0x000000000000794d */ /* 0x000fea0003800000 */
.L_x_16753:
        /* <DEDUP_REMOVED lines=16> */
.L_x_27564:


//--------------------- .text._ZN10layer_norm13ln_fwd_kernelINS_13Kernel_traitsI6__halfS2_fS2_fjLj8192ELj1ELj1ELj8ELj16ENS_18Kernel_traits_baseILj8192ES2_S2_fS2_fjLj256EEEEELb1ELb0ELb0ELb1EEEvNS_9FwdParamsE --------------------------
	.section	.text._ZN10layer_norm13ln_fwd_kernelINS_13Kernel_traitsI6__halfS2_fS2_fjLj8192ELj1ELj1ELj8ELj16ENS_18Kernel_traits_baseILj8192ES2_S2_fS2_fjLj256EEEEELb1ELb0ELb0ELb1EEEvNS_9FwdParamsE,"ax",@progbits
	.align	128
        .global         _ZN10layer_norm13ln_fwd_kernelINS_13Kernel_traitsI6__halfS2_fS2_fjLj8192ELj1ELj1ELj8ELj16ENS_18Kernel_traits_baseILj8192ES2_S2_fS2_fjLj256EEEEELb1ELb0ELb0ELb1EEEvNS_9FwdParamsE
        .type           _ZN10layer_norm13ln_fwd_kernelINS_13Kernel_traitsI6__halfS2_fS2_fjLj8192ELj1ELj1ELj8ELj16ENS_18Kernel_traits_baseILj8192ES2_S2_fS2_fjLj256EEEEELb1ELb0ELb0ELb1EEEvNS_9FwdParamsE,@function
        .size           _ZN10layer_norm13ln_fwd_kernelINS_13Kernel_traitsI6__halfS2_fS2_fjLj8192ELj1ELj1ELj8ELj16ENS_18Kernel_traits_baseILj8192ES2_S2_fS2_fjLj256EEEEELb1ELb0ELb0ELb1EEEvNS_9FwdParamsE,(.L_x_27565 - _ZN10layer_norm13ln_fwd_kernelINS_13Kernel_traitsI6__halfS2_fS2_fjLj8192ELj1ELj1ELj8ELj16ENS_18Kernel_traits_baseILj8192ES2_S2_fS2_fjLj256EEEEELb1ELb0ELb0ELb1EEEvNS_9FwdParamsE)
        .other          _ZN10layer_norm13ln_fwd_kernelINS_13Kernel_traitsI6__halfS2_fS2_fjLj8192ELj1ELj1ELj8ELj16ENS_18Kernel_traits_baseILj8192ES2_S2_fS2_fjLj256EEEEELb1ELb0ELb0ELb1EEEvNS_9FwdParamsE,@"STO_CUDA_ENTRY STV_DEFAULT"
_ZN10layer_norm13ln_fwd_kernelINS_13Kernel_traitsI6__halfS2_fS2_fjLj8192ELj1ELj1ELj8ELj16ENS_18Kernel_traits_baseILj8192ES2_S2_fS2_fjLj256EEEEELb1ELb0ELb0ELb1EEEvNS_9FwdParamsE:
.text._ZN10layer_norm13ln_fwd_kernelINS_13Kernel_traitsI6__halfS2_fS2_fjLj8192ELj1ELj1ELj8ELj16ENS_18Kernel_traits_baseILj8192ES2_S2_fS2_fjLj256EEEEELb1ELb0ELb0ELb1EEEvNS_9FwdParamsE:
[----:B------:R-:W-:Y:S01]  /*0000*/  LDC R1, c[0x0][0x37c] ;  /* 0x0000df00ff017b82 */ /* 0x000fe20000000800 */
[----:B------:R-:W0:Y:S01]  /*0010*/  LDCU.U8 UR4, c[0x0][0x464] ;  /* 0x00008c80ff0477ac */ /* 0x000e220008000000 */
[----:B------:R-:W1:Y:S06]  /*0020*/  S2R R75, SR_TID.X ;  /* 0x00000000004b7919 */ /* 0x000e6c0000002100 */
[----:B------:R-:W2:Y:S01]  /*0030*/  LDC R102, c[0x0][0x458] ;  /* 0x00011600ff667b82 */ /* 0x000ea20000000800 */
[----:B------:R-:W2:Y:S01]  /*0040*/  LDCU.64 UR8, c[0x0][0x358] ;  /* 0x00006b00ff0877ac */ /* 0x000ea20008000a00 */
[----:B------:R-:W3:Y:S06]  /*0050*/  LDCU UR6, c[0x0][0x384] ;  /* 0x00007080ff0677ac */ /* 0x000eec0008000800 */
[----:B------:R-:W2:Y:S01]  /*0060*/  LDC R103, c[0x0][0x45c] ;  /* 0x00011700ff677b82 */ /* 0x000ea20000000800 */
[----:B0-----:R-:W-:Y:S01]  /*0070*/  ISETP.NE.AND P1, PT, RZ, UR4, PT ;  /* 0x00000004ff007c0c */ /* 0x001fe2000bf25270 */
[----:B------:R-:W0:Y:S06]  /*0080*/  LDCU.64 UR4, c[0x0][0x450] ;  /* 0x00008a00ff0477ac */ /* 0x000e2c0008000a00 */
[----:B------:R-:W1:Y:S08]  /*0090*/  LDC.64 R8, c[0x0][0x3d0] ;  /* 0x0000f400ff087b82 */ /* 0x000e700000000a00 */
[----:B------:R-:W4:Y:S01]  /*00a0*/  @P1 LDC R13, c[0x0][0x460] ;  /* 0x00011800ff0d1b82 */ /* 0x000f220000000800 */
[----:B--2---:R-:W4:Y:S01]  /*00b0*/  @P1 LDG.E.64 R2, desc[UR8][R102.64] ;  /* 0x0000000866021981 */ /* 0x004f22000c1e1b00 */
[----:B0-----:R-:W-:-:S02]  /*00c0*/  IMAD.U32 R104, RZ, RZ, UR4 ;  /* 0x00000004ff687e24 */ /* 0x001fc4000f8e00ff */
[----:B------:R-:W-:Y:S01]  /*00d0*/  IMAD.U32 R105, RZ, RZ, UR5 ;  /* 0x00000005ff697e24 */ /* 0x000fe2000f8e00ff */
[----:B------:R-:W0:Y:S01]  /*00e0*/  LDCU.64 UR4, c[0x0][0x438] ;  /* 0x00008700ff0477ac */ /* 0x000e220008000a00 */
[----:B-1----:R-:W-:-:S04]  /*00f0*/  IMAD.WIDE.U32 R8, R75, 0x10, R8 ;  /* 0x000000104b087825 */ /* 0x002fc800078e0008 */
[----:B------:R-:W5:Y:S04]  /*0100*/  @P1 LDG.E.64 R104, desc[UR8][R104.64] ;  /* 0x0000000868681981 */ /* 0x000f68000c1e1b00 */
[----:B------:R1:W5:Y:S04]  /*0110*/  LDG.E.128 R4, desc[UR8][R8.64] ;  /* 0x0000000808047981 */ /* 0x000368000c1e1d00 */
[----:B------:R1:W5:Y:S04]  /*0120*/  LDG.E.128 R28, desc[UR8][R8.64+0x1000] ;  /* 0x00100008081c7981 */ /* 0x000368000c1e1d00 */
[----:B------:R1:W5:Y:S01]  /*0130*/  LDG.E.128 R24, desc[UR8][R8.64+0x2000] ;  /* 0x0020000808187981 */ /* 0x000362000c1e1d00 */
[----:B0-----:R-:W-:-:S03]  /*0140*/  ISETP.NE.U32.AND P0, PT, RZ, UR4, PT ;  /* 0x00000004ff007c0c */ /* 0x001fc6000bf05070 */
[----:B------:R1:W5:Y:S01]  /*0150*/  LDG.E.128 R20, desc[UR8][R8.64+0x3000] ;  /* 0x0030000808147981 */ /* 0x000362000c1e1d00 */
[----:B------:R-:W-:-:S13]  /*0160*/  ISETP.NE.AND.EX P0, PT, RZ, UR5, PT, P0 ;  /* 0x00000005ff007c0c */ /* 0x000fda000bf05300 */
[----:B------:R-:W0:Y:S02]  /*0170*/  @P0 LDC.64 R10, c[0x0][0x438] ;  /* 0x00010e00ff0a0b82 */ /* 0x000e240000000a00 */
[----:B0-----:R-:W-:-:S05]  /*0180*/  @P0 IMAD.WIDE.U32 R10, R75, 0x10, R10 ;  /* 0x000000104b0a0825 */ /* 0x001fca00078e000a */
[----:B------:R1:W5:Y:S04]  /*0190*/  @P0 LDG.E.128 R64, desc[UR8][R10.64] ;  /* 0x000000080a400981 */ /* 0x000368000c1e1d00 */
[----:B------:R1:W5:Y:S04]  /*01a0*/  @P0 LDG.E.128 R60, desc[UR8][R10.64+0x1000] ;  /* 0x001000080a3c0981 */ /* 0x000368000c1e1d00 */
[----:B------:R1:W5:Y:S04]  /*01b0*/  @P0 LDG.E.128 R56, desc[UR8][R10.64+0x2000] ;  /* 0x002000080a380981 */ /* 0x000368000c1e1d00 */
[----:B------:R1:W5:Y:S01]  /*01c0*/  @P0 LDG.E.128 R52, desc[UR8][R10.64+0x3000] ;  /* 0x003000080a340981 */ /* 0x000362000c1e1d00 */
[----:B------:R-:W0:Y:S01]  /*01d0*/  S2UR UR4, SR_CTAID.X ;  /* 0x00000000000479c3 */ /* 0x000e220000002500 */
[----:B------:R-:W2:Y:S01]  /*01e0*/  LDCU UR5, c[0x0][0x360] ;  /* 0x00006c00ff0577ac */ /* 0x000ea20008000800 */
[----:B0-----:R-:W-:-:S04]  /*01f0*/  MOV R76, UR4 ;  /* 0x00000004004c7c02 */ /* 0x001fc80008000f00 */
[C---:B---3--:R-:W-:Y:S01]  /*0200*/  ISETP.GE.AND P2, PT, R76.reuse, UR6, PT ;  /* 0x000000064c007c0c */ /* 0x048fe2000bf46270 */
[----:B--2---:R-:W-:Y:S01]  /*0210*/  IMAD R75, R76, UR5, R75 ;  /* 0x000000054c4b7c24 */ /* 0x004fe2000f8e024b */
[----:B----4-:R-:W-:-:S05]  /*0220*/  @P1 IADD3 R102, P3, PT, R2, R13, RZ ;  /* 0x0000000d02661210 */ /* 0x010fca0007f7e0ff */
[----:B------:R-:W-:-:S06]  /*0230*/  @P1 IMAD.X R103, RZ, RZ, R3, P3 ;  /* 0x000000ffff671224 */ /* 0x000fcc00018e0603 */
[----:B-1----:R-:W-:Y:S05]  /*0240*/  @P2 EXIT ;  /* 0x000000000000294d */ /* 0x002fea0003800000 */
[--C-:B------:R-:W-:Y:S01]  /*0250*/  SHF.R.U64 R74, R102, 0x2, R103.reuse ;  /* 0x00000002664a7819 */ /* 0x100fe20000001267 */
[----:B------:R-:W-:Y:S01]  /*0260*/  IMAD.HI.U32 R0, R75, -0x326172a9, RZ ;  /* 0xcd9e8d574b007827 */ /* 0x000fe200078e00ff */
[----:B------:R-:W-:Y:S01]  /*0270*/  SHF.R.U32.HI R73, RZ, 0x2, R103 ;  /* 0x00000002ff497819 */ /* 0x000fe20000011667 */
[----:B------:R-:W0:Y:S01]  /*0280*/  LDC.64 R32, c[0x0][0x3e0] ;  /* 0x0000f800ff207b82 */ /* 0x000e220000000a00 */
[----:B-----5:R-:W-:Y:S01]  /*0290*/  IADD3 R19, PT, PT, R104, -0x61c88647, RZ ;  /* 0x9e3779b968137810 */ /* 0x020fe20007ffe0ff */
[C---:B------:R-:W-:Y:S01]  /*02a0*/  IMAD.HI.U32 R3, R74.reuse, -0x2daee0ad, RZ ;  /* 0xd2511f534a037827 */ /* 0x040fe200078e00ff */
[----:B------:R-:W-:Y:S02]  /*02b0*/  LOP3.LUT R0, R73, R0, R104, 0x96, !PT ;  /* 0x0000000049007212 */ /* 0x000fe400078e9668 */
[----:B------:R-:W-:Y:S02]  /*02c0*/  @!P0 CS2R R66, SRZ ;  /* 0x0000000000428805 */ /* 0x000fe4000001ff00 */
[C---:B------:R-:W-:Y:S01]  /*02d0*/  IADD3 R17, PT, PT, R105.reuse, 0x32370b8f, RZ ;  /* 0x32370b8f69117810 */ /* 0x040fe20007ffe0ff */
[----:B------:R-:W-:Y:S01]  /*02e0*/  VIADD R72, R105, 0xbb67ae85 ;  /* 0xbb67ae8569487836 */ /* 0x000fe20000000000 */
[----:B------:R-:W-:Y:S01]  /*02f0*/  LOP3.LUT R3, R3, R105, RZ, 0x3c, !PT ;  /* 0x0000006903037212 */ /* 0x000fe200078e3cff */
[----:B------:R-:W-:Y:S01]  /*0300*/  IMAD R10, R74, -0x2daee0ad, RZ ;  /* 0xd2511f534a0a7824 */ /* 0x000fe200078e02ff */
[----:B------:R-:W-:Y:S01]  /*0310*/  IADD3 R16, PT, PT, R105, -0x126145ec, RZ ;  /* 0xed9eba1469107810 */ /* 0x000fe20007ffe0ff */
[----:B------:R-:W-:Y:S01]  /*0320*/  IMAD.HI.U32 R9, R0, -0x2daee0ad, RZ ;  /* 0xd2511f5300097827 */ /* 0x000fe200078e00ff */
[----:B------:R-:W-:-:S02]  /*0330*/  IADD3 R15, PT, PT, R104, -0x4ab325aa, RZ ;  /* 0xb54cda56680f7810 */ /* 0x000fc40007ffe0ff */
[----:B------:R-:W-:Y:S02]  /*0340*/  @!P0 CS2R R64, SRZ ;  /* 0x0000000000408805 */ /* 0x000fe4000001ff00 */
[-C--:B------:R-:W-:Y:S01]  /*0350*/  @P0 MOV R78, R27.reuse ;  /* 0x0000001b004e0202 */ /* 0x080fe20000000f00 */
[----:B------:R-:W-:Y:S01]  /*0360*/  IMAD R8, R75, -0x326172a9, RZ ;  /* 0xcd9e8d574b087824 */ /* 0x000fe200078e02ff */
[----:B------:R-:W-:Y:S01]  /*0370*/  LOP3.LUT R9, R72, R10, R9, 0x96, !PT ;  /* 0x0000000a48097212 */ /* 0x000fe200078e9609 */
[----:B------:R-:W-:Y:S01]  /*0380*/  IMAD.HI.U32 R2, R3, -0x326172a9, RZ ;  /* 0xcd9e8d5703027827 */ /* 0x000fe200078e00ff */
[----:B------:R-:W-:Y:S02]  /*0390*/  @P0 MOV R80, R22 ;  /* 0x0000001600500202 */ /* 0x000fe40000000f00 */
[----:B------:R-:W-:Y:S02]  /*03a0*/  @!P0 CS2R R62, SRZ ;  /* 0x00000000003e8805 */ /* 0x000fe4000001ff00 */
[----:B------:R-:W-:Y:S01]  /*03b0*/  @!P0 MOV R78, R27 ;  /* 0x0000001b004e8202 */ /* 0x000fe20000000f00 */
[----:B------:R-:W-:Y:S01]  /*03c0*/  VIADD R10, R104, 0x3c6ef372 ;  /* 0x3c6ef372680a7836 */ /* 0x000fe20000000000 */
[----:B------:R-:W-:Y:S01]  /*03d0*/  LOP3.LUT R2, R19, R8, R2, 0x96, !PT ;  /* 0x0000000813027212 */ /* 0x000fe200078e9602 */
[----:B------:R-:W-:Y:S01]  /*03e0*/  IMAD R8, R0, -0x2daee0ad, RZ ;  /* 0xd2511f5300087824 */ /* 0x000fe200078e02ff */
[----:B------:R-:W-:Y:S01]  /*03f0*/  LOP3.LUT R102, R102, 0x3, RZ, 0xc0, !PT ;  /* 0x0000000366667812 */ /* 0x000fe200078ec0ff */
[----:B------:R-:W-:Y:S01]  /*0400*/  IMAD R3, R3, -0x326172a9, RZ ;  /* 0xcd9e8d5703037824 */ /* 0x000fe200078e02ff */
[----:B0-----:R-:W-:Y:S01]  /*0410*/  ISETP.NE.U32.AND P1, PT, R32, RZ, PT ;  /* 0x000000ff2000720c */ /* 0x001fe20003f25070 */
[----:B------:R-:W-:Y:S01]  /*0420*/  IMAD.HI.U32 R0, R9, -0x326172a9, RZ ;  /* 0xcd9e8d5709007827 */ /* 0x000fe200078e00ff */
[----:B------:R-:W-:-:S02]  /*0430*/  @!P0 CS2R R60, SRZ ;  /* 0x00000000003c8805 */ /* 0x000fc4000001ff00 */
[----:B------:R-:W-:Y:S02]  /*0440*/  @!P0 CS2R R58, SRZ ;  /* 0x00000000003a8805 */ /* 0x000fe4000001ff00 */
[----:B------:R-:W-:Y:S01]  /*0450*/  ISETP.NE.AND.EX P1, PT, R33, RZ, PT, P1 ;  /* 0x000000ff2100720c */ /* 0x000fe20003f25310 */
[----:B------:R-:W-:Y:S01]  /*0460*/  IMAD.HI.U32 R11, R2, -0x2daee0ad, RZ ;  /* 0xd2511f53020b7827 */ /* 0x000fe200078e00ff */
[----:B------:R-:W-:Y:S02]  /*0470*/  LOP3.LUT R0, R10, R3, R0, 0x96, !PT ;  /* 0x000000030a007212 */ /* 0x000fe400078e9600 */
[----:B------:R-:W-:Y:S02]  /*0480*/  @!P0 CS2R R56, SRZ ;  /* 0x0000000000388805 */ /* 0x000fe4000001ff00 */
[----:B------:R-:W-:Y:S01]  /*0490*/  P2R R83, PR, RZ, 0x2 ;  /* 0x00000002ff537803 */ /* 0x000fe20000000000 */
[----:B------:R-:W-:Y:S01]  /*04a0*/  VIADD R18, R105, 0x76cf5d0a ;  /* 0x76cf5d0a69127836 */ /* 0x000fe20000000000 */
[----:B------:R-:W-:Y:S01]  /*04b0*/  @!P0 CS2R R54, SRZ ;  /* 0x0000000000368805 */ /* 0x000fe2000001ff00 */
[----:B------:R-:W-:Y:S01]  /*04c0*/  IMAD R3, R2, -0x2daee0ad, RZ ;  /* 0xd2511f5302037824 */ /* 0x000fe200078e02ff */
[----:B------:R-:W-:Y:S01]  /*04d0*/  @!P0 CS2R R52, SRZ ;  /* 0x0000000000348805 */ /* 0x000fe2000001ff00 */
[----:B------:R-:W-:Y:S01]  /*04e0*/  IMAD.HI.U32 R10, R0, -0x2daee0ad, RZ ;  /* 0xd2511f53000a7827 */ /* 0x000fe200078e00ff */
[----:B------:R-:W-:Y:S01]  /*04f0*/  LOP3.LUT R8, R18, R8, R11, 0x96, !PT ;  /* 0x0000000812087212 */ /* 0x000fe200078e960b */
[----:B------:R-:W-:-:S02]  /*0500*/  UPLOP3.LUT UP1, UPT, UPT, UPT, UPT, 0x40, 0x4 ;  /* 0x000000000004789c */ /* 0x000fc40003f2e870 */
[----:B------:R-:W-:Y:S01]  /*0510*/  IMAD R9, R9, -0x326172a9, RZ ;  /* 0xcd9e8d5709097824 */ /* 0x000fe200078e02ff */
[----:B------:R-:W-:Y:S01]  /*0520*/  LOP3.LUT R3, R17, R3, R10, 0x96, !PT ;  /* 0x0000000311037212 */ /* 0x000fe200078e960a */
[----:B------:R-:W-:Y:S01]  /*0530*/  IMAD.HI.U32 R2, R8, -0x326172a9, RZ ;  /* 0xcd9e8d5708027827 */ /* 0x000fe200078e00ff */
[----:B------:R-:W0:Y:S03]  /*0540*/  LDCU UR6, c[0x0][0x404] ;  /* 0x00008080ff0677ac */ /* 0x000e260008000800 */
[C---:B------:R-:W-:Y:S01]  /*0550*/  VIADD R11, R104.reuse, 0xdaa66d2b ;  /* 0xdaa66d2b680b7836 */ /* 0x040fe20000000000 */
[----:B------:R-:W1:Y:S01]  /*0560*/  LDCU UR7, c[0x0][0x408] ;  /* 0x00008100ff0777ac */ /* 0x000e620008000800 */
[----:B------:R-:W-:Y:S02]  /*0570*/  VIADD R10, R104, 0x78dde6e4 ;  /* 0x78dde6e4680a7836 */ /* 0x000fe40000000000 */
[----:B------:R-:W-:Y:S01]  /*0580*/  VIADD R12, R105, 0xa9066899 ;  /* 0xa9066899690c7836 */ /* 0x000fe20000000000 */
[----:B------:R-:W-:Y:S01]  /*0590*/  LOP3.LUT R2, R11, R9, R2, 0x96, !PT ;  /* 0x000000090b027212 */ /* 0x000fe200078e9602 */
[----:B------:R-:W-:Y:S01]  /*05a0*/  IMAD R9, R8, -0x326172a9, RZ ;  /* 0xcd9e8d5708097824 */ /* 0x000fe200078e02ff */
[----:B------:R-:W2:Y:S01]  /*05b0*/  LDCU UR12, c[0x0][0x388] ;  /* 0x00007100ff0c77ac */ /* 0x000ea20008000800 */
[----:B------:R-:W-:-:S02]  /*05c0*/  IMAD R8, R0, -0x2daee0ad, RZ ;  /* 0xd2511f5300087824 */ /* 0x000fc400078e02ff */
[C---:B------:R-:W-:Y:S01]  /*05d0*/  IMAD.HI.U32 R0, R3.reuse, -0x326172a9, RZ ;  /* 0xcd9e8d5703007827 */ /* 0x040fe200078e00ff */
[----:B------:R-:W3:Y:S03]  /*05e0*/  LDCU.U8 UR13, c[0x0][0x410] ;  /* 0x00008200ff0d77ac */ /* 0x000ee60008000000 */
[----:B------:R-:W-:Y:S01]  /*05f0*/  IMAD.HI.U32 R11, R2, -0x2daee0ad, RZ ;  /* 0xd2511f53020b7827 */ /* 0x000fe200078e00ff */
[----:B------:R-:W-:Y:S01]  /*0600*/  LOP3.LUT R0, R10, R9, R0, 0x96, !PT ;  /* 0x000000090a007212 */ /* 0x000fe200078e9600 */
[----:B------:R-:W4:Y:S02]  /*0610*/  LDCU UR14, c[0x0][0x400] ;  /* 0x00008000ff0e77ac */ /* 0x000f240008000800 */
[----:B------:R-:W-:Y:S01]  /*0620*/  IMAD R10, R2, -0x2daee0ad, RZ ;  /* 0xd2511f53020a7824 */ /* 0x000fe200078e02ff */
[----:B------:R-:W-:Y:S01]  /*0630*/  LOP3.LUT R8, R16, R8, R11, 0x96, !PT ;  /* 0x0000000810087212 */ /* 0x000fe200078e960b */
[----:B------:R-:W-:Y:S01]  /*0640*/  IMAD.HI.U32 R9, R0, -0x2daee0ad, RZ ;  /* 0xd2511f5300097827 */ /* 0x000fe200078e00ff */
[----:B------:R-:W0:Y:S03]  /*0650*/  LDCU.64 UR10, c[0x0][0x3a0] ;  /* 0x00007400ff0a77ac */ /* 0x000e260008000a00 */
[----:B------:R-:W-:Y:S01]  /*0660*/  IMAD R3, R3, -0x326172a9, RZ ;  /* 0xcd9e8d5703037824 */ /* 0x000fe200078e02ff */
[----:B------:R-:W-:Y:S01]  /*0670*/  LOP3.LUT R9, R12, R10, R9, 0x96, !PT ;  /* 0x0000000a0c097212 */ /* 0x000fe200078e9609 */
[----:B------:R-:W-:-:S04]  /*0680*/  IMAD.HI.U32 R2, R8, -0x326172a9, RZ ;  /* 0xcd9e8d5708027827 */ /* 0x000fc800078e00ff */
[----:B------:R-:W-:Y:S02]  /*0690*/  VIADD R11, R104, 0x1715609d ;  /* 0x1715609d680b7836 */ /* 0x000fe40000000000 */
[----:B------:R-:W-:Y:S02]  /*06a0*/  IMAD R10, R0, -0x2daee0ad, RZ ;  /* 0xd2511f53000a7824 */ /* 0x000fe400078e02ff */
[----:B------:R-:W-:Y:S01]  /*06b0*/  IMAD R8, R8, -0x326172a9, RZ ;  /* 0xcd9e8d5708087824 */ /* 0x000fe200078e02ff */
[----:B------:R-:W-:Y:S01]  /*06c0*/  LOP3.LUT R2, R11, R3, R2, 0x96, !PT ;  /* 0x000000030b027212 */ /* 0x000fe200078e9602 */
[----:B------:R-:W-:-:S04]  /*06d0*/  IMAD.HI.U32 R0, R9, -0x326172a9, RZ ;  /* 0xcd9e8d5709007827 */ /* 0x000fc800078e00ff */
[----:B------:R-:W-:Y:S01]  /*06e0*/  IMAD.HI.U32 R3, R2, -0x2daee0ad, RZ ;  /* 0xd2511f5302037827 */ /* 0x000fe200078e00ff */
[----:B------:R-:W-:-:S03]  /*06f0*/  LOP3.LUT R0, R15, R8, R0, 0x96, !PT ;  /* 0x000000080f007212 */ /* 0x000fc600078e9600 */
[C---:B------:R-:W-:Y:S02]  /*0700*/  VIADD R11, R105.reuse, 0x646e171e ;  /* 0x646e171e690b7836 */ /* 0x040fe40000000000 */
[----:B------:R-:W-:Y:S02]  /*0710*/  VIADD R12, R105, 0x1fd5c5a3 ;  /* 0x1fd5c5a3690c7836 */ /* 0x000fe40000000000 */
[----:B------:R-:W-:Y:S01]  /*0720*/  IMAD.HI.U32 R8, R0, -0x2daee0ad, RZ ;  /* 0xd2511f5300087827 */ /* 0x000fe200078e00ff */
[----:B------:R-:W-:Y:S02]  /*0730*/  LOP3.LUT R3, R11, R10, R3, 0x96, !PT ;  /* 0x0000000a0b037212 */ /* 0x000fe400078e9603 */
[----:B------:R-:W-:Y:S01]  /*0740*/  IADD3 R10, PT, PT, R104, 0x5384540f, RZ ;  /* 0x5384540f680a7810 */ /* 0x000fe20007ffe0ff */
[----:B------:R-:W-:Y:S02]  /*0750*/  IMAD R11, R2, -0x2daee0ad, RZ ;  /* 0xd2511f53020b7824 */ /* 0x000fe400078e02ff */
[----:B------:R-:W-:-:S02]  /*0760*/  IMAD R9, R9, -0x326172a9, RZ ;  /* 0xcd9e8d5709097824 */ /* 0x000fc400078e02ff */
[C---:B------:R-:W-:Y:S01]  /*0770*/  IMAD.HI.U32 R2, R3.reuse, -0x326172a9, RZ ;  /* 0xcd9e8d5703027827 */ /* 0x040fe200078e00ff */
[----:B------:R-:W-:Y:S02]  /*0780*/  LOP3.LUT R8, R12, R11, R8, 0x96, !PT ;  /* 0x0000000b0c087212 */ /* 0x000fe400078e9608 */
[----:B------:R-:W-:Y:S01]  /*0790*/  @P0 MOV R11, R5 ;  /* 0x00000005000b0202 */ /* 0x000fe20000000f00 */
[----:B------:R-:W-:Y:S01]  /*07a0*/  VIADD R100, R104, 0xf1bbcdc8 ;  /* 0xf1bbcdc868647836 */ /* 0x000fe20000000000 */
[----:B------:R-:W-:Y:S01]  /*07b0*/  LOP3.LUT R2, R10, R9, R2, 0x96, !PT ;  /* 0x000000090a027212 */ /* 0x000fe200078e9602 */
[----:B------:R-:W-:Y:S02]  /*07c0*/  IMAD R10, R0, -0x2daee0ad, RZ ;  /* 0xd2511f53000a7824 */ /* 0x000fe400078e02ff */
        /* <DEDUP_REMOVED lines=13> */
[----:B------:R-:W-:Y:S01]  /*08a0*/  @P0 IMAD.MOV.U32 R12, RZ, RZ, R4 ;  /* 0x000000ffff0c0224 */ /* 0x000fe200078e0004 */
[----:B------:R-:W-:Y:S01]  /*08b0*/  @!P0 MOV R12, R4 ;  /* 0x00000004000c8202 */ /* 0x000fe20000000f00 */
[--C-:B------:R-:W-:Y:S01]  /*08c0*/  @P0 IMAD.MOV.U32 R10, RZ, RZ, R6.reuse ;  /* 0x000000ffff0a0224 */ /* 0x100fe200078e0006 */
[----:B------:R-:W-:Y:S01]  /*08d0*/  LOP3.LUT R13, R0, R8, R13, 0x96, !PT ;  /* 0x00000008000d7212 */ /* 0x000fe200078e960d */
[----:B------:R-:W-:Y:S01]  /*08e0*/  @P0 IMAD.MOV.U32 R9, RZ, RZ, R7 ;  /* 0x000000ffff090224 */ /* 0x000fe200078e0007 */
[----:B------:R-:W-:Y:S01]  /*08f0*/  @!P0 MOV R9, R7 ;  /* 0x0000000700098202 */ /* 0x000fe20000000f00 */
[----:B------:R-:W-:Y:S01]  /*0900*/  @!P0 IMAD.MOV.U32 R11, RZ, RZ, R5 ;  /* 0x000000ffff0b8224 */ /* 0x000fe200078e0005 */
[----:B------:R-:W-:Y:S01]  /*0910*/  @P0 MOV R4, R24 ;  /* 0x0000001800040202 */ /* 0x000fe20000000f00 */
[----:B------:R-:W-:Y:S01]  /*0920*/  @!P0 IMAD.MOV.U32 R10, RZ, RZ, R6 ;  /* 0x000000ffff0a8224 */ /* 0x000fe200078e0006 */
[----:B------:R-:W-:Y:S01]  /*0930*/  @P0 MOV R6, R30 ;  /* 0x0000001e00060202 */ /* 0x000fe20000000f00 */
[----:B------:R-:W-:Y:S01]  /*0940*/  @P0 IMAD.MOV.U32 R8, RZ, RZ, R28 ;  /* 0x000000ffff080224 */ /* 0x000fe200078e001c */
[----:B------:R-:W-:Y:S01]  /*0950*/  @!P0 MOV R4, R24 ;  /* 0x0000001800048202 */ /* 0x000fe20000000f00 */
[----:B------:R-:W-:Y:S01]  /*0960*/  @P0 IMAD.MOV.U32 R7, RZ, RZ, R29 ;  /* 0x000000ffff070224 */ /* 0x000fe200078e001d */
[----:B------:R-:W-:Y:S01]  /*0970*/  @!P0 MOV R7, R29 ;  /* 0x0000001d00078202 */ /* 0x000fe20000000f00 */
[----:B------:R-:W-:-:S02]  /*0980*/  @P0 IMAD.MOV.U32 R5, RZ, RZ, R31 ;  /* 0x000000ffff050224 */ /* 0x000fc400078e001f */
[----:B------:R-:W-:Y:S02]  /*0990*/  @P0 IMAD.MOV.U32 R3, RZ, RZ, R25 ;  /* 0x000000ffff030224 */ /* 0x000fe400078e0019 */
[----:B------:R-:W-:Y:S02]  /*09a0*/  @P0 IMAD.MOV.U32 R2, RZ, RZ, R26 ;  /* 0x000000ffff020224 */ /* 0x000fe400078e001a */
[----:B------:R-:W-:Y:S02]  /*09b0*/  @P0 IMAD.MOV.U32 R77, RZ, RZ, R20 ;  /* 0x000000ffff4d0224 */ /* 0x000fe400078e0014 */
[----:B------:R-:W-:Y:S02]  /*09c0*/  @P0 IMAD.MOV.U32 R0, RZ, RZ, R21 ;  /* 0x000000ffff000224 */ /* 0x000fe400078e0015 */
[----:B------:R-:W-:Y:S01]  /*09d0*/  @P0 IMAD.MOV.U32 R79, RZ, RZ, R23 ;  /* 0x000000ffff4f0224 */ /* 0x000fe200078e0017 */
[----:B------:R-:W-:Y:S01]  /*09e0*/  @!P0 MOV R79, R23 ;  /* 0x00000017004f8202 */ /* 0x000fe20000000f00 */
[----:B------:R-:W-:-:S02]  /*09f0*/  @!P0 IMAD.MOV.U32 R8, RZ, RZ, R28 ;  /* 0x000000ffff088224 */ /* 0x000fc400078e001c */
[----:B------:R-:W-:Y:S02]  /*0a00*/  @!P0 IMAD.MOV.U32 R6, RZ, RZ, R30 ;  /* 0x000000ffff068224 */ /* 0x000fe400078e001e */
[----:B------:R-:W-:Y:S02]  /*0a10*/  @!P0 IMAD.MOV.U32 R5, RZ, RZ, R31 ;  /* 0x000000ffff058224 */ /* 0x000fe400078e001f */
[----:B------:R-:W-:Y:S02]  /*0a20*/  @!P0 IMAD.MOV.U32 R3, RZ, RZ, R25 ;  /* 0x000000ffff038224 */ /* 0x000fe400078e0019 */
[----:B------:R-:W-:Y:S02]  /*0a30*/  @!P0 IMAD.MOV.U32 R2, RZ, RZ, R26 ;  /* 0x000000ffff028224 */ /* 0x000fe400078e001a */
[----:B------:R-:W-:Y:S02]  /*0a40*/  @!P0 IMAD.MOV.U32 R77, RZ, RZ, R20 ;  /* 0x000000ffff4d8224 */ /* 0x000fe400078e0014 */
[----:B------:R-:W-:-:S02]  /*0a50*/  @!P0 IMAD.MOV.U32 R0, RZ, RZ, R21 ;  /* 0x000000ffff008224 */ /* 0x000fc400078e0015 */
[----:B------:R-:W-:Y:S02]  /*0a60*/  @!P0 IMAD.MOV.U32 R80, RZ, RZ, R22 ;  /* 0x000000ffff508224 */ /* 0x000fe400078e0016 */
[----:B------:R-:W-:Y:S02]  /*0a70*/  IMAD.MOV.U32 R81, RZ, RZ, RZ ;  /* 0x000000ffff517224 */ /* 0x000fe400078e00ff */
[----:B------:R-:W-:Y:S02]  /*0a80*/  IMAD R100, R100, -0x2daee0ad, RZ ;  /* 0xd2511f5364647824 */ /* 0x000fe400078e02ff */
[----:B01234-:R-:W-:-:S07]  /*0a90*/  IMAD R82, R82, -0x326172a9, RZ ;  /* 0xcd9e8d5752527824 */ /* 0x01ffce00078e02ff */
.L_x_16957:
[----:B------:R-:W-:Y:S01]  /*0aa0*/  ISETP.NE.AND P0, PT, R83, RZ, PT ;  /* 0x000000ff5300720c */ /* 0x000fe20003f05270 */
[----:B0-----:R-:W0:Y:S01]  /*0ab0*/  S2R R84, SR_TID.X ;  /* 0x0000000000547919 */ /* 0x001e220000002100 */
[----:B------:R-:W1:Y:S01]  /*0ac0*/  LDC.64 R24, c[0x0][0x390] ;  /* 0x0000e400ff187b82 */ /* 0x000e620000000a00 */
[----:B------:R-:W-:-:S10]  /*0ad0*/  IMAD R20, R76, UR12, RZ ;  /* 0x0000000c4c147c24 */ /* 0x000fd4000f8e02ff */
[----:B------:R-:W2:Y:S01]  /*0ae0*/  @P0 LDC.64 R26, c[0x0][0x3e0] ;  /* 0x0000f800ff1a0b82 */ /* 0x000ea20000000a00 */
[----:B------:R-:W-:-:S04]  /*0af0*/  SHF.R.S32.HI R21, RZ, 0x1f, R20 ;  /* 0x0000001fff157819 */ /* 0x000fc80000011414 */
[----:B------:R-:W-:-:S04]  /*0b00*/  LEA.HI R21, R21, R20, RZ, 0x3 ;  /* 0x0000001415157211 */ /* 0x000fc800078f18ff */
[----:B0-----:R-:W-:Y:S01]  /*0b10*/  LEA.HI.SX32 R85, R21, R84, 0x1d ;  /* 0x0000005415557211 */ /* 0x001fe200078feaff */
[----:B--2---:R-:W-:-:S04]  /*0b20*/  @P0 IMAD.WIDE R26, R76, 0x2, R26 ;  /* 0x000000024c1a0825 */ /* 0x004fc800078e021a */
[----:B-1----:R-:W-:Y:S02]  /*0b30*/  IMAD.WIDE.U32 R20, R85, 0x10, R24 ;  /* 0x0000001055147825 */ /* 0x002fe400078e0018 */
[----:B------:R-:W2:Y:S04]  /*0b40*/  @P0 LDG.E.U16 R26, desc[UR8][R26.64] ;  /* 0x000000081a1a0981 */ /* 0x000ea8000c1e1500 */
[----:B------:R-:W5:Y:S01]  /*0b50*/  LDG.E.128 R20, desc[UR8][R20.64] ;  /* 0x0000000814147981 */ /* 0x000f62000c1e1d00 */
[----:B------:R-:W-:Y:S01]  /*0b60*/  UISETP.NE.U32.AND UP0, UPT, UR10, URZ, UPT ;  /* 0x000000ff0a00728c */ /* 0x000fe2000bf05070 */
[----:B------:R-:W-:Y:S02]  /*0b70*/  HFMA2 R98, -RZ, RZ, 0.1171875, 0 ;  /* 0x2f800000ff627431 */ /* 0x000fe400000001ff */
[----:B------:R-:W-:Y:S01]  /*0b80*/  IMAD.MOV.U32 R99, RZ, RZ, 0x3f800000 ;  /* 0x3f800000ff637424 */ /* 0x000fe200078e00ff */
[C---:B------:R-:W-:Y:S01]  /*0b90*/  IADD3 R97, PT, PT, R104.reuse, -0x255992d5, RZ ;  /* 0xdaa66d2b68617810 */ /* 0x040fe20007ffe0ff */
[----:B------:R-:W-:Y:S01]  /*0ba0*/  UISETP.NE.AND.EX UP0, UPT, UR11, URZ, UPT, UP0 ;  /* 0x000000ff0b00728c */ /* 0x000fe2000bf05300 */
[C---:B------:R-:W-:Y:S01]  /*0bb0*/  VIADD R96, R105.reuse, 0x646e171e ;  /* 0x646e171e69607836 */ /* 0x040fe20000000000 */
[C---:B------:R-:W-:Y:S01]  /*0bc0*/  IADD3 R94, PT, PT, R104.reuse, -0xe443238, RZ ;  /* 0xf1bbcdc8685e7810 */ /* 0x040fe20007ffe0ff */
[C---:B------:R-:W-:Y:S01]  /*0bd0*/  VIADD R95, R104.reuse, 0x78dde6e4 ;  /* 0x78dde6e4685f7836 */ /* 0x040fe20000000000 */
[C---:B------:R-:W-:Y:S01]  /*0be0*/  IADD3 R91, PT, PT, R105.reuse, -0x24c28bd8, RZ ;  /* 0xdb3d7428695b7810 */ /* 0x040fe20007ffe0ff */
[C---:B------:R-:W-:Y:S01]  /*0bf0*/  VIADD R93, R105.reuse, 0x1fd5c5a3 ;  /* 0x1fd5c5a3695d7836 */ /* 0x040fe20000000000 */
[----:B------:R-:W-:Y:S01]  /*0c00*/  IADD3 R88, PT, PT, R105, -0x695add53, RZ ;  /* 0x96a522ad69587810 */ /* 0x000fe20007ffe0ff */
[----:B------:R-:W-:-:S02]  /*0c10*/  VIADD R92, R104, 0x3c6ef372 ;  /* 0x3c6ef372685c7836 */ /* 0x000fc40000000000 */
[C---:B------:R-:W-:Y:S02]  /*0c20*/  VIADD R90, R104.reuse, 0x1715609d ;  /* 0x1715609d685a7836 */ /* 0x040fe40000000000 */
[----:B------:R-:W-:Y:S02]  /*0c30*/  VIADD R89, R105, 0xa9066899 ;  /* 0xa906689969597836 */ /* 0x000fe40000000000 */
[C---:B------:R-:W-:Y:S02]  /*0c40*/  VIADD R87, R104.reuse, 0x5384540f ;  /* 0x5384540f68577836 */ /* 0x040fe40000000000 */
[----:B------:R-:W-:Y:S02]  /*0c50*/  VIADD R86, R104, 0x8ff34781 ;  /* 0x8ff3478168567836 */ /* 0x000fe40000000000 */
[----:B--2---:R-:W-:Y:S01]  /*0c60*/  @P0 HADD2.F32 R99, -RZ, R26.H0_H0 ;  /* 0x2000001aff630230 */ /* 0x004fe20000004100 */
[----:B------:R-:W-:Y:S06]  /*0c70*/  BRA.U !UP0, `(.L_x_16754) ;  /* 0x0000002508c07547 */ /* 0x000fec000b800000 */
        /* <DEDUP_REMOVED lines=10> */
[----:B------:R-:W-:-:S05]  /*0d20*/  VIADDMNMX.U32 R26, R102, 0xfffffffe, R27, PT ;  /* 0xfffffffe661a7846 */ /* 0x000fca000380001b */
[----:B------:R-:W-:-:S04]  /*0d30*/  IMAD.SHL.U32 R28, R26, 0x4, RZ ;  /* 0x000000041a1c7824 */ /* 0x000fc800078e00ff */
[----:B------:R-:W0:Y:S02]  /*0d40*/  LDC R26, c[0x2][R28] ;  /* 0x008000001c1a7b82 */ /* 0x000e240000000800 */
[----:B0-----:R-:W-:-:S04]  /*0d50*/  SHF.R.S32.HI R27, RZ, 0x1f, R26 ;  /* 0x0000001fff1b7819 */ /* 0x001fc8000001141a */
.L_x_27400:
[----:B------:R-:W-:Y:S05]  /*0d60*/  BRX R26 -0xd70                                         (*"BRANCH_TARGETS .L_x_27401,.L_x_27402,.L_x_27403"*) ;  /* 0xfffffff01aa47949 */ /* 0x000fea000383ffff */
.L_x_27403:
[----:B------:R-:W-:Y:S01]  /*0d70*/  IADD3 R28, PT, PT, R102, 0x1, RZ ;  /* 0x00000001661c7810 */ /* 0x000fe20007ffe0ff */
[----:B------:R-:W-:Y:S02]  /*0d80*/  IMAD.MOV.U32 R34, RZ, RZ, R100 ;  /* 0x000000ffff227224 */ /* 0x000fe400078e0064 */
[----:B------:R-:W-:Y:S01]  /*0d90*/  IMAD.MOV.U32 R29, RZ, RZ, R13 ;  /* 0x000000ffff1d7224 */ /* 0x000fe200078e000d */
[----:B------:R-:W-:Y:S06]  /*0da0*/  BRA `(.L_x_16755) ;  /* 0x0000000000e87947 */ /* 0x000fec0003800000 */
.L_x_27401:
[----:B------:R-:W-:Y:S01]  /*0db0*/  MOV R34, R100 ;  /* 0x0000006400227202 */ /* 0x000fe20000000f00 */
[----:B------:R-:W-:Y:S02]  /*0dc0*/  IMAD.MOV.U32 R28, RZ, RZ, 0x3 ;  /* 0x00000003ff1c7424 */ /* 0x000fe400078e00ff */
[----:B------:R-:W-:Y:S01]  /*0dd0*/  IMAD.MOV.U32 R29, RZ, RZ, R14 ;  /* 0x000000ffff1d7224 */ /* 0x000fe200078e000e */
[----:B------:R-:W-:Y:S06]  /*0de0*/  BRA `(.L_x_16755) ;  /* 0x0000000000d87947 */ /* 0x000fec0003800000 */
.L_x_27402:
        /* <DEDUP_REMOVED lines=12> */
.L_x_16756:
        /* <DEDUP_REMOVED lines=42> */
.L_x_16755:
[----:B------:R-:W-:Y:S01]  /*1150*/  I2FP.F32.U32 R27, R29 ;  /* 0x0000001d001b7245 */ /* 0x000fe20000201000 */
[----:B-----5:R-:W-:Y:S01]  /*1160*/  HADD2.F32 R26, -RZ, R20.H0_H0 ;  /* 0x20000014ff1a7230 */ /* 0x020fe20000004100 */
[----:B------:R-:W-:Y:S01]  /*1170*/  ISETP.NE.AND P1, PT, R28, 0x1, PT ;  /* 0x000000011c00780c */ /* 0x000fe20003f25270 */
[----:B------:R-:W-:Y:S01]  /*1180*/  UMOV UR5, UR7 ;  /* 0x0000000700057c82 */ /* 0x000fe20008000000 */
[----:B------:R-:W-:Y:S01]  /*1190*/  UMOV UR4, UR6 ;  /* 0x0000000600047c82 */ /* 0x000fe20008000000 */
[----:B------:R-:W-:Y:S01]  /*11a0*/  FFMA.FTZ R27, R27, R98, 1.1641532182693481445e-10 ;  /* 0x2f0000001b1b7423 */ /* 0x000fe20000010062 */
[----:B------:R-:W-:Y:S01]  /*11b0*/  FMUL.FTZ R26, R26, R99 ;  /* 0x000000631a1a7220 */ /* 0x000fe20000410000 */
[----:B------:R-:W-:-:S03]  /*11c0*/  IMAD.MOV.U32 R29, RZ, RZ, 0x2 ;  /* 0x00000002ff1d7424 */ /* 0x000fc600078e00ff */
        /* <DEDUP_REMOVED lines=16> */
.L_x_16758:
        /* <DEDUP_REMOVED lines=12> */
.L_x_16759:
        /* <DEDUP_REMOVED lines=43> */
.L_x_16757:
        /* <DEDUP_REMOVED lines=21> */
.L_x_16761:
        /* <DEDUP_REMOVED lines=12> */
.L_x_16762:
        /* <DEDUP_REMOVED lines=40> */
[----:B------:R-:W-:Y:S01]  /*1ad0*/  MOV R34, R28 ;  /* 0x0000001c00227202 */ /* 0x000fe20000000f00 */
[----:B------:R-:W-:Y:S01]  /*1ae0*/  IMAD.MOV.U32 R28, RZ, RZ, RZ ;  /* 0x000000ffff1c7224 */ /* 0x000fe200078e00ff */
[----:B------:R-:W-:-:S07]  /*1af0*/  LOP3.LUT R14, R88, R30, R29, 0x96, !PT ;  /* 0x0000001e580e7212 */ /* 0x000fce00078e961d */
.L_x_16760:
[----:B------:R-:W-:Y:S01]  /*1b00*/  I2FP.F32.U32 R27, R20 ;  /* 0x00000014001b7245 */ /* 0x000fe20000201000 */
[----:B------:R-:W-:Y:S01]  /*1b10*/  HADD2.F32 R20, -RZ, R21.H0_H0 ;  /* 0x20000015ff147230 */ /* 0x000fe20000004100 */
[----:B------:R-:W-:Y:S01]  /*1b20*/  ISETP.NE.AND P2, PT, R28, 0x1, PT ;  /* 0x000000011c00780c */ /* 0x000fe20003f45270 */
[----:B------:R-:W-:Y:S02]  /*1b30*/  IMAD.MOV.U32 R29, RZ, RZ, 0x2 ;  /* 0x00000002ff1d7424 */ /* 0x000fe400078e00ff */
[----:B------:R-:W-:Y:S01]  /*1b40*/  FFMA.FTZ R27, R27, R98, 1.1641532182693481445e-10 ;  /* 0x2f0000001b1b7423 */ /* 0x000fe20000010062 */
[----:B------:R-:W-:-:S04]  /*1b50*/  FMUL.FTZ R20, R20, R99 ;  /* 0x0000006314147220 */ /* 0x000fc80000410000 */
        /* <DEDUP_REMOVED lines=15> */
.L_x_16764:
        /* <DEDUP_REMOVED lines=12> */
.L_x_16765:
        /* <DEDUP_REMOVED lines=43> */
.L_x_16763:
[----:B------:R-:W-:Y:S01]  /*1fc0*/  I2FP.F32.U32 R27, R20 ;  /* 0x00000014001b7245 */ /* 0x000fe20000201000 */
[----:B------:R-:W-:Y:S01]  /*1fd0*/  HADD2.F32 R20, -RZ, R21.H1_H1 ;  /* 0x30000015ff147230 */ /* 0x000fe20000004100 */
[----:B------:R-:W-:Y:S01]  /*1fe0*/  ISETP.NE.AND P3, PT, R29, 0x1, PT ;  /* 0x000000011d00780c */ /* 0x000fe20003f65270 */
[----:B------:R-:W-:Y:S02]  /*1ff0*/  IMAD.MOV.U32 R21, RZ, RZ, R82 ;  /* 0x000000ffff157224 */ /* 0x000fe400078e0052 */
[----:B------:R-:W-:Y:S01]  /*2000*/  FFMA.FTZ R27, R27, R98, 1.1641532182693481445e-10 ;  /* 0x2f0000001b1b7423 */ /* 0x000fe20000010062 */
[----:B------:R-:W-:-:S04]  /*2010*/  FMUL.FTZ R20, R20, R99 ;  /* 0x0000006314147220 */ /* 0x000fc80000410000 */
        /* <DEDUP_REMOVED lines=15> */
.L_x_16767:
        /* <DEDUP_REMOVED lines=12> */
.L_x_16768:
        /* <DEDUP_REMOVED lines=43> */
.L_x_16766:
[----:B------:R-:W-:Y:S01]  /*2480*/  I2FP.F32.U32 R21, R21 ;  /* 0x0000001500157245 */ /* 0x000fe20000201000 */
[----:B------:R-:W-:Y:S01]  /*2490*/  HADD2.F32 R20, -RZ, R22.H0_H0 ;  /* 0x20000016ff147230 */ /* 0x000fe20000004100 */
[----:B------:R-:W-:-:S03]  /*24a0*/  ISETP.NE.AND P4, PT, R27, 0x1, PT ;  /* 0x000000011b00780c */ /* 0x000fc60003f85270 */
[----:B------:R-:W-:Y:S01]  /*24b0*/  FFMA.FTZ R21, R21, R98, 1.1641532182693481445e-10 ;  /* 0x2f00000015157423 */ /* 0x000fe20000010062 */
[----:B------:R-:W-:-:S04]  /*24c0*/  FMUL.FTZ R20, R20, R99 ;  /* 0x0000006314147220 */ /* 0x000fc80000410000 */
[----:B------:R-:W-:Y:S01]  /*24d0*/  FMUL.FTZ R20, R20, UR5 ;  /* 0x0000000514147c20 */ /* 0x000fe20008410000 */
[----:B------:R-:W-:-:S04]  /*24e0*/  FSETP.GTU.FTZ.AND P3, PT, R21, UR4, PT ;  /* 0x0000000415007c0b */ /* 0x000fc8000bf7c000 */
[----:B------:R-:W-:Y:S01]  /*24f0*/  FSEL R21, R20, RZ, !P3 ;  /* 0x000000ff14157208 */ /* 0x000fe20005800000 */
[----:B------:R-:W-:Y:S01]  /*2500*/  HFMA2 R20, -RZ, RZ, 0, 1.1920928955078125e-07 ;  /* 0x00000002ff147431 */ /* 0x000fe200000001ff */
        /* <DEDUP_REMOVED lines=12> */
.L_x_16770:
        /* <DEDUP_REMOVED lines=12> */
.L_x_16771:
        /* <DEDUP_REMOVED lines=43> */
.L_x_16769:
[----:B------:R-:W-:Y:S01]  /*2940*/  I2FP.F32.U32 R21, R21 ;  /* 0x0000001500157245 */ /* 0x000fe20000201000 */
[----:B------:R-:W-:Y:S01]  /*2950*/  HADD2.F32 R22, -RZ, R22.H1_H1 ;  /* 0x30000016ff167230 */ /* 0x000fe20000004100 */
        /* <DEDUP_REMOVED lines=19> */
.L_x_16773:
        /* <DEDUP_REMOVED lines=12> */
.L_x_16774:
[----:B------:R-:W-:Y:S01]  /*2b50*/  IMAD.WIDE.U32 R28, R75, -0x326172a9, RZ ;  /* 0xcd9e8d574b1c7825 */ /* 0x000fe200078e00ff */
[----:B------:R-:W-:-:S03]  /*2b60*/  LOP3.LUT R20, R81, R33, R105, 0x96, !PT ;  /* 0x0000002151147212 */ /* 0x000fc600078e9669 */
[----:B------:R-:W-:Y:S01]  /*2b70*/  HFMA2 R27, -RZ, RZ, 0, 0 ;  /* 0x00000000ff1b7431 */ /* 0x000fe200000001ff */
        /* <DEDUP_REMOVED lines=40> */
.L_x_16772:
[----:B------:R-:W-:Y:S01]  /*2e00*/  I2FP.F32.U32 R21, R21 ;  /* 0x0000001500157245 */ /* 0x000fe20000201000 */
[----:B------:R-:W-:Y:S01]  /*2e10*/  HADD2.F32 R20, -RZ, R23.H0_H0 ;  /* 0x20000017ff147230 */ /* 0x000fe20000004100 */
[----:B------:R-:W-:Y:S01]  /*2e20*/  ISETP.NE.AND P6, PT, R27, 0x1, PT ;  /* 0x000000011b00780c */ /* 0x000fe20003fc5270 */
[----:B------:R-:W-:Y:S02]  /*2e30*/  IMAD.MOV.U32 R32, RZ, RZ, 0x2 ;  /* 0x00000002ff207424 */ /* 0x000fe400078e00ff */
[----:B------:R-:W-:Y:S01]  /*2e40*/  FFMA.FTZ R21, R21, R98, 1.1641532182693481445e-10 ;  /* 0x2f00000015157423 */ /* 0x000fe20000010062 */
[----:B------:R-:W-:Y:S01]  /*2e50*/  FMUL.FTZ R20, R20, R99 ;  /* 0x0000006314147220 */ /* 0x000fe20000410000 */
        /* <DEDUP_REMOVED lines=15> */
.L_x_16776:
        /* <DEDUP_REMOVED lines=14> */
.L_x_16777:
        /* <DEDUP_REMOVED lines=43> */
.L_x_16775:
[----:B------:R-:W-:Y:S01]  /*32e0*/  I2FP.F32.U32 R21, R22 ;  /* 0x0000001600157245 */ /* 0x000fe20000201000 */
[----:B------:R-:W-:-:S04]  /*32f0*/  HADD2.F32 R20, -RZ, R23.H1_H1 ;  /* 0x30000017ff147230 */ /* 0x000fc80000004100 */
[----:B------:R-:W-:Y:S01]  /*3300*/  FFMA.FTZ R21, R21, R98, 1.1641532182693481445e-10 ;  /* 0x2f00000015157423 */ /* 0x000fe20000010062 */
[----:B------:R-:W-:-:S04]  /*3310*/  FMUL.FTZ R20, R20, R99 ;  /* 0x0000006314147220 */ /* 0x000fc80000410000 */
[----:B------:R-:W-:Y:S01]  /*3320*/  FMUL.FTZ R20, R20, UR5 ;  /* 0x0000000514147c20 */ /* 0x000fe20008410000 */
[----:B------:R-:W-:-:S04]  /*3330*/  FSETP.GTU.FTZ.AND P6, PT, R21, UR4, PT ;  /* 0x0000000415007c0b */ /* 0x000fc8000bfdc000 */
[----:B------:R-:W-:Y:S02]  /*3340*/  FSEL R20, R20, RZ, !P6 ;  /* 0x000000ff14147208 */ /* 0x000fe40007000000 */
[----:B------:R-:W-:-:S03]  /*3350*/  PLOP3.LUT P6, PT, P6, PT, PT, 0x8, 0x80 ;  /* 0x000000000080781c */ /* 0x000fc600037ce170 */
[----:B------:R-:W-:Y:S01]  /*3360*/  FADD.FTZ R47, R47, R20 ;  /* 0x000000142f2f7221 */ /* 0x000fe20000010000 */
[----:B------:R-:W-:Y:S09]  /*3370*/  BRA `(.L_x_16778) ;  /* 0x0000002400647947 */ /* 0x000ff20003800000 */
.L_x_16754:
        /* <DEDUP_REMOVED lines=15> */
.L_x_16780:
        /* <DEDUP_REMOVED lines=12> */
.L_x_16781:
        /* <DEDUP_REMOVED lines=42> */
.L_x_16779:
[----:B------:R-:W-:Y:S01]  /*37d0*/  ISETP.NE.AND P0, PT, R28, 0x1, PT ;  /* 0x000000011c00780c */ /* 0x000fe20003f05270 */
[----:B------:R-:W-:Y:S01]  /*37e0*/  UMOV UR4, UR6 ;  /* 0x0000000600047c82 */ /* 0x000fe20008000000 */
[----:B------:R-:W-:Y:S01]  /*37f0*/  I2FP.F32.U32 R27, R26 ;  /* 0x0000001a001b7245 */ /* 0x000fe20000201000 */
[----:B-----5:R-:W-:Y:S01]  /*3800*/  HADD2.F32 R26, -RZ, R20.H0_H0 ;  /* 0x20000014ff1a7230 */ /* 0x020fe20000004100 */
[----:B------:R-:W-:Y:S01]  /*3810*/  UMOV UR5, UR7 ;  /* 0x0000000700057c82 */ /* 0x000fe20008000000 */
[----:B------:R-:W-:Y:S02]  /*3820*/  IMAD.MOV.U32 R29, RZ, RZ, 0x2 ;  /* 0x00000002ff1d7424 */ /* 0x000fe400078e00ff */
[----:B------:R-:W-:Y:S01]  /*3830*/  FFMA.FTZ R27, R27, R98, 1.1641532182693481445e-10 ;  /* 0x2f0000001b1b7423 */ /* 0x000fe20000010062 */
[----:B------:R-:W-:-:S04]  /*3840*/  FMUL.FTZ R48, R26, R99 ;  /* 0x000000631a307220 */ /* 0x000fc80000410000 */
        /* <DEDUP_REMOVED lines=13> */
.L_x_16783:
        /* <DEDUP_REMOVED lines=12> */
.L_x_16784:
        /* <DEDUP_REMOVED lines=43> */
.L_x_16782:
[----:B------:R-:W-:Y:S01]  /*3c90*/  ISETP.NE.AND P1, PT, R29, 0x1, PT ;  /* 0x000000011d00780c */ /* 0x000fe20003f25270 */
[----:B------:R-:W-:Y:S01]  /*3ca0*/  HADD2.F32 R20, -RZ, R20.H1_H1 ;  /* 0x30000014ff147230 */ /* 0x000fe20000004100 */
[----:B------:R-:W-:Y:S01]  /*3cb0*/  I2FP.F32.U32 R27, R27 ;  /* 0x0000001b001b7245 */ /* 0x000fe20000201000 */
[----:B------:R-:W-:-:S03]  /*3cc0*/  HFMA2 R28, -RZ, RZ, 0, 1.1920928955078125e-07 ;  /* 0x00000002ff1c7431 */ /* 0x000fc600000001ff */
[----:B------:R-:W-:Y:S01]  /*3cd0*/  FMUL.FTZ R49, R20, R99 ;  /* 0x0000006314317220 */ /* 0x000fe20000410000 */
[----:B------:R-:W-:Y:S01]  /*3ce0*/  FFMA.FTZ R27, R27, R98, 1.1641532182693481445e-10 ;  /* 0x2f0000001b1b7423 */ /* 0x000fe20000010062 */
[----:B------:R-:W-:Y:S02]  /*3cf0*/  IMAD.MOV.U32 R20, RZ, RZ, R82 ;  /* 0x000000ffff147224 */ /* 0x000fe400078e0052 */
[----:B------:R-:W-:Y:S02]  /*3d00*/  FMUL.FTZ R49, R49, UR5 ;  /* 0x0000000531317c20 */ /* 0x000fe40008410000 */
[----:B------:R-:W-:Y:S01]  /*3d10*/  FSETP.LE.FTZ.AND P0, PT, R27, UR4, PT ;  /* 0x000000041b007c0b */ /* 0x000fe2000bf13000 */
        /* <DEDUP_REMOVED lines=9> */
.L_x_16786:
        /* <DEDUP_REMOVED lines=12> */
.L_x_16787:
        /* <DEDUP_REMOVED lines=43> */
.L_x_16785:
[----:B------:R-:W-:Y:S01]  /*4120*/  ISETP.NE.AND P2, PT, R28, 0x1, PT ;  /* 0x000000011c00780c */ /* 0x000fe20003f45270 */
[----:B------:R-:W-:Y:S01]  /*4130*/  IMAD.MOV.U32 R29, RZ, RZ, 0x2 ;  /* 0x00000002ff1d7424 */ /* 0x000fe200078e00ff */
[----:B------:R-:W-:Y:S01]  /*4140*/  I2FP.F32.U32 R27, R20 ;  /* 0x00000014001b7245 */ /* 0x000fe20000201000 */
[----:B------:R-:W-:-:S04]  /*4150*/  HADD2.F32 R20, -RZ, R21.H0_H0 ;  /* 0x20000015ff147230 */ /* 0x000fc80000004100 */
[----:B------:R-:W-:Y:S01]  /*4160*/  FFMA.FTZ R27, R27, R98, 1.1641532182693481445e-10 ;  /* 0x2f0000001b1b7423 */ /* 0x000fe20000010062 */
[----:B------:R-:W-:Y:S01]  /*4170*/  FMUL.FTZ R50, R20, R99 ;  /* 0x0000006314327220 */ /* 0x000fe20000410000 */
        /* <DEDUP_REMOVED lines=12> */
.L_x_16789:
        /* <DEDUP_REMOVED lines=12> */
.L_x_16790:
        /* <DEDUP_REMOVED lines=43> */
.L_x_16788:
[----:B------:R-:W-:Y:S02]  /*45b0*/  ISETP.NE.AND P3, PT, R29, 0x1, PT ;  /* 0x000000011d00780c */ /* 0x000fe40003f65270 */
[----:B------:R-:W-:Y:S01]  /*45c0*/  I2FP.F32.U32 R27, R20 ;  /* 0x00000014001b7245 */ /* 0x000fe20000201000 */
[----:B------:R-:W-:Y:S02]  /*45d0*/  HADD2.F32 R20, -RZ, R21.H1_H1 ;  /* 0x30000015ff147230 */ /* 0x000fe40000004100 */
[----:B------:R-:W-:Y:S02]  /*45e0*/  IMAD.MOV.U32 R21, RZ, RZ, R82 ;  /* 0x000000ffff157224 */ /* 0x000fe400078e0052 */
[----:B------:R-:W-:Y:S01]  /*45f0*/  FFMA.FTZ R27, R27, R98, 1.1641532182693481445e-10 ;  /* 0x2f0000001b1b7423 */ /* 0x000fe20000010062 */
[----:B------:R-:W-:-:S04]  /*4600*/  FMUL.FTZ R20, R20, R99 ;  /* 0x0000006314147220 */ /* 0x000fc80000410000 */
[----:B------:R-:W-:Y:S01]  /*4610*/  FSETP.LE.FTZ.AND P2, PT, R27, UR4, PT ;  /* 0x000000041b007c0b */ /* 0x000fe2000bf53000 */
[----:B------:R-:W-:Y:S01]  /*4620*/  FMUL.FTZ R51, R20, UR5 ;  /* 0x0000000514337c20 */ /* 0x000fe20008410000 */
[----:B------:R-:W-:Y:S01]  /*4630*/  IMAD.MOV.U32 R27, RZ, RZ, 0x2 ;  /* 0x00000002ff1b7424 */ /* 0x000fe200078e00ff */
        /* <DEDUP_REMOVED lines=9> */
.L_x_16792:
        /* <DEDUP_REMOVED lines=12> */
.L_x_16793:
        /* <DEDUP_REMOVED lines=43> */
.L_x_16791:
[----:B------:R-:W-:Y:S01]  /*4a40*/  ISETP.NE.AND P4, PT, R27, 0x1, PT ;  /* 0x000000011b00780c */ /* 0x000fe20003f85270 */
[----:B------:R-:W-:Y:S01]  /*4a50*/  HADD2.F32 R20, -RZ, R22.H0_H0 ;  /* 0x20000016ff147230 */ /* 0x000fe20000004100 */
[----:B------:R-:W-:Y:S01]  /*4a60*/  I2FP.F32.U32 R21, R21 ;  /* 0x0000001500157245 */ /* 0x000fe20000201000 */
[----:B------:R-:W-:-:S03]  /*4a70*/  HFMA2 R28, -RZ, RZ, 0, 1.1920928955078125e-07 ;  /* 0x00000002ff1c7431 */ /* 0x000fc600000001ff */
[----:B------:R-:W-:Y:S01]  /*4a80*/  FMUL.FTZ R20, R20, R99 ;  /* 0x0000006314147220 */ /* 0x000fe20000410000 */
[----:B------:R-:W-:-:S03]  /*4a90*/  FFMA.FTZ R21, R21, R98, 1.1641532182693481445e-10 ;  /* 0x2f00000015157423 */ /* 0x000fc60000010062 */
[----:B------:R-:W-:Y:S02]  /*4aa0*/  FMUL.FTZ R44, R20, UR5 ;  /* 0x00000005142c7c20 */ /* 0x000fe40008410000 */
        /* <DEDUP_REMOVED lines=11> */
.L_x_16795:
        /* <DEDUP_REMOVED lines=12> */
.L_x_16796:
        /* <DEDUP_REMOVED lines=43> */
.L_x_16794:
[----:B------:R-:W-:Y:S01]  /*4ed0*/  ISETP.NE.AND P5, PT, R28, 0x1, PT ;  /* 0x000000011c00780c */ /* 0x000fe20003fa5270 */
[----:B------:R-:W-:Y:S01]  /*4ee0*/  HADD2.F32 R22, -RZ, R22.H1_H1 ;  /* 0x30000016ff167230 */ /* 0x000fe20000004100 */
[----:B------:R-:W-:Y:S01]  /*4ef0*/  I2FP.F32.U32 R21, R21 ;  /* 0x0000001500157245 */ /* 0x000fe20000201000 */
[----:B------:R-:W-:-:S03]  /*4f00*/  IMAD.MOV.U32 R27, RZ, RZ, 0x2 ;  /* 0x00000002ff1b7424 */ /* 0x000fc600078e00ff */
[----:B------:R-:W-:Y:S01]  /*4f10*/  FMUL.FTZ R22, R22, R99 ;  /* 0x0000006316167220 */ /* 0x000fe20000410000 */
[----:B------:R-:W-:-:S03]  /*4f20*/  FFMA.FTZ R21, R21, R98, 1.1641532182693481445e-10 ;  /* 0x2f00000015157423 */ /* 0x000fc60000010062 */
[----:B------:R-:W-:Y:S02]  /*4f30*/  FMUL.FTZ R45, R22, UR5 ;  /* 0x00000005162d7c20 */ /* 0x000fe40008410000 */
        /* <DEDUP_REMOVED lines=11> */
.L_x_16798:
        /* <DEDUP_REMOVED lines=12> */
.L_x_16799:
        /* <DEDUP_REMOVED lines=43> */
.L_x_16797:
[----:B------:R-:W-:Y:S01]  /*5360*/  ISETP.NE.AND P6, PT, R27, 0x1, PT ;  /* 0x000000011b00780c */ /* 0x000fe20003fc5270 */
[----:B------:R-:W-:Y:S01]  /*5370*/  HADD2.F32 R20, -RZ, R23.H0_H0 ;  /* 0x20000017ff147230 */ /* 0x000fe20000004100 */
[----:B------:R-:W-:Y:S01]  /*5380*/  I2FP.F32.U32 R21, R21 ;  /* 0x0000001500157245 */ /* 0x000fe20000201000 */
[----:B------:R-:W-:Y:S02]  /*5390*/  IMAD.MOV.U32 R32, RZ, RZ, 0x2 ;  /* 0x00000002ff207424 */ /* 0x000fe400078e00ff */
[----:B------:R-:W-:Y:S02]  /*53a0*/  IMAD.MOV.U32 R22, RZ, RZ, R82 ;  /* 0x000000ffff167224 */ /* 0x000fe400078e0052 */
[----:B------:R-:W-:Y:S01]  /*53b0*/  FMUL.FTZ R20, R20, R99 ;  /* 0x0000006314147220 */ /* 0x000fe20000410000 */
[----:B------:R-:W-:-:S03]  /*53c0*/  FFMA.FTZ R21, R21, R98, 1.1641532182693481445e-10 ;  /* 0x2f00000015157423 */ /* 0x000fc60000010062 */
[----:B------:R-:W-:Y:S02]  /*53d0*/  FMUL.FTZ R46, R20, UR5 ;  /* 0x00000005142e7c20 */ /* 0x000fe40008410000 */
[----:B------:R-:W-:Y:S01]  /*53e0*/  FSETP.LE.FTZ.AND P5, PT, R21, UR4, PT ;  /* 0x0000000415007c0b */ /* 0x000fe2000bfb3000 */
        /* <DEDUP_REMOVED lines=9> */
.L_x_16801:
        /* <DEDUP_REMOVED lines=14> */
.L_x_16802:
        /* <DEDUP_REMOVED lines=43> */
.L_x_16800:
        /* <DEDUP_REMOVED lines=16> */
.L_x_16778:
[----:B------:R-:W0:Y:S01]  /*5910*/  LDC.64 R108, c[0x0][0x3a8] ;  /* 0x0000ea00ff6c7b82 */ /* 0x000e220000000a00 */
[----:B------:R-:W-:Y:S01]  /*5920*/  SEL R23, RZ, 0x1000000, !P6 ;  /* 0x01000000ff177807 */ /* 0x000fe20007000000 */
[----:B------:R-:W-:Y:S01]  /*5930*/  VIADD R101, R85, 0x100 ;  /* 0x0000010055657836 */ /* 0x000fe20000000000 */
        /* <DEDUP_REMOVED lines=27> */
[----:B------:R-:W-:Y:S02]  /*5af0*/  MOV R28, 0x2 ;  /* 0x00000002001c7802 */ /* 0x000fe40000000f00 */
[----:B------:R-:W-:-:S09]  /*5b00*/  MOV R100, R34 ;  /* 0x0000002200647202 */ /* 0x000fd20000000f00 */
        /* <DEDUP_REMOVED lines=11> */
.L_x_16805:
        /* <DEDUP_REMOVED lines=12> */
.L_x_16806:
        /* <DEDUP_REMOVED lines=43> */
.L_x_16804:
[----:B------:R-:W-:Y:S01]  /*5f30*/  I2FP.F32.U32 R27, R29 ;  /* 0x0000001d001b7245 */ /* 0x000fe20000201000 */
[----:B-----5:R-:W-:Y:S01]  /*5f40*/  HADD2.F32 R26, -RZ, R20.H0_H0 ;  /* 0x20000014ff1a7230 */ /* 0x020fe20000004100 */
        /* <DEDUP_REMOVED lines=20> */
.L_x_16808:
        /* <DEDUP_REMOVED lines=12> */
.L_x_16809:
        /* <DEDUP_REMOVED lines=42> */
[----:B------:R-:W-:-:S07]  /*63f0*/  HFMA2 R26, -RZ, RZ, 0, 0 ;  /* 0x00000000ff1a7431 */ /* 0x000fce00000001ff */
.L_x_16807:
        /* <DEDUP_REMOVED lines=21> */
.L_x_16811:
        /* <DEDUP_REMOVED lines=12> */
.L_x_16812:
        /* <DEDUP_REMOVED lines=43> */
.L_x_16810:
[----:B------:R-:W-:Y:S01]  /*68c0*/  I2FP.F32.U32 R27, R20 ;  /* 0x00000014001b7245 */ /* 0x000fe20000201000 */
[----:B------:R-:W-:Y:S01]  /*68d0*/  HADD2.F32 R20, -RZ, R21.H0_H0 ;  /* 0x20000015ff147230 */ /* 0x000fe20000004100 */
[----:B------:R-:W-:Y:S01]  /*68e0*/  ISETP.NE.AND P2, PT, R28, 0x1, PT ;  /* 0x000000011c00780c */ /* 0x000fe20003f45270 */
[----:B------:R-:W-:Y:S02]  /*68f0*/  HFMA2 R26, -RZ, RZ, 0, 1.1920928955078125e-07 ;  /* 0x00000002ff1a7431 */ /* 0x000fe400000001ff */
[----:B------:R-:W-:Y:S01]  /*6900*/  FFMA.FTZ R27, R27, R98, 1.1641532182693481445e-10 ;  /* 0x2f0000001b1b7423 */ /* 0x000fe20000010062 */
[----:B------:R-:W-:-:S04]  /*6910*/  FMUL.FTZ R20, R20, R99 ;  /* 0x0000006314147220 */ /* 0x000fc80000410000 */
        /* <DEDUP_REMOVED lines=15> */
.L_x_16814:
        /* <DEDUP_REMOVED lines=12> */
.L_x_16815:
        /* <DEDUP_REMOVED lines=40> */
[----:B------:R-:W-:Y:S02]  /*6d50*/  HFMA2 R26, -RZ, RZ, 0, 0 ;  /* 0x00000000ff1a7431 */ /* 0x000fe400000001ff */
[----:B------:R-:W-:Y:S01]  /*6d60*/  IMAD.MOV.U32 R82, RZ, RZ, R30 ;  /* 0x000000ffff527224 */ /* 0x000fe200078e001e */
[----:B------:R-:W-:-:S07]  /*6d70*/  LOP3.LUT R14, R88, R28, R27, 0x96, !PT ;  /* 0x0000001c580e7212 */ /* 0x000fce00078e961b */
.L_x_16813:
[----:B------:R-:W-:Y:S01]  /*6d80*/  I2FP.F32.U32 R27, R20 ;  /* 0x00000014001b7245 */ /* 0x000fe20000201000 */
[----:B------:R-:W-:Y:S01]  /*6d90*/  HADD2.F32 R20, -RZ, R21.H1_H1 ;  /* 0x30000015ff147230 */ /* 0x000fe20000004100 */
[----:B------:R-:W-:Y:S02]  /*6da0*/  ISETP.NE.AND P3, PT, R26, 0x1, PT ;  /* 0x000000011a00780c */ /* 0x000fe40003f65270 */
[----:B------:R-:W-:Y:S01]  /*6db0*/  MOV R21, R82 ;  /* 0x0000005200157202 */ /* 0x000fe20000000f00 */
        /* <DEDUP_REMOVED lines=17> */
.L_x_16817:
        /* <DEDUP_REMOVED lines=12> */
.L_x_16818:
        /* <DEDUP_REMOVED lines=43> */
.L_x_16816:
        /* <DEDUP_REMOVED lines=21> */
.L_x_16820:
        /* <DEDUP_REMOVED lines=12> */
.L_x_16821:
        /* <DEDUP_REMOVED lines=43> */
.L_x_16819:
        /* <DEDUP_REMOVED lines=21> */
.L_x_16823:
        /* <DEDUP_REMOVED lines=12> */
.L_x_16824:
        /* <DEDUP_REMOVED lines=43> */
.L_x_16822:
        /* <DEDUP_REMOVED lines=21> */
.L_x_16826:
        /* <DEDUP_REMOVED lines=14> */
.L_x_16827:
[----:B------:R-:W-:Y:S01]  /*7df0*/  IMAD.WIDE.U32 R26, R75, -0x326172a9, RZ ;  /* 0xcd9e8d574b1a7825 */ /* 0x000fe200078e00ff */
[----:B------:R-:W-:-:S03]  /*7e00*/  LOP3.LUT R20, R81, R31, R105, 0x96, !PT ;  /* 0x0000001f51147212 */ /* 0x000fc600078e9669 */
[----:B------:R-:W-:Y:S01]  /*7e10*/  HFMA2 R68, -RZ, RZ, 0, 0 ;  /* 0x00000000ff447431 */ /* 0x000fe200000001ff */
        /* <DEDUP_REMOVED lines=40> */
.L_x_16825:
        /* <DEDUP_REMOVED lines=10> */
.L_x_16803:
        /* <DEDUP_REMOVED lines=15> */
.L_x_16830:
        /* <DEDUP_REMOVED lines=12> */
.L_x_16831:
        /* <DEDUP_REMOVED lines=43> */
.L_x_16829:
[----:B------:R-:W-:Y:S01]  /*85a0*/  ISETP.NE.AND P0, PT, R28, 0x1, PT ;  /* 0x000000011c00780c */ /* 0x000fe20003f05270 */
[----:B------:R-:W-:Y:S01]  /*85b0*/  IMAD.MOV.U32 R29, RZ, RZ, 0x2 ;  /* 0x00000002ff1d7424 */ /* 0x000fe200078e00ff */
[----:B------:R-:W-:Y:S01]  /*85c0*/  I2FP.F32.U32 R27, R26 ;  /* 0x0000001a001b7245 */ /* 0x000fe20000201000 */
[----:B-----5:R-:W-:-:S04]  /*85d0*/  HADD2.F32 R26, -RZ, R20.H0_H0 ;  /* 0x20000014ff1a7230 */ /* 0x020fc80000004100 */
[----:B------:R-:W-:Y:S01]  /*85e0*/  FFMA.FTZ R27, R27, R98, 1.1641532182693481445e-10 ;  /* 0x2f0000001b1b7423 */ /* 0x000fe20000010062 */
[----:B------:R-:W-:-:S04]  /*85f0*/  FMUL.FTZ R26, R26, R99 ;  /* 0x000000631a1a7220 */ /* 0x000fc80000410000 */
        /* <DEDUP_REMOVED lines=13> */
.L_x_16833:
        /* <DEDUP_REMOVED lines=12> */
.L_x_16834:
        /* <DEDUP_REMOVED lines=43> */
.L_x_16832:
        /* <DEDUP_REMOVED lines=18> */
.L_x_16836:
        /* <DEDUP_REMOVED lines=12> */
.L_x_16837:
        /* <DEDUP_REMOVED lines=43> */
.L_x_16835:
        /* <DEDUP_REMOVED lines=18> */
.L_x_16839:
        /* <DEDUP_REMOVED lines=12> */
.L_x_16840:
        /* <DEDUP_REMOVED lines=43> */
.L_x_16838:
[----:B------:R-:W-:Y:S01]  /*9360*/  ISETP.NE.AND P3, PT, R28, 0x1, PT ;  /* 0x000000011c00780c */ /* 0x000fe20003f65270 */
[----:B------:R-:W-:Y:S01]  /*9370*/  HFMA2 R26, -RZ, RZ, 0, 1.1920928955078125e-07 ;  /* 0x00000002ff1a7431 */ /* 0x000fe200000001ff */
[----:B------:R-:W-:Y:S01]  /*9380*/  I2FP.F32.U32 R27, R20 ;  /* 0x00000014001b7245 */ /* 0x000fe20000201000 */
[----:B------:R-:W-:Y:S02]  /*9390*/  HADD2.F32 R20, -RZ, R21.H1_H1 ;  /* 0x30000015ff147230 */ /* 0x000fe40000004100 */
[----:B------:R-:W-:Y:S02]  /*93a0*/  IMAD.MOV.U32 R21, RZ, RZ, R82 ;  /* 0x000000ffff157224 */ /* 0x000fe400078e0052 */
[----:B------:R-:W-:Y:S01]  /*93b0*/  FFMA.FTZ R27, R27, R98, 1.1641532182693481445e-10 ;  /* 0x2f0000001b1b7423 */ /* 0x000fe20000010062 */
[----:B------:R-:W-:-:S04]  /*93c0*/  FMUL.FTZ R20, R20, R99 ;  /* 0x0000006314147220 */ /* 0x000fc80000410000 */
        /* <DEDUP_REMOVED lines=11> */
.L_x_16842:
        /* <DEDUP_REMOVED lines=12> */
.L_x_16843:
        /* <DEDUP_REMOVED lines=43> */
.L_x_16841:
[----:B------:R-:W-:Y:S01]  /*97f0*/  ISETP.NE.AND P4, PT, R26, 0x1, PT ;  /* 0x000000011a00780c */ /* 0x000fe20003f85270 */
[----:B------:R-:W-:Y:S01]  /*9800*/  HADD2.F32 R20, -RZ, R22.H0_H0 ;  /* 0x20000016ff147230 */ /* 0x000fe20000004100 */
        /* <DEDUP_REMOVED lines=16> */
.L_x_16845:
        /* <DEDUP_REMOVED lines=12> */
.L_x_16846:
        /* <DEDUP_REMOVED lines=43> */
.L_x_16844:
[----:B------:R-:W-:Y:S01]  /*9c80*/  ISETP.NE.AND P5, PT, R27, 0x1, PT ;  /* 0x000000011b00780c */ /* 0x000fe20003fa5270 */
[----:B------:R-:W-:Y:S01]  /*9c90*/  HADD2.F32 R22, -RZ, R22.H1_H1 ;  /* 0x30000016ff167230 */ /* 0x000fe20000004100 */
        /* <DEDUP_REMOVED lines=16> */
.L_x_16848:
        /* <DEDUP_REMOVED lines=12> */
.L_x_16849:
        /* <DEDUP_REMOVED lines=43> */
.L_x_16847:
[----:B------:R-:W-:Y:S01]  /*a110*/  ISETP.NE.AND P6, PT, R26, 0x1, PT ;  /* 0x000000011a00780c */ /* 0x000fe20003fc5270 */
[----:B------:R-:W-:Y:S01]  /*a120*/  HADD2.F32 R20, -RZ, R23.H0_H0 ;  /* 0x20000017ff147230 */ /* 0x000fe20000004100 */
[----:B------:R-:W-:Y:S01]  /*a130*/  I2FP.F32.U32 R21, R21 ;  /* 0x0000001500157245 */ /* 0x000fe20000201000 */
[----:B------:R-:W-:Y:S01]  /*a140*/  IMAD.MOV.U32 R68, RZ, RZ, 0x2 ;  /* 0x00000002ff447424 */ /* 0x000fe200078e00ff */
[----:B------:R-:W-:Y:S02]  /*a150*/  MOV R22, R82 ;  /* 0x0000005200167202 */ /* 0x000fe40000000f00 */
        /* <DEDUP_REMOVED lines=13> */
.L_x_16851:
        /* <DEDUP_REMOVED lines=14> */
.L_x_16852:
        /* <DEDUP_REMOVED lines=43> */
.L_x_16850:
        /* <DEDUP_REMOVED lines=16> */
.L_x_16828:
        /* <DEDUP_REMOVED lines=8> */
[----:B------:R-:W-:Y:S01]  /*a740*/  SEL R20, RZ, 0x100, !P0 ;  /* 0x00000100ff147807 */ /* 0x000fe20004000000 */
[----:B------:R0:W-:Y:S01]  /*a750*/  STG.E.128 desc[UR8][R30.64+0x10], R36 ;  /* 0x000010241e007986 */ /* 0x0001e2000c101d08 */
[----:B------:R-:W-:-:S02]  /*a760*/  ISETP.NE.AND P6, PT, R32, RZ, PT ;  /* 0x000000ff2000720c */ /* 0x000fc40003fc5270 */
[----:B------:R-:W-:Y:S02]  /*a770*/  LOP3.LUT R27, R27, R23, R26, 0xfe, !PT ;  /* 0x000000171b1b7212 */ /* 0x000fe400078efe1a */
[----:B------:R-:W-:Y:S02]  /*a780*/  SEL R26, RZ, 0x1, !P3 ;  /* 0x00000001ff1a7807 */ /* 0x000fe40005800000 */
[----:B------:R-:W-:Y:S02]  /*a790*/  LOP3.LUT R20, R20, R22, R21, 0xfe, !PT ;  /* 0x0000001614147212 */ /* 0x000fe400078efe15 */
[----:B------:R-:W-:Y:S02]  /*a7a0*/  SEL R21, RZ, 0x1, !P6 ;  /* 0x00000001ff157807 */ /* 0x000fe40007000000 */
[----:B------:R-:W-:Y:S02]  /*a7b0*/  IADD3 R103, PT, PT, R85, 0x200, RZ ;  /* 0x0000020055677810 */ /* 0x000fe40007ffe0ff */
        /* <DEDUP_REMOVED lines=25> */
.L_x_16855:
        /* <DEDUP_REMOVED lines=12> */
.L_x_16856:
        /* <DEDUP_REMOVED lines=43> */
.L_x_16854:
        /* <DEDUP_REMOVED lines=22> */
.L_x_16858:
        /* <DEDUP_REMOVED lines=12> */
.L_x_16859:
        /* <DEDUP_REMOVED lines=43> */
.L_x_16857:
        /* <DEDUP_REMOVED lines=21> */
.L_x_16861:
        /* <DEDUP_REMOVED lines=12> */
.L_x_16862:
        /* <DEDUP_REMOVED lines=43> */
.L_x_16860:
        /* <DEDUP_REMOVED lines=21> */
.L_x_16864:
        /* <DEDUP_REMOVED lines=12> */
.L_x_16865:
        /* <DEDUP_REMOVED lines=40> */
[----:B------:R-:W-:Y:S01]  /*bae0*/  MOV R102, R26 ;  /* 0x0000001a00667202 */ /* 0x000fe20000000f00 */
[----:B------:R-:W-:Y:S01]  /*baf0*/  IMAD.MOV.U32 R26, RZ, RZ, RZ ;  /* 0x000000ffff1a7224 */ /* 0x000fe200078e00ff */
[----:B------:R-:W-:-:S07]  /*bb00*/  LOP3.LUT R14, R88, R70, R27, 0x96, !PT ;  /* 0x00000046580e7212 */ /* 0x000fce00078e961b */
.L_x_16863:
        /* <DEDUP_REMOVED lines=21> */
.L_x_16867:
        /* <DEDUP_REMOVED lines=12> */
.L_x_16868:
        /* <DEDUP_REMOVED lines=43> */
.L_x_16866:
        /* <DEDUP_REMOVED lines=21> */
.L_x_16870:
        /* <DEDUP_REMOVED lines=12> */
.L_x_16871:
        /* <DEDUP_REMOVED lines=43> */
.L_x_16869:
[----:B------:R-:W-:Y:S01]  /*c490*/  I2FP.F32.U32 R21, R21 ;  /* 0x0000001500157245 */ /* 0x000fe20000201000 */
[----:B------:R-:W-:Y:S01]  /*c4a0*/  HADD2.F32 R22, -RZ, R22.H1_H1 ;  /* 0x30000016ff167230 */ /* 0x000fe20000004100 */
[----:B------:R-:W-:Y:S01]  /*c4b0*/  ISETP.NE.AND P5, PT, R20, 0x1, PT ;  /* 0x000000011400780c */ /* 0x000fe20003fa5270 */
[----:B------:R-:W-:Y:S02]  /*c4c0*/  HFMA2 R26, -RZ, RZ, 0, 1.1920928955078125e-07 ;  /* 0x00000002ff1a7431 */ /* 0x000fe400000001ff */
[----:B------:R-:W-:Y:S01]  /*c4d0*/  FFMA.FTZ R21, R21, R98, 1.1641532182693481445e-10 ;  /* 0x2f00000015157423 */ /* 0x000fe20000010062 */
[----:B------:R-:W-:-:S04]  /*c4e0*/  FMUL.FTZ R22, R22, R99 ;  /* 0x0000006316167220 */ /* 0x000fc80000410000 */
        /* <DEDUP_REMOVED lines=15> */
.L_x_16873:
        /* <DEDUP_REMOVED lines=12> */
.L_x_16874:
        /* <DEDUP_REMOVED lines=43> */
.L_x_16872:
        /* <DEDUP_REMOVED lines=21> */
.L_x_16876:
        /* <DEDUP_REMOVED lines=14> */
.L_x_16877:
        /* <DEDUP_REMOVED lines=43> */
.L_x_16875:
        /* <DEDUP_REMOVED lines=10> */
.L_x_16853:
        /* <DEDUP_REMOVED lines=15> */
.L_x_16880:
        /* <DEDUP_REMOVED lines=12> */
.L_x_16881:
        /* <DEDUP_REMOVED lines=43> */
.L_x_16879:
[----:B------:R-:W-:Y:S02]  /*d330*/  ISETP.NE.AND P0, PT, R28, 0x1, PT ;  /* 0x000000011c00780c */ /* 0x000fe40003f05270 */
[----:B------:R-:W-:Y:S01]  /*d340*/  I2FP.F32.U32 R27, R26 ;  /* 0x0000001a001b7245 */ /* 0x000fe20000201000 */
[----:B-----5:R-:W-:Y:S01]  /*d350*/  HADD2.F32 R26, -RZ, R20.H0_H0 ;  /* 0x20000014ff1a7230 */ /* 0x020fe20000004100 */
[----:B------:R-:W-:-:S03]  /*d360*/  MOV R29, 0x2 ;  /* 0x00000002001d7802 */ /* 0x000fc60000000f00 */
        /* <DEDUP_REMOVED lines=15> */
.L_x_16883:
        /* <DEDUP_REMOVED lines=12> */
.L_x_16884:
        /* <DEDUP_REMOVED lines=43> */
.L_x_16882:
[----:B------:R-:W-:Y:S01]  /*d7d0*/  ISETP.NE.AND P1, PT, R29, 0x1, PT ;  /* 0x000000011d00780c */ /* 0x000fe20003f25270 */
[----:B------:R-:W-:Y:S01]  /*d7e0*/  HADD2.F32 R20, -RZ, R20.H1_H1 ;  /* 0x30000014ff147230 */ /* 0x000fe20000004100 */
[----:B------:R-:W-:Y:S01]  /*d7f0*/  I2FP.F32.U32 R27, R27 ;  /* 0x0000001b001b7245 */ /* 0x000fe20000201000 */
[----:B------:R-:W-:-:S03]  /*d800*/  IMAD.MOV.U32 R26, RZ, RZ, 0x2 ;  /* 0x00000002ff1a7424 */ /* 0x000fc600078e00ff */
[----:B------:R-:W-:Y:S01]  /*d810*/  FMUL.FTZ R33, R20, R99 ;  /* 0x0000006314217220 */ /* 0x000fe20000410000 */
[----:B------:R-:W-:Y:S01]  /*d820*/  FFMA.FTZ R27, R27, R98, 1.1641532182693481445e-10 ;  /* 0x2f0000001b1b7423 */ /* 0x000fe20000010062 */
[----:B------:R-:W-:Y:S02]  /*d830*/  MOV R20, R82 ;  /* 0x0000005200147202 */ /* 0x000fe40000000f00 */
        /* <DEDUP_REMOVED lines=11> */
.L_x_16886:
        /* <DEDUP_REMOVED lines=12> */
.L_x_16887:
        /* <DEDUP_REMOVED lines=43> */
.L_x_16885:
[----:B------:R-:W-:Y:S01]  /*dc60*/  ISETP.NE.AND P2, PT, R26, 0x1, PT ;  /* 0x000000011a00780c */ /* 0x000fe20003f45270 */
[----:B------:R-:W-:Y:S01]  /*dc70*/  HFMA2 R28, -RZ, RZ, 0, 1.1920928955078125e-07 ;  /* 0x00000002ff1c7431 */ /* 0x000fe200000001ff */
[----:B------:R-:W-:Y:S01]  /*dc80*/  I2FP.F32.U32 R27, R20 ;  /* 0x00000014001b7245 */ /* 0x000fe20000201000 */
[----:B------:R-:W-:-:S04]  /*dc90*/  HADD2.F32 R20, -RZ, R21.H0_H0 ;  /* 0x20000015ff147230 */ /* 0x000fc80000004100 */
[----:B------:R-:W-:Y:S01]  /*dca0*/  FFMA.FTZ R27, R27, R98, 1.1641532182693481445e-10 ;  /* 0x2f0000001b1b7423 */ /* 0x000fe20000010062 */
[----:B------:R-:W-:Y:S01]  /*dcb0*/  FMUL.FTZ R34, R20, R99 ;  /* 0x0000006314227220 */ /* 0x000fe20000410000 */
[----:B------:R-:W-:-:S03]  /*dcc0*/  IMAD.MOV.U32 R20, RZ, RZ, R82 ;  /* 0x000000ffff147224 */ /* 0x000fc600078e0052 */
        /* <DEDUP_REMOVED lines=11> */
.L_x_16889:
        /* <DEDUP_REMOVED lines=12> */
.L_x_16890:
        /* <DEDUP_REMOVED lines=43> */
.L_x_16888:
[----:B------:R-:W-:Y:S01]  /*e0f0*/  ISETP.NE.AND P3, PT, R28, 0x1, PT ;  /* 0x000000011c00780c */ /* 0x000fe20003f65270 */
[----:B------:R-:W-:Y:S01]  /*e100*/  IMAD.MOV.U32 R26, RZ, RZ, 0x2 ;  /* 0x00000002ff1a7424 */ /* 0x000fe200078e00ff */
[----:B------:R-:W-:Y:S01]  /*e110*/  I2FP.F32.U32 R27, R20 ;  /* 0x00000014001b7245 */ /* 0x000fe20000201000 */
[----:B------:R-:W-:Y:S01]  /*e120*/  HADD2.F32 R20, -RZ, R21.H1_H1 ;  /* 0x30000015ff147230 */ /* 0x000fe20000004100 */
[----:B------:R-:W-:-:S03]  /*e130*/  MOV R21, R82 ;  /* 0x0000005200157202 */ /* 0x000fc60000000f00 */
        /* <DEDUP_REMOVED lines=13> */
.L_x_16892:
        /* <DEDUP_REMOVED lines=12> */
.L_x_16893:
        /* <DEDUP_REMOVED lines=43> */
.L_x_16891:
        /* <DEDUP_REMOVED lines=18> */
.L_x_16895:
        /* <DEDUP_REMOVED lines=12> */
.L_x_16896:
        /* <DEDUP_REMOVED lines=43> */
.L_x_16894:
        /* <DEDUP_REMOVED lines=18> */
.L_x_16898:
        /* <DEDUP_REMOVED lines=12> */
.L_x_16899:
        /* <DEDUP_REMOVED lines=43> */
.L_x_16897:
[----:B------:R-:W-:Y:S01]  /*eea0*/  ISETP.NE.AND P6, PT, R28, 0x1, PT ;  /* 0x000000011c00780c */ /* 0x000fe20003fc5270 */
[----:B------:R-:W-:Y:S01]  /*eeb0*/  HADD2.F32 R20, -RZ, R23.H0_H0 ;  /* 0x20000017ff147230 */ /* 0x000fe20000004100 */
[----:B------:R-:W-:Y:S01]  /*eec0*/  I2FP.F32.U32 R21, R21 ;  /* 0x0000001500157245 */ /* 0x000fe20000201000 */
[----:B------:R-:W-:Y:S02]  /*eed0*/  HFMA2 R110, -RZ, RZ, 0, 1.1920928955078125e-07 ;  /* 0x00000002ff6e7431 */ /* 0x000fe400000001ff */
        /* <DEDUP_REMOVED lines=14> */
.L_x_16901:
        /* <DEDUP_REMOVED lines=14> */
.L_x_16902:
        /* <DEDUP_REMOVED lines=43> */
.L_x_16900:
        /* <DEDUP_REMOVED lines=16> */
.L_x_16878:
[----:B------:R-:W-:Y:S01]  /*f450*/  SEL R23, RZ, 0x1000000, !P6 ;  /* 0x01000000ff177807 */ /* 0x000fe20007000000 */
[----:B------:R-:W-:Y:S01]  /*f460*/  VIADD R111, R85, 0x300 ;  /* 0x00000300556f7836 */ /* 0x000fe20000000000 */
[----:B------:R-:W-:Y:S02]  /*f470*/  SEL R26, RZ, 0x10000, !P5 ;  /* 0x00010000ff1a7807 */ /* 0x000fe40006800000 */
[----:B------:R-:W-:Y:S01]  /*f480*/  SEL R27, RZ, 0x100, !P4 ;  /* 0x00000100ff1b7807 */ /* 0x000fe20006000000 */
[----:B------:R-:W-:Y:S01]  /*f490*/  IMAD.WIDE.U32 R24, R111, 0x10, R24 ;  /* 0x000000106f187825 */ /* 0x000fe200078e0018 */
[----:B------:R-:W-:Y:S02]  /*f4a0*/  ISETP.NE.AND P6, PT, R68, RZ, PT ;  /* 0x000000ff4400720c */ /* 0x000fe40003fc5270 */
[----:B------:R-:W-:Y:S01]  /*f4b0*/  SEL R22, RZ, 0x1000000, !P2 ;  /* 0x01000000ff167807 */ /* 0x000fe20005000000 */
[----:B------:R-:W-:Y:S01]  /*f4c0*/  IMAD.WIDE.U32 R68, R103, 0x20, R108 ;  /* 0x0000002067447825 */ /* 0x000fe200078e006c */
[----:B------:R-:W-:-:S02]  /*f4d0*/  SEL R21, RZ, 0x10000, !P1 ;  /* 0x00010000ff157807 */ /* 0x000fc40004800000 */
[----:B------:R-:W-:Y:S02]  /*f4e0*/  SEL R20, RZ, 0x100, !P0 ;  /* 0x00000100ff147807 */ /* 0x000fe40004000000 */
[----:B------:R-:W-:Y:S01]  /*f4f0*/  LOP3.LUT R27, R27, R23, R26, 0xfe, !PT ;  /* 0x000000171b1b7212 */ /* 0x000fe200078efe1a */
[----:B------:R0:W-:Y:S01]  /*f500*/  STG.E.128 desc[UR8][R68.64], R32 ;  /* 0x0000002044007986 */ /* 0x0001e2000c101d08 */
[----:B------:R-:W-:Y:S02]  /*f510*/  LOP3.LUT R20, R20, R22, R21, 0xfe, !PT ;  /* 0x0000001614147212 */ /* 0x000fe400078efe15 */
[----:B------:R-:W-:Y:S01]  /*f520*/  SEL R23, RZ, 0x1, !P6 ;  /* 0x00000001ff177807 */ /* 0x000fe20007000000 */
[----:B------:R0:W-:Y:S01]  /*f530*/  STG.E.128 desc[UR8][R68.64+0x10], R28 ;  /* 0x0000101c44007986 */ /* 0x0001e2000c101d08 */
[----:B------:R-:W-:Y:S02]  /*f540*/  SEL R26, RZ, 0x1, !P3 ;  /* 0x00000001ff1a7807 */ /* 0x000fe40005800000 */
[----:B------:R-:W-:Y:S01]  /*f550*/  LOP3.LUT R20, R20, R23, RZ, 0xfc, !PT ;  /* 0x0000001714147212 */ /* 0x000fe200078efcff */
[----:B------:R-:W-:Y:S01]  /*f560*/  IMAD.WIDE.U32 R22, R103, 0x8, R106 ;  /* 0x0000000867167825 */ /* 0x000fe200078e006a */
[----:B------:R-:W-:-:S05]  /*f570*/  LOP3.LUT R21, R27, R26, RZ, 0xfc, !PT ;  /* 0x0000001a1b157212 */ /* 0x000fca00078efcff */
        /* <DEDUP_REMOVED lines=22> */
.L_x_16905:
        /* <DEDUP_REMOVED lines=12> */
.L_x_16906:
        /* <DEDUP_REMOVED lines=43> */
.L_x_16904:
[----:B------:R-:W-:Y:S01]  /*fa50*/  I2FP.F32.U32 R113, R115 ;  /* 0x0000007300717245 */ /* 0x000fe20000201000 */
[----:B-----5:R-:W-:Y:S01]  /*fa60*/  HADD2.F32 R102, -RZ, R24.H0_H0 ;  /* 0x20000018ff667230 */ /* 0x020fe20000004100 */
        /* <DEDUP_REMOVED lines=20> */
.L_x_16908:
        /* <DEDUP_REMOVED lines=12> */
.L_x_16909:
        /* <DEDUP_REMOVED lines=43> */
.L_x_16907:
        /* <DEDUP_REMOVED lines=21> */
.L_x_16911:
        /* <DEDUP_REMOVED lines=12> */
.L_x_16912:
        /* <DEDUP_REMOVED lines=43> */
.L_x_16910:
        /* <DEDUP_REMOVED lines=21> */
.L_x_16914:
        /* <DEDUP_REMOVED lines=12> */
.L_x_16915:
        /* <DEDUP_REMOVED lines=43> */
.L_x_16913:
[----:B------:R-:W-:Y:S01]  /*108a0*/  I2FP.F32.U32 R113, R24 ;  /* 0x0000001800717245 */ /* 0x000fe20000201000 */
[----:B------:R-:W-:Y:S01]  /*108b0*/  HADD2.F32 R24, -RZ, R25.H1_H1 ;  /* 0x30000019ff187230 */ /* 0x000fe20000004100 */
        /* <DEDUP_REMOVED lines=19> */
.L_x_16917:
        /* <DEDUP_REMOVED lines=12> */
.L_x_16918:
        /* <DEDUP_REMOVED lines=43> */
.L_x_16916:
        /* <DEDUP_REMOVED lines=21> */
.L_x_16920:
        /* <DEDUP_REMOVED lines=12> */
.L_x_16921:
        /* <DEDUP_REMOVED lines=43> */
.L_x_16919:
        /* <DEDUP_REMOVED lines=21> */
.L_x_16923:
        /* <DEDUP_REMOVED lines=12> */
.L_x_16924:
        /* <DEDUP_REMOVED lines=43> */
.L_x_16922:
        /* <DEDUP_REMOVED lines=21> */
.L_x_16926:
        /* <DEDUP_REMOVED lines=14> */
.L_x_16927:
        /* <DEDUP_REMOVED lines=43> */
.L_x_16925:
        /* <DEDUP_REMOVED lines=10> */
.L_x_16903:
        /* <DEDUP_REMOVED lines=15> */
.L_x_16930:
        /* <DEDUP_REMOVED lines=12> */
.L_x_16931:
        /* <DEDUP_REMOVED lines=43> */
.L_x_16929:
        /* <DEDUP_REMOVED lines=19> */
.L_x_16933:
        /* <DEDUP_REMOVED lines=12> */
.L_x_16934:
        /* <DEDUP_REMOVED lines=43> */
.L_x_16932:
        /* <DEDUP_REMOVED lines=18> */
.L_x_16936:
        /* <DEDUP_REMOVED lines=12> */
.L_x_16937:
        /* <DEDUP_REMOVED lines=43> */
.L_x_16935:
        /* <DEDUP_REMOVED lines=18> */
.L_x_16939:
        /* <DEDUP_REMOVED lines=12> */
.L_x_16940:
        /* <DEDUP_REMOVED lines=43> */
.L_x_16938:
        /* <DEDUP_REMOVED lines=18> */
.L_x_16942:
        /* <DEDUP_REMOVED lines=12> */
.L_x_16943:
        /* <DEDUP_REMOVED lines=43> */
.L_x_16941:
        /* <DEDUP_REMOVED lines=18> */
.L_x_16945:
        /* <DEDUP_REMOVED lines=12> */
.L_x_16946:
        /* <DEDUP_REMOVED lines=43> */
.L_x_16944:
        /* <DEDUP_REMOVED lines=18> */
.L_x_16948:
        /* <DEDUP_REMOVED lines=12> */
.L_x_16949:
        /* <DEDUP_REMOVED lines=43> */
.L_x_16947:
[----:B------:R-:W-:Y:S01]  /*13c30*/  ISETP.NE.AND P6, PT, R22, 0x1, PT ;  /* 0x000000011600780c */ /* 0x000fe20003fc5270 */
[----:B------:R-:W-:Y:S01]  /*13c40*/  HADD2.F32 R20, -RZ, R27.H0_H0 ;  /* 0x2000001bff147230 */ /* 0x000fe20000004100 */
        /* <DEDUP_REMOVED lines=16> */
.L_x_16951:
        /* <DEDUP_REMOVED lines=14> */
.L_x_16952:
        /* <DEDUP_REMOVED lines=43> */
.L_x_16950:
        /* <DEDUP_REMOVED lines=16> */
.L_x_16928:
[----:B------:R-:W-:Y:S01]  /*141e0*/  FADD.FTZ R24, RZ, R48 ;  /* 0x00000030ff187221 */ /* 0x000fe20000010000 */
[----:B------:R-:W-:Y:S01]  /*141f0*/  SEL R26, RZ, 0x1000000, !P6 ;  /* 0x01000000ff1a7807 */ /* 0x000fe20007000000 */
[----:B------:R-:W-:Y:S01]  /*14200*/  IMAD.WIDE.U32 R108, R111, 0x20, R108 ;  /* 0x000000206f6c7825 */ /* 0x000fe200078e006c */
[----:B------:R-:W-:-:S03]  /*14210*/  SEL R27, RZ, 0x10000, !P5 ;  /* 0x00010000ff1b7807 */ /* 0x000fc60006800000 */
[----:B------:R-:W-:Y:S01]  /*14220*/  FADD.FTZ R25, R24, R49 ;  /* 0x0000003118197221 */ /* 0x000fe20000010000 */
[----:B------:R-:W-:Y:S01]  /*14230*/  SEL R94, RZ, 0x100, !P4 ;  /* 0x00000100ff5e7807 */ /* 0x000fe20006000000 */
[----:B------:R-:W-:Y:S01]  /*14240*/  IMAD.WIDE.U32 R106, R111, 0x8, R106 ;  /* 0x000000086f6a7825 */ /* 0x000fe200078e006a */
[----:B------:R-:W-:-:S03]  /*14250*/  ISETP.NE.AND P6, PT, R110, RZ, PT ;  /* 0x000000ff6e00720c */ /* 0x000fc60003fc5270 */
[----:B------:R-:W-:Y:S01]  /*14260*/  FADD.FTZ R24, R25, R50 ;  /* 0x0000003219187221 */ /* 0x000fe20000010000 */
[----:B------:R-:W-:Y:S01]  /*14270*/  SEL R92, RZ, 0x1000000, !P2 ;  /* 0x01000000ff5c7807 */ /* 0x000fe20005000000 */
[----:B------:R-:W-:Y:S01]  /*14280*/  STG.E.128 desc[UR8][R108.64], R68 ;  /* 0x000000446c007986 */ /* 0x000fe2000c101d08 */
[----:B------:R-:W-:Y:S01]  /*14290*/  SEL R91, RZ, 0x10000, !P1 ;  /* 0x00010000ff5b7807 */ /* 0x000fe20004800000 */
[----:B------:R-:W-:Y:S01]  /*142a0*/  FADD.FTZ R25, R24, R51 ;  /* 0x0000003318197221 */ /* 0x000fe20000010000 */
[----:B------:R-:W-:Y:S01]  /*142b0*/  LOP3.LUT R94, R94, R26, R27, 0xfe, !PT ;  /* 0x0000001a5e5e7212 */ /* 0x000fe200078efe1b */
[----:B------:R-:W-:Y:S01]  /*142c0*/  STG.E.128 desc[UR8][R108.64+0x10], R20 ;  /* 0x000010146c007986 */ /* 0x000fe2000c101d08 */
[----:B------:R-:W-:Y:S01]  /*142d0*/  SEL R27, RZ, 0x1, !P3 ;  /* 0x00000001ff1b7807 */ /* 0x000fe20005800000 */
[----:B------:R-:W-:Y:S01]  /*142e0*/  FADD.FTZ R24, R25, R44 ;  /* 0x0000002c19187221 */ /* 0x000fe20000010000 */
[----:B------:R-:W-:Y:S01]  /*142f0*/  SEL R26, RZ, 0x1, !P6 ;  /* 0x00000001ff1a7807 */ /* 0x000fe20007000000 */
[----:B------:R-:W-:Y:S01]  /*14300*/  BSSY.RECONVERGENT B0, `(.L_x_16953) ;  /* 0x000007f000007945 */ /* 0x000fe20003800200 */
        /* <DEDUP_REMOVED lines=110> */
[----:B0-----:R-:W-:Y:S01]  /*149f0*/  FADD.FTZ R87, R86, R87 ;  /* 0x0000005756577221 */ /* 0x001fe20000010000 */
[----:B------:R-:W-:-:S04]  /*14a00*/  LOP3.LUT P0, R86, R84, 0x1f, RZ, 0xc0, !PT ;  /* 0x0000001f54567812 */ /* 0x000fc8000780c0ff */
        /* <DEDUP_REMOVED lines=14> */
.L_x_16954:
[----:B------:R-:W-:Y:S05]  /*14af0*/  BSYNC.RECONVERGENT B0 ;  /* 0x0000000000007941 */ /* 0x000fea0003800200 */
.L_x_16953:
[----:B------:R-:W-:Y:S01]  /*14b00*/  BAR.SYNC.DEFER_BLOCKING 0x0 ;  /* 0x0000000000007b1d */ /* 0x000fe20000010000 */
[----:B------:R-:W-:Y:S01]  /*14b10*/  ISETP.GT.U32.AND P0, PT, R86, 0x7, PT ;  /* 0x000000075600780c */ /* 0x000fe20003f04070 */
[----:B0-----:R-:W-:Y:S01]  /*14b20*/  HFMA2 R26, -RZ, RZ, 0, 0 ;  /* 0x00000000ff1a7431 */ /* 0x001fe200000001ff */
[----:B------:R-:W-:-:S03]  /*14b30*/  CS2R R24, SRZ ;  /* 0x0000000000187805 */ /* 0x000fc6000001ff00 */
[----:B------:R-:W-:Y:S08]  /*14b40*/  BSSY.RECONVERGENT B0, `(.L_x_16955) ;  /* 0x000000a000007945 */ /* 0x000ff00003800200 */
        /* <DEDUP_REMOVED lines=9> */
.L_x_16956:
[----:B------:R-:W-:Y:S05]  /*14be0*/  BSYNC.RECONVERGENT B0 ;  /* 0x0000000000007941 */ /* 0x000fea0003800200 */
.L_x_16955:
[----:B------:R-:W1:Y:S01]  /*14bf0*/  SHFL.DOWN PT, R27, R26, 0x4, 0x1f ;  /* 0x08801f001a1b7f89 */ /* 0x000e6200000e0000 */
[----:B------:R-:W-:Y:S01]  /*14c00*/  ISETP.NE.AND P0, PT, R84, RZ, PT ;  /* 0x000000ff5400720c */ /* 0x000fe20003f05270 */
[----:B------:R-:W-:Y:S01]  /*14c10*/  HADD2.F32 R96, -RZ, R55.H1_H1 ;  /* 0x30000037ff607230 */ /* 0x000fe20000004100 */
[----:B------:R-:W2:Y:S01]  /*14c20*/  LDC R84, c[0x0][0x448] ;  /* 0x00011200ff547b82 */ /* 0x000ea20000000800 */
[----:B0-----:R-:W0:Y:S01]  /*14c30*/  SHFL.DOWN PT, R87, R24, 0x4, 0x1f ;  /* 0x08801f0018577f89 */ /* 0x001e2200000e0000 */
[----:B------:R-:W-:Y:S01]  /*14c40*/  ISETP.NE.AND P1, PT, RZ, UR13, PT ;  /* 0x0000000dff007c0c */ /* 0x000fe2000bf25270 */
[----:B------:R-:W-:Y:S01]  /*14c50*/  UPLOP3.LUT UP1, UPT, UPT, UPT, UP1, 0x40, 0x4 ;  /* 0x000000000004789c */ /* 0x000fe20003f2e810 */
[----:B-1----:R-:W-:Y:S01]  /*14c60*/  IMAD.IADD R88, R27, 0x1, R26 ;  /* 0x000000011b587824 */ /* 0x002fe200078e021a */
[----:B------:R-:W-:Y:S02]  /*14c70*/  I2FP.F32.S32 R91, R27 ;  /* 0x0000001b005b7245 */ /* 0x000fe40000201400 */
[----:B------:R-:W-:-:S02]  /*14c80*/  I2FP.F32.U32 R27, R26 ;  /* 0x0000001a001b7245 */ /* 0x000fc40000201000 */
[----:B------:R-:W-:Y:S01]  /*14c90*/  I2FP.F32.S32 R89, R88 ;  /* 0x0000005800597245 */ /* 0x000fe20000201400 */
[----:B------:R-:W1:Y:S01]  /*14ca0*/  SHFL.DOWN PT, R95, R88, 0x2, 0x1f ;  /* 0x08401f00585f7f89 */ /* 0x000e6200000e0000 */
[----:B0-----:R-:W-:Y:S02]  /*14cb0*/  FMUL.FTZ R86, R87, R91 ;  /* 0x0000005b57567220 */ /* 0x001fe40000410000 */
[----:B------:R-:W0:Y:S02]  /*14cc0*/  MUFU.RCP R90, R89 ;  /* 0x00000059005a7308 */ /* 0x000e240000001000 */
[----:B------:R-:W-:Y:S01]  /*14cd0*/  FFMA.FTZ R93, R27, R24, R86 ;  /* 0x000000181b5d7223 */ /* 0x000fe20000010056 */
[----:B------:R-:W-:Y:S01]  /*14ce0*/  FADD.FTZ R24, -R87, R24 ;  /* 0x0000001857187221 */ /* 0x000fe20000010100 */
[----:B------:R-:W3:Y:S03]  /*14cf0*/  SHFL.DOWN PT, R86, R25, 0x4, 0x1f ;  /* 0x08801f0019567f89 */ /* 0x000ee600000e0000 */
        /* <DEDUP_REMOVED lines=9> */
[----:B---3--:R-:W-:Y:S02]  /*14d90*/  FADD.FTZ R27, R86, R25 ;  /* 0x00000019561b7221 */ /* 0x008fe40000010000 */
[----:B------:R-:W3:Y:S02]  /*14da0*/  MUFU.RCP R88, R24 ;  /* 0x0000001800587308 */ /* 0x000ee40000001000 */
[----:B------:R-:W-:-:S05]  /*14db0*/  FFMA.FTZ R26, R90, R26, R27 ;  /* 0x0000001a5a1a7223 */ /* 0x000fca000001001b */
[----:B------:R-:W4:Y:S01]  /*14dc0*/  SHFL.DOWN PT, R25, R26, 0x2, 0x1f ;  /* 0x08401f001a197f89 */ /* 0x000f2200000e0000 */
[----:B0-----:R-:W-:-:S04]  /*14dd0*/  FMUL.FTZ R86, R93, R95 ;  /* 0x0000005f5d567220 */ /* 0x001fc80000410000 */
[----:B------:R-:W-:Y:S01]  /*14de0*/  FFMA.FTZ R27, R89, R92, R86 ;  /* 0x0000005c591b7223 */ /* 0x000fe20000010056 */
[----:B------:R-:W-:-:S03]  /*14df0*/  FADD.FTZ R92, R92, -R93 ;  /* 0x8000005d5c5c7221 */ /* 0x000fc60000010000 */
[----:B---3--:R-:W-:Y:S01]  /*14e00*/  FMUL.FTZ R91, R88, R27 ;  /* 0x0000001b585b7220 */ /* 0x008fe20000410000 */
[----:B------:R-:W-:Y:S01]  /*14e10*/  FMUL.FTZ R92, R92, R92 ;  /* 0x0000005c5c5c7220 */ /* 0x000fe20000410000 */
[----:B-1----:R-:W-:-:S03]  /*14e20*/  IMAD.IADD R27, R87, 0x1, R94 ;  /* 0x00000001571b7824 */ /* 0x002fc600078e025e */
[----:B------:R-:W0:Y:S01]  /*14e30*/  SHFL.DOWN PT, R86, R91, 0x1, 0x1f ;  /* 0x08201f005b567f89 */ /* 0x000e2200000e0000 */
[----:B------:R-:W-:Y:S01]  /*14e40*/  FMUL.FTZ R92, R89, R92 ;  /* 0x0000005c595c7220 */ /* 0x000fe20000410000 */
[----:B------:R-:W-:Y:S01]  /*14e50*/  I2FP.F32.S32 R90, R27 ;  /* 0x0000001b005a7245 */ /* 0x000fe20000201400 */
[----:B----4-:R-:W-:Y:S01]  /*14e60*/  FADD.FTZ R25, R26, R25 ;  /* 0x000000191a197221 */ /* 0x010fe20000010000 */
[----:B------:R-:W-:Y:S01]  /*14e70*/  I2FP.F32.S32 R89, R94 ;  /* 0x0000005e00597245 */ /* 0x000fe20000201400 */
[----:B------:R-:W-:Y:S01]  /*14e80*/  FMUL.FTZ R92, R92, R95 ;  /* 0x0000005f5c5c7220 */ /* 0x000fe20000410000 */
[----:B------:R-:W-:Y:S02]  /*14e90*/  HADD2.F32 R94, -RZ, R79.H1_H1 ;  /* 0x3000004fff5e7230 */ /* 0x000fe40000004100 */
[----:B------:R-:W1:Y:S01]  /*14ea0*/  MUFU.RCP R90, R90 ;  /* 0x0000005a005a7308 */ /* 0x000e620000001000 */
[----:B------:R-:W-:Y:S01]  /*14eb0*/  FFMA.FTZ R25, R88, R92, R25 ;  /* 0x0000005c58197223 */ /* 0x000fe20000010019 */
[----:B------:R-:W-:-:S02]  /*14ec0*/  HADD2.F32 R88, -RZ, R54.H1_H1 ;  /* 0x30000036ff587230 */ /* 0x000fc40000004100 */
[----:B------:R-:W-:Y:S02]  /*14ed0*/  HADD2.F32 R92, -RZ, R55.H0_H0 ;  /* 0x20000037ff5c7230 */ /* 0x000fe40000004100 */
[----:B------:R-:W3:Y:S01]  /*14ee0*/  SHFL.DOWN PT, R26, R25, 0x1, 0x1f ;  /* 0x08201f00191a7f89 */ /* 0x000ee200000e0000 */
        /* <DEDUP_REMOVED lines=8> */
[----:B---3--:R-:W-:-:S04]  /*14f70*/  FADD.FTZ R87, R25, R26 ;  /* 0x0000001a19577221 */ /* 0x008fc80000010000 */
[----:B------:R-:W-:Y:S02]  /*14f80*/  FFMA.FTZ R90, R90, R24, R87 ;  /* 0x000000185a5a7223 */ /* 0x000fe40000010057 */
[----:B------:R-:W1:Y:S03]  /*14f90*/  @!P0 LDC.64 R24, c[0x0][0x3c0] ;  /* 0x0000f000ff188b82 */ /* 0x000e660000000a00 */
[----:B------:R3:W2:Y:S02]  /*14fa0*/  SHFL.IDX PT, R109, R90, RZ, 0x1f ;  /* 0x00001fff5a6d7589 */ /* 0x0006a400000e0000 */
[----:B---3--:R-:W-:Y:S01]  /*14fb0*/  HADD2.F32 R90, -RZ, R79.H0_H0 ;  /* 0x2000004fff5a7230 */ /* 0x008fe20000004100 */
[----:B0-----:R-:W-:-:S05]  /*14fc0*/  FSEL R26, R27, RZ, !P1 ;  /* 0x000000ff1b1a7208 */ /* 0x001fca0004800000 */
[C---:B------:R-:W-:Y:S01]  /*14fd0*/  FADD.FTZ R113, -R26.reuse, R51 ;  /* 0x000000331a717221 */ /* 0x040fe20000010100 */
[C---:B------:R-:W-:Y:S01]  /*14fe0*/  FADD.FTZ R51, -R26.reuse, R45 ;  /* 0x0000002d1a337221 */ /* 0x040fe20000010100 */
[C---:B------:R-:W-:Y:S01]  /*14ff0*/  FADD.FTZ R45, -R26.reuse, R40 ;  /* 0x000000281a2d7221 */ /* 0x040fe20000010100 */
[----:B------:R-:W-:Y:S01]  /*15000*/  FMUL.FTZ R40, R27, R27 ;  /* 0x0000001b1b287220 */ /* 0x000fe20000410000 */
[C---:B------:R-:W-:Y:S01]  /*15010*/  FADD.FTZ R107, -R26.reuse, R47 ;  /* 0x0000002f1a6b7221 */ /* 0x040fe20000010100 */
[C---:B------:R-:W-:Y:S01]  /*15020*/  FADD.FTZ R47, -R26.reuse, R41 ;  /* 0x000000291a2f7221 */ /* 0x040fe20000010100 */
[----:B------:R-:W-:Y:S01]  /*15030*/  FADD.FTZ R41, -R26, R36 ;  /* 0x000000241a297221 */ /* 0x000fe20000010100 */
[----:B--2---:R-:W-:Y:S01]  /*15040*/  FFMA.FTZ R36, R109, UR14, R84 ;  /* 0x0000000e6d247c23 */ /* 0x004fe20008010054 */
[----:B------:R-:W-:Y:S01]  /*15050*/  FSEL R115, R40, RZ, P1 ;  /* 0x000000ff28737208 */ /* 0x000fe20000800000 */
[C---:B------:R-:W-:Y:S01]  /*15060*/  FADD.FTZ R89, -R26.reuse, R49 ;  /* 0x000000311a597221 */ /* 0x040fe20000010100 */
[----:B------:R-:W-:Y:S01]  /*15070*/  FADD.FTZ R49, -R26, R44 ;  /* 0x0000002c1a317221 */ /* 0x000fe20000010100 */
[----:B-1----:R-:W-:-:S04]  /*15080*/  @!P0 IMAD.WIDE R24, R76, 0x4, R24 ;  /* 0x000000044c188825 */ /* 0x002fc800078e0218 */
        /* <DEDUP_REMOVED lines=26> */
[----:B------:R-:W-:Y:S01]  /*15230*/  HADD2.F32 R20, -RZ, R12.H0_H0 ;  /* 0x2000000cff147230 */ /* 0x000fe20000004100 */
[----:B------:R1:W-:Y:S01]  /*15240*/  @!P0 STG.E desc[UR8][R24.64], R27 ;  /* 0x0000001b18008986 */ /* 0x0003e2000c101908 */
[----:B------:R-:W-:-:S02]  /*15250*/  HADD2.F32 R22, -RZ, R64.H0_H0 ;  /* 0x20000040ff167230 */ /* 0x000fc40000004100 */
[C---:B0-----:R-:W-:Y:S01]  /*15260*/  FMUL.FTZ R87, R44.reuse, R87 ;  /* 0x000000572c577220 */ /* 0x041fe20000410000 */
[----:B------:R-:W-:Y:S02]  /*15270*/  HADD2.F32 R26, -RZ, R12.H1_H1 ;  /* 0x3000000cff1a7230 */ /* 0x000fe40000004100 */
[C---:B------:R-:W-:Y:S01]  /*15280*/  FMUL.FTZ R89, R44.reuse, R89 ;  /* 0x000000592c597220 */ /* 0x040fe20000410000 */
[----:B------:R-:W-:Y:S02]  /*15290*/  HADD2.F32 R28, -RZ, R64.H1_H1 ;  /* 0x30000040ff1c7230 */ /* 0x000fe40000004100 */
[C---:B------:R-:W-:Y:S01]  /*152a0*/  FMUL.FTZ R113, R44.reuse, R113 ;  /* 0x000000712c717220 */ /* 0x040fe20000410000 */
[----:B------:R-:W-:Y:S02]  /*152b0*/  HADD2.F32 R21, -RZ, R11.H0_H0 ;  /* 0x2000000bff157230 */ /* 0x000fe40000004100 */
[----:B------:R-:W-:Y:S01]  /*152c0*/  FMUL.FTZ R51, R44, R51 ;  /* 0x000000332c337220 */ /* 0x000fe20000410000 */
[----:B------:R-:W-:-:S02]  /*152d0*/  HADD2.F32 R32, -RZ, R65.H0_H0 ;  /* 0x20000041ff207230 */ /* 0x000fc40000004100 */
[C---:B------:R-:W-:Y:S01]  /*152e0*/  FMUL.FTZ R97, R44.reuse, R97 ;  /* 0x000000612c617220 */ /* 0x040fe20000410000 */
[----:B------:R-:W-:Y:S02]  /*152f0*/  HADD2.F32 R34, -RZ, R11.H1_H1 ;  /* 0x3000000bff227230 */ /* 0x000fe40000004100 */
[----:B-1----:R-:W-:Y:S01]  /*15300*/  FMUL.FTZ R24, R44, R95 ;  /* 0x0000005f2c187220 */ /* 0x002fe20000410000 */
[----:B------:R-:W-:Y:S02]  /*15310*/  HADD2.F32 R36, -RZ, R65.H1_H1 ;  /* 0x30000041ff247230 */ /* 0x000fe40000004100 */
[----:B------:R-:W-:Y:S01]  /*15320*/  FFMA.FTZ R25, R87, R20, R22 ;  /* 0x0000001457197223 */ /* 0x000fe20000010016 */
[----:B------:R-:W-:Y:S01]  /*15330*/  FFMA.FTZ R20, R89, R26, R28 ;  /* 0x0000001a59147223 */ /* 0x000fe2000001001c */
        /* <DEDUP_REMOVED lines=73> */
[--C-:B------:R-:W-:Y:S01]  /*157d0*/  HADD2.F32 R32, -RZ, R77.reuse.H0_H0 ;  /* 0x2000004dff207230 */ /* 0x100fe20000004100 */
[----:B------:R-:W-:Y:S01]  /*157e0*/  F2FP.F16.F32.PACK_AB R22, R27, R22 ;  /* 0x000000161b16723e */ /* 0x000fe200000000ff */
[----:B------:R-:W-:Y:S02]  /*157f0*/  HADD2.F32 R36, -RZ, R52.H0_H0 ;  /* 0x20000034ff247230 */ /* 0x000fe40000004100 */
[----:B------:R-:W-:Y:S01]  /*15800*/  FFMA.FTZ R95, R95, R42, R84 ;  /* 0x0000002a5f5f7223 */ /* 0x000fe20000010054 */
[----:B------:R-:W-:-:S02]  /*15810*/  HADD2.F32 R33, -RZ, R77.H1_H1 ;  /* 0x3000004dff217230 */ /* 0x000fc40000004100 */
[----:B------:R-:W-:Y:S01]  /*15820*/  FMUL.FTZ R84, R44, R69 ;  /* 0x000000452c547220 */ /* 0x000fe20000410000 */
[----:B------:R-:W-:Y:S02]  /*15830*/  HADD2.F32 R37, -RZ, R52.H1_H1 ;  /* 0x30000034ff257230 */ /* 0x000fe40000004100 */
[----:B------:R-:W-:Y:S01]  /*15840*/  FFMA.FTZ R69, R29, R32, R36 ;  /* 0x000000201d457223 */ /* 0x000fe20000010024 */
[----:B------:R-:W0:Y:S01]  /*15850*/  LDC.64 R42, c[0x0][0x428] ;  /* 0x00010a00ff2a7b82 */ /* 0x000e220000000a00 */
[----:B------:R-:W-:Y:S01]  /*15860*/  HADD2.F32 R38, -RZ, R2.H1_H1 ;  /* 0x30000002ff267230 */ /* 0x000fe20000004100 */
[----:B------:R-:W-:Y:S01]  /*15870*/  F2FP.F16.F32.PACK_AB R27, R47, R46 ;  /* 0x0000002e2f1b723e */ /* 0x000fe200000000ff */
[----:B------:R-:W-:Y:S01]  /*15880*/  FFMA.FTZ R84, R84, R33, R37 ;  /* 0x0000002154547223 */ /* 0x000fe20000010025 */
[----:B------:R-:W-:Y:S02]  /*15890*/  HADD2.F32 R40, -RZ, R58.H1_H1 ;  /* 0x3000003aff287230 */ /* 0x000fe40000004100 */
[----:B------:R-:W-:Y:S01]  /*158a0*/  FMUL.FTZ R97, R44, R123 ;  /* 0x0000007b2c617220 */ /* 0x000fe20000410000 */
[----:B------:R-:W-:-:S02]  /*158b0*/  HADD2.F32 R39, -RZ, R3.H0_H0 ;  /* 0x20000003ff277230 */ /* 0x000fc40000004100 */
[C---:B------:R-:W-:Y:S01]  /*158c0*/  FMUL.FTZ R68, R44.reuse, R109 ;  /* 0x0000006d2c447220 */ /* 0x040fe20000410000 */
[----:B------:R-:W1:Y:S01]  /*158d0*/  @!P0 LDC.64 R32, c[0x0][0x3c8] ;  /* 0x0000f200ff208b82 */ /* 0x000e620000000a00 */
[----:B------:R-:W-:Y:S01]  /*158e0*/  FFMA.FTZ R93, R93, R38, R40 ;  /* 0x000000265d5d7223 */ /* 0x000fe20000010028 */
[----:B------:R-:W-:Y:S02]  /*158f0*/  HADD2.F32 R38, -RZ, R0.H1_H1 ;  /* 0x30000000ff267230 */ /* 0x000fe40000004100 */
[C---:B------:R-:W-:Y:S01]  /*15900*/  FMUL.FTZ R23, R44.reuse, R23 ;  /* 0x000000172c177220 */ /* 0x040fe20000410000 */
[----:B------:R-:W-:Y:S02]  /*15910*/  HADD2.F32 R40, -RZ, R53.H1_H1 ;  /* 0x30000035ff287230 */ /* 0x000fe40000004100 */
[C---:B------:R-:W-:Y:S01]  /*15920*/  FMUL.FTZ R35, R44.reuse, R35 ;  /* 0x000000232c237220 */ /* 0x040fe20000410000 */
[----:B------:R-:W-:Y:S02]  /*15930*/  HADD2.F32 R41, -RZ, R57.H0_H0 ;  /* 0x20000039ff297230 */ /* 0x000fe40000004100 */
[----:B------:R-:W-:Y:S01]  /*15940*/  FMUL.FTZ R86, R44, R121 ;  /* 0x000000792c567220 */ /* 0x000fe20000410000 */
[----:B------:R-:W2:Y:S01]  /*15950*/  LDC.64 R46, c[0x0][0x380] ;  /* 0x0000e000ff2e7b82 */ /* 0x000ea20000000a00 */
[----:B------:R-:W-:Y:S01]  /*15960*/  FFMA.FTZ R97, R97, R38, R40 ;  /* 0x0000002661617223 */ /* 0x000fe20000010028 */
[----:B------:R-:W-:-:S02]  /*15970*/  HADD2.F32 R40, -RZ, R80.H1_H1 ;  /* 0x30000050ff287230 */ /* 0x000fc40000004100 */
[----:B------:R-:W-:Y:S01]  /*15980*/  FFMA.FTZ R68, R68, R39, R41 ;  /* 0x0000002744447223 */ /* 0x000fe20000010029 */
[----:B------:R-:W-:Y:S02]  /*15990*/  HADD2.F32 R39, -RZ, R0.H0_H0 ;  /* 0x20000000ff277230 */ /* 0x000fe40000004100 */
[C---:B------:R-:W-:Y:S01]  /*159a0*/  FMUL.FTZ R31, R44.reuse, R31 ;  /* 0x0000001f2c1f7220 */ /* 0x040fe20000410000 */
[----:B------:R-:W-:Y:S02]  /*159b0*/  HADD2.F32 R41, -RZ, R53.H0_H0 ;  /* 0x20000035ff297230 */ /* 0x000fe40000004100 */
[----:B------:R-:W-:Y:S01]  /*159c0*/  FMUL.FTZ R29, R44, R71 ;  /* 0x000000472c1d7220 */ /* 0x000fe20000410000 */
[----:B------:R-:W-:Y:S02]  /*159d0*/  HADD2.F32 R36, -RZ, R80.H0_H0 ;  /* 0x20000050ff247230 */ /* 0x000fe40000004100 */
[----:B------:R-:W-:Y:S01]  /*159e0*/  FFMA.FTZ R94, R23, R94, R96 ;  /* 0x0000005e175e7223 */ /* 0x000fe20000010060 */
[----:B------:R-:W-:-:S02]  /*159f0*/  HADD2.F32 R38, -RZ, R54.H0_H0 ;  /* 0x20000036ff267230 */ /* 0x000fc40000004100 */
[----:B------:R-:W-:Y:S01]  /*15a00*/  FFMA.FTZ R88, R35, R40, R88 ;  /* 0x0000002823587223 */ /* 0x000fe20000010058 */
[----:B------:R-:W-:Y:S01]  /*15a10*/  F2FP.F16.F32.PACK_AB R23, R49, R26 ;  /* 0x0000001a3117723e */ /* 0x000fe200000000ff */
[----:B------:R-:W-:Y:S01]  /*15a20*/  FFMA.FTZ R86, R86, R39, R41 ;  /* 0x0000002756567223 */ /* 0x000fe20000010029 */
[----:B------:R-:W-:Y:S01]  /*15a30*/  FFMA.FTZ R35, R29, R90, R92 ;  /* 0x0000005a1d237223 */ /* 0x000fe2000001005c */
[----:B------:R-:W-:Y:S01]  /*15a40*/  FFMA.FTZ R71, R31, R36, R38 ;  /* 0x000000241f477223 */ /* 0x000fe20000010026 */
[----:B------:R-:W-:Y:S01]  /*15a50*/  F2FP.F16.F32.PACK_AB R26, R87, R48 ;  /* 0x00000030571a723e */ /* 0x000fe200000000ff */
[----:B-1----:R-:W-:Y:S01]  /*15a60*/  @!P0 IMAD.WIDE R48, R76, 0x4, R32 ;  /* 0x000000044c308825 */ /* 0x002fe200078e0220 */
[----:B------:R-:W-:Y:S02]  /*15a70*/  F2FP.F16.F32.PACK_AB R21, R21, R24 ;  /* 0x000000181515723e */ /* 0x000fe400000000ff */
[----:B------:R-:W-:Y:S01]  /*15a80*/  F2FP.F16.F32.PACK_AB R20, R20, R25 ;  /* 0x000000191414723e */ /* 0x000fe200000000ff */
[--C-:B0-----:R-:W-:Y:S01]  /*15a90*/  IMAD.WIDE.U32 R36, R85, 0x10, R42.reuse ;  /* 0x0000001055247825 */ /* 0x101fe200078e002a */
[----:B------:R-:W-:Y:S01]  /*15aa0*/  F2FP.F16.F32.PACK_AB R25, R51, R34 ;  /* 0x000000223319723e */ /* 0x000fe200000000ff */
[----:B------:R0:W-:Y:S01]  /*15ab0*/  @!P0 STG.E desc[UR8][R48.64], R44 ;  /* 0x0000002c30008986 */ /* 0x0001e2000c101908 */
[----:B------:R-:W-:Y:S01]  /*15ac0*/  F2FP.F16.F32.PACK_AB R24, R28, R45 ;  /* 0x0000002d1c18723e */ /* 0x000fe200000000ff */
[--C-:B------:R-:W-:Y:S01]  /*15ad0*/  IMAD.WIDE.U32 R38, R101, 0x10, R42.reuse ;  /* 0x0000001065267825 */ /* 0x100fe200078e002a */
[----:B------:R-:W-:Y:S01]  /*15ae0*/  F2FP.F16.F32.PACK_AB R31, R95, R70 ;  /* 0x000000465f1f723e */ /* 0x000fe200000000ff */
[----:B------:R0:W-:Y:S01]  /*15af0*/  STG.E.128 desc[UR8][R36.64], R20 ;  /* 0x0000001424007986 */ /* 0x0001e2000c101d08 */
[----:B------:R-:W-:Y:S01]  /*15b00*/  F2FP.F16.F32.PACK_AB R30, R93, R30 ;  /* 0x0000001e5d1e723e */ /* 0x000fe200000000ff */
[--C-:B------:R-:W-:Y:S01]  /*15b10*/  IMAD.WIDE.U32 R40, R103, 0x10, R42.reuse ;  /* 0x0000001067287825 */ /* 0x100fe200078e002a */
[----:B------:R-:W-:Y:S01]  /*15b20*/  F2FP.F16.F32.PACK_AB R29, R91, R68 ;  /* 0x000000445b1d723e */ /* 0x000fe200000000ff */
[----:B------:R0:W-:Y:S01]  /*15b30*/  STG.E.128 desc[UR8][R38.64], R24 ;  /* 0x0000001826007986 */ /* 0x0001e2000c101d08 */
[----:B------:R-:W-:Y:S01]  /*15b40*/  F2FP.F16.F32.PACK_AB R28, R89, R50 ;  /* 0x00000032591c723e */ /* 0x000fe200000000ff */
[----:B------:R-:W-:Y:S01]  /*15b50*/  IMAD.WIDE.U32 R42, R111, 0x10, R42 ;  /* 0x000000106f2a7825 */ /* 0x000fe200078e002a */
[----:B------:R-:W-:-:S02]  /*15b60*/  F2FP.F16.F32.PACK_AB R35, R94, R35 ;  /* 0x000000235e23723e */ /* 0x000fc400000000ff */
[----:B------:R-:W-:Y:S01]  /*15b70*/  F2FP.F16.F32.PACK_AB R34, R88, R71 ;  /* 0x000000475822723e */ /* 0x000fe200000000ff */
[----:B------:R0:W-:Y:S01]  /*15b80*/  STG.E.128 desc[UR8][R40.64], R28 ;  /* 0x0000001c28007986 */ /* 0x0001e2000c101d08 */
[----:B------:R-:W-:Y:S02]  /*15b90*/  F2FP.F16.F32.PACK_AB R33, R97, R86 ;  /* 0x000000566121723e */ /* 0x000fe400000000ff */
[----:B------:R-:W-:Y:S02]  /*15ba0*/  F2FP.F16.F32.PACK_AB R32, R84, R69 ;  /* 0x000000455420723e */ /* 0x000fe400000000ff */
[----:B--2---:R-:W-:-:S03]  /*15bb0*/  IADD3 R76, PT, PT, R76, R46, RZ ;  /* 0x0000002e4c4c7210 */ /* 0x004fc60007ffe0ff */
[----:B------:R0:W-:Y:S01]  /*15bc0*/  STG.E.128 desc[UR8][R42.64], R32 ;  /* 0x000000202a007986 */ /* 0x0001e2000c101d08 */
[----:B------:R-:W-:-:S13]  /*15bd0*/  ISETP.GE.AND P0, PT, R76, R47, PT ;  /* 0x0000002f4c00720c */ /* 0x000fda0003f06270 */
[----:B------:R-:W-:Y:S05]  /*15be0*/  @!P0 BRA `(.L_x_16957) ;  /* 0xfffffeac00ac8947 */ /* 0x000fea000383ffff */
[----:B------:R-:W-:Y:S05]  /*15bf0*/  EXIT ;  /* 0x000000000000794d */ /* 0x000fea0003800000 */
.L_x_16958:
        /* <DEDUP_REMOVED lines=16> */
.L_x_27565:


//--------------------- .text._ZN10layer_norm13ln_fwd_kernelINS_13Kernel_traitsI6__halfS2_fS2_fjLj8192ELj1ELj1ELj8ELj16ENS_18Kernel_traits_baseILj8192ES2_S2_fS2_fjLj256EEEEELb1ELb0ELb1ELb0EEEvNS_9FwdParamsE --------------------------
	.section	.text._ZN10layer_norm13ln_fwd_kernelINS_13Kernel_traitsI6__halfS2_fS2_fjLj8192ELj1ELj1ELj8ELj16ENS_18Kernel_traits_baseILj8192ES2_S2_fS2_fjLj256EEEEELb1ELb0ELb1ELb0EEEvNS_9FwdParamsE,"ax",@progbits
	.align	128
        .global         _ZN10layer_norm13ln_fwd_kernelINS_13Kernel_traitsI6__halfS2_fS2_fjLj8192ELj1ELj1ELj8ELj16ENS_18Kernel_traits_baseILj8192ES2_S2_fS2_fjLj256EEEEELb1ELb0ELb1ELb0EEEvNS_9FwdParamsE
        .type           _ZN10layer_norm13ln_fwd_kernelINS_13Kernel_traitsI6__halfS2_fS2_fjLj8192ELj1ELj1ELj8ELj16ENS_18Kernel_traits_baseILj8192ES2_S2_fS2_fjLj256EEEEELb1ELb0ELb1ELb0EEEvNS_9FwdParamsE,@function
        .size           _ZN10layer_norm13ln_fwd_kernelINS_13Kernel_traitsI6__halfS2_fS2_fjLj8192ELj1ELj1ELj8ELj16ENS_18Kernel_traits_baseILj8192ES2_S2_fS2_fjLj256EEEEELb1ELb0ELb1ELb0EEEvNS_9FwdParamsE,(.L_x_27566 - _ZN10layer_norm13ln_fwd_kernelINS_13Kernel_traitsI6__halfS2_fS2_fjLj8192ELj1ELj1ELj8ELj16ENS_18Kernel_traits_baseILj8192ES2_S2_fS2_fjLj256EEEEELb1ELb0ELb1ELb0EEEvNS_9FwdParamsE)
        .other          _ZN10layer_norm13ln_fwd_kernelINS_13Kernel_traitsI6__halfS2_fS2_fjLj8192ELj1ELj1ELj8ELj16ENS_18Kernel_traits_baseILj8192ES2_S2_fS2_fjLj256EEEEELb1ELb0ELb1ELb0EEEvNS_9FwdParamsE,@"STO_CUDA_ENTRY STV_DEFAULT"
_ZN10layer_norm13ln_fwd_kernelINS_13Kernel_traitsI6__halfS2_fS2_fjLj8192ELj1ELj1ELj8ELj16ENS_18Kernel_traits_baseILj8192ES2_S2_fS2_fjLj256EEEEELb1ELb0ELb1ELb0EEEvNS_9FwdParamsE:
.text._ZN10layer_norm13ln_fwd_kernelINS_13Kernel_traitsI6__halfS2_fS2_fjLj8192ELj1ELj1ELj8ELj16ENS_18Kernel_traits_baseILj8192ES2_S2_fS2_fjLj256EEEEELb1ELb0ELb1ELb0EEEvNS_9FwdParamsE:
        /* <DEDUP_REMOVED lines=33> */
[----:B------:R-:W-:Y:S01]  /*0210*/  VIADD R50, R98, 0x3c6ef372 ;  /* 0x3c6ef37262327836 */ /* 0x000fe20000000000 */
[--C-:B------:R-:W-:Y:S01]  /*0220*/  SHF.R.U64 R92, R0, 0x2, R91.reuse ;  /* 0x00000002005c7819 */ /* 0x100fe2000000125b */
        /* <DEDUP_REMOVED lines=49> */
.L_x_16960:
        /* <DEDUP_REMOVED lines=26> */
[----:B------:R-:W-:Y:S02]  /*06e0*/  @P3 CS2R R44, SRZ ;  /* 0x00000000002c3805 */ /* 0x000fe4000001ff00 */
[----:B------:R-:W-:Y:S01]  /*06f0*/  @P0 MOV R23, RZ ;  /* 0x000000ff00170202 */ /* 0x000fe20000000f00 */
[----:B------:R-:W-:-:S02]  /*0700*/  @P1 IMAD.MOV.U32 R31, RZ, RZ, RZ ;  /* 0x000000ffff1f1224 */ /* 0x000fc400078e00ff */
[----:B-1----:R-:W-:-:S07]  /*0710*/  @P2 IMAD.MOV.U32 R39, RZ, RZ, RZ ;  /* 0x000000ffff272224 */ /* 0x002fce00078e00ff */
.L_x_16961:
[----:B------:R-:W-:Y:S05]  /*0720*/  BSYNC.RECONVERGENT B0 ;  /* 0x0000000000007941 */ /* 0x000fea0003800200 */
.L_x_16959:
[----:B------:R-:W0:Y:S02]  /*0730*/  LDCU UR5, c[0x0][0x384] ;  /* 0x00007080ff0577ac */ /* 0x000e240008000800 */
[----:B0-----:R-:W-:-:S13]  /*0740*/  ISETP.GE.AND P0, PT, R93, UR5, PT ;  /* 0x000000055d007c0c */ /* 0x001fda000bf06270 */
[----:B------:R-:W-:Y:S05]  /*0750*/  @P0 EXIT ;  /* 0x000000000000094d */ /* 0x000fea0003800000 */
[----:B------:R-:W0:Y:S01]  /*0760*/  LDCU UR5, c[0x0][0x360] ;  /* 0x00006c00ff0577ac */ /* 0x000e220008000800 */
[C---:B------:R-:W-:Y:S01]  /*0770*/  IMAD.HI.U32 R51, R92.reuse, -0x2daee0ad, RZ ;  /* 0xd2511f535c337827 */ /* 0x040fe200078e00ff */
[----:B------:R-:W-:Y:S01]  /*0780*/  IADD3 R3, PT, PT, RZ, -R3, RZ ;  /* 0x80000003ff037210 */ /* 0x000fe20007ffe0ff */
[----:B------:R-:W-:Y:S02]  /*0790*/  ULOP3.LUT UR6, UR4, 0xff, URZ, 0xc0, !UPT ;  /* 0x000000ff04067892 */ /* 0x000fe4000f8ec0ff */
        /* <DEDUP_REMOVED lines=44> */
[C---:B------:R-:W-:Y:S01]  /*0a60*/  IMAD R12, R9.reuse, -0x326172a9, RZ ;  /* 0xcd9e8d57090c7824 */ /* 0x040fe200078e02ff */
[----:B------:R-:W-:Y:S01]  /*0a70*/  LOP3.LUT R11, R8, R48, R11, 0x96, !PT ;  /* 0x00000030080b7212 */ /* 0x000fe200078e960b */
[----:B------:R-:W-:-:S04]  /*0a80*/  IMAD.HI.U32 R8, R9, -0x326172a9, RZ ;  /* 0xcd9e8d5709087827 */ /* 0x000fc800078e00ff */
[----:B------:R-:W-:-:S04]  /*0a90*/  IMAD.HI.U32 R9, R11, -0x326172a9, RZ ;  /* 0xcd9e8d570b097827 */ /* 0x000fc800078e00ff */
[----:B------:R-:W-:Y:S01]  /*0aa0*/  IMAD R50, R50, -0x326172a9, RZ ;  /* 0xcd9e8d5732327824 */ /* 0x000fe200078e02ff */
[----:B------:R-:W-:Y:S01]  /*0ab0*/  LOP3.LUT R6, R6, R12, R9, 0x96, !PT ;  /* 0x0000000c06067212 */ /* 0x000fe200078e9609 */
[----:B------:R-:W-:Y:S02]  /*0ac0*/  IMAD.MOV.U32 R9, RZ, RZ, R3 ;  /* 0x000000ffff097224 */ /* 0x000fe400078e0003 */
[----:B------:R-:W-:Y:S01]  /*0ad0*/  IMAD R10, R10, -0x2daee0ad, RZ ;  /* 0xd2511f530a0a7824 */ /* 0x000fe200078e02ff */
[----:B------:R-:W-:Y:S01]  /*0ae0*/  LOP3.LUT R7, R7, R50, R8, 0x96, !PT ;  /* 0x0000003207077212 */ /* 0x000fe200078e9608 */
[----:B------:R-:W-:Y:S01]  /*0af0*/  VIADD R8, R99, 0x1fd5c5a3 ;  /* 0x1fd5c5a363087836 */ /* 0x000fe20000000000 */
[----:B------:R-:W-:Y:S01]  /*0b00*/  VIADDMNMX R9, R9, UR6, RZ, !PT ;  /* 0x0000000609097c46 */ /* 0x000fe2000f8001ff */
[----:B------:R-:W-:Y:S02]  /*0b10*/  IMAD R11, R11, -0x326172a9, RZ ;  /* 0xcd9e8d570b0b7824 */ /* 0x000fe400078e02ff */
[----:B------:R-:W-:Y:S01]  /*0b20*/  IMAD.HI.U32 R3, R7, -0x2daee0ad, RZ ;  /* 0xd2511f5307037827 */ /* 0x000fe200078e00ff */
[----:B------:R-:W-:-:S04]  /*0b30*/  VIMNMX R9, PT, PT, R9, 0x20, PT ;  /* 0x0000002009097848 */ /* 0x000fc80003fe0100 */
[----:B------:R-:W-:Y:S02]  /*0b40*/  LEA R9, R9, UR5, 0x3 ;  /* 0x0000000509097c11 */ /* 0x000fe4000f8e18ff */
[----:B------:R-:W-:Y:S01]  /*0b50*/  LOP3.LUT R3, R8, R10, R3, 0x96, !PT ;  /* 0x0000000a08037212 */ /* 0x000fe200078e9603 */
[----:B------:R-:W-:Y:S01]  /*0b60*/  IMAD R8, R7, -0x2daee0ad, RZ ;  /* 0xd2511f5307087824 */ /* 0x000fe200078e02ff */
[----:B------:R-:W-:Y:S01]  /*0b70*/  LOP3.LUT R10, R2, 0x3e0, RZ, 0xc0, !PT ;  /* 0x000003e0020a7812 */ /* 0x000fe200078ec0ff */
[----:B------:R-:W-:Y:S01]  /*0b80*/  IMAD.HI.U32 R2, R6, -0x2daee0ad, RZ ;  /* 0xd2511f5306027827 */ /* 0x000fe200078e00ff */
[----:B------:R-:W-:-:S03]  /*0b90*/  I2FP.F32.U32 R90, R9 ;  /* 0x00000009005a7245 */ /* 0x000fc60000201000 */
[----:B------:R-:W-:Y:S01]  /*0ba0*/  IMAD.HI.U32 R7, R3, -0x326172a9, RZ ;  /* 0xcd9e8d5703077827 */ /* 0x000fe200078e00ff */
[----:B------:R-:W-:Y:S02]  /*0bb0*/  LOP3.LUT R2, R5, R8, R2, 0x96, !PT ;  /* 0x0000000805027212 */ /* 0x000fe400078e9602 */
[----:B------:R-:W0:Y:S01]  /*0bc0*/  MUFU.RCP R90, R90 ;  /* 0x0000005a005a7308 */ /* 0x000e220000001000 */
[----:B------:R-:W-:Y:S01]  /*0bd0*/  IMAD.MOV R10, RZ, RZ, -R10 ;  /* 0x000000ffff0a7224 */ /* 0x000fe200078e0a0a */
[----:B------:R-:W-:Y:S01]  /*0be0*/  LOP3.LUT R4, R4, R11, R7, 0x96, !PT ;  /* 0x0000000b04047212 */ /* 0x000fe200078e9607 */
[----:B------:R-:W-:Y:S01]  /*0bf0*/  IMAD R8, R3, -0x326172a9, RZ ;  /* 0xcd9e8d5703087824 */ /* 0x000fe200078e02ff */
[----:B------:R-:W-:Y:S01]  /*0c00*/  LOP3.LUT R11, R0, 0x3, RZ, 0xc0, !PT ;  /* 0x00000003000b7812 */ /* 0x000fe200078ec0ff */
[----:B------:R-:W-:Y:S01]  /*0c10*/  IMAD R5, R6, -0x2daee0ad, RZ ;  /* 0xd2511f5306057824 */ /* 0x000fe200078e02ff */
[----:B------:R-:W-:Y:S01]  /*0c20*/  VIADDMNMX R3, R10, UR6, RZ, !PT ;  /* 0x000000060a037c46 */ /* 0x000fe2000f8001ff */
[----:B------:R-:W-:-:S03]  /*0c30*/  IMAD.HI.U32 R7, R2, -0x326172a9, RZ ;  /* 0xcd9e8d5702077827 */ /* 0x000fc600078e00ff */
[----:B------:R-:W-:Y:S01]  /*0c40*/  VIMNMX R3, PT, PT, R3, 0x20, PT ;  /* 0x0000002003037848 */ /* 0x000fe20003fe0100 */
[----:B------:R-:W-:Y:S01]  /*0c50*/  IMAD.HI.U32 R6, R4, -0x2daee0ad, RZ ;  /* 0xd2511f5304067827 */ /* 0x000fe200078e00ff */
[----:B------:R-:W-:Y:S02]  /*0c60*/  LOP3.LUT R14, R14, R8, R7, 0x96, !PT ;  /* 0x000000080e0e7212 */ /* 0x000fe400078e9607 */
[----:B------:R-:W-:Y:S01]  /*0c70*/  LEA R89, R3, UR5, 0x3 ;  /* 0x0000000503597c11 */ /* 0x000fe2000f8e18ff */
[----:B------:R-:W-:Y:S01]  /*0c80*/  IMAD.MOV.U32 R9, RZ, RZ, RZ ;  /* 0x000000ffff097224 */ /* 0x000fe200078e00ff */
[----:B------:R-:W-:Y:S01]  /*0c90*/  LOP3.LUT R15, R15, R5, R6, 0x96, !PT ;  /* 0x000000050f0f7212 */ /* 0x000fe200078e9606 */
[----:B------:R-:W-:Y:S02]  /*0ca0*/  IMAD R12, R2, -0x326172a9, RZ ;  /* 0xcd9e8d57020c7824 */ /* 0x000fe400078e02ff */
[----:B01234-:R-:W-:-:S07]  /*0cb0*/  IMAD R10, R4, -0x2daee0ad, RZ ;  /* 0xd2511f53040a7824 */ /* 0x01ffce00078e02ff */
.L_x_17373:
[----:B------:R-:W0:Y:S08]  /*0cc0*/  LDC.64 R94, c[0x0][0x3f0] ;  /* 0x0000fc00ff5e7b82 */ /* 0x000e300000000a00 */
        /* <DEDUP_REMOVED lines=10> */
[----:B0-----:R-:W-:-:S03]  /*0d70*/  IMAD.MOV.U32 R94, RZ, RZ, RZ ;  /* 0x000000ffff5e7224 */ /* 0x001fc600078e00ff */
        /* <DEDUP_REMOVED lines=16> */
.L_x_16964:
[----:B------:R-:W-:Y:S05]  /*0e80*/  BRA.U !UP0, `(.L_x_16965) ;  /* 0x0000003508287547 */ /* 0x000fea000b800000 */
        /* <DEDUP_REMOVED lines=24> */
.L_x_16969:
        /* <DEDUP_REMOVED lines=13> */
.L_x_16971:
[----:B------:R-:W-:Y:S05]  /*10e0*/  BSYNC.RECONVERGENT B2 ;  /* 0x0000000000027941 */ /* 0x000fea0003800200 */
.L_x_16970:
        /* <DEDUP_REMOVED lines=59> */
[----:B------:R-:W-:-:S07]  /*14a0*/  LOP3.LUT R15, R15, R96, R105, 0x96, !PT ;  /* 0x000000600f0f7212 */ /* 0x000fce00078e9669 */
.L_x_16968:
[----:B------:R-:W-:Y:S05]  /*14b0*/  BSYNC.RECONVERGENT B1 ;  /* 0x0000000000017941 */ /* 0x000fea0003800200 */
.L_x_16967:
        /* <DEDUP_REMOVED lines=9> */
[----:B------:R-:W-:-:S07]  /*1550*/  FADD.FTZ R52, R52, R11 ;  /* 0x0000000b34347221 */ /* 0x000fce0000010000 */
.L_x_16966:
        /* <DEDUP_REMOVED lines=19> */
.L_x_16975:
        /* <DEDUP_REMOVED lines=13> */
.L_x_16977:
[----:B------:R-:W-:Y:S05]  /*1760*/  BSYNC.RECONVERGENT B2 ;  /* 0x0000000000027941 */ /* 0x000fea0003800200 */
.L_x_16976:
        /* <DEDUP_REMOVED lines=56> */
[----:B------:R-:W-:Y:S02]  /*1af0*/  VIADD R15, R99, 0x96a522ad ;  /* 0x96a522ad630f7836 */ /* 0x000fe40000000000 */
[----:B------:R-:W-:Y:S02]  /*1b00*/  IMAD.MOV.U32 R102, RZ, RZ, R96 ;  /* 0x000000ffff667224 */ /* 0x000fe400078e0060 */
[----:B------:R-:W-:Y:S01]  /*1b10*/  IMAD.MOV.U32 R7, RZ, RZ, R104 ;  /* 0x000000ffff077224 */ /* 0x000fe200078e0068 */
[----:B------:R-:W-:Y:S01]  /*1b20*/  LOP3.LUT R15, R15, R10, R97, 0x96, !PT ;  /* 0x0000000a0f0f7212 */ /* 0x000fe200078e9661 */
[----:B------:R-:W-:-:S07]  /*1b30*/  HFMA2 R10, -RZ, RZ, 0, 0 ;  /* 0x00000000ff0a7431 */ /* 0x000fce00000001ff */
.L_x_16974:
[----:B------:R-:W-:Y:S05]  /*1b40*/  BSYNC.RECONVERGENT B1 ;  /* 0x0000000000017941 */ /* 0x000fea0003800200 */
.L_x_16973:
        /* <DEDUP_REMOVED lines=10> */
.L_x_16972:
        /* <DEDUP_REMOVED lines=19> */
.L_x_16981:
        /* <DEDUP_REMOVED lines=13> */
.L_x_16983:
[----:B------:R-:W-:Y:S05]  /*1df0*/  BSYNC.RECONVERGENT B2 ;  /* 0x0000000000027941 */ /* 0x000fea0003800200 */
.L_x_16982:
        /* <DEDUP_REMOVED lines=59> */
[----:B------:R-:W-:-:S07]  /*21b0*/  IMAD.MOV.U32 R11, RZ, RZ, RZ ;  /* 0x000000ffff0b7224 */ /* 0x000fce00078e00ff */
.L_x_16980:
[----:B------:R-:W-:Y:S05]  /*21c0*/  BSYNC.RECONVERGENT B1 ;  /* 0x0000000000017941 */ /* 0x000fea0003800200 */
.L_x_16979:
        /* <DEDUP_REMOVED lines=10> */
.L_x_16978:
        /* <DEDUP_REMOVED lines=19> */
.L_x_16987:
        /* <DEDUP_REMOVED lines=13> */
.L_x_16989:
[----:B------:R-:W-:Y:S05]  /*2470*/  BSYNC.RECONVERGENT B2 ;  /* 0x0000000000027941 */ /* 0x000fea0003800200 */
.L_x_16988:
        /* <DEDUP_REMOVED lines=61> */
.L_x_16986:
[----:B------:R-:W-:Y:S05]  /*2850*/  BSYNC.RECONVERGENT B1 ;  /* 0x0000000000017941 */ /* 0x000fea0003800200 */
.L_x_16985:
        /* <DEDUP_REMOVED lines=10> */
.L_x_16984:
        /* <DEDUP_REMOVED lines=19> */
.L_x_16993:
        /* <DEDUP_REMOVED lines=13> */
.L_x_16995:
[----:B------:R-:W-:Y:S05]  /*2b00*/  BSYNC.RECONVERGENT B2 ;  /* 0x0000000000027941 */ /* 0x000fea0003800200 */
.L_x_16994:
        /* <DEDUP_REMOVED lines=60> */
.L_x_16992:
[----:B------:R-:W-:Y:S05]  /*2ed0*/  BSYNC.RECONVERGENT B1 ;  /* 0x0000000000017941 */ /* 0x000fea0003800200 */
.L_x_16991:
        /* <DEDUP_REMOVED lines=10> */
.L_x_16990:
        /* <DEDUP_REMOVED lines=19> */
.L_x_16999:
        /* <DEDUP_REMOVED lines=13> */
.L_x_17001:
[----:B------:R-:W-:Y:S05]  /*3180*/  BSYNC.RECONVERGENT B2 ;  /* 0x0000000000027941 */ /* 0x000fea0003800200 */
.L_x_17000:
        /* <DEDUP_REMOVED lines=61> */
.L_x_16998:
[----:B------:R-:W-:Y:S05]  /*3560*/  BSYNC.RECONVERGENT B1 ;  /* 0x0000000000017941 */ /* 0x000fea0003800200 */
.L_x_16997:
        /* <DEDUP_REMOVED lines=10> */
.L_x_16996:
        /* <DEDUP_REMOVED lines=19> */
.L_x_17005:
        /* <DEDUP_REMOVED lines=13> */
.L_x_17007:
[----:B------:R-:W-:Y:S05]  /*3810*/  BSYNC.RECONVERGENT B2 ;  /* 0x0000000000027941 */ /* 0x000fea0003800200 */
.L_x_17006:
        /* <DEDUP_REMOVED lines=60> */
.L_x_17004:
[----:B------:R-:W-:Y:S05]  /*3be0*/  BSYNC.RECONVERGENT B1 ;  /* 0x0000000000017941 */ /* 0x000fea0003800200 */
.L_x_17003:
        /* <DEDUP_REMOVED lines=10> */
.L_x_17002:
        /* <DEDUP_REMOVED lines=19> */
.L_x_17011:
        /* <DEDUP_REMOVED lines=13> */
.L_x_17013:
[----:B------:R-:W-:Y:S05]  /*3e90*/  BSYNC.RECONVERGENT B2 ;  /* 0x0000000000027941 */ /* 0x000fea0003800200 */
.L_x_17012:
        /* <DEDUP_REMOVED lines=61> */
.L_x_17010:
[----:B------:R-:W-:Y:S05]  /*4270*/  BSYNC.RECONVERGENT B1 ;  /* 0x0000000000017941 */ /* 0x000fea0003800200 */
.L_x_17009:
        /* <DEDUP_REMOVED lines=9> */
[----:B------:R-:W-:Y:S01]  /*4310*/  FADD.FTZ R59, R59, R10 ;  /* 0x0000000a3b3b7221 */ /* 0x000fe20000010000 */
[----:B------:R-:W-:Y:S06]  /*4320*/  BRA `(.L_x_17008) ;  /* 0x0000003000ac7947 */ /* 0x000fec0003800000 */
.L_x_16965:
        /* <DEDUP_REMOVED lines=20> */
.L_x_17017:
        /* <DEDUP_REMOVED lines=13> */
.L_x_17019:
[----:B------:R-:W-:Y:S05]  /*4540*/  BSYNC.RECONVERGENT B2 ;  /* 0x0000000000027941 */ /* 0x000fea0003800200 */
.L_x_17018:
        /* <DEDUP_REMOVED lines=54> */
[----:B------:R-:W-:Y:S02]  /*48b0*/  LOP3.LUT R14, R15, R56, R53, 0x96, !PT ;  /* 0x000000380f0e7212 */ /* 0x000fe400078e9635 */
[----:B------:R-:W-:Y:S01]  /*48c0*/  MOV R12, R52 ;  /* 0x00000034000c7202 */ /* 0x000fe20000000f00 */
[----:B------:R-:W-:-:S04]  /*48d0*/  IMAD.WIDE.U32 R102, R11, -0x2daee0ad, RZ ;  /* 0xd2511f530b667825 */ /* 0x000fc800078e00ff */
[----:B------:R-:W-:-:S05]  /*48e0*/  VIADD R11, R99, 0x96a522ad ;  /* 0x96a522ad630b7836 */ /* 0x000fca0000000000 */
[----:B------:R-:W-:Y:S01]  /*48f0*/  LOP3.LUT R15, R11, R54, R103, 0x96, !PT ;  /* 0x000000360b0f7212 */ /* 0x000fe200078e9667 */
[----:B------:R-:W-:-:S07]  /*4900*/  HFMA2 R54, -RZ, RZ, 0, 0 ;  /* 0x00000000ff367431 */ /* 0x000fce00000001ff */
.L_x_17016:
[----:B------:R-:W-:Y:S05]  /*4910*/  BSYNC.RECONVERGENT B1 ;  /* 0x0000000000017941 */ /* 0x000fea0003800200 */
.L_x_17015:
        /* <DEDUP_REMOVED lines=9> */
.L_x_17014:
[----:B------:R-:W-:Y:S01]  /*49b0*/  MOV R10, R54 ;  /* 0x00000036000a7202 */ /* 0x000fe20000000f00 */
        /* <DEDUP_REMOVED lines=15> */
.L_x_17023:
        /* <DEDUP_REMOVED lines=13> */
.L_x_17025:
[----:B------:R-:W-:Y:S05]  /*4b80*/  BSYNC.RECONVERGENT B2 ;  /* 0x0000000000027941 */ /* 0x000fea0003800200 */
.L_x_17024:
        /* <DEDUP_REMOVED lines=57> */
[----:B------:R-:W-:Y:S01]  /*4f20*/  MOV R7, R102 ;  /* 0x0000006600077202 */ /* 0x000fe20000000f00 */
[----:B------:R-:W-:Y:S02]  /*4f30*/  IMAD.MOV.U32 R102, RZ, RZ, R10 ;  /* 0x000000ffff667224 */ /* 0x000fe400078e000a */
[----:B------:R-:W-:Y:S01]  /*4f40*/  HFMA2 R10, -RZ, RZ, 0, 0 ;  /* 0x00000000ff0a7431 */ /* 0x000fe200000001ff */
[----:B------:R-:W-:-:S07]  /*4f50*/  LOP3.LUT R15, R15, R56, R11, 0x96, !PT ;  /* 0x000000380f0f7212 */ /* 0x000fce00078e960b */
.L_x_17022:
[----:B------:R-:W-:Y:S05]  /*4f60*/  BSYNC.RECONVERGENT B1 ;  /* 0x0000000000017941 */ /* 0x000fea0003800200 */
.L_x_17021:
        /* <DEDUP_REMOVED lines=9> */
.L_x_17020:
        /* <DEDUP_REMOVED lines=16> */
.L_x_17029:
        /* <DEDUP_REMOVED lines=13> */
.L_x_17031:
[----:B------:R-:W-:Y:S05]  /*51d0*/  BSYNC.RECONVERGENT B2 ;  /* 0x0000000000027941 */ /* 0x000fea0003800200 */
.L_x_17030:
        /* <DEDUP_REMOVED lines=61> */
.L_x_17028:
[----:B------:R-:W-:Y:S05]  /*55b0*/  BSYNC.RECONVERGENT B1 ;  /* 0x0000000000017941 */ /* 0x000fea0003800200 */
.L_x_17027:
        /* <DEDUP_REMOVED lines=9> */
.L_x_17026:
        /* <DEDUP_REMOVED lines=16> */
.L_x_17035:
        /* <DEDUP_REMOVED lines=13> */
.L_x_17037:
[----:B------:R-:W-:Y:S05]  /*5820*/  BSYNC.RECONVERGENT B2 ;  /* 0x0000000000027941 */ /* 0x000fea0003800200 */
.L_x_17036:
        /* <DEDUP_REMOVED lines=59> */
[----:B------:R-:W-:Y:S02]  /*5be0*/  HFMA2 R10, -RZ, RZ, 0, 0 ;  /* 0x00000000ff0a7431 */ /* 0x000fe400000001ff */
[----:B------:R-:W-:-:S07]  /*5bf0*/  IMAD.MOV.U32 R102, RZ, RZ, R56 ;  /* 0x000000ffff667224 */ /* 0x000fce00078e0038 */
.L_x_17034:
[----:B------:R-:W-:Y:S05]  /*5c00*/  BSYNC.RECONVERGENT B1 ;  /* 0x0000000000017941 */ /* 0x000fea0003800200 */
.L_x_17033:
        /* <DEDUP_REMOVED lines=9> */
.L_x_17032:
        /* <DEDUP_REMOVED lines=16> */
.L_x_17041:
        /* <DEDUP_REMOVED lines=13> */
.L_x_17043:
[----:B------:R-:W-:Y:S05]  /*5e70*/  BSYNC.RECONVERGENT B2 ;  /* 0x0000000000027941 */ /* 0x000fea0003800200 */
.L_x_17042:
        /* <DEDUP_REMOVED lines=57> */
[----:B------:R-:W-:Y:S02]  /*6210*/  HFMA2 R11, -RZ, RZ, 0, 0 ;  /* 0x00000000ff0b7431 */ /* 0x000fe400000001ff */
[----:B------:R-:W-:Y:S01]  /*6220*/  IMAD.MOV.U32 R12, RZ, RZ, R96 ;  /* 0x000000ffff0c7224 */ /* 0x000fe200078e0060 */
[----:B------:R-:W-:Y:S01]  /*6230*/  LOP3.LUT R15, R15, R10, R57, 0x96, !PT ;  /* 0x0000000a0f0f7212 */ /* 0x000fe200078e9639 */
[----:B------:R-:W-:-:S07]  /*6240*/  IMAD.MOV.U32 R102, RZ, RZ, R56 ;  /* 0x000000ffff667224 */ /* 0x000fce00078e0038 */
.L_x_17040:
[----:B------:R-:W-:Y:S05]  /*6250*/  BSYNC.RECONVERGENT B1 ;  /* 0x0000000000017941 */ /* 0x000fea0003800200 */
.L_x_17039:
        /* <DEDUP_REMOVED lines=9> */
.L_x_17038:
        /* <DEDUP_REMOVED lines=16> */
.L_x_17047:
        /* <DEDUP_REMOVED lines=13> */
.L_x_17049:
[----:B------:R-:W-:Y:S05]  /*64c0*/  BSYNC.RECONVERGENT B2 ;  /* 0x0000000000027941 */ /* 0x000fea0003800200 */
.L_x_17048:
        /* <DEDUP_REMOVED lines=59> */
[----:B------:R-:W-:Y:S02]  /*6880*/  HFMA2 R10, -RZ, RZ, 0, 0 ;  /* 0x00000000ff0a7431 */ /* 0x000fe400000001ff */
[----:B------:R-:W-:-:S07]  /*6890*/  IMAD.MOV.U32 R102, RZ, RZ, R58 ;  /* 0x000000ffff667224 */ /* 0x000fce00078e003a */
.L_x_17046:
[----:B------:R-:W-:Y:S05]  /*68a0*/  BSYNC.RECONVERGENT B1 ;  /* 0x0000000000017941 */ /* 0x000fea0003800200 */
.L_x_17045:
        /* <DEDUP_REMOVED lines=9> */
.L_x_17044:
        /* <DEDUP_REMOVED lines=16> */
.L_x_17053:
        /* <DEDUP_REMOVED lines=13> */
.L_x_17055:
[----:B------:R-:W-:Y:S05]  /*6b10*/  BSYNC.RECONVERGENT B2 ;  /* 0x0000000000027941 */ /* 0x000fea0003800200 */
.L_x_17054:
        /* <DEDUP_REMOVED lines=61> */
.L_x_17052:
[----:B------:R-:W-:Y:S05]  /*6ef0*/  BSYNC.RECONVERGENT B1 ;  /* 0x0000000000017941 */ /* 0x000fea0003800200 */
.L_x_17051:
        /* <DEDUP_REMOVED lines=9> */
.L_x_17050:
        /* <DEDUP_REMOVED lines=16> */
.L_x_17058:
        /* <DEDUP_REMOVED lines=13> */
.L_x_17060:
[----:B------:R-:W-:Y:S05]  /*7160*/  BSYNC.RECONVERGENT B2 ;  /* 0x0000000000027941 */ /* 0x000fea0003800200 */
.L_x_17059:
        /* <DEDUP_REMOVED lines=61> */
.L_x_17057:
[----:B------:R-:W-:Y:S05]  /*7540*/  BSYNC.RECONVERGENT B1 ;  /* 0x0000000000017941 */ /* 0x000fea0003800200 */
.L_x_17056:
        /* <DEDUP_REMOVED lines=9> */
.L_x_17008:
[----:B------:R-:W0:Y:S01]  /*75e0*/  LDC.64 R96, c[0x0][0x3a8] ;  /* 0x0000ea00ff607b82 */ /* 0x000e220000000a00 */
[----:B------:R-:W-:Y:S01]  /*75f0*/  MOV R10, R102 ;  /* 0x00000066000a7202 */ /* 0x000fe20000000f00 */
[----:B0-----:R-:W-:-:S05]  /*7600*/  IMAD.WIDE.U32 R96, R95, 0x20, R96 ;  /* 0x000000205f607825 */ /* 0x001fca00078e0060 */
[----:B-----5:R0:W-:Y:S04]  /*7610*/  STG.E.128 desc[UR8][R96.64], R52 ;  /* 0x0000003460007986 */ /* 0x0201e8000c101d08 */
[----:B------:R0:W-:Y:S01]  /*7620*/  STG.E.128 desc[UR8][R96.64+0x10], R56 ;  /* 0x0000103860007986 */ /* 0x0001e2000c101d08 */
[----:B------:R-:W-:Y:S05]  /*7630*/  @!P0 BRA `(.L_x_17061) ;  /* 0x0000000000508947 */ /* 0x000fea0003800000 */
[----:B------:R-:W-:Y:S01]  /*7640*/  IMAD.U32 R101, R2, 0x10000, RZ ;  /* 0x0001000002657824 */ /* 0x000fe200078e00ff */
[----:B0-----:R-:W0:Y:S01]  /*7650*/  LDC.64 R96, c[0x0][0x3b0] ;  /* 0x0000ec00ff607b82 */ /* 0x001e220000000a00 */
        /* <DEDUP_REMOVED lines=18> */
.L_x_17061:
[----:B------:R-:W-:Y:S01]  /*7780*/  IADD3 R95, PT, PT, R95, 0x100, RZ ;  /* 0x000001005f5f7810 */ /* 0x000fe20007ffe0ff */
[----:B------:R-:W-:-:S07]  /*7790*/  VIADD R94, R94, 0x100 ;  /* 0x000001005e5e7836 */ /* 0x000fce0000000000 */
.L_x_16963:
[----:B------:R-:W-:Y:S05]  /*77a0*/  BSYNC.RECONVERGENT B0 ;  /* 0x0000000000007941 */ /* 0x000fea0003800200 */
.L_x_16962:
[----:B------:R-:W-:Y:S01]  /*77b0*/  ISETP.GE.U32.AND P2, PT, R13, 0x200, PT ;  /* 0x000002000d00780c */ /* 0x000fe20003f46070 */
[----:B------:R-:W-:Y:S03]  /*77c0*/  BSSY.RECONVERGENT B0, `(.L_x_17062) ;  /* 0x000069b000007945 */ /* 0x000fe60003800200 */
[----:B01----:R-:W-:-:S09]  /*77d0*/  P2R R96, PR, RZ, 0x4 ;  /* 0x00000004ff607803 */ /* 0x003fd20000000000 */
[----:B------:R-:W-:Y:S05]  /*77e0*/  @!P2 BRA `(.L_x_17063) ;  /* 0x000000680060a947 */ /* 0x000fea0003800000 */
[----:B------:R-:W-:-:S04]  /*77f0*/  UISETP.NE.U32.AND UP0, UPT, UR10, URZ, UPT ;  /* 0x000000ff0a00728c */ /* 0x000fc8000bf05070 */
[----:B------:R-:W-:Y:S01]  /*7800*/  UISETP.NE.AND.EX UP0, UPT, UR11, URZ, UPT, UP0 ;  /* 0x000000ff0b00728c */ /* 0x000fe2000bf05300 */
[----:B------:R-:W-:Y:S10]  /*7810*/  @!P0 BRA `(.L_x_17064) ;  /* 0x00000000000c8947 */ /* 0x000ff40003800000 */
[----:B------:R-:W0:Y:S02]  /*7820*/  LDC.64 R48, c[0x0][0x390] ;  /* 0x0000e400ff307b82 */ /* 0x000e240000000a00 */
[----:B0-----:R-:W-:-:S06]  /*7830*/  IMAD.WIDE.U32 R48, R94, 0x10, R48 ;  /* 0x000000105e307825 */ /* 0x001fcc00078e0030 */
[----:B------:R-:W5:Y:S02]  /*7840*/  LDG.E.128 R48, desc[UR8][R48.64] ;  /* 0x0000000830307981 */ /* 0x000f64000c1e1d00 */
.L_x_17064:
[----:B------:R-:W-:Y:S05]  /*7850*/  BRA.U !UP0, `(.L_x_17065) ;  /* 0x0000003508287547 */ /* 0x000fea000b800000 */
[----:B------:R-:W0:Y:S02]  /*7860*/  LDC.64 R60, c[0x0][0x3a0] ;  /* 0x0000e800ff3c7b82 */ /* 0x000e240000000a00 */
        /* <DEDUP_REMOVED lines=23> */
.L_x_17069:
        /* <DEDUP_REMOVED lines=13> */
.L_x_17071:
[----:B------:R-:W-:Y:S05]  /*7ab0*/  BSYNC.RECONVERGENT B2 ;  /* 0x0000000000027941 */ /* 0x000fea0003800200 */
.L_x_17070:
        /* <DEDUP_REMOVED lines=55> */
[----:B------:R-:W-:-:S03]  /*7e30*/  MOV R12, R102 ;  /* 0x00000066000c7202 */ /* 0x000fc60000000f00 */
[----:B------:R-:W-:Y:S01]  /*7e40*/  HFMA2 R102, -RZ, RZ, 0, 0 ;  /* 0x00000000ff667431 */ /* 0x000fe200000001ff */
[----:B------:R-:W-:Y:S01]  /*7e50*/  LOP3.LUT R14, R15, R14, R103, 0x96, !PT ;  /* 0x0000000e0f0e7212 */ /* 0x000fe200078e9667 */
[----:B------:R-:W-:-:S05]  /*7e60*/  VIADD R11, R99, 0x96a522ad ;  /* 0x96a522ad630b7836 */ /* 0x000fca0000000000 */
[----:B------:R-:W-:-:S07]  /*7e70*/  LOP3.LUT R15, R11, R100, R105, 0x96, !PT ;  /* 0x000000640b0f7212 */ /* 0x000fce00078e9669 */
.L_x_17068:
[----:B------:R-:W-:Y:S05]  /*7e80*/  BSYNC.RECONVERGENT B1 ;  /* 0x0000000000017941 */ /* 0x000fea0003800200 */
.L_x_17067:
        /* <DEDUP_REMOVED lines=10> */
.L_x_17066:
        /* <DEDUP_REMOVED lines=19> */
.L_x_17075:
        /* <DEDUP_REMOVED lines=13> */
.L_x_17077:
[----:B------:R-:W-:Y:S05]  /*8130*/  BSYNC.RECONVERGENT B2 ;  /* 0x0000000000027941 */ /* 0x000fea0003800200 */
.L_x_17076:
        /* <DEDUP_REMOVED lines=56> */
[----:B------:R-:W-:Y:S02]  /*84c0*/  LOP3.LUT R14, R7, R14, R103, 0x96, !PT ;  /* 0x0000000e070e7212 */ /* 0x000fe400078e9667 */
[----:B------:R-:W-:Y:S01]  /*84d0*/  MOV R7, R104 ;  /* 0x0000006800077202 */ /* 0x000fe20000000f00 */
[----:B------:R-:W-:Y:S01]  /*84e0*/  IMAD.MOV.U32 R97, RZ, RZ, R10 ;  /* 0x000000ffff617224 */ /* 0x000fe200078e000a */
[----:B------:R-:W-:Y:S01]  /*84f0*/  LOP3.LUT R15, R15, R100, R11, 0x96, !PT ;  /* 0x000000640f0f7212 */ /* 0x000fe200078e960b */
[----:B------:R-:W-:-:S07]  /*8500*/  IMAD.MOV.U32 R10, RZ, RZ, RZ ;  /* 0x000000ffff0a7224 */ /* 0x000fce00078e00ff */
.L_x_17074:
[----:B------:R-:W-:Y:S05]  /*8510*/  BSYNC.RECONVERGENT B1 ;  /* 0x0000000000017941 */ /* 0x000fea0003800200 */
.L_x_17073:
        /* <DEDUP_REMOVED lines=9> */
[----:B------:R-:W-:-:S07]  /*85b0*/  FADD.FTZ R61, R61, R100 ;  /* 0x000000643d3d7221 */ /* 0x000fce0000010000 */
.L_x_17072:
        /* <DEDUP_REMOVED lines=19> */
.L_x_17081:
        /* <DEDUP_REMOVED lines=13> */
.L_x_17083:
[----:B------:R-:W-:Y:S05]  /*87c0*/  BSYNC.RECONVERGENT B2 ;  /* 0x0000000000027941 */ /* 0x000fea0003800200 */
.L_x_17082:
        /* <DEDUP_REMOVED lines=60> */
.L_x_17080:
[----:B------:R-:W-:Y:S05]  /*8b90*/  BSYNC.RECONVERGENT B1 ;  /* 0x0000000000017941 */ /* 0x000fea0003800200 */
.L_x_17079:
        /* <DEDUP_REMOVED lines=9> */
[----:B------:R-:W-:-:S07]  /*8c30*/  FADD.FTZ R62, R62, R97 ;  /* 0x000000613e3e7221 */ /* 0x000fce0000010000 */
.L_x_17078:
        /* <DEDUP_REMOVED lines=19> */
.L_x_17087:
        /* <DEDUP_REMOVED lines=13> */
.L_x_17089:
[----:B------:R-:W-:Y:S05]  /*8e40*/  BSYNC.RECONVERGENT B2 ;  /* 0x0000000000027941 */ /* 0x000fea0003800200 */
.L_x_17088:
        /* <DEDUP_REMOVED lines=17> */
[----:B------:R-:W-:-:S03]  /*8f60*/  IADD3 R5, PT, PT, R99, 0x32370b8f, RZ ;  /* 0x32370b8f63057810 */ /* 0x000fc60007ffe0ff */
        /* <DEDUP_REMOVED lines=43> */
.L_x_17086:
[----:B------:R-:W-:Y:S05]  /*9220*/  BSYNC.RECONVERGENT B1 ;  /* 0x0000000000017941 */ /* 0x000fea0003800200 */
.L_x_17085:
        /* <DEDUP_REMOVED lines=10> */
.L_x_17084:
        /* <DEDUP_REMOVED lines=19> */
.L_x_17093:
        /* <DEDUP_REMOVED lines=13> */
.L_x_17095:
[----:B------:R-:W-:Y:S05]  /*94d0*/  BSYNC.RECONVERGENT B2 ;  /* 0x0000000000027941 */ /* 0x000fea0003800200 */
.L_x_17094:
        /* <DEDUP_REMOVED lines=59> */
[----:B------:R-:W-:-:S07]  /*9890*/  LOP3.LUT R15, R15, R10, R105, 0x96, !PT ;  /* 0x0000000a0f0f7212 */ /* 0x000fce00078e9669 */
.L_x_17092:
[----:B------:R-:W-:Y:S05]  /*98a0*/  BSYNC.RECONVERGENT B1 ;  /* 0x0000000000017941 */ /* 0x000fea0003800200 */
.L_x_17091:
        /* <DEDUP_REMOVED lines=10> */
.L_x_17090:
        /* <DEDUP_REMOVED lines=19> */
.L_x_17099:
        /* <DEDUP_REMOVED lines=13> */
.L_x_17101:
[----:B------:R-:W-:Y:S05]  /*9b50*/  BSYNC.RECONVERGENT B2 ;  /* 0x0000000000027941 */ /* 0x000fea0003800200 */
.L_x_17100:
        /* <DEDUP_REMOVED lines=61> */
.L_x_17098:
[----:B------:R-:W-:Y:S05]  /*9f30*/  BSYNC.RECONVERGENT B1 ;  /* 0x0000000000017941 */ /* 0x000fea0003800200 */
.L_x_17097:
        /* <DEDUP_REMOVED lines=10> */
.L_x_17096:
        /* <DEDUP_REMOVED lines=19> */
.L_x_17105:
        /* <DEDUP_REMOVED lines=13> */
.L_x_17107:
[----:B------:R-:W-:Y:S05]  /*a1e0*/  BSYNC.RECONVERGENT B2 ;  /* 0x0000000000027941 */ /* 0x000fea0003800200 */
.L_x_17106:
        /* <DEDUP_REMOVED lines=60> */
.L_x_17104:
[----:B------:R-:W-:Y:S05]  /*a5b0*/  BSYNC.RECONVERGENT B1 ;  /* 0x0000000000017941 */ /* 0x000fea0003800200 */
.L_x_17103:
        /* <DEDUP_REMOVED lines=10> */
.L_x_17102:
        /* <DEDUP_REMOVED lines=19> */
.L_x_17111:
        /* <DEDUP_REMOVED lines=13> */
.L_x_17113:
[----:B------:R-:W-:Y:S05]  /*a860*/  BSYNC.RECONVERGENT B2 ;  /* 0x0000000000027941 */ /* 0x000fea0003800200 */
.L_x_17112:
        /* <DEDUP_REMOVED lines=59> */
[----:B------:R-:W-:Y:S01]  /*ac20*/  HFMA2 R11, -RZ, RZ, 0, 0 ;  /* 0x00000000ff0b7431 */ /* 0x000fe200000001ff */
[----:B------:R-:W-:-:S07]  /*ac30*/  MOV R106, R10 ;  /* 0x0000000a006a7202 */ /* 0x000fce0000000f00 */
.L_x_17110:
[----:B------:R-:W-:Y:S05]  /*ac40*/  BSYNC.RECONVERGENT B1 ;  /* 0x0000000000017941 */ /* 0x000fea0003800200 */
.L_x_17109:
        /* <DEDUP_REMOVED lines=11> */
.L_x_17065:
        /* <DEDUP_REMOVED lines=20> */
.L_x_17117:
        /* <DEDUP_REMOVED lines=13> */
.L_x_17119:
[----:B------:R-:W-:Y:S05]  /*af10*/  BSYNC.RECONVERGENT B2 ;  /* 0x0000000000027941 */ /* 0x000fea0003800200 */
.L_x_17118:
        /* <DEDUP_REMOVED lines=60> */
.L_x_17116:
[----:B------:R-:W-:Y:S05]  /*b2e0*/  BSYNC.RECONVERGENT B1 ;  /* 0x0000000000017941 */ /* 0x000fea0003800200 */
.L_x_17115:
        /* <DEDUP_REMOVED lines=9> */
.L_x_17114:
        /* <DEDUP_REMOVED lines=16> */
.L_x_17123:
        /* <DEDUP_REMOVED lines=13> */
.L_x_17125:
[----:B------:R-:W-:Y:S05]  /*b550*/  BSYNC.RECONVERGENT B2 ;  /* 0x0000000000027941 */ /* 0x000fea0003800200 */
.L_x_17124:
        /* <DEDUP_REMOVED lines=51> */
[----:B------:R-:W-:Y:S02]  /*b890*/  VIADD R7, R98, 0xf1bbcdc8 ;  /* 0xf1bbcdc862077836 */ /* 0x000fe40000000000 */
[----:B------:R-:W-:-:S03]  /*b8a0*/  IMAD.WIDE.U32 R66, R66, -0x326172a9, RZ ;  /* 0xcd9e8d5742427825 */ /* 0x000fc600078e00ff */
[----:B------:R-:W-:Y:S02]  /*b8b0*/  LOP3.LUT R7, R7, R14, R65, 0x96, !PT ;  /* 0x0000000e07077212 */ /* 0x000fe400078e9641 */
[----:B------:R-:W-:Y:S02]  /*b8c0*/  LOP3.LUT R14, R11, R64, R67, 0x96, !PT ;  /* 0x000000400b0e7212 */ /* 0x000fe400078e9643 */
[----:B------:R-:W-:Y:S01]  /*b8d0*/  MOV R12, R66 ;  /* 0x00000042000c7202 */ /* 0x000fe20000000f00 */
[----:B------:R-:W-:-:S04]  /*b8e0*/  IMAD.WIDE.U32 R62, R7, -0x2daee0ad, RZ ;  /* 0xd2511f53073e7825 */ /* 0x000fc800078e00ff */
[----:B------:R-:W-:Y:S01]  /*b8f0*/  IMAD.MOV.U32 R7, RZ, RZ, R106 ;  /* 0x000000ffff077224 */ /* 0x000fe200078e006a */
[----:B------:R-:W-:Y:S01]  /*b900*/  LOP3.LUT R15, R15, R10, R63, 0x96, !PT ;  /* 0x0000000a0f0f7212 */ /* 0x000fe200078e963f */
[----:B------:R-:W-:Y:S01]  /*b910*/  IMAD.MOV.U32 R10, RZ, RZ, RZ ;  /* 0x000000ffff0a7224 */ /* 0x000fe200078e00ff */
[----:B------:R-:W-:-:S07]  /*b920*/  MOV R106, R62 ;  /* 0x0000003e006a7202 */ /* 0x000fce0000000f00 */
.L_x_17122:
[----:B------:R-:W-:Y:S05]  /*b930*/  BSYNC.RECONVERGENT B1 ;  /* 0x0000000000017941 */ /* 0x000fea0003800200 */
.L_x_17121:
        /* <DEDUP_REMOVED lines=9> */
.L_x_17120:
        /* <DEDUP_REMOVED lines=16> */
.L_x_17129:
        /* <DEDUP_REMOVED lines=13> */
.L_x_17131:
[----:B------:R-:W-:Y:S05]  /*bba0*/  BSYNC.RECONVERGENT B2 ;  /* 0x0000000000027941 */ /* 0x000fea0003800200 */
.L_x_17130:
        /* <DEDUP_REMOVED lines=61> */
.L_x_17128:
[----:B------:R-:W-:Y:S05]  /*bf80*/  BSYNC.RECONVERGENT B1 ;  /* 0x0000000000017941 */ /* 0x000fea0003800200 */
.L_x_17127:
        /* <DEDUP_REMOVED lines=9> */
.L_x_17126:
        /* <DEDUP_REMOVED lines=16> */
.L_x_17135:
        /* <DEDUP_REMOVED lines=13> */
.L_x_17137:
[----:B------:R-:W-:Y:S05]  /*c1f0*/  BSYNC.RECONVERGENT B2 ;  /* 0x0000000000027941 */ /* 0x000fea0003800200 */
.L_x_17136:
        /* <DEDUP_REMOVED lines=61> */
.L_x_17134:
[----:B------:R-:W-:Y:S05]  /*c5d0*/  BSYNC.RECONVERGENT B1 ;  /* 0x0000000000017941 */ /* 0x000fea0003800200 */
.L_x_17133:
        /* <DEDUP_REMOVED lines=9> */
.L_x_17132:
        /* <DEDUP_REMOVED lines=16> */
.L_x_17141:
        /* <DEDUP_REMOVED lines=13> */
.L_x_17143:
[----:B------:R-:W-:Y:S05]  /*c840*/  BSYNC.RECONVERGENT B2 ;  /* 0x0000000000027941 */ /* 0x000fea0003800200 */
.L_x_17142:
        /* <DEDUP_REMOVED lines=61> */
.L_x_17140:
[----:B------:R-:W-:Y:S05]  /*cc20*/  BSYNC.RECONVERGENT B1 ;  /* 0x0000000000017941 */ /* 0x000fea0003800200 */
.L_x_17139:
        /* <DEDUP_REMOVED lines=9> */
.L_x_17138:
        /* <DEDUP_REMOVED lines=16> */
.L_x_17147:
        /* <DEDUP_REMOVED lines=13> */
.L_x_17149:
[----:B------:R-:W-:Y:S05]  /*ce90*/  BSYNC.RECONVERGENT B2 ;  /* 0x0000000000027941 */ /* 0x000fea0003800200 */
.L_x_17148:
        /* <DEDUP_REMOVED lines=61> */
.L_x_17146:
[----:B------:R-:W-:Y:S05]  /*d270*/  BSYNC.RECONVERGENT B1 ;  /* 0x0000000000017941 */ /* 0x000fea0003800200 */
.L_x_17145:
        /* <DEDUP_REMOVED lines=9> */
.L_x_17144:
        /* <DEDUP_REMOVED lines=16> */
.L_x_17153:
        /* <DEDUP_REMOVED lines=13> */
.L_x_17155:
[----:B------:R-:W-:Y:S05]  /*d4e0*/  BSYNC.RECONVERGENT B2 ;  /* 0x0000000000027941 */ /* 0x000fea0003800200 */
.L_x_17154:
        /* <DEDUP_REMOVED lines=61> */
.L_x_17152:
[----:B------:R-:W-:Y:S05]  /*d8c0*/  BSYNC.RECONVERGENT B1 ;  /* 0x0000000000017941 */ /* 0x000fea0003800200 */
.L_x_17151:
        /* <DEDUP_REMOVED lines=9> */
.L_x_17150:
        /* <DEDUP_REMOVED lines=16> */
.L_x_17158:
        /* <DEDUP_REMOVED lines=13> */
.L_x_17160:
[----:B------:R-:W-:Y:S05]  /*db30*/  BSYNC.RECONVERGENT B2 ;  /* 0x0000000000027941 */ /* 0x000fea0003800200 */
.L_x_17159:
        /* <DEDUP_REMOVED lines=61> */
.L_x_17157:
[----:B------:R-:W-:Y:S05]  /*df10*/  BSYNC.RECONVERGENT B1 ;  /* 0x0000000000017941 */ /* 0x000fea0003800200 */
.L_x_17156:
        /* <DEDUP_REMOVED lines=9> */
.L_x_17108:
[----:B------:R-:W0:Y:S01]  /*dfb0*/  LDC.64 R100, c[0x0][0x3a8] ;  /* 0x0000ea00ff647b82 */ /* 0x000e220000000a00 */
[----:B------:R-:W-:Y:S02]  /*dfc0*/  IMAD.MOV.U32 R10, RZ, RZ, R106 ;  /* 0x000000ffff0a7224 */ /* 0x000fe400078e006a */
[----:B0-----:R-:W-:-:S05]  /*dfd0*/  IMAD.WIDE.U32 R100, R95, 0x20, R100 ;  /* 0x000000205f647825 */ /* 0x001fca00078e0064 */
        /* <DEDUP_REMOVED lines=23> */
.L_x_17161:
[----:B------:R-:W-:Y:S01]  /*e150*/  VIADD R95, R95, 0x100 ;  /* 0x000001005f5f7836 */ /* 0x000fe20000000000 */
[----:B------:R-:W-:-:S07]  /*e160*/  IADD3 R94, PT, PT, R94, 0x100, RZ ;  /* 0x000001005e5e7810 */ /* 0x000fce0007ffe0ff */
.L_x_17063:
[----:B------:R-:W-:Y:S05]  /*e170*/  BSYNC.RECONVERGENT B0 ;  /* 0x0000000000007941 */ /* 0x000fea0003800200 */
.L_x_17062:
        /* <DEDUP_REMOVED lines=9> */
.L_x_17164:
[----:B------:R-:W-:Y:S05]  /*e210*/  BRA.U !UP0, `(.L_x_17165) ;  /* 0x0000003508287547 */ /* 0x000fea000b800000 */
[----:B------:R-:W0:Y:S02]  /*e220*/  LDC.64 R68, c[0x0][0x3a0] ;  /* 0x0000e800ff447b82 */ /* 0x000e240000000a00 */
[----:B01----:R-:W-:-:S05]  /*e230*/  IMAD.WIDE.U32 R100, R95, 0x20, R68 ;  /* 0x000000205f647825 */ /* 0x003fca00078e0044 */
        /* <DEDUP_REMOVED lines=22> */
.L_x_17169:
        /* <DEDUP_REMOVED lines=13> */
.L_x_17171:
[----:B------:R-:W-:Y:S05]  /*e470*/  BSYNC.RECONVERGENT B2 ;  /* 0x0000000000027941 */ /* 0x000fea0003800200 */
.L_x_17170:
        /* <DEDUP_REMOVED lines=59> */
[----:B------:R-:W-:-:S07]  /*e830*/  IMAD.MOV.U32 R102, RZ, RZ, RZ ;  /* 0x000000ffff667224 */ /* 0x000fce00078e00ff */
.L_x_17168:
[----:B------:R-:W-:Y:S05]  /*e840*/  BSYNC.RECONVERGENT B1 ;  /* 0x0000000000017941 */ /* 0x000fea0003800200 */
.L_x_17167:
        /* <DEDUP_REMOVED lines=10> */
.L_x_17166:
        /* <DEDUP_REMOVED lines=19> */
.L_x_17175:
        /* <DEDUP_REMOVED lines=13> */
.L_x_17177:
[----:B------:R-:W-:Y:S05]  /*eaf0*/  BSYNC.RECONVERGENT B2 ;  /* 0x0000000000027941 */ /* 0x000fea0003800200 */
.L_x_17176:
        /* <DEDUP_REMOVED lines=61> */
.L_x_17174:
[----:B------:R-:W-:Y:S05]  /*eed0*/  BSYNC.RECONVERGENT B1 ;  /* 0x0000000000017941 */ /* 0x000fea0003800200 */
.L_x_17173:
        /* <DEDUP_REMOVED lines=10> */
.L_x_17172:
        /* <DEDUP_REMOVED lines=19> */
.L_x_17181:
        /* <DEDUP_REMOVED lines=13> */
.L_x_17183:
[----:B------:R-:W-:Y:S05]  /*f180*/  BSYNC.RECONVERGENT B2 ;  /* 0x0000000000027941 */ /* 0x000fea0003800200 */
.L_x_17182:
        /* <DEDUP_REMOVED lines=60> */
.L_x_17180:
[----:B------:R-:W-:Y:S05]  /*f550*/  BSYNC.RECONVERGENT B1 ;  /* 0x0000000000017941 */ /* 0x000fea0003800200 */
.L_x_17179:
        /* <DEDUP_REMOVED lines=10> */
.L_x_17178:
        /* <DEDUP_REMOVED lines=19> */
.L_x_17187:
        /* <DEDUP_REMOVED lines=13> */
.L_x_17189:
[----:B------:R-:W-:Y:S05]  /*f800*/  BSYNC.RECONVERGENT B2 ;  /* 0x0000000000027941 */ /* 0x000fea0003800200 */
.L_x_17188:
        /* <DEDUP_REMOVED lines=61> */
.L_x_17186:
[----:B------:R-:W-:Y:S05]  /*fbe0*/  BSYNC.RECONVERGENT B1 ;  /* 0x0000000000017941 */ /* 0x000fea0003800200 */
.L_x_17185:
        /* <DEDUP_REMOVED lines=10> */
.L_x_17184:
        /* <DEDUP_REMOVED lines=19> */
.L_x_17193:
        /* <DEDUP_REMOVED lines=13> */
.L_x_17195:
[----:B------:R-:W-:Y:S05]  /*fe90*/  BSYNC.RECONVERGENT B2 ;  /* 0x0000000000027941 */ /* 0x000fea0003800200 */
.L_x_17194:
        /* <DEDUP_REMOVED lines=60> */
.L_x_17192:
[----:B------:R-:W-:Y:S05]  /*10260*/  BSYNC.RECONVERGENT B1 ;  /* 0x0000000000017941 */ /* 0x000fea0003800200 */
.L_x_17191:
        /* <DEDUP_REMOVED lines=10> */
.L_x_17190:
        /* <DEDUP_REMOVED lines=19> */
.L_x_17199:
        /* <DEDUP_REMOVED lines=13> */
.L_x_17201:
[----:B------:R-:W-:Y:S05]  /*10510*/  BSYNC.RECONVERGENT B2 ;  /* 0x0000000000027941 */ /* 0x000fea0003800200 */
.L_x_17200:
        /* <DEDUP_REMOVED lines=61> */
.L_x_17198:
[----:B------:R-:W-:Y:S05]  /*108f0*/  BSYNC.RECONVERGENT B1 ;  /* 0x0000000000017941 */ /* 0x000fea0003800200 */
.L_x_17197:
        /* <DEDUP_REMOVED lines=10> */
.L_x_17196:
        /* <DEDUP_REMOVED lines=19> */
.L_x_17205:
        /* <DEDUP_REMOVED lines=13> */
.L_x_17207:
[----:B------:R-:W-:Y:S05]  /*10ba0*/  BSYNC.RECONVERGENT B2 ;  /* 0x0000000000027941 */ /* 0x000fea0003800200 */
.L_x_17206:
        /* <DEDUP_REMOVED lines=60> */
.L_x_17204:
[----:B------:R-:W-:Y:S05]  /*10f70*/  BSYNC.RECONVERGENT B1 ;  /* 0x0000000000017941 */ /* 0x000fea0003800200 */
.L_x_17203:
        /* <DEDUP_REMOVED lines=10> */
.L_x_17202:
        /* <DEDUP_REMOVED lines=19> */
.L_x_17211:
        /* <DEDUP_REMOVED lines=13> */
.L_x_17213:
[----:B------:R-:W-:Y:S05]  /*11220*/  BSYNC.RECONVERGENT B2 ;  /* 0x0000000000027941 */ /* 0x000fea0003800200 */
.L_x_17212:
        /* <DEDUP_REMOVED lines=61> */
.L_x_17210:
[----:B------:R-:W-:Y:S05]  /*11600*/  BSYNC.RECONVERGENT B1 ;  /* 0x0000000000017941 */ /* 0x000fea0003800200 */
.L_x_17209:
        /* <DEDUP_REMOVED lines=9> */
[----:B------:R-:W-:Y:S01]  /*116a0*/  FADD.FTZ R75, R75, R10 ;  /* 0x0000000a4b4b7221 */ /* 0x000fe20000010000 */
[----:B------:R-:W-:Y:S06]  /*116b0*/  BRA `(.L_x_17208) ;  /* 0x0000003000ac7947 */ /* 0x000fec0003800000 */
.L_x_17165:
        /* <DEDUP_REMOVED lines=20> */
.L_x_17217:
        /* <DEDUP_REMOVED lines=13> */
.L_x_17219:
[----:B------:R-:W-:Y:S05]  /*118d0*/  BSYNC.RECONVERGENT B2 ;  /* 0x0000000000027941 */ /* 0x000fea0003800200 */
.L_x_17218:
        /* <DEDUP_REMOVED lines=54> */
[----:B------:R-:W-:Y:S01]  /*11c40*/  MOV R12, R70 ;  /* 0x00000046000c7202 */ /* 0x000fe20000000f00 */
[----:B------:R-:W-:Y:S01]  /*11c50*/  HFMA2 R70, -RZ, RZ, 0, 0 ;  /* 0x00000000ff467431 */ /* 0x000fe200000001ff */
[----:B------:R-:W-:Y:S01]  /*11c60*/  LOP3.LUT R14, R15, R72, R71, 0x96, !PT ;  /* 0x000000480f0e7212 */ /* 0x000fe200078e9647 */
[----:B------:R-:W-:-:S04]  /*11c70*/  IMAD.WIDE.U32 R106, R11, -0x2daee0ad, RZ ;  /* 0xd2511f530b6a7825 */ /* 0x000fc800078e00ff */
[----:B------:R-:W-:-:S05]  /*11c80*/  VIADD R11, R99, 0x96a522ad ;  /* 0x96a522ad630b7836 */ /* 0x000fca0000000000 */
[----:B------:R-:W-:-:S07]  /*11c90*/  LOP3.LUT R15, R11, R68, R107, 0x96, !PT ;  /* 0x000000440b0f7212 */ /* 0x000fce00078e966b */
.L_x_17216:
[----:B------:R-:W-:Y:S05]  /*11ca0*/  BSYNC.RECONVERGENT B1 ;  /* 0x0000000000017941 */ /* 0x000fea0003800200 */
.L_x_17215:
        /* <DEDUP_REMOVED lines=9> */
.L_x_17214:
        /* <DEDUP_REMOVED lines=16> */
.L_x_17223:
        /* <DEDUP_REMOVED lines=13> */
.L_x_17225:
[----:B------:R-:W-:Y:S05]  /*11f10*/  BSYNC.RECONVERGENT B2 ;  /* 0x0000000000027941 */ /* 0x000fea0003800200 */
.L_x_17224:
        /* <DEDUP_REMOVED lines=61> */
.L_x_17222:
[----:B------:R-:W-:Y:S05]  /*122f0*/  BSYNC.RECONVERGENT B1 ;  /* 0x0000000000017941 */ /* 0x000fea0003800200 */
.L_x_17221:
        /* <DEDUP_REMOVED lines=9> */
.L_x_17220:
        /* <DEDUP_REMOVED lines=16> */
.L_x_17229:
        /* <DEDUP_REMOVED lines=13> */
.L_x_17231:
[----:B------:R-:W-:Y:S05]  /*12560*/  BSYNC.RECONVERGENT B2 ;  /* 0x0000000000027941 */ /* 0x000fea0003800200 */
.L_x_17230:
        /* <DEDUP_REMOVED lines=61> */
.L_x_17228:
[----:B------:R-:W-:Y:S05]  /*12940*/  BSYNC.RECONVERGENT B1 ;  /* 0x0000000000017941 */ /* 0x000fea0003800200 */
.L_x_17227:
        /* <DEDUP_REMOVED lines=9> */
.L_x_17226:
        /* <DEDUP_REMOVED lines=16> */
.L_x_17235:
        /* <DEDUP_REMOVED lines=13> */
.L_x_17237:
[----:B------:R-:W-:Y:S05]  /*12bb0*/  BSYNC.RECONVERGENT B2 ;  /* 0x0000000000027941 */ /* 0x000fea0003800200 */
.L_x_17236:
        /* <DEDUP_REMOVED lines=42> */
[----:B01----:R-:W-:Y:S01]  /*12e60*/  IMAD.WIDE.U32 R100, R5, -0x2daee0ad, RZ ;  /* 0xd2511f5305647825 */ /* 0x003fe200078e00ff */
        /* <DEDUP_REMOVED lines=18> */
.L_x_17234:
[----:B------:R-:W-:Y:S05]  /*12f90*/  BSYNC.RECONVERGENT B1 ;  /* 0x0000000000017941 */ /* 0x000fea0003800200 */
.L_x_17233:
        /* <DEDUP_REMOVED lines=9> */
.L_x_17232:
        /* <DEDUP_REMOVED lines=16> */
.L_x_17241:
        /* <DEDUP_REMOVED lines=13> */
.L_x_17243:
[----:B------:R-:W-:Y:S05]  /*13200*/  BSYNC.RECONVERGENT B2 ;  /* 0x0000000000027941 */ /* 0x000fea0003800200 */
.L_x_17242:
        /* <DEDUP_REMOVED lines=43> */
[----:B01----:R-:W-:Y:S01]  /*134c0*/  IMAD.WIDE.U32 R100, R11, -0x2daee0ad, RZ ;  /* 0xd2511f530b647825 */ /* 0x003fe200078e00ff */
        /* <DEDUP_REMOVED lines=17> */
.L_x_17240:
[----:B------:R-:W-:Y:S05]  /*135e0*/  BSYNC.RECONVERGENT B1 ;  /* 0x0000000000017941 */ /* 0x000fea0003800200 */
.L_x_17239:
        /* <DEDUP_REMOVED lines=9> */
.L_x_17238:
        /* <DEDUP_REMOVED lines=16> */
.L_x_17247:
        /* <DEDUP_REMOVED lines=13> */
.L_x_17249:
[----:B------:R-:W-:Y:S05]  /*13850*/  BSYNC.RECONVERGENT B2 ;  /* 0x0000000000027941 */ /* 0x000fea0003800200 */
.L_x_17248:
[----:B------:R-:W-:Y:S01]  /*13860*/  IMAD.WIDE.U32 R14, R88, -0x326172a9, RZ ;  /* 0xcd9e8d57580e7825 */ /* 0x000fe200078e00ff */
[----:B------:R-:W-:Y:S02]  /*13870*/  LOP3.LUT R74, R9, R11, R99, 0x96, !PT ;  /* 0x0000000b094a7212 */ /* 0x000fe400078e9663 */
[----:B------:R-:W-:Y:S01]  /*13880*/  IADD3 R11, PT, PT, R99, -0x4498517b, RZ ;  /* 0xbb67ae85630b7810 */ /* 0x000fe20007ffe0ff */
[----:B------:R-:W-:Y:S01]  /*13890*/  VIADD R3, R98, 0x9e3779b9 ;  /* 0x9e3779b962037836 */ /* 0x000fe20000000000 */
[----:B01----:R-:W-:Y:S01]  /*138a0*/  LOP3.LUT R100, R91, R15, R98, 0x96, !PT ;  /* 0x0000000f5b647212 */ /* 0x003fe200078e9662 */
        /* <DEDUP_REMOVED lines=56> */
.L_x_17246:
[----:B------:R-:W-:Y:S05]  /*13c30*/  BSYNC.RECONVERGENT B1 ;  /* 0x0000000000017941 */ /* 0x000fea0003800200 */
.L_x_17245:
        /* <DEDUP_REMOVED lines=9> */
.L_x_17244:
        /* <DEDUP_REMOVED lines=16> */
.L_x_17253:
        /* <DEDUP_REMOVED lines=13> */
.L_x_17255:
[----:B------:R-:W-:Y:S05]  /*13ea0*/  BSYNC.RECONVERGENT B2 ;  /* 0x0000000000027941 */ /* 0x000fea0003800200 */
.L_x_17254:
[----:B------:R-:W-:Y:S01]  /*13eb0*/  IMAD.WIDE.U32 R14, R88, -0x326172a9, RZ ;  /* 0xcd9e8d57580e7825 */ /* 0x000fe200078e00ff */
[----:B------:R-:W-:Y:S02]  /*13ec0*/  LOP3.LUT R74, R9, R11, R99, 0x96, !PT ;  /* 0x0000000b094a7212 */ /* 0x000fe400078e9663 */
[----:B------:R-:W-:Y:S01]  /*13ed0*/  MOV R2, R106 ;  /* 0x0000006a00027202 */ /* 0x000fe20000000f00 */
[----:B------:R-:W-:Y:S01]  /*13ee0*/  VIADD R11, R98, 0x9e3779b9 ;  /* 0x9e3779b9620b7836 */ /* 0x000fe20000000000 */
[----:B01----:R-:W-:Y:S01]  /*13ef0*/  LOP3.LUT R100, R91, R15, R98, 0x96, !PT ;  /* 0x0000000f5b647212 */ /* 0x003fe200078e9662 */
        /* <DEDUP_REMOVED lines=56> */
.L_x_17252:
[----:B------:R-:W-:Y:S05]  /*14280*/  BSYNC.RECONVERGENT B1 ;  /* 0x0000000000017941 */ /* 0x000fea0003800200 */
.L_x_17251:
        /* <DEDUP_REMOVED lines=9> */
.L_x_17250:
        /* <DEDUP_REMOVED lines=16> */
.L_x_17258:
        /* <DEDUP_REMOVED lines=13> */
.L_x_17260:
[----:B------:R-:W-:Y:S05]  /*144f0*/  BSYNC.RECONVERGENT B2 ;  /* 0x0000000000027941 */ /* 0x000fea0003800200 */
.L_x_17259:
        /* <DEDUP_REMOVED lines=9> */
[----:B------:R-:W-:Y:S01]  /*14590*/  IADD3 R11, PT, PT, R98, 0x3c6ef372, RZ ;  /* 0x3c6ef372620b7810 */ /* 0x000fe20007ffe0ff */
        /* <DEDUP_REMOVED lines=51> */
.L_x_17257:
[----:B------:R-:W-:Y:S05]  /*148d0*/  BSYNC.RECONVERGENT B1 ;  /* 0x0000000000017941 */ /* 0x000fea0003800200 */
.L_x_17256:
        /* <DEDUP_REMOVED lines=9> */
.L_x_17208:
[----:B01----:R-:W0:Y:S01]  /*14970*/  LDC.64 R100, c[0x0][0x3a8] ;  /* 0x0000ea00ff647b82 */ /* 0x003e220000000a00 */
        /* <DEDUP_REMOVED lines=25> */
.L_x_17261:
[----:B------:R-:W-:Y:S01]  /*14b10*/  IADD3 R95, PT, PT, R95, 0x100, RZ ;  /* 0x000001005f5f7810 */ /* 0x000fe20007ffe0ff */
[----:B------:R-:W-:-:S07]  /*14b20*/  VIADD R94, R94, 0x100 ;  /* 0x000001005e5e7836 */ /* 0x000fce0000000000 */
.L_x_17163:
[----:B------:R-:W-:Y:S05]  /*14b30*/  BSYNC.RECONVERGENT B0 ;  /* 0x0000000000007941 */ /* 0x000fea0003800200 */
.L_x_17162:
        /* <DEDUP_REMOVED lines=9> */
.L_x_17264:
        /* <DEDUP_REMOVED lines=25> */
.L_x_17269:
        /* <DEDUP_REMOVED lines=13> */
.L_x_17271:
[----:B------:R-:W-:Y:S05]  /*14e30*/  BSYNC.RECONVERGENT B2 ;  /* 0x0000000000027941 */ /* 0x000fea0003800200 */
.L_x_17270:
        /* <DEDUP_REMOVED lines=59> */
[----:B------:R-:W-:-:S07]  /*151f0*/  LOP3.LUT R15, R11, R100, R107, 0x96, !PT ;  /* 0x000000640b0f7212 */ /* 0x000fce00078e966b */
.L_x_17268:
[----:B------:R-:W-:Y:S05]  /*15200*/  BSYNC.RECONVERGENT B1 ;  /* 0x0000000000017941 */ /* 0x000fea0003800200 */
.L_x_17267:
        /* <DEDUP_REMOVED lines=10> */
.L_x_17266:
        /* <DEDUP_REMOVED lines=19> */
.L_x_17275:
        /* <DEDUP_REMOVED lines=13> */
.L_x_17277:
[----:B------:R-:W-:Y:S05]  /*154b0*/  BSYNC.RECONVERGENT B2 ;  /* 0x0000000000027941 */ /* 0x000fea0003800200 */
.L_x_17276:
        /* <DEDUP_REMOVED lines=56> */
[----:B------:R-:W-:Y:S01]  /*15840*/  IMAD.WIDE.U32 R100, R7, -0x2daee0ad, RZ ;  /* 0xd2511f5307647825 */ /* 0x000fe200078e00ff */
[----:B------:R-:W-:-:S03]  /*15850*/  MOV R7, R106 ;  /* 0x0000006a00077202 */ /* 0x000fc60000000f00 */
[----:B------:R-:W-:Y:S01]  /*15860*/  IMAD.MOV.U32 R87, RZ, RZ, R100 ;  /* 0x000000ffff577224 */ /* 0x000fe200078e0064 */
[----:B------:R-:W-:Y:S01]  /*15870*/  LOP3.LUT R15, R15, R10, R101, 0x96, !PT ;  /* 0x0000000a0f0f7212 */ /* 0x000fe200078e9665 */
[----:B------:R-:W-:-:S07]  /*15880*/  IMAD.MOV.U32 R10, RZ, RZ, RZ ;  /* 0x000000ffff0a7224 */ /* 0x000fce00078e00ff */
.L_x_17274:
[----:B------:R-:W-:Y:S05]  /*15890*/  BSYNC.RECONVERGENT B1 ;  /* 0x0000000000017941 */ /* 0x000fea0003800200 */
.L_x_17273:
        /* <DEDUP_REMOVED lines=10> */
.L_x_17272:
        /* <DEDUP_REMOVED lines=19> */
.L_x_17281:
        /* <DEDUP_REMOVED lines=13> */
.L_x_17283:
[----:B------:R-:W-:Y:S05]  /*15b40*/  BSYNC.RECONVERGENT B2 ;  /* 0x0000000000027941 */ /* 0x000fea0003800200 */
.L_x_17282:
        /* <DEDUP_REMOVED lines=59> */
[----:B------:R-:W-:-:S07]  /*15f00*/  IMAD.MOV.U32 R11, RZ, RZ, RZ ;  /* 0x000000ffff0b7224 */ /* 0x000fce00078e00ff */
.L_x_17280:
[----:B------:R-:W-:Y:S05]  /*15f10*/  BSYNC.RECONVERGENT B1 ;  /* 0x0000000000017941 */ /* 0x000fea0003800200 */
.L_x_17279:
        /* <DEDUP_REMOVED lines=10> */
.L_x_17278:
        /* <DEDUP_REMOVED lines=19> */
.L_x_17287:
        /* <DEDUP_REMOVED lines=13> */
.L_x_17289:
[----:B------:R-:W-:Y:S05]  /*161c0*/  BSYNC.RECONVERGENT B2 ;  /* 0x0000000000027941 */ /* 0x000fea0003800200 */
.L_x_17288:
        /* <DEDUP_REMOVED lines=61> */
.L_x_17286:
[----:B------:R-:W-:Y:S05]  /*165a0*/  BSYNC.RECONVERGENT B1 ;  /* 0x0000000000017941 */ /* 0x000fea0003800200 */
.L_x_17285:
        /* <DEDUP_REMOVED lines=10> */
.L_x_17284:
        /* <DEDUP_REMOVED lines=19> */
.L_x_17293:
        /* <DEDUP_REMOVED lines=13> */
.L_x_17295:
[----:B------:R-:W-:Y:S05]  /*16850*/  BSYNC.RECONVERGENT B2 ;  /* 0x0000000000027941 */ /* 0x000fea0003800200 */
.L_x_17294:
[----:B------:R-:W-:Y:S01]  /*16860*/  IMAD.WIDE.U32 R14, R88, -0x326172a9, RZ ;  /* 0xcd9e8d57580e7825 */ /* 0x000fe200078e00ff */
[----:B------:R-:W-:Y:S02]  /*16870*/  LOP3.LUT R100, R9, R11, R99, 0x96, !PT ;  /* 0x0000000b09647212 */ /* 0x000fe400078e9663 */
[C---:B------:R-:W-:Y:S01]  /*16880*/  IADD3 R11, PT, PT, R98.reuse, -0x61c88647, RZ ;  /* 0x9e3779b9620b7810 */ /* 0x040fe20007ffe0ff */
        /* <DEDUP_REMOVED lines=57> */
.L_x_17292:
[----:B------:R-:W-:Y:S05]  /*16c20*/  BSYNC.RECONVERGENT B1 ;  /* 0x0000000000017941 */ /* 0x000fea0003800200 */
.L_x_17291:
        /* <DEDUP_REMOVED lines=10> */
.L_x_17290:
        /* <DEDUP_REMOVED lines=19> */
.L_x_17299:
        /* <DEDUP_REMOVED lines=13> */
.L_x_17301:
[----:B------:R-:W-:Y:S05]  /*16ed0*/  BSYNC.RECONVERGENT B2 ;  /* 0x0000000000027941 */ /* 0x000fea0003800200 */
.L_x_17300:
        /* <DEDUP_REMOVED lines=61> */
.L_x_17298:
[----:B------:R-:W-:Y:S05]  /*172b0*/  BSYNC.RECONVERGENT B1 ;  /* 0x0000000000017941 */ /* 0x000fea0003800200 */
.L_x_17297:
        /* <DEDUP_REMOVED lines=10> */
.L_x_17296:
        /* <DEDUP_REMOVED lines=19> */
.L_x_17305:
        /* <DEDUP_REMOVED lines=13> */
.L_x_17307:
[----:B------:R-:W-:Y:S05]  /*17560*/  BSYNC.RECONVERGENT B2 ;  /* 0x0000000000027941 */ /* 0x000fea0003800200 */
.L_x_17306:
        /* <DEDUP_REMOVED lines=60> */
.L_x_17304:
[----:B------:R-:W-:Y:S05]  /*17930*/  BSYNC.RECONVERGENT B1 ;  /* 0x0000000000017941 */ /* 0x000fea0003800200 */
.L_x_17303:
        /* <DEDUP_REMOVED lines=10> */
.L_x_17302:
        /* <DEDUP_REMOVED lines=19> */
.L_x_17311:
        /* <DEDUP_REMOVED lines=13> */
.L_x_17313:
[----:B------:R-:W-:Y:S05]  /*17be0*/  BSYNC.RECONVERGENT B2 ;  /* 0x0000000000027941 */ /* 0x000fea0003800200 */
.L_x_17312:
        /* <DEDUP_REMOVED lines=61> */
.L_x_17310:
[----:B------:R-:W-:Y:S05]  /*17fc0*/  BSYNC.RECONVERGENT B1 ;  /* 0x0000000000017941 */ /* 0x000fea0003800200 */
.L_x_17309:
        /* <DEDUP_REMOVED lines=11> */
.L_x_17265:
        /* <DEDUP_REMOVED lines=20> */
.L_x_17317:
        /* <DEDUP_REMOVED lines=13> */
.L_x_17319:
[----:B------:R-:W-:Y:S05]  /*18290*/  BSYNC.RECONVERGENT B2 ;  /* 0x0000000000027941 */ /* 0x000fea0003800200 */
.L_x_17318:
        /* <DEDUP_REMOVED lines=60> */
.L_x_17316:
[----:B------:R-:W-:Y:S05]  /*18660*/  BSYNC.RECONVERGENT B1 ;  /* 0x0000000000017941 */ /* 0x000fea0003800200 */
.L_x_17315:
        /* <DEDUP_REMOVED lines=9> */
.L_x_17314:
        /* <DEDUP_REMOVED lines=16> */
.L_x_17323:
        /* <DEDUP_REMOVED lines=13> */
.L_x_17325:
[----:B------:R-:W-:Y:S05]  /*188d0*/  BSYNC.RECONVERGENT B2 ;  /* 0x0000000000027941 */ /* 0x000fea0003800200 */
.L_x_17324:
        /* <DEDUP_REMOVED lines=58> */
[----:B------:R-:W-:Y:S01]  /*18c80*/  MOV R104, R10 ;  /* 0x0000000a00687202 */ /* 0x000fe20000000f00 */
[----:B------:R-:W-:Y:S01]  /*18c90*/  IMAD.MOV.U32 R10, RZ, RZ, RZ ;  /* 0x000000ffff0a7224 */ /* 0x000fe200078e00ff */
[----:B------:R-:W-:-:S07]  /*18ca0*/  LOP3.LUT R15, R15, R80, R11, 0x96, !PT ;  /* 0x000000500f0f7212 */ /* 0x000fce00078e960b */
.L_x_17322:
[----:B------:R-:W-:Y:S05]  /*18cb0*/  BSYNC.RECONVERGENT B1 ;  /* 0x0000000000017941 */ /* 0x000fea0003800200 */
.L_x_17321:
        /* <DEDUP_REMOVED lines=9> */
.L_x_17320:
        /* <DEDUP_REMOVED lines=16> */
.L_x_17329:
        /* <DEDUP_REMOVED lines=13> */
.L_x_17331:
[----:B------:R-:W-:Y:S05]  /*18f20*/  BSYNC.RECONVERGENT B2 ;  /* 0x0000000000027941 */ /* 0x000fea0003800200 */
.L_x_17330:
        /* <DEDUP_REMOVED lines=61> */
.L_x_17328:
[----:B------:R-:W-:Y:S05]  /*19300*/  BSYNC.RECONVERGENT B1 ;  /* 0x0000000000017941 */ /* 0x000fea0003800200 */
.L_x_17327:
        /* <DEDUP_REMOVED lines=9> */
.L_x_17326:
        /* <DEDUP_REMOVED lines=16> */
.L_x_17335:
        /* <DEDUP_REMOVED lines=13> */
.L_x_17337:
[----:B------:R-:W-:Y:S05]  /*19570*/  BSYNC.RECONVERGENT B2 ;  /* 0x0000000000027941 */ /* 0x000fea0003800200 */
.L_x_17336:
        /* <DEDUP_REMOVED lines=43> */
[----:B01----:R-:W-:-:S04]  /*19830*/  IMAD.WIDE.U32 R100, R5, -0x2daee0ad, RZ ;  /* 0xd2511f5305647825 */ /* 0x003fc800078e00ff */
        /* <DEDUP_REMOVED lines=17> */
.L_x_17334:
[----:B------:R-:W-:Y:S05]  /*19950*/  BSYNC.RECONVERGENT B1 ;  /* 0x0000000000017941 */ /* 0x000fea0003800200 */
.L_x_17333:
        /* <DEDUP_REMOVED lines=9> */
.L_x_17332:
        /* <DEDUP_REMOVED lines=16> */
.L_x_17341:
        /* <DEDUP_REMOVED lines=13> */
.L_x_17343:
[----:B------:R-:W-:Y:S05]  /*19bc0*/  BSYNC.RECONVERGENT B2 ;  /* 0x0000000000027941 */ /* 0x000fea0003800200 */
.L_x_17342:
        /* <DEDUP_REMOVED lines=42> */
[----:B01----:R-:W-:Y:S01]  /*19e70*/  IMAD.WIDE.U32 R100, R11, -0x2daee0ad, RZ ;  /* 0xd2511f530b647825 */ /* 0x003fe200078e00ff */
        /* <DEDUP_REMOVED lines=18> */
.L_x_17340:
[----:B------:R-:W-:Y:S05]  /*19fa0*/  BSYNC.RECONVERGENT B1 ;  /* 0x0000000000017941 */ /* 0x000fea0003800200 */
.L_x_17339:
        /* <DEDUP_REMOVED lines=9> */
.L_x_17338:
        /* <DEDUP_REMOVED lines=16> */
.L_x_17347:
        /* <DEDUP_REMOVED lines=13> */
.L_x_17349:
[----:B------:R-:W-:Y:S05]  /*1a210*/  BSYNC.RECONVERGENT B2 ;  /* 0x0000000000027941 */ /* 0x000fea0003800200 */
.L_x_17348:
[----:B------:R-:W-:Y:S01]  /*1a220*/  IMAD.WIDE.U32 R82, R88, -0x326172a9, RZ ;  /* 0xcd9e8d5758527825 */ /* 0x000fe200078e00ff */
[----:B------:R-:W-:Y:S02]  /*1a230*/  LOP3.LUT R10, R9, R15, R99, 0x96, !PT ;  /* 0x0000000f090a7212 */ /* 0x000fe400078e9663 */
[----:B------:R-:W-:Y:S01]  /*1a240*/  IADD3 R3, PT, PT, R98, -0x61c88647, RZ ;  /* 0x9e3779b962037810 */ /* 0x000fe20007ffe0ff */
[----:B------:R-:W-:Y:S01]  /*1a250*/  VIADD R15, R99, 0xbb67ae85 ;  /* 0xbb67ae85630f7836 */ /* 0x000fe20000000000 */
[----:B01----:R-:W-:Y:S01]  /*1a260*/  LOP3.LUT R100, R91, R83, R98, 0x96, !PT ;  /* 0x000000535b647212 */ /* 0x003fe200078e9662 */
        /* <DEDUP_REMOVED lines=56> */
.L_x_17346:
[----:B------:R-:W-:Y:S05]  /*1a5f0*/  BSYNC.RECONVERGENT B1 ;  /* 0x0000000000017941 */ /* 0x000fea0003800200 */
.L_x_17345:
        /* <DEDUP_REMOVED lines=9> */
.L_x_17344:
        /* <DEDUP_REMOVED lines=16> */
.L_x_17353:
        /* <DEDUP_REMOVED lines=13> */
.L_x_17355:
[----:B------:R-:W-:Y:S05]  /*1a860*/  BSYNC.RECONVERGENT B2 ;  /* 0x0000000000027941 */ /* 0x000fea0003800200 */
.L_x_17354:
[----:B------:R-:W-:Y:S01]  /*1a870*/  IMAD.WIDE.U32 R82, R88, -0x326172a9, RZ ;  /* 0xcd9e8d5758527825 */ /* 0x000fe200078e00ff */
[----:B------:R-:W-:Y:S02]  /*1a880*/  LOP3.LUT R10, R9, R15, R99, 0x96, !PT ;  /* 0x0000000f090a7212 */ /* 0x000fe400078e9663 */
[----:B------:R-:W-:Y:S01]  /*1a890*/  IADD3 R15, PT, PT, R98, -0x61c88647, RZ ;  /* 0x9e3779b9620f7810 */ /* 0x000fe20007ffe0ff */
[----:B------:R-:W-:Y:S01]  /*1a8a0*/  IMAD.MOV.U32 R2, RZ, RZ, R104 ;  /* 0x000000ffff027224 */ /* 0x000fe200078e0068 */
[----:B01----:R-:W-:Y:S01]  /*1a8b0*/  LOP3.LUT R100, R91, R83, R98, 0x96, !PT ;  /* 0x000000535b647212 */ /* 0x003fe200078e9662 */
        /* <DEDUP_REMOVED lines=56> */
.L_x_17352:
[----:B------:R-:W-:Y:S05]  /*1ac40*/  BSYNC.RECONVERGENT B1 ;  /* 0x0000000000017941 */ /* 0x000fea0003800200 */
.L_x_17351:
        /* <DEDUP_REMOVED lines=9> */
.L_x_17350:
        /* <DEDUP_REMOVED lines=20> */
.L_x_17358:
        /* <DEDUP_REMOVED lines=13> */
.L_x_17360:
[----:B------:R-:W-:Y:S05]  /*1aef0*/  BSYNC.RECONVERGENT B2 ;  /* 0x0000000000027941 */ /* 0x000fea0003800200 */
.L_x_17359:
[----:B------:R-:W-:Y:S01]  /*1af00*/  IMAD.WIDE.U32 R14, R88, -0x326172a9, RZ ;  /* 0xcd9e8d57580e7825 */ /* 0x000fe200078e00ff */
[----:B01----:R-:W-:Y:S02]  /*1af10*/  LOP3.LUT R100, R9, R11, R99, 0x96, !PT ;  /* 0x0000000b09647212 */ /* 0x003fe400078e9663 */
[C---:B------:R-:W-:Y:S01]  /*1af20*/  IADD3 R11, PT, PT, R98.reuse, -0x61c88647, RZ ;  /* 0x9e3779b9620b7810 */ /* 0x040fe20007ffe0ff */
[----:B------:R-:W-:Y:S01]  /*1af30*/  VIADD R83, R98, 0x3c6ef372 ;  /* 0x3c6ef37262537836 */ /* 0x000fe20000000000 */
        /* <DEDUP_REMOVED lines=57> */
.L_x_17357:
[----:B------:R-:W-:Y:S05]  /*1b2d0*/  BSYNC.RECONVERGENT B1 ;  /* 0x0000000000017941 */ /* 0x000fea0003800200 */
.L_x_17356:
        /* <DEDUP_REMOVED lines=9> */
.L_x_17308:
[----:B01----:R-:W0:Y:S02]  /*1b370*/  LDC.64 R100, c[0x0][0x3a8] ;  /* 0x0000ea00ff647b82 */ /* 0x003e240000000a00 */
[----:B0-----:R-:W-:-:S05]  /*1b380*/  IMAD.WIDE.U32 R100, R95, 0x20, R100 ;  /* 0x000000205f647825 */ /* 0x001fca00078e0064 */
[----:B-----5:R2:W-:Y:S04]  /*1b390*/  STG.E.128 desc[UR8][R100.64], R76 ;  /* 0x0000004c64007986 */ /* 0x0205e8000c101d08 */
[----:B------:R2:W-:Y:S01]  /*1b3a0*/  STG.E.128 desc[UR8][R100.64+0x10], R80 ;  /* 0x0000105064007986 */ /* 0x0005e2000c101d08 */
[----:B------:R-:W-:Y:S05]  /*1b3b0*/  @!P0 BRA `(.L_x_17263) ;  /* 0x0000000000508947 */ /* 0x000fea0003800000 */
[----:B------:R-:W-:Y:S01]  /*1b3c0*/  IMAD.U32 R95, R2, 0x10000, RZ ;  /* 0x00010000025f7824 */ /* 0x000fe200078e00ff */
        /* <DEDUP_REMOVED lines=19> */
.L_x_17263:
[----:B------:R-:W-:Y:S05]  /*1b500*/  BSYNC.RECONVERGENT B0 ;  /* 0x0000000000007941 */ /* 0x000fea0003800200 */
.L_x_17262:
        /* <DEDUP_REMOVED lines=41> */
[----:B------:R-:W0:Y:S02]  /*1b7a0*/  SHFL.BFLY PT, R94, R97, 0x4, 0x1f ;  /* 0x0c801f00615e7f89 */ /* 0x000e2400000e0000 */
[----:B0123--:R-:W-:-:S05]  /*1b7b0*/  FADD.FTZ R100, R97, R94 ;  /* 0x0000005e61647221 */ /* 0x00ffca0000010000 */
[----:B------:R-:W0:Y:S02]  /*1b7c0*/  SHFL.BFLY PT, R101, R100, 0x8, 0x1f ;  /* 0x0d001f0064657f89 */ /* 0x000e2400000e0000 */
[----:B0-----:R-:W-:-:S05]  /*1b7d0*/  FADD.FTZ R101, R100, R101 ;  /* 0x0000006564657221 */ /* 0x001fca0000010000 */
[----:B------:R-:W0:Y:S02]  /*1b7e0*/  SHFL.BFLY PT, R94, R101, 0x10, 0x1f ;  /* 0x0e001f00655e7f89 */ /* 0x000e2400000e0000 */
[----:B0-----:R-:W-:-:S04]  /*1b7f0*/  FADD.FTZ R103, R101, R94 ;  /* 0x0000005e65677221 */ /* 0x001fc80000010000 */
[----:B------:R-:W-:Y:S01]  /*1b800*/  FMUL.FTZ R94, R90, R103 ;  /* 0x000000675a5e7220 */ /* 0x000fe20000410000 */
[----:B------:R-:W-:-:S03]  /*1b810*/  MOV R103, RZ ;  /* 0x000000ff00677202 */ /* 0x000fc60000000f00 */
        /* <DEDUP_REMOVED lines=86> */
.L_x_17362:
[----:B------:R-:W-:Y:S05]  /*1bd80*/  BSYNC.RECONVERGENT B0 ;  /* 0x0000000000007941 */ /* 0x000fea0003800200 */
.L_x_17361:
        /* <DEDUP_REMOVED lines=12> */
.L_x_17364:
[----:B------:R-:W-:Y:S05]  /*1be50*/  BSYNC.RECONVERGENT B0 ;  /* 0x0000000000007941 */ /* 0x000fea0003800200 */
.L_x_17363:
[----:B------:R-:W2:Y:S01]  /*1be60*/  SHFL.DOWN PT, R100, R103, 0x4, 0x1f ;  /* 0x08801f0067647f89 */ /* 0x000ea200000e0000 */
[----:B------:R-:W-:Y:S02]  /*1be70*/  ISETP.NE.AND P0, PT, R84, RZ, PT ;  /* 0x000000ff5400720c */ /* 0x000fe40003f05270 */
[----:B------:R-:W-:Y:S01]  /*1be80*/  ISETP.NE.AND P4, PT, RZ, UR14, PT ;  /* 0x0000000eff007c0c */ /* 0x000fe2000bf85270 */
[----:B-1----:R-:W1:Y:S04]  /*1be90*/  SHFL.DOWN PT, R97, R94, 0x4, 0x1f ;  /* 0x08801f005e617f89 */ /* 0x002e6800000e0000 */
[----:B------:R-:W3:Y:S01]  /*1bea0*/  SHFL.DOWN PT, R102, R95, 0x4, 0x1f ;  /* 0x08801f005f667f89 */ /* 0x000ee200000e0000 */
[----:B--2---:R-:W-:Y:S01]  /*1beb0*/  IMAD.IADD R101, R100, 0x1, R103 ;  /* 0x0000000164657824 */ /* 0x004fe200078e0267 */
[----:B------:R-:W-:-:S02]  /*1bec0*/  I2FP.F32.S32 R106, R100 ;  /* 0x00000064006a7245 */ /* 0x000fc40000201400 */
[----:B------:R-:W-:Y:S02]  /*1bed0*/  I2FP.F32.S32 R100, R103 ;  /* 0x0000006700647245 */ /* 0x000fe40000201400 */
[----:B0-----:R-:W-:Y:S01]  /*1bee0*/  I2FP.F32.S32 R87, R101 ;  /* 0x0000006500577245 */ /* 0x001fe20000201400 */
[----:B------:R-:W0:Y:S01]  /*1bef0*/  SHFL.DOWN PT, R110, R101, 0x2, 0x1f ;  /* 0x08401f00656e7f89 */ /* 0x000e2200000e0000 */
[C---:B-1----:R-:W-:Y:S01]  /*1bf00*/  FMUL.FTZ R105, R97.reuse, R106 ;  /* 0x0000006a61697220 */ /* 0x042fe20000410000 */
[----:B------:R-:W-:Y:S01]  /*1bf10*/  FADD.FTZ R97, -R97, R94 ;  /* 0x0000005e61617221 */ /* 0x000fe20000010100 */
[----:B------:R-:W1:Y:S01]  /*1bf20*/  MUFU.RCP R104, R87 ;  /* 0x0000005700687308 */ /* 0x000e620000001000 */
[----:B---3--:R-:W-:Y:S01]  /*1bf30*/  FADD.FTZ R95, R102, R95 ;  /* 0x0000005f665f7221 */ /* 0x008fe20000010000 */
        /* <DEDUP_REMOVED lines=109> */
.L_x_17367:
[----:B------:R-:W-:Y:S05]  /*1c610*/  BSYNC.RECONVERGENT B0 ;  /* 0x0000000000007941 */ /* 0x000fea0003800200 */
.L_x_17366:
        /* <DEDUP_REMOVED lines=51> */
.L_x_17369:
[----:B------:R-:W-:Y:S05]  /*1c950*/  BSYNC.RECONVERGENT B0 ;  /* 0x0000000000007941 */ /* 0x000fea0003800200 */
.L_x_17368:
        /* <DEDUP_REMOVED lines=50> */
.L_x_17371:
[----:B------:R-:W-:Y:S05]  /*1cc80*/  BSYNC.RECONVERGENT B0 ;  /* 0x0000000000007941 */ /* 0x000fea0003800200 */
.L_x_17370:
[----:B------:R-:W-:Y:S04]  /*1cc90*/  BSSY.RECONVERGENT B0, `(.L_x_17365) ;  /* 0x0000031000007945 */ /* 0x000fe80003800200 */
[----:B------:R-:W-:Y:S05]  /*1cca0*/  @!P3 BRA `(.L_x_17372) ;  /* 0x0000000000bcb947 */ /* 0x000fea0003800000 */
[----:B012---:R-:W0:Y:S01]  /*1ccb0*/  LDC.64 R84, c[0x0][0x428] ;  /* 0x00010a00ff547b82 */ /* 0x007e220000000a00 */
[--C-:B------:R-:W-:Y:S01]  /*1ccc0*/  FADD.FTZ R86, R76, -R100.reuse ;  /* 0x800000644c567221 */ /* 0x100fe20000010000 */
[--C-:B------:R-:W-:Y:S01]  /*1ccd0*/  FADD.FTZ R102, R78, -R100.reuse ;  /* 0x800000644e667221 */ /* 0x100fe20000010000 */
[--C-:B------:R-:W-:Y:S01]  /*1cce0*/  FADD.FTZ R106, R80, -R100.reuse ;  /* 0x80000064506a7221 */ /* 0x100fe20000010000 */
[--C-:B------:R-:W-:Y:S01]  /*1ccf0*/  FADD.FTZ R94, R77, -R100.reuse ;  /* 0x800000644d5e7221 */ /* 0x100fe20000010000 */
[----:B------:R-:W-:Y:S02]  /*1cd00*/  HADD2.F32 R95, -RZ, R40.H0_H0 ;  /* 0x20000028ff5f7230 */ /* 0x000fe40000004100 */
[--C-:B------:R-:W-:Y:S01]  /*1cd10*/  FADD.FTZ R104, R79, -R100.reuse ;  /* 0x800000644f687221 */ /* 0x100fe20000010000 */
[----:B------:R-:W-:Y:S02]  /*1cd20*/  HADD2.F32 R103, -RZ, R44.H0_H0 ;  /* 0x2000002cff677230 */ /* 0x000fe40000004100 */
[----:B------:R-:W-:Y:S01]  /*1cd30*/  FADD.FTZ R108, R81, -R100 ;  /* 0x80000064516c7221 */ /* 0x000fe20000010000 */
[----:B------:R-:W-:-:S02]  /*1cd40*/  HADD2.F32 R105, -RZ, R41.H0_H0 ;  /* 0x20000029ff697230 */ /* 0x000fc40000004100 */
[--C-:B------:R-:W-:Y:S01]  /*1cd50*/  FADD.FTZ R110, R82, -R100.reuse ;  /* 0x80000064526e7221 */ /* 0x100fe20000010000 */
[----:B------:R-:W-:Y:S02]  /*1cd60*/  HADD2.F32 R107, -RZ, R45.H0_H0 ;  /* 0x2000002dff6b7230 */ /* 0x000fe40000004100 */
[C---:B------:R-:W-:Y:S01]  /*1cd70*/  FMUL.FTZ R96, R97.reuse, R86 ;  /* 0x0000005661607220 */ /* 0x040fe20000410000 */
[----:B------:R-:W-:Y:S02]  /*1cd80*/  HADD2.F32 R109, -RZ, R42.H0_H0 ;  /* 0x2000002aff6d7230 */ /* 0x000fe40000004100 */
[----:B------:R-:W-:Y:S01]  /*1cd90*/  FMUL.FTZ R102, R97, R102 ;  /* 0x0000006661667220 */ /* 0x000fe20000410000 */
[----:B------:R-:W-:Y:S02]  /*1cda0*/  HADD2.F32 R111, -RZ, R46.H0_H0 ;  /* 0x2000002eff6f7230 */ /* 0x000fe40000004100 */
[----:B------:R-:W-:Y:S01]  /*1cdb0*/  FADD.FTZ R100, R83, -R100 ;  /* 0x8000006453647221 */ /* 0x000fe20000010000 */
[C---:B------:R-:W-:Y:S01]  /*1cdc0*/  FMUL.FTZ R106, R97.reuse, R106 ;  /* 0x0000006a616a7220 */ /* 0x040fe20000410000 */
[C---:B------:R-:W-:Y:S01]  /*1cdd0*/  FMUL.FTZ R86, R97.reuse, R94 ;  /* 0x0000005e61567220 */ /* 0x040fe20000410000 */
[C---:B------:R-:W-:Y:S01]  /*1cde0*/  FMUL.FTZ R94, R97.reuse, R108 ;  /* 0x0000006c615e7220 */ /* 0x040fe20000410000 */
[----:B------:R-:W-:Y:S01]  /*1cdf0*/  FFMA.FTZ R96, R96, R95, R103 ;  /* 0x0000005f60607223 */ /* 0x000fe20000010067 */
[----:B------:R-:W-:Y:S01]  /*1ce00*/  FFMA.FTZ R102, R102, R105, R107 ;  /* 0x0000006966667223 */ /* 0x000fe2000001006b */
[C---:B------:R-:W-:Y:S01]  /*1ce10*/  FMUL.FTZ R87, R97.reuse, R104 ;  /* 0x0000006861577220 */ /* 0x040fe20000410000 */
[C---:B------:R-:W-:Y:S01]  /*1ce20*/  FMUL.FTZ R110, R97.reuse, R110 ;  /* 0x0000006e616e7220 */ /* 0x040fe20000410000 */
[----:B------:R-:W-:Y:S01]  /*1ce30*/  FMUL.FTZ R108, R97, R100 ;  /* 0x00000064616c7220 */ /* 0x000fe20000410000 */
[----:B------:R-:W-:Y:S01]  /*1ce40*/  FFMA.FTZ R106, R106, R109, R111 ;  /* 0x0000006d6a6a7223 */ /* 0x000fe2000001006f */
[----:B------:R-:W-:-:S02]  /*1ce50*/  HADD2.F32 R103, -RZ, R42.H1_H1 ;  /* 0x3000002aff677230 */ /* 0x000fc40000004100 */
[----:B------:R-:W-:Y:S02]  /*1ce60*/  HADD2.F32 R105, -RZ, R46.H1_H1 ;  /* 0x3000002eff697230 */ /* 0x000fe40000004100 */
[----:B------:R-:W-:Y:S02]  /*1ce70*/  HADD2.F32 R95, -RZ, R40.H1_H1 ;  /* 0x30000028ff5f7230 */ /* 0x000fe40000004100 */
[----:B------:R-:W-:Y:S02]  /*1ce80*/  HADD2.F32 R100, -RZ, R41.H1_H1 ;  /* 0x30000029ff647230 */ /* 0x000fe40000004100 */
[----:B------:R-:W-:Y:S01]  /*1ce90*/  FFMA.FTZ R105, R94, R103, R105 ;  /* 0x000000675e697223 */ /* 0x000fe20000010069 */
[----:B------:R-:W-:Y:S02]  /*1cea0*/  HADD2.F32 R107, -RZ, R43.H0_H0 ;  /* 0x2000002bff6b7230 */ /* 0x000fe40000004100 */
[----:B------:R-:W-:Y:S02]  /*1ceb0*/  HADD2.F32 R109, -RZ, R47.H0_H0 ;  /* 0x2000002fff6d7230 */ /* 0x000fe40000004100 */
[----:B------:R-:W-:-:S02]  /*1cec0*/  HADD2.F32 R111, -RZ, R43.H1_H1 ;  /* 0x3000002bff6f7230 */ /* 0x000fc40000004100 */
[----:B------:R-:W-:Y:S02]  /*1ced0*/  HADD2.F32 R113, -RZ, R47.H1_H1 ;  /* 0x3000002fff717230 */ /* 0x000fe40000004100 */
[----:B------:R-:W-:Y:S01]  /*1cee0*/  FFMA.FTZ R107, R110, R107, R109 ;  /* 0x0000006b6e6b7223 */ /* 0x000fe2000001006d */
[----:B------:R-:W-:Y:S02]  /*1cef0*/  HADD2.F32 R104, -RZ, R45.H1_H1 ;  /* 0x3000002dff687230 */ /* 0x000fe40000004100 */
[----:B------:R-:W-:Y:S02]  /*1cf00*/  HADD2.F32 R97, -RZ, R44.H1_H1 ;  /* 0x3000002cff617230 */ /* 0x000fe40000004100 */
[----:B------:R-:W-:Y:S01]  /*1cf10*/  FFMA.FTZ R108, R108, R111, R113 ;  /* 0x0000006f6c6c7223 */ /* 0x000fe20000010071 */
[----:B------:R-:W-:Y:S02]  /*1cf20*/  FFMA.FTZ R103, R87, R100, R104 ;  /* 0x0000006457677223 */ /* 0x000fe40000010068 */
[----:B------:R-:W-:Y:S01]  /*1cf30*/  FFMA.FTZ R97, R86, R95, R97 ;  /* 0x0000005f56617223 */ /* 0x000fe20000010061 */
[----:B0-----:R-:W-:Y:S01]  /*1cf40*/  IMAD.WIDE.U32 R94, R101, 0x10, R84 ;  /* 0x00000010655e7825 */ /* 0x001fe200078e0054 */
[----:B------:R-:W-:-:S02]  /*1cf50*/  F2FP.F16.F32.PACK_AB R87, R108, R107 ;  /* 0x0000006b6c57723e */ /* 0x000fc400000000ff */
[----:B------:R-:W-:Y:S02]  /*1cf60*/  F2FP.F16.F32.PACK_AB R86, R105, R106 ;  /* 0x0000006a6956723e */ /* 0x000fe400000000ff */
[----:B------:R-:W-:Y:S02]  /*1cf70*/  F2FP.F16.F32.PACK_AB R85, R103, R102 ;  /* 0x000000666755723e */ /* 0x000fe400000000ff */
[----:B------:R-:W-:-:S05]  /*1cf80*/  F2FP.F16.F32.PACK_AB R84, R97, R96 ;  /* 0x000000606154723e */ /* 0x000fca00000000ff */
[----:B------:R3:W-:Y:S02]  /*1cf90*/  STG.E.128 desc[UR8][R94.64], R84 ;  /* 0x000000545e007986 */ /* 0x0007e4000c101d08 */
.L_x_17372:
[----:B------:R-:W-:Y:S05]  /*1cfa0*/  BSYNC.RECONVERGENT B0 ;  /* 0x0000000000007941 */ /* 0x000fea0003800200 */
.L_x_17365:
[----:B0123--:R-:W0:Y:S01]  /*1cfb0*/  LDC.64 R84, c[0x0][0x380] ;  /* 0x0000e000ff547b82 */ /* 0x00fe220000000a00 */
[----:B------:R-:W-:Y:S01]  /*1cfc0*/  UPLOP3.LUT UP1, UPT, UPT, UPT, UP1, 0x40, 0x4 ;  /* 0x000000000004789c */ /* 0x000fe20003f2e810 */
[----:B0-----:R-:W-:-:S04]  /*1cfd0*/  IADD3 R93, PT, PT, R93, R84, RZ ;  /* 0x000000545d5d7210 */ /* 0x001fc80007ffe0ff */
[----:B------:R-:W-:-:S13]  /*1cfe0*/  ISETP.GE.AND P0, PT, R93, R85, PT ;  /* 0x000000555d00720c */ /* 0x000fda0003f06270 */
[----:B------:R-:W-:Y:S05]  /*1cff0*/  @!P0 BRA `(.L_x_17373) ;  /* 0xfffffe3c00308947 */ /* 0x000fea000383ffff */
[----:B------:R-:W-:Y:S05]  /*1d000*/  EXIT ;  /* 0x000000000000794d */ /* 0x000fea0003800000 */
.L_x_17374:
        /* <DEDUP_REMOVED lines=15> */
.L_x_27566:


//--------------------- .text._ZN10layer_norm13ln_fwd_kernelINS_13Kernel_traitsI6__halfS2_fS2_fjLj8192ELj1ELj1ELj8ELj16ENS_18Kernel_traits_baseILj8192ES2_S2_fS2_fjLj256EEEEELb1ELb0ELb1ELb1EEEvNS_9FwdParamsE --------------------------
	.section	.text._ZN10layer_norm13ln_fwd_kernelINS_13Kernel_traitsI6__halfS2_fS2_fjLj8192ELj1ELj1ELj8ELj16ENS_18Kernel_traits_baseILj8192ES2_S2_fS2_fjLj256EEEEELb1ELb0ELb1ELb1EEEvNS_9FwdParamsE,"ax",@progbits
	.align	128
        .global         _ZN10layer_norm13ln_fwd_kernelINS_13Kernel_traitsI6__halfS2_fS2_fjLj8192ELj1ELj1ELj8ELj16ENS_18Kernel_traits_baseILj8192ES2_S2_fS2_fjLj256EEEEELb1ELb0ELb1ELb1EEEvNS_9FwdParamsE
        .type           _ZN10layer_norm13ln_fwd_kernelINS_13Kernel_traitsI6__halfS2_fS2_fjLj8192ELj1ELj1ELj8ELj16ENS_18Kernel_traits_baseILj8192ES2_S2_fS2_fjLj256EEEEELb1ELb0ELb1ELb1EEEvNS_9FwdParamsE,@function
        .size           _ZN10layer_norm13ln_fwd_kernelINS_13Kernel_traitsI6__halfS2_fS2_fjLj8192ELj1ELj1ELj8ELj16ENS_18Kernel_traits_baseILj8192ES2_S2_fS2_fjLj256EEEEELb1ELb0ELb1ELb1EEEvNS_9FwdParamsE,(.L_x_27567 - _ZN10layer_norm13ln_fwd_kernelINS_13Kernel_traitsI6__halfS2_fS2_fjLj8192ELj1ELj1ELj8ELj16ENS_18Kernel_traits_baseILj8192ES2_S2_fS2_fjLj256EEEEELb1ELb0ELb1ELb1EEEvNS_9FwdParamsE)
        .other          _ZN10layer_norm13ln_fwd_kernelINS_13Kernel_traitsI6__halfS2_fS2_fjLj8192ELj1ELj1ELj8ELj16ENS_18Kernel_traits_baseILj8192ES2_S2_fS2_fjLj256EEEEELb1ELb0ELb1ELb1EEEvNS_9FwdParamsE,@"STO_CUDA_ENTRY STV_DEFAULT"
_ZN10layer_norm13ln_fwd_kernelINS_13Kernel_traitsI6__halfS2_fS2_fjLj8192ELj1ELj1ELj8ELj16ENS_18Kernel_traits_baseILj8192ES2_S2_fS2_fjLj256EEEEELb1ELb0ELb1ELb1EEEvNS_9FwdParamsE:
.text._ZN10layer_norm13ln_fwd_kernelINS_13Kernel_traitsI6__halfS2_fS2_fjLj8192ELj1ELj1ELj8ELj16ENS_18Kernel_traits_baseILj8192ES2_S2_fS2_fjLj256EEEEELb1ELb0ELb1ELb1EEEvNS_9FwdParamsE:
        /* <DEDUP_REMOVED lines=12> */
[----:B------:R-:W1:Y:S03]  /*00c0*/  LDC R7, c[0x0][0x45c] ;  /* 0x00011700ff077b82 */ /* 0x000e660000000800 */
[----:B------:R-:W5:Y:S04]  /*00d0*/  @P0 LDG.E.128 R64, desc[UR6][R4.64+0x2000] ;  /* 0x0020000604400981 */ /* 0x000f68000c1e1d00 */
[----:B------:R2:W5:Y:S01]  /*00e0*/  @P0 LDG.E.128 R60, desc[UR6][R4.64+0x3000] ;  /* 0x00300006043c0981 */ /* 0x000562000c1e1d00 */
[----:B------:R-:W2:Y:S01]  /*00f0*/  @P0 LDC.64 R10, c[0x0][0x438] ;  /* 0x00010e00ff0a0b82 */ /* 0x000ea20000000a00 */
[----:B0-----:R-:W-:Y:S01]  /*0100*/  ISETP.NE.AND P1, PT, RZ, UR4, PT ;  /* 0x00000004ff007c0c */ /* 0x001fe2000bf25270 */
[----:B------:R-:W0:Y:S01]  /*0110*/  LDCU.64 UR4, c[0x0][0x450] ;  /* 0x00008a00ff0477ac */ /* 0x000e220008000a00 */
[----:B------:R-:W-:-:S11]  /*0120*/  @!P0 IMAD.WIDE.U32 R8, R109, 0x10, R8 ;  /* 0x000000106d088825 */ /* 0x000fd600078e0008 */
[----:B-1----:R-:W3:Y:S01]  /*0130*/  @P1 LDG.E.64 R2, desc[UR6][R6.64] ;  /* 0x0000000606021981 */ /* 0x002ee2000c1e1b00 */
[----:B0-----:R-:W-:Y:S02]  /*0140*/  IMAD.U32 R98, RZ, RZ, UR4 ;  /* 0x00000004ff627e24 */ /* 0x001fe4000f8e00ff */
[----:B------:R-:W-:Y:S02]  /*0150*/  IMAD.U32 R99, RZ, RZ, UR5 ;  /* 0x00000005ff637e24 */ /* 0x000fe4000f8e00ff */
[----:B--2---:R-:W-:Y:S01]  /*0160*/  @P0 IMAD.WIDE.U32 R4, R109, 0x10, R10 ;  /* 0x000000106d040825 */ /* 0x004fe200078e000a */
[----:B------:R-:W0:Y:S01]  /*0170*/  S2UR UR4, SR_CTAID.X ;  /* 0x00000000000479c3 */ /* 0x000e220000002500 */
[----:B------:R-:W1:Y:S02]  /*0180*/  LDCU UR5, c[0x0][0x384] ;  /* 0x00007080ff0577ac */ /* 0x000e640008000800 */
[----:B------:R-:W5:Y:S04]  /*0190*/  @P1 LDG.E.64 R98, desc[UR6][R98.64] ;  /* 0x0000000662621981 */ /* 0x000f68000c1e1b00 */
[----:B------:R2:W5:Y:S01]  /*01a0*/  @P0 LDG.E.128 R56, desc[UR6][R4.64] ;  /* 0x0000000604380981 */ /* 0x000562000c1e1d00 */
[----:B------:R-:W3:Y:S03]  /*01b0*/  @P1 LDC R11, c[0x0][0x460] ;  /* 0x00011800ff0b1b82 */ /* 0x000ee60000000800 */
[----:B------:R2:W5:Y:S04]  /*01c0*/  @P0 LDG.E.128 R52, desc[UR6][R4.64+0x1000] ;  /* 0x0010000604340981 */ /* 0x000568000c1e1d00 */
[----:B------:R2:W5:Y:S04]  /*01d0*/  @P0 LDG.E.128 R48, desc[UR6][R4.64+0x2000] ;  /* 0x0020000604300981 */ /* 0x000568000c1e1d00 */
[----:B------:R2:W5:Y:S04]  /*01e0*/  @P0 LDG.E.128 R44, desc[UR6][R4.64+0x3000] ;  /* 0x00300006042c0981 */ /* 0x000568000c1e1d00 */
[----:B------:R2:W5:Y:S04]  /*01f0*/  @!P0 LDG.E.128 R72, desc[UR6][R8.64] ;  /* 0x0000000608488981 */ /* 0x000568000c1e1d00 */
[----:B------:R2:W5:Y:S04]  /*0200*/  @!P0 LDG.E.128 R68, desc[UR6][R8.64+0x1000] ;  /* 0x0010000608448981 */ /* 0x000568000c1e1d00 */
[----:B------:R2:W5:Y:S04]  /*0210*/  @!P0 LDG.E.128 R64, desc[UR6][R8.64+0x2000] ;  /* 0x0020000608408981 */ /* 0x000568000c1e1d00 */
[----:B------:R2:W5:Y:S01]  /*0220*/  @!P0 LDG.E.128 R60, desc[UR6][R8.64+0x3000] ;  /* 0x00300006083c8981 */ /* 0x000562000c1e1d00 */
[----:B0-----:R-:W-:Y:S01]  /*0230*/  MOV R96, UR4 ;  /* 0x0000000400607c02 */ /* 0x001fe20008000f00 */
[----:B------:R-:W0:Y:S03]  /*0240*/  LDCU UR4, c[0x0][0x360] ;  /* 0x00006c00ff0477ac */ /* 0x000e260008000800 */
[----:B-1----:R-:W-:-:S02]  /*0250*/  ISETP.GE.AND P2, PT, R96, UR5, PT ;  /* 0x0000000560007c0c */ /* 0x002fc4000bf46270 */
[----:B---3--:R-:W-:-:S05]  /*0260*/  @P1 IADD3 R6, P3, PT, R2, R11, RZ ;  /* 0x0000000b02061210 */ /* 0x008fca0007f7e0ff */
[----:B------:R-:W-:-:S06]  /*0270*/  @P1 IMAD.X R7, RZ, RZ, R3, P3 ;  /* 0x000000ffff071224 */ /* 0x000fcc00018e0603 */
[----:B0-2---:R-:W-:Y:S05]  /*0280*/  @P2 EXIT ;  /* 0x000000000000294d */ /* 0x005fea0003800000 */
[----:B------:R-:W-:Y:S01]  /*0290*/  SHF.R.U64 R94, R6, 0x2, R7 ;  /* 0x00000002065e7819 */ /* 0x000fe20000001207 */
[----:B------:R-:W-:Y:S01]  /*02a0*/  IMAD R95, R96, UR4, R109 ;  /* 0x00000004605f7c24 */ /* 0x000fe2000f8e026d */
[----:B------:R-:W-:Y:S01]  /*02b0*/  SHF.R.U32.HI R0, RZ, 0x2, R7 ;  /* 0x00000002ff007819 */ /* 0x000fe20000011607 */
[----:B-----5:R-:W-:Y:S01]  /*02c0*/  VIADD R8, R98, 0x9e3779b9 ;  /* 0x9e3779b962087836 */ /* 0x020fe20000000000 */
[----:B------:R-:W-:Y:S01]  /*02d0*/  IADD3 R10, PT, PT, R99, -0x4498517b, RZ ;  /* 0xbb67ae85630a7810 */ /* 0x000fe20007ffe0ff */
[----:B------:R-:W-:Y:S01]  /*02e0*/  IMAD.HI.U32 R3, R95, -0x326172a9, RZ ;  /* 0xcd9e8d575f037827 */ /* 0x000fe200078e00ff */
[----:B------:R-:W-:Y:S02]  /*02f0*/  LOP3.LUT R97, R6, 0x3, RZ, 0xc0, !PT ;  /* 0x0000000306617812 */ /* 0x000fe400078ec0ff */
[----:B------:R-:W-:Y:S02]  /*0300*/  @!P0 CS2R R58, SRZ ;  /* 0x00000000003a8805 */ /* 0x000fe4000001ff00 */
[----:B------:R-:W-:Y:S01]  /*0310*/  @!P0 CS2R R56, SRZ ;  /* 0x0000000000388805 */ /* 0x000fe2000001ff00 */
[----:B------:R-:W-:Y:S01]  /*0320*/  IMAD.HI.U32 R5, R94, -0x2daee0ad, RZ ;  /* 0xd2511f535e057827 */ /* 0x000fe200078e00ff */
[----:B------:R-:W-:-:S02]  /*0330*/  LOP3.LUT R3, R0, R3, R98, 0x96, !PT ;  /* 0x0000000300037212 */ /* 0x000fc400078e9662 */
[----:B------:R-:W-:Y:S02]  /*0340*/  @!P0 CS2R R54, SRZ ;  /* 0x0000000000368805 */ /* 0x000fe4000001ff00 */
[----:B------:R-:W-:Y:S01]  /*0350*/  @!P0 CS2R R52, SRZ ;  /* 0x0000000000348805 */ /* 0x000fe2000001ff00 */
[----:B------:R-:W-:Y:S01]  /*0360*/  IMAD R9, R94, -0x2daee0ad, RZ ;  /* 0xd2511f535e097824 */ /* 0x000fe200078e02ff */
[----:B------:R-:W-:Y:S01]  /*0370*/  LOP3.LUT R5, R5, R99, RZ, 0x3c, !PT ;  /* 0x0000006305057212 */ /* 0x000fe200078e3cff */
[----:B------:R-:W-:Y:S01]  /*0380*/  IMAD.HI.U32 R4, R3, -0x2daee0ad, RZ ;  /* 0xd2511f5303047827 */ /* 0x000fe200078e00ff */
[----:B------:R-:W-:Y:S02]  /*0390*/  @!P0 CS2R R50, SRZ ;  /* 0x0000000000328805 */ /* 0x000fe4000001ff00 */
[----:B------:R-:W-:Y:S02]  /*03a0*/  @!P0 CS2R R48, SRZ ;  /* 0x0000000000308805 */ /* 0x000fe4000001ff00 */
[----:B------:R-:W-:Y:S01]  /*03b0*/  @!P0 CS2R R46, SRZ ;  /* 0x00000000002e8805 */ /* 0x000fe2000001ff00 */
[----:B------:R-:W-:Y:S01]  /*03c0*/  IMAD R7, R95, -0x326172a9, RZ ;  /* 0xcd9e8d575f077824 */ /* 0x000fe200078e02ff */
[----:B------:R-:W-:Y:S01]  /*03d0*/  LOP3.LUT R4, R10, R9, R4, 0x96, !PT ;  /* 0x000000090a047212 */ /* 0x000fe200078e9604 */
[----:B------:R-:W-:Y:S01]  /*03e0*/  IMAD.HI.U32 R2, R5, -0x326172a9, RZ ;  /* 0xcd9e8d5705027827 */ /* 0x000fe200078e00ff */
[----:B------:R-:W-:Y:S01]  /*03f0*/  @!P0 CS2R R44, SRZ ;  /* 0x00000000002c8805 */ /* 0x000fe2000001ff00 */
[----:B------:R-:W-:-:S02]  /*0400*/  UPLOP3.LUT UP1, UPT, UPT, UPT, UPT, 0x40, 0x4 ;  /* 0x000000000004789c */ /* 0x000fc40003f2e870 */
[----:B------:R-:W-:Y:S01]  /*0410*/  IMAD R10, R3, -0x2daee0ad, RZ ;  /* 0xd2511f53030a7824 */ /* 0x000fe200078e02ff */
[----:B------:R-:W-:Y:S01]  /*0420*/  LOP3.LUT R2, R8, R7, R2, 0x96, !PT ;  /* 0x0000000708027212 */ /* 0x000fe200078e9602 */
[----:B------:R-:W-:Y:S01]  /*0430*/  IMAD R8, R5, -0x326172a9, RZ ;  /* 0xcd9e8d5705087824 */ /* 0x000fe200078e02ff */
[----:B------:R-:W0:Y:S01]  /*0440*/  LDCU UR10, c[0x0][0x404] ;  /* 0x00008080ff0a77ac */ /* 0x000e220008000800 */
[----:B------:R-:W-:Y:S01]  /*0450*/  IMAD.HI.U32 R3, R4, -0x326172a9, RZ ;  /* 0xcd9e8d5704037827 */ /* 0x000fe200078e00ff */
[----:B------:R-:W1:Y:S03]  /*0460*/  LDCU.U8 UR11, c[0x0][0x410] ;  /* 0x00008200ff0b77ac */ /* 0x000e660008000000 */
[----:B------:R-:W-:Y:S02]  /*0470*/  VIADD R7, R98, 0x3c6ef372 ;  /* 0x3c6ef37262077836 */ /* 0x000fe40000000000 */
[----:B------:R-:W-:Y:S01]  /*0480*/  VIADD R9, R99, 0x76cf5d0a ;  /* 0x76cf5d0a63097836 */ /* 0x000fe20000000000 */
[----:B------:R-:W2:Y:S01]  /*0490*/  LDCU UR14, c[0x0][0x400] ;  /* 0x00008000ff0e77ac */ /* 0x000ea20008000800 */
[----:B------:R-:W-:Y:S01]  /*04a0*/  IMAD.HI.U32 R5, R2, -0x2daee0ad, RZ ;  /* 0xd2511f5302057827 */ /* 0x000fe200078e00ff */
[----:B------:R-:W-:-:S02]  /*04b0*/  LOP3.LUT R3, R7, R8, R3, 0x96, !PT ;  /* 0x0000000807037212 */ /* 0x000fc400078e9603 */
[----:B------:R-:W-:Y:S01]  /*04c0*/  IADD3 R8, PT, PT, R98, -0x255992d5, RZ ;  /* 0xdaa66d2b62087810 */ /* 0x000fe20007ffe0ff */
[----:B------:R-:W-:Y:S01]  /*04d0*/  IMAD R7, R4, -0x326172a9, RZ ;  /* 0xcd9e8d5704077824 */ /* 0x000fe200078e02ff */
[----:B------:R-:W-:Y:S01]  /*04e0*/  LOP3.LUT R5, R9, R10, R5, 0x96, !PT ;  /* 0x0000000a09057212 */ /* 0x000fe200078e9605 */
[----:B------:R-:W-:Y:S01]  /*04f0*/  IMAD R9, R2, -0x2daee0ad, RZ ;  /* 0xd2511f5302097824 */ /* 0x000fe200078e02ff */
[----:B------:R-:W3:Y:S01]  /*0500*/  LDCU.64 UR12, c[0x0][0x408] ;  /* 0x00008100ff0c77ac */ /* 0x000ee20008000a00 */
[----:B------:R-:W-:Y:S01]  /*0510*/  IMAD.HI.U32 R4, R3, -0x2daee0ad, RZ ;  /* 0xd2511f5303047827 */ /* 0x000fe200078e00ff */
[----:B------:R-:W4:Y:S03]  /*0520*/  LDCU.64 UR8, c[0x0][0x3a0] ;  /* 0x00007400ff0877ac */ /* 0x000f260008000a00 */
[----:B------:R-:W-:Y:S02]  /*0530*/  VIADD R10, R99, 0x32370b8f ;  /* 0x32370b8f630a7836 */ /* 0x000fe40000000000 */
[----:B------:R-:W-:-:S03]  /*0540*/  IMAD.HI.U32 R2, R5, -0x326172a9, RZ ;  /* 0xcd9e8d5705027827 */ /* 0x000fc600078e00ff */
[----:B------:R-:W-:Y:S01]  /*0550*/  LOP3.LUT R4, R10, R9, R4, 0x96, !PT ;  /* 0x000000090a047212 */ /* 0x000fe200078e9604 */
[----:B------:R-:W-:Y:S01]  /*0560*/  IMAD R10, R3, -0x2daee0ad, RZ ;  /* 0xd2511f53030a7824 */ /* 0x000fe200078e02ff */
[----:B------:R-:W-:Y:S01]  /*0570*/  LOP3.LUT R2, R8, R7, R2, 0x96, !PT ;  /* 0x0000000708027212 */ /* 0x000fe200078e9602 */
[----:B------:R-:W-:Y:S01]  /*0580*/  IMAD R8, R5, -0x326172a9, RZ ;  /* 0xcd9e8d5705087824 */ /* 0x000fe200078e02ff */
[----:B------:R-:W-:Y:S01]  /*0590*/  IADD3 R7, PT, PT, R98, 0x78dde6e4, RZ ;  /* 0x78dde6e462077810 */ /* 0x000fe20007ffe0ff */
        /* <DEDUP_REMOVED lines=12> */
[----:B------:R-:W-:Y:S01]  /*0660*/  IADD3 R9, PT, PT, R99, 0x646e171e, RZ ;  /* 0x646e171e63097810 */ /* 0x000fe20007ffe0ff */
[----:B------:R-:W-:Y:S01]  /*0670*/  IMAD R10, R3, -0x2daee0ad, RZ ;  /* 0xd2511f53030a7824 */ /* 0x000fe200078e02ff */
[----:B------:R-:W-:Y:S01]  /*0680*/  LOP3.LUT R2, R8, R7, R2, 0x96, !PT ;  /* 0x0000000708027212 */ /* 0x000fe200078e9602 */
[----:B------:R-:W-:-:S02]  /*0690*/  IMAD R8, R5, -0x326172a9, RZ ;  /* 0xcd9e8d5705087824 */ /* 0x000fc400078e02ff */
[----:B------:R-:W-:-:S04]  /*06a0*/  IMAD.HI.U32 R3, R4, -0x326172a9, RZ ;  /* 0xcd9e8d5704037827 */ /* 0x000fc800078e00ff */
        /* <DEDUP_REMOVED lines=28> */
[----:B------:R-:W-:Y:S01]  /*0870*/  IMAD R6, R5, -0x326172a9, RZ ;  /* 0xcd9e8d5705067824 */ /* 0x000fe200078e02ff */
[----:B------:R-:W-:Y:S01]  /*0880*/  LOP3.LUT R3, R9, R7, R4, 0x96, !PT ;  /* 0x0000000709037212 */ /* 0x000fe200078e9604 */
[----:B01234-:R-:W-:-:S07]  /*0890*/  IMAD.MOV.U32 R4, RZ, RZ, RZ ;  /* 0x000000ffff047224 */ /* 0x01ffce00078e00ff */
.L_x_17642:
[----:B------:R-:W0:Y:S08]  /*08a0*/  LDC.64 R8, c[0x0][0x3f0] ;  /* 0x0000fc00ff087b82 */ /* 0x000e300000000a00 */
[----:B------:R-:W1:Y:S08]  /*08b0*/  LDC R5, c[0x0][0x388] ;  /* 0x0000e200ff057b82 */ /* 0x000e700000000800 */
[----:B------:R-:W2:Y:S01]  /*08c0*/  LDC.64 R12, c[0x0][0x3f8] ;  /* 0x0000fe00ff0c7b82 */ /* 0x000ea20000000a00 */
[----:B0-----:R-:W-:-:S05]  /*08d0*/  IMAD.WIDE R8, R96, 0x4, R8 ;  /* 0x0000000460087825 */ /* 0x001fca00078e0208 */
[----:B------:R1:W3:Y:S01]  /*08e0*/  LDG.E R101, desc[UR6][R8.64] ;  /* 0x0000000608657981 */ /* 0x0002e2000c1e1900 */
[----:B------:R-:W-:Y:S01]  /*08f0*/  UISETP.NE.U32.AND UP0, UPT, UR8, URZ, UPT ;  /* 0x000000ff0800728c */ /* 0x000fe2000bf05070 */
[----:B------:R-:W-:-:S03]  /*0900*/  IMAD.MOV.U32 R78, RZ, RZ, RZ ;  /* 0x000000ffff4e7224 */ /* 0x000fc600078e00ff */
[----:B------:R-:W-:Y:S01]  /*0910*/  UISETP.NE.AND.EX UP0, UPT, UR9, URZ, UPT, UP0 ;  /* 0x000000ff0900728c */ /* 0x000fe2000bf05300 */
[C---:B-1----:R-:W-:Y:S02]  /*0920*/  IMAD R8, R96.reuse, R5, RZ ;  /* 0x0000000560087224 */ /* 0x042fe400078e02ff */
[----:B--2---:R-:W-:-:S03]  /*0930*/  IMAD.WIDE R12, R96, 0x4, R12 ;  /* 0x00000004600c7825 */ /* 0x004fc600078e020c */
[----:B------:R-:W-:-:S04]  /*0940*/  SHF.R.S32.HI R9, RZ, 0x1f, R8 ;  /* 0x0000001fff097819 */ /* 0x000fc80000011408 */
[----:B------:R-:W-:Y:S01]  /*0950*/  LEA.HI R8, R9, R8, RZ, 0x3 ;  /* 0x0000000809087211 */ /* 0x000fe200078f18ff */
[C---:B------:R-:W-:Y:S01]  /*0960*/  VIADD R11, R99.reuse, 0x96a522ad ;  /* 0x96a522ad630b7836 */ /* 0x040fe20000000000 */
[C---:B------:R-:W-:Y:S01]  /*0970*/  IADD3 R9, PT, PT, R99.reuse, -0x56f99767, RZ ;  /* 0xa906689963097810 */ /* 0x040fe20007ffe0ff */
[----:B------:R-:W-:Y:S02]  /*0980*/  VIADD R84, R98, 0x3c6ef372 ;  /* 0x3c6ef37262547836 */ /* 0x000fe40000000000 */
[----:B------:R-:W-:Y:S01]  /*0990*/  VIADD R85, R99, 0xdb3d7428 ;  /* 0xdb3d742863557836 */ /* 0x000fe20000000000 */
[----:B---3--:R-:W-:-:S13]  /*09a0*/  ISETP.GE.AND P0, PT, R101, 0x1, PT ;  /* 0x000000016500780c */ /* 0x008fda0003f06270 */
[----:B------:R-:W0:Y:S01]  /*09b0*/  @P0 LDC.64 R14, c[0x0][0x390] ;  /* 0x0000e400ff0e0b82 */ /* 0x000e220000000a00 */
[----:B------:R-:W-:-:S05]  /*09c0*/  @P0 IADD3 R10, PT, PT, R101, -0x1, RZ ;  /* 0xffffffff650a0810 */ /* 0x000fca0007ffe0ff */
[----:B------:R-:W-:-:S05]  /*09d0*/  @P0 IMAD R10, R10, R5, RZ ;  /* 0x000000050a0a0224 */ /* 0x000fca00078e02ff */
[----:B------:R-:W-:-:S04]  /*09e0*/  @P0 SHF.R.S32.HI R7, RZ, 0x1f, R10 ;  /* 0x0000001fff070819 */ /* 0x000fc8000001140a */
[----:B------:R-:W-:Y:S02]  /*09f0*/  @P0 LEA.HI R10, R7, R10, RZ, 0x3 ;  /* 0x0000000a070a0211 */ /* 0x000fe400078f18ff */
[----:B------:R1:W5:Y:S02]  /*0a00*/  LDG.E R7, desc[UR6][R12.64] ;  /* 0x000000060c077981 */ /* 0x000364000c1e1900 */
[----:B------:R-:W-:-:S05]  /*0a10*/  @P0 LEA.HI.SX32 R78, R10, R109, 0x1d ;  /* 0x0000006d0a4e0211 */ /* 0x000fca00078feaff */
[----:B0-----:R-:W-:Y:S01]  /*0a20*/  @P0 IMAD.WIDE.U32 R14, R78, 0x10, R14 ;  /* 0x000000104e0e0825 */ /* 0x001fe200078e000e */
[----:B------:R-:W-:Y:S02]  /*0a30*/  LEA.HI.SX32 R109, R8, R109, 0x1d ;  /* 0x0000006d086d7211 */ /* 0x000fe400078feaff */
[C---:B-1----:R-:W-:Y:S01]  /*0a40*/  IADD3 R12, PT, PT, R99.reuse, 0x646e171e, RZ ;  /* 0x646e171e630c7810 */ /* 0x042fe20007ffe0ff */
[C---:B------:R-:W-:Y:S01]  /*0a50*/  VIADD R8, R98.reuse, 0x5384540f ;  /* 0x5384540f62087836 */ /* 0x040fe20000000000 */
[----:B------:R0:W5:Y:S01]  /*0a60*/  @P0 LDG.E.128 R40, desc[UR6][R14.64] ;  /* 0x000000060e280981 */ /* 0x000162000c1e1d00 */
[C---:B------:R-:W-:Y:S02]  /*0a70*/  VIADD R10, R98.reuse, 0xf1bbcdc8 ;  /* 0xf1bbcdc8620a7836 */ /* 0x040fe40000000000 */
[----:B------:R-:W-:Y:S02]  /*0a80*/  VIADD R13, R99, 0xbb67ae85 ;  /* 0xbb67ae85630d7836 */ /* 0x000fe40000000000 */
[C---:B0-----:R-:W-:Y:S01]  /*0a90*/  VIADD R14, R98.reuse, 0x9e3779b9 ;  /* 0x9e3779b9620e7836 */ /* 0x041fe20000000000 */
[----:B------:R-:W-:Y:S01]  /*0aa0*/  IADD3 R15, PT, PT, R98, 0x1715609d, RZ ;  /* 0x1715609d620f7810 */ /* 0x000fe20007ffe0ff */
[----:B------:R-:W-:Y:S06]  /*0ab0*/  BRA.U !UP0, `(.L_x_17375) ;  /* 0x0000002d08647547 */ /* 0x000fec000b800000 */
        /* <DEDUP_REMOVED lines=23> */
.L_x_17378:
        /* <DEDUP_REMOVED lines=12> */
.L_x_17379:
        /* <DEDUP_REMOVED lines=50> */
.L_x_17377:
        /* <DEDUP_REMOVED lines=10> */
.L_x_17376:
        /* <DEDUP_REMOVED lines=18> */
.L_x_17382:
        /* <DEDUP_REMOVED lines=12> */
.L_x_17383:
        /* <DEDUP_REMOVED lines=51> */
.L_x_17381:
        /* <DEDUP_REMOVED lines=10> */
.L_x_17380:
        /* <DEDUP_REMOVED lines=18> */
.L_x_17386:
        /* <DEDUP_REMOVED lines=12> */
.L_x_17387:
        /* <DEDUP_REMOVED lines=47> */
[----:B------:R-:W-:Y:S01]  /*1b30*/  IMAD.MOV.U32 R20, RZ, RZ, R18 ;  /* 0x000000ffff147224 */ /* 0x000fe200078e0012 */
[----:B------:R-:W-:Y:S01]  /*1b40*/  LOP3.LUT R2, R11, R2, R17, 0x96, !PT ;  /* 0x000000020b027212 */ /* 0x000fe200078e9611 */
[----:B------:R-:W-:-:S07]  /*1b50*/  IMAD.MOV.U32 R17, RZ, RZ, RZ ;  /* 0x000000ffff117224 */ /* 0x000fce00078e00ff */
.L_x_17385:
        /* <DEDUP_REMOVED lines=10> */
.L_x_17384:
        /* <DEDUP_REMOVED lines=18> */
.L_x_17390:
        /* <DEDUP_REMOVED lines=12> */
.L_x_17391:
        /* <DEDUP_REMOVED lines=51> */
.L_x_17389:
        /* <DEDUP_REMOVED lines=10> */
.L_x_17388:
        /* <DEDUP_REMOVED lines=18> */
.L_x_17394:
        /* <DEDUP_REMOVED lines=12> */
.L_x_17395:
        /* <DEDUP_REMOVED lines=50> */
.L_x_17393:
        /* <DEDUP_REMOVED lines=10> */
.L_x_17392:
        /* <DEDUP_REMOVED lines=18> */
.L_x_17398:
        /* <DEDUP_REMOVED lines=12> */
.L_x_17399:
        /* <DEDUP_REMOVED lines=51> */
.L_x_17397:
        /* <DEDUP_REMOVED lines=10> */
.L_x_17396:
        /* <DEDUP_REMOVED lines=18> */
.L_x_17402:
        /* <DEDUP_REMOVED lines=12> */
.L_x_17403:
[----:B------:R-:W-:Y:S01]  /*2ee0*/  IMAD.WIDE.U32 R16, R95, -0x326172a9, RZ ;  /* 0xcd9e8d575f107825 */ /* 0x000fe200078e00ff */
[----:B------:R-:W-:-:S03]  /*2ef0*/  LOP3.LUT R22, R4, R3, R99, 0x96, !PT ;  /* 0x0000000304167212 */ /* 0x000fc600078e9663 */
[C---:B------:R-:W-:Y:S01]  /*2f00*/  VIADD R19, R99.reuse, 0x32370b8f ;  /* 0x32370b8f63137836 */ /* 0x040fe20000000000 */
        /* <DEDUP_REMOVED lines=47> */
.L_x_17401:
        /* <DEDUP_REMOVED lines=10> */
.L_x_17400:
        /* <DEDUP_REMOVED lines=18> */
.L_x_17406:
        /* <DEDUP_REMOVED lines=12> */
.L_x_17407:
        /* <DEDUP_REMOVED lines=50> */
.L_x_17405:
        /* <DEDUP_REMOVED lines=11> */
.L_x_17375:
[----:B------:R-:W-:Y:S01]  /*3850*/  HFMA2 R36, -RZ, RZ, 0, 0 ;  /* 0x00000000ff247431 */ /* 0x000fe200000001ff */
[C---:B------:R-:W-:Y:S01]  /*3860*/  IADD3 R23, PT, PT, R99.reuse, 0x76cf5d0a, RZ ;  /* 0x76cf5d0a63177810 */ /* 0x040fe20007ffe0ff */
[C---:B------:R-:W-:Y:S01]  /*3870*/  VIADD R24, R98.reuse, 0xdaa66d2b ;  /* 0xdaa66d2b62187836 */ /* 0x040fe20000000000 */
[C---:B------:R-:W-:Y:S01]  /*3880*/  IADD3 R26, PT, PT, R99.reuse, 0x32370b8f, RZ ;  /* 0x32370b8f631a7810 */ /* 0x040fe20007ffe0ff */
[C---:B------:R-:W-:Y:S01]  /*3890*/  VIADD R25, R99.reuse, 0xed9eba14 ;  /* 0xed9eba1463197836 */ /* 0x040fe20000000000 */
[C---:B------:R-:W-:Y:S01]  /*38a0*/  IADD3 R31, PT, PT, R98.reuse, -0x4ab325aa, RZ ;  /* 0xb54cda56621f7810 */ /* 0x040fe20007ffe0ff */
[----:B------:R-:W-:Y:S02]  /*38b0*/  VIADD R27, R99, 0x1fd5c5a3 ;  /* 0x1fd5c5a3631b7836 */ /* 0x000fe40000000000 */
[----:B------:R-:W-:Y:S02]  /*38c0*/  VIADD R29, R98, 0x78dde6e4 ;  /* 0x78dde6e4621d7836 */ /* 0x000fe40000000000 */
[----:B------:R-:W-:-:S02]  /*38d0*/  IMAD.MOV.U32 R16, RZ, RZ, R97 ;  /* 0x000000ffff107224 */ /* 0x000fc400078e0061 */
        /* <DEDUP_REMOVED lines=17> */
.L_x_17410:
        /* <DEDUP_REMOVED lines=12> */
.L_x_17411:
        /* <DEDUP_REMOVED lines=44> */
.L_x_17409:
        /* <DEDUP_REMOVED lines=9> */
.L_x_17408:
        /* <DEDUP_REMOVED lines=15> */
.L_x_17414:
        /* <DEDUP_REMOVED lines=12> */
.L_x_17415:
        /* <DEDUP_REMOVED lines=44> */
.L_x_17413:
        /* <DEDUP_REMOVED lines=9> */
.L_x_17412:
        /* <DEDUP_REMOVED lines=15> */
.L_x_17418:
        /* <DEDUP_REMOVED lines=12> */
.L_x_17419:
        /* <DEDUP_REMOVED lines=44> */
.L_x_17417:
        /* <DEDUP_REMOVED lines=9> */
.L_x_17416:
        /* <DEDUP_REMOVED lines=15> */
.L_x_17422:
        /* <DEDUP_REMOVED lines=12> */
.L_x_17423:
        /* <DEDUP_REMOVED lines=44> */
.L_x_17421:
        /* <DEDUP_REMOVED lines=9> */
.L_x_17420:
        /* <DEDUP_REMOVED lines=15> */
.L_x_17426:
        /* <DEDUP_REMOVED lines=12> */
.L_x_17427:
        /* <DEDUP_REMOVED lines=44> */
.L_x_17425:
        /* <DEDUP_REMOVED lines=9> */
.L_x_17424:
        /* <DEDUP_REMOVED lines=15> */
.L_x_17430:
        /* <DEDUP_REMOVED lines=12> */
.L_x_17431:
        /* <DEDUP_REMOVED lines=44> */
.L_x_17429:
        /* <DEDUP_REMOVED lines=9> */
.L_x_17428:
        /* <DEDUP_REMOVED lines=15> */
.L_x_17434:
        /* <DEDUP_REMOVED lines=12> */
.L_x_17435:
        /* <DEDUP_REMOVED lines=41> */
[----:B------:R-:W-:Y:S01]  /*5b40*/  MOV R22, R16 ;  /* 0x0000001000167202 */ /* 0x000fe20000000f00 */
[----:B------:R-:W-:Y:S01]  /*5b50*/  IMAD.MOV.U32 R16, RZ, RZ, RZ ;  /* 0x000000ffff107224 */ /* 0x000fe200078e00ff */
[----:B------:R-:W-:-:S07]  /*5b60*/  LOP3.LUT R2, R11, R2, R17, 0x96, !PT ;  /* 0x000000020b027212 */ /* 0x000fce00078e9611 */
.L_x_17433:
        /* <DEDUP_REMOVED lines=9> */
.L_x_17432:
        /* <DEDUP_REMOVED lines=15> */
.L_x_17437:
        /* <DEDUP_REMOVED lines=12> */
.L_x_17438:
        /* <DEDUP_REMOVED lines=40> */
[----:B------:R-:W-:Y:S02]  /*6030*/  IMAD.MOV.U32 R6, RZ, RZ, R20 ;  /* 0x000000ffff067224 */ /* 0x000fe400078e0014 */
[----:B------:R-:W-:Y:S01]  /*6040*/  HFMA2 R20, -RZ, RZ, 0, 0 ;  /* 0x00000000ff147431 */ /* 0x000fe200000001ff */
[----:B------:R-:W-:Y:S01]  /*6050*/  LOP3.LUT R2, R11, R2, R19, 0x96, !PT ;  /* 0x000000020b027212 */ /* 0x000fe200078e9613 */
[----:B------:R-:W-:-:S07]  /*6060*/  IMAD.MOV.U32 R22, RZ, RZ, R18 ;  /* 0x000000ffff167224 */ /* 0x000fce00078e0012 */
.L_x_17436:
        /* <DEDUP_REMOVED lines=9> */
.L_x_17404:
        /* <DEDUP_REMOVED lines=28> */
.L_x_17439:
[----:B------:R2:W5:Y:S01]  /*62c0*/  @P0 LDG.E.128 R40, desc[UR6][R16.64] ;  /* 0x0000000610280981 */ /* 0x000562000c1e1d00 */
[----:B------:R-:W-:Y:S05]  /*62d0*/  BRA.U !UP0, `(.L_x_17440) ;  /* 0x0000002d085c7547 */ /* 0x000fea000b800000 */
[----:B--2---:R-:W2:Y:S01]  /*62e0*/  LDC.64 R16, c[0x0][0x3a0] ;  /* 0x0000e800ff107b82 */ /* 0x004ea20000000a00 */
[----:B01----:R-:W-:-:S05]  /*62f0*/  IADD3 R19, PT, PT, R109, 0x100, RZ ;  /* 0x000001006d137810 */ /* 0x003fca0007ffe0ff */
[----:B--2---:R-:W-:-:S05]  /*6300*/  IMAD.WIDE.U32 R16, R19, 0x20, R16 ;  /* 0x0000002013107825 */ /* 0x004fca00078e0010 */
        /* <DEDUP_REMOVED lines=21> */
.L_x_17443:
        /* <DEDUP_REMOVED lines=12> */
.L_x_17444:
        /* <DEDUP_REMOVED lines=50> */
.L_x_17442:
        /* <DEDUP_REMOVED lines=10> */
.L_x_17441:
        /* <DEDUP_REMOVED lines=18> */
.L_x_17447:
        /* <DEDUP_REMOVED lines=12> */
.L_x_17448:
        /* <DEDUP_REMOVED lines=50> */
.L_x_17446:
        /* <DEDUP_REMOVED lines=10> */
.L_x_17445:
        /* <DEDUP_REMOVED lines=18> */
.L_x_17451:
        /* <DEDUP_REMOVED lines=12> */
.L_x_17452:
        /* <DEDUP_REMOVED lines=50> */
.L_x_17450:
        /* <DEDUP_REMOVED lines=10> */
.L_x_17449:
        /* <DEDUP_REMOVED lines=18> */
.L_x_17455:
        /* <DEDUP_REMOVED lines=12> */
.L_x_17456:
        /* <DEDUP_REMOVED lines=50> */
.L_x_17454:
        /* <DEDUP_REMOVED lines=10> */
.L_x_17453:
        /* <DEDUP_REMOVED lines=18> */
.L_x_17459:
        /* <DEDUP_REMOVED lines=12> */
.L_x_17460:
        /* <DEDUP_REMOVED lines=50> */
.L_x_17458:
        /* <DEDUP_REMOVED lines=10> */
.L_x_17457:
        /* <DEDUP_REMOVED lines=18> */
.L_x_17463:
        /* <DEDUP_REMOVED lines=12> */
.L_x_17464:
        /* <DEDUP_REMOVED lines=50> */
.L_x_17462:
        /* <DEDUP_REMOVED lines=10> */
.L_x_17461:
        /* <DEDUP_REMOVED lines=18> */
.L_x_17467:
        /* <DEDUP_REMOVED lines=12> */
.L_x_17468:
        /* <DEDUP_REMOVED lines=50> */
.L_x_17466:
        /* <DEDUP_REMOVED lines=10> */
.L_x_17465:
        /* <DEDUP_REMOVED lines=18> */
.L_x_17471:
        /* <DEDUP_REMOVED lines=12> */
.L_x_17472:
        /* <DEDUP_REMOVED lines=48> */
[----:B------:R-:W-:Y:S02]  /*8f80*/  LOP3.LUT R2, R11, R2, R105, 0x96, !PT ;  /* 0x000000020b027212 */ /* 0x000fe400078e9669 */
[----:B------:R-:W-:-:S07]  /*8f90*/  MOV R16, R22 ;  /* 0x0000001600107202 */ /* 0x000fce0000000f00 */
.L_x_17470:
        /* <DEDUP_REMOVED lines=11> */
.L_x_17440:
        /* <DEDUP_REMOVED lines=19> */
.L_x_17475:
        /* <DEDUP_REMOVED lines=12> */
.L_x_17476:
[----:B01----:R-:W-:Y:S01]  /*9240*/  IMAD.WIDE.U32 R18, R95, -0x326172a9, RZ ;  /* 0xcd9e8d575f127825 */ /* 0x003fe200078e00ff */
        /* <DEDUP_REMOVED lines=49> */
.L_x_17474:
[----:B------:R-:W-:Y:S01]  /*9560*/  I2FP.F32.U32 R17, R17 ;  /* 0x0000001100117245 */ /* 0x000fe20000201000 */
[----:B01---5:R-:W-:Y:S02]  /*9570*/  HADD2.F32 R19, -RZ, R40.H0_H0 ;  /* 0x20000028ff137230 */ /* 0x023fe40000004100 */
[----:B------:R-:W-:-:S03]  /*9580*/  IMAD.MOV.U32 R18, RZ, RZ, 0x2f800000 ;  /* 0x2f800000ff127424 */ /* 0x000fc600078e00ff */
[----:B------:R-:W-:Y:S01]  /*9590*/  FMUL.FTZ R19, R19, UR13 ;  /* 0x0000000d13137c20 */ /* 0x000fe20008410000 */
[----:B------:R-:W-:-:S03]  /*95a0*/  FFMA.FTZ R17, R17, R18, 1.1641532182693481445e-10 ;  /* 0x2f00000011117423 */ /* 0x000fc60000010012 */
[----:B------:R-:W-:Y:S02]  /*95b0*/  FMUL.FTZ R19, R19, UR12 ;  /* 0x0000000c13137c20 */ /* 0x000fe40008410000 */
[----:B------:R-:W-:-:S04]  /*95c0*/  FSETP.GTU.FTZ.AND P1, PT, R17, UR10, PT ;  /* 0x0000000a11007c0b */ /* 0x000fc8000bf3c000 */
[----:B------:R-:W-:Y:S02]  /*95d0*/  SEL R86, RZ, 0x1, P1 ;  /* 0x00000001ff567807 */ /* 0x000fe40000800000 */
[----:B------:R-:W-:-:S07]  /*95e0*/  FSEL R28, R19, RZ, !P1 ;  /* 0x000000ff131c7208 */ /* 0x000fce0004800000 */
.L_x_17473:
[----:B------:R-:W-:Y:S01]  /*95f0*/  MOV R17, R16 ;  /* 0x0000001000117202 */ /* 0x000fe20000000f00 */
        /* <DEDUP_REMOVED lines=14> */
.L_x_17479:
        /* <DEDUP_REMOVED lines=12> */
.L_x_17480:
        /* <DEDUP_REMOVED lines=51> */
.L_x_17478:
        /* <DEDUP_REMOVED lines=9> */
.L_x_17477:
        /* <DEDUP_REMOVED lines=15> */
.L_x_17483:
        /* <DEDUP_REMOVED lines=12> */
.L_x_17484:
        /* <DEDUP_REMOVED lines=51> */
.L_x_17482:
        /* <DEDUP_REMOVED lines=9> */
.L_x_17481:
        /* <DEDUP_REMOVED lines=15> */
.L_x_17487:
        /* <DEDUP_REMOVED lines=12> */
.L_x_17488:
        /* <DEDUP_REMOVED lines=51> */
.L_x_17486:
        /* <DEDUP_REMOVED lines=9> */
.L_x_17485:
[----:B------:R-:W-:Y:S01]  /*a640*/  MOV R16, R17 ;  /* 0x0000001100107202 */ /* 0x000fe20000000f00 */
[----:B-1----:R-:W-:Y:S01]  /*a650*/  IMAD.MOV.U32 R24, RZ, RZ, RZ ;  /* 0x000000ffff187224 */ /* 0x002fe200078e00ff */
[----:B------:R-:W-:Y:S06]  /*a660*/  @!P0 BRA `(.L_x_17489) ;  /* 0x0000000400508947 */ /* 0x000fec0003800000 */
[----:B------:R-:W-:Y:S01]  /*a670*/  ISETP.NE.AND P1, PT, R17, 0x1, PT ;  /* 0x000000011100780c */ /* 0x000fe20003f25270 */
[----:B------:R-:W-:Y:S02]  /*a680*/  HFMA2 R16, -RZ, RZ, 0, 1.1920928955078125e-07 ;  /* 0x00000002ff107431 */ /* 0x000fe400000001ff */
[----:B0-----:R-:W-:-:S10]  /*a690*/  IMAD.MOV.U32 R18, RZ, RZ, R6 ;  /* 0x000000ffff127224 */ /* 0x001fd400078e0006 */
        /* <DEDUP_REMOVED lines=9> */
.L_x_17491:
        /* <DEDUP_REMOVED lines=12> */
.L_x_17492:
        /* <DEDUP_REMOVED lines=51> */
.L_x_17490:
        /* <DEDUP_REMOVED lines=9> */
.L_x_17489:
[----:B------:R-:W-:Y:S01]  /*abb0*/  MOV R17, R16 ;  /* 0x0000001000117202 */ /* 0x000fe20000000f00 */
[----:B------:R-:W-:Y:S01]  /*abc0*/  IMAD.MOV.U32 R25, RZ, RZ, RZ ;  /* 0x000000ffff197224 */ /* 0x000fe200078e00ff */
        /* <DEDUP_REMOVED lines=13> */
.L_x_17495:
        /* <DEDUP_REMOVED lines=12> */
.L_x_17496:
        /* <DEDUP_REMOVED lines=51> */
.L_x_17494:
        /* <DEDUP_REMOVED lines=9> */
.L_x_17493:
        /* <DEDUP_REMOVED lines=15> */
.L_x_17499:
        /* <DEDUP_REMOVED lines=12> */
.L_x_17500:
        /* <DEDUP_REMOVED lines=47> */
[----:B------:R-:W-:Y:S02]  /*b5c0*/  IMAD.MOV.U32 R104, RZ, RZ, R16 ;  /* 0x000000ffff687224 */ /* 0x000fe400078e0010 */
[----:B------:R-:W-:Y:S02]  /*b5d0*/  HFMA2 R16, -RZ, RZ, 0, 0 ;  /* 0x00000000ff107431 */ /* 0x000fe400000001ff */
[----:B------:R-:W-:Y:S01]  /*b5e0*/  IMAD.MOV.U32 R6, RZ, RZ, R20 ;  /* 0x000000ffff067224 */ /* 0x000fe200078e0014 */
[----:B------:R-:W-:-:S07]  /*b5f0*/  LOP3.LUT R2, R11, R2, R17, 0x96, !PT ;  /* 0x000000020b027212 */ /* 0x000fce00078e9611 */
.L_x_17498:
        /* <DEDUP_REMOVED lines=9> */
.L_x_17497:
        /* <DEDUP_REMOVED lines=15> */
.L_x_17502:
        /* <DEDUP_REMOVED lines=12> */
.L_x_17503:
[----:B------:R-:W-:Y:S01]  /*b840*/  IMAD.WIDE.U32 R20, R95, -0x326172a9, RZ ;  /* 0xcd9e8d575f147825 */ /* 0x000fe200078e00ff */
[----:B------:R-:W-:-:S03]  /*b850*/  LOP3.LUT R2, R4, R19, R99, 0x96, !PT ;  /* 0x0000001304027212 */ /* 0x000fc600078e9663 */
[----:B------:R-:W-:Y:S01]  /*b860*/  HFMA2 R79, -RZ, RZ, 0, 0 ;  /* 0x00000000ff4f7431 */ /* 0x000fe200000001ff */
        /* <DEDUP_REMOVED lines=48> */
.L_x_17501:
[----:B------:R-:W-:Y:S01]  /*bb70*/  I2FP.F32.U32 R16, R17 ;  /* 0x0000001100107245 */ /* 0x000fe20000201000 */
[----:B0----5:R-:W-:Y:S02]  /*bb80*/  HADD2.F32 R18, -RZ, R43.H1_H1 ;  /* 0x3000002bff127230 */ /* 0x021fe40000004100 */
[----:B------:R-:W-:-:S03]  /*bb90*/  IMAD.MOV.U32 R17, RZ, RZ, 0x2f800000 ;  /* 0x2f800000ff117424 */ /* 0x000fc600078e00ff */
[----:B------:R-:W-:Y:S01]  /*bba0*/  FMUL.FTZ R18, R18, UR13 ;  /* 0x0000000d12127c20 */ /* 0x000fe20008410000 */
[----:B------:R-:W-:-:S03]  /*bbb0*/  FFMA.FTZ R16, R16, R17, 1.1641532182693481445e-10 ;  /* 0x2f00000010107423 */ /* 0x000fc60000010011 */
[----:B------:R-:W-:Y:S02]  /*bbc0*/  FMUL.FTZ R18, R18, UR12 ;  /* 0x0000000c12127c20 */ /* 0x000fe40008410000 */
[----:B------:R-:W-:-:S04]  /*bbd0*/  FSETP.GTU.FTZ.AND P1, PT, R16, UR10, PT ;  /* 0x0000000a10007c0b */ /* 0x000fc8000bf3c000 */
[----:B------:R-:W-:Y:S02]  /*bbe0*/  SEL R93, RZ, 0x1, P1 ;  /* 0x00000001ff5d7807 */ /* 0x000fe40000800000 */
[----:B------:R-:W-:-:S07]  /*bbf0*/  FSEL R27, R18, RZ, !P1 ;  /* 0x000000ff121b7208 */ /* 0x000fce0004800000 */
.L_x_17469:
[----:B------:R-:W-:-:S05]  /*bc00*/  IADD3 R17, PT, PT, R109, 0x100, RZ ;  /* 0x000001006d117810 */ /* 0x000fca0007ffe0ff */
[----:B------:R-:W-:-:S05]  /*bc10*/  IMAD.WIDE.U32 R16, R17, 0x20, R102 ;  /* 0x0000002011107825 */ /* 0x000fca00078e0066 */
[----:B-----5:R1:W-:Y:S04]  /*bc20*/  STG.E.128 desc[UR6][R16.64], R28 ;  /* 0x0000001c10007986 */ /* 0x0203e8000c101d06 */
[----:B------:R1:W-:Y:S01]  /*bc30*/  STG.E.128 desc[UR6][R16.64+0x10], R24 ;  /* 0x0000101810007986 */ /* 0x0003e2000c101d06 */
[----:B------:R-:W-:Y:S05]  /*bc40*/  @!P0 BRA `(.L_x_17504) ;  /* 0x0000000000548947 */ /* 0x000fea0003800000 */
[----:B0-----:R-:W-:Y:S01]  /*bc50*/  IMAD.U32 R19, R92, 0x10000, RZ ;  /* 0x000100005c137824 */ /* 0x001fe200078e00ff */
[----:B-1----:R-:W0:Y:S01]  /*bc60*/  LDC.64 R16, c[0x0][0x3b0] ;  /* 0x0000ec00ff107b82 */ /* 0x002e220000000a00 */
        /* <DEDUP_REMOVED lines=19> */
.L_x_17504:
[----:B------:R-:W-:Y:S05]  /*bda0*/  @!P0 BRA `(.L_x_17505) ;  /* 0x0000000000108947 */ /* 0x000fea0003800000 */
[----:B------:R-:W3:Y:S01]  /*bdb0*/  LDC.64 R40, c[0x0][0x390] ;  /* 0x0000e400ff287b82 */ /* 0x000ee20000000a00 */
[----:B-12---:R-:W-:-:S04]  /*bdc0*/  VIADD R17, R78, 0x200 ;  /* 0x000002004e117836 */ /* 0x006fc80000000000 */
[----:B---3--:R-:W-:-:S06]  /*bdd0*/  IMAD.WIDE.U32 R40, R17, 0x10, R40 ;  /* 0x0000001011287825 */ /* 0x008fcc00078e0028 */
[----:B------:R-:W5:Y:S02]  /*bde0*/  LDG.E.128 R40, desc[UR6][R40.64] ;  /* 0x0000000628287981 */ /* 0x000f64000c1e1d00 */
.L_x_17505:
[----:B------:R-:W-:Y:S05]  /*bdf0*/  BRA.U !UP0, `(.L_x_17506) ;  /* 0x0000002d08787547 */ /* 0x000fea000b800000 */
[----:B------:R-:W3:Y:S01]  /*be00*/  LDC.64 R76, c[0x0][0x3a0] ;  /* 0x0000e800ff4c7b82 */ /* 0x000ee20000000a00 */
[----:B-12---:R-:W-:-:S05]  /*be10*/  IADD3 R17, PT, PT, R109, 0x200, RZ ;  /* 0x000002006d117810 */ /* 0x006fca0007ffe0ff */
[----:B---3--:R-:W-:-:S05]  /*be20*/  IMAD.WIDE.U32 R76, R17, 0x20, R76 ;  /* 0x00000020114c7825 */ /* 0x008fca00078e004c */
[----:B------:R1:W5:Y:S04]  /*be30*/  LDG.E.128 R20, desc[UR6][R76.64] ;  /* 0x000000064c147981 */ /* 0x000368000c1e1d00 */
        /* <DEDUP_REMOVED lines=20> */
.L_x_17509:
        /* <DEDUP_REMOVED lines=12> */
.L_x_17510:
        /* <DEDUP_REMOVED lines=46> */
[----:B------:R-:W-:Y:S02]  /*c320*/  IMAD.MOV.U32 R6, RZ, RZ, R80 ;  /* 0x000000ffff067224 */ /* 0x000fe400078e0050 */
[----:B------:R-:W-:Y:S01]  /*c330*/  HFMA2 R80, -RZ, RZ, 0, 0 ;  /* 0x00000000ff507431 */ /* 0x000fe200000001ff */
[----:B------:R-:W-:Y:S01]  /*c340*/  MOV R100, R76 ;  /* 0x0000004c00647202 */ /* 0x000fe20000000f00 */
[----:B------:R-:W-:Y:S01]  /*c350*/  IMAD.MOV.U32 R76, RZ, RZ, R104 ;  /* 0x000000ffff4c7224 */ /* 0x000fe200078e0068 */
[----:B------:R-:W-:-:S07]  /*c360*/  LOP3.LUT R2, R11, R2, R77, 0x96, !PT ;  /* 0x000000020b027212 */ /* 0x000fce00078e964d */
.L_x_17508:
        /* <DEDUP_REMOVED lines=10> */
.L_x_17507:
        /* <DEDUP_REMOVED lines=18> */
.L_x_17513:
        /* <DEDUP_REMOVED lines=12> */
.L_x_17514:
[----:B------:R-:W-:Y:S01]  /*c5f0*/  IMAD.WIDE.U32 R2, R95, -0x326172a9, RZ ;  /* 0xcd9e8d575f027825 */ /* 0x000fe200078e00ff */
[----:B------:R-:W-:Y:S02]  /*c600*/  LOP3.LUT R76, R4, R83, R99, 0x96, !PT ;  /* 0x00000053044c7212 */ /* 0x000fe400078e9663 */
[----:B------:R-:W-:Y:S02]  /*c610*/  IADD3 R79, PT, PT, R99, 0x32370b8f, RZ ;  /* 0x32370b8f634f7810 */ /* 0x000fe40007ffe0ff */
        /* <DEDUP_REMOVED lines=48> */
.L_x_17512:
[----:B------:R-:W-:Y:S01]  /*c920*/  I2FP.F32.U32 R77, R77 ;  /* 0x0000004d004d7245 */ /* 0x000fe20000201000 */
[----:B-----5:R-:W-:Y:S01]  /*c930*/  HADD2.F32 R81, -RZ, R40.H1_H1 ;  /* 0x30000028ff517230 */ /* 0x020fe20000004100 */
[----:B------:R-:W-:-:S04]  /*c940*/  MOV R80, 0x2f800000 ;  /* 0x2f80000000507802 */ /* 0x000fc80000000f00 */
[----:B------:R-:W-:Y:S01]  /*c950*/  FMUL.FTZ R81, R81, UR13 ;  /* 0x0000000d51517c20 */ /* 0x000fe20008410000 */
[----:B------:R-:W-:-:S03]  /*c960*/  FFMA.FTZ R77, R77, R80, 1.1641532182693481445e-10 ;  /* 0x2f0000004d4d7423 */ /* 0x000fc60000010050 */
[----:B------:R-:W-:Y:S02]  /*c970*/  FMUL.FTZ R80, R81, UR12 ;  /* 0x0000000c51507c20 */ /* 0x000fe40008410000 */
[----:B------:R-:W-:-:S04]  /*c980*/  FSETP.GTU.FTZ.AND P2, PT, R77, UR10, PT ;  /* 0x0000000a4d007c0b */ /* 0x000fc8000bf5c000 */
[----:B------:R-:W-:Y:S02]  /*c990*/  FSEL R80, R80, RZ, !P2 ;  /* 0x000000ff50507208 */ /* 0x000fe40005000000 */
[----:B------:R-:W-:-:S03]  /*c9a0*/  SEL R87, RZ, 0x1, P2 ;  /* 0x00000001ff577807 */ /* 0x000fc60001000000 */
[----:B------:R-:W-:-:S07]  /*c9b0*/  FADD.FTZ R21, R21, R80 ;  /* 0x0000005015157221 */ /* 0x000fce0000010000 */
.L_x_17511:
        /* <DEDUP_REMOVED lines=18> */
.L_x_17517:
        /* <DEDUP_REMOVED lines=12> */
.L_x_17518:
        /* <DEDUP_REMOVED lines=51> */
.L_x_17516:
        /* <DEDUP_REMOVED lines=10> */
.L_x_17515:
        /* <DEDUP_REMOVED lines=18> */
.L_x_17521:
        /* <DEDUP_REMOVED lines=12> */
.L_x_17522:
        /* <DEDUP_REMOVED lines=51> */
.L_x_17520:
        /* <DEDUP_REMOVED lines=10> */
.L_x_17519:
        /* <DEDUP_REMOVED lines=18> */
.L_x_17525:
        /* <DEDUP_REMOVED lines=12> */
.L_x_17526:
        /* <DEDUP_REMOVED lines=51> */
.L_x_17524:
        /* <DEDUP_REMOVED lines=10> */
.L_x_17523:
        /* <DEDUP_REMOVED lines=18> */
.L_x_17529:
        /* <DEDUP_REMOVED lines=12> */
.L_x_17530:
        /* <DEDUP_REMOVED lines=51> */
.L_x_17528:
        /* <DEDUP_REMOVED lines=10> */
.L_x_17527:
        /* <DEDUP_REMOVED lines=18> */
.L_x_17533:
        /* <DEDUP_REMOVED lines=12> */
.L_x_17534:
        /* <DEDUP_REMOVED lines=51> */
.L_x_17532:
        /* <DEDUP_REMOVED lines=10> */
.L_x_17531:
        /* <DEDUP_REMOVED lines=18> */
.L_x_17537:
        /* <DEDUP_REMOVED lines=12> */
.L_x_17538:
[----:B------:R-:W-:Y:S01]  /*e810*/  IMAD.WIDE.U32 R2, R95, -0x326172a9, RZ ;  /* 0xcd9e8d575f027825 */ /* 0x000fe200078e00ff */
[----:B------:R-:W-:-:S03]  /*e820*/  LOP3.LUT R76, R4, R81, R99, 0x96, !PT ;  /* 0x00000051044c7212 */ /* 0x000fc600078e9663 */
[----:B------:R-:W-:Y:S01]  /*e830*/  HFMA2 R97, -RZ, RZ, 0, 0 ;  /* 0x00000000ff617431 */ /* 0x000fe200000001ff */
        /* <DEDUP_REMOVED lines=46> */
[----:B------:R-:W-:-:S07]  /*eb20*/  LOP3.LUT R2, R11, R2, R107, 0x96, !PT ;  /* 0x000000020b027212 */ /* 0x000fce00078e966b */
.L_x_17536:
        /* <DEDUP_REMOVED lines=11> */
.L_x_17506:
[----:B------:R-:W-:Y:S01]  /*ebe0*/  HFMA2 R20, -RZ, RZ, 0, 0 ;  /* 0x00000000ff147431 */ /* 0x000fe200000001ff */
[----:B-12---:R-:W-:Y:S01]  /*ebf0*/  MOV R16, R79 ;  /* 0x0000004f00107202 */ /* 0x006fe20000000f00 */
        /* <DEDUP_REMOVED lines=17> */
.L_x_17541:
        /* <DEDUP_REMOVED lines=12> */
.L_x_17542:
        /* <DEDUP_REMOVED lines=50> */
.L_x_17540:
[----:B------:R-:W-:Y:S01]  /*f0f0*/  I2FP.F32.U32 R17, R17 ;  /* 0x0000001100117245 */ /* 0x000fe20000201000 */
[----:B0-----:R-:W-:Y:S02]  /*f100*/  HFMA2 R18, -RZ, RZ, 0.1171875, 0 ;  /* 0x2f800000ff127431 */ /* 0x001fe400000001ff */
[----:B-----5:R-:W-:-:S03]  /*f110*/  HADD2.F32 R19, -RZ, R40.H0_H0 ;  /* 0x20000028ff137230 */ /* 0x020fc60000004100 */
[----:B------:R-:W-:Y:S02]  /*f120*/  FFMA.FTZ R17, R17, R18, 1.1641532182693481445e-10 ;  /* 0x2f00000011117423 */ /* 0x000fe40000010012 */
[----:B------:R-:W-:-:S04]  /*f130*/  FMUL.FTZ R19, R19, UR13 ;  /* 0x0000000d13137c20 */ /* 0x000fc80008410000 */
[----:B------:R-:W-:Y:S01]  /*f140*/  FMUL.FTZ R19, R19, UR12 ;  /* 0x0000000c13137c20 */ /* 0x000fe20008410000 */
[----:B------:R-:W-:-:S04]  /*f150*/  FSETP.GTU.FTZ.AND P1, PT, R17, UR10, PT ;  /* 0x0000000a11007c0b */ /* 0x000fc8000bf3c000 */
[----:B------:R-:W-:Y:S02]  /*f160*/  SEL R86, RZ, 0x1, P1 ;  /* 0x00000001ff567807 */ /* 0x000fe40000800000 */
[----:B------:R-:W-:-:S07]  /*f170*/  FSEL R20, R19, RZ, !P1 ;  /* 0x000000ff13147208 */ /* 0x000fce0004800000 */
.L_x_17539:
[----:B------:R-:W-:Y:S01]  /*f180*/  IMAD.MOV.U32 R17, RZ, RZ, R16 ;  /* 0x000000ffff117224 */ /* 0x000fe200078e0010 */
[----:B------:R-:W-:Y:S01]  /*f190*/  MOV R21, RZ ;  /* 0x000000ff00157202 */ /* 0x000fe20000000f00 */
[----:B------:R-:W-:Y:S06]  /*f1a0*/  @!P0 BRA `(.L_x_17543) ;  /* 0x0000000400508947 */ /* 0x000fec0003800000 */
[----:B------:R-:W-:Y:S01]  /*f1b0*/  ISETP.NE.AND P1, PT, R16, 0x1, PT ;  /* 0x000000011000780c */ /* 0x000fe20003f25270 */
[----:B------:R-:W-:Y:S01]  /*f1c0*/  IMAD.MOV.U32 R17, RZ, RZ, 0x2 ;  /* 0x00000002ff117424 */ /* 0x000fe200078e00ff */
[----:B0-----:R-:W-:-:S11]  /*f1d0*/  MOV R18, R6 ;  /* 0x0000000600127202 */ /* 0x001fd60000000f00 */
        /* <DEDUP_REMOVED lines=9> */
.L_x_17545:
        /* <DEDUP_REMOVED lines=12> */
.L_x_17546:
        /* <DEDUP_REMOVED lines=51> */
.L_x_17544:
        /* <DEDUP_REMOVED lines=9> */
.L_x_17543:
        /* <DEDUP_REMOVED lines=15> */
.L_x_17549:
        /* <DEDUP_REMOVED lines=12> */
.L_x_17550:
        /* <DEDUP_REMOVED lines=51> */
.L_x_17548:
        /* <DEDUP_REMOVED lines=9> */
.L_x_17547:
        /* <DEDUP_REMOVED lines=15> */
.L_x_17553:
        /* <DEDUP_REMOVED lines=12> */
.L_x_17554:
        /* <DEDUP_REMOVED lines=51> */
.L_x_17552:
        /* <DEDUP_REMOVED lines=9> */
.L_x_17551:
[----:B0-----:R-:W-:Y:S01]  /*101d0*/  IMAD.MOV.U32 R18, RZ, RZ, R17 ;  /* 0x000000ffff127224 */ /* 0x001fe200078e0011 */
        /* <DEDUP_REMOVED lines=14> */
.L_x_17557:
        /* <DEDUP_REMOVED lines=12> */
.L_x_17558:
        /* <DEDUP_REMOVED lines=51> */
.L_x_17556:
        /* <DEDUP_REMOVED lines=9> */
.L_x_17555:
        /* <DEDUP_REMOVED lines=15> */
.L_x_17561:
        /* <DEDUP_REMOVED lines=12> */
.L_x_17562:
        /* <DEDUP_REMOVED lines=51> */
.L_x_17560:
        /* <DEDUP_REMOVED lines=9> */
.L_x_17559:
        /* <DEDUP_REMOVED lines=15> */
.L_x_17565:
        /* <DEDUP_REMOVED lines=12> */
.L_x_17566:
        /* <DEDUP_REMOVED lines=51> */
.L_x_17564:
        /* <DEDUP_REMOVED lines=9> */
.L_x_17563:
        /* <DEDUP_REMOVED lines=15> */
.L_x_17568:
        /* <DEDUP_REMOVED lines=12> */
.L_x_17569:
        /* <DEDUP_REMOVED lines=49> */
[----:B------:R-:W-:Y:S02]  /*116e0*/  LOP3.LUT R2, R11, R2, R77, 0x96, !PT ;  /* 0x000000020b027212 */ /* 0x000fe400078e964d */
[----:B------:R-:W-:-:S07]  /*116f0*/  MOV R106, R76 ;  /* 0x0000004c006a7202 */ /* 0x000fce0000000f00 */
.L_x_17567:
        /* <DEDUP_REMOVED lines=9> */
.L_x_17535:
[----:B------:R-:W-:Y:S01]  /*11790*/  VIADD R77, R109, 0x200 ;  /* 0x000002006d4d7836 */ /* 0x000fe20000000000 */
[----:B------:R-:W-:-:S03]  /*117a0*/  IADD3 R108, PT, PT, R78, 0x300, RZ ;  /* 0x000003004e6c7810 */ /* 0x000fc60007ffe0ff */
[----:B------:R-:W-:-:S05]  /*117b0*/  IMAD.WIDE.U32 R76, R77, 0x20, R102 ;  /* 0x000000204d4c7825 */ /* 0x000fca00078e0066 */
        /* <DEDUP_REMOVED lines=19> */
[----:B------:R-:W-:Y:S02]  /*118f0*/  IADD3 R79, PT, PT, R78, 0x200, RZ ;  /* 0x000002004e4f7810 */ /* 0x000fe40007ffe0ff */
[----:B------:R-:W-:Y:S02]  /*11900*/  LOP3.LUT R81, R80, R81, RZ, 0xfc, !PT ;  /* 0x0000005150517212 */ /* 0x000fe400078efcff */
[----:B------:R-:W-:Y:S01]  /*11910*/  LOP3.LUT R80, R107, 0xff, R86, 0xf8, !PT ;  /* 0x000000ff6b507812 */ /* 0x000fe200078ef856 */
[----:B0-----:R-:W-:-:S05]  /*11920*/  IMAD.WIDE.U32 R76, R79, 0x8, R76 ;  /* 0x000000084f4c7825 */ /* 0x001fca00078e004c */
[----:B------:R1:W-:Y:S02]  /*11930*/  STG.E.64 desc[UR6][R76.64], R80 ;  /* 0x000000504c007986 */ /* 0x0003e4000c101b06 */
.L_x_17570:
[----:B------:R-:W-:Y:S05]  /*11940*/  @!P0 BRA `(.L_x_17571) ;  /* 0x00000000000c8947 */ /* 0x000fea0003800000 */
[----:B------:R-:W2:Y:S02]  /*11950*/  LDC.64 R40, c[0x0][0x390] ;  /* 0x0000e400ff287b82 */ /* 0x000ea40000000a00 */
[----:B--2---:R-:W-:-:S06]  /*11960*/  IMAD.WIDE.U32 R40, R108, 0x10, R40 ;  /* 0x000000106c287825 */ /* 0x004fcc00078e0028 */
[----:B------:R-:W5:Y:S02]  /*11970*/  LDG.E.128 R40, desc[UR6][R40.64] ;  /* 0x0000000628287981 */ /* 0x000f64000c1e1d00 */
.L_x_17571:
[----:B------:R-:W-:Y:S01]  /*11980*/  VIADD R109, R109, 0x300 ;  /* 0x000003006d6d7836 */ /* 0x000fe20000000000 */
[----:B------:R-:W-:Y:S06]  /*11990*/  BRA.U !UP0, `(.L_x_17572) ;  /* 0x0000002d08687547 */ /* 0x000fec000b800000 */
[----:B------:R-:W2:Y:S02]  /*119a0*/  LDC.64 R104, c[0x0][0x3a0] ;  /* 0x0000e800ff687b82 */ /* 0x000ea40000000a00 */
[----:B--2---:R-:W-:-:S05]  /*119b0*/  IMAD.WIDE.U32 R104, R109, 0x20, R104 ;  /* 0x000000206d687825 */ /* 0x004fca00078e0068 */
[----:B-1----:R1:W5:Y:S04]  /*119c0*/  LDG.E.128 R80, desc[UR6][R104.64] ;  /* 0x0000000668507981 */ /* 0x002368000c1e1d00 */
[----:B0-----:R1:W5:Y:S01]  /*119d0*/  LDG.E.128 R76, desc[UR6][R104.64+0x10] ;  /* 0x00001006684c7981 */ /* 0x001362000c1e1d00 */
[----:B------:R-:W-:-:S13]  /*119e0*/  ISETP.GT.AND P1, PT, R101, RZ, PT ;  /* 0x000000ff6500720c */ /* 0x000fda0003f24270 */
[----:B------:R-:W-:Y:S01]  /*119f0*/  @!P1 MOV R100, R97 ;  /* 0x0000006100649202 */ /* 0x000fe20000000f00 */
[----:B------:R-:W-:Y:S01]  /*11a00*/  @!P1 IMAD.MOV.U32 R110, RZ, RZ, R106 ;  /* 0x000000ffff6e9224 */ /* 0x000fe200078e006a */
[----:B-1----:R-:W-:Y:S06]  /*11a10*/  @!P1 BRA `(.L_x_17573) ;  /* 0x00000004005c9947 */ /* 0x002fec0003800000 */
        /* <DEDUP_REMOVED lines=15> */
.L_x_17575:
        /* <DEDUP_REMOVED lines=12> */
.L_x_17576:
        /* <DEDUP_REMOVED lines=48> */
[----:B------:R-:W-:Y:S02]  /*11ed0*/  LOP3.LUT R3, R3, R104, R101, 0x96, !PT ;  /* 0x0000006803037212 */ /* 0x000fe400078e9665 */
[----:B------:R-:W-:-:S07]  /*11ee0*/  LOP3.LUT R2, R11, R2, R111, 0x96, !PT ;  /* 0x000000020b027212 */ /* 0x000fce00078e966f */
.L_x_17574:
        /* <DEDUP_REMOVED lines=10> */
.L_x_17573:
        /* <DEDUP_REMOVED lines=18> */
.L_x_17579:
        /* <DEDUP_REMOVED lines=12> */
.L_x_17580:
        /* <DEDUP_REMOVED lines=37> */
[----:B------:R-:W-:Y:S02]  /*123c0*/  MOV R87, R110 ;  /* 0x0000006e00577202 */ /* 0x000fe40000000f00 */
        /* <DEDUP_REMOVED lines=13> */
.L_x_17578:
        /* <DEDUP_REMOVED lines=10> */
.L_x_17577:
        /* <DEDUP_REMOVED lines=18> */
.L_x_17583:
        /* <DEDUP_REMOVED lines=12> */
.L_x_17584:
        /* <DEDUP_REMOVED lines=49> */
[----:B------:R-:W-:-:S07]  /*12a30*/  IMAD.MOV.U32 R100, RZ, RZ, RZ ;  /* 0x000000ffff647224 */ /* 0x000fce00078e00ff */
.L_x_17582:
        /* <DEDUP_REMOVED lines=10> */
.L_x_17581:
        /* <DEDUP_REMOVED lines=18> */
.L_x_17587:
        /* <DEDUP_REMOVED lines=12> */
.L_x_17588:
[----:B------:R-:W-:Y:S01]  /*12cc0*/  IMAD.WIDE.U32 R2, R95, -0x326172a9, RZ ;  /* 0xcd9e8d575f027825 */ /* 0x000fe200078e00ff */
[----:B------:R-:W-:Y:S02]  /*12cd0*/  LOP3.LUT R100, R4, R107, R99, 0x96, !PT ;  /* 0x0000006b04647212 */ /* 0x000fe400078e9663 */
[C---:B------:R-:W-:Y:S01]  /*12ce0*/  IADD3 R97, PT, PT, R99.reuse, -0x126145ec, RZ ;  /* 0xed9eba1463617810 */ /* 0x040fe20007ffe0ff */
        /* <DEDUP_REMOVED lines=48> */
.L_x_17586:
        /* <DEDUP_REMOVED lines=10> */
.L_x_17585:
        /* <DEDUP_REMOVED lines=18> */
.L_x_17591:
        /* <DEDUP_REMOVED lines=12> */
.L_x_17592:
[----:B------:R-:W-:Y:S01]  /*13270*/  IMAD.WIDE.U32 R2, R95, -0x326172a9, RZ ;  /* 0xcd9e8d575f027825 */ /* 0x000fe200078e00ff */
[----:B------:R-:W-:-:S03]  /*13280*/  LOP3.LUT R100, R4, R105, R99, 0x96, !PT ;  /* 0x0000006904647212 */ /* 0x000fc600078e9663 */
        /* <DEDUP_REMOVED lines=48> */
.L_x_17590:
        /* <DEDUP_REMOVED lines=10> */
.L_x_17589:
        /* <DEDUP_REMOVED lines=18> */
.L_x_17595:
        /* <DEDUP_REMOVED lines=12> */
.L_x_17596:
        /* <DEDUP_REMOVED lines=51> */
.L_x_17594:
        /* <DEDUP_REMOVED lines=10> */
.L_x_17593:
        /* <DEDUP_REMOVED lines=18> */
.L_x_17599:
        /* <DEDUP_REMOVED lines=12> */
.L_x_17600:
        /* <DEDUP_REMOVED lines=49> */
[----:B------:R-:W-:Y:S02]  /*140d0*/  LOP3.LUT R2, R11, R2, R101, 0x96, !PT ;  /* 0x000000020b027212 */ /* 0x000fe400078e9665 */
[----:B------:R-:W-:-:S07]  /*140e0*/  MOV R110, R100 ;  /* 0x00000064006e7202 */ /* 0x000fce0000000f00 */
.L_x_17598:
        /* <DEDUP_REMOVED lines=10> */
.L_x_17597:
        /* <DEDUP_REMOVED lines=18> */
.L_x_17603:
        /* <DEDUP_REMOVED lines=12> */
.L_x_17604:
        /* <DEDUP_REMOVED lines=48> */
[----:B------:R-:W-:Y:S02]  /*14670*/  LOP3.LUT R3, R9, R14, R3, 0x96, !PT ;  /* 0x0000000e09037212 */ /* 0x000fe400078e9603 */
[----:B------:R-:W-:-:S07]  /*14680*/  LOP3.LUT R2, R11, R8, R101, 0x96, !PT ;  /* 0x000000080b027212 */ /* 0x000fce00078e9665 */
.L_x_17602:
        /* <DEDUP_REMOVED lines=11> */
.L_x_17572:
        /* <DEDUP_REMOVED lines=19> */
.L_x_17607:
        /* <DEDUP_REMOVED lines=12> */
.L_x_17608:
        /* <DEDUP_REMOVED lines=50> */
.L_x_17606:
        /* <DEDUP_REMOVED lines=9> */
.L_x_17605:
        /* <DEDUP_REMOVED lines=15> */
.L_x_17611:
        /* <DEDUP_REMOVED lines=12> */
.L_x_17612:
        /* <DEDUP_REMOVED lines=51> */
.L_x_17610:
        /* <DEDUP_REMOVED lines=9> */
.L_x_17609:
        /* <DEDUP_REMOVED lines=15> */
.L_x_17615:
        /* <DEDUP_REMOVED lines=12> */
.L_x_17616:
        /* <DEDUP_REMOVED lines=51> */
.L_x_17614:
        /* <DEDUP_REMOVED lines=9> */
.L_x_17613:
        /* <DEDUP_REMOVED lines=15> */
.L_x_17619:
        /* <DEDUP_REMOVED lines=12> */
.L_x_17620:
        /* <DEDUP_REMOVED lines=51> */
.L_x_17618:
        /* <DEDUP_REMOVED lines=9> */
.L_x_17617:
        /* <DEDUP_REMOVED lines=15> */
.L_x_17623:
        /* <DEDUP_REMOVED lines=12> */
.L_x_17624:
        /* <DEDUP_REMOVED lines=51> */
.L_x_17622:
        /* <DEDUP_REMOVED lines=9> */
.L_x_17621:
        /* <DEDUP_REMOVED lines=15> */
.L_x_17627:
        /* <DEDUP_REMOVED lines=12> */
.L_x_17628:
        /* <DEDUP_REMOVED lines=51> */
.L_x_17626:
[----:B------:R-:W-:Y:S01]  /*16780*/  I2FP.F32.U32 R77, R77 ;  /* 0x0000004d004d7245 */ /* 0x000fe20000201000 */
[----:B------:R-:W-:Y:S02]  /*16790*/  HFMA2 R78, -RZ, RZ, 0.1171875, 0 ;  /* 0x2f800000ff4e7431 */ /* 0x000fe400000001ff */
[----:B-----5:R-:W-:-:S03]  /*167a0*/  HADD2.F32 R91, -RZ, R42.H1_H1 ;  /* 0x3000002aff5b7230 */ /* 0x020fc60000004100 */
[----:B------:R-:W-:Y:S02]  /*167b0*/  FFMA.FTZ R77, R77, R78, 1.1641532182693481445e-10 ;  /* 0x2f0000004d4d7423 */ /* 0x000fe4000001004e */
[----:B------:R-:W-:-:S03]  /*167c0*/  FMUL.FTZ R91, R91, UR13 ;  /* 0x0000000d5b5b7c20 */ /* 0x000fc60008410000 */
[----:B------:R-:W-:Y:S01]  /*167d0*/  FSETP.GTU.FTZ.AND P1, PT, R77, UR10, PT ;  /* 0x0000000a4d007c0b */ /* 0x000fe2000bf3c000 */
[----:B------:R-:W-:-:S03]  /*167e0*/  FMUL.FTZ R77, R91, UR12 ;  /* 0x0000000c5b4d7c20 */ /* 0x000fc60008410000 */
[----:B------:R-:W-:Y:S02]  /*167f0*/  SEL R91, RZ, 0x1, P1 ;  /* 0x00000001ff5b7807 */ /* 0x000fe40000800000 */
[----:B------:R-:W-:-:S07]  /*16800*/  FSEL R77, R77, RZ, !P1 ;  /* 0x000000ff4d4d7208 */ /* 0x000fce0004800000 */
.L_x_17625:
        /* <DEDUP_REMOVED lines=15> */
.L_x_17631:
        /* <DEDUP_REMOVED lines=12> */
.L_x_17632:
        /* <DEDUP_REMOVED lines=51> */
.L_x_17630:
[----:B------:R-:W-:Y:S01]  /*16cf0*/  I2FP.F32.U32 R78, R92 ;  /* 0x0000005c004e7245 */ /* 0x000fe20000201000 */
[----:B------:R-:W-:Y:S02]  /*16d00*/  HFMA2 R79, -RZ, RZ, 0.1171875, 0 ;  /* 0x2f800000ff4f7431 */ /* 0x000fe400000001ff */
[----:B-----5:R-:W-:-:S03]  /*16d10*/  HADD2.F32 R92, -RZ, R43.H0_H0 ;  /* 0x2000002bff5c7230 */ /* 0x020fc60000004100 */
[----:B------:R-:W-:Y:S02]  /*16d20*/  FFMA.FTZ R78, R78, R79, 1.1641532182693481445e-10 ;  /* 0x2f0000004e4e7423 */ /* 0x000fe4000001004f */
[----:B------:R-:W-:-:S03]  /*16d30*/  FMUL.FTZ R92, R92, UR13 ;  /* 0x0000000d5c5c7c20 */ /* 0x000fc60008410000 */
[----:B------:R-:W-:Y:S01]  /*16d40*/  FSETP.GTU.FTZ.AND P1, PT, R78, UR10, PT ;  /* 0x0000000a4e007c0b */ /* 0x000fe2000bf3c000 */
[----:B------:R-:W-:-:S03]  /*16d50*/  FMUL.FTZ R78, R92, UR12 ;  /* 0x0000000c5c4e7c20 */ /* 0x000fc60008410000 */
[----:B------:R-:W-:Y:S02]  /*16d60*/  SEL R92, RZ, 0x1, P1 ;  /* 0x00000001ff5c7807 */ /* 0x000fe40000800000 */
[----:B------:R-:W-:-:S07]  /*16d70*/  FSEL R78, R78, RZ, !P1 ;  /* 0x000000ff4e4e7208 */ /* 0x000fce0004800000 */
.L_x_17629:
        /* <DEDUP_REMOVED lines=15> */
.L_x_17634:
        /* <DEDUP_REMOVED lines=12> */
.L_x_17635:
        /* <DEDUP_REMOVED lines=49> */
[----:B------:R-:W-:Y:S02]  /*17240*/  LOP3.LUT R2, R11, R8, R13, 0x96, !PT ;  /* 0x000000080b027212 */ /* 0x000fe400078e960d */
[----:B------:R-:W-:-:S07]  /*17250*/  MOV R100, R12 ;  /* 0x0000000c00647202 */ /* 0x000fce0000000f00 */
.L_x_17633:
        /* <DEDUP_REMOVED lines=9> */
.L_x_17601:
        /* <DEDUP_REMOVED lines=56> */
.L_x_17636:
        /* <DEDUP_REMOVED lines=99> */
.L_x_17638:
[----:B------:R-:W-:Y:S05]  /*17ca0*/  BSYNC.RECONVERGENT B0 ;  /* 0x0000000000007941 */ /* 0x000fea0003800200 */
.L_x_17637:
        /* <DEDUP_REMOVED lines=12> */
.L_x_17640:
[----:B------:R-:W-:Y:S05]  /*17d70*/  BSYNC.RECONVERGENT B0 ;  /* 0x0000000000007941 */ /* 0x000fea0003800200 */
.L_x_17639:
        /* <DEDUP_REMOVED lines=70> */
[----:B------:R-:W-:Y:S02]  /*181e0*/  HADD2.F32 R102, -RZ, R60.H0_H0 ;  /* 0x2000003cff667230 */ /* 0x000fe40000004100 */
        /* <DEDUP_REMOVED lines=47> */
[----:B------:R-:W-:-:S02]  /*184e0*/  HADD2.F32 R77, -RZ, R72.H1_H1 ;  /* 0x30000048ff4d7230 */ /* 0x000fc40000004100 */
[C---:B------:R-:W-:Y:S01]  /*184f0*/  FMUL.FTZ R13, R8.reuse, R13 ;  /* 0x0000000d080d7220 */ /* 0x040fe20000410000 */
[----:B------:R-:W-:Y:S02]  /*18500*/  HADD2.F32 R79, -RZ, R56.H1_H1 ;  /* 0x30000038ff4f7230 */ /* 0x000fe40000004100 */
        /* <DEDUP_REMOVED lines=18> */
[----:B------:R-:W-:Y:S01]  /*18630*/  FFMA.FTZ R12, R12, R77, R79 ;  /* 0x0000004d0c0c7223 */ /* 0x000fe2000001004f */
[----:B------:R-:W-:Y:S02]  /*18640*/  HADD2.F32 R80, -RZ, R57.H0_H0 ;  /* 0x20000039ff507230 */ /* 0x000fe40000004100 */
[----:B------:R-:W-:Y:S02]  /*18650*/  HADD2.F32 R8, -RZ, R72.H0_H0 ;  /* 0x20000048ff087230 */ /* 0x000fe40000004100 */
[----:B------:R-:W-:Y:S02]  /*18660*/  HADD2.F32 R76, -RZ, R56.H0_H0 ;  /* 0x20000038ff4c7230 */ /* 0x000fe40000004100 */
[----:B------:R-:W-:Y:S01]  /*18670*/  FFMA.FTZ R13, R13, R78, R80 ;  /* 0x0000004e0d0d7223 */ /* 0x000fe20000010050 */
[----:B------:R-:W-:Y:S02]  /*18680*/  HADD2.F32 R81, -RZ, R73.H1_H1 ;  /* 0x30000049ff517230 */ /* 0x000fe40000004100 */
[----:B------:R-:W-:-:S02]  /*18690*/  HADD2.F32 R83, -RZ, R57.H1_H1 ;  /* 0x30000039ff537230 */ /* 0x000fc40000004100 */
        /* <DEDUP_REMOVED lines=38> */
[----:B------:R-:W-:Y:S01]  /*18900*/  FFMA.FTZ R33, R33, R8, R76 ;  /* 0x0000000821217223 */ /* 0x000fe2000001004c */
[----:B------:R-:W-:Y:S02]  /*18910*/  HADD2.F32 R81, -RZ, R64.H0_H0 ;  /* 0x20000040ff517230 */ /* 0x000fe40000004100 */
[----:B------:R-:W-:Y:S02]  /*18920*/  HADD2.F32 R83, -RZ, R48.H0_H0 ;  /* 0x20000030ff537230 */ /* 0x000fe40000004100 */
[----:B------:R-:W-:Y:S01]  /*18930*/  FFMA.FTZ R10, R10, R85, R101 ;  /* 0x000000550a0a7223 */ /* 0x000fe20000010065 */
[----:B------:R-:W-:Y:S02]  /*18940*/  HADD2.F32 R82, -RZ, R71.H0_H0 ;  /* 0x20000047ff527230 */ /* 0x000fe40000004100 */
[----:B------:R-:W-:Y:S02]  /*18950*/  HADD2.F32 R84, -RZ, R55.H0_H0 ;  /* 0x20000037ff547230 */ /* 0x000fe40000004100 */
        /* <DEDUP_REMOVED lines=8> */
[----:B------:R-:W-:Y:S01]  /*189e0*/  HADD2.F32 R104, -RZ, R44.H0_H0 ;  /* 0x2000002cff687230 */ /* 0x000fe20000004100 */
[----:B------:R-:W-:Y:S01]  /*189f0*/  F2FP.F16.F32.PACK_AB R15, R36, R37 ;  /* 0x00000025240f723e */ /* 0x000fe200000000ff */
[----:B------:R-:W-:Y:S02]  /*18a00*/  HADD2.F32 R85, -RZ, R65.H0_H0 ;  /* 0x20000041ff557230 */ /* 0x000fe40000004100 */
[----:B------:R-:W-:Y:S01]  /*18a10*/  FFMA.FTZ R79, R29, R8, R78 ;  /* 0x000000081d4f7223 */ /* 0x000fe2000001004e */
[----:B------:R-:W-:-:S02]  /*18a20*/  HADD2.F32 R101, -RZ, R49.H0_H0 ;  /* 0x20000031ff657230 */ /* 0x000fc40000004100 */
[----:B------:R-:W-:Y:S01]  /*18a30*/  FFMA.FTZ R78, R9, R102, R104 ;  /* 0x00000066094e7223 */ /* 0x000fe20000010068 */
[----:B------:R-:W-:Y:S01]  /*18a40*/  HADD2.F32 R81, -RZ, R67.H0_H0 ;  /* 0x20000043ff517230 */ /* 0x000fe20000004100 */
[----:B------:R-:W0:Y:S01]  /*18a50*/  LDC.64 R8, c[0x0][0x428] ;  /* 0x00010a00ff087b82 */ /* 0x000e220000000a00 */
        /* <DEDUP_REMOVED lines=17> */
[--C-:B------:R-:W-:Y:S02]  /*18b70*/  HADD2.F32 R84, -RZ, R62.reuse.H0_H0 ;  /* 0x2000003eff547230 */ /* 0x100fe40000004100 */
[----:B------:R-:W-:Y:S01]  /*18b80*/  FFMA.FTZ R82, R25, R82, R28 ;  /* 0x0000005219527223 */ /* 0x000fe2000001001c */
[----:B------:R-:W-:Y:S02]  /*18b90*/  HADD2.F32 R25, -RZ, R62.H1_H1 ;  /* 0x3000003eff197230 */ /* 0x000fe40000004100 */
[----:B------:R-:W-:Y:S02]  /*18ba0*/  HADD2.F32 R26, -RZ, R46.H0_H0 ;  /* 0x2000002eff1a7230 */ /* 0x000fe40000004100 */
[----:B------:R-:W-:-:S02]  /*18bb0*/  HADD2.F32 R28, -RZ, R47.H0_H0 ;  /* 0x2000002fff1c7230 */ /* 0x000fc40000004100 */
[----:B------:R-:W-:Y:S01]  /*18bc0*/  FFMA.FTZ R5, R22, R25, R27 ;  /* 0x0000001916057223 */ /* 0x000fe2000001001b */
[----:B------:R-:W-:Y:S01]  /*18bd0*/  LEA.HI.SX32 R25, R24, R109, 0x1d ;  /* 0x0000006d18197211 */ /* 0x000fe200078feaff */
[----:B------:R-:W-:Y:S01]  /*18be0*/  FFMA.FTZ R84, R23, R84, R26 ;  /* 0x0000005417547223 */ /* 0x000fe2000001001a */
[--C-:B------:R-:W-:Y:S02]  /*18bf0*/  HADD2.F32 R26, -RZ, R63.reuse.H0_H0 ;  /* 0x2000003fff1a7230 */ /* 0x100fe40000004100 */
[----:B------:R-:W-:Y:S01]  /*18c00*/  HADD2.F32 R22, -RZ, R63.H1_H1 ;  /* 0x3000003fff167230 */ /* 0x000fe20000004100 */
[----:B------:R-:W-:Y:S01]  /*18c10*/  IADD3 R29, PT, PT, R25, 0x200, RZ ;  /* 0x00000200191d7810 */ /* 0x000fe20007ffe0ff */
[----:B------:R-:W-:Y:S02]  /*18c20*/  HADD2.F32 R24, -RZ, R47.H1_H1 ;  /* 0x3000002fff187230 */ /* 0x000fe40000004100 */
[----:B------:R-:W-:Y:S01]  /*18c30*/  FFMA.FTZ R23, R11, R26, R28 ;  /* 0x0000001a0b177223 */ /* 0x000fe2000001001c */
[----:B------:R-:W-:Y:S01]  /*18c40*/  VIADD R27, R25, 0x100 ;  /* 0x00000100191b7836 */ /* 0x000fe20000000000 */
[----:B------:R-:W-:Y:S01]  /*18c50*/  F2FP.F16.F32.PACK_AB R11, R35, R32 ;  /* 0x00000020230b723e */ /* 0x000fe200000000ff */
[----:B------:R-:W-:-:S02]  /*18c60*/  VIADD R31, R25, 0x300 ;  /* 0x00000300191f7836 */ /* 0x000fc40000000000 */
[----:B------:R-:W-:Y:S01]  /*18c70*/  FFMA.FTZ R22, R21, R22, R24 ;  /* 0x0000001615167223 */ /* 0x000fe20000010018 */
[----:B0-----:R-:W-:Y:S01]  /*18c80*/  IMAD.WIDE.U32 R24, R25, 0x10, R8 ;  /* 0x0000001019187825 */ /* 0x001fe200078e0008 */
[----:B------:R-:W-:-:S03]  /*18c90*/  F2FP.F16.F32.PACK_AB R21, R85, R82 ;  /* 0x000000525515723e */ /* 0x000fc600000000ff */
[--C-:B------:R-:W-:Y:S01]  /*18ca0*/  IMAD.WIDE.U32 R26, R27, 0x10, R8.reuse ;  /* 0x000000101b1a7825 */ /* 0x100fe200078e0008 */
[----:B------:R-:W-:Y:S02]  /*18cb0*/  F2FP.F16.F32.PACK_AB R23, R22, R23 ;  /* 0x000000171617723e */ /* 0x000fe400000000ff */
[----:B------:R-:W-:Y:S01]  /*18cc0*/  F2FP.F16.F32.PACK_AB R22, R5, R84 ;  /* 0x000000540516723e */ /* 0x000fe200000000ff */
[----:B------:R-:W-:-:S04]  /*18cd0*/  IMAD.WIDE.U32 R28, R29, 0x10, R8 ;  /* 0x000000101d1c7825 */ /* 0x000fc800078e0008 */
[----:B------:R-:W-:Y:S01]  /*18ce0*/  IMAD.WIDE.U32 R30, R31, 0x10, R8 ;  /* 0x000000101f1e7825 */ /* 0x000fe200078e0008 */
[----:B------:R-:W-:Y:S02]  /*18cf0*/  F2FP.F16.F32.PACK_AB R9, R14, R13 ;  /* 0x0000000d0e09723e */ /* 0x000fe400000000ff */
[----:B------:R-:W-:Y:S02]  /*18d00*/  F2FP.F16.F32.PACK_AB R8, R12, R7 ;  /* 0x000000070c08723e */ /* 0x000fe400000000ff */
[----:B------:R-:W-:Y:S02]  /*18d10*/  F2FP.F16.F32.PACK_AB R14, R38, R39 ;  /* 0x00000027260e723e */ /* 0x000fe400000000ff */
[----:B------:R-:W-:Y:S01]  /*18d20*/  F2FP.F16.F32.PACK_AB R13, R19, R18 ;  /* 0x00000012130d723e */ /* 0x000fe200000000ff */
[----:B------:R0:W-:Y:S01]  /*18d30*/  STG.E.128 desc[UR6][R24.64], R8 ;  /* 0x0000000818007986 */ /* 0x0001e2000c101d06 */
[----:B------:R-:W-:Y:S02]  /*18d40*/  F2FP.F16.F32.PACK_AB R12, R17, R16 ;  /* 0x00000010110c723e */ /* 0x000fe400000000ff */
[----:B------:R-:W-:-:S02]  /*18d50*/  F2FP.F16.F32.PACK_AB R19, R83, R80 ;  /* 0x000000505313723e */ /* 0x000fc400000000ff */
[----:B------:R-:W-:Y:S01]  /*18d60*/  F2FP.F16.F32.PACK_AB R18, R79, R76 ;  /* 0x0000004c4f12723e */ /* 0x000fe200000000ff */
[----:B------:R0:W-:Y:S01]  /*18d70*/  STG.E.128 desc[UR6][R26.64], R12 ;  /* 0x0000000c1a007986 */ /* 0x0001e2000c101d06 */
[----:B------:R-:W-:Y:S02]  /*18d80*/  F2FP.F16.F32.PACK_AB R17, R77, R34 ;  /* 0x000000224d11723e */ /* 0x000fe400000000ff */
[----:B------:R-:W-:Y:S02]  /*18d90*/  F2FP.F16.F32.PACK_AB R16, R33, R20 ;  /* 0x000000142110723e */ /* 0x000fe400000000ff */
[----:B------:R-:W-:-:S03]  /*18da0*/  F2FP.F16.F32.PACK_AB R20, R81, R78 ;  /* 0x0000004e5114723e */ /* 0x000fc600000000ff */
[----:B------:R0:W-:Y:S04]  /*18db0*/  STG.E.128 desc[UR6][R28.64], R16 ;  /* 0x000000101c007986 */ /* 0x0001e8000c101d06 */
[----:B------:R0:W-:Y:S02]  /*18dc0*/  STG.E.128 desc[UR6][R30.64], R20 ;  /* 0x000000141e007986 */ /* 0x0001e4000c101d06 */
.L_x_17641:
[----:B0-----:R-:W0:Y:S01]  /*18dd0*/  LDC.64 R8, c[0x0][0x380] ;  /* 0x0000e000ff087b82 */ /* 0x001e220000000a00 */
[----:B------:R-:W-:Y:S01]  /*18de0*/  UPLOP3.LUT UP1, UPT, UPT, UPT, UP1, 0x40, 0x4 ;  /* 0x000000000004789c */ /* 0x000fe20003f2e810 */
[----:B0-----:R-:W-:-:S04]  /*18df0*/  IADD3 R96, PT, PT, R96, R8, RZ ;  /* 0x0000000860607210 */ /* 0x001fc80007ffe0ff */
[----:B------:R-:W-:-:S13]  /*18e00*/  ISETP.GE.AND P0, PT, R96, R9, PT ;  /* 0x000000096000720c */ /* 0x000fda0003f06270 */
[----:B------:R-:W-:Y:S05]  /*18e10*/  @!P0 BRA `(.L_x_17642) ;  /* 0xfffffe7800a08947 */ /* 0x000fea000383ffff */
[----:B------:R-:W-:Y:S05]  /*18e20*/  EXIT ;  /* 0x000000000000794d */ /* 0x000fea0003800000 */
.L_x_17643:
        /* <DEDUP_REMOVED lines=13> */
.L_x_27567:


//--------------------- .text._ZN10layer_norm13ln_fwd_kernelINS_13Kernel_traitsI6__halfS2_fS2_fjLj8192ELj1ELj1ELj8ELj16ENS_18Kernel_traits_baseILj8192ES2_S2_fS2_fjLj256EEEEELb1ELb1ELb0ELb0EEEvNS_9FwdParamsE --------------------------
	.section	.text._ZN10layer_norm13ln_fwd_kernelINS_13Kernel_traitsI6__halfS2_fS2_fjLj8192ELj1ELj1ELj8ELj16ENS_18Kernel_traits_baseILj8192ES2_S2_fS2_fjLj256EEEEELb1ELb1ELb0ELb0EEEvNS_9FwdParamsE,"ax",@progbits
	.align	128
        .global         _ZN10layer_norm13ln_fwd_kernelINS_13Kernel_traitsI6__halfS2_fS2_fjLj8192ELj1ELj1ELj8ELj16ENS_18Kernel_traits_baseILj8192ES2_S2_fS2_fjLj256EEEEELb1ELb1ELb0ELb0EEEvNS_9FwdParamsE
        .type           _ZN10layer_norm13ln_fwd_kernelINS_13Kernel_traitsI6__halfS2_fS2_fjLj8192ELj1ELj1ELj8ELj16ENS_18Kernel_traits_baseILj8192ES2_S2_fS2_fjLj256EEEEELb1ELb1ELb0ELb0EEEvNS_9FwdParamsE,@function
        .size           _ZN10layer_norm13ln_fwd_kernelINS_13Kernel_traitsI6__halfS2_fS2_fjLj8192ELj1ELj1ELj8ELj16ENS_18Kernel_traits_baseILj8192ES2_S2_fS2_fjLj256EEEEELb1ELb1ELb0ELb0EEEvNS_9FwdParamsE,(.L_x_27568 - _ZN10layer_norm13ln_fwd_kernelINS_13Kernel_traitsI6__halfS2_fS2_fjLj8192ELj1ELj1ELj8ELj16ENS_18Kernel_traits_baseILj8192ES2_S2_fS2_fjLj256EEEEELb1ELb1ELb0ELb0EEEvNS_9FwdParamsE)
        .other          _ZN10layer_norm13ln_fwd_kernelINS_13Kernel_traitsI6__halfS2_fS2_fjLj8192ELj1ELj1ELj8ELj16ENS_18Kernel_traits_baseILj8192ES2_S2_fS2_fjLj256EEEEELb1ELb1ELb0ELb0EEEvNS_9FwdParamsE,@"STO_CUDA_ENTRY STV_DEFAULT"
_ZN10layer_norm13ln_fwd_kernelINS_13Kernel_traitsI6__halfS2_fS2_fjLj8192ELj1ELj1ELj8ELj16ENS_18Kernel_traits_baseILj8192ES2_S2_fS2_fjLj256EEEEELb1ELb1ELb0ELb0EEEvNS_9FwdParamsE:
.text._ZN10layer_norm13ln_fwd_kernelINS_13Kernel_traitsI6__halfS2_fS2_fjLj8192ELj1ELj1ELj8ELj16ENS_18Kernel_traits_baseILj8192ES2_S2_fS2_fjLj256EEEEELb1ELb1ELb0ELb0EEEvNS_9FwdParamsE:
        /* <DEDUP_REMOVED lines=76> */
.L_x_17645:
        /* <DEDUP_REMOVED lines=19> */
[----:B---3--:R-:W-:-:S04]  /*05f0*/  @P1 IMAD.WIDE.U32 R60, R3, 0x10, R56 ;  /* 0x00000010033c1825 */ /* 0x008fc800078e0038 */
[----:B------:R-:W-:Y:S01]  /*0600*/  @P1 VIADD R3, R3, 0x100 ;  /* 0x0000010003031836 */ /* 0x000fe20000000000 */
        /* <DEDUP_REMOVED lines=11> */
[----:B------:R-:W-:Y:S01]  /*06c0*/  IMAD.MOV.U32 R38, RZ, RZ, RZ ;  /* 0x000000ffff267224 */ /* 0x000fe200078e00ff */
[----:B------:R-:W-:Y:S01]  /*06d0*/  CS2R R36, SRZ ;  /* 0x0000000000247805 */ /* 0x000fe2000001ff00 */
[----:B------:R-:W-:Y:S01]  /*06e0*/  IMAD.MOV.U32 R26, RZ, RZ, RZ ;  /* 0x000000ffff1a7224 */ /* 0x000fe200078e00ff */
[----:B------:R-:W-:Y:S02]  /*06f0*/  CS2R R24, SRZ ;  /* 0x0000000000187805 */ /* 0x000fe4000001ff00 */
[----:B------:R-:W-:Y:S02]  /*0700*/  CS2R R12, SRZ ;  /* 0x00000000000c7805 */ /* 0x000fe4000001ff00 */
[----:B------:R-:W-:Y:S02]  /*0710*/  @P3 CS2R R50, SRZ ;  /* 0x0000000000323805 */ /* 0x000fe4000001ff00 */
[----:B------:R-:W-:Y:S01]  /*0720*/  @P3 CS2R R48, SRZ ;  /* 0x0000000000303805 */ /* 0x000fe2000001ff00 */
[----:B------:R-:W-:Y:S01]  /*0730*/  @P0 IMAD.MOV.U32 R15, RZ, RZ, RZ ;  /* 0x000000ffff0f0224 */ /* 0x000fe200078e00ff */
[----:B------:R-:W-:Y:S01]  /*0740*/  @P2 MOV R39, RZ ;  /* 0x000000ff00272202 */ /* 0x000fe20000000f00 */
[----:B----4-:R-:W-:-:S07]  /*0750*/  @P1 IMAD.MOV.U32 R27, RZ, RZ, RZ ;  /* 0x000000ffff1b1224 */ /* 0x010fce00078e00ff */
.L_x_17646:
[----:B------:R-:W-:Y:S05]  /*0760*/  BSYNC.RECONVERGENT B0 ;  /* 0x0000000000007941 */ /* 0x000fea0003800200 */
.L_x_17644:
[----:B------:R-:W0:Y:S08]  /*0770*/  S2UR UR4, SR_CTAID.X ;  /* 0x00000000000479c3 */ /* 0x000e300000002500 */
[----:B------:R-:W0:Y:S02]  /*0780*/  LDC R3, c[0x0][0x384] ;  /* 0x0000e100ff037b82 */ /* 0x000e240000000800 */
[----:B0-----:R-:W-:-:S13]  /*0790*/  ISETP.LE.AND P0, PT, R3, UR4, PT ;  /* 0x0000000403007c0c */ /* 0x001fda000bf03270 */
[----:B------:R-:W-:Y:S05]  /*07a0*/  @P0 EXIT ;  /* 0x000000000000094d */ /* 0x000fea0003800000 */
[----:B------:R-:W0:Y:S01]  /*07b0*/  LDC R7, c[0x0][0x360] ;  /* 0x0000d800ff077b82 */ /* 0x000e220000000800 */
[----:B------:R-:W-:Y:S01]  /*07c0*/  IMAD.HI.U32 R3, R104, -0x2daee0ad, RZ ;  /* 0xd2511f5368037827 */ /* 0x000fe200078e00ff */
[----:B------:R-:W-:Y:S01]  /*07d0*/  UIADD3 UR5, UPT, UPT, UR8, -0x61c88647, URZ ;  /* 0x9e3779b908057890 */ /* 0x000fe2000fffe0ff */
[----:B------:R-:W-:Y:S01]  /*07e0*/  LOP3.LUT R61, R0, 0xe0, RZ, 0xc0, !PT ;  /* 0x000000e0003d7812 */ /* 0x000fe200078ec0ff */
[----:B------:R-:W-:Y:S01]  /*07f0*/  UIADD3 UR6, UPT, UPT, UR9, -0x4498517b, URZ ;  /* 0xbb67ae8509067890 */ /* 0x000fe2000fffe0ff */
[----:B------:R-:W-:Y:S01]  /*0800*/  IMAD R58, R104, -0x2daee0ad, RZ ;  /* 0xd2511f53683a7824 */ /* 0x000fe200078e02ff */
[----:B------:R-:W-:Y:S01]  /*0810*/  LOP3.LUT R3, R3, UR9, RZ, 0x3c, !PT ;  /* 0x0000000903037c12 */ /* 0x000fe2000f8e3cff */
[----:B------:R-:W-:Y:S01]  /*0820*/  UIADD3 UR12, UPT, UPT, UR9, 0x76cf5d0a, URZ ;  /* 0x76cf5d0a090c7890 */ /* 0x000fe2000fffe0ff */
[----:B------:R-:W-:Y:S01]  /*0830*/  LOP3.LUT R4, R4, 0x3, RZ, 0xc0, !PT ;  /* 0x0000000304047812 */ /* 0x000fe200078ec0ff */
[----:B------:R-:W-:Y:S02]  /*0840*/  UIADD3 UR7, UPT, UPT, UR8, 0x3c6ef372, URZ ;  /* 0x3c6ef37208077890 */ /* 0x000fe4000fffe0ff */
[----:B------:R-:W-:Y:S01]  /*0850*/  IMAD.HI.U32 R5, R3, -0x326172a9, RZ ;  /* 0xcd9e8d5703057827 */ /* 0x000fe200078e00ff */
[----:B------:R-:W-:-:S02]  /*0860*/  UIADD3 UR13, UPT, UPT, UR8, -0x255992d5, URZ ;  /* 0xdaa66d2b080d7890 */ /* 0x000fc4000fffe0ff */
[----:B------:R-:W-:Y:S02]  /*0870*/  UIADD3 UR14, UPT, UPT, UR9, -0x126145ec, URZ ;  /* 0xed9eba14090e7890 */ /* 0x000fe4000fffe0ff */
[----:B------:R-:W-:Y:S02]  /*0880*/  UIADD3 UR15, UPT, UPT, UR8, -0x4ab325aa, URZ ;  /* 0xb54cda56080f7890 */ /* 0x000fe4000fffe0ff */
[----:B------:R-:W-:Y:S01]  /*0890*/  UIADD3 UR19, UPT, UPT, UR9, 0x1fd5c5a3, URZ ;  /* 0x1fd5c5a309137890 */ /* 0x000fe2000fffe0ff */
[----:B------:R-:W1:Y:S01]  /*08a0*/  LDCU.64 UR24, c[0x0][0x3e0] ;  /* 0x00007c00ff1877ac */ /* 0x000e620008000a00 */
[----:B0-----:R-:W-:Y:S01]  /*08b0*/  IMAD R7, R7, UR4, R0 ;  /* 0x0000000407077c24 */ /* 0x001fe2000f8e0200 */
[----:B------:R-:W-:Y:S01]  /*08c0*/  UIADD3 UR20, UPT, UPT, UR8, -0xe443238, URZ ;  /* 0xf1bbcdc808147890 */ /* 0x000fe2000fffe0ff */
[----:B------:R-:W-:Y:S01]  /*08d0*/  IMAD.SHL.U32 R0, R0, 0x20, RZ ;  /* 0x0000002000007824 */ /* 0x000fe200078e00ff */
        /* <DEDUP_REMOVED lines=16> */
[----:B------:R-:W-:Y:S01]  /*09e0*/  IMAD R6, R3, -0x326172a9, RZ ;  /* 0xcd9e8d5703067824 */ /* 0x000fe200078e02ff */
[----:B------:R-:W-:Y:S01]  /*09f0*/  LOP3.LUT R56, R59, UR12, R56, 0x96, !PT ;  /* 0x0000000c3b387c12 */ /* 0x000fe2000f8e9638 */
[----:B------:R-:W-:Y:S01]  /*0a00*/  IMAD.HI.U32 R3, R57, -0x326172a9, RZ ;  /* 0xcd9e8d5739037827 */ /* 0x000fe200078e00ff */
[----:B------:R-:W-:-:S02]  /*0a10*/  UIADD3 UR12, UPT, UPT, UR8, 0x1715609d, URZ ;  /* 0x1715609d080c7890 */ /* 0x000fc4000fffe0ff */
[----:B------:R-:W-:Y:S01]  /*0a20*/  UISETP.NE.AND.EX UP0, UPT, UR25, URZ, UPT, UP0 ;  /* 0x000000ff1900728c */ /* 0x000fe2000bf05300 */
[----:B------:R-:W-:Y:S01]  /*0a30*/  IMAD R57, R57, -0x326172a9, RZ ;  /* 0xcd9e8d5739397824 */ /* 0x000fe200078e02ff */
[----:B------:R-:W-:Y:S01]  /*0a40*/  LOP3.LUT R3, R6, UR7, R3, 0x96, !PT ;  /* 0x0000000706037c12 */ /* 0x000fe2000f8e9603 */
[----:B------:R-:W-:Y:S01]  /*0a50*/  IMAD.HI.U32 R6, R56, -0x326172a9, RZ ;  /* 0xcd9e8d5738067827 */ /* 0x000fe200078e00ff */
[----:B------:R-:W-:Y:S02]  /*0a60*/  UIADD3 UR7, UPT, UPT, UR9, -0x56f99767, URZ ;  /* 0xa906689909077890 */ /* 0x000fe4000fffe0ff */
[----:B------:R-:W-:Y:S01]  /*0a70*/  UPLOP3.LUT UP2, UPT, UPT, UPT, UPT, 0x40, 0x4 ;  /* 0x000000000004789c */ /* 0x000fe20003f4e870 */
[----:B------:R-:W-:Y:S01]  /*0a80*/  IMAD R58, R5, -0x2daee0ad, RZ ;  /* 0xd2511f53053a7824 */ /* 0x000fe200078e02ff */
[----:B------:R-:W-:Y:S01]  /*0a90*/  LOP3.LUT R6, R57, UR13, R6, 0x96, !PT ;  /* 0x0000000d39067c12 */ /* 0x000fe2000f8e9606 */
[----:B------:R-:W-:Y:S01]  /*0aa0*/  IMAD.HI.U32 R5, R3, -0x2daee0ad, RZ ;  /* 0xd2511f5303057827 */ /* 0x000fe200078e00ff */
[----:B------:R-:W-:-:S03]  /*0ab0*/  UIADD3 UR13, UPT, UPT, UR9, 0x646e171e, URZ ;  /* 0x646e171e090d7890 */ /* 0x000fc6000fffe0ff */
        /* <DEDUP_REMOVED lines=25> */
[C---:B------:R-:W-:Y:S01]  /*0c50*/  LOP3.LUT R56, R58.reuse, 0xff, RZ, 0xc0, !PT ;  /* 0x000000ff3a387812 */ /* 0x040fe200078ec0ff */
[----:B------:R-:W-:Y:S01]  /*0c60*/  IMAD.HI.U32 R2, R57, -0x326172a9, RZ ;  /* 0xcd9e8d5739027827 */ /* 0x000fe200078e00ff */
[----:B------:R-:W-:Y:S01]  /*0c70*/  LOP3.LUT R58, R58, 0xffffff00, RZ, 0xc0, !PT ;  /* 0xffffff003a3a7812 */ /* 0x000fe200078ec0ff */
[----:B------:R-:W4:Y:S01]  /*0c80*/  LDCU.64 UR14, c[0x0][0x380] ;  /* 0x00007000ff0e77ac */ /* 0x000f220008000a00 */
[----:B------:R-:W-:Y:S01]  /*0c90*/  VIADDMNMX R61, R56, -R61, RZ, !PT ;  /* 0x8000003d383d7246 */ /* 0x000fe200078001ff */
[----:B------:R-:W-:Y:S01]  /*0ca0*/  IMAD.HI.U32 R5, R3, -0x2daee0ad, RZ ;  /* 0xd2511f5303057827 */ /* 0x000fe200078e00ff */
[----:B------:R-:W-:-:S02]  /*0cb0*/  LOP3.LUT R2, R59, UR5, R2, 0x96, !PT ;  /* 0x000000053b027c12 */ /* 0x000fc4000f8e9602 */
[----:B------:R-:W-:Y:S01]  /*0cc0*/  VIMNMX R61, PT, PT, R61, 0x20, PT ;  /* 0x000000203d3d7848 */ /* 0x000fe20003fe0100 */
[----:B------:R-:W-:Y:S01]  /*0cd0*/  IMAD R57, R57, -0x326172a9, RZ ;  /* 0xcd9e8d5739397824 */ /* 0x000fe200078e02ff */
[----:B------:R-:W-:Y:S01]  /*0ce0*/  LOP3.LUT R5, R6, UR19, R5, 0x96, !PT ;  /* 0x0000001306057c12 */ /* 0x000fe2000f8e9605 */
[----:B------:R-:W-:Y:S01]  /*0cf0*/  IMAD R6, R3, -0x2daee0ad, RZ ;  /* 0xd2511f5303067824 */ /* 0x000fe200078e02ff */
[----:B------:R-:W-:Y:S01]  /*0d00*/  LOP3.LUT R59, R0, 0x3e0, RZ, 0xc0, !PT ;  /* 0x000003e0003b7812 */ /* 0x000fe200078ec0ff */
[----:B------:R-:W-:Y:S02]  /*0d10*/  IMAD R61, R61, 0x8, R58 ;  /* 0x000000083d3d7824 */ /* 0x000fe400078e023a */
[----:B------:R-:W-:Y:S01]  /*0d20*/  IMAD.HI.U32 R3, R2, -0x2daee0ad, RZ ;  /* 0xd2511f5302037827 */ /* 0x000fe200078e00ff */
[----:B------:R-:W-:Y:S02]  /*0d30*/  VIADDMNMX R59, R56, -R59, RZ, !PT ;  /* 0x8000003b383b7246 */ /* 0x000fe400078001ff */
[----:B------:R-:W-:Y:S01]  /*0d40*/  I2FP.F32.U32 R61, R61 ;  /* 0x0000003d003d7245 */ /* 0x000fe20000201000 */
[----:B------:R-:W-:Y:S01]  /*0d50*/  IMAD.HI.U32 R0, R5, -0x326172a9, RZ ;  /* 0xcd9e8d5705007827 */ /* 0x000fe200078e00ff */
[----:B------:R-:W-:-:S02]  /*0d60*/  LOP3.LUT R56, R6, UR6, R3, 0x96, !PT ;  /* 0x0000000606387c12 */ /* 0x000fc4000f8e9603 */
[----:B------:R0:W0:Y:S01]  /*0d70*/  MUFU.RCP R102, R61 ;  /* 0x0000003d00667308 */ /* 0x0000220000001000 */
[----:B------:R-:W-:Y:S01]  /*0d80*/  IMAD R3, R5, -0x326172a9, RZ ;  /* 0xcd9e8d5705037824 */ /* 0x000fe200078e02ff */
[----:B------:R-:W-:Y:S01]  /*0d90*/  LOP3.LUT R0, R57, UR20, R0, 0x96, !PT ;  /* 0x0000001439007c12 */ /* 0x000fe2000f8e9600 */
[----:B------:R-:W-:Y:S01]  /*0da0*/  IMAD.HI.U32 R6, R56, -0x326172a9, RZ ;  /* 0xcd9e8d5738067827 */ /* 0x000fe200078e00ff */
[----:B------:R-:W-:-:S03]  /*0db0*/  VIMNMX R59, PT, PT, R59, 0x20, PT ;  /* 0x000000203b3b7848 */ /* 0x000fc60003fe0100 */
[----:B------:R-:W-:Y:S01]  /*0dc0*/  IMAD R2, R2, -0x2daee0ad, RZ ;  /* 0xd2511f5302027824 */ /* 0x000fe200078e02ff */
[----:B------:R-:W-:Y:S01]  /*0dd0*/  LOP3.LUT R6, R3, UR22, R6, 0x96, !PT ;  /* 0x0000001603067c12 */ /* 0x000fe2000f8e9606 */
[----:B------:R-:W-:Y:S01]  /*0de0*/  IMAD.HI.U32 R5, R0, -0x2daee0ad, RZ ;  /* 0xd2511f5300057827 */ /* 0x000fe200078e00ff */
[----:B------:R-:W-:-:S03]  /*0df0*/  LEA R101, R59, R58, 0x3 ;  /* 0x0000003a3b657211 */ /* 0x000fc600078e18ff */
[----:B------:R-:W-:Y:S01]  /*0e00*/  IMAD.MOV.U32 R3, RZ, RZ, RZ ;  /* 0x000000ffff037224 */ /* 0x000fe200078e00ff */
[----:B------:R-:W-:Y:S01]  /*0e10*/  LOP3.LUT R5, R2, UR21, R5, 0x96, !PT ;  /* 0x0000001502057c12 */ /* 0x000fe2000f8e9605 */
[----:B------:R-:W-:Y:S02]  /*0e20*/  IMAD R2, R56, -0x326172a9, RZ ;  /* 0xcd9e8d5738027824 */ /* 0x000fe400078e02ff */
[----:B-1234-:R-:W-:-:S07]  /*0e30*/  IMAD R0, R0, -0x2daee0ad, RZ ;  /* 0xd2511f5300007824 */ /* 0x01efce00078e02ff */
.L_x_17994:
        /* <DEDUP_REMOVED lines=14> */
[----:B------:R-:W-:-:S03]  /*0f20*/  UMOV UR5, 0x3f800000 ;  /* 0x3f80000000057882 */ /* 0x000fc60000000000 */
[----:B------:R-:W-:-:S05]  /*0f30*/  IMAD.U32 R105, RZ, RZ, UR6 ;  /* 0x00000006ff697e24 */ /* 0x000fca000f8e00ff */
[----:B0-----:R-:W-:Y:S01]  /*0f40*/  LEA.HI.SX32 R105, R105, R96, 0x1d ;  /* 0x0000006069697211 */ /* 0x001fe200078feaff */
[----:B--2---:R-:W-:-:S04]  /*0f50*/  @P0 HADD2.F32 R97, -RZ, R98.H0_H0 ;  /* 0x20000062ff610230 */ /* 0x004fc80000004100 */
[----:B------:R-:W-:Y:S01]  /*0f60*/  IMAD.MOV.U32 R98, RZ, RZ, R105 ;  /* 0x000000ffff627224 */ /* 0x000fe200078e0069 */
[----:B------:R-:W-:Y:S02]  /*0f70*/  @P1 R2UR UR5, R97 ;  /* 0x00000000610512ca */ /* 0x000fe400000e0000 */
[----:B------:R-:W-:Y:S01]  /*0f80*/  P2R R97, PR, RZ, 0x4 ;  /* 0x00000004ff617803 */ /* 0x000fe20000000000 */
[----:B------:R-:W-:-:S12]  /*0f90*/  @!P2 BRA `(.L_x_17648) ;  /* 0x000000640094a947 */ /* 0x000fd80003800000 */
        /* <DEDUP_REMOVED lines=21> */
.L_x_27404:
[----:B------:R-:W-:Y:S05]  /*10f0*/  BRX R64 -0x1100                                        (*"BRANCH_TARGETS .L_x_27405,.L_x_27406,.L_x_27407"*) ;  /* 0xffffffec40c07949 */ /* 0x000fea000383ffff */
.L_x_27407:
[----:B------:R-:W-:Y:S01]  /*1100*/  VIADD R66, R4, 0x1 ;  /* 0x0000000104427836 */ /* 0x000fe20000000000 */
[----:B------:R-:W-:Y:S01]  /*1110*/  MOV R98, R0 ;  /* 0x0000000000627202 */ /* 0x000fe20000000f00 */
[----:B------:R-:W-:Y:S01]  /*1120*/  IMAD.MOV.U32 R67, RZ, RZ, R6 ;  /* 0x000000ffff437224 */ /* 0x000fe200078e0006 */
[----:B------:R-:W-:Y:S06]  /*1130*/  BRA `(.L_x_17651) ;  /* 0x0000000400387947 */ /* 0x000fec0003800000 */
.L_x_27405:
[----:B------:R-:W-:Y:S02]  /*1140*/  HFMA2 R66, -RZ, RZ, 0, 1.78813934326171875e-07 ;  /* 0x00000003ff427431 */ /* 0x000fe400000001ff */
[----:B------:R-:W-:Y:S02]  /*1150*/  IMAD.MOV.U32 R98, RZ, RZ, R0 ;  /* 0x000000ffff627224 */ /* 0x000fe400078e0000 */
[----:B------:R-:W-:Y:S01]  /*1160*/  IMAD.MOV.U32 R67, RZ, RZ, R5 ;  /* 0x000000ffff437224 */ /* 0x000fe200078e0005 */
[----:B------:R-:W-:Y:S06]  /*1170*/  BRA `(.L_x_17651) ;  /* 0x0000000400287947 */ /* 0x000fec0003800000 */
.L_x_27406:
        /* <DEDUP_REMOVED lines=13> */
.L_x_17653:
[----:B------:R-:W-:Y:S05]  /*1250*/  BSYNC.RECONVERGENT B2 ;  /* 0x0000000000027941 */ /* 0x000fea0003800200 */
.L_x_17652:
        /* <DEDUP_REMOVED lines=60> */
.L_x_17651:
[----:B------:R-:W-:Y:S05]  /*1620*/  BSYNC.RECONVERGENT B1 ;  /* 0x0000000000017941 */ /* 0x000fea0003800200 */
.L_x_17650:
        /* <DEDUP_REMOVED lines=27> */
.L_x_17656:
        /* <DEDUP_REMOVED lines=13> */
.L_x_17658:
[----:B------:R-:W-:Y:S05]  /*18b0*/  BSYNC.RECONVERGENT B2 ;  /* 0x0000000000027941 */ /* 0x000fea0003800200 */
.L_x_17657:
        /* <DEDUP_REMOVED lines=61> */
.L_x_17655:
[----:B------:R-:W-:Y:S05]  /*1c90*/  BSYNC.RECONVERGENT B1 ;  /* 0x0000000000017941 */ /* 0x000fea0003800200 */
.L_x_17654:
[----:B------:R-:W-:Y:S01]  /*1ca0*/  I2FP.F32.U32 R4, R65 ;  /* 0x0000004100047245 */ /* 0x000fe20000201000 */
[----:B------:R-:W-:Y:S01]  /*1cb0*/  HADD2.F32 R68, -RZ, R68.H1_H1 ;  /* 0x30000044ff447230 */ /* 0x000fe20000004100 */
[----:B------:R-:W-:Y:S01]  /*1cc0*/  ISETP.NE.AND P1, PT, R67, 0x1, PT ;  /* 0x000000014300780c */ /* 0x000fe20003f25270 */
[----:B------:R-:W-:Y:S01]  /*1cd0*/  BSSY.RECONVERGENT B1, `(.L_x_17659) ;  /* 0x000005f000017945 */ /* 0x000fe20003800200 */
[----:B------:R-:W-:Y:S02]  /*1ce0*/  IMAD.MOV.U32 R66, RZ, RZ, R2 ;  /* 0x000000ffff427224 */ /* 0x000fe400078e0002 */
[----:B------:R-:W-:Y:S01]  /*1cf0*/  FFMA.FTZ R65, R4, R113, 1.1641532182693481445e-10 ;  /* 0x2f00000004417423 */ /* 0x000fe20000010071 */
[----:B------:R-:W-:-:S04]  /*1d00*/  FMUL.FTZ R68, R68, UR5 ;  /* 0x0000000544447c20 */ /* 0x000fc80008410000 */
[----:B------:R-:W-:Y:S01]  /*1d10*/  FMUL.FTZ R68, R68, R99 ;  /* 0x0000006344447220 */ /* 0x000fe20000410000 */
[----:B------:R-:W-:Y:S01]  /*1d20*/  FSETP.GTU.FTZ.AND P0, PT, R65, R112, PT ;  /* 0x000000704100720b */ /* 0x000fe20003f1c000 */
[----:B------:R-:W-:-:S03]  /*1d30*/  HADD2.F32 R65, -RZ, R16.H1_H1 ;  /* 0x30000010ff417230 */ /* 0x000fc60000004100 */
        /* <DEDUP_REMOVED lines=13> */
.L_x_17661:
        /* <DEDUP_REMOVED lines=13> */
.L_x_17663:
[----:B------:R-:W-:Y:S05]  /*1ee0*/  BSYNC.RECONVERGENT B2 ;  /* 0x0000000000027941 */ /* 0x000fea0003800200 */
.L_x_17662:
        /* <DEDUP_REMOVED lines=61> */
.L_x_17660:
[----:B------:R-:W-:Y:S05]  /*22c0*/  BSYNC.RECONVERGENT B1 ;  /* 0x0000000000017941 */ /* 0x000fea0003800200 */
.L_x_17659:
        /* <DEDUP_REMOVED lines=23> */
.L_x_17666:
        /* <DEDUP_REMOVED lines=13> */
.L_x_17668:
[----:B------:R-:W-:Y:S05]  /*2510*/  BSYNC.RECONVERGENT B2 ;  /* 0x0000000000027941 */ /* 0x000fea0003800200 */
.L_x_17667:
        /* <DEDUP_REMOVED lines=61> */
.L_x_17665:
[----:B------:R-:W-:Y:S05]  /*28f0*/  BSYNC.RECONVERGENT B1 ;  /* 0x0000000000017941 */ /* 0x000fea0003800200 */
.L_x_17664:
[----:B------:R-:W-:Y:S01]  /*2900*/  I2FP.F32.U32 R4, R67 ;  /* 0x0000004300047245 */ /* 0x000fe20000201000 */
[----:B------:R-:W-:Y:S01]  /*2910*/  HADD2.F32 R69, -RZ, R69.H1_H1 ;  /* 0x30000045ff457230 */ /* 0x000fe20000004100 */
[----:B------:R-:W-:Y:S01]  /*2920*/  ISETP.NE.AND P3, PT, R106, 0x1, PT ;  /* 0x000000016a00780c */ /* 0x000fe20003f65270 */
[----:B------:R-:W-:Y:S01]  /*2930*/  BSSY.RECONVERGENT B1, `(.L_x_17669) ;  /* 0x000005f000017945 */ /* 0x000fe20003800200 */
[----:B------:R-:W-:Y:S02]  /*2940*/  IMAD.MOV.U32 R107, RZ, RZ, 0x2 ;  /* 0x00000002ff6b7424 */ /* 0x000fe400078e00ff */
        /* <DEDUP_REMOVED lines=18> */
.L_x_17671:
        /* <DEDUP_REMOVED lines=13> */
.L_x_17673:
[----:B------:R-:W-:Y:S05]  /*2b40*/  BSYNC.RECONVERGENT B2 ;  /* 0x0000000000027941 */ /* 0x000fea0003800200 */
.L_x_17672:
        /* <DEDUP_REMOVED lines=61> */
.L_x_17670:
[----:B------:R-:W-:Y:S05]  /*2f20*/  BSYNC.RECONVERGENT B1 ;  /* 0x0000000000017941 */ /* 0x000fea0003800200 */
.L_x_17669:
        /* <DEDUP_REMOVED lines=23> */
.L_x_17676:
        /* <DEDUP_REMOVED lines=13> */
.L_x_17678:
[----:B------:R-:W-:Y:S05]  /*3170*/  BSYNC.RECONVERGENT B2 ;  /* 0x0000000000027941 */ /* 0x000fea0003800200 */
.L_x_17677:
        /* <DEDUP_REMOVED lines=61> */
.L_x_17675:
[----:B------:R-:W-:Y:S05]  /*3550*/  BSYNC.RECONVERGENT B1 ;  /* 0x0000000000017941 */ /* 0x000fea0003800200 */
.L_x_17674:
        /* <DEDUP_REMOVED lines=23> */
.L_x_17681:
        /* <DEDUP_REMOVED lines=13> */
.L_x_17683:
[----:B------:R-:W-:Y:S05]  /*37a0*/  BSYNC.RECONVERGENT B2 ;  /* 0x0000000000027941 */ /* 0x000fea0003800200 */
.L_x_17682:
        /* <DEDUP_REMOVED lines=61> */
.L_x_17680:
[----:B------:R-:W-:Y:S05]  /*3b80*/  BSYNC.RECONVERGENT B1 ;  /* 0x0000000000017941 */ /* 0x000fea0003800200 */
.L_x_17679:
[----:B------:R-:W-:Y:S01]  /*3b90*/  I2FP.F32.U32 R4, R106 ;  /* 0x0000006a00047245 */ /* 0x000fe20000201000 */
[----:B------:R-:W-:Y:S01]  /*3ba0*/  HADD2.F32 R70, -RZ, R71.H0_H0 ;  /* 0x20000047ff467230 */ /* 0x000fe20000004100 */
[----:B------:R-:W-:Y:S01]  /*3bb0*/  ISETP.NE.AND P6, PT, R109, 0x1, PT ;  /* 0x000000016d00780c */ /* 0x000fe20003fc5270 */
[----:B------:R-:W-:Y:S01]  /*3bc0*/  HADD2.F32 R106, -RZ, R19.H0_H0 ;  /* 0x20000013ff6a7230 */ /* 0x000fe20000004100 */
[----:B------:R-:W-:Y:S01]  /*3bd0*/  BSSY.RECONVERGENT B1, `(.L_x_17684) ;  /* 0x0000060000017945 */ /* 0x000fe20003800200 */
        /* <DEDUP_REMOVED lines=18> */
.L_x_17686:
        /* <DEDUP_REMOVED lines=15> */
.L_x_17688:
[----:B------:R-:W-:Y:S05]  /*3df0*/  BSYNC.RECONVERGENT B2 ;  /* 0x0000000000027941 */ /* 0x000fea0003800200 */
.L_x_17687:
        /* <DEDUP_REMOVED lines=57> */
[----:B------:R-:W-:Y:S01]  /*4190*/  MOV R108, R98 ;  /* 0x00000062006c7202 */ /* 0x000fe20000000f00 */
[----:B------:R-:W-:Y:S01]  /*41a0*/  IMAD.MOV.U32 R98, RZ, RZ, R4 ;  /* 0x000000ffff627224 */ /* 0x000fe200078e0004 */
[----:B------:R-:W-:Y:S01]  /*41b0*/  LOP3.LUT R5, R106, UR7, R5, 0x96, !PT ;  /* 0x000000076a057c12 */ /* 0x000fe2000f8e9605 */
[----:B------:R-:W-:-:S07]  /*41c0*/  IMAD.MOV.U32 R4, RZ, RZ, RZ ;  /* 0x000000ffff047224 */ /* 0x000fce00078e00ff */
.L_x_17685:
[----:B------:R-:W-:Y:S05]  /*41d0*/  BSYNC.RECONVERGENT B1 ;  /* 0x0000000000017941 */ /* 0x000fea0003800200 */
.L_x_17684:
[----:B------:R-:W-:Y:S01]  /*41e0*/  I2FP.F32.U32 R106, R108 ;  /* 0x0000006c006a7245 */ /* 0x000fe20000201000 */
[----:B------:R-:W-:-:S04]  /*41f0*/  HADD2.F32 R71, -RZ, R71.H1_H1 ;  /* 0x30000047ff477230 */ /* 0x000fc80000004100 */
[----:B------:R-:W-:Y:S01]  /*4200*/  FFMA.FTZ R113, R106, R113, 1.1641532182693481445e-10 ;  /* 0x2f0000006a717423 */ /* 0x000fe20000010071 */
[----:B------:R-:W-:Y:S01]  /*4210*/  FMUL.FTZ R106, R71, UR5 ;  /* 0x00000005476a7c20 */ /* 0x000fe20008410000 */
[----:B------:R-:W-:-:S03]  /*4220*/  HADD2.F32 R71, -RZ, R19.H1_H1 ;  /* 0x30000013ff477230 */ /* 0x000fc60000004100 */
[----:B------:R-:W-:Y:S01]  /*4230*/  FMUL.FTZ R106, R106, R99 ;  /* 0x000000636a6a7220 */ /* 0x000fe20000410000 */
[----:B------:R-:W-:-:S04]  /*4240*/  FSETP.GTU.FTZ.AND P6, PT, R113, R112, PT ;  /* 0x000000707100720b */ /* 0x000fc80003fdc000 */
[----:B------:R-:W-:Y:S02]  /*4250*/  FSEL R106, R106, RZ, !P6 ;  /* 0x000000ff6a6a7208 */ /* 0x000fe40007000000 */
[----:B------:R-:W-:-:S03]  /*4260*/  PLOP3.LUT P6, PT, P6, PT, PT, 0x8, 0x80 ;  /* 0x000000000080781c */ /* 0x000fc600037ce170 */
[----:B------:R-:W-:Y:S01]  /*4270*/  FFMA.FTZ R71, R106, R71, R63 ;  /* 0x000000476a477223 */ /* 0x000fe2000001003f */
[----:B------:R-:W-:Y:S09]  /*4280*/  BRA `(.L_x_17689) ;  /* 0x0000003000807947 */ /* 0x000ff20003800000 */
.L_x_17649:
        /* <DEDUP_REMOVED lines=16> */
.L_x_17692:
        /* <DEDUP_REMOVED lines=13> */
.L_x_17694:
[----:B------:R-:W-:Y:S05]  /*4460*/  BSYNC.RECONVERGENT B2 ;  /* 0x0000000000027941 */ /* 0x000fea0003800200 */
.L_x_17693:
        /* <DEDUP_REMOVED lines=60> */
.L_x_17691:
[----:B------:R-:W-:Y:S05]  /*4830*/  BSYNC.RECONVERGENT B1 ;  /* 0x0000000000017941 */ /* 0x000fea0003800200 */
.L_x_17690:
        /* <DEDUP_REMOVED lines=9> */
[----:B------:R-:W-:-:S02]  /*48d0*/  FFMA.FTZ R65, R0, R113, 1.1641532182693481445e-10 ;  /* 0x2f00000000417423 */ /* 0x000fc40000010071 */
[----:B0-----:R-:W-:-:S03]  /*48e0*/  FMUL.FTZ R4, R4, R99 ;  /* 0x0000006304047220 */ /* 0x001fc60000410000 */
[----:B-1----:R-:W-:Y:S01]  /*48f0*/  FSETP.GTU.FTZ.AND P0, PT, R65, R112, PT ;  /* 0x000000704100720b */ /* 0x002fe20003f1c000 */
        /* <DEDUP_REMOVED lines=15> */
.L_x_17697:
        /* <DEDUP_REMOVED lines=13> */
.L_x_17699:
[----:B------:R-:W-:Y:S05]  /*4ac0*/  BSYNC.RECONVERGENT B2 ;  /* 0x0000000000027941 */ /* 0x000fea0003800200 */
.L_x_17698:
        /* <DEDUP_REMOVED lines=61> */
.L_x_17696:
[----:B------:R-:W-:Y:S05]  /*4ea0*/  BSYNC.RECONVERGENT B1 ;  /* 0x0000000000017941 */ /* 0x000fea0003800200 */
.L_x_17695:
[----:B------:R-:W-:Y:S01]  /*4eb0*/  I2FP.F32.U32 R4, R65 ;  /* 0x0000004100047245 */ /* 0x000fe20000201000 */
[----:B------:R-:W-:Y:S01]  /*4ec0*/  HADD2.F32 R68, -RZ, R68.H1_H1 ;  /* 0x30000044ff447230 */ /* 0x000fe20000004100 */
[----:B------:R-:W-:Y:S01]  /*4ed0*/  ISETP.NE.AND P1, PT, R67, 0x1, PT ;  /* 0x000000014300780c */ /* 0x000fe20003f25270 */
[----:B------:R-:W-:Y:S01]  /*4ee0*/  BSSY.RECONVERGENT B1, `(.L_x_17700) ;  /* 0x000005f000017945 */ /* 0x000fe20003800200 */
[----:B------:R-:W-:Y:S02]  /*4ef0*/  IMAD.MOV.U32 R66, RZ, RZ, R2 ;  /* 0x000000ffff427224 */ /* 0x000fe400078e0002 */
[----:B------:R-:W-:Y:S01]  /*4f00*/  FFMA.FTZ R65, R4, R113, 1.1641532182693481445e-10 ;  /* 0x2f00000004417423 */ /* 0x000fe20000010071 */
[----:B------:R-:W-:Y:S01]  /*4f10*/  FMUL.FTZ R68, R68, UR5 ;  /* 0x0000000544447c20 */ /* 0x000fe20008410000 */
[----:B------:R-:W-:-:S03]  /*4f20*/  HADD2.F32 R4, -RZ, R16.H1_H1 ;  /* 0x30000010ff047230 */ /* 0x000fc60000004100 */
        /* <DEDUP_REMOVED lines=15> */
.L_x_17702:
        /* <DEDUP_REMOVED lines=13> */
.L_x_17704:
[----:B------:R-:W-:Y:S05]  /*50f0*/  BSYNC.RECONVERGENT B2 ;  /* 0x0000000000027941 */ /* 0x000fea0003800200 */
.L_x_17703:
        /* <DEDUP_REMOVED lines=61> */
.L_x_17701:
[----:B------:R-:W-:Y:S05]  /*54d0*/  BSYNC.RECONVERGENT B1 ;  /* 0x0000000000017941 */ /* 0x000fea0003800200 */
.L_x_17700:
        /* <DEDUP_REMOVED lines=23> */
.L_x_17707:
        /* <DEDUP_REMOVED lines=13> */
.L_x_17709:
[----:B------:R-:W-:Y:S05]  /*5720*/  BSYNC.RECONVERGENT B2 ;  /* 0x0000000000027941 */ /* 0x000fea0003800200 */
.L_x_17708:
        /* <DEDUP_REMOVED lines=61> */
.L_x_17706:
[----:B------:R-:W-:Y:S05]  /*5b00*/  BSYNC.RECONVERGENT B1 ;  /* 0x0000000000017941 */ /* 0x000fea0003800200 */
.L_x_17705:
        /* <DEDUP_REMOVED lines=23> */
.L_x_17712:
        /* <DEDUP_REMOVED lines=13> */
.L_x_17714:
[----:B------:R-:W-:Y:S05]  /*5d50*/  BSYNC.RECONVERGENT B2 ;  /* 0x0000000000027941 */ /* 0x000fea0003800200 */
.L_x_17713:
        /* <DEDUP_REMOVED lines=61> */
.L_x_17711:
[----:B------:R-:W-:Y:S05]  /*6130*/  BSYNC.RECONVERGENT B1 ;  /* 0x0000000000017941 */ /* 0x000fea0003800200 */
.L_x_17710:
        /* <DEDUP_REMOVED lines=23> */
.L_x_17717:
        /* <DEDUP_REMOVED lines=13> */
.L_x_17719:
[----:B------:R-:W-:Y:S05]  /*6380*/  BSYNC.RECONVERGENT B2 ;  /* 0x0000000000027941 */ /* 0x000fea0003800200 */
.L_x_17718:
        /* <DEDUP_REMOVED lines=61> */
.L_x_17716:
[----:B------:R-:W-:Y:S05]  /*6760*/  BSYNC.RECONVERGENT B1 ;  /* 0x0000000000017941 */ /* 0x000fea0003800200 */
.L_x_17715:
        /* <DEDUP_REMOVED lines=9> */
[----:B------:R-:W-:-:S04]  /*6800*/  FSETP.GTU.FTZ.AND P4, PT, R69, R112, PT ;  /* 0x000000704500720b */ /* 0x000fc80003f9c000 */
        /* <DEDUP_REMOVED lines=13> */
.L_x_17722:
        /* <DEDUP_REMOVED lines=13> */
.L_x_17724:
[----:B------:R-:W-:Y:S05]  /*69b0*/  BSYNC.RECONVERGENT B2 ;  /* 0x0000000000027941 */ /* 0x000fea0003800200 */
.L_x_17723:
        /* <DEDUP_REMOVED lines=61> */
.L_x_17721:
[----:B------:R-:W-:Y:S05]  /*6d90*/  BSYNC.RECONVERGENT B1 ;  /* 0x0000000000017941 */ /* 0x000fea0003800200 */
.L_x_17720:
[----:B------:R-:W-:Y:S01]  /*6da0*/  I2FP.F32.U32 R4, R70 ;  /* 0x0000004600047245 */ /* 0x000fe20000201000 */
[----:B------:R-:W-:Y:S01]  /*6db0*/  HADD2.F32 R70, -RZ, R71.H0_H0 ;  /* 0x20000047ff467230 */ /* 0x000fe20000004100 */
[----:B------:R-:W-:Y:S01]  /*6dc0*/  ISETP.NE.AND P6, PT, R108, 0x1, PT ;  /* 0x000000016c00780c */ /* 0x000fe20003fc5270 */
[----:B------:R-:W-:Y:S01]  /*6dd0*/  HADD2.F32 R109, -RZ, R19.H0_H0 ;  /* 0x20000013ff6d7230 */ /* 0x000fe20000004100 */
        /* <DEDUP_REMOVED lines=19> */
.L_x_17727:
        /* <DEDUP_REMOVED lines=15> */
.L_x_17729:
[----:B------:R-:W-:Y:S05]  /*7000*/  BSYNC.RECONVERGENT B2 ;  /* 0x0000000000027941 */ /* 0x000fea0003800200 */
.L_x_17728:
        /* <DEDUP_REMOVED lines=61> */
.L_x_17726:
[----:B------:R-:W-:Y:S05]  /*73e0*/  BSYNC.RECONVERGENT B1 ;  /* 0x0000000000017941 */ /* 0x000fea0003800200 */
.L_x_17725:
[----:B------:R-:W-:Y:S01]  /*73f0*/  I2FP.F32.U32 R106, R106 ;  /* 0x0000006a006a7245 */ /* 0x000fe20000201000 */
[----:B------:R-:W-:-:S04]  /*7400*/  HADD2.F32 R71, -RZ, R71.H1_H1 ;  /* 0x30000047ff477230 */ /* 0x000fc80000004100 */
[----:B------:R-:W-:Y:S01]  /*7410*/  FFMA.FTZ R113, R106, R113, 1.1641532182693481445e-10 ;  /* 0x2f0000006a717423 */ /* 0x000fe20000010071 */
[----:B------:R-:W-:-:S04]  /*7420*/  FMUL.FTZ R106, R71, UR5 ;  /* 0x00000005476a7c20 */ /* 0x000fc80008410000 */
[----:B------:R-:W-:Y:S01]  /*7430*/  FMUL.FTZ R71, R106, R99 ;  /* 0x000000636a477220 */ /* 0x000fe20000410000 */
[----:B------:R-:W-:Y:S01]  /*7440*/  FSETP.GTU.FTZ.AND P6, PT, R113, R112, PT ;  /* 0x000000707100720b */ /* 0x000fe20003fdc000 */
[----:B------:R-:W-:-:S03]  /*7450*/  HADD2.F32 R106, -RZ, R19.H1_H1 ;  /* 0x30000013ff6a7230 */ /* 0x000fc60000004100 */
[----:B------:R-:W-:Y:S02]  /*7460*/  FSEL R71, R71, RZ, !P6 ;  /* 0x000000ff47477208 */ /* 0x000fe40007000000 */
[----:B------:R-:W-:-:S03]  /*7470*/  PLOP3.LUT P6, PT, P6, PT, PT, 0x8, 0x80 ;  /* 0x000000000080781c */ /* 0x000fc600037ce170 */
[----:B------:R-:W-:-:S10]  /*7480*/  FMUL.FTZ R71, R71, R106 ;  /* 0x0000006a47477220 */ /* 0x000fd40000410000 */
.L_x_17689:
        /* <DEDUP_REMOVED lines=22> */
.L_x_17648:
[----:B------:R-:W-:Y:S05]  /*75f0*/  BSYNC.RECONVERGENT B0 ;  /* 0x0000000000007941 */ /* 0x000fea0003800200 */
.L_x_17647:
[----:B------:R-:W-:Y:S01]  /*7600*/  ISETP.GE.U32.AND P0, PT, R100, 0x200, PT ;  /* 0x000002006400780c */ /* 0x000fe20003f06070 */
[----:B------:R-:W-:Y:S03]  /*7610*/  BSSY.RECONVERGENT B0, `(.L_x_17730) ;  /* 0x0000666000007945 */ /* 0x000fe60003800200 */
[----:B0-----:R-:W-:-:S09]  /*7620*/  P2R R107, PR, RZ, 0x1 ;  /* 0x00000001ff6b7803 */ /* 0x001fd20000000000 */
        /* <DEDUP_REMOVED lines=27> */
.L_x_17735:
        /* <DEDUP_REMOVED lines=13> */
.L_x_17737:
[----:B------:R-:W-:Y:S05]  /*78b0*/  BSYNC.RECONVERGENT B2 ;  /* 0x0000000000027941 */ /* 0x000fea0003800200 */
.L_x_17736:
        /* <DEDUP_REMOVED lines=58> */
[----:B------:R-:W-:Y:S01]  /*7c60*/  MOV R106, R72 ;  /* 0x00000048006a7202 */ /* 0x000fe20000000f00 */
[----:B------:R-:W-:Y:S01]  /*7c70*/  IMAD.MOV.U32 R72, RZ, RZ, R0 ;  /* 0x000000ffff487224 */ /* 0x000fe200078e0000 */
[----:B------:R-:W-:-:S07]  /*7c80*/  LOP3.LUT R5, R4, UR7, R73, 0x96, !PT ;  /* 0x0000000704057c12 */ /* 0x000fce000f8e9649 */
.L_x_17734:
[----:B------:R-:W-:Y:S05]  /*7c90*/  BSYNC.RECONVERGENT B1 ;  /* 0x0000000000017941 */ /* 0x000fea0003800200 */
.L_x_17733:
        /* <DEDUP_REMOVED lines=10> */
[----:B------:R-:W-:-:S02]  /*7d40*/  HFMA2 R75, -RZ, RZ, 0, 1.1920928955078125e-07 ;  /* 0x00000002ff4b7431 */ /* 0x000fc400000001ff */
[----:B0-----:R-:W-:Y:S02]  /*7d50*/  FMUL.FTZ R4, R4, R99 ;  /* 0x0000006304047220 */ /* 0x001fe40000410000 */
        /* <DEDUP_REMOVED lines=15> */
.L_x_17740:
        /* <DEDUP_REMOVED lines=13> */
.L_x_17742:
[----:B------:R-:W-:Y:S05]  /*7f20*/  BSYNC.RECONVERGENT B2 ;  /* 0x0000000000027941 */ /* 0x000fea0003800200 */
.L_x_17741:
        /* <DEDUP_REMOVED lines=61> */
.L_x_17739:
[----:B------:R-:W-:Y:S05]  /*8300*/  BSYNC.RECONVERGENT B1 ;  /* 0x0000000000017941 */ /* 0x000fea0003800200 */
.L_x_17738:
[----:B------:R-:W-:Y:S01]  /*8310*/  I2FP.F32.U32 R4, R73 ;  /* 0x0000004900047245 */ /* 0x000fe20000201000 */
[----:B------:R-:W-:Y:S01]  /*8320*/  HADD2.F32 R76, -RZ, R76.H1_H1 ;  /* 0x3000004cff4c7230 */ /* 0x000fe20000004100 */
[----:B------:R-:W-:Y:S01]  /*8330*/  ISETP.NE.AND P1, PT, R75, 0x1, PT ;  /* 0x000000014b00780c */ /* 0x000fe20003f25270 */
[----:B------:R-:W-:Y:S01]  /*8340*/  BSSY.RECONVERGENT B1, `(.L_x_17743) ;  /* 0x000005f000017945 */ /* 0x000fe20003800200 */
[----:B------:R-:W-:Y:S01]  /*8350*/  MOV R74, R2 ;  /* 0x00000002004a7202 */ /* 0x000fe20000000f00 */
        /* <DEDUP_REMOVED lines=18> */
.L_x_17745:
        /* <DEDUP_REMOVED lines=13> */
.L_x_17747:
[----:B------:R-:W-:Y:S05]  /*8550*/  BSYNC.RECONVERGENT B2 ;  /* 0x0000000000027941 */ /* 0x000fea0003800200 */
.L_x_17746:
        /* <DEDUP_REMOVED lines=61> */
.L_x_17744:
[----:B------:R-:W-:Y:S05]  /*8930*/  BSYNC.RECONVERGENT B1 ;  /* 0x0000000000017941 */ /* 0x000fea0003800200 */
.L_x_17743:
        /* <DEDUP_REMOVED lines=23> */
.L_x_17750:
        /* <DEDUP_REMOVED lines=13> */
.L_x_17752:
[----:B------:R-:W-:Y:S05]  /*8b80*/  BSYNC.RECONVERGENT B2 ;  /* 0x0000000000027941 */ /* 0x000fea0003800200 */
.L_x_17751:
        /* <DEDUP_REMOVED lines=61> */
.L_x_17749:
[----:B------:R-:W-:Y:S05]  /*8f60*/  BSYNC.RECONVERGENT B1 ;  /* 0x0000000000017941 */ /* 0x000fea0003800200 */
.L_x_17748:
        /* <DEDUP_REMOVED lines=23> */
.L_x_17755:
        /* <DEDUP_REMOVED lines=13> */
.L_x_17757:
[----:B------:R-:W-:Y:S05]  /*91b0*/  BSYNC.RECONVERGENT B2 ;  /* 0x0000000000027941 */ /* 0x000fea0003800200 */
.L_x_17756:
        /* <DEDUP_REMOVED lines=61> */
.L_x_17754:
[----:B------:R-:W-:Y:S05]  /*9590*/  BSYNC.RECONVERGENT B1 ;  /* 0x0000000000017941 */ /* 0x000fea0003800200 */
.L_x_17753:
[----:B------:R-:W-:Y:S01]  /*95a0*/  I2FP.F32.U32 R4, R76 ;  /* 0x0000004c00047245 */ /* 0x000fe20000201000 */
[----:B------:R-:W-:Y:S01]  /*95b0*/  HADD2.F32 R76, -RZ, R78.H0_H0 ;  /* 0x2000004eff4c7230 */ /* 0x000fe20000004100 */
[----:B------:R-:W-:Y:S01]  /*95c0*/  ISETP.NE.AND P4, PT, R109, 0x1, PT ;  /* 0x000000016d00780c */ /* 0x000fe20003f85270 */
[----:B------:R-:W-:Y:S01]  /*95d0*/  BSSY.RECONVERGENT B1, `(.L_x_17758) ;  /* 0x000005f000017945 */ /* 0x000fe20003800200 */
[----:B------:R-:W-:Y:S02]  /*95e0*/  HFMA2 R110, -RZ, RZ, 0, 1.1920928955078125e-07 ;  /* 0x00000002ff6e7431 */ /* 0x000fe400000001ff */
[----:B------:R-:W-:Y:S01]  /*95f0*/  FFMA.FTZ R77, R4, R115, 1.1641532182693481445e-10 ;  /* 0x2f000000044d7423 */ /* 0x000fe20000010073 */
[----:B------:R-:W-:Y:S01]  /*9600*/  FMUL.FTZ R76, R76, UR5 ;  /* 0x000000054c4c7c20 */ /* 0x000fe20008410000 */
[----:B------:R-:W-:Y:S02]  /*9610*/  HADD2.F32 R4, -RZ, R30.H0_H0 ;  /* 0x2000001eff047230 */ /* 0x000fe40000004100 */
[----:B------:R-:W-:-:S02]  /*9620*/  IMAD.MOV.U32 R108, RZ, RZ, R2 ;  /* 0x000000ffff6c7224 */ /* 0x000fc400078e0002 */
        /* <DEDUP_REMOVED lines=14> */
.L_x_17760:
        /* <DEDUP_REMOVED lines=13> */
.L_x_17762:
[----:B------:R-:W-:Y:S05]  /*97e0*/  BSYNC.RECONVERGENT B2 ;  /* 0x0000000000027941 */ /* 0x000fea0003800200 */
.L_x_17761:
        /* <DEDUP_REMOVED lines=61> */
.L_x_17759:
[----:B------:R-:W-:Y:S05]  /*9bc0*/  BSYNC.RECONVERGENT B1 ;  /* 0x0000000000017941 */ /* 0x000fea0003800200 */
.L_x_17758:
        /* <DEDUP_REMOVED lines=23> */
.L_x_17765:
        /* <DEDUP_REMOVED lines=13> */
.L_x_17767:
[----:B------:R-:W-:Y:S05]  /*9e10*/  BSYNC.RECONVERGENT B2 ;  /* 0x0000000000027941 */ /* 0x000fea0003800200 */
.L_x_17766:
        /* <DEDUP_REMOVED lines=61> */
.L_x_17764:
[----:B------:R-:W-:Y:S05]  /*a1f0*/  BSYNC.RECONVERGENT B1 ;  /* 0x0000000000017941 */ /* 0x000fea0003800200 */
.L_x_17763:
        /* <DEDUP_REMOVED lines=23> */
.L_x_17770:
        /* <DEDUP_REMOVED lines=15> */
.L_x_17772:
[----:B------:R-:W-:Y:S05]  /*a460*/  BSYNC.RECONVERGENT B2 ;  /* 0x0000000000027941 */ /* 0x000fea0003800200 */
.L_x_17771:
        /* <DEDUP_REMOVED lines=58> */
[----:B------:R-:W-:Y:S02]  /*a810*/  IMAD.MOV.U32 R106, RZ, RZ, R4 ;  /* 0x000000ffff6a7224 */ /* 0x000fe400078e0004 */
[----:B------:R-:W-:Y:S01]  /*a820*/  HFMA2 R4, -RZ, RZ, 0, 0 ;  /* 0x00000000ff047431 */ /* 0x000fe200000001ff */
[----:B------:R-:W-:-:S07]  /*a830*/  LOP3.LUT R5, R108, UR7, R5, 0x96, !PT ;  /* 0x000000076c057c12 */ /* 0x000fce000f8e9605 */
.L_x_17769:
[----:B------:R-:W-:Y:S05]  /*a840*/  BSYNC.RECONVERGENT B1 ;  /* 0x0000000000017941 */ /* 0x000fea0003800200 */
.L_x_17768:
        /* <DEDUP_REMOVED lines=11> */
.L_x_17732:
        /* <DEDUP_REMOVED lines=16> */
.L_x_17776:
        /* <DEDUP_REMOVED lines=13> */
.L_x_17778:
[----:B------:R-:W-:Y:S05]  /*aad0*/  BSYNC.RECONVERGENT B2 ;  /* 0x0000000000027941 */ /* 0x000fea0003800200 */
.L_x_17777:
        /* <DEDUP_REMOVED lines=61> */
.L_x_17775:
[----:B------:R-:W-:Y:S05]  /*aeb0*/  BSYNC.RECONVERGENT B1 ;  /* 0x0000000000017941 */ /* 0x000fea0003800200 */
.L_x_17774:
[----:B------:R-:W0:Y:S01]  /*aec0*/  LDC R99, c[0x0][0x408] ;  /* 0x00010200ff637b82 */ /* 0x000e220000000800 */
[----:B------:R-:W-:Y:S01]  /*aed0*/  I2FP.F32.U32 R0, R72 ;  /* 0x0000004800007245 */ /* 0x000fe20000201000 */
[----:B-----5:R-:W-:Y:S01]  /*aee0*/  HADD2.F32 R4, -RZ, R76.H0_H0 ;  /* 0x2000004cff047230 */ /* 0x020fe20000004100 */
[----:B------:R-:W-:Y:S01]  /*aef0*/  ISETP.NE.AND P1, PT, R74, 0x1, PT ;  /* 0x000000014a00780c */ /* 0x000fe20003f25270 */
[----:B------:R-:W-:Y:S01]  /*af00*/  IMAD.MOV.U32 R115, RZ, RZ, 0x2f800000 ;  /* 0x2f800000ff737424 */ /* 0x000fe200078e00ff */
[----:B------:R-:W-:Y:S01]  /*af10*/  BSSY.RECONVERGENT B1, `(.L_x_17779) ;  /* 0x0000061000017945 */ /* 0x000fe20003800200 */
[----:B------:R-:W-:Y:S02]  /*af20*/  HFMA2 R75, -RZ, RZ, 0, 1.1920928955078125e-07 ;  /* 0x00000002ff4b7431 */ /* 0x000fe400000001ff */
        /* <DEDUP_REMOVED lines=20> */
.L_x_17781:
        /* <DEDUP_REMOVED lines=13> */
.L_x_17783:
[----:B------:R-:W-:Y:S05]  /*b140*/  BSYNC.RECONVERGENT B2 ;  /* 0x0000000000027941 */ /* 0x000fea0003800200 */
.L_x_17782:
        /* <DEDUP_REMOVED lines=61> */
.L_x_17780:
[----:B------:R-:W-:Y:S05]  /*b520*/  BSYNC.RECONVERGENT B1 ;  /* 0x0000000000017941 */ /* 0x000fea0003800200 */
.L_x_17779:
[----:B------:R-:W-:Y:S01]  /*b530*/  I2FP.F32.U32 R4, R73 ;  /* 0x0000004900047245 */ /* 0x000fe20000201000 */
[----:B------:R-:W-:Y:S01]  /*b540*/  HADD2.F32 R76, -RZ, R76.H1_H1 ;  /* 0x3000004cff4c7230 */ /* 0x000fe20000004100 */
[----:B------:R-:W-:Y:S01]  /*b550*/  ISETP.NE.AND P1, PT, R75, 0x1, PT ;  /* 0x000000014b00780c */ /* 0x000fe20003f25270 */
[----:B------:R-:W-:Y:S01]  /*b560*/  BSSY.RECONVERGENT B1, `(.L_x_17784) ;  /* 0x000005f000017945 */ /* 0x000fe20003800200 */
[----:B------:R-:W-:Y:S01]  /*b570*/  MOV R74, R2 ;  /* 0x00000002004a7202 */ /* 0x000fe20000000f00 */
        /* <DEDUP_REMOVED lines=18> */
.L_x_17786:
        /* <DEDUP_REMOVED lines=13> */
.L_x_17788:
[----:B------:R-:W-:Y:S05]  /*b770*/  BSYNC.RECONVERGENT B2 ;  /* 0x0000000000027941 */ /* 0x000fea0003800200 */
.L_x_17787:
        /* <DEDUP_REMOVED lines=61> */
.L_x_17785:
[----:B------:R-:W-:Y:S05]  /*bb50*/  BSYNC.RECONVERGENT B1 ;  /* 0x0000000000017941 */ /* 0x000fea0003800200 */
.L_x_17784:
        /* <DEDUP_REMOVED lines=23> */
.L_x_17791:
        /* <DEDUP_REMOVED lines=13> */
.L_x_17793:
[----:B------:R-:W-:Y:S05]  /*bda0*/  BSYNC.RECONVERGENT B2 ;  /* 0x0000000000027941 */ /* 0x000fea0003800200 */
.L_x_17792:
        /* <DEDUP_REMOVED lines=61> */
.L_x_17790:
[----:B------:R-:W-:Y:S05]  /*c180*/  BSYNC.RECONVERGENT B1 ;  /* 0x0000000000017941 */ /* 0x000fea0003800200 */
.L_x_17789:
        /* <DEDUP_REMOVED lines=23> */
.L_x_17796:
        /* <DEDUP_REMOVED lines=13> */
.L_x_17798:
[----:B------:R-:W-:Y:S05]  /*c3d0*/  BSYNC.RECONVERGENT B2 ;  /* 0x0000000000027941 */ /* 0x000fea0003800200 */
.L_x_17797:
        /* <DEDUP_REMOVED lines=61> */
.L_x_17795:
[----:B------:R-:W-:Y:S05]  /*c7b0*/  BSYNC.RECONVERGENT B1 ;  /* 0x0000000000017941 */ /* 0x000fea0003800200 */
.L_x_17794:
        /* <DEDUP_REMOVED lines=23> */
.L_x_17801:
        /* <DEDUP_REMOVED lines=13> */
.L_x_17803:
[----:B------:R-:W-:Y:S05]  /*ca00*/  BSYNC.RECONVERGENT B2 ;  /* 0x0000000000027941 */ /* 0x000fea0003800200 */
.L_x_17802:
        /* <DEDUP_REMOVED lines=61> */
.L_x_17800:
[----:B------:R-:W-:Y:S05]  /*cde0*/  BSYNC.RECONVERGENT B1 ;  /* 0x0000000000017941 */ /* 0x000fea0003800200 */
.L_x_17799:
        /* <DEDUP_REMOVED lines=23> */
.L_x_17806:
        /* <DEDUP_REMOVED lines=13> */
.L_x_17808:
[----:B------:R-:W-:Y:S05]  /*d030*/  BSYNC.RECONVERGENT B2 ;  /* 0x0000000000027941 */ /* 0x000fea0003800200 */
.L_x_17807:
        /* <DEDUP_REMOVED lines=61> */
.L_x_17805:
[----:B------:R-:W-:Y:S05]  /*d410*/  BSYNC.RECONVERGENT B1 ;  /* 0x0000000000017941 */ /* 0x000fea0003800200 */
.L_x_17804:
        /* <DEDUP_REMOVED lines=23> */
.L_x_17811:
        /* <DEDUP_REMOVED lines=15> */
.L_x_17813:
[----:B------:R-:W-:Y:S05]  /*d680*/  BSYNC.RECONVERGENT B2 ;  /* 0x0000000000027941 */ /* 0x000fea0003800200 */
.L_x_17812:
        /* <DEDUP_REMOVED lines=61> */
.L_x_17810:
[----:B------:R-:W-:Y:S05]  /*da60*/  BSYNC.RECONVERGENT B1 ;  /* 0x0000000000017941 */ /* 0x000fea0003800200 */
.L_x_17809:
        /* <DEDUP_REMOVED lines=10> */
.L_x_17773:
        /* <DEDUP_REMOVED lines=22> */
.L_x_17731:
[----:B------:R-:W-:Y:S05]  /*dc70*/  BSYNC.RECONVERGENT B0 ;  /* 0x0000000000007941 */ /* 0x000fea0003800200 */
.L_x_17730:
        /* <DEDUP_REMOVED lines=16> */
[----:B-1----:R-:W-:Y:S01]  /*dd80*/  IMAD.MOV.U32 R82, RZ, RZ, 0x2 ;  /* 0x00000002ff527424 */ /* 0x002fe200078e00ff */
        /* <DEDUP_REMOVED lines=13> */
.L_x_17819:
        /* <DEDUP_REMOVED lines=13> */
.L_x_17821:
[----:B------:R-:W-:Y:S05]  /*df30*/  BSYNC.RECONVERGENT B2 ;  /* 0x0000000000027941 */ /* 0x000fea0003800200 */
.L_x_17820:
        /* <DEDUP_REMOVED lines=60> */
.L_x_17818:
[----:B------:R-:W-:Y:S05]  /*e300*/  BSYNC.RECONVERGENT B1 ;  /* 0x0000000000017941 */ /* 0x000fea0003800200 */
.L_x_17817:
[----:B------:R-:W1:Y:S01]  /*e310*/  LDC R99, c[0x0][0x408] ;  /* 0x00010200ff637b82 */ /* 0x000e620000000800 */
[----:B------:R-:W-:Y:S01]  /*e320*/  I2FP.F32.U32 R81, R80 ;  /* 0x0000005000517245 */ /* 0x000fe20000201000 */
[----:B------:R-:W-:Y:S02]  /*e330*/  HFMA2 R116, -RZ, RZ, 0.1171875, 0 ;  /* 0x2f800000ff747431 */ /* 0x000fe400000001ff */
[----:B-----5:R-:W-:Y:S01]  /*e340*/  HADD2.F32 R4, -RZ, R84.H0_H0 ;  /* 0x20000054ff047230 */ /* 0x020fe20000004100 */
[----:B------:R-:W-:Y:S01]  /*e350*/  ISETP.NE.AND P1, PT, R82, 0x1, PT ;  /* 0x000000015200780c */ /* 0x000fe20003f25270 */
[----:B------:R-:W-:Y:S01]  /*e360*/  HADD2.F32 R80, -RZ, R40.H0_H0 ;  /* 0x20000028ff507230 */ /* 0x000fe20000004100 */
[----:B------:R-:W-:Y:S01]  /*e370*/  BSSY.RECONVERGENT B1, `(.L_x_17822) ;  /* 0x0000060000017945 */ /* 0x000fe20003800200 */
[----:B------:R-:W-:Y:S01]  /*e380*/  FFMA.FTZ R0, R81, R116, 1.1641532182693481445e-10 ;  /* 0x2f00000051007423 */ /* 0x000fe20000010074 */
[----:B------:R-:W2:Y:S01]  /*e390*/  LDC R115, c[0x0][0x404] ;  /* 0x00010100ff737b82 */ /* 0x000ea20000000800 */
[----:B------:R-:W-:Y:S01]  /*e3a0*/  FMUL.FTZ R4, R4, UR5 ;  /* 0x0000000504047c20 */ /* 0x000fe20008410000 */
[----:B------:R-:W-:-:S03]  /*e3b0*/  IMAD.MOV.U32 R83, RZ, RZ, 0x2 ;  /* 0x00000002ff537424 */ /* 0x000fc600078e00ff */
[----:B-1----:R-:W-:Y:S01]  /*e3c0*/  FMUL.FTZ R4, R4, R99 ;  /* 0x0000006304047220 */ /* 0x002fe20000410000 */
[----:B--2---:R-:W-:-:S04]  /*e3d0*/  FSETP.GTU.FTZ.AND P0, PT, R0, R115, PT ;  /* 0x000000730000720b */ /* 0x004fc80003f1c000 */
        /* <DEDUP_REMOVED lines=14> */
.L_x_17824:
        /* <DEDUP_REMOVED lines=13> */
.L_x_17826:
[----:B------:R-:W-:Y:S05]  /*e590*/  BSYNC.RECONVERGENT B2 ;  /* 0x0000000000027941 */ /* 0x000fea0003800200 */
.L_x_17825:
        /* <DEDUP_REMOVED lines=61> */
.L_x_17823:
[----:B------:R-:W-:Y:S05]  /*e970*/  BSYNC.RECONVERGENT B1 ;  /* 0x0000000000017941 */ /* 0x000fea0003800200 */
.L_x_17822:
        /* <DEDUP_REMOVED lines=23> */
.L_x_17829:
        /* <DEDUP_REMOVED lines=13> */
.L_x_17831:
[----:B------:R-:W-:Y:S05]  /*ebc0*/  BSYNC.RECONVERGENT B2 ;  /* 0x0000000000027941 */ /* 0x000fea0003800200 */
.L_x_17830:
        /* <DEDUP_REMOVED lines=61> */
.L_x_17828:
[----:B------:R-:W-:Y:S05]  /*efa0*/  BSYNC.RECONVERGENT B1 ;  /* 0x0000000000017941 */ /* 0x000fea0003800200 */
.L_x_17827:
[----:B------:R-:W-:Y:S01]  /*efb0*/  I2FP.F32.U32 R83, R82 ;  /* 0x0000005200537245 */ /* 0x000fe20000201000 */
[----:B------:R-:W-:Y:S01]  /*efc0*/  HADD2.F32 R82, -RZ, R85.H0_H0 ;  /* 0x20000055ff527230 */ /* 0x000fe20000004100 */
[----:B------:R-:W-:Y:S01]  /*efd0*/  ISETP.NE.AND P2, PT, R84, 0x1, PT ;  /* 0x000000015400780c */ /* 0x000fe20003f45270 */
[----:B------:R-:W-:Y:S01]  /*efe0*/  BSSY.RECONVERGENT B1, `(.L_x_17832) ;  /* 0x000005f000017945 */ /* 0x000fe20003800200 */
[----:B0-----:R-:W-:Y:S02]  /*eff0*/  IMAD.MOV.U32 R108, RZ, RZ, 0x2 ;  /* 0x00000002ff6c7424 */ /* 0x001fe400078e00ff */
[----:B------:R-:W-:Y:S01]  /*f000*/  FFMA.FTZ R4, R83, R116, 1.1641532182693481445e-10 ;  /* 0x2f00000053047423 */ /* 0x000fe20000010074 */
[----:B------:R-:W-:-:S04]  /*f010*/  FMUL.FTZ R82, R82, UR5 ;  /* 0x0000000552527c20 */ /* 0x000fc80008410000 */
[----:B------:R-:W-:Y:S01]  /*f020*/  FMUL.FTZ R82, R82, R99 ;  /* 0x0000006352527220 */ /* 0x000fe20000410000 */
[----:B------:R-:W-:Y:S01]  /*f030*/  FSETP.GTU.FTZ.AND P1, PT, R4, R115, PT ;  /* 0x000000730400720b */ /* 0x000fe20003f3c000 */
        /* <DEDUP_REMOVED lines=14> */
.L_x_17834:
        /* <DEDUP_REMOVED lines=13> */
.L_x_17836:
[----:B------:R-:W-:Y:S05]  /*f1f0*/  BSYNC.RECONVERGENT B2 ;  /* 0x0000000000027941 */ /* 0x000fea0003800200 */
.L_x_17835:
        /* <DEDUP_REMOVED lines=61> */
.L_x_17833:
[----:B------:R-:W-:Y:S05]  /*f5d0*/  BSYNC.RECONVERGENT B1 ;  /* 0x0000000000017941 */ /* 0x000fea0003800200 */
.L_x_17832:
        /* <DEDUP_REMOVED lines=23> */
.L_x_17839:
        /* <DEDUP_REMOVED lines=13> */
.L_x_17841:
[----:B------:R-:W-:Y:S05]  /*f820*/  BSYNC.RECONVERGENT B2 ;  /* 0x0000000000027941 */ /* 0x000fea0003800200 */
.L_x_17840:
        /* <DEDUP_REMOVED lines=61> */
.L_x_17838:
[----:B------:R-:W-:Y:S05]  /*fc00*/  BSYNC.RECONVERGENT B1 ;  /* 0x0000000000017941 */ /* 0x000fea0003800200 */
.L_x_17837:
[----:B------:R-:W-:Y:S01]  /*fc10*/  I2FP.F32.U32 R85, R85 ;  /* 0x0000005500557245 */ /* 0x000fe20000201000 */
[----:B------:R-:W-:Y:S01]  /*fc20*/  HADD2.F32 R84, -RZ, R86.H0_H0 ;  /* 0x20000056ff547230 */ /* 0x000fe20000004100 */
[----:B------:R-:W-:Y:S01]  /*fc30*/  ISETP.NE.AND P4, PT, R110, 0x1, PT ;  /* 0x000000016e00780c */ /* 0x000fe20003f85270 */
[----:B------:R-:W-:Y:S01]  /*fc40*/  HADD2.F32 R108, -RZ, R42.H0_H0 ;  /* 0x2000002aff6c7230 */ /* 0x000fe20000004100 */
        /* <DEDUP_REMOVED lines=19> */
.L_x_17844:
        /* <DEDUP_REMOVED lines=13> */
.L_x_17846:
[----:B------:R-:W-:Y:S05]  /*fe50*/  BSYNC.RECONVERGENT B2 ;  /* 0x0000000000027941 */ /* 0x000fea0003800200 */
.L_x_17845:
        /* <DEDUP_REMOVED lines=59> */
[----:B------:R-:W-:Y:S02]  /*10210*/  LOP3.LUT R5, R108, UR7, R5, 0x96, !PT ;  /* 0x000000076c057c12 */ /* 0x000fe4000f8e9605 */
[----:B------:R-:W-:-:S07]  /*10220*/  MOV R114, R4 ;  /* 0x0000000400727202 */ /* 0x000fce0000000f00 */
.L_x_17843:
[----:B------:R-:W-:Y:S05]  /*10230*/  BSYNC.RECONVERGENT B1 ;  /* 0x0000000000017941 */ /* 0x000fea0003800200 */
.L_x_17842:
        /* <DEDUP_REMOVED lines=23> */
.L_x_17849:
        /* <DEDUP_REMOVED lines=13> */
.L_x_17851:
[----:B------:R-:W-:Y:S05]  /*10480*/  BSYNC.RECONVERGENT B2 ;  /* 0x0000000000027941 */ /* 0x000fea0003800200 */
.L_x_17850:
        /* <DEDUP_REMOVED lines=61> */
.L_x_17848:
[----:B------:R-:W-:Y:S05]  /*10860*/  BSYNC.RECONVERGENT B1 ;  /* 0x0000000000017941 */ /* 0x000fea0003800200 */
.L_x_17847:
        /* <DEDUP_REMOVED lines=23> */
.L_x_17854:
        /* <DEDUP_REMOVED lines=15> */
.L_x_17856:
[----:B------:R-:W-:Y:S05]  /*10ad0*/  BSYNC.RECONVERGENT B2 ;  /* 0x0000000000027941 */ /* 0x000fea0003800200 */
.L_x_17855:
        /* <DEDUP_REMOVED lines=55> */
[----:B------:R-:W-:Y:S02]  /*10e50*/  MOV R2, R110 ;  /* 0x0000006e00027202 */ /* 0x000fe40000000f00 */
[----:B------:R-:W-:Y:S01]  /*10e60*/  LOP3.LUT R6, R112, UR6, R111, 0x96, !PT ;  /* 0x0000000670067c12 */ /* 0x000fe2000f8e966f */
[----:B------:R-:W-:Y:S01]  /*10e70*/  IMAD.MOV.U32 R110, RZ, RZ, R114 ;  /* 0x000000ffff6e7224 */ /* 0x000fe200078e0072 */
[----:B------:R-:W-:Y:S01]  /*10e80*/  MOV R114, R4 ;  /* 0x0000000400727202 */ /* 0x000fe20000000f00 */
[----:B------:R-:W-:Y:S01]  /*10e90*/  IMAD.MOV.U32 R4, RZ, RZ, RZ ;  /* 0x000000ffff047224 */ /* 0x000fe200078e00ff */
[----:B------:R-:W-:-:S07]  /*10ea0*/  LOP3.LUT R5, R108, UR7, R5, 0x96, !PT ;  /* 0x000000076c057c12 */ /* 0x000fce000f8e9605 */
.L_x_17853:
[----:B------:R-:W-:Y:S05]  /*10eb0*/  BSYNC.RECONVERGENT B1 ;  /* 0x0000000000017941 */ /* 0x000fea0003800200 */
.L_x_17852:
        /* <DEDUP_REMOVED lines=11> */
.L_x_17816:
        /* <DEDUP_REMOVED lines=16> */
.L_x_17860:
        /* <DEDUP_REMOVED lines=13> */
.L_x_17862:
[----:B------:R-:W-:Y:S05]  /*11140*/  BSYNC.RECONVERGENT B2 ;  /* 0x0000000000027941 */ /* 0x000fea0003800200 */
.L_x_17861:
        /* <DEDUP_REMOVED lines=60> */
.L_x_17859:
[----:B------:R-:W-:Y:S05]  /*11510*/  BSYNC.RECONVERGENT B1 ;  /* 0x0000000000017941 */ /* 0x000fea0003800200 */
.L_x_17858:
[----:B------:R-:W1:Y:S01]  /*11520*/  LDC R99, c[0x0][0x408] ;  /* 0x00010200ff637b82 */ /* 0x000e620000000800 */
[----:B------:R-:W-:Y:S01]  /*11530*/  I2FP.F32.U32 R81, R80 ;  /* 0x0000005000517245 */ /* 0x000fe20000201000 */
[----:B-----5:R-:W-:Y:S01]  /*11540*/  HADD2.F32 R4, -RZ, R84.H0_H0 ;  /* 0x20000054ff047230 */ /* 0x020fe20000004100 */
[----:B------:R-:W-:Y:S01]  /*11550*/  ISETP.NE.AND P1, PT, R82, 0x1, PT ;  /* 0x000000015200780c */ /* 0x000fe20003f25270 */
[----:B------:R-:W-:Y:S01]  /*11560*/  IMAD.MOV.U32 R116, RZ, RZ, 0x2f800000 ;  /* 0x2f800000ff747424 */ /* 0x000fe200078e00ff */
[----:B------:R-:W-:Y:S01]  /*11570*/  BSSY.RECONVERGENT B1, `(.L_x_17863) ;  /* 0x0000061000017945 */ /* 0x000fe20003800200 */
[----:B------:R-:W-:Y:S02]  /*11580*/  HFMA2 R83, -RZ, RZ, 0, 1.1920928955078125e-07 ;  /* 0x00000002ff537431 */ /* 0x000fe400000001ff */
[----:B------:R-:W-:Y:S01]  /*11590*/  FMUL.FTZ R4, R4, UR5 ;  /* 0x0000000504047c20 */ /* 0x000fe20008410000 */
[----:B------:R-:W2:Y:S01]  /*115a0*/  LDC R115, c[0x0][0x404] ;  /* 0x00010100ff737b82 */ /* 0x000ea20000000800 */
[----:B------:R-:W-:Y:S01]  /*115b0*/  FFMA.FTZ R0, R81, R116, 1.1641532182693481445e-10 ;  /* 0x2f00000051007423 */ /* 0x000fe20000010074 */
[----:B------:R-:W-:-:S02]  /*115c0*/  HADD2.F32 R81, -RZ, R40.H0_H0 ;  /* 0x20000028ff517230 */ /* 0x000fc40000004100 */
[----:B-1----:R-:W-:Y:S02]  /*115d0*/  FMUL.FTZ R4, R4, R99 ;  /* 0x0000006304047220 */ /* 0x002fe40000410000 */
[----:B--2---:R-:W-:-:S04]  /*115e0*/  FSETP.GTU.FTZ.AND P0, PT, R0, R115, PT ;  /* 0x000000730000720b */ /* 0x004fc80003f1c000 */
        /* <DEDUP_REMOVED lines=14> */
.L_x_17865:
        /* <DEDUP_REMOVED lines=13> */
.L_x_17867:
[----:B------:R-:W-:Y:S05]  /*117a0*/  BSYNC.RECONVERGENT B2 ;  /* 0x0000000000027941 */ /* 0x000fea0003800200 */
.L_x_17866:
        /* <DEDUP_REMOVED lines=61> */
.L_x_17864:
[----:B------:R-:W-:Y:S05]  /*11b80*/  BSYNC.RECONVERGENT B1 ;  /* 0x0000000000017941 */ /* 0x000fea0003800200 */
.L_x_17863:
        /* <DEDUP_REMOVED lines=9> */
[----:B------:R-:W-:Y:S02]  /*11c20*/  HADD2.F32 R4, -RZ, R40.H1_H1 ;  /* 0x30000028ff047230 */ /* 0x000fe40000004100 */
[----:B------:R-:W-:Y:S01]  /*11c30*/  IMAD.MOV.U32 R84, RZ, RZ, 0x2 ;  /* 0x00000002ff547424 */ /* 0x000fe200078e00ff */
        /* <DEDUP_REMOVED lines=12> */
.L_x_17870:
        /* <DEDUP_REMOVED lines=13> */
.L_x_17872:
[----:B------:R-:W-:Y:S05]  /*11dd0*/  BSYNC.RECONVERGENT B2 ;  /* 0x0000000000027941 */ /* 0x000fea0003800200 */
.L_x_17871:
        /* <DEDUP_REMOVED lines=61> */
.L_x_17869:
[----:B------:R-:W-:Y:S05]  /*121b0*/  BSYNC.RECONVERGENT B1 ;  /* 0x0000000000017941 */ /* 0x000fea0003800200 */
.L_x_17868:
[----:B------:R-:W-:Y:S01]  /*121c0*/  I2FP.F32.U32 R83, R82 ;  /* 0x0000005200537245 */ /* 0x000fe20000201000 */
[----:B------:R-:W-:Y:S01]  /*121d0*/  HADD2.F32 R82, -RZ, R85.H0_H0 ;  /* 0x20000055ff527230 */ /* 0x000fe20000004100 */
[----:B------:R-:W-:Y:S01]  /*121e0*/  ISETP.NE.AND P2, PT, R84, 0x1, PT ;  /* 0x000000015400780c */ /* 0x000fe20003f45270 */
[----:B------:R-:W-:Y:S01]  /*121f0*/  BSSY.RECONVERGENT B1, `(.L_x_17873) ;  /* 0x000005f000017945 */ /* 0x000fe20003800200 */
[----:B0-----:R-:W-:Y:S02]  /*12200*/  HFMA2 R108, -RZ, RZ, 0, 1.1920928955078125e-07 ;  /* 0x00000002ff6c7431 */ /* 0x001fe400000001ff */
        /* <DEDUP_REMOVED lines=18> */
.L_x_17875:
        /* <DEDUP_REMOVED lines=13> */
.L_x_17877:
[----:B------:R-:W-:Y:S05]  /*12400*/  BSYNC.RECONVERGENT B2 ;  /* 0x0000000000027941 */ /* 0x000fea0003800200 */
.L_x_17876:
        /* <DEDUP_REMOVED lines=61> */
.L_x_17874:
[----:B------:R-:W-:Y:S05]  /*127e0*/  BSYNC.RECONVERGENT B1 ;  /* 0x0000000000017941 */ /* 0x000fea0003800200 */
.L_x_17873:
        /* <DEDUP_REMOVED lines=9> */
[----:B------:R-:W-:Y:S01]  /*12880*/  HADD2.F32 R4, -RZ, R41.H1_H1 ;  /* 0x30000029ff047230 */ /* 0x000fe20000004100 */
        /* <DEDUP_REMOVED lines=13> */
.L_x_17880:
        /* <DEDUP_REMOVED lines=13> */
.L_x_17882:
[----:B------:R-:W-:Y:S05]  /*12a30*/  BSYNC.RECONVERGENT B2 ;  /* 0x0000000000027941 */ /* 0x000fea0003800200 */
.L_x_17881:
        /* <DEDUP_REMOVED lines=61> */
.L_x_17879:
[----:B------:R-:W-:Y:S05]  /*12e10*/  BSYNC.RECONVERGENT B1 ;  /* 0x0000000000017941 */ /* 0x000fea0003800200 */
.L_x_17878:
        /* <DEDUP_REMOVED lines=23> */
.L_x_17885:
        /* <DEDUP_REMOVED lines=13> */
.L_x_17887:
[----:B------:R-:W-:Y:S05]  /*13060*/  BSYNC.RECONVERGENT B2 ;  /* 0x0000000000027941 */ /* 0x000fea0003800200 */
.L_x_17886:
        /* <DEDUP_REMOVED lines=61> */
.L_x_17884:
[----:B------:R-:W-:Y:S05]  /*13440*/  BSYNC.RECONVERGENT B1 ;  /* 0x0000000000017941 */ /* 0x000fea0003800200 */
.L_x_17883:
        /* <DEDUP_REMOVED lines=23> */
.L_x_17890:
        /* <DEDUP_REMOVED lines=13> */
.L_x_17892:
[----:B------:R-:W-:Y:S05]  /*13690*/  BSYNC.RECONVERGENT B2 ;  /* 0x0000000000027941 */ /* 0x000fea0003800200 */
.L_x_17891:
        /* <DEDUP_REMOVED lines=61> */
.L_x_17889:
[----:B------:R-:W-:Y:S05]  /*13a70*/  BSYNC.RECONVERGENT B1 ;  /* 0x0000000000017941 */ /* 0x000fea0003800200 */
.L_x_17888:
[----:B------:R-:W-:Y:S01]  /*13a80*/  I2FP.F32.U32 R109, R86 ;  /* 0x00000056006d7245 */ /* 0x000fe20000201000 */
[----:B------:R-:W-:Y:S01]  /*13a90*/  HADD2.F32 R86, -RZ, R87.H0_H0 ;  /* 0x20000057ff567230 */ /* 0x000fe20000004100 */
[----:B------:R-:W-:Y:S01]  /*13aa0*/  ISETP.NE.AND P6, PT, R110, 0x1, PT ;  /* 0x000000016e00780c */ /* 0x000fe20003fc5270 */
[----:B------:R-:W-:Y:S01]  /*13ab0*/  BSSY.RECONVERGENT B1, `(.L_x_17893) ;  /* 0x0000061000017945 */ /* 0x000fe20003800200 */
[----:B------:R-:W-:Y:S02]  /*13ac0*/  IMAD.MOV.U32 R108, RZ, RZ, R2 ;  /* 0x000000ffff6c7224 */ /* 0x000fe400078e0002 */
[----:B------:R-:W-:Y:S01]  /*13ad0*/  FFMA.FTZ R4, R109, R116, 1.1641532182693481445e-10 ;  /* 0x2f0000006d047423 */ /* 0x000fe20000010074 */
[----:B------:R-:W-:Y:S01]  /*13ae0*/  FMUL.FTZ R86, R86, UR5 ;  /* 0x0000000556567c20 */ /* 0x000fe20008410000 */
[----:B------:R-:W-:-:S03]  /*13af0*/  HADD2.F32 R109, -RZ, R43.H0_H0 ;  /* 0x2000002bff6d7230 */ /* 0x000fc60000004100 */
        /* <DEDUP_REMOVED lines=15> */
.L_x_17895:
        /* <DEDUP_REMOVED lines=15> */
.L_x_17897:
[----:B------:R-:W-:Y:S05]  /*13ce0*/  BSYNC.RECONVERGENT B2 ;  /* 0x0000000000027941 */ /* 0x000fea0003800200 */
.L_x_17896:
        /* <DEDUP_REMOVED lines=61> */
.L_x_17894:
[----:B------:R-:W-:Y:S05]  /*140c0*/  BSYNC.RECONVERGENT B1 ;  /* 0x0000000000017941 */ /* 0x000fea0003800200 */
.L_x_17893:
        /* <DEDUP_REMOVED lines=10> */
.L_x_17857:
        /* <DEDUP_REMOVED lines=22> */
.L_x_17815:
[----:B------:R-:W-:Y:S05]  /*142d0*/  BSYNC.RECONVERGENT B0 ;  /* 0x0000000000007941 */ /* 0x000fea0003800200 */
.L_x_17814:
[----:B------:R-:W-:Y:S01]  /*142e0*/  ISETP.GE.U32.AND P0, PT, R100, 0x400, PT ;  /* 0x000004006400780c */ /* 0x000fe20003f06070 */
[----:B------:R-:W-:-:S12]  /*142f0*/  BSSY.RECONVERGENT B0, `(.L_x_17898) ;  /* 0x0000665000007945 */ /* 0x000fd80003800200 */
[----:B------:R-:W-:Y:S05]  /*14300*/  @!P0 BRA `(.L_x_17899) ;  /* 0x00000064008c8947 */ /* 0x000fea0003800000 */
[----:B------:R-:W-:Y:S01]  /*14310*/  ISETP.NE.U32.AND P1, PT, RZ, UR12, PT ;  /* 0x0000000cff007c0c */ /* 0x000fe2000bf25070 */
[----:B------:R-:W1:Y:S03]  /*14320*/  LDC.64 R92, c[0x0][0x390] ;  /* 0x0000e400ff5c7b82 */ /* 0x000e660000000a00 */
[----:B------:R-:W-:-:S13]  /*14330*/  ISETP.NE.AND.EX P1, PT, RZ, UR13, PT, P1 ;  /* 0x0000000dff007c0c */ /* 0x000fda000bf25310 */
[----:B------:R-:W3:Y:S01]  /*14340*/  @P1 LDC.64 R88, c[0x0][0x3a0] ;  /* 0x0000e800ff581b82 */ /* 0x000ee20000000a00 */
[----:B-1----:R-:W-:-:S06]  /*14350*/  IMAD.WIDE.U32 R92, R98, 0x10, R92 ;  /* 0x00000010625c7825 */ /* 0x002fcc00078e005c */
[----:B------:R-:W5:Y:S01]  /*14360*/  LDG.E.128 R92, desc[UR10][R92.64] ;  /* 0x0000000a5c5c7981 */ /* 0x000f62000c1e1d00 */
[----:B---3--:R-:W-:-:S05]  /*14370*/  @P1 IMAD.WIDE.U32 R88, R98, 0x20, R88 ;  /* 0x0000002062581825 */ /* 0x008fca00078e0058 */
[----:B------:R1:W5:Y:S04]  /*14380*/  @P1 LDG.E.128 R56, desc[UR10][R88.64] ;  /* 0x0000000a58381981 */ /* 0x000368000c1e1d00 */
[----:B------:R1:W5:Y:S01]  /*14390*/  @P1 LDG.E.128 R60, desc[UR10][R88.64+0x10] ;  /* 0x0000100a583c1981 */ /* 0x000362000c1e1d00 */
[----:B------:R-:W-:Y:S05]  /*143a0*/  @!P1 BRA `(.L_x_17900) ;  /* 0x0000003000889947 */ /* 0x000fea0003800000 */
        /* <DEDUP_REMOVED lines=16> */
.L_x_17903:
        /* <DEDUP_REMOVED lines=13> */
.L_x_17905:
[----:B------:R-:W-:Y:S05]  /*14580*/  BSYNC.RECONVERGENT B2 ;  /* 0x0000000000027941 */ /* 0x000fea0003800200 */
.L_x_17904:
[----:B0-2---:R-:W-:Y:S01]  /*14590*/  IMAD.WIDE.U32 R108, R7, -0x326172a9, RZ ;  /* 0xcd9e8d57076c7825 */ /* 0x005fe200078e00ff */
        /* <DEDUP_REMOVED lines=59> */
.L_x_17902:
[----:B------:R-:W-:Y:S05]  /*14950*/  BSYNC.RECONVERGENT B1 ;  /* 0x0000000000017941 */ /* 0x000fea0003800200 */
.L_x_17901:
        /* <DEDUP_REMOVED lines=8> */
[----:B------:R-:W3:Y:S01]  /*149e0*/  LDC R115, c[0x0][0x404] ;  /* 0x00010100ff737b82 */ /* 0x000ee20000000800 */
[----:B------:R-:W-:Y:S01]  /*149f0*/  FMUL.FTZ R4, R4, UR5 ;  /* 0x0000000504047c20 */ /* 0x000fe20008410000 */
[----:B------:R-:W-:-:S03]  /*14a00*/  IMAD.MOV.U32 R91, RZ, RZ, 0x2 ;  /* 0x00000002ff5b7424 */ /* 0x000fc600078e00ff */
[----:B-1----:R-:W-:Y:S01]  /*14a10*/  FMUL.FTZ R4, R4, R99 ;  /* 0x0000006304047220 */ /* 0x002fe20000410000 */
[----:B---3--:R-:W-:-:S04]  /*14a20*/  FSETP.GTU.FTZ.AND P1, PT, R0, R115, PT ;  /* 0x000000730000720b */ /* 0x008fc80003f3c000 */
        /* <DEDUP_REMOVED lines=14> */
.L_x_17908:
[----:B------:R-:W-:Y:S01]  /*14b10*/  VIADD R104, R104, 0x1 ;  /* 0x0000000168687836 */ /* 0x000fe20000000000 */
[----:B------:R-:W-:Y:S03]  /*14b20*/  BSSY.RECONVERGENT B2, `(.L_x_17909) ;  /* 0x000000c000027945 */ /* 0x000fe60003800200 */
[C---:B0-2---:R-:W-:Y:S01]  /*14b30*/  IMAD.WIDE.U32 R110, R104.reuse, -0x2daee0ad, RZ ;  /* 0xd2511f53686e7825 */ /* 0x045fe200078e00ff */
        /* <DEDUP_REMOVED lines=10> */
.L_x_17910:
[----:B------:R-:W-:Y:S05]  /*14be0*/  BSYNC.RECONVERGENT B2 ;  /* 0x0000000000027941 */ /* 0x000fea0003800200 */
.L_x_17909:
        /* <DEDUP_REMOVED lines=61> */
.L_x_17907:
[----:B------:R-:W-:Y:S05]  /*14fc0*/  BSYNC.RECONVERGENT B1 ;  /* 0x0000000000017941 */ /* 0x000fea0003800200 */
.L_x_17906:
[----:B------:R-:W-:Y:S01]  /*14fd0*/  I2FP.F32.U32 R89, R89 ;  /* 0x0000005900597245 */ /* 0x000fe20000201000 */
[----:B------:R-:W-:Y:S01]  /*14fe0*/  HADD2.F32 R92, -RZ, R92.H1_H1 ;  /* 0x3000005cff5c7230 */ /* 0x000fe20000004100 */
[----:B------:R-:W-:Y:S01]  /*14ff0*/  ISETP.NE.AND P1, PT, R91, 0x1, PT ;  /* 0x000000015b00780c */ /* 0x000fe20003f25270 */
[----:B------:R-:W-:Y:S01]  /*15000*/  BSSY.RECONVERGENT B1, `(.L_x_17911) ;  /* 0x0000060000017945 */ /* 0x000fe20003800200 */
[----:B0-2---:R-:W-:Y:S02]  /*15010*/  HFMA2 R108, -RZ, RZ, 0, 1.1920928955078125e-07 ;  /* 0x00000002ff6c7431 */ /* 0x005fe400000001ff */
        /* <DEDUP_REMOVED lines=19> */
.L_x_17913:
        /* <DEDUP_REMOVED lines=13> */
.L_x_17915:
[----:B------:R-:W-:Y:S05]  /*15220*/  BSYNC.RECONVERGENT B2 ;  /* 0x0000000000027941 */ /* 0x000fea0003800200 */
.L_x_17914:
        /* <DEDUP_REMOVED lines=61> */
.L_x_17912:
[----:B------:R-:W-:Y:S05]  /*15600*/  BSYNC.RECONVERGENT B1 ;  /* 0x0000000000017941 */ /* 0x000fea0003800200 */
.L_x_17911:
        /* <DEDUP_REMOVED lines=23> */
.L_x_17918:
        /* <DEDUP_REMOVED lines=13> */
.L_x_17920:
[----:B------:R-:W-:Y:S05]  /*15850*/  BSYNC.RECONVERGENT B2 ;  /* 0x0000000000027941 */ /* 0x000fea0003800200 */
.L_x_17919:
        /* <DEDUP_REMOVED lines=61> */
.L_x_17917:
[----:B------:R-:W-:Y:S05]  /*15c30*/  BSYNC.RECONVERGENT B1 ;  /* 0x0000000000017941 */ /* 0x000fea0003800200 */
.L_x_17916:
        /* <DEDUP_REMOVED lines=23> */
.L_x_17923:
        /* <DEDUP_REMOVED lines=13> */
.L_x_17925:
[----:B------:R-:W-:Y:S05]  /*15e80*/  BSYNC.RECONVERGENT B2 ;  /* 0x0000000000027941 */ /* 0x000fea0003800200 */
.L_x_17924:
        /* <DEDUP_REMOVED lines=61> */
.L_x_17922:
[----:B------:R-:W-:Y:S05]  /*16260*/  BSYNC.RECONVERGENT B1 ;  /* 0x0000000000017941 */ /* 0x000fea0003800200 */
.L_x_17921:
        /* <DEDUP_REMOVED lines=23> */
.L_x_17928:
        /* <DEDUP_REMOVED lines=13> */
.L_x_17930:
[----:B------:R-:W-:Y:S05]  /*164b0*/  BSYNC.RECONVERGENT B2 ;  /* 0x0000000000027941 */ /* 0x000fea0003800200 */
.L_x_17929:
        /* <DEDUP_REMOVED lines=61> */
.L_x_17927:
[----:B------:R-:W-:Y:S05]  /*16890*/  BSYNC.RECONVERGENT B1 ;  /* 0x0000000000017941 */ /* 0x000fea0003800200 */
.L_x_17926:
        /* <DEDUP_REMOVED lines=23> */
.L_x_17933:
        /* <DEDUP_REMOVED lines=13> */
.L_x_17935:
[----:B------:R-:W-:Y:S05]  /*16ae0*/  BSYNC.RECONVERGENT B2 ;  /* 0x0000000000027941 */ /* 0x000fea0003800200 */
.L_x_17934:
        /* <DEDUP_REMOVED lines=61> */
.L_x_17932:
[----:B------:R-:W-:Y:S05]  /*16ec0*/  BSYNC.RECONVERGENT B1 ;  /* 0x0000000000017941 */ /* 0x000fea0003800200 */
.L_x_17931:
        /* <DEDUP_REMOVED lines=23> */
.L_x_17938:
        /* <DEDUP_REMOVED lines=15> */
.L_x_17940:
[----:B------:R-:W-:Y:S05]  /*17130*/  BSYNC.RECONVERGENT B2 ;  /* 0x0000000000027941 */ /* 0x000fea0003800200 */
.L_x_17939:
        /* <DEDUP_REMOVED lines=61> */
.L_x_17937:
[----:B------:R-:W-:Y:S05]  /*17510*/  BSYNC.RECONVERGENT B1 ;  /* 0x0000000000017941 */ /* 0x000fea0003800200 */
.L_x_17936:
        /* <DEDUP_REMOVED lines=11> */
.L_x_17900:
[----:B------:R-:W-:Y:S01]  /*175d0*/  ISETP.NE.AND P1, PT, R4, 0x1, PT ;  /* 0x000000010400780c */ /* 0x000fe20003f25270 */
[----:B------:R-:W-:Y:S01]  /*175e0*/  BSSY.RECONVERGENT B1, `(.L_x_17942) ;  /* 0x0000059000017945 */ /* 0x000fe20003800200 */
[----:B------:R-:W-:Y:S02]  /*175f0*/  HFMA2 R90, -RZ, RZ, 0, 1.1920928955078125e-07 ;  /* 0x00000002ff5a7431 */ /* 0x000fe400000001ff */
[----:B-1----:R-:W-:Y:S01]  /*17600*/  IMAD.MOV.U32 R88, RZ, RZ, R2 ;  /* 0x000000ffff587224 */ /* 0x002fe200078e0002 */
        /* <DEDUP_REMOVED lines=12> */
.L_x_17944:
        /* <DEDUP_REMOVED lines=13> */
.L_x_17946:
[----:B------:R-:W-:Y:S05]  /*177a0*/  BSYNC.RECONVERGENT B2 ;  /* 0x0000000000027941 */ /* 0x000fea0003800200 */
.L_x_17945:
        /* <DEDUP_REMOVED lines=60> */
.L_x_17943:
[----:B------:R-:W-:Y:S05]  /*17b70*/  BSYNC.RECONVERGENT B1 ;  /* 0x0000000000017941 */ /* 0x000fea0003800200 */
.L_x_17942:
        /* <DEDUP_REMOVED lines=8> */
[----:B------:R-:W3:Y:S01]  /*17c00*/  LDC R115, c[0x0][0x404] ;  /* 0x00010100ff737b82 */ /* 0x000ee20000000800 */
[----:B------:R-:W-:Y:S01]  /*17c10*/  FFMA.FTZ R0, R89, R116, 1.1641532182693481445e-10 ;  /* 0x2f00000059007423 */ /* 0x000fe20000010074 */
[----:B------:R-:W-:-:S02]  /*17c20*/  HADD2.F32 R89, -RZ, R52.H0_H0 ;  /* 0x20000034ff597230 */ /* 0x000fc40000004100 */
[----:B-1----:R-:W-:Y:S02]  /*17c30*/  FMUL.FTZ R4, R4, R99 ;  /* 0x0000006304047220 */ /* 0x002fe40000410000 */
[----:B---3--:R-:W-:-:S04]  /*17c40*/  FSETP.GTU.FTZ.AND P1, PT, R0, R115, PT ;  /* 0x000000730000720b */ /* 0x008fc80003f3c000 */
        /* <DEDUP_REMOVED lines=14> */
.L_x_17949:
[----:B------:R-:W-:Y:S01]  /*17d30*/  IADD3 R104, PT, PT, R104, 0x1, RZ ;  /* 0x0000000168687810 */ /* 0x000fe20007ffe0ff */
[----:B------:R-:W-:Y:S03]  /*17d40*/  BSSY.RECONVERGENT B2, `(.L_x_17950) ;  /* 0x000000c000027945 */ /* 0x000fe60003800200 */
[C---:B------:R-:W-:Y:S01]  /*17d50*/  ISETP.NE.AND P1, PT, R104.reuse, RZ, PT ;  /* 0x000000ff6800720c */ /* 0x040fe20003f25270 */
[----:B0-2---:R-:W-:-:S12]  /*17d60*/  IMAD.WIDE.U32 R110, R104, -0x2daee0ad, RZ ;  /* 0xd2511f53686e7825 */ /* 0x005fd800078e00ff */
        /* <DEDUP_REMOVED lines=9> */
.L_x_17951:
[----:B------:R-:W-:Y:S05]  /*17e00*/  BSYNC.RECONVERGENT B2 ;  /* 0x0000000000027941 */ /* 0x000fea0003800200 */
.L_x_17950:
        /* <DEDUP_REMOVED lines=61> */
.L_x_17948:
[----:B------:R-:W-:Y:S05]  /*181e0*/  BSYNC.RECONVERGENT B1 ;  /* 0x0000000000017941 */ /* 0x000fea0003800200 */
.L_x_17947:
        /* <DEDUP_REMOVED lines=24> */
.L_x_17954:
        /* <DEDUP_REMOVED lines=13> */
.L_x_17956:
[----:B------:R-:W-:Y:S05]  /*18440*/  BSYNC.RECONVERGENT B2 ;  /* 0x0000000000027941 */ /* 0x000fea0003800200 */
.L_x_17955:
        /* <DEDUP_REMOVED lines=61> */
.L_x_17953:
[----:B------:R-:W-:Y:S05]  /*18820*/  BSYNC.RECONVERGENT B1 ;  /* 0x0000000000017941 */ /* 0x000fea0003800200 */
.L_x_17952:
[----:B------:R-:W-:Y:S01]  /*18830*/  I2FP.F32.U32 R91, R90 ;  /* 0x0000005a005b7245 */ /* 0x000fe20000201000 */
[----:B------:R-:W-:Y:S01]  /*18840*/  HADD2.F32 R90, -RZ, R93.H0_H0 ;  /* 0x2000005dff5a7230 */ /* 0x000fe20000004100 */
[----:B------:R-:W-:Y:S01]  /*18850*/  ISETP.NE.AND P2, PT, R92, 0x1, PT ;  /* 0x000000015c00780c */ /* 0x000fe20003f45270 */
[----:B0-2---:R-:W-:Y:S01]  /*18860*/  HADD2.F32 R109, -RZ, R53.H0_H0 ;  /* 0x20000035ff6d7230 */ /* 0x005fe20000004100 */
        /* <DEDUP_REMOVED lines=19> */
.L_x_17959:
        /* <DEDUP_REMOVED lines=13> */
.L_x_17961:
[----:B------:R-:W-:Y:S05]  /*18a70*/  BSYNC.RECONVERGENT B2 ;  /* 0x0000000000027941 */ /* 0x000fea0003800200 */
.L_x_17960:
        /* <DEDUP_REMOVED lines=57> */
[----:B------:R-:W-:Y:S02]  /*18e10*/  IMAD.MOV.U32 R2, RZ, RZ, R110 ;  /* 0x000000ffff027224 */ /* 0x000fe400078e006e */
[----:B------:R-:W-:Y:S01]  /*18e20*/  HFMA2 R110, -RZ, RZ, 0, 0 ;  /* 0x00000000ff6e7431 */ /* 0x000fe200000001ff */
[----:B------:R-:W-:Y:S01]  /*18e30*/  LOP3.LUT R5, R108, UR7, R5, 0x96, !PT ;  /* 0x000000076c057c12 */ /* 0x000fe2000f8e9605 */
[----:B------:R-:W-:-:S07]  /*18e40*/  IMAD.MOV.U32 R114, RZ, RZ, R4 ;  /* 0x000000ffff727224 */ /* 0x000fce00078e0004 */
.L_x_17958:
[----:B------:R-:W-:Y:S05]  /*18e50*/  BSYNC.RECONVERGENT B1 ;  /* 0x0000000000017941 */ /* 0x000fea0003800200 */
.L_x_17957:
        /* <DEDUP_REMOVED lines=23> */
.L_x_17964:
        /* <DEDUP_REMOVED lines=13> */
.L_x_17966:
[----:B------:R-:W-:Y:S05]  /*190a0*/  BSYNC.RECONVERGENT B2 ;  /* 0x0000000000027941 */ /* 0x000fea0003800200 */
.L_x_17965:
        /* <DEDUP_REMOVED lines=61> */
.L_x_17963:
[----:B------:R-:W-:Y:S05]  /*19480*/  BSYNC.RECONVERGENT B1 ;  /* 0x0000000000017941 */ /* 0x000fea0003800200 */
.L_x_17962:
        /* <DEDUP_REMOVED lines=23> */
.L_x_17969:
        /* <DEDUP_REMOVED lines=13> */
.L_x_17971:
[----:B------:R-:W-:Y:S05]  /*196d0*/  BSYNC.RECONVERGENT B2 ;  /* 0x0000000000027941 */ /* 0x000fea0003800200 */
.L_x_17970:
        /* <DEDUP_REMOVED lines=61> */
.L_x_17968:
[----:B------:R-:W-:Y:S05]  /*19ab0*/  BSYNC.RECONVERGENT B1 ;  /* 0x0000000000017941 */ /* 0x000fea0003800200 */
.L_x_17967:
        /* <DEDUP_REMOVED lines=23> */
.L_x_17974:
        /* <DEDUP_REMOVED lines=13> */
.L_x_17976:
[----:B------:R-:W-:Y:S05]  /*19d00*/  BSYNC.RECONVERGENT B2 ;  /* 0x0000000000027941 */ /* 0x000fea0003800200 */
.L_x_17975:
        /* <DEDUP_REMOVED lines=61> */
.L_x_17973:
[----:B------:R-:W-:Y:S05]  /*1a0e0*/  BSYNC.RECONVERGENT B1 ;  /* 0x0000000000017941 */ /* 0x000fea0003800200 */
.L_x_17972:
        /* <DEDUP_REMOVED lines=23> */
.L_x_17979:
        /* <DEDUP_REMOVED lines=15> */
.L_x_17981:
[----:B------:R-:W-:Y:S05]  /*1a350*/  BSYNC.RECONVERGENT B2 ;  /* 0x0000000000027941 */ /* 0x000fea0003800200 */
.L_x_17980:
        /* <DEDUP_REMOVED lines=61> */
.L_x_17978:
[----:B------:R-:W-:Y:S05]  /*1a730*/  BSYNC.RECONVERGENT B1 ;  /* 0x0000000000017941 */ /* 0x000fea0003800200 */
.L_x_17977:
        /* <DEDUP_REMOVED lines=10> */
.L_x_17941:
        /* <DEDUP_REMOVED lines=19> */
[----:B-1----:R-:W-:-:S03]  /*1a910*/  IMAD.WIDE.U32 R108, R98, 0x8, R108 ;  /* 0x00000008626c7825 */ /* 0x002fc600078e006c */
[----:B------:R3:W-:Y:S04]  /*1a920*/  STG.E.128 desc[UR10][R112.64+0x10], R92 ;  /* 0x0000105c70007986 */ /* 0x0007e8000c101d0a */
[----:B------:R3:W-:Y:S02]  /*1a930*/  STG.E.64 desc[UR10][R108.64], R110 ;  /* 0x0000006e6c007986 */ /* 0x0007e4000c101b0a */
.L_x_17899:
[----:B------:R-:W-:Y:S05]  /*1a940*/  BSYNC.RECONVERGENT B0 ;  /* 0x0000000000007941 */ /* 0x000fea0003800200 */
.L_x_17898:
[----:B------:R-:W-:Y:S01]  /*1a950*/  FADD.FTZ R98, RZ, R64 ;  /* 0x00000040ff627221 */ /* 0x000fe20000010000 */
[----:B------:R-:W-:Y:S01]  /*1a960*/  ISETP.NE.AND P4, PT, R97, RZ, PT ;  /* 0x000000ff6100720c */ /* 0x000fe20003f85270 */
[----:B------:R-:W-:Y:S01]  /*1a970*/  BSSY.RECONVERGENT B0, `(.L_x_17982) ;  /* 0x0000086000007945 */ /* 0x000fe20003800200 */
[C---:B------:R-:W-:Y:S01]  /*1a980*/  ISETP.GT.U32.AND P3, PT, R100.reuse, 0x1ff, PT ;  /* 0x000001ff6400780c */ /* 0x040fe20003f64070 */
[----:B------:R-:W-:Y:S01]  /*1a990*/  FADD.FTZ R97, R65, R98 ;  /* 0x0000006241617221 */ /* 0x000fe20000010000 */
[C---:B------:R-:W-:Y:S01]  /*1a9a0*/  ISETP.GT.U32.AND P2, PT, R100.reuse, 0x2ff, PT ;  /* 0x000002ff6400780c */ /* 0x040fe20003f44070 */
[----:B0-23--:R-:W-:Y:S01]  /*1a9b0*/  HFMA2 R113, -RZ, RZ, 0, 0 ;  /* 0x00000000ff717431 */ /* 0x00dfe200000001ff */
        /* <DEDUP_REMOVED lines=129> */
.L_x_17983:
[----:B------:R-:W-:Y:S05]  /*1b1d0*/  BSYNC.RECONVERGENT B0 ;  /* 0x0000000000007941 */ /* 0x000fea0003800200 */
.L_x_17982:
        /* <DEDUP_REMOVED lines=12> */
.L_x_17985:
[----:B------:R-:W-:Y:S05]  /*1b2a0*/  BSYNC.RECONVERGENT B0 ;  /* 0x0000000000007941 */ /* 0x000fea0003800200 */
.L_x_17984:
[----:B------:R-:W2:Y:S01]  /*1b2b0*/  SHFL.DOWN PT, R110, R113, 0x4, 0x1f ;  /* 0x08801f00716e7f89 */ /* 0x000ea200000e0000 */
[----:B------:R-:W-:Y:S01]  /*1b2c0*/  I2FP.F32.S32 R117, R113 ;  /* 0x0000007100757245 */ /* 0x000fe20000201400 */
[----:B------:R-:W-:Y:S01]  /*1b2d0*/  BSSY.RECONVERGENT B0, `(.L_x_17986) ;  /* 0x0000074000007945 */ /* 0x000fe20003800200 */
[----:B------:R-:W-:Y:S01]  /*1b2e0*/  ISETP.NE.AND P1, PT, R96, RZ, PT ;  /* 0x000000ff6000720c */ /* 0x000fe20003f25270 */
[----:B-1----:R-:W1:Y:S01]  /*1b2f0*/  SHFL.DOWN PT, R111, R98, 0x4, 0x1f ;  /* 0x08801f00626f7f89 */ /* 0x002e6200000e0000 */
[----:B------:R-:W-:-:S03]  /*1b300*/  ISETP.NE.AND P2, PT, RZ, UR17, PT ;  /* 0x00000011ff007c0c */ /* 0x000fc6000bf45270 */
[----:B------:R-:W3:Y:S01]  /*1b310*/  SHFL.DOWN PT, R112, R99, 0x4, 0x1f ;  /* 0x08801f0063707f89 */ /* 0x000ee200000e0000 */
[----:B--2---:R-:W-:Y:S01]  /*1b320*/  IMAD.IADD R115, R110, 0x1, R113 ;  /* 0x000000016e737824 */ /* 0x004fe200078e0271 */
[----:B------:R-:W-:-:S04]  /*1b330*/  I2FP.F32.S32 R114, R110 ;  /* 0x0000006e00727245 */ /* 0x000fc80000201400 */
[----:B0-----:R-:W-:Y:S01]  /*1b340*/  I2FP.F32.S32 R97, R115 ;  /* 0x0000007300617245 */ /* 0x001fe20000201400 */
[----:B------:R-:W0:Y:S01]  /*1b350*/  SHFL.DOWN PT, R108, R115, 0x2, 0x1f ;  /* 0x08401f00736c7f89 */ /* 0x000e2200000e0000 */
[C---:B-1----:R-:W-:Y:S01]  /*1b360*/  FMUL.FTZ R110, R111.reuse, R114 ;  /* 0x000000726f6e7220 */ /* 0x042fe20000410000 */
[----:B------:R-:W-:Y:S01]  /*1b370*/  FADD.FTZ R111, -R111, R98 ;  /* 0x000000626f6f7221 */ /* 0x000fe20000010100 */
[----:B------:R-:W1:Y:S01]  /*1b380*/  MUFU.RCP R109, R97 ;  /* 0x00000061006d7308 */ /* 0x000e620000001000 */
[----:B---3--:R-:W-:Y:S01]  /*1b390*/  FADD.FTZ R112, R112, R99 ;  /* 0x0000006370707221 */ /* 0x008fe20000010000 */
[----:B------:R-:W-:-:S04]  /*1b3a0*/  FFMA.FTZ R110, R117, R98, R110 ;  /* 0x00000062756e7223 */ /* 0x000fc8000001006e */
[----:B-1----:R-:W-:Y:S01]  /*1b3b0*/  FMUL.FTZ R98, R109, R110 ;  /* 0x0000006e6d627220 */ /* 0x002fe20000410000 */
[----:B------:R-:W-:Y:S01]  /*1b3c0*/  FMUL.FTZ R110, R111, R111 ;  /* 0x0000006f6f6e7220 */ /* 0x000fe20000410000 */
[----:B0-----:R-:W-:-:S03]  /*1b3d0*/  IADD3 R99, PT, PT, R115, R108, RZ ;  /* 0x0000006c73637210 */ /* 0x001fc60007ffe0ff */
[----:B------:R-:W0:Y:S01]  /*1b3e0*/  SHFL.DOWN PT, R111, R98, 0x2, 0x1f ;  /* 0x08401f00626f7f89 */ /* 0x000e2200000e0000 */
[----:B------:R-:W-:Y:S01]  /*1b3f0*/  FMUL.FTZ R110, R110, R117 ;  /* 0x000000756e6e7220 */ /* 0x000fe20000410000 */
[----:B------:R-:W-:Y:S02]  /*1b400*/  I2FP.F32.S32 R115, R108 ;  /* 0x0000006c00737245 */ /* 0x000fe40000201400 */
[----:B------:R-:W1:Y:S01]  /*1b410*/  SHFL.DOWN PT, R108, R99, 0x1, 0x1f ;  /* 0x08201f00636c7f89 */ /* 0x000e6200000e0000 */
[----:B------:R-:W-:Y:S01]  /*1b420*/  FMUL.FTZ R114, R110, R114 ;  /* 0x000000726e727220 */ /* 0x000fe20000410000 */
[----:B------:R-:W-:-:S03]  /*1b430*/  I2FP.F32.S32 R110, R99 ;  /* 0x00000063006e7245 */ /* 0x000fc60000201400 */
[----:B------:R-:W-:Y:S02]  /*1b440*/  FFMA.FTZ R112, R109, R114, R112 ;  /* 0x000000726d707223 */ /* 0x000fe40000010070 */
[----:B------:R-:W2:Y:S03]  /*1b450*/  MUFU.RCP R114, R110 ;  /* 0x0000006e00727308 */ /* 0x000ea60000001000 */
[----:B------:R-:W3:Y:S01]  /*1b460*/  SHFL.DOWN PT, R113, R112, 0x2, 0x1f ;  /* 0x08401f0070717f89 */ /* 0x000ee200000e0000 */
[----:B0-----:R-:W-:Y:S01]  /*1b470*/  FMUL.FTZ R116, R111, R115 ;  /* 0x000000736f747220 */ /* 0x001fe20000410000 */
[----:B------:R-:W-:-:S03]  /*1b480*/  FADD.FTZ R111, R98, -R111 ;  /* 0x8000006f626f7221 */ /* 0x000fc60000010000 */
[----:B------:R-:W-:Y:S01]  /*1b490*/  FFMA.FTZ R109, R97, R98, R116 ;  /* 0x00000062616d7223 */ /* 0x000fe20000010074 */
[----:B------:R-:W-:Y:S01]  /*1b4a0*/  FMUL.FTZ R98, R111, R111 ;  /* 0x0000006f6f627220 */ /* 0x000fe20000410000 */
[----:B-1----:R-:W-:Y:S02]  /*1b4b0*/  IMAD.IADD R99, R99, 0x1, R108 ;  /* 0x0000000163637824 */ /* 0x002fe400078e026c */
[----:B--2---:R-:W-:Y:S01]  /*1b4c0*/  FMUL.FTZ R109, R114, R109 ;  /* 0x0000006d726d7220 */ /* 0x004fe20000410000 */
[----:B------:R-:W-:Y:S02]  /*1b4d0*/  FMUL.FTZ R98, R97, R98 ;  /* 0x0000006261627220 */ /* 0x000fe40000410000 */
[----:B------:R-:W-:Y:S02]  /*1b4e0*/  I2FP.F32.S32 R99, R99 ;  /* 0x0000006300637245 */ /* 0x000fe40000201400 */
[----:B------:R-:W0:Y:S01]  /*1b4f0*/  SHFL.DOWN PT, R116, R109, 0x1, 0x1f ;  /* 0x08201f006d747f89 */ /* 0x000e2200000e0000 */
[----:B---3--:R-:W-:Y:S01]  /*1b500*/  FADD.FTZ R113, R112, R113 ;  /* 0x0000007170717221 */ /* 0x008fe20000010000 */
[----:B------:R-:W-:Y:S01]  /*1b510*/  FMUL.FTZ R98, R98, R115 ;  /* 0x0000007362627220 */ /* 0x000fe20000410000 */
[----:B------:R-:W-:Y:S01]  /*1b520*/  I2FP.F32.S32 R112, R108 ;  /* 0x0000006c00707245 */ /* 0x000fe20000201400 */
[----:B------:R-:W1:Y:S01]  /*1b530*/  MUFU.RCP R99, R99 ;  /* 0x0000006300637308 */ /* 0x000e620000001000 */
[----:B------:R-:W-:-:S02]  /*1b540*/  IMAD.U32 R115, RZ, RZ, UR4 ;  /* 0x00000004ff737e24 */ /* 0x000fc4000f8e00ff */
[----:B------:R-:W-:-:S05]  /*1b550*/  FFMA.FTZ R98, R114, R98, R113 ;  /* 0x0000006272627223 */ /* 0x000fca0000010071 */
        /* <DEDUP_REMOVED lines=15> */
[----:B0-----:R-:W-:-:S04]  /*1b650*/  @!P1 IMAD.WIDE R96, R115, 0x4, R96 ;  /* 0x0000000473609825 */ /* 0x001fc800078e0260 */
[----:B-1----:R-:W-:-:S05]  /*1b660*/  FMUL.FTZ R110, R109, R109 ;  /* 0x0000006d6d6e7220 */ /* 0x002fca0000410000 */
[----:B------:R-:W-:Y:S01]  /*1b670*/  FSEL R111, R110, RZ, P2 ;  /* 0x000000ff6e6f7208 */ /* 0x000fe20001000000 */
[----:B--2---:R-:W-:Y:S01]  /*1b680*/  FFMA.FTZ R110, R113, UR18, R112 ;  /* 0x00000012716e7c23 */ /* 0x004fe20008010070 */
[----:B------:R-:W-:-:S03]  /*1b690*/  MOV R113, UR4 ;  /* 0x0000000400717c02 */ /* 0x000fc60008000f00 */
[----:B------:R-:W-:Y:S01]  /*1b6a0*/  FADD.FTZ R111, R110, R111 ;  /* 0x0000006f6e6f7221 */ /* 0x000fe20000010000 */
[----:B------:R-:W-:Y:S01]  /*1b6b0*/  FSEL R110, R109, RZ, !P2 ;  /* 0x000000ff6d6e7208 */ /* 0x000fe20005000000 */
[----:B---3--:R-:W-:-:S04]  /*1b6c0*/  @!P1 IMAD.WIDE R98, R113, 0x4, R98 ;  /* 0x0000000471629825 */ /* 0x008fc800078e0262 */
[----:B------:R-:W0:Y:S01]  /*1b6d0*/  MUFU.RSQ R111, R111 ;  /* 0x0000006f006f7308 */ /* 0x000e220000001400 */
[----:B------:R1:W-:Y:S04]  /*1b6e0*/  @!P1 STG.E desc[UR10][R98.64], R109 ;  /* 0x0000006d62009986 */ /* 0x0003e8000c10190a */
[----:B0-----:R1:W-:Y:S01]  /*1b6f0*/  @!P1 STG.E desc[UR10][R96.64], R111 ;  /* 0x0000006f60009986 */ /* 0x0013e2000c10190a */
[----:B------:R-:W-:Y:S05]  /*1b700*/  @!P4 BRA `(.L_x_17987) ;  /* 0x0000000000c0c947 */ /* 0x000fea0003800000 */
[--C-:B-1----:R-:W-:Y:S01]  /*1b710*/  FADD.FTZ R96, R64, -R110.reuse ;  /* 0x8000006e40607221 */ /* 0x102fe20000010000 */
        /* <DEDUP_REMOVED lines=9> */
[----:B------:R-:W-:Y:S02]  /*1b7b0*/  HADD2.F32 R99, -RZ, R9.H1_H1 ;  /* 0x30000009ff637230 */ /* 0x000fe40000004100 */
[--C-:B------:R-:W-:Y:S01]  /*1b7c0*/  FADD.FTZ R112, R69, -R110.reuse ;  /* 0x8000006e45707221 */ /* 0x100fe20000010000 */
[C---:B------:R-:W-:Y:S01]  /*1b7d0*/  FMUL.FTZ R108, R111.reuse, R108 ;  /* 0x0000006c6f6c7220 */ /* 0x040fe20000410000 */
[----:B------:R-:W-:Y:S01]  /*1b7e0*/  FFMA.FTZ R97, R98, R109, R113 ;  /* 0x0000006d62617223 */ /* 0x000fe20000010071 */
[----:B------:R-:W-:Y:S02]  /*1b7f0*/  HADD2.F32 R109, -RZ, R13.H1_H1 ;  /* 0x3000000dff6d7230 */ /* 0x000fe40000004100 */
[----:B------:R-:W-:Y:S01]  /*1b800*/  FADD.FTZ R98, R68, -R110 ;  /* 0x8000006e44627221 */ /* 0x000fe20000010000 */
[----:B------:R-:W-:Y:S01]  /*1b810*/  FMUL.FTZ R114, R111, R112 ;  /* 0x000000706f727220 */ /* 0x000fe20000410000 */
[----:B------:R-:W-:-:S02]  /*1b820*/  HADD2.F32 R113, -RZ, R10.H0_H0 ;  /* 0x2000000aff717230 */ /* 0x000fc40000004100 */
[--C-:B------:R-:W-:Y:S01]  /*1b830*/  FADD.FTZ R118, R71, -R110.reuse ;  /* 0x8000006e47767221 */ /* 0x100fe20000010000 */
[----:B------:R-:W-:Y:S01]  /*1b840*/  FFMA.FTZ R112, R108, R99, R109 ;  /* 0x000000636c707223 */ /* 0x000fe2000001006d */
[----:B------:R-:W-:Y:S01]  /*1b850*/  FADD.FTZ R108, R70, -R110 ;  /* 0x8000006e466c7221 */ /* 0x000fe20000010000 */
[----:B------:R-:W-:Y:S02]  /*1b860*/  HADD2.F32 R115, -RZ, R14.H0_H0 ;  /* 0x2000000eff737230 */ /* 0x000fe40000004100 */
[C---:B------:R-:W-:Y:S01]  /*1b870*/  FMUL.FTZ R98, R111.reuse, R98 ;  /* 0x000000626f627220 */ /* 0x040fe20000410000 */
[----:B------:R-:W-:Y:S02]  /*1b880*/  HADD2.F32 R117, -RZ, R10.H1_H1 ;  /* 0x3000000aff757230 */ /* 0x000fe40000004100 */
[----:B------:R-:W-:Y:S01]  /*1b890*/  FMUL.FTZ R99, R111, R108 ;  /* 0x0000006c6f637220 */ /* 0x000fe20000410000 */
[----:B------:R-:W-:Y:S02]  /*1b8a0*/  HADD2.F32 R119, -RZ, R14.H1_H1 ;  /* 0x3000000eff777230 */ /* 0x000fe40000004100 */
[----:B------:R-:W-:Y:S01]  /*1b8b0*/  FFMA.FTZ R98, R98, R113, R115 ;  /* 0x0000007162627223 */ /* 0x000fe20000010073 */
[----:B------:R-:W0:Y:S01]  /*1b8c0*/  LDC.64 R108, c[0x0][0x428] ;  /* 0x00010a00ff6c7b82 */ /* 0x000e220000000a00 */
[----:B------:R-:W-:-:S02]  /*1b8d0*/  HADD2.F32 R116, -RZ, R15.H0_H0 ;  /* 0x2000000fff747230 */ /* 0x000fc40000004100 */
[----:B------:R-:W-:Y:S01]  /*1b8e0*/  FMUL.FTZ R118, R111, R118 ;  /* 0x000000766f767220 */ /* 0x000fe20000410000 */
[----:B------:R-:W-:Y:S01]  /*1b8f0*/  FFMA.FTZ R113, R114, R117, R119 ;  /* 0x0000007572717223 */ /* 0x000fe20000010077 */
[----:B------:R-:W-:Y:S01]  /*1b900*/  HADD2.F32 R114, -RZ, R11.H0_H0 ;  /* 0x2000000bff727230 */ /* 0x000fe20000004100 */
[----:B------:R-:W-:Y:S01]  /*1b910*/  F2FP.F16.F32.PACK_AB R97, R112, R97 ;  /* 0x000000617061723e */ /* 0x000fe200000000ff */
[----:B------:R-:W-:Y:S02]  /*1b920*/  HADD2.F32 R115, -RZ, R15.H1_H1 ;  /* 0x3000000fff737230 */ /* 0x000fe40000004100 */
[----:B------:R-:W-:Y:S01]  /*1b930*/  F2FP.F16.F32.PACK_AB R98, R113, R98 ;  /* 0x000000627162723e */ /* 0x000fe200000000ff */
[----:B------:R-:W-:Y:S01]  /*1b940*/  FFMA.FTZ R116, R99, R114, R116 ;  /* 0x0000007263747223 */ /* 0x000fe20000010074 */
[----:B------:R-:W-:Y:S02]  /*1b950*/  HADD2.F32 R99, -RZ, R11.H1_H1 ;  /* 0x3000000bff637230 */ /* 0x000fe40000004100 */
[----:B------:R-:W-:-:S03]  /*1b960*/  FADD.FTZ R114, R65, -R110 ;  /* 0x8000006e41727221 */ /* 0x000fc60000010000 */
[----:B------:R-:W-:Y:S01]  /*1b970*/  FFMA.FTZ R117, R118, R99, R115 ;  /* 0x0000006376757223 */ /* 0x000fe20000010073 */
[----:B------:R-:W-:Y:S02]  /*1b980*/  HADD2.F32 R99, -RZ, R8.H1_H1 ;  /* 0x30000008ff637230 */ /* 0x000fe40000004100 */
[----:B------:R-:W-:Y:S01]  /*1b990*/  FMUL.FTZ R114, R111, R114 ;  /* 0x000000726f727220 */ /* 0x000fe20000410000 */
[----:B------:R-:W-:-:S05]  /*1b9a0*/  HADD2.F32 R115, -RZ, R12.H1_H1 ;  /* 0x3000000cff737230 */ /* 0x000fca0000004100 */
[----:B------:R-:W-:Y:S01]  /*1b9b0*/  FFMA.FTZ R115, R114, R99, R115 ;  /* 0x0000006372737223 */ /* 0x000fe20000010073 */
[----:B------:R-:W-:Y:S01]  /*1b9c0*/  F2FP.F16.F32.PACK_AB R99, R117, R116 ;  /* 0x000000747563723e */ /* 0x000fe200000000ff */
[C---:B0-----:R-:W-:Y:S01]  /*1b9d0*/  IMAD.WIDE.U32 R108, R105.reuse, 0x10, R108 ;  /* 0x00000010696c7825 */ /* 0x041fe200078e006c */
[----:B------:R-:W-:Y:S02]  /*1b9e0*/  IADD3 R105, PT, PT, R105, 0x100, RZ ;  /* 0x0000010069697810 */ /* 0x000fe40007ffe0ff */
[----:B------:R-:W-:-:S05]  /*1b9f0*/  F2FP.F16.F32.PACK_AB R96, R115, R96 ;  /* 0x000000607360723e */ /* 0x000fca00000000ff */
[----:B------:R0:W-:Y:S02]  /*1ba00*/  STG.E.128 desc[UR10][R108.64], R96 ;  /* 0x000000606c007986 */ /* 0x0001e4000c101d0a */
.L_x_17987:
[----:B------:R-:W-:Y:S05]  /*1ba10*/  BSYNC.RECONVERGENT B0 ;  /* 0x0000000000007941 */ /* 0x000fea0003800200 */
.L_x_17986:
[----:B------:R-:W-:Y:S01]  /*1ba20*/  ISETP.NE.AND P1, PT, R107, RZ, PT ;  /* 0x000000ff6b00720c */ /* 0x000fe20003f25270 */
[----:B------:R-:W-:-:S12]  /*1ba30*/  BSSY.RECONVERGENT B0, `(.L_x_17988) ;  /* 0x0000032000007945 */ /* 0x000fd80003800200 */
        /* <DEDUP_REMOVED lines=21> */
[----:B------:R-:W-:Y:S02]  /*1bb90*/  HADD2.F32 R113, -RZ, R26.H0_H0 ;  /* 0x2000001aff717230 */ /* 0x000fe40000004100 */
[----:B------:R-:W-:Y:S01]  /*1bba0*/  FADD.FTZ R108, R78, -R110 ;  /* 0x8000006e4e6c7221 */ /* 0x000fe20000010000 */
[C---:B------:R-:W-:Y:S01]  /*1bbb0*/  FMUL.FTZ R98, R111.reuse, R98 ;  /* 0x000000626f627220 */ /* 0x040fe20000410000 */
[----:B------:R-:W-:Y:S02]  /*1bbc0*/  HADD2.F32 R115, -RZ, R22.H1_H1 ;  /* 0x30000016ff737230 */ /* 0x000fe40000004100 */
[C---:B------:R-:W-:Y:S01]  /*1bbd0*/  FMUL.FTZ R118, R111.reuse, R118 ;  /* 0x000000766f767220 */ /* 0x040fe20000410000 */
[----:B------:R-:W-:Y:S02]  /*1bbe0*/  HADD2.F32 R117, -RZ, R26.H1_H1 ;  /* 0x3000001aff757230 */ /* 0x000fe40000004100 */
[----:B------:R-:W-:Y:S01]  /*1bbf0*/  FFMA.FTZ R98, R98, R109, R113 ;  /* 0x0000006d62627223 */ /* 0x000fe20000010071 */
[----:B------:R-:W-:Y:S01]  /*1bc00*/  FMUL.FTZ R99, R111, R108 ;  /* 0x0000006c6f637220 */ /* 0x000fe20000410000 */
[----:B------:R-:W-:Y:S01]  /*1bc10*/  HADD2.F32 R116, -RZ, R27.H0_H0 ;  /* 0x2000001bff747230 */ /* 0x000fe20000004100 */
[----:B------:R-:W0:Y:S01]  /*1bc20*/  LDC.64 R108, c[0x0][0x428] ;  /* 0x00010a00ff6c7b82 */ /* 0x000e220000000a00 */
[----:B------:R-:W-:Y:S01]  /*1bc30*/  FFMA.FTZ R107, R114, R115, R117 ;  /* 0x00000073726b7223 */ /* 0x000fe20000010075 */
[----:B------:R-:W-:Y:S01]  /*1bc40*/  HADD2.F32 R114, -RZ, R23.H0_H0 ;  /* 0x20000017ff727230 */ /* 0x000fe20000004100 */
[----:B------:R-:W-:Y:S01]  /*1bc50*/  F2FP.F16.F32.PACK_AB R97, R112, R97 ;  /* 0x000000617061723e */ /* 0x000fe200000000ff */
[----:B------:R-:W-:-:S02]  /*1bc60*/  HADD2.F32 R113, -RZ, R27.H1_H1 ;  /* 0x3000001bff717230 */ /* 0x000fc40000004100 */
        /* <DEDUP_REMOVED lines=10> */
[----:B0-----:R-:W-:-:S03]  /*1bd10*/  IMAD.WIDE.U32 R108, R105, 0x10, R108 ;  /* 0x00000010696c7825 */ /* 0x001fc600078e006c */
[----:B------:R-:W-:Y:S01]  /*1bd20*/  F2FP.F16.F32.PACK_AB R96, R113, R96 ;  /* 0x000000607160723e */ /* 0x000fe200000000ff */
[----:B------:R-:W-:-:S04]  /*1bd30*/  VIADD R105, R105, 0x100 ;  /* 0x0000010069697836 */ /* 0x000fc80000000000 */
[----:B------:R2:W-:Y:S03]  /*1bd40*/  STG.E.128 desc[UR10][R108.64], R96 ;  /* 0x000000606c007986 */ /* 0x0005e6000c101d0a */
.L_x_17989:
[----:B------:R-:W-:Y:S05]  /*1bd50*/  BSYNC.RECONVERGENT B0 ;  /* 0x0000000000007941 */ /* 0x000fea0003800200 */
.L_x_17988:
        /* <DEDUP_REMOVED lines=51> */
.L_x_17991:
[----:B------:R-:W-:Y:S05]  /*1c090*/  BSYNC.RECONVERGENT B0 ;  /* 0x0000000000007941 */ /* 0x000fea0003800200 */
.L_x_17990:
[----:B------:R-:W-:Y:S04]  /*1c0a0*/  BSSY.RECONVERGENT B0, `(.L_x_17992) ;  /* 0x0000031000007945 */ /* 0x000fe80003800200 */
[----:B------:R-:W-:Y:S05]  /*1c0b0*/  @!P0 BRA `(.L_x_17993) ;  /* 0x0000000000bc8947 */ /* 0x000fea0003800000 */
[--C-:B0123--:R-:W-:Y:S01]  /*1c0c0*/  FADD.FTZ R96, R88, -R110.reuse ;  /* 0x8000006e58607221 */ /* 0x10ffe20000010000 */
[----:B-----5:R-:W-:Y:S02]  /*1c0d0*/  HADD2.F32 R97, -RZ, R44.H0_H0 ;  /* 0x2000002cff617230 */ /* 0x020fe40000004100 */
[--C-:B------:R-:W-:Y:S01]  /*1c0e0*/  FADD.FTZ R98, R90, -R110.reuse ;  /* 0x8000006e5a627221 */ /* 0x100fe20000010000 */
[----:B------:R-:W-:Y:S02]  /*1c0f0*/  HADD2.F32 R99, -RZ, R48.H0_H0 ;  /* 0x20000030ff637230 */ /* 0x000fe40000004100 */
[C---:B------:R-:W-:Y:S01]  /*1c100*/  FMUL.FTZ R96, R111.reuse, R96 ;  /* 0x000000606f607220 */ /* 0x040fe20000410000 */
[----:B------:R-:W-:Y:S01]  /*1c110*/  FADD.FTZ R106, R92, -R110 ;  /* 0x8000006e5c6a7221 */ /* 0x000fe20000010000 */
[----:B------:R-:W-:Y:S02]  /*1c120*/  HADD2.F32 R109, -RZ, R45.H0_H0 ;  /* 0x2000002dff6d7230 */ /* 0x000fe40000004100 */
[----:B------:R-:W-:Y:S01]  /*1c130*/  FMUL.FTZ R98, R111, R98 ;  /* 0x000000626f627220 */ /* 0x000fe20000410000 */
[----:B------:R-:W-:-:S02]  /*1c140*/  HADD2.F32 R107, -RZ, R49.H0_H0 ;  /* 0x20000031ff6b7230 */ /* 0x000fc40000004100 */
[----:B------:R-:W-:Y:S01]  /*1c150*/  FFMA.FTZ R108, R96, R97, R99 ;  /* 0x00000061606c7223 */ /* 0x000fe20000010063 */
[----:B------:R-:W-:Y:S02]  /*1c160*/  HADD2.F32 R113, -RZ, R46.H0_H0 ;  /* 0x2000002eff717230 */ /* 0x000fe40000004100 */
[----:B------:R-:W-:Y:S01]  /*1c170*/  FMUL.FTZ R106, R111, R106 ;  /* 0x0000006a6f6a7220 */ /* 0x000fe20000410000 */
[--C-:B------:R-:W-:Y:S02]  /*1c180*/  HADD2.F32 R115, -RZ, R50.reuse.H0_H0 ;  /* 0x20000032ff737230 */ /* 0x100fe40000004100 */
[--C-:B------:R-:W-:Y:S01]  /*1c190*/  FADD.FTZ R96, R93, -R110.reuse ;  /* 0x8000006e5d607221 */ /* 0x100fe20000010000 */
[----:B------:R-:W-:Y:S01]  /*1c1a0*/  FFMA.FTZ R109, R98, R109, R107 ;  /* 0x0000006d626d7223 */ /* 0x000fe2000001006b */
[----:B------:R-:W-:Y:S02]  /*1c1b0*/  HADD2.F32 R112, -RZ, R50.H1_H1 ;  /* 0x30000032ff707230 */ /* 0x000fe40000004100 */
[----:B------:R-:W-:Y:S01]  /*1c1c0*/  FADD.FTZ R114, R94, -R110 ;  /* 0x8000006e5e727221 */ /* 0x000fe20000010000 */
[----:B------:R-:W-:Y:S01]  /*1c1d0*/  FFMA.FTZ R98, R106, R113, R115 ;  /* 0x000000716a627223 */ /* 0x000fe20000010073 */
[----:B------:R-:W-:Y:S01]  /*1c1e0*/  FMUL.FTZ R113, R111, R96 ;  /* 0x000000606f717220 */ /* 0x000fe20000410000 */
[----:B------:R-:W-:Y:S01]  /*1c1f0*/  HADD2.F32 R106, -RZ, R46.H1_H1 ;  /* 0x3000002eff6a7230 */ /* 0x000fe20000004100 */
[----:B------:R-:W0:Y:S01]  /*1c200*/  LDC.64 R96, c[0x0][0x428] ;  /* 0x00010a00ff607b82 */ /* 0x000e220000000a00 */
[----:B------:R-:W-:-:S02]  /*1c210*/  HADD2.F32 R107, -RZ, R47.H1_H1 ;  /* 0x3000002fff6b7230 */ /* 0x000fc40000004100 */
[----:B------:R-:W-:Y:S01]  /*1c220*/  FMUL.FTZ R99, R111, R114 ;  /* 0x000000726f637220 */ /* 0x000fe20000410000 */
[----:B------:R-:W-:Y:S02]  /*1c230*/  HADD2.F32 R115, -RZ, R51.H1_H1 ;  /* 0x30000033ff737230 */ /* 0x000fe40000004100 */
[----:B------:R-:W-:Y:S01]  /*1c240*/  FFMA.FTZ R113, R113, R106, R112 ;  /* 0x0000006a71717223 */ /* 0x000fe20000010070 */
[--C-:B------:R-:W-:Y:S01]  /*1c250*/  FADD.FTZ R112, R95, -R110.reuse ;  /* 0x8000006e5f707221 */ /* 0x100fe20000010000 */
[--C-:B------:R-:W-:Y:S01]  /*1c260*/  FADD.FTZ R106, R89, -R110.reuse ;  /* 0x8000006e596a7221 */ /* 0x100fe20000010000 */
[----:B------:R-:W-:Y:S01]  /*1c270*/  FADD.FTZ R110, R91, -R110 ;  /* 0x8000006e5b6e7221 */ /* 0x000fe20000010000 */
[----:B------:R-:W-:Y:S02]  /*1c280*/  HADD2.F32 R116, -RZ, R47.H0_H0 ;  /* 0x2000002fff747230 */ /* 0x000fe40000004100 */
[C---:B------:R-:W-:Y:S01]  /*1c290*/  FMUL.FTZ R112, R111.reuse, R112 ;  /* 0x000000706f707220 */ /* 0x040fe20000410000 */
[C---:B------:R-:W-:Y:S01]  /*1c2a0*/  FMUL.FTZ R106, R111.reuse, R106 ;  /* 0x0000006a6f6a7220 */ /* 0x040fe20000410000 */
[----:B------:R-:W-:Y:S01]  /*1c2b0*/  FMUL.FTZ R110, R111, R110 ;  /* 0x0000006e6f6e7220 */ /* 0x000fe20000410000 */
        /* <DEDUP_REMOVED lines=8> */
[----:B------:R-:W-:Y:S01]  /*1c340*/  F2FP.F16.F32.PACK_AB R99, R112, R99 ;  /* 0x000000637063723e */ /* 0x000fe200000000ff */
[----:B------:R-:W-:-:S02]  /*1c350*/  FFMA.FTZ R110, R110, R115, R117 ;  /* 0x000000736e6e7223 */ /* 0x000fc40000010075 */
[----:B------:R-:W-:Y:S01]  /*1c360*/  FFMA.FTZ R111, R106, R107, R111 ;  /* 0x0000006b6a6f7223 */ /* 0x000fe2000001006f */
[----:B0-----:R-:W-:Y:S02]  /*1c370*/  IMAD.WIDE.U32 R106, R105, 0x10, R96 ;  /* 0x00000010696a7825 */ /* 0x001fe400078e0060 */
[----:B------:R-:W-:Y:S02]  /*1c380*/  F2FP.F16.F32.PACK_AB R97, R110, R109 ;  /* 0x0000006d6e61723e */ /* 0x000fe400000000ff */
[----:B------:R-:W-:-:S05]  /*1c390*/  F2FP.F16.F32.PACK_AB R96, R111, R108 ;  /* 0x0000006c6f60723e */ /* 0x000fca00000000ff */
[----:B------:R4:W-:Y:S02]  /*1c3a0*/  STG.E.128 desc[UR10][R106.64], R96 ;  /* 0x000000606a007986 */ /* 0x0009e4000c101d0a */
.L_x_17993:
[----:B------:R-:W-:Y:S05]  /*1c3b0*/  BSYNC.RECONVERGENT B0 ;  /* 0x0000000000007941 */ /* 0x000fea0003800200 */
.L_x_17992:
[----:B------:R-:W-:Y:S02]  /*1c3c0*/  UIADD3 UR4, UPT, UPT, UR4, UR14, URZ ;  /* 0x0000000e04047290 */ /* 0x000fe4000fffe0ff */
[----:B------:R-:W-:Y:S02]  /*1c3d0*/  UPLOP3.LUT UP2, UPT, UPT, UPT, UP2, 0x40, 0x4 ;  /* 0x000000000004789c */ /* 0x000fe40003f4e820 */
[----:B------:R-:W-:-:S09]  /*1c3e0*/  UISETP.GE.AND UP1, UPT, UR4, UR15, UPT ;  /* 0x0000000f0400728c */ /* 0x000fd2000bf26270 */
[----:B------:R-:W-:Y:S05]  /*1c3f0*/  BRA.U !UP1, `(.L_x_17994) ;  /* 0xfffffe4909907547 */ /* 0x000fea000b83ffff */
[----:B------:R-:W-:Y:S05]  /*1c400*/  EXIT ;  /* 0x000000000000794d */ /* 0x000fea0003800000 */
.L_x_17995:
        /* <DEDUP_REMOVED lines=15> */
.L_x_27568:


//--------------------- .text._ZN10layer_norm13ln_fwd_kernelINS_13Kernel_traitsI6__halfS2_fS2_fjLj8192ELj1ELj1ELj8ELj16ENS_18Kernel_traits_baseILj8192ES2_S2_fS2_fjLj256EEEEELb1ELb1ELb0ELb1EEEvNS_9FwdParamsE --------------------------
	.section	.text._ZN10layer_norm13ln_fwd_kernelINS_13Kernel_traitsI6__halfS2_fS2_fjLj8192ELj1ELj1ELj8ELj16ENS_18Kernel_traits_baseILj8192ES2_S2_fS2_fjLj256EEEEELb1ELb1ELb0ELb1EEEvNS_9FwdParamsE,"ax",@progbits
	.align	128
        .global         _ZN10layer_norm13ln_fwd_kernelINS_13Kernel_traitsI6__halfS2_fS2_fjLj8192ELj1ELj1ELj8ELj16ENS_18Kernel_traits_baseILj8192ES2_S2_fS2_fjLj256EEEEELb1ELb1ELb0ELb1EEEvNS_9FwdParamsE
        .type           _ZN10layer_norm13ln_fwd_kernelINS_13Kernel_traitsI6__halfS2_fS2_fjLj8192ELj1ELj1ELj8ELj16ENS_18Kernel_traits_baseILj8192ES2_S2_fS2_fjLj256EEEEELb1ELb1ELb0ELb1EEEvNS_9FwdParamsE,@function
        .size           _ZN10layer_norm13ln_fwd_kernelINS_13Kernel_traitsI6__halfS2_fS2_fjLj8192ELj1ELj1ELj8ELj16ENS_18Kernel_traits_baseILj8192ES2_S2_fS2_fjLj256EEEEELb1ELb1ELb0ELb1EEEvNS_9FwdParamsE,(.L_x_27569 - _ZN10layer_norm13ln_fwd_kernelINS_13Kernel_traitsI6__halfS2_fS2_fjLj8192ELj1ELj1ELj8ELj16ENS_18Kernel_traits_baseILj8192ES2_S2_fS2_fjLj256EEEEELb1ELb1ELb0ELb1EEEvNS_9FwdParamsE)
        .other          _ZN10layer_norm13ln_fwd_kernelINS_13Kernel_traitsI6__halfS2_fS2_fjLj8192ELj1ELj1ELj8ELj16ENS_18Kernel_traits_baseILj8192ES2_S2_fS2_fjLj256EEEEELb1ELb1ELb0ELb1EEEvNS_9FwdParamsE,@"STO_CUDA_ENTRY STV_DEFAULT"
_ZN10layer_norm13ln_fwd_kernelINS_13Kernel_traitsI6__halfS2_fS2_fjLj8192ELj1ELj1ELj8ELj16ENS_18Kernel_traits_baseILj8192ES2_S2_fS2_fjLj256EEEEELb1ELb1ELb0ELb1EEEvNS_9FwdParamsE:
.text._ZN10layer_norm13ln_fwd_kernelINS_13Kernel_traitsI6__halfS2_fS2_fjLj8192ELj1ELj1ELj8ELj16ENS_18Kernel_traits_baseILj8192ES2_S2_fS2_fjLj256EEEEELb1ELb1ELb0ELb1EEEvNS_9FwdParamsE:
        /* <DEDUP_REMOVED lines=58> */
[----:B-----5:R-:W-:Y:S01]  /*03a0*/  @P0 IMAD.MOV.U32 R19, RZ, RZ, R33 ;  /* 0x000000ffff130224 */ /* 0x020fe200078e0021 */
[----:B------:R-:W-:Y:S01]  /*03b0*/  @P0 MOV R76, R32 ;  /* 0x00000020004c0202 */ /* 0x000fe20000000f00 */
[----:B------:R-:W-:Y:S01]  /*03c0*/  @!P0 IMAD.MOV.U32 R76, RZ, RZ, R32 ;  /* 0x000000ffff4c8224 */ /* 0x000fe200078e0020 */
[----:B------:R-:W-:Y:S01]  /*03d0*/  @!P0 MOV R19, R33 ;  /* 0x0000002100138202 */ /* 0x000fe20000000f00 */
[C---:B------:R-:W-:Y:S01]  /*03e0*/  IMAD.HI.U32 R33, R0.reuse, -0x2daee0ad, RZ ;  /* 0xd2511f5300217827 */ /* 0x040fe200078e00ff */
[----:B------:R-:W-:Y:S01]  /*03f0*/  SHF.R.U32.HI R77, RZ, 0x2, R45 ;  /* 0x00000002ff4d7819 */ /* 0x000fe2000001162d */
[----:B------:R-:W-:Y:S01]  /*0400*/  UIADD3 UR5, UPT, UPT, UR10, -0x61c88647, URZ ;  /* 0x9e3779b90a057890 */ /* 0x000fe2000fffe0ff */
[----:B------:R-:W-:Y:S01]  /*0410*/  @P0 MOV R3, R38 ;  /* 0x0000002600030202 */ /* 0x000fe20000000f00 */
[--C-:B------:R-:W-:Y:S01]  /*0420*/  @P0 IMAD.MOV.U32 R5, RZ, RZ, R36.reuse ;  /* 0x000000ffff050224 */ /* 0x100fe200078e0024 */
[----:B------:R-:W-:Y:S01]  /*0430*/  LOP3.LUT R33, R33, UR11, RZ, 0x3c, !PT ;  /* 0x0000000b21217c12 */ /* 0x000fe2000f8e3cff */
[----:B------:R-:W-:Y:S01]  /*0440*/  @P0 IMAD.MOV.U32 R4, RZ, RZ, R37 ;  /* 0x000000ffff040224 */ /* 0x000fe200078e0025 */
[----:B------:R-:W-:Y:S01]  /*0450*/  @!P0 MOV R4, R37 ;  /* 0x0000002500048202 */ /* 0x000fe20000000f00 */
[--C-:B------:R-:W-:Y:S01]  /*0460*/  @P0 IMAD.MOV.U32 R2, RZ, RZ, R39.reuse ;  /* 0x000000ffff020224 */ /* 0x100fe200078e0027 */
[----:B------:R-:W-:Y:S01]  /*0470*/  UIADD3 UR6, UPT, UPT, UR11, -0x4498517b, URZ ;  /* 0xbb67ae850b067890 */ /* 0x000fe2000fffe0ff */
[----:B------:R-:W-:Y:S01]  /*0480*/  @!P0 IMAD.MOV.U32 R5, RZ, RZ, R36 ;  /* 0x000000ffff058224 */ /* 0x000fe200078e0024 */
[----:B------:R-:W-:Y:S01]  /*0490*/  @P0 MOV R80, R29 ;  /* 0x0000001d00500202 */ /* 0x000fe20000000f00 */
[----:B------:R-:W-:Y:S01]  /*04a0*/  @!P0 IMAD.MOV.U32 R3, RZ, RZ, R38 ;  /* 0x000000ffff038224 */ /* 0x000fe200078e0026 */
[----:B------:R-:W1:Y:S01]  /*04b0*/  LDCU.64 UR8, c[0x0][0x3e0] ;  /* 0x00007c00ff0877ac */ /* 0x000e620008000a00 */
[----:B------:R-:W-:Y:S01]  /*04c0*/  @!P0 IMAD.MOV.U32 R2, RZ, RZ, R39 ;  /* 0x000000ffff028224 */ /* 0x000fe200078e0027 */
[----:B------:R-:W-:Y:S01]  /*04d0*/  @P0 MOV R82, R30 ;  /* 0x0000001e00520202 */ /* 0x000fe20000000f00 */
[----:B------:R-:W-:Y:S01]  /*04e0*/  IMAD R39, R0, -0x2daee0ad, RZ ;  /* 0xd2511f5300277824 */ /* 0x000fe200078e02ff */
[----:B------:R-:W-:Y:S01]  /*04f0*/  UIADD3 UR7, UPT, UPT, UR10, 0x1715609d, URZ ;  /* 0x1715609d0a077890 */ /* 0x000fe2000fffe0ff */
[----:B0-----:R-:W-:Y:S01]  /*0500*/  IMAD R18, R18, UR4, R49 ;  /* 0x0000000412127c24 */ /* 0x001fe2000f8e0231 */
[----:B------:R-:W-:Y:S01]  /*0510*/  @P0 MOV R85, R25 ;  /* 0x0000001900550202 */ /* 0x000fe20000000f00 */
[----:B------:R-:W-:Y:S01]  /*0520*/  IMAD.HI.U32 R36, R33, -0x326172a9, RZ ;  /* 0xcd9e8d5721247827 */ /* 0x000fe200078e00ff */
[----:B------:R-:W-:Y:S01]  /*0530*/  UIADD3 UR14, UPT, UPT, UR11, 0x1fd5c5a3, URZ ;  /* 0x1fd5c5a30b0e7890 */ /* 0x000fe2000fffe0ff */
[----:B------:R-:W-:Y:S01]  /*0540*/  @P0 MOV R86, R27 ;  /* 0x0000001b00560202 */ /* 0x000fe20000000f00 */
[----:B------:R-:W-:Y:S01]  /*0550*/  UIADD3 UR15, UPT, UPT, UR11, -0x695add53, URZ ;  /* 0x96a522ad0b0f7890 */ /* 0x000fe2000fffe0ff */
[----:B------:R-:W-:Y:S01]  /*0560*/  IMAD.HI.U32 R32, R18, -0x326172a9, RZ ;  /* 0xcd9e8d5712207827 */ /* 0x000fe200078e00ff */
[----:B------:R-:W-:Y:S01]  /*0570*/  UIADD3 UR16, UPT, UPT, UR10, -0x700cb87f, URZ ;  /* 0x8ff347810a107890 */ /* 0x000fe2000fffe0ff */
[----:B------:R-:W-:-:S02]  /*0580*/  @P0 MOV R89, R20 ;  /* 0x0000001400590202 */ /* 0x000fc40000000f00 */
[----:B------:R-:W-:Y:S01]  /*0590*/  @!P0 CS2R R70, SRZ ;  /* 0x0000000000468805 */ /* 0x000fe2000001ff00 */
[----:B------:R-:W-:Y:S01]  /*05a0*/  IMAD R37, R18, -0x326172a9, RZ ;  /* 0xcd9e8d5712257824 */ /* 0x000fe200078e02ff */
[----:B------:R-:W-:Y:S01]  /*05b0*/  LOP3.LUT R32, R77, UR10, R32, 0x96, !PT ;  /* 0x0000000a4d207c12 */ /* 0x000fe2000f8e9620 */
[----:B------:R-:W-:Y:S01]  /*05c0*/  @P0 IMAD.MOV.U32 R79, RZ, RZ, R34 ;  /* 0x000000ffff4f0224 */ /* 0x000fe200078e0022 */
[----:B------:R-:W-:Y:S01]  /*05d0*/  @!P0 MOV R79, R34 ;  /* 0x00000022004f8202 */ /* 0x000fe20000000f00 */
[--C-:B------:R-:W-:Y:S01]  /*05e0*/  @P0 IMAD.MOV.U32 R78, RZ, RZ, R35.reuse ;  /* 0x000000ffff4e0224 */ /* 0x100fe200078e0023 */
[----:B------:R-:W-:Y:S01]  /*05f0*/  LOP3.LUT R36, R37, UR5, R36, 0x96, !PT ;  /* 0x0000000525247c12 */ /* 0x000fe2000f8e9624 */
[C---:B------:R-:W-:Y:S01]  /*0600*/  IMAD.HI.U32 R38, R32.reuse, -0x2daee0ad, RZ ;  /* 0xd2511f5320267827 */ /* 0x040fe200078e00ff */
[----:B------:R-:W-:Y:S01]  /*0610*/  UIADD3 UR5, UPT, UPT, UR10, 0x3c6ef372, URZ ;  /* 0x3c6ef3720a057890 */ /* 0x000fe2000fffe0ff */
[----:B------:R-:W-:Y:S01]  /*0620*/  @!P0 MOV R11, R6 ;  /* 0x00000006000b8202 */ /* 0x000fe20000000f00 */
[----:B-1----:R-:W-:Y:S01]  /*0630*/  UISETP.NE.U32.AND UP0, UPT, UR8, URZ, UPT ;  /* 0x000000ff0800728c */ /* 0x002fe2000bf05070 */
[----:B------:R-:W-:Y:S01]  /*0640*/  @!P0 IMAD.MOV.U32 R78, RZ, RZ, R35 ;  /* 0x000000ffff4e8224 */ /* 0x000fe200078e0023 */
[----:B------:R-:W-:Y:S01]  /*0650*/  LOP3.LUT R38, R39, UR6, R38, 0x96, !PT ;  /* 0x0000000627267c12 */ /* 0x000fe2000f8e9626 */
[----:B------:R-:W-:Y:S01]  /*0660*/  UIADD3 UR6, UPT, UPT, UR11, 0x76cf5d0a, URZ ;  /* 0x76cf5d0a0b067890 */ /* 0x000fe2000fffe0ff */
[----:B------:R-:W-:Y:S01]  /*0670*/  IMAD R34, R33, -0x326172a9, RZ ;  /* 0xcd9e8d5721227824 */ /* 0x000fe200078e02ff */
[----:B------:R-:W-:Y:S01]  /*0680*/  UIADD3 UR8, UPT, UPT, UR11, -0x56f99767, URZ ;  /* 0xa90668990b087890 */ /* 0x000fe2000fffe0ff */
[----:B------:R-:W-:Y:S01]  /*0690*/  IMAD R35, R32, -0x2daee0ad, RZ ;  /* 0xd2511f5320237824 */ /* 0x000fe200078e02ff */
[----:B------:R-:W-:Y:S01]  /*06a0*/  UISETP.NE.AND.EX UP0, UPT, UR9, URZ, UPT, UP0 ;  /* 0x000000ff0900728c */ /* 0x000fe2000bf05300 */
[----:B------:R-:W-:Y:S01]  /*06b0*/  IMAD.HI.U32 R33, R38, -0x326172a9, RZ ;  /* 0xcd9e8d5726217827 */ /* 0x000fe200078e00ff */
[----:B------:R-:W-:Y:S01]  /*06c0*/  UIADD3 UR9, UPT, UPT, UR10, 0x5384540f, URZ ;  /* 0x5384540f0a097890 */ /* 0x000fe2000fffe0ff */
[----:B------:R-:W-:-:S02]  /*06d0*/  @P0 MOV R8, R41 ;  /* 0x0000002900080202 */ /* 0x000fc40000000f00 */
[----:B------:R-:W-:Y:S01]  /*06e0*/  @!P0 CS2R R68, SRZ ;  /* 0x0000000000448805 */ /* 0x000fe2000001ff00 */
[----:B------:R-:W-:Y:S01]  /*06f0*/  IMAD.HI.U32 R32, R36, -0x2daee0ad, RZ ;  /* 0xd2511f5324207827 */ /* 0x000fe200078e00ff */
[----:B------:R-:W-:Y:S01]  /*0700*/  LOP3.LUT R33, R34, UR5, R33, 0x96, !PT ;  /* 0x0000000522217c12 */ /* 0x000fe2000f8e9621 */
[----:B------:R-:W-:Y:S01]  /*0710*/  UIADD3 UR5, UPT, UPT, UR10, -0x255992d5, URZ ;  /* 0xdaa66d2b0a057890 */ /* 0x000fe2000fffe0ff */
[----:B------:R-:W-:Y:S01]  /*0720*/  LOP3.LUT R99, R44, 0x3, RZ, 0xc0, !PT ;  /* 0x000000032c637812 */ /* 0x000fe200078ec0ff */
        /* <DEDUP_REMOVED lines=9> */
[----:B------:R-:W-:-:S02]  /*07c0*/  @!P0 CS2R R62, SRZ ;  /* 0x00000000003e8805 */ /* 0x000fc4000001ff00 */
        /* <DEDUP_REMOVED lines=8> */
[----:B------:R-:W-:Y:S01]  /*0850*/  @!P0 IMAD.MOV.U32 R82, RZ, RZ, R30 ;  /* 0x000000ffff528224 */ /* 0x000fe200078e001e */
[----:B------:R-:W-:Y:S01]  /*0860*/  LOP3.LUT R34, R35, UR6, R34, 0x96, !PT ;  /* 0x0000000623227c12 */ /* 0x000fe2000f8e9622 */
[----:B------:R-:W-:Y:S01]  /*0870*/  UIADD3 UR6, UPT, UPT, UR11, -0x126145ec, URZ ;  /* 0xed9eba140b067890 */ /* 0x000fe2000fffe0ff */
[----:B------:R-:W-:Y:S01]  /*0880*/  IMAD R32, R32, -0x326172a9, RZ ;  /* 0xcd9e8d5720207824 */ /* 0x000fe200078e02ff */
[----:B------:R-:W0:Y:S01]  /*0890*/  LDCU UR18, c[0x0][0x388] ;  /* 0x00007100ff1277ac */ /* 0x000e220008000800 */
[----:B------:R-:W-:-:S02]  /*08a0*/  IMAD R33, R33, -0x2daee0ad, RZ ;  /* 0xd2511f5321217824 */ /* 0x000fc400078e02ff */
[----:B------:R-:W-:Y:S01]  /*08b0*/  IMAD.HI.U32 R29, R34, -0x326172a9, RZ ;  /* 0xcd9e8d57221d7827 */ /* 0x000fe200078e00ff */
[----:B------:R-:W1:Y:S03]  /*08c0*/  LDCU.U8 UR19, c[0x0][0x410] ;  /* 0x00008200ff1377ac */ /* 0x000e660008000000 */
[----:B------:R-:W-:Y:S01]  /*08d0*/  IMAD.HI.U32 R30, R28, -0x2daee0ad, RZ ;  /* 0xd2511f531c1e7827 */ /* 0x000fe200078e00ff */
[----:B------:R-:W-:Y:S01]  /*08e0*/  LOP3.LUT R29, R32, UR5, R29, 0x96, !PT ;  /* 0x00000005201d7c12 */ /* 0x000fe2000f8e961d */
[----:B------:R-:W-:Y:S02]  /*08f0*/  UIADD3 UR5, UPT, UPT, UR10, -0x4ab325aa, URZ ;  /* 0xb54cda560a057890 */ /* 0x000fe4000fffe0ff */
[----:B------:R-:W-:Y:S01]  /*0900*/  @P0 IMAD.MOV.U32 R83, RZ, RZ, R31 ;  /* 0x000000ffff530224 */ /* 0x000fe200078e001f */
[----:B------:R-:W-:Y:S01]  /*0910*/  LOP3.LUT R30, R33, UR6, R30, 0x96, !PT ;  /* 0x00000006211e7c12 */ /* 0x000fe2000f8e961e */
[----:B------:R-:W-:Y:S01]  /*0920*/  IMAD R33, R28, -0x2daee0ad, RZ ;  /* 0xd2511f531c217824 */ /* 0x000fe200078e02ff */
[----:B------:R-:W-:Y:S01]  /*0930*/  @!P0 MOV R83, R31 ;  /* 0x0000001f00538202 */ /* 0x000fe20000000f00 */
[----:B------:R-:W-:Y:S01]  /*0940*/  IMAD R34, R34, -0x326172a9, RZ ;  /* 0xcd9e8d5722227824 */ /* 0x000fe200078e02ff */
[----:B------:R-:W-:Y:S01]  /*0950*/  UIADD3 UR6, UPT, UPT, UR11, 0x646e171e, URZ ;  /* 0x646e171e0b067890 */ /* 0x000fe2000fffe0ff */
        /* <DEDUP_REMOVED lines=8> */
[----:B------:R-:W-:Y:S01]  /*09e0*/  UIADD3 UR8, UPT, UPT, UR11, -0x24c28bd8, URZ ;  /* 0xdb3d74280b087890 */ /* 0x000fe2000fffe0ff */
[----:B------:R-:W-:Y:S02]  /*09f0*/  @!P0 IMAD.MOV.U32 R84, RZ, RZ, R24 ;  /* 0x000000ffff548224 */ /* 0x000fe400078e0018 */
[----:B------:R-:W-:Y:S02]  /*0a00*/  IMAD R30, R29, -0x2daee0ad, RZ ;  /* 0xd2511f531d1e7824 */ /* 0x000fe400078e02ff */
        /* <DEDUP_REMOVED lines=29> */
[----:B------:R-:W-:Y:S01]  /*0be0*/  @!P0 IMAD.MOV.U32 R10, RZ, RZ, R7 ;  /* 0x000000ffff0a8224 */ /* 0x000fe200078e0007 */
[----:B------:R-:W-:Y:S01]  /*0bf0*/  LOP3.LUT R95, R30, UR16, R95, 0x96, !PT ;  /* 0x000000101e5f7c12 */ /* 0x000fe2000f8e965f */
[----:B------:R-:W-:Y:S01]  /*0c00*/  @P0 IMAD.MOV.U32 R9, RZ, RZ, R40 ;  /* 0x000000ffff090224 */ /* 0x000fe200078e0028 */
[----:B------:R-:W-:Y:S01]  /*0c10*/  @!P0 MOV R9, R40 ;  /* 0x0000002800098202 */ /* 0x000fe20000000f00 */
[----:B------:R-:W-:Y:S01]  /*0c20*/  @P0 IMAD.MOV.U32 R7, RZ, RZ, R42 ;  /* 0x000000ffff070224 */ /* 0x000fe200078e002a */
[----:B------:R-:W0:Y:S01]  /*0c30*/  LDCU.64 UR16, c[0x0][0x380] ;  /* 0x00007000ff1077ac */ /* 0x000e220008000a00 */
[----:B------:R-:W-:Y:S01]  /*0c40*/  @P0 IMAD.MOV.U32 R6, RZ, RZ, R43 ;  /* 0x000000ffff060224 */ /* 0x000fe200078e002b */
[----:B------:R-:W-:Y:S01]  /*0c50*/  @!P0 MOV R6, R43 ;  /* 0x0000002b00068202 */ /* 0x000fe20000000f00 */
[----:B------:R-:W-:Y:S01]  /*0c60*/  @P0 IMAD.MOV.U32 R88, RZ, RZ, R21 ;  /* 0x000000ffff580224 */ /* 0x000fe200078e0015 */
[----:B------:R-:W-:Y:S01]  /*0c70*/  @!P0 MOV R88, R21 ;  /* 0x0000001500588202 */ /* 0x000fe20000000f00 */
[----:B------:R-:W-:Y:S01]  /*0c80*/  @P0 IMAD.MOV.U32 R93, RZ, RZ, R22 ;  /* 0x000000ffff5d0224 */ /* 0x000fe200078e0016 */
[----:B------:R-:W-:Y:S01]  /*0c90*/  @!P0 MOV R93, R22 ;  /* 0x00000016005d8202 */ /* 0x000fe20000000f00 */
[----:B------:R-:W-:-:S02]  /*0ca0*/  @P0 IMAD.MOV.U32 R92, RZ, RZ, R23 ;  /* 0x000000ffff5c0224 */ /* 0x000fc400078e0017 */
[----:B------:R-:W-:Y:S02]  /*0cb0*/  @!P0 IMAD.MOV.U32 R8, RZ, RZ, R41 ;  /* 0x000000ffff088224 */ /* 0x000fe400078e0029 */
[----:B------:R-:W-:Y:S02]  /*0cc0*/  @!P0 IMAD.MOV.U32 R7, RZ, RZ, R42 ;  /* 0x000000ffff078224 */ /* 0x000fe400078e002a */
[----:B------:R-:W-:Y:S02]  /*0cd0*/  @!P0 IMAD.MOV.U32 R92, RZ, RZ, R23 ;  /* 0x000000ffff5c8224 */ /* 0x000fe400078e0017 */
[----:B------:R-:W-:Y:S02]  /*0ce0*/  IMAD.MOV.U32 R94, RZ, RZ, RZ ;  /* 0x000000ffff5e7224 */ /* 0x000fe400078e00ff */
[----:B------:R-:W-:Y:S02]  /*0cf0*/  IMAD R98, R26, -0x2daee0ad, RZ ;  /* 0xd2511f531a627824 */ /* 0x000fe400078e02ff */
[----:B01234-:R-:W-:-:S07]  /*0d00*/  IMAD R96, R24, -0x326172a9, RZ ;  /* 0xcd9e8d5718607824 */ /* 0x01ffce00078e02ff */
.L_x_18199:
[----:B0-----:R-:W0:Y:S01]  /*0d10*/  @UP0 LDCU.64 UR8, c[0x0][0x3e0] ;  /* 0x00007c00ff0807ac */ /* 0x001e220008000a00 */
[----:B------:R-:W1:Y:S01]  /*0d20*/  S2R R102, SR_TID.X ;  /* 0x0000000000667919 */ /* 0x000e620000002100 */
[----:B------:R-:W-:Y:S01]  /*0d30*/  PLOP3.LUT P0, PT, PT, PT, UP0, 0x80, 0x8 ;  /* 0x000000000008781c */ /* 0x000fe20003f0f008 */
[----:B------:R-:W2:Y:S01]  /*0d40*/  LDC.64 R72, c[0x0][0x390] ;  /* 0x0000e400ff487b82 */ /* 0x000ea20000000a00 */
[----:B------:R-:W-:Y:S02]  /*0d50*/  UIMAD UR7, UR4, UR18, URZ ;  /* 0x00000012040772a4 */ /* 0x000fe4000f8e02ff */
[----:B0-----:R-:W-:-:S06]  /*0d60*/  @UP0 UIMAD.WIDE UR8, UR4, 0x2, UR8 ;  /* 0x00000002040808a5 */ /* 0x001fcc000f8e0208 */
[----:B------:R-:W-:Y:S01]  /*0d70*/  MOV R24, UR8 ;  /* 0x0000000800187c02 */ /* 0x000fe20008000f00 */
[----:B------:R-:W-:Y:S01]  /*0d80*/  IMAD.U32 R25, RZ, RZ, UR9 ;  /* 0x00000009ff197e24 */ /* 0x000fe2000f8e00ff */
[----:B------:R-:W-:-:S04]  /*0d90*/  USHF.R.S32.HI UR8, URZ, 0x1f, UR7 ;  /* 0x0000001fff087899 */ /* 0x000fc80008011407 */
[----:B------:R-:W3:Y:S01]  /*0da0*/  @P0 LDG.E.U16 R24, desc[UR12][R24.64] ;  /* 0x0000000c18180981 */ /* 0x000ee2000c1e1500 */
[----:B------:R-:W-:-:S06]  /*0db0*/  ULEA.HI UR8, UR8, UR7, URZ, 0x3 ;  /* 0x0000000708087291 */ /* 0x000fcc000f8f18ff */
[----:B------:R-:W-:-:S05]  /*0dc0*/  IMAD.U32 R21, RZ, RZ, UR8 ;  /* 0x00000008ff157e24 */ /* 0x000fca000f8e00ff */
[----:B-1----:R-:W-:-:S05]  /*0dd0*/  LEA.HI.SX32 R100, R21, R102, 0x1d ;  /* 0x0000006615647211 */ /* 0x002fca00078feaff */
[----:B--2---:R-:W-:-:S06]  /*0de0*/  IMAD.WIDE.U32 R20, R100, 0x10, R72 ;  /* 0x0000001064147825 */ /* 0x004fcc00078e0048 */
[----:B------:R-:W5:Y:S01]  /*0df0*/  LDG.E.128 R20, desc[UR12][R20.64] ;  /* 0x0000000c14147981 */ /* 0x000f62000c1e1d00 */
[----:B------:R-:W-:Y:S01]  /*0e00*/  PLOP3.LUT P0, PT, PT, PT, UP0, 0x80, 0x8 ;  /* 0x000000000008781c */ /* 0x000fe20003f0f008 */
[----:B------:R-:W-:Y:S01]  /*0e10*/  UMOV UR7, 0x3f800000 ;  /* 0x3f80000000077882 */ /* 0x000fe20000000000 */
[----:B------:R-:W-:Y:S01]  /*0e20*/  PLOP3.LUT P1, PT, PT, PT, UP0, 0x80, 0x8 ;  /* 0x000000000008781c */ /* 0x000fe20003f2f008 */
[----:B------:R-:W-:-:S10]  /*0e30*/  HFMA2 R90, -RZ, RZ, 0.1171875, 0 ;  /* 0x2f800000ff5a7431 */ /* 0x000fd400000001ff */
[----:B---3--:R-:W-:Y:S01]  /*0e40*/  @P0 HADD2.F32 R26, -RZ, R24.H0_H0 ;  /* 0x20000018ff1a0230 */ /* 0x008fe20000004100 */
[----:B------:R-:W-:-:S04]  /*0e50*/  ISETP.NE.U32.AND P0, PT, RZ, UR14, PT ;  /* 0x0000000eff007c0c */ /* 0x000fc8000bf05070 */
[----:B------:R-:W-:Y:S02]  /*0e60*/  ISETP.NE.AND.EX P0, PT, RZ, UR15, PT, P0 ;  /* 0x0000000fff007c0c */ /* 0x000fe4000bf05300 */
[----:B------:R-:W-:-:S11]  /*0e70*/  @P1 R2UR UR7, R26 ;  /* 0x000000001a0712ca */ /* 0x000fd600000e0000 */
        /* <DEDUP_REMOVED lines=15> */
.L_x_27408:
[----:B------:R-:W-:Y:S05]  /*0f70*/  BRX R24 -0xf80                                         (*"BRANCH_TARGETS .L_x_27409,.L_x_27410,.L_x_27411"*) ;  /* 0xfffffff018207949 */ /* 0x000fea000383ffff */
.L_x_27411:
[----:B------:R-:W-:Y:S01]  /*0f80*/  IADD3 R26, PT, PT, R99, 0x1, RZ ;  /* 0x00000001631a7810 */ /* 0x000fe20007ffe0ff */
[----:B------:R-:W-:Y:S02]  /*0f90*/  IMAD.MOV.U32 R32, RZ, RZ, R98 ;  /* 0x000000ffff207224 */ /* 0x000fe400078e0062 */
[----:B------:R-:W-:Y:S01]  /*0fa0*/  IMAD.MOV.U32 R27, RZ, RZ, R95 ;  /* 0x000000ffff1b7224 */ /* 0x000fe200078e005f */
[----:B------:R-:W-:Y:S06]  /*0fb0*/  BRA `(.L_x_17997) ;  /* 0x00000004002c7947 */ /* 0x000fec0003800000 */
.L_x_27409:
[----:B------:R-:W-:Y:S01]  /*0fc0*/  MOV R32, R98 ;  /* 0x0000006200207202 */ /* 0x000fe20000000f00 */
[----:B------:R-:W-:Y:S02]  /*0fd0*/  IMAD.MOV.U32 R26, RZ, RZ, 0x3 ;  /* 0x00000003ff1a7424 */ /* 0x000fe400078e00ff */
[----:B------:R-:W-:Y:S01]  /*0fe0*/  IMAD.MOV.U32 R27, RZ, RZ, R97 ;  /* 0x000000ffff1b7224 */ /* 0x000fe200078e0061 */
[----:B------:R-:W-:Y:S06]  /*0ff0*/  BRA `(.L_x_17997) ;  /* 0x00000004001c7947 */ /* 0x000fec0003800000 */
.L_x_27410:
        /* <DEDUP_REMOVED lines=12> */
.L_x_17998:
        /* <DEDUP_REMOVED lines=58> */
[----:B------:R-:W-:-:S07]  /*1460*/  LOP3.LUT R97, R24, UR9, R33, 0x96, !PT ;  /* 0x0000000918617c12 */ /* 0x000fce000f8e9621 */
.L_x_17997:
        /* <DEDUP_REMOVED lines=23> */
.L_x_18000:
        /* <DEDUP_REMOVED lines=12> */
.L_x_18001:
        /* <DEDUP_REMOVED lines=57> */
[----:B------:R-:W-:Y:S02]  /*1a30*/  HFMA2 R27, -RZ, RZ, 0, 0 ;  /* 0x00000000ff1b7431 */ /* 0x000fe400000001ff */
[----:B------:R-:W-:Y:S02]  /*1a40*/  IMAD.MOV.U32 R24, RZ, RZ, R32 ;  /* 0x000000ffff187224 */ /* 0x000fe400078e0020 */
[----:B------:R-:W-:-:S07]  /*1a50*/  IMAD.MOV.U32 R32, RZ, RZ, R26 ;  /* 0x000000ffff207224 */ /* 0x000fce00078e001a */
.L_x_17999:
        /* <DEDUP_REMOVED lines=23> */
.L_x_18003:
        /* <DEDUP_REMOVED lines=12> */
.L_x_18004:
        /* <DEDUP_REMOVED lines=60> */
.L_x_18002:
        /* <DEDUP_REMOVED lines=22> */
.L_x_18006:
        /* <DEDUP_REMOVED lines=12> */
.L_x_18007:
        /* <DEDUP_REMOVED lines=60> */
.L_x_18005:
        /* <DEDUP_REMOVED lines=22> */
.L_x_18009:
        /* <DEDUP_REMOVED lines=12> */
.L_x_18010:
        /* <DEDUP_REMOVED lines=60> */
.L_x_18008:
        /* <DEDUP_REMOVED lines=9> */
[----:B------:R-:W-:Y:S01]  /*2ca0*/  IMAD.MOV.U32 R20, RZ, RZ, 0x2 ;  /* 0x00000002ff147424 */ /* 0x000fe200078e00ff */
        /* <DEDUP_REMOVED lines=12> */
.L_x_18012:
        /* <DEDUP_REMOVED lines=12> */
.L_x_18013:
        /* <DEDUP_REMOVED lines=60> */
.L_x_18011:
        /* <DEDUP_REMOVED lines=22> */
.L_x_18015:
        /* <DEDUP_REMOVED lines=12> */
.L_x_18016:
        /* <DEDUP_REMOVED lines=60> */
.L_x_18014:
[----:B------:R-:W-:Y:S01]  /*37d0*/  I2FP.F32.U32 R21, R21 ;  /* 0x0000001500157245 */ /* 0x000fe20000201000 */
[----:B------:R-:W-:Y:S01]  /*37e0*/  HADD2.F32 R20, -RZ, R23.H0_H0 ;  /* 0x20000017ff147230 */ /* 0x000fe20000004100 */
[----:B------:R-:W-:Y:S01]  /*37f0*/  ISETP.NE.AND P6, PT, R24, 0x1, PT ;  /* 0x000000011800780c */ /* 0x000fe20003fc5270 */
[----:B------:R-:W-:Y:S01]  /*3800*/  HADD2.F32 R42, -RZ, R10.H0_H0 ;  /* 0x2000000aff2a7230 */ /* 0x000fe20000004100 */
        /* <DEDUP_REMOVED lines=18> */
.L_x_18018:
        /* <DEDUP_REMOVED lines=14> */
.L_x_18019:
        /* <DEDUP_REMOVED lines=59> */
[----:B------:R-:W-:-:S07]  /*3dc0*/  MOV R32, R20 ;  /* 0x0000001400207202 */ /* 0x000fce0000000f00 */
.L_x_18017:
[----:B------:R-:W-:Y:S01]  /*3dd0*/  I2FP.F32.U32 R21, R22 ;  /* 0x0000001600157245 */ /* 0x000fe20000201000 */
[----:B------:R-:W-:Y:S02]  /*3de0*/  HADD2.F32 R23, -RZ, R23.H1_H1 ;  /* 0x30000017ff177230 */ /* 0x000fe40000004100 */
[----:B------:R-:W-:Y:S02]  /*3df0*/  HADD2.F32 R43, -RZ, R10.H1_H1 ;  /* 0x3000000aff2b7230 */ /* 0x000fe40000004100 */
[----:B------:R-:W-:Y:S01]  /*3e00*/  FFMA.FTZ R21, R21, R90, 1.1641532182693481445e-10 ;  /* 0x2f00000015157423 */ /* 0x000fe2000001005a */
[----:B------:R-:W-:-:S04]  /*3e10*/  FMUL.FTZ R23, R23, UR7 ;  /* 0x0000000717177c20 */ /* 0x000fc80008410000 */
[----:B------:R-:W-:Y:S01]  /*3e20*/  FMUL.FTZ R23, R23, UR6 ;  /* 0x0000000617177c20 */ /* 0x000fe20008410000 */
[----:B------:R-:W-:-:S04]  /*3e30*/  FSETP.GTU.FTZ.AND P6, PT, R21, UR5, PT ;  /* 0x0000000515007c0b */ /* 0x000fc8000bfdc000 */
[----:B------:R-:W-:Y:S02]  /*3e40*/  FSEL R20, R23, RZ, !P6 ;  /* 0x000000ff17147208 */ /* 0x000fe40007000000 */
[----:B------:R-:W-:-:S03]  /*3e50*/  PLOP3.LUT P6, PT, P6, PT, PT, 0x8, 0x80 ;  /* 0x000000000080781c */ /* 0x000fc600037ce170 */
[----:B------:R-:W-:Y:S01]  /*3e60*/  FFMA.FTZ R43, R20, R43, R51 ;  /* 0x0000002b142b7223 */ /* 0x000fe20000010033 */
[----:B------:R-:W-:Y:S09]  /*3e70*/  BRA `(.L_x_18020) ;  /* 0x0000002c00d87947 */ /* 0x000ff20003800000 */
.L_x_17996:
        /* <DEDUP_REMOVED lines=15> */
.L_x_18022:
        /* <DEDUP_REMOVED lines=12> */
.L_x_18023:
        /* <DEDUP_REMOVED lines=59> */
.L_x_18021:
        /* <DEDUP_REMOVED lines=23> */
.L_x_18025:
        /* <DEDUP_REMOVED lines=12> */
.L_x_18026:
        /* <DEDUP_REMOVED lines=60> */
.L_x_18024:
        /* <DEDUP_REMOVED lines=23> */
.L_x_18028:
        /* <DEDUP_REMOVED lines=12> */
.L_x_18029:
        /* <DEDUP_REMOVED lines=60> */
.L_x_18027:
        /* <DEDUP_REMOVED lines=22> */
.L_x_18031:
        /* <DEDUP_REMOVED lines=12> */
.L_x_18032:
        /* <DEDUP_REMOVED lines=60> */
.L_x_18030:
        /* <DEDUP_REMOVED lines=22> */
.L_x_18034:
        /* <DEDUP_REMOVED lines=12> */
.L_x_18035:
        /* <DEDUP_REMOVED lines=60> */
.L_x_18033:
        /* <DEDUP_REMOVED lines=22> */
.L_x_18037:
        /* <DEDUP_REMOVED lines=12> */
.L_x_18038:
        /* <DEDUP_REMOVED lines=60> */
.L_x_18036:
        /* <DEDUP_REMOVED lines=10> */
[----:B------:R-:W-:Y:S02]  /*6200*/  MOV R22, 0x2 ;  /* 0x0000000200167802 */ /* 0x000fe40000000f00 */
[----:B------:R-:W-:Y:S01]  /*6210*/  PLOP3.LUT P4, PT, P4, PT, PT, 0x8, 0x80 ;  /* 0x000000000080781c */ /* 0x000fe2000278e170 */
[----:B------:R-:W-:Y:S01]  /*6220*/  FMUL.FTZ R41, R41, R20 ;  /* 0x0000001429297220 */ /* 0x000fe20000410000 */
        /* <DEDUP_REMOVED lines=9> */
.L_x_18040:
        /* <DEDUP_REMOVED lines=12> */
.L_x_18041:
        /* <DEDUP_REMOVED lines=60> */
.L_x_18039:
        /* <DEDUP_REMOVED lines=22> */
.L_x_18043:
        /* <DEDUP_REMOVED lines=14> */
.L_x_18044:
        /* <DEDUP_REMOVED lines=60> */
.L_x_18042:
        /* <DEDUP_REMOVED lines=9> */
[----:B------:R-:W-:-:S10]  /*6dd0*/  FMUL.FTZ R43, R43, R20 ;  /* 0x000000142b2b7220 */ /* 0x000fd40000410000 */
.L_x_18020:
        /* <DEDUP_REMOVED lines=11> */
[----:B------:R-:W-:Y:S02]  /*6e90*/  LOP3.LUT R22, R22, R24, R23, 0xfe, !PT ;  /* 0x0000001816167212 */ /* 0x000fe400078efe17 */
[C---:B------:R-:W-:Y:S02]  /*6ea0*/  IADD3 R101, PT, PT, R100.reuse, 0x100, RZ ;  /* 0x0000010064657810 */ /* 0x040fe40007ffe0ff */
        /* <DEDUP_REMOVED lines=31> */
.L_x_18047:
        /* <DEDUP_REMOVED lines=12> */
.L_x_18048:
        /* <DEDUP_REMOVED lines=59> */
.L_x_18046:
        /* <DEDUP_REMOVED lines=23> */
.L_x_18050:
        /* <DEDUP_REMOVED lines=12> */
.L_x_18051:
        /* <DEDUP_REMOVED lines=60> */
.L_x_18049:
        /* <DEDUP_REMOVED lines=23> */
.L_x_18053:
        /* <DEDUP_REMOVED lines=12> */
.L_x_18054:
        /* <DEDUP_REMOVED lines=60> */
.L_x_18052:
        /* <DEDUP_REMOVED lines=22> */
.L_x_18056:
        /* <DEDUP_REMOVED lines=12> */
.L_x_18057:
        /* <DEDUP_REMOVED lines=60> */
.L_x_18055:
        /* <DEDUP_REMOVED lines=22> */
.L_x_18059:
        /* <DEDUP_REMOVED lines=12> */
.L_x_18060:
        /* <DEDUP_REMOVED lines=60> */
.L_x_18058:
        /* <DEDUP_REMOVED lines=22> */
.L_x_18062:
        /* <DEDUP_REMOVED lines=12> */
.L_x_18063:
        /* <DEDUP_REMOVED lines=60> */
.L_x_18061:
        /* <DEDUP_REMOVED lines=22> */
.L_x_18065:
        /* <DEDUP_REMOVED lines=12> */
.L_x_18066:
        /* <DEDUP_REMOVED lines=60> */
.L_x_18064:
[----:B------:R-:W-:Y:S01]  /*9870*/  I2FP.F32.U32 R21, R21 ;  /* 0x0000001500157245 */ /* 0x000fe20000201000 */
[----:B------:R-:W-:Y:S01]  /*9880*/  HADD2.F32 R20, -RZ, R23.H0_H0 ;  /* 0x20000017ff147230 */ /* 0x000fe20000004100 */
        /* <DEDUP_REMOVED lines=20> */
.L_x_18068:
        /* <DEDUP_REMOVED lines=14> */
.L_x_18069:
        /* <DEDUP_REMOVED lines=59> */
[----:B------:R-:W-:-:S07]  /*9e60*/  LOP3.LUT R97, R24, UR9, R21, 0x96, !PT ;  /* 0x0000000918617c12 */ /* 0x000fce000f8e9615 */
.L_x_18067:
        /* <DEDUP_REMOVED lines=11> */
.L_x_18045:
        /* <DEDUP_REMOVED lines=15> */
.L_x_18072:
        /* <DEDUP_REMOVED lines=12> */
.L_x_18073:
        /* <DEDUP_REMOVED lines=59> */
.L_x_18071:
[----:B------:R-:W-:Y:S01]  /*a480*/  I2FP.F32.U32 R25, R24 ;  /* 0x0000001800197245 */ /* 0x000fe20000201000 */
[----:B-----5:R-:W-:Y:S01]  /*a490*/  HADD2.F32 R24, -RZ, R20.H0_H0 ;  /* 0x20000014ff187230 */ /* 0x020fe20000004100 */
        /* <DEDUP_REMOVED lines=21> */
.L_x_18075:
        /* <DEDUP_REMOVED lines=12> */
.L_x_18076:
        /* <DEDUP_REMOVED lines=60> */
.L_x_18074:
        /* <DEDUP_REMOVED lines=23> */
.L_x_18078:
        /* <DEDUP_REMOVED lines=12> */
.L_x_18079:
        /* <DEDUP_REMOVED lines=60> */
.L_x_18077:
        /* <DEDUP_REMOVED lines=22> */
.L_x_18081:
        /* <DEDUP_REMOVED lines=12> */
.L_x_18082:
        /* <DEDUP_REMOVED lines=60> */
.L_x_18080:
        /* <DEDUP_REMOVED lines=22> */
.L_x_18084:
        /* <DEDUP_REMOVED lines=12> */
.L_x_18085:
        /* <DEDUP_REMOVED lines=60> */
.L_x_18083:
        /* <DEDUP_REMOVED lines=22> */
.L_x_18087:
        /* <DEDUP_REMOVED lines=12> */
.L_x_18088:
        /* <DEDUP_REMOVED lines=60> */
.L_x_18086:
        /* <DEDUP_REMOVED lines=22> */
.L_x_18090:
        /* <DEDUP_REMOVED lines=12> */
.L_x_18091:
        /* <DEDUP_REMOVED lines=60> */
.L_x_18089:
        /* <DEDUP_REMOVED lines=22> */
.L_x_18093:
        /* <DEDUP_REMOVED lines=14> */
.L_x_18094:
        /* <DEDUP_REMOVED lines=60> */
.L_x_18092:
        /* <DEDUP_REMOVED lines=10> */
.L_x_18070:
[----:B------:R-:W0:Y:S01]  /*ce80*/  @P0 LDC.64 R20, c[0x0][0x3a0] ;  /* 0x0000e800ff140b82 */ /* 0x000e220000000a00 */
[----:B------:R-:W-:Y:S01]  /*ce90*/  SEL R26, RZ, 0x10000, !P5 ;  /* 0x00010000ff1a7807 */ /* 0x000fe20006800000 */
[----:B------:R-:W-:Y:S01]  /*cea0*/  VIADD R103, R100, 0x200 ;  /* 0x0000020064677836 */ /* 0x000fe20000000000 */
[----:B------:R-:W-:Y:S01]  /*ceb0*/  ISETP.NE.AND P5, PT, R31, RZ, PT ;  /* 0x000000ff1f00720c */ /* 0x000fe20003fa5270 */
[----:B------:R-:W-:Y:S01]  /*cec0*/  IMAD.WIDE.U32 R28, R101, 0x20, R108 ;  /* 0x00000020651c7825 */ /* 0x000fe200078e006c */
[----:B------:R-:W-:Y:S02]  /*ced0*/  SEL R24, RZ, 0x1000000, !P2 ;  /* 0x01000000ff187807 */ /* 0x000fe40005000000 */
[----:B------:R-:W-:Y:S02]  /*cee0*/  SEL R23, RZ, 0x10000, !P1 ;  /* 0x00010000ff177807 */ /* 0x000fe40004800000 */
[----:B------:R-:W-:Y:S01]  /*cef0*/  SEL R22, RZ, 0x100, !P5 ;  /* 0x00000100ff167807 */ /* 0x000fe20006800000 */
[----:B------:R1:W-:Y:S01]  /*cf00*/  STG.E.128 desc[UR12][R28.64], R36 ;  /* 0x000000241c007986 */ /* 0x0003e2000c101d0c */
[----:B------:R-:W-:-:S02]  /*cf10*/  SEL R27, RZ, 0x1000000, !P6 ;  /* 0x01000000ff1b7807 */ /* 0x000fc40007000000 */
[----:B------:R-:W-:Y:S01]  /*cf20*/  SEL R25, RZ, 0x100, !P4 ;  /* 0x00000100ff197807 */ /* 0x000fe20006000000 */
[----:B------:R1:W-:Y:S01]  /*cf30*/  STG.E.128 desc[UR12][R28.64+0x10], R32 ;  /* 0x000010201c007986 */ /* 0x0003e2000c101d0c */
[----:B------:R-:W-:Y:S02]  /*cf40*/  ISETP.NE.AND P6, PT, R30, RZ, PT ;  /* 0x000000ff1e00720c */ /* 0x000fe40003fc5270 */
[----:B------:R-:W-:Y:S02]  /*cf50*/  LOP3.LUT R22, R22, R24, R23, 0xfe, !PT ;  /* 0x0000001816167212 */ /* 0x000fe400078efe17 */
[----:B------:R-:W-:Y:S01]  /*cf60*/  LOP3.LUT R25, R25, R27, R26, 0xfe, !PT ;  /* 0x0000001b19197212 */ /* 0x000fe200078efe1a */
[----:B------:R-:W-:Y:S01]  /*cf70*/  IMAD.WIDE.U32 R26, R101, 0x8, R106 ;  /* 0x00000008651a7825 */ /* 0x000fe200078e006a */
[----:B------:R-:W-:Y:S02]  /*cf80*/  SEL R24, RZ, 0x1, !P3 ;  /* 0x00000001ff187807 */ /* 0x000fe40005800000 */
[----:B------:R-:W-:Y:S01]  /*cf90*/  SEL R23, RZ, 0x1, !P6 ;  /* 0x00000001ff177807 */ /* 0x000fe20007000000 */
[----:B0-----:R-:W-:Y:S01]  /*cfa0*/  @P0 IMAD.WIDE.U32 R30, R103, 0x20, R20 ;  /* 0x00000020671e0825 */ /* 0x001fe200078e0014 */
[----:B------:R-:W-:-:S02]  /*cfb0*/  LOP3.LUT R25, R25, R24, RZ, 0xfc, !PT ;  /* 0x0000001819197212 */ /* 0x000fc400078efcff */
[----:B------:R-:W-:Y:S01]  /*cfc0*/  LOP3.LUT R24, R22, R23, RZ, 0xfc, !PT ;  /* 0x0000001716187212 */ /* 0x000fe200078efcff */
[----:B------:R-:W-:-:S04]  /*cfd0*/  IMAD.WIDE.U32 R20, R103, 0x10, R72 ;  /* 0x0000001067147825 */ /* 0x000fc800078e0048 */
[----:B------:R1:W-:Y:S04]  /*cfe0*/  STG.E.64 desc[UR12][R26.64], R24 ;  /* 0x000000181a007986 */ /* 0x0003e8000c101b0c */
[----:B------:R1:W5:Y:S04]  /*cff0*/  @P0 LDG.E.128 R52, desc[UR12][R30.64] ;  /* 0x0000000c1e340981 */ /* 0x000368000c1e1d00 */
        /* <DEDUP_REMOVED lines=18> */
.L_x_18097:
        /* <DEDUP_REMOVED lines=12> */
.L_x_18098:
        /* <DEDUP_REMOVED lines=59> */
.L_x_18096:
        /* <DEDUP_REMOVED lines=9> */
[----:B------:R-:W-:Y:S01]  /*d620*/  HFMA2 R24, -RZ, RZ, 0, 1.1920928955078125e-07 ;  /* 0x00000002ff187431 */ /* 0x000fe200000001ff */
        /* <DEDUP_REMOVED lines=13> */
.L_x_18100:
        /* <DEDUP_REMOVED lines=12> */
.L_x_18101:
        /* <DEDUP_REMOVED lines=60> */
.L_x_18099:
        /* <DEDUP_REMOVED lines=23> */
.L_x_18103:
        /* <DEDUP_REMOVED lines=12> */
.L_x_18104:
        /* <DEDUP_REMOVED lines=60> */
.L_x_18102:
        /* <DEDUP_REMOVED lines=22> */
.L_x_18106:
        /* <DEDUP_REMOVED lines=12> */
.L_x_18107:
        /* <DEDUP_REMOVED lines=60> */
.L_x_18105:
        /* <DEDUP_REMOVED lines=8> */
[----:B------:R-:W-:Y:S02]  /*e7d0*/  MOV R25, 0x2 ;  /* 0x0000000200197802 */ /* 0x000fe40000000f00 */
        /* <DEDUP_REMOVED lines=13> */
.L_x_18109:
        /* <DEDUP_REMOVED lines=12> */
.L_x_18110:
        /* <DEDUP_REMOVED lines=60> */
.L_x_18108:
        /* <DEDUP_REMOVED lines=22> */
.L_x_18112:
        /* <DEDUP_REMOVED lines=12> */
.L_x_18113:
        /* <DEDUP_REMOVED lines=60> */
.L_x_18111:
        /* <DEDUP_REMOVED lines=22> */
.L_x_18115:
        /* <DEDUP_REMOVED lines=12> */
.L_x_18116:
        /* <DEDUP_REMOVED lines=60> */
.L_x_18114:
[----:B------:R-:W-:Y:S01]  /*f8f0*/  I2FP.F32.U32 R21, R21 ;  /* 0x0000001500157245 */ /* 0x000fe20000201000 */
[----:B------:R-:W-:Y:S01]  /*f900*/  HADD2.F32 R20, -RZ, R23.H0_H0 ;  /* 0x20000017ff147230 */ /* 0x000fe20000004100 */
[----:B------:R-:W-:Y:S01]  /*f910*/  ISETP.NE.AND P6, PT, R27, 0x1, PT ;  /* 0x000000011b00780c */ /* 0x000fe20003fc5270 */
[----:B------:R-:W-:Y:S02]  /*f920*/  HADD2.F32 R26, -RZ, R83.H0_H0 ;  /* 0x20000053ff1a7230 */ /* 0x000fe40000004100 */
[----:B------:R-:W-:Y:S02]  /*f930*/  HFMA2 R112, -RZ, RZ, 0, 1.1920928955078125e-07 ;  /* 0x00000002ff707431 */ /* 0x000fe400000001ff */
        /* <DEDUP_REMOVED lines=17> */
.L_x_18118:
        /* <DEDUP_REMOVED lines=14> */
.L_x_18119:
        /* <DEDUP_REMOVED lines=60> */
.L_x_18117:
        /* <DEDUP_REMOVED lines=11> */
.L_x_18095:
        /* <DEDUP_REMOVED lines=15> */
.L_x_18122:
        /* <DEDUP_REMOVED lines=12> */
.L_x_18123:
        /* <DEDUP_REMOVED lines=59> */
.L_x_18121:
[----:B------:R-:W-:Y:S01]  /*10500*/  I2FP.F32.U32 R25, R24 ;  /* 0x0000001800197245 */ /* 0x000fe20000201000 */
[----:B-----5:R-:W-:Y:S01]  /*10510*/  HADD2.F32 R24, -RZ, R20.H0_H0 ;  /* 0x20000014ff187230 */ /* 0x020fe20000004100 */
[----:B------:R-:W-:Y:S02]  /*10520*/  ISETP.NE.AND P2, PT, R26, 0x1, PT ;  /* 0x000000011a00780c */ /* 0x000fe40003f45270 */
[----:B------:R-:W-:Y:S01]  /*10530*/  MOV R27, 0x2 ;  /* 0x00000002001b7802 */ /* 0x000fe20000000f00 */
        /* <DEDUP_REMOVED lines=19> */
.L_x_18125:
        /* <DEDUP_REMOVED lines=12> */
.L_x_18126:
        /* <DEDUP_REMOVED lines=60> */
.L_x_18124:
        /* <DEDUP_REMOVED lines=23> */
.L_x_18128:
        /* <DEDUP_REMOVED lines=12> */
.L_x_18129:
        /* <DEDUP_REMOVED lines=60> */
.L_x_18127:
[----:B------:R-:W-:Y:S01]  /*110e0*/  I2FP.F32.U32 R25, R20 ;  /* 0x0000001400197245 */ /* 0x000fe20000201000 */
[----:B------:R-:W-:Y:S01]  /*110f0*/  HADD2.F32 R20, -RZ, R21.H0_H0 ;  /* 0x20000015ff147230 */ /* 0x000fe20000004100 */
[----:B------:R-:W-:Y:S02]  /*11100*/  ISETP.NE.AND P2, PT, R24, 0x1, PT ;  /* 0x000000011800780c */ /* 0x000fe40003f45270 */
[----:B------:R-:W-:Y:S01]  /*11110*/  MOV R26, 0x2 ;  /* 0x00000002001a7802 */ /* 0x000fe20000000f00 */
        /* <DEDUP_REMOVED lines=18> */
.L_x_18131:
        /* <DEDUP_REMOVED lines=12> */
.L_x_18132:
        /* <DEDUP_REMOVED lines=60> */
.L_x_18130:
        /* <DEDUP_REMOVED lines=8> */
[----:B------:R-:W-:-:S03]  /*11740*/  HFMA2 R25, -RZ, RZ, 0, 1.1920928955078125e-07 ;  /* 0x00000002ff197431 */ /* 0x000fc600000001ff */
        /* <DEDUP_REMOVED lines=13> */
.L_x_18134:
        /* <DEDUP_REMOVED lines=12> */
.L_x_18135:
        /* <DEDUP_REMOVED lines=60> */
.L_x_18133:
        /* <DEDUP_REMOVED lines=22> */
.L_x_18137:
        /* <DEDUP_REMOVED lines=12> */
.L_x_18138:
        /* <DEDUP_REMOVED lines=60> */
.L_x_18136:
        /* <DEDUP_REMOVED lines=22> */
.L_x_18140:
        /* <DEDUP_REMOVED lines=12> */
.L_x_18141:
        /* <DEDUP_REMOVED lines=60> */
.L_x_18139:
[----:B------:R-:W-:Y:S01]  /*12860*/  I2FP.F32.U32 R21, R21 ;  /* 0x0000001500157245 */ /* 0x000fe20000201000 */
[----:B------:R-:W-:Y:S01]  /*12870*/  HADD2.F32 R20, -RZ, R23.H0_H0 ;  /* 0x20000017ff147230 */ /* 0x000fe20000004100 */
[----:B------:R-:W-:Y:S01]  /*12880*/  ISETP.NE.AND P6, PT, R22, 0x1, PT ;  /* 0x000000011600780c */ /* 0x000fe20003fc5270 */
[----:B------:R-:W-:Y:S01]  /*12890*/  HADD2.F32 R27, -RZ, R83.H0_H0 ;  /* 0x20000053ff1b7230 */ /* 0x000fe20000004100 */
        /* <DEDUP_REMOVED lines=18> */
.L_x_18143:
        /* <DEDUP_REMOVED lines=14> */
.L_x_18144:
        /* <DEDUP_REMOVED lines=60> */
.L_x_18142:
        /* <DEDUP_REMOVED lines=10> */
.L_x_18120:
[----:B------:R-:W0:Y:S01]  /*12f00*/  @P0 LDC.64 R20, c[0x0][0x3a0] ;  /* 0x0000e800ff140b82 */ /* 0x000e220000000a00 */
[----:B------:R-:W-:Y:S01]  /*12f10*/  SEL R75, RZ, 0x10000, !P5 ;  /* 0x00010000ff4b7807 */ /* 0x000fe20006800000 */
[----:B------:R-:W-:Y:S01]  /*12f20*/  IMAD.WIDE.U32 R110, R103, 0x20, R108 ;  /* 0x00000020676e7825 */ /* 0x000fe200078e006c */
[----:B------:R-:W-:Y:S02]  /*12f30*/  ISETP.NE.AND P5, PT, R105, RZ, PT ;  /* 0x000000ff6900720c */ /* 0x000fe40003fa5270 */
[----:B------:R-:W-:Y:S02]  /*12f40*/  SEL R74, RZ, 0x1000000, !P2 ;  /* 0x01000000ff4a7807 */ /* 0x000fe40005000000 */
[----:B------:R-:W-:Y:S01]  /*12f50*/  SEL R23, RZ, 0x10000, !P1 ;  /* 0x00010000ff177807 */ /* 0x000fe20004800000 */
[----:B------:R1:W-:Y:S01]  /*12f60*/  STG.E.128 desc[UR12][R110.64], R28 ;  /* 0x0000001c6e007986 */ /* 0x0003e2000c101d0c */
[----:B------:R-:W-:Y:S02]  /*12f70*/  SEL R22, RZ, 0x100, !P5 ;  /* 0x00000100ff167807 */ /* 0x000fe40006800000 */
[----:B------:R-:W-:Y:S01]  /*12f80*/  SEL R99, RZ, 0x1000000, !P6 ;  /* 0x01000000ff637807 */ /* 0x000fe20007000000 */
[----:B------:R1:W-:Y:S01]  /*12f90*/  STG.E.128 desc[UR12][R110.64+0x10], R24 ;  /* 0x000010186e007986 */ /* 0x0003e2000c101d0c */
[----:B------:R-:W-:-:S02]  /*12fa0*/  SEL R98, RZ, 0x100, !P4 ;  /* 0x00000100ff627807 */ /* 0x000fc40006000000 */
[----:B------:R-:W-:Y:S02]  /*12fb0*/  ISETP.NE.AND P6, PT, R91, RZ, PT ;  /* 0x000000ff5b00720c */ /* 0x000fe40003fc5270 */
[----:B------:R-:W-:Y:S02]  /*12fc0*/  LOP3.LUT R22, R22, R74, R23, 0xfe, !PT ;  /* 0x0000004a16167212 */ /* 0x000fe400078efe17 */
[----:B------:R-:W-:Y:S02]  /*12fd0*/  LOP3.LUT R98, R98, R99, R75, 0xfe, !PT ;  /* 0x0000006362627212 */ /* 0x000fe400078efe4b */
[----:B------:R-:W-:Y:S02]  /*12fe0*/  SEL R23, RZ, 0x1, !P3 ;  /* 0x00000001ff177807 */ /* 0x000fe40005800000 */
[----:B------:R-:W-:Y:S02]  /*12ff0*/  IADD3 R105, PT, PT, R100, 0x300, RZ ;  /* 0x0000030064697810 */ /* 0x000fe40007ffe0ff */
[----:B------:R-:W-:-:S02]  /*13000*/  SEL R75, RZ, 0x1, !P6 ;  /* 0x00000001ff4b7807 */ /* 0x000fc40007000000 */
[----:B------:R-:W-:Y:S01]  /*13010*/  LOP3.LUT R23, R98, R23, RZ, 0xfc, !PT ;  /* 0x0000001762177212 */ /* 0x000fe200078efcff */
[----:B------:R-:W-:Y:S01]  /*13020*/  IMAD.WIDE.U32 R98, R103, 0x8, R106 ;  /* 0x0000000867627825 */ /* 0x000fe200078e006a */
[----:B------:R-:W-:-:S03]  /*13030*/  LOP3.LUT R22, R22, R75, RZ, 0xfc, !PT ;  /* 0x0000004b16167212 */ /* 0x000fc600078efcff */
[C---:B------:R-:W-:Y:S02]  /*13040*/  IMAD.WIDE.U32 R72, R105.reuse, 0x10, R72 ;  /* 0x0000001069487825 */ /* 0x040fe400078e0048 */
[----:B------:R1:W-:Y:S02]  /*13050*/  STG.E.64 desc[UR12][R98.64], R22 ;  /* 0x0000001662007986 */ /* 0x0003e4000c101b0c */
[----:B0-----:R-:W-:Y:S02]  /*13060*/  @P0 IMAD.WIDE.U32 R20, R105, 0x20, R20 ;  /* 0x0000002069140825 */ /* 0x001fe400078e0014 */
[----:B------:R-:W5:Y:S04]  /*13070*/  LDG.E.128 R72, desc[UR12][R72.64] ;  /* 0x0000000c48487981 */ /* 0x000f68000c1e1d00 */
[----:B------:R1:W5:Y:S04]  /*13080*/  @P0 LDG.E.128 R52, desc[UR12][R20.64] ;  /* 0x0000000c14340981 */ /* 0x000368000c1e1d00 */
[----:B------:R1:W5:Y:S01]  /*13090*/  @P0 LDG.E.128 R48, desc[UR12][R20.64+0x10] ;  /* 0x0000100c14300981 */ /* 0x000362000c1e1d00 */
        /* <DEDUP_REMOVED lines=16> */
.L_x_18147:
        /* <DEDUP_REMOVED lines=12> */
.L_x_18148:
        /* <DEDUP_REMOVED lines=59> */
.L_x_18146:
        /* <DEDUP_REMOVED lines=9> */
[----:B------:R-:W-:-:S03]  /*136a0*/  PLOP3.LUT P0, PT, P0, PT, PT, 0x8, 0x80 ;  /* 0x000000000080781c */ /* 0x000fc6000070e170 */
[----:B------:R-:W-:Y:S01]  /*136b0*/  FFMA.FTZ R20, R21, R22, R52 ;  /* 0x0000001615147223 */ /* 0x000fe20000010034 */
[----:B------:R-:W-:Y:S01]  /*136c0*/  IMAD.MOV.U32 R22, RZ, RZ, 0x2 ;  /* 0x00000002ff167424 */ /* 0x000fe200078e00ff */
        /* <DEDUP_REMOVED lines=11> */
.L_x_18150:
        /* <DEDUP_REMOVED lines=12> */
.L_x_18151:
        /* <DEDUP_REMOVED lines=60> */
.L_x_18149:
        /* <DEDUP_REMOVED lines=22> */
.L_x_18153:
        /* <DEDUP_REMOVED lines=12> */
.L_x_18154:
        /* <DEDUP_REMOVED lines=60> */
.L_x_18152:
        /* <DEDUP_REMOVED lines=22> */
.L_x_18156:
        /* <DEDUP_REMOVED lines=12> */
.L_x_18157:
        /* <DEDUP_REMOVED lines=60> */
.L_x_18155:
        /* <DEDUP_REMOVED lines=22> */
.L_x_18159:
        /* <DEDUP_REMOVED lines=12> */
.L_x_18160:
        /* <DEDUP_REMOVED lines=60> */
.L_x_18158:
        /* <DEDUP_REMOVED lines=22> */
.L_x_18162:
        /* <DEDUP_REMOVED lines=12> */
.L_x_18163:
        /* <DEDUP_REMOVED lines=60> */
.L_x_18161:
        /* <DEDUP_REMOVED lines=22> */
.L_x_18165:
        /* <DEDUP_REMOVED lines=12> */
.L_x_18166:
        /* <DEDUP_REMOVED lines=60> */
.L_x_18164:
[----:B------:R-:W-:Y:S01]  /*15960*/  I2FP.F32.U32 R99, R74 ;  /* 0x0000004a00637245 */ /* 0x000fe20000201000 */
[----:B------:R-:W-:Y:S01]  /*15970*/  HADD2.F32 R74, -RZ, R75.H0_H0 ;  /* 0x2000004bff4a7230 */ /* 0x000fe20000004100 */
[----:B------:R-:W-:Y:S01]  /*15980*/  ISETP.NE.AND P6, PT, R110, 0x1, PT ;  /* 0x000000016e00780c */ /* 0x000fe20003fc5270 */
[----:B------:R-:W-:Y:S01]  /*15990*/  HADD2.F32 R104, -RZ, R92.H0_H0 ;  /* 0x2000005cff687230 */ /* 0x000fe20000004100 */
        /* <DEDUP_REMOVED lines=18> */
.L_x_18168:
        /* <DEDUP_REMOVED lines=14> */
.L_x_18169:
        /* <DEDUP_REMOVED lines=60> */
.L_x_18167:
[----:B------:R-:W-:Y:S01]  /*15f60*/  I2FP.F32.U32 R111, R112 ;  /* 0x00000070006f7245 */ /* 0x000fe20000201000 */
[----:B------:R-:W-:-:S04]  /*15f70*/  HADD2.F32 R75, -RZ, R75.H1_H1 ;  /* 0x3000004bff4b7230 */ /* 0x000fc80000004100 */
[----:B------:R-:W-:Y:S01]  /*15f80*/  FFMA.FTZ R111, R111, R90, 1.1641532182693481445e-10 ;  /* 0x2f0000006f6f7423 */ /* 0x000fe2000001005a */
[----:B------:R-:W-:-:S04]  /*15f90*/  FMUL.FTZ R75, R75, UR7 ;  /* 0x000000074b4b7c20 */ /* 0x000fc80008410000 */
[----:B------:R-:W-:Y:S01]  /*15fa0*/  FMUL.FTZ R75, R75, UR6 ;  /* 0x000000064b4b7c20 */ /* 0x000fe20008410000 */
[----:B------:R-:W-:-:S04]  /*15fb0*/  FSETP.GTU.FTZ.AND P6, PT, R111, UR5, PT ;  /* 0x000000056f007c0b */ /* 0x000fc8000bfdc000 */
[----:B------:R-:W-:Y:S01]  /*15fc0*/  FSEL R90, R75, RZ, !P6 ;  /* 0x000000ff4b5a7208 */ /* 0x000fe20007000000 */
[----:B------:R-:W-:Y:S01]  /*15fd0*/  HADD2.F32 R75, -RZ, R92.H1_H1 ;  /* 0x3000005cff4b7230 */ /* 0x000fe20000004100 */
[----:B------:R-:W-:-:S04]  /*15fe0*/  PLOP3.LUT P6, PT, P6, PT, PT, 0x8, 0x80 ;  /* 0x000000000080781c */ /* 0x000fc800037ce170 */
[----:B------:R-:W-:Y:S01]  /*15ff0*/  FFMA.FTZ R75, R90, R75, R51 ;  /* 0x0000004b5a4b7223 */ /* 0x000fe20000010033 */
[----:B------:R-:W-:Y:S08]  /*16000*/  BRA `(.L_x_18170) ;  /* 0x0000002c00d47947 */ /* 0x000ff00003800000 */
.L_x_18145:
        /* <DEDUP_REMOVED lines=15> */
.L_x_18172:
        /* <DEDUP_REMOVED lines=12> */
.L_x_18173:
        /* <DEDUP_REMOVED lines=59> */
.L_x_18171:
        /* <DEDUP_REMOVED lines=23> */
.L_x_18175:
        /* <DEDUP_REMOVED lines=12> */
.L_x_18176:
        /* <DEDUP_REMOVED lines=60> */
.L_x_18174:
[----:B------:R-:W-:Y:S01]  /*16b60*/  I2FP.F32.U32 R21, R21 ;  /* 0x0000001500157245 */ /* 0x000fe20000201000 */
[----:B------:R-:W-:Y:S01]  /*16b70*/  HADD2.F32 R72, -RZ, R72.H1_H1 ;  /* 0x30000048ff487230 */ /* 0x000fe20000004100 */
[----:B------:R-:W-:Y:S01]  /*16b80*/  ISETP.NE.AND P1, PT, R99, 0x1, PT ;  /* 0x000000016300780c */ /* 0x000fe20003f25270 */
[----:B------:R-:W-:Y:S01]  /*16b90*/  HADD2.F32 R22, -RZ, R89.H1_H1 ;  /* 0x30000059ff167230 */ /* 0x000fe20000004100 */
[----:B------:R-:W-:Y:S01]  /*16ba0*/  MOV R23, R96 ;  /* 0x0000006000177202 */ /* 0x000fe20000000f00 */
[----:B------:R-:W-:Y:S01]  /*16bb0*/  FFMA.FTZ R21, R21, R90, 1.1641532182693481445e-10 ;  /* 0x2f00000015157423 */ /* 0x000fe2000001005a */
[----:B------:R-:W-:-:S04]  /*16bc0*/  FMUL.FTZ R72, R72, UR7 ;  /* 0x0000000748487c20 */ /* 0x000fc80008410000 */
        /* <DEDUP_REMOVED lines=15> */
.L_x_18178:
        /* <DEDUP_REMOVED lines=12> */
.L_x_18179:
        /* <DEDUP_REMOVED lines=60> */
.L_x_18177:
        /* <DEDUP_REMOVED lines=22> */
.L_x_18181:
        /* <DEDUP_REMOVED lines=12> */
.L_x_18182:
        /* <DEDUP_REMOVED lines=60> */
.L_x_18180:
        /* <DEDUP_REMOVED lines=22> */
.L_x_18184:
        /* <DEDUP_REMOVED lines=12> */
.L_x_18185:
        /* <DEDUP_REMOVED lines=60> */
.L_x_18183:
        /* <DEDUP_REMOVED lines=22> */
.L_x_18187:
        /* <DEDUP_REMOVED lines=12> */
.L_x_18188:
        /* <DEDUP_REMOVED lines=60> */
.L_x_18186:
        /* <DEDUP_REMOVED lines=22> */
.L_x_18190:
        /* <DEDUP_REMOVED lines=12> */
.L_x_18191:
        /* <DEDUP_REMOVED lines=60> */
.L_x_18189:
        /* <DEDUP_REMOVED lines=22> */
.L_x_18193:
        /* <DEDUP_REMOVED lines=14> */
.L_x_18194:
        /* <DEDUP_REMOVED lines=60> */
.L_x_18192:
[----:B------:R-:W-:Y:S01]  /*18ec0*/  I2FP.F32.U32 R111, R104 ;  /* 0x00000068006f7245 */ /* 0x000fe20000201000 */
[----:B------:R-:W-:-:S04]  /*18ed0*/  HADD2.F32 R75, -RZ, R75.H1_H1 ;  /* 0x3000004bff4b7230 */ /* 0x000fc80000004100 */
[----:B------:R-:W-:Y:S01]  /*18ee0*/  FFMA.FTZ R111, R111, R90, 1.1641532182693481445e-10 ;  /* 0x2f0000006f6f7423 */ /* 0x000fe2000001005a */
[----:B------:R-:W-:Y:S01]  /*18ef0*/  FMUL.FTZ R75, R75, UR7 ;  /* 0x000000074b4b7c20 */ /* 0x000fe20008410000 */
[----:B------:R-:W-:-:S03]  /*18f00*/  HADD2.F32 R90, -RZ, R92.H1_H1 ;  /* 0x3000005cff5a7230 */ /* 0x000fc60000004100 */
[----:B------:R-:W-:Y:S01]  /*18f10*/  FMUL.FTZ R75, R75, UR6 ;  /* 0x000000064b4b7c20 */ /* 0x000fe20008410000 */
[----:B------:R-:W-:-:S04]  /*18f20*/  FSETP.GTU.FTZ.AND P6, PT, R111, UR5, PT ;  /* 0x000000056f007c0b */ /* 0x000fc8000bfdc000 */
[----:B------:R-:W-:Y:S02]  /*18f30*/  FSEL R75, R75, RZ, !P6 ;  /* 0x000000ff4b4b7208 */ /* 0x000fe40007000000 */
[----:B------:R-:W-:-:S03]  /*18f40*/  PLOP3.LUT P6, PT, P6, PT, PT, 0x8, 0x80 ;  /* 0x000000000080781c */ /* 0x000fc600037ce170 */
[----:B------:R-:W-:-:S10]  /*18f50*/  FMUL.FTZ R75, R90, R75 ;  /* 0x0000004b5a4b7220 */ /* 0x000fd40000410000 */
.L_x_18170:
        /* <DEDUP_REMOVED lines=14> */
[----:B------:R-:W-:Y:S01]  /*19040*/  STG.E.128 desc[UR12][R108.64+0x10], R72 ;  /* 0x000010486c007986 */ /* 0x000fe2000c101d0c */
[----:B------:R-:W-:Y:S01]  /*19050*/  BSSY.RECONVERGENT B0, `(.L_x_18195) ;  /* 0x0000082000007945 */ /* 0x000fe20003800200 */
        /* <DEDUP_REMOVED lines=129> */
.L_x_18196:
[----:B------:R-:W-:Y:S05]  /*19870*/  BSYNC.RECONVERGENT B0 ;  /* 0x0000000000007941 */ /* 0x000fea0003800200 */
.L_x_18195:
        /* <DEDUP_REMOVED lines=15> */
.L_x_18198:
[----:B------:R-:W-:Y:S05]  /*19970*/  BSYNC.RECONVERGENT B0 ;  /* 0x0000000000007941 */ /* 0x000fea0003800200 */
.L_x_18197:
[----:B------:R-:W1:Y:S01]  /*19980*/  SHFL.DOWN PT, R109, R108, 0x4, 0x1f ;  /* 0x08801f006c6d7f89 */ /* 0x000e6200000e0000 */
[-C--:B------:R-:W-:Y:S01]  /*19990*/  I2FP.F32.U32 R115, R108.reuse ;  /* 0x0000006c00737245 */ /* 0x080fe20000201000 */
[----:B------:R-:W-:Y:S01]  /*199a0*/  HADD2.F32 R117, -RZ, R62.H1_H1 ;  /* 0x3000003eff757230 */ /* 0x000fe20000004100 */
[----:B------:R-:W-:Y:S01]  /*199b0*/  ISETP.NE.AND P1, PT, RZ, UR19, PT ;  /* 0x00000013ff007c0c */ /* 0x000fe2000bf25270 */
[----:B0-----:R-:W0:Y:S01]  /*199c0*/  SHFL.DOWN PT, R111, R90, 0x4, 0x1f ;  /* 0x08801f005a6f7f89 */ /* 0x001e2200000e0000 */
[----:B------:R-:W-:Y:S01]  /*199d0*/  ISETP.NE.AND P0, PT, R102, RZ, PT ;  /* 0x000000ff6600720c */ /* 0x000fe20003f05270 */
[----:B------:R-:W-:Y:S01]  /*199e0*/  UPLOP3.LUT UP1, UPT, UPT, UPT, UP1, 0x40, 0x4 ;  /* 0x000000000004789c */ /* 0x000fe20003f2e810 */
[----:B------:R-:W-:Y:S01]  /*199f0*/  MOV R119, UR4 ;  /* 0x0000000400777c02 */ /* 0x000fe20008000f00 */
[----:B------:R-:W2:Y:S01]  /*19a00*/  SHFL.DOWN PT, R112, R91, 0x4, 0x1f ;  /* 0x08801f005b707f89 */ /* 0x000ea200000e0000 */
[----:B-1----:R-:W-:Y:S02]  /*19a10*/  IADD3 R113, PT, PT, R109, R108, RZ ;  /* 0x0000006c6d717210 */ /* 0x002fe40007ffe0ff */
[----:B------:R-:W-:-:S02]  /*19a20*/  I2FP.F32.S32 R114, R109 ;  /* 0x0000006d00727245 */ /* 0x000fc40000201400 */
[----:B------:R-:W-:Y:S01]  /*19a30*/  I2FP.F32.S32 R104, R113 ;  /* 0x0000007100687245 */ /* 0x000fe20000201400 */
[----:B------:R-:W1:Y:S02]  /*19a40*/  SHFL.DOWN PT, R106, R113, 0x2, 0x1f ;  /* 0x08401f00716a7f89 */ /* 0x000e6400000e0000 */
[----:B0-----:R-:W-:Y:S01]  /*19a50*/  FMUL.FTZ R110, R111, R114 ;  /* 0x000000726f6e7220 */ /* 0x001fe20000410000 */
[----:B------:R-:W0:Y:S01]  /*19a60*/  MUFU.RCP R107, R104 ;  /* 0x00000068006b7308 */ /* 0x000e220000001000 */
[----:B--2---:R-:W-:Y:S02]  /*19a70*/  FADD.FTZ R112, R112, R91 ;  /* 0x0000005b70707221 */ /* 0x004fe40000010000 */
[----:B------:R-:W-:Y:S01]  /*19a80*/  FFMA.FTZ R110, R115, R90, R110 ;  /* 0x0000005a736e7223 */ /* 0x000fe2000001006e */
[----:B------:R-:W-:-:S04]  /*19a90*/  FADD.FTZ R90, -R111, R90 ;  /* 0x0000005a6f5a7221 */ /* 0x000fc80000010100 */
[----:B------:R-:W-:-:S04]  /*19aa0*/  FMUL.FTZ R90, R90, R90 ;  /* 0x0000005a5a5a7220 */ /* 0x000fc80000410000 */
[----:B------:R-:W-:-:S04]  /*19ab0*/  FMUL.FTZ R115, R90, R115 ;  /* 0x000000735a737220 */ /* 0x000fc80000410000 */
[----:B------:R-:W-:Y:S01]  /*19ac0*/  FMUL.FTZ R115, R115, R114 ;  /* 0x0000007273737220 */ /* 0x000fe20000410000 */
[----:B0-----:R-:W-:-:S03]  /*19ad0*/  FMUL.FTZ R109, R107, R110 ;  /* 0x0000006e6b6d7220 */ /* 0x001fc60000410000 */
[----:B------:R-:W-:Y:S01]  /*19ae0*/  FFMA.FTZ R112, R107, R115, R112 ;  /* 0x000000736b707223 */ /* 0x000fe20000010070 */
[----:B-1----:R-:W-:Y:S01]  /*19af0*/  IMAD.IADD R108, R113, 0x1, R106 ;  /* 0x00000001716c7824 */ /* 0x002fe200078e026a */
[----:B------:R-:W-:Y:S01]  /*19b00*/  I2FP.F32.S32 R106, R106 ;  /* 0x0000006a006a7245 */ /* 0x000fe20000201400 */
[----:B------:R-:W0:Y:S01]  /*19b10*/  SHFL.DOWN PT, R110, R109, 0x2, 0x1f ;  /* 0x08401f006d6e7f89 */ /* 0x000e2200000e0000 */
[----:B------:R-:W-:Y:S02]  /*19b20*/  HADD2.F32 R115, -RZ, R60.H1_H1 ;  /* 0x3000003cff737230 */ /* 0x000fe40000004100 */
[----:B------:R-:W-:Y:S01]  /*19b30*/  I2FP.F32.S32 R90, R108 ;  /* 0x0000006c005a7245 */ /* 0x000fe20000201400 */
[----:B------:R-:W1:Y:S03]  /*19b40*/  SHFL.DOWN PT, R107, R108, 0x1, 0x1f ;  /* 0x08201f006c6b7f89 */ /* 0x000e6600000e0000 */
[----:B------:R-:W2:Y:S01]  /*19b50*/  MUFU.RCP R91, R90 ;  /* 0x0000005a005b7308 */ /* 0x000ea20000001000 */
[----:B------:R-:W3:Y:S01]  /*19b60*/  SHFL.DOWN PT, R113, R112, 0x2, 0x1f ;  /* 0x08401f0070717f89 */ /* 0x000ee200000e0000 */
[----:B0-----:R-:W-:-:S04]  /*19b70*/  FMUL.FTZ R111, R110, R106 ;  /* 0x0000006a6e6f7220 */ /* 0x001fc80000410000 */
[----:B------:R-:W-:Y:S01]  /*19b80*/  FFMA.FTZ R114, R104, R109, R111 ;  /* 0x0000006d68727223 */ /* 0x000fe2000001006f */
[----:B------:R-:W-:-:S03]  /*19b90*/  FADD.FTZ R109, R109, -R110 ;  /* 0x8000006e6d6d7221 */ /* 0x000fc60000010000 */
[----:B--2---:R-:W-:Y:S01]  /*19ba0*/  FMUL.FTZ R111, R91, R114 ;  /* 0x000000725b6f7220 */ /* 0x004fe20000410000 */
[----:B------:R-:W-:Y:S01]  /*19bb0*/  FMUL.FTZ R109, R109, R109 ;  /* 0x0000006d6d6d7220 */ /* 0x000fe20000410000 */
[----:B-1----:R-:W-:-:S03]  /*19bc0*/  IADD3 R114, PT, PT, R108, R107, RZ ;  /* 0x0000006b6c727210 */ /* 0x002fc60007ffe0ff */
[----:B------:R-:W0:Y:S01]  /*19bd0*/  SHFL.DOWN PT, R110, R111, 0x1, 0x1f ;  /* 0x08201f006f6e7f89 */ /* 0x000e2200000e0000 */
[----:B------:R-:W-:Y:S01]  /*19be0*/  FMUL.FTZ R109, R104, R109 ;  /* 0x0000006d686d7220 */ /* 0x000fe20000410000 */
[----:B---3--:R-:W-:Y:S01]  /*19bf0*/  FADD.FTZ R104, R112, R113 ;  /* 0x0000007170687221 */ /* 0x008fe20000010000 */
[----:B------:R-:W-:Y:S01]  /*19c00*/  I2FP.F32.S32 R114, R114 ;  /* 0x0000007200727245 */ /* 0x000fe20000201400 */
[----:B------:R-:W-:Y:S02]  /*19c10*/  HADD2.F32 R113, -RZ, R6.H0_H0 ;  /* 0x20000006ff717230 */ /* 0x000fe40000004100 */
[----:B------:R-:W-:Y:S01]  /*19c20*/  FMUL.FTZ R109, R109, R106 ;  /* 0x0000006a6d6d7220 */ /* 0x000fe20000410000 */
[----:B------:R-:W-:-:S03]  /*19c30*/  I2FP.F32.S32 R106, R107 ;  /* 0x0000006b006a7245 */ /* 0x000fc60000201400 */
[----:B------:R-:W-:Y:S01]  /*19c40*/  FFMA.FTZ R104, R91, R109, R104 ;  /* 0x0000006d5b687223 */ /* 0x000fe20000010068 */
[----:B------:R-:W1:Y:S04]  /*19c50*/  MUFU.RCP R114, R114 ;  /* 0x0000007200727308 */ /* 0x000e680000001000 */
[----:B------:R-:W2:Y:S01]  /*19c60*/  SHFL.DOWN PT, R109, R104, 0x1, 0x1f ;  /* 0x08201f00686d7f89 */ /* 0x000ea200000e0000 */
[----:B0-----:R-:W-:Y:S01]  /*19c70*/  FMUL.FTZ R91, R110, R106 ;  /* 0x0000006a6e5b7220 */ /* 0x001fe20000410000 */
[----:B------:R-:W-:-:S03]  /*19c80*/  FADD.FTZ R110, R111, -R110 ;  /* 0x8000006e6f6e7221 */ /* 0x000fc60000010000 */
[----:B------:R-:W-:Y:S01]  /*19c90*/  FFMA.FTZ R91, R90, R111, R91 ;  /* 0x0000006f5a5b7223 */ /* 0x000fe2000001005b */
[----:B------:R-:W-:Y:S01]  /*19ca0*/  FMUL.FTZ R107, R110, R110 ;  /* 0x0000006e6e6b7220 */ /* 0x000fe20000410000 */
[----:B------:R-:W-:Y:S02]  /*19cb0*/  HADD2.F32 R111, -RZ, R76.H1_H1 ;  /* 0x3000004cff6f7230 */ /* 0x000fe40000004100 */
[----:B-1----:R-:W-:Y:S01]  /*19cc0*/  FMUL.FTZ R91, R114, R91 ;  /* 0x0000005b725b7220 */ /* 0x002fe20000410000 */
[----:B------:R-:W-:-:S04]  /*19cd0*/  FMUL.FTZ R107, R90, R107 ;  /* 0x0000006b5a6b7220 */ /* 0x000fc80000410000 */
[----:B------:R-:W-:Y:S01]  /*19ce0*/  FMUL.FTZ R107, R107, R106 ;  /* 0x0000006a6b6b7220 */ /* 0x000fe20000410000 */
[----:B------:R-:W0:Y:S01]  /*19cf0*/  SHFL.IDX PT, R91, R91, RZ, 0x1f ;  /* 0x00001fff5b5b7589 */ /* 0x000e2200000e0000 */
[----:B--2---:R-:W-:-:S04]  /*19d00*/  FADD.FTZ R109, R104, R109 ;  /* 0x0000006d686d7221 */ /* 0x004fc80000010000 */
[----:B------:R-:W-:Y:S02]  /*19d10*/  FFMA.FTZ R107, R114, R107, R109 ;  /* 0x0000006b726b7223 */ /* 0x000fe4000001006d */
[----:B------:R-:W1:Y:S03]  /*19d20*/  LDC R109, c[0x0][0x448] ;  /* 0x00011200ff6d7b82 */ /* 0x000e660000000800 */
[----:B------:R2:W1:Y:S02]  /*19d30*/  SHFL.IDX PT, R112, R107, RZ, 0x1f ;  /* 0x00001fff6b707589 */ /* 0x00046400000e0000 */
[----:B--2---:R-:W-:Y:S01]  /*19d40*/  HADD2.F32 R107, -RZ, R70.H1_H1 ;  /* 0x30000046ff6b7230 */ /* 0x004fe20000004100 */
[----:B0-----:R-:W-:-:S05]  /*19d50*/  FSEL R90, R91, RZ, !P1 ;  /* 0x000000ff5b5a7208 */ /* 0x001fca0004800000 */
[C---:B------:R-:W-:Y:S01]  /*19d60*/  FADD.FTZ R106, -R90.reuse, R47 ;  /* 0x0000002f5a6a7221 */ /* 0x040fe20000010100 */
[----:B------:R-:W-:Y:S01]  /*19d70*/  FMUL.FTZ R47, R91, R91 ;  /* 0x0000005b5b2f7220 */ /* 0x000fe20000410000 */
[C---:B------:R-:W-:Y:S01]  /*19d80*/  FADD.FTZ R102, -R90.reuse, R44 ;  /* 0x0000002c5a667221 */ /* 0x040fe20000010100 */
[C---:B------:R-:W-:Y:S01]  /*19d90*/  FADD.FTZ R104, -R90.reuse, R45 ;  /* 0x0000002d5a687221 */ /* 0x040fe20000010100 */
[----:B------:R-:W-:Y:S01]  /*19da0*/  FADD.FTZ R108, -R90, R41 ;  /* 0x000000295a6c7221 */ /* 0x000fe20000010100 */
[----:B------:R-:W0:Y:S01]  /*19db0*/  @!P0 LDC.64 R44, c[0x0][0x3c0] ;  /* 0x0000f000ff2c8b82 */ /* 0x000e220000000a00 */
[----:B------:R-:W-:Y:S01]  /*19dc0*/  FSEL R116, R47, RZ, P1 ;  /* 0x000000ff2f747208 */ /* 0x000fe20000800000 */
[----:B-1----:R-:W-:Y:S01]  /*19dd0*/  FFMA.FTZ R41, R112, UR20, R109 ;  /* 0x0000001470297c23 */ /* 0x002fe2000801006d */
[C---:B------:R-:W-:Y:S01]  /*19de0*/  FADD.FTZ R122, -R90.reuse, R31 ;  /* 0x0000001f5a7a7221 */ /* 0x040fe20000010100 */
[----:B------:R-:W-:Y:S02]  /*19df0*/  IMAD.U32 R31, RZ, RZ, UR4 ;  /* 0x00000004ff1f7e24 */ /* 0x000fe4000f8e00ff */
[C---:B------:R-:W-:Y:S01]  /*19e00*/  FADD.FTZ R120, -R90.reuse, R29 ;  /* 0x0000001d5a787221 */ /* 0x040fe20000010100 */
[----:B------:R-:W-:Y:S01]  /*19e10*/  FADD.FTZ R41, R41, R116 ;  /* 0x0000007429297221 */ /* 0x000fe20000010000 */
[C---:B------:R-:W-:Y:S01]  /*19e20*/  FADD.FTZ R124, -R90.reuse, R24 ;  /* 0x000000185a7c7221 */ /* 0x040fe20000010100 */
[C---:B------:R-:W-:Y:S01]  /*19e30*/  FADD.FTZ R112, -R90.reuse, R37 ;  /* 0x000000255a707221 */ /* 0x040fe20000010100 */
[C---:B------:R-:W-:Y:S01]  /*19e40*/  FADD.FTZ R116, -R90.reuse, R33 ;  /* 0x000000215a747221 */ /* 0x040fe20000010100 */
[----:B------:R1:W2:Y:S01]  /*19e50*/  MUFU.RSQ R47, R41 ;  /* 0x00000029002f7308 */ /* 0x0002a20000001400 */
[C---:B------:R-:W-:Y:S01]  /*19e60*/  FADD.FTZ R118, -R90.reuse, R35 ;  /* 0x000000235a767221 */ /* 0x040fe20000010100 */
[----:B------:R-:W-:Y:S01]  /*19e70*/  FADD.FTZ R29, -R90, R25 ;  /* 0x000000195a1d7221 */ /* 0x000fe20000010100 */
[----:B------:R-:W-:-:S02]  /*19e80*/  HADD2.F32 R24, -RZ, R17.H0_H0 ;  /* 0x20000011ff187230 */ /* 0x000fc40000004100 */
[C---:B------:R-:W-:Y:S01]  /*19e90*/  FADD.FTZ R37, -R90.reuse, R22 ;  /* 0x000000165a257221 */ /* 0x040fe20000010100 */
[----:B------:R-:W-:Y:S02]  /*19ea0*/  HADD2.F32 R33, -RZ, R17.H1_H1 ;  /* 0x30000011ff217230 */ /* 0x000fe40000004100 */
[C---:B------:R-:W-:Y:S01]  /*19eb0*/  FADD.FTZ R46, -R90.reuse, R46 ;  /* 0x0000002e5a2e7221 */ /* 0x040fe20000010100 */
[----:B------:R-:W-:Y:S02]  /*19ec0*/  HADD2.F32 R35, -RZ, R68.H1_H1 ;  /* 0x30000044ff237230 */ /* 0x000fe40000004100 */
[C---:B------:R-:W-:Y:S01]  /*19ed0*/  FADD.FTZ R40, -R90.reuse, R40 ;  /* 0x000000285a287221 */ /* 0x040fe20000010100 */
[C---:B------:R-:W-:Y:S01]  /*19ee0*/  FADD.FTZ R110, -R90.reuse, R43 ;  /* 0x0000002b5a6e7221 */ /* 0x040fe20000010100 */
[C---:B------:R-:W-:Y:S01]  /*19ef0*/  FADD.FTZ R114, -R90.reuse, R39 ;  /* 0x000000275a727221 */ /* 0x040fe20000010100 */
[----:B------:R-:W-:Y:S02]  /*19f00*/  HADD2.F32 R39, -RZ, R15.H0_H0 ;  /* 0x2000000fff277230 */ /* 0x000fe40000004100 */
[----:B------:R-:W-:Y:S01]  /*19f10*/  FADD.FTZ R42, -R90, R42 ;  /* 0x0000002a5a2a7221 */ /* 0x000fe20000010100 */
[----:B-1----:R-:W-:-:S02]  /*19f20*/  HADD2.F32 R41, -RZ, R70.H0_H0 ;  /* 0x20000046ff297230 */ /* 0x002fc40000004100 */
[----:B------:R-:W-:Y:S01]  /*19f30*/  FADD.FTZ R36, -R90, R36 ;  /* 0x000000245a247221 */ /* 0x000fe20000010100 */
[----:B0-----:R-:W-:-:S04]  /*19f40*/  @!P0 IMAD.WIDE R44, R31, 0x4, R44 ;  /* 0x000000041f2c8825 */ /* 0x001fc800078e022c */
[C---:B------:R-:W-:Y:S01]  /*19f50*/  FADD.FTZ R38, -R90.reuse, R38 ;  /* 0x000000265a267221 */ /* 0x040fe20000010100 */
[C---:B------:R-:W-:Y:S01]  /*19f60*/  FADD.FTZ R32, -R90.reuse, R32 ;  /* 0x000000205a207221 */ /* 0x040fe20000010100 */
[C---:B--2---:R-:W-:Y:S01]  /*19f70*/  FMUL.FTZ R25, R47.reuse, R102 ;  /* 0x000000662f197220 */ /* 0x044fe20000410000 */
[----:B------:R-:W-:Y:S02]  /*19f80*/  HADD2.F32 R31, -RZ, R68.H0_H0 ;  /* 0x20000044ff1f7230 */ /* 0x000fe40000004100 */
[C---:B------:R-:W-:Y:S01]  /*19f90*/  FMUL.FTZ R22, R47.reuse, R104 ;  /* 0x000000682f167220 */ /* 0x040fe20000410000 */
[----:B------:R-:W-:Y:S01]  /*19fa0*/  FADD.FTZ R104, -R90, R23 ;  /* 0x000000175a687221 */ /* 0x000fe20000010100 */
[----:B------:R-:W-:Y:S02]  /*19fb0*/  HADD2.F32 R23, -RZ, R16.H0_H0 ;  /* 0x20000010ff177230 */ /* 0x000fe40000004100 */
[----:B------:R-:W-:Y:S01]  /*19fc0*/  FMUL.FTZ R46, R47, R46 ;  /* 0x0000002e2f2e7220 */ /* 0x000fe20000410000 */
[----:B------:R-:W-:Y:S01]  /*19fd0*/  FFMA.FTZ R25, R25, R24, R31 ;  /* 0x0000001819197223 */ /* 0x000fe2000001001f */
[----:B------:R-:W-:Y:S01]  /*19fe0*/  FFMA.FTZ R24, R22, R33, R35 ;  /* 0x0000002116187223 */ /* 0x000fe20000010023 */
[----:B------:R-:W-:-:S02]  /*19ff0*/  HADD2.F32 R31, -RZ, R69.H0_H0 ;  /* 0x20000045ff1f7230 */ /* 0x000fc40000004100 */
[C---:B------:R-:W-:Y:S01]  /*1a000*/  FMUL.FTZ R33, R47.reuse, R106 ;  /* 0x0000006a2f217220 */ /* 0x040fe20000410000 */
[----:B------:R-:W-:Y:S02]  /*1a010*/  HADD2.F32 R22, -RZ, R16.H1_H1 ;  /* 0x30000010ff167230 */ /* 0x000fe40000004100 */
[C---:B------:R-:W-:Y:S01]  /*1a020*/  FMUL.FTZ R35, R47.reuse, R40 ;  /* 0x000000282f237220 */ /* 0x040fe20000410000 */
[----:B------:R-:W-:Y:S02]  /*1a030*/  HADD2.F32 R102, -RZ, R69.H1_H1 ;  /* 0x30000045ff667230 */ /* 0x000fe40000004100 */
[----:B------:R-:W-:Y:S01]  /*1a040*/  FMUL.FTZ R108, R47, R108 ;  /* 0x0000006c2f6c7220 */ /* 0x000fe20000410000 */
[----:B------:R-:W-:Y:S02]  /*1a050*/  HADD2.F32 R43, -RZ, R15.H1_H1 ;  /* 0x3000000fff2b7230 */ /* 0x000fe40000004100 */
[----:B------:R-:W-:Y:S01]  /*1a060*/  FFMA.FTZ R46, R46, R23, R31 ;  /* 0x000000172e2e7223 */ /* 0x000fe2000001001f */
[----:B------:R0:W-:Y:S01]  /*1a070*/  @!P0 STG.E desc[UR12][R44.64], R91 ;  /* 0x0000005b2c008986 */ /* 0x0001e2000c10190c */
[----:B------:R-:W-:Y:S01]  /*1a080*/  FFMA.FTZ R33, R33, R22, R102 ;  /* 0x0000001621217223 */ /* 0x000fe20000010066 */
[----:B------:R-:W-:Y:S01]  /*1a090*/  FFMA.FTZ R35, R35, R39, R41 ;  /* 0x0000002723237223 */ /* 0x000fe20000010029 */
[----:B------:R-:W-:Y:S01]  /*1a0a0*/  FFMA.FTZ R22, R108, R43, R107 ;  /* 0x0000002b6c167223 */ /* 0x000fe2000001006b */
[----:B------:R-:W-:-:S02]  /*1a0b0*/  HADD2.F32 R23, -RZ, R14.H0_H0 ;  /* 0x2000000eff177230 */ /* 0x000fc40000004100 */
[C---:B------:R-:W-:Y:S01]  /*1a0c0*/  FMUL.FTZ R42, R47.reuse, R42 ;  /* 0x0000002a2f2a7220 */ /* 0x040fe20000410000 */
[--C-:B------:R-:W-:Y:S02]  /*1a0d0*/  HADD2.F32 R31, -RZ, R71.reuse.H0_H0 ;  /* 0x20000047ff1f7230 */ /* 0x100fe40000004100 */
[C---:B------:R-:W-:Y:S01]  /*1a0e0*/  FMUL.FTZ R110, R47.reuse, R110 ;  /* 0x0000006e2f6e7220 */ /* 0x040fe20000410000 */
[----:B------:R-:W-:Y:S02]  /*1a0f0*/  HADD2.F32 R39, -RZ, R14.H1_H1 ;  /* 0x3000000eff277230 */ /* 0x000fe40000004100 */
[----:B------:R-:W-:Y:S01]  /*1a100*/  FMUL.FTZ R36, R47, R36 ;  /* 0x000000242f247220 */ /* 0x000fe20000410000 */
[----:B------:R-:W-:Y:S02]  /*1a110*/  HADD2.F32 R41, -RZ, R71.H1_H1 ;  /* 0x30000047ff297230 */ /* 0x000fe40000004100 */
[----:B------:R-:W-:Y:S01]  /*1a120*/  FFMA.FTZ R106, R42, R23, R31 ;  /* 0x000000172a6a7223 */ /* 0x000fe2000001001f */
[----:B------:R-:W-:-:S02]  /*1a130*/  HADD2.F32 R43, -RZ, R9.H0_H0 ;  /* 0x20000009ff2b7230 */ /* 0x000fc40000004100 */
[C---:B0-----:R-:W-:Y:S01]  /*1a140*/  FMUL.FTZ R44, R47.reuse, R112 ;  /* 0x000000702f2c7220 */ /* 0x041fe20000410000 */
[--C-:B------:R-:W-:Y:S02]  /*1a150*/  HADD2.F32 R45, -RZ, R64.reuse.H0_H0 ;  /* 0x20000040ff2d7230 */ /* 0x100fe40000004100 */
[----:B------:R-:W-:Y:S01]  /*1a160*/  FFMA.FTZ R23, R110, R39, R41 ;  /* 0x000000276e177223 */ /* 0x000fe20000010029 */
[----:B------:R-:W-:Y:S02]  /*1a170*/  HADD2.F32 R91, -RZ, R9.H1_H1 ;  /* 0x30000009ff5b7230 */ /* 0x000fe40000004100 */
[----:B------:R-:W-:Y:S01]  /*1a180*/  FMUL.FTZ R38, R47, R38 ;  /* 0x000000262f267220 */ /* 0x000fe20000410000 */
[----:B------:R-:W-:Y:S02]  /*1a190*/  HADD2.F32 R107, -RZ, R64.H1_H1 ;  /* 0x30000040ff6b7230 */ /* 0x000fe40000004100 */
[----:B------:R-:W-:Y:S01]  /*1a1a0*/  FFMA.FTZ R31, R36, R43, R45 ;  /* 0x0000002b241f7223 */ /* 0x000fe2000001002d */
[----:B------:R-:W-:-:S02]  /*1a1b0*/  HADD2.F32 R39, -RZ, R65.H0_H0 ;  /* 0x20000041ff277230 */ /* 0x000fc40000004100 */
[C---:B------:R-:W-:Y:S01]  /*1a1c0*/  FMUL.FTZ R114, R47.reuse, R114 ;  /* 0x000000722f727220 */ /* 0x040fe20000410000 */
[--C-:B------:R-:W-:Y:S02]  /*1a1d0*/  HADD2.F32 R41, -RZ, R8.reuse.H1_H1 ;  /* 0x30000008ff297230 */ /* 0x100fe40000004100 */
[----:B------:R-:W-:Y:S01]  /*1a1e0*/  FFMA.FTZ R44, R44, R91, R107 ;  /* 0x0000005b2c2c7223 */ /* 0x000fe2000001006b */
[----:B------:R-:W-:Y:S02]  /*1a1f0*/  HADD2.F32 R91, -RZ, R8.H0_H0 ;  /* 0x20000008ff5b7230 */ /* 0x000fe40000004100 */
[----:B------:R-:W-:Y:S01]  /*1a200*/  FMUL.FTZ R102, R47, R116 ;  /* 0x000000742f667220 */ /* 0x000fe20000410000 */
[----:B------:R-:W-:Y:S02]  /*1a210*/  HADD2.F32 R43, -RZ, R65.H1_H1 ;  /* 0x30000041ff2b7230 */ /* 0x000fe40000004100 */
[----:B------:R-:W-:Y:S01]  /*1a220*/  FADD.FTZ R34, -R90, R34 ;  /* 0x000000225a227221 */ /* 0x000fe20000010100 */
[----:B------:R-:W-:-:S02]  /*1a230*/  HADD2.F32 R45, -RZ, R7.H1_H1 ;  /* 0x30000007ff2d7230 */ /* 0x000fc40000004100 */
[----:B------:R-:W-:Y:S01]  /*1a240*/  FADD.FTZ R28, -R90, R28 ;  /* 0x0000001c5a1c7221 */ /* 0x000fe20000010100 */
[----:B------:R-:W-:Y:S02]  /*1a250*/  HADD2.F32 R109, -RZ, R66.H1_H1 ;  /* 0x30000042ff6d7230 */ /* 0x000fe40000004100 */
[C---:B------:R-:W-:Y:S01]  /*1a260*/  FMUL.FTZ R107, R47.reuse, R32 ;  /* 0x000000202f6b7220 */ /* 0x040fe20000410000 */
[----:B------:R-:W-:Y:S01]  /*1a270*/  FFMA.FTZ R91, R38, R91, R39 ;  /* 0x0000005b265b7223 */ /* 0x000fe20000010027 */
[----:B------:R-:W-:Y:S01]  /*1a280*/  FFMA.FTZ R32, R114, R41, R43 ;  /* 0x0000002972207223 */ /* 0x000fe2000001002b */
[--C-:B------:R-:W-:Y:S02]  /*1a290*/  HADD2.F32 R39, -RZ, R67.reuse.H0_H0 ;  /* 0x20000043ff277230 */ /* 0x100fe40000004100 */
[----:B------:R-:W-:Y:S01]  /*1a2a0*/  FFMA.FTZ R102, R102, R45, R109 ;  /* 0x0000002d66667223 */ /* 0x000fe2000001006d */
[----:B------:R-:W-:Y:S02]  /*1a2b0*/  HADD2.F32 R41, -RZ, R6.H1_H1 ;  /* 0x30000006ff297230 */ /* 0x000fe40000004100 */
[----:B------:R-:W-:Y:S01]  /*1a2c0*/  FMUL.FTZ R34, R47, R34 ;  /* 0x000000222f227220 */ /* 0x000fe20000410000 */
[----:B------:R-:W-:-:S02]  /*1a2d0*/  HADD2.F32 R43, -RZ, R67.H1_H1 ;  /* 0x30000043ff2b7230 */ /* 0x000fc40000004100 */
[C---:B------:R-:W-:Y:S01]  /*1a2e0*/  FMUL.FTZ R110, R47.reuse, R118 ;  /* 0x000000762f6e7220 */ /* 0x040fe20000410000 */
[----:B------:R-:W-:Y:S02]  /*1a2f0*/  HADD2.F32 R45, -RZ, R76.H0_H0 ;  /* 0x2000004cff2d7230 */ /* 0x000fe40000004100 */
[C---:B------:R-:W-:Y:S01]  /*1a300*/  FMUL.FTZ R28, R47.reuse, R28 ;  /* 0x0000001c2f1c7220 */ /* 0x040fe20000410000 */
[----:B------:R-:W-:Y:S02]  /*1a310*/  HADD2.F32 R109, -RZ, R60.H0_H0 ;  /* 0x2000003cff6d7230 */ /* 0x000fe40000004100 */
[----:B------:R-:W-:Y:S01]  /*1a320*/  FMUL.FTZ R120, R47, R120 ;  /* 0x000000782f787220 */ /* 0x000fe20000410000 */
[----:B------:R-:W-:Y:S02]  /*1a330*/  HADD2.F32 R36, -RZ, R7.H0_H0 ;  /* 0x20000007ff247230 */ /* 0x000fe40000004100 */
[----:B------:R-:W-:Y:S01]  /*1a340*/  FADD.FTZ R30, -R90, R30 ;  /* 0x0000001e5a1e7221 */ /* 0x000fe20000010100 */
[----:B------:R-:W-:-:S02]  /*1a350*/  HADD2.F32 R40, -RZ, R66.H0_H0 ;  /* 0x20000042ff287230 */ /* 0x000fc40000004100 */
[----:B------:R-:W-:Y:S01]  /*1a360*/  FFMA.FTZ R113, R34, R113, R39 ;  /* 0x0000007122717223 */ /* 0x000fe20000010027 */
[----:B------:R-:W-:Y:S01]  /*1a370*/  FFMA.FTZ R110, R110, R41, R43 ;  /* 0x000000296e6e7223 */ /* 0x000fe2000001002b */
[----:B------:R-:W-:Y:S01]  /*1a380*/  FFMA.FTZ R45, R28, R45, R109 ;  /* 0x0000002d1c2d7223 */ /* 0x000fe2000001006d */
[----:B------:R-:W-:Y:S01]  /*1a390*/  FFMA.FTZ R28, R120, R111, R115 ;  /* 0x0000006f781c7223 */ /* 0x000fe20000010073 */
[----:B------:R-:W-:Y:S01]  /*1a3a0*/  FFMA.FTZ R107, R107, R36, R40 ;  /* 0x000000246b6b7223 */ /* 0x000fe20000010028 */
[----:B------:R-:W-:Y:S02]  /*1a3b0*/  HADD2.F32 R39, -RZ, R19.H0_H0 ;  /* 0x20000013ff277230 */ /* 0x000fe40000004100 */
[C---:B------:R-:W-:Y:S01]  /*1a3c0*/  FMUL.FTZ R30, R47.reuse, R30 ;  /* 0x0000001e2f1e7220 */ /* 0x040fe20000410000 */
[----:B------:R-:W-:Y:S02]  /*1a3d0*/  HADD2.F32 R41, -RZ, R61.H0_H0 ;  /* 0x2000003dff297230 */ /* 0x000fe40000004100 */
[----:B------:R-:W-:Y:S01]  /*1a3e0*/  FMUL.FTZ R122, R47, R122 ;  /* 0x0000007a2f7a7220 */ /* 0x000fe20000410000 */
[----:B------:R-:W-:-:S02]  /*1a3f0*/  HADD2.F32 R43, -RZ, R19.H1_H1 ;  /* 0x30000013ff2b7230 */ /* 0x000fc40000004100 */
[C---:B------:R-:W-:Y:S01]  /*1a400*/  FMUL.FTZ R111, R47.reuse, R124 ;  /* 0x0000007c2f6f7220 */ /* 0x040fe20000410000 */
[----:B------:R-:W-:Y:S02]  /*1a410*/  HADD2.F32 R109, -RZ, R61.H1_H1 ;  /* 0x3000003dff6d7230 */ /* 0x000fe40000004100 */
[----:B------:R-:W-:Y:S01]  /*1a420*/  FMUL.FTZ R40, R47, R29 ;  /* 0x0000001d2f287220 */ /* 0x000fe20000410000 */
[--C-:B------:R-:W-:Y:S02]  /*1a430*/  HADD2.F32 R36, -RZ, R79.reuse.H0_H0 ;  /* 0x2000004fff247230 */ /* 0x100fe40000004100 */
[C---:B------:R-:W-:Y:S01]  /*1a440*/  FADD.FTZ R20, -R90.reuse, R20 ;  /* 0x000000145a147221 */ /* 0x040fe20000010100 */
[----:B------:R-:W-:Y:S02]  /*1a450*/  HADD2.F32 R38, -RZ, R62.H0_H0 ;  /* 0x2000003eff267230 */ /* 0x000fe40000004100 */
[----:B------:R-:W-:Y:S01]  /*1a460*/  FADD.FTZ R21, -R90, R21 ;  /* 0x000000155a157221 */ /* 0x000fe20000010100 */
[----:B------:R-:W-:-:S02]  /*1a470*/  HADD2.F32 R115, -RZ, R79.H1_H1 ;  /* 0x3000004fff737230 */ /* 0x000fc40000004100 */
[----:B------:R-:W-:Y:S01]  /*1a480*/  FFMA.FTZ R34, R30, R39, R41 ;  /* 0x000000271e227223 */ /* 0x000fe20000010029 */
[----:B------:R-:W-:Y:S01]  /*1a490*/  FFMA.FTZ R29, R122, R43, R109 ;  /* 0x0000002b7a1d7223 */ /* 0x000fe2000001006d */
[----:B------:R-:W-:Y:S01]  /*1a4a0*/  FFMA.FTZ R111, R111, R36, R38 ;  /* 0x000000246f6f7223 */ /* 0x000fe20000010026 */
[----:B------:R-:W-:Y:S02]  /*1a4b0*/  HADD2.F32 R41, -RZ, R84.H0_H0 ;  /* 0x20000054ff297230 */ /* 0x000fe40000004100 */
        /* <DEDUP_REMOVED lines=8> */
[----:B------:R-:W0:Y:S01]  /*1a540*/  @!P0 LDC.64 R42, c[0x0][0x3c8] ;  /* 0x0000f200ff2a8b82 */ /* 0x000e220000000a00 */
[----:B------:R-:W-:Y:S01]  /*1a550*/  FADD.FTZ R27, -R90, R27 ;  /* 0x0000001b5a1b7221 */ /* 0x000fe20000010100 */
[----:B------:R-:W-:Y:S01]  /*1a560*/  FFMA.FTZ R109, R21, R38, R40 ;  /* 0x00000026156d7223 */ /* 0x000fe20000010028 */
[--C-:B------:R-:W-:Y:S02]  /*1a570*/  HADD2.F32 R115, -RZ, R78.reuse.H0_H0 ;  /* 0x2000004eff737230 */ /* 0x100fe40000004100 */
[C---:B------:R-:W-:Y:S01]  /*1a580*/  FMUL.FTZ R26, R47.reuse, R26 ;  /* 0x0000001a2f1a7220 */ /* 0x040fe20000410000 */
[--C-:B------:R-:W-:Y:S02]  /*1a590*/  HADD2.F32 R39, -RZ, R63.reuse.H0_H0 ;  /* 0x2000003fff277230 */ /* 0x100fe40000004100 */
[----:B------:R-:W-:Y:S01]  /*1a5a0*/  FMUL.FTZ R27, R47, R27 ;  /* 0x0000001b2f1b7220 */ /* 0x000fe20000410000 */
[----:B------:R-:W-:Y:S01]  /*1a5b0*/  HADD2.F32 R112, -RZ, R78.H1_H1 ;  /* 0x3000004eff707230 */ /* 0x000fe20000004100 */
[----:B------:R-:W1:Y:S01]  /*1a5c0*/  LDC.64 R20, c[0x0][0x428] ;  /* 0x00010a00ff147b82 */ /* 0x000e620000000a00 */
[----:B------:R-:W-:-:S02]  /*1a5d0*/  HADD2.F32 R36, -RZ, R63.H1_H1 ;  /* 0x3000003fff247230 */ /* 0x000fc40000004100 */
[----:B------:R-:W-:Y:S01]  /*1a5e0*/  FADD.FTZ R40, -R90, R72 ;  /* 0x000000485a287221 */ /* 0x000fe20000010100 */
[----:B------:R-:W-:Y:S01]  /*1a5f0*/  FFMA.FTZ R115, R26, R115, R39 ;  /* 0x000000731a737223 */ /* 0x000fe20000010027 */
[----:B------:R-:W-:Y:S02]  /*1a600*/  HADD2.F32 R38, -RZ, R57.H0_H0 ;  /* 0x20000039ff267230 */ /* 0x000fe40000004100 */
[----:B------:R-:W-:Y:S01]  /*1a610*/  FMUL.FTZ R37, R47, R37 ;  /* 0x000000252f257220 */ /* 0x000fe20000410000 */
[----:B------:R-:W-:Y:S01]  /*1a620*/  FFMA.FTZ R112, R27, R112, R36 ;  /* 0x000000701b707223 */ /* 0x000fe20000010024 */
[--C-:B------:R-:W-:Y:S02]  /*1a630*/  HADD2.F32 R36, -RZ, R85.reuse.H0_H0 ;  /* 0x20000055ff247230 */ /* 0x100fe40000004100 */
[C---:B------:R-:W-:Y:S01]  /*1a640*/  FMUL.FTZ R72, R47.reuse, R104 ;  /* 0x000000682f487220 */ /* 0x040fe20000410000 */
[----:B------:R-:W-:Y:S02]  /*1a650*/  HADD2.F32 R27, -RZ, R85.H1_H1 ;  /* 0x30000055ff1b7230 */ /* 0x000fe40000004100 */
[----:B------:R-:W-:Y:S01]  /*1a660*/  FMUL.FTZ R40, R47, R40 ;  /* 0x000000282f287220 */ /* 0x000fe20000410000 */
[----:B------:R-:W-:-:S02]  /*1a670*/  HADD2.F32 R39, -RZ, R57.H1_H1 ;  /* 0x30000039ff277230 */ /* 0x000fc40000004100 */
[C---:B------:R-:W-:Y:S01]  /*1a680*/  FADD.FTZ R26, -R90.reuse, R73 ;  /* 0x000000495a1a7221 */ /* 0x040fe20000010100 */
[----:B------:R-:W-:Y:S02]  /*1a690*/  HADD2.F32 R41, -RZ, R87.H0_H0 ;  /* 0x20000057ff297230 */ /* 0x000fe40000004100 */
[C---:B------:R-:W-:Y:S01]  /*1a6a0*/  FADD.FTZ R74, -R90.reuse, R74 ;  /* 0x0000004a5a4a7221 */ /* 0x040fe20000010100 */
[----:B------:R-:W-:Y:S02]  /*1a6b0*/  HADD2.F32 R117, -RZ, R58.H0_H0 ;  /* 0x2000003aff757230 */ /* 0x000fe40000004100 */
[----:B------:R-:W-:Y:S01]  /*1a6c0*/  FADD.FTZ R90, -R90, R75 ;  /* 0x0000004b5a5a7221 */ /* 0x000fe20000010100 */
[----:B------:R-:W-:Y:S01]  /*1a6d0*/  FFMA.FTZ R73, R37, R36, R38 ;  /* 0x0000002425497223 */ /* 0x000fe20000010026 */
[----:B------:R-:W-:Y:S01]  /*1a6e0*/  FFMA.FTZ R72, R72, R27, R39 ;  /* 0x0000001b48487223 */ /* 0x000fe20000010027 */
[----:B------:R-:W-:Y:S02]  /*1a6f0*/  HADD2.F32 R36, -RZ, R86.H0_H0 ;  /* 0x20000056ff247230 */ /* 0x000fe40000004100 */
        /* <DEDUP_REMOVED lines=11> */
[----:B-1----:R-:W-:Y:S01]  /*1a7b0*/  IMAD.WIDE.U32 R40, R100, 0x10, R20 ;  /* 0x0000001064287825 */ /* 0x002fe200078e0014 */
[----:B------:R-:W-:Y:S01]  /*1a7c0*/  F2FP.F16.F32.PACK_AB R23, R23, R106 ;  /* 0x0000006a1717723e */ /* 0x000fe200000000ff */
[----:B------:R-:W-:Y:S02]  /*1a7d0*/  UIADD3 UR4, UPT, UPT, UR4, UR16, URZ ;  /* 0x0000001004047290 */ /* 0x000fe4000fffe0ff */
[----:B------:R-:W-:Y:S01]  /*1a7e0*/  FFMA.FTZ R74, R26, R27, R37 ;  /* 0x0000001b1a4a7223 */ /* 0x000fe20000010025 */
[----:B------:R-:W-:Y:S01]  /*1a7f0*/  IMAD.WIDE.U32 R38, R101, 0x10, R20 ;  /* 0x0000001065267825 */ /* 0x000fe200078e0014 */
[----:B------:R-:W-:Y:S01]  /*1a800*/  F2FP.F16.F32.PACK_AB R22, R22, R35 ;  /* 0x000000231616723e */ /* 0x000fe200000000ff */
[----:B------:R-:W-:Y:S01]  /*1a810*/  UISETP.GE.AND UP2, UPT, UR4, UR17, UPT ;  /* 0x000000110400728c */ /* 0x000fe2000bf46270 */
[----:B------:R-:W-:Y:S01]  /*1a820*/  F2FP.F16.F32.PACK_AB R27, R110, R113 ;  /* 0x000000716e1b723e */ /* 0x000fe200000000ff */
[----:B0-----:R-:W-:Y:S01]  /*1a830*/  @!P0 IMAD.WIDE R42, R119, 0x4, R42 ;  /* 0x00000004772a8825 */ /* 0x001fe200078e022a */
[----:B------:R-:W-:-:S02]  /*1a840*/  F2FP.F16.F32.PACK_AB R26, R102, R107 ;  /* 0x0000006b661a723e */ /* 0x000fc400000000ff */
[----:B------:R-:W-:Y:S01]  /*1a850*/  F2FP.F16.F32.PACK_AB R30, R30, R111 ;  /* 0x0000006f1e1e723e */ /* 0x000fe200000000ff */
[--C-:B------:R-:W-:Y:S01]  /*1a860*/  IMAD.WIDE.U32 R36, R103, 0x10, R20.reuse ;  /* 0x0000001067247825 */ /* 0x100fe200078e0014 */
[----:B------:R-:W-:Y:S01]  /*1a870*/  F2FP.F16.F32.PACK_AB R29, R29, R34 ;  /* 0x000000221d1d723e */ /* 0x000fe200000000ff */
[----:B------:R0:W-:Y:S01]  /*1a880*/  @!P0 STG.E desc[UR12][R42.64], R47 ;  /* 0x0000002f2a008986 */ /* 0x0001e2000c10190c */
[----:B------:R-:W-:Y:S01]  /*1a890*/  F2FP.F16.F32.PACK_AB R28, R28, R45 ;  /* 0x0000002d1c1c723e */ /* 0x000fe200000000ff */
[----:B------:R-:W-:Y:S01]  /*1a8a0*/  IMAD.WIDE.U32 R100, R105, 0x10, R20 ;  /* 0x0000001069647825 */ /* 0x000fe200078e0014 */
[----:B------:R-:W-:Y:S02]  /*1a8b0*/  F2FP.F16.F32.PACK_AB R21, R33, R46 ;  /* 0x0000002e2115723e */ /* 0x000fe400000000ff */
[----:B------:R-:W-:Y:S02]  /*1a8c0*/  F2FP.F16.F32.PACK_AB R20, R24, R25 ;  /* 0x000000191814723e */ /* 0x000fe400000000ff */
[----:B------:R-:W-:-:S02]  /*1a8d0*/  F2FP.F16.F32.PACK_AB R25, R32, R91 ;  /* 0x0000005b2019723e */ /* 0x000fc400000000ff */
[----:B------:R-:W-:Y:S01]  /*1a8e0*/  F2FP.F16.F32.PACK_AB R24, R44, R31 ;  /* 0x0000001f2c18723e */ /* 0x000fe200000000ff */
[----:B------:R0:W-:Y:S01]  /*1a8f0*/  STG.E.128 desc[UR12][R40.64], R20 ;  /* 0x0000001428007986 */ /* 0x0001e2000c101d0c */
[----:B------:R-:W-:Y:S02]  /*1a900*/  F2FP.F16.F32.PACK_AB R31, R112, R115 ;  /* 0x00000073701f723e */ /* 0x000fe400000000ff */
        /* <DEDUP_REMOVED lines=9> */
.L_x_18200:
        /* <DEDUP_REMOVED lines=14> */
.L_x_27569:


//--------------------- .text._ZN10layer_norm13ln_fwd_kernelINS_13Kernel_traitsI6__halfS2_fS2_fjLj8192ELj1ELj1ELj8ELj16ENS_18Kernel_traits_baseILj8192ES2_S2_fS2_fjLj256EEEEELb1ELb1ELb1ELb0EEEvNS_9FwdParamsE --------------------------
	.section	.text._ZN10layer_norm13ln_fwd_kernelINS_13Kernel_traitsI6__halfS2_fS2_fjLj8192ELj1ELj1ELj8ELj16ENS_18Kernel_traits_baseILj8192ES2_S2_fS2_fjLj256EEEEELb1ELb1ELb1ELb0EEEvNS_9FwdParamsE,"ax",@progbits
	.align	128
        .global         _ZN10layer_norm13ln_fwd_kernelINS_13Kernel_traitsI6__halfS2_fS2_fjLj8192ELj1ELj1ELj8ELj16ENS_18Kernel_traits_baseILj8192ES2_S2_fS2_fjLj256EEEEELb1ELb1ELb1ELb0EEEvNS_9FwdParamsE
        .type           _ZN10layer_norm13ln_fwd_kernelINS_13Kernel_traitsI6__halfS2_fS2_fjLj8192ELj1ELj1ELj8ELj16ENS_18Kernel_traits_baseILj8192ES2_S2_fS2_fjLj256EEEEELb1ELb1ELb1ELb0EEEvNS_9FwdParamsE,@function
        .size           _ZN10layer_norm13ln_fwd_kernelINS_13Kernel_traitsI6__halfS2_fS2_fjLj8192ELj1ELj1ELj8ELj16ENS_18Kernel_traits_baseILj8192ES2_S2_fS2_fjLj256EEEEELb1ELb1ELb1ELb0EEEvNS_9FwdParamsE,(.L_x_27570 - _ZN10layer_norm13ln_fwd_kernelINS_13Kernel_traitsI6__halfS2_fS2_fjLj8192ELj1ELj1ELj8ELj16ENS_18Kernel_traits_baseILj8192ES2_S2_fS2_fjLj256EEEEELb1ELb1ELb1ELb0EEEvNS_9FwdParamsE)
        .other          _ZN10layer_norm13ln_fwd_kernelINS_13Kernel_traitsI6__halfS2_fS2_fjLj8192ELj1ELj1ELj8ELj16ENS_18Kernel_traits_baseILj8192ES2_S2_fS2_fjLj256EEEEELb1ELb1ELb1ELb0EEEvNS_9FwdParamsE,@"STO_CUDA_ENTRY STV_DEFAULT"
_ZN10layer_norm13ln_fwd_kernelINS_13Kernel_traitsI6__halfS2_fS2_fjLj8192ELj1ELj1ELj8ELj16ENS_18Kernel_traits_baseILj8192ES2_S2_fS2_fjLj256EEEEELb1ELb1ELb1ELb0EEEvNS_9FwdParamsE:
.text._ZN10layer_norm13ln_fwd_kernelINS_13Kernel_traitsI6__halfS2_fS2_fjLj8192ELj1ELj1ELj8ELj16ENS_18Kernel_traits_baseILj8192ES2_S2_fS2_fjLj256EEEEELb1ELb1ELb1ELb0EEEvNS_9FwdParamsE:
[----:B------:R-:W0:Y:S01]  /*0000*/  LDC R1, c[0x0][0x37c] ;  /* 0x0000df00ff017b82 */ /* 0x000e220000000800 */
[----:B------:R-:W1:Y:S07]  /*0010*/  LDCU.U8 UR4, c[0x0][0x464] ;  /* 0x00008c80ff0477ac */ /* 0x000e6e0008000000 */
[----:B------:R-:W2:Y:S01]  /*0020*/  LDC R6, c[0x0][0x458] ;  /* 0x00011600ff067b82 */ /* 0x000ea20000000800 */
[----:B0-----:R-:W-:Y:S01]  /*0030*/  VIADD R1, R1, 0xfffffff8 ;  /* 0xfffffff801017836 */ /* 0x001fe20000000000 */
[----:B------:R-:W0:Y:S01]  /*0040*/  LDCU.64 UR12, c[0x0][0x450] ;  /* 0x00008a00ff0c77ac */ /* 0x000e220008000a00 */
[----:B------:R-:W3:Y:S05]  /*0050*/  LDCU.64 UR14, c[0x0][0x358] ;  /* 0x00006b00ff0e77ac */ /* 0x000eea0008000a00 */
[----:B------:R-:W2:Y:S01]  /*0060*/  LDC R7, c[0x0][0x45c] ;  /* 0x00011700ff077b82 */ /* 0x000ea20000000800 */
[----:B------:R-:W4:Y:S07]  /*0070*/  S2R R4, SR_TID.X ;  /* 0x0000000000047919 */ /* 0x000f2e0000002100 */
[----:B------:R-:W5:Y:S01]  /*0080*/  LDC R0, c[0x0][0x388] ;  /* 0x0000e200ff007b82 */ /* 0x000f620000000800 */
[----:B-1----:R-:W-:Y:S01]  /*0090*/  ISETP.NE.AND P0, PT, RZ, UR4, PT ;  /* 0x00000004ff007c0c */ /* 0x002fe2000bf05270 */
[----:B------:R-:W1:Y:S01]  /*00a0*/  LDCU.64 UR4, c[0x0][0x438] ;  /* 0x00008700ff0477ac */ /* 0x000e620008000a00 */
[----:B0-----:R-:W-:Y:S01]  /*00b0*/  IMAD.U32 R8, RZ, RZ, UR12 ;  /* 0x0000000cff087e24 */ /* 0x001fe2000f8e00ff */
[----:B------:R-:W-:-:S10]  /*00c0*/  MOV R9, UR13 ;  /* 0x0000000d00097c02 */ /* 0x000fd40008000f00 */
[----:B---3--:R-:W3:Y:S01]  /*00d0*/  @P0 LDG.E.64 R8, desc[UR14][R8.64] ;  /* 0x0000000e08080981 */ /* 0x008ee2000c1e1b00 */
[----:B------:R-:W0:Y:S03]  /*00e0*/  @P0 LDC R3, c[0x0][0x460] ;  /* 0x00011800ff030b82 */ /* 0x000e260000000800 */
[----:B--2---:R-:W0:Y:S01]  /*00f0*/  @P0 LDG.E.64 R10, desc[UR14][R6.64] ;  /* 0x0000000e060a0981 */ /* 0x004e22000c1e1b00 */
[----:B-1----:R-:W-:-:S04]  /*0100*/  UISETP.NE.U32.AND UP0, UPT, UR4, URZ, UPT ;  /* 0x000000ff0400728c */ /* 0x002fc8000bf05070 */
[----:B------:R-:W-:Y:S01]  /*0110*/  UISETP.NE.AND.EX UP0, UPT, UR5, URZ, UPT, UP0 ;  /* 0x000000ff0500728c */ /* 0x000fe2000bf05300 */
[----:B-----5:R-:W-:-:S04]  /*0120*/  SHF.R.S32.HI R5, RZ, 0x1f, R0 ;  /* 0x0000001fff057819 */ /* 0x020fc80000011400 */
[----:B------:R-:W-:Y:S01]  /*0130*/  LEA.HI R5, R5, R0, RZ, 0x3 ;  /* 0x0000000005057211 */ /* 0x000fe200078f18ff */
[----:B------:R-:W-:Y:S01]  /*0140*/  BSSY.RECONVERGENT B0, `(.L_x_18201) ;  /* 0x0000062000007945 */ /* 0x000fe20003800200 */
[----:B---3--:R-:W-:Y:S02]  /*0150*/  @P0 R2UR UR12, R8 ;  /* 0x00000000080c02ca */ /* 0x008fe400000e0000 */
[----:B------:R-:W-:Y:S02]  /*0160*/  @P0 R2UR UR13, R9 ;  /* 0x00000000090d02ca */ /* 0x000fe400000e0000 */
[----:B0-----:R-:W-:Y:S01]  /*0170*/  @P0 IADD3 R6, P1, PT, R10, R3, RZ ;  /* 0x000000030a060210 */ /* 0x001fe20007f3e0ff */
[----:B----4-:R-:W-:-:S04]  /*0180*/  IMAD.MOV.U32 R3, RZ, RZ, R4 ;  /* 0x000000ffff037224 */ /* 0x010fc800078e0004 */
        /* <DEDUP_REMOVED lines=51> */
.L_x_18202:
        /* <DEDUP_REMOVED lines=42> */
.L_x_18203:
[----:B------:R-:W-:Y:S05]  /*0760*/  BSYNC.RECONVERGENT B0 ;  /* 0x0000000000007941 */ /* 0x000fea0003800200 */
.L_x_18201:
        /* <DEDUP_REMOVED lines=16> */
[----:B------:R-:W-:Y:S01]  /*0870*/  UIADD3 UR10, UPT, UPT, UR12, 0x78dde6e4, URZ ;  /* 0x78dde6e40c0a7890 */ /* 0x000fe2000fffe0ff */
[----:B------:R-:W-:Y:S01]  /*0880*/  IMAD R52, R52, -0x326172a9, RZ ;  /* 0xcd9e8d5734347824 */ /* 0x000fe200078e02ff */
[----:B------:R-:W-:Y:S02]  /*0890*/  UIADD3 UR11, UPT, UPT, UR13, -0x56f99767, URZ ;  /* 0xa90668990d0b7890 */ /* 0x000fe4000fffe0ff */
[----:B------:R-:W-:Y:S02]  /*08a0*/  UIADD3 UR16, UPT, UPT, UR12, 0x5384540f, URZ ;  /* 0x5384540f0c107890 */ /* 0x000fe4000fffe0ff */
[----:B------:R-:W-:Y:S02]  /*08b0*/  UIADD3 UR20, UPT, UPT, UR13, -0x24c28bd8, URZ ;  /* 0xdb3d74280d147890 */ /* 0x000fe4000fffe0ff */
[----:B------:R-:W-:Y:S01]  /*08c0*/  UIADD3 UR27, UPT, UPT, UR12, -0x700cb87f, URZ ;  /* 0x8ff347810c1b7890 */ /* 0x000fe2000fffe0ff */
[----:B0-----:R-:W-:Y:S01]  /*08d0*/  IMAD R3, R3, UR4, R4 ;  /* 0x0000000403037c24 */ /* 0x001fe2000f8e0204 */
[----:B------:R-:W-:Y:S01]  /*08e0*/  UIADD3 UR26, UPT, UPT, UR13, -0x695add53, URZ ;  /* 0x96a522ad0d1a7890 */ /* 0x000fe2000fffe0ff */
[----:B------:R-:W-:Y:S01]  /*08f0*/  IMAD.SHL.U32 R4, R4, 0x20, RZ ;  /* 0x0000002004047824 */ /* 0x000fe200078e00ff */
[----:B------:R-:W0:Y:S01]  /*0900*/  LDCU UR22, c[0x0][0x404] ;  /* 0x00008080ff1677ac */ /* 0x000e220008000800 */
[C---:B------:R-:W-:Y:S01]  /*0910*/  IMAD.HI.U32 R7, R3.reuse, -0x326172a9, RZ ;  /* 0xcd9e8d5703077827 */ /* 0x040fe200078e00ff */
[----:B------:R-:W1:Y:S03]  /*0920*/  LDCU UR23, c[0x0][0x388] ;  /* 0x00007100ff1777ac */ /* 0x000e660008000800 */
[----:B------:R-:W-:Y:S01]  /*0930*/  IMAD R54, R3, -0x326172a9, RZ ;  /* 0xcd9e8d5703367824 */ /* 0x000fe200078e02ff */
[----:B------:R-:W-:Y:S01]  /*0940*/  LOP3.LUT R7, R2, UR12, R7, 0x96, !PT ;  /* 0x0000000c02077c12 */ /* 0x000fe2000f8e9607 */
[----:B------:R-:W2:Y:S03]  /*0950*/  LDCU.U8 UR24, c[0x0][0x410] ;  /* 0x00008200ff1877ac */ /* 0x000ea60008000000 */
[----:B------:R-:W-:Y:S01]  /*0960*/  LOP3.LUT R53, R54, UR5, R53, 0x96, !PT ;  /* 0x0000000536357c12 */ /* 0x000fe2000f8e9635 */
[C---:B------:R-:W-:Y:S01]  /*0970*/  IMAD.HI.U32 R54, R7.reuse, -0x2daee0ad, RZ ;  /* 0xd2511f5307367827 */ /* 0x040fe200078e00ff */
[----:B------:R-:W-:Y:S01]  /*0980*/  UIADD3 UR5, UPT, UPT, UR13, 0x32370b8f, URZ ;  /* 0x32370b8f0d057890 */ /* 0x000fe2000fffe0ff */
[----:B------:R-:W3:Y:S02]  /*0990*/  LDCU UR25, c[0x0][0x400] ;  /* 0x00008000ff1977ac */ /* 0x000ee40008000800 */
[----:B------:R-:W-:Y:S01]  /*09a0*/  IMAD R56, R7, -0x2daee0ad, RZ ;  /* 0xd2511f5307387824 */ /* 0x000fe200078e02ff */
[----:B------:R-:W-:Y:S01]  /*09b0*/  LOP3.LUT R54, R55, UR6, R54, 0x96, !PT ;  /* 0x0000000637367c12 */ /* 0x000fe2000f8e9636 */
[----:B------:R-:W-:Y:S01]  /*09c0*/  IMAD.HI.U32 R7, R53, -0x2daee0ad, RZ ;  /* 0xd2511f5335077827 */ /* 0x000fe200078e00ff */
[----:B------:R-:W-:Y:S01]  /*09d0*/  UIADD3 UR6, UPT, UPT, UR13, -0x126145ec, URZ ;  /* 0xed9eba140d067890 */ /* 0x000fe2000fffe0ff */
[----:B------:R-:W4:Y:S02]  /*09e0*/  LDCU.64 UR18, c[0x0][0x3a0] ;  /* 0x00007400ff1277ac */ /* 0x000f240008000a00 */
[----:B------:R-:W-:Y:S01]  /*09f0*/  IMAD R55, R54, -0x326172a9, RZ ;  /* 0xcd9e8d5736377824 */ /* 0x000fe200078e02ff */
[----:B------:R-:W-:Y:S01]  /*0a00*/  LOP3.LUT R56, R56, UR8, R7, 0x96, !PT ;  /* 0x0000000838387c12 */ /* 0x000fe2000f8e9607 */
[----:B------:R-:W-:Y:S01]  /*0a10*/  IMAD.HI.U32 R7, R54, -0x326172a9, RZ ;  /* 0xcd9e8d5736077827 */ /* 0x000fe200078e00ff */
[----:B------:R-:W-:-:S02]  /*0a20*/  UIADD3 UR8, UPT, UPT, UR12, 0x1715609d, URZ ;  /* 0x1715609d0c087890 */ /* 0x000fc4000fffe0ff */
[----:B------:R-:W-:Y:S01]  /*0a30*/  UPLOP3.LUT UP1, UPT, UPT, UPT, UPT, 0x40, 0x4 ;  /* 0x000000000004789c */ /* 0x000fe20003f2e870 */
[----:B------:R-:W-:Y:S01]  /*0a40*/  IMAD.HI.U32 R54, R56, -0x326172a9, RZ ;  /* 0xcd9e8d5738367827 */ /* 0x000fe200078e00ff */
[----:B------:R-:W-:Y:S01]  /*0a50*/  LOP3.LUT R7, R52, UR7, R7, 0x96, !PT ;  /* 0x0000000734077c12 */ /* 0x000fe2000f8e9607 */
[----:B------:R-:W-:Y:S02]  /*0a60*/  UIADD3 UR7, UPT, UPT, UR12, -0x4ab325aa, URZ ;  /* 0xb54cda560c077890 */ /* 0x000fe4000fffe0ff */
[----:B------:R-:W-:Y:S01]  /*0a70*/  IMAD R53, R53, -0x2daee0ad, RZ ;  /* 0xd2511f5335357824 */ /* 0x000fe200078e02ff */
[----:B------:R-:W-:Y:S01]  /*0a80*/  LOP3.LUT R54, R55, UR9, R54, 0x96, !PT ;  /* 0x0000000937367c12 */ /* 0x000fe2000f8e9636 */
[----:B------:R-:W-:Y:S01]  /*0a90*/  IMAD.HI.U32 R52, R7, -0x2daee0ad, RZ ;  /* 0xd2511f5307347827 */ /* 0x000fe200078e00ff */
[----:B------:R-:W-:-:S03]  /*0aa0*/  UIADD3 UR9, UPT, UPT, UR13, 0x646e171e, URZ ;  /* 0x646e171e0d097890 */ /* 0x000fc6000fffe0ff */
[----:B------:R-:W-:Y:S01]  /*0ab0*/  IMAD R58, R7, -0x2daee0ad, RZ ;  /* 0xd2511f53073a7824 */ /* 0x000fe200078e02ff */
[----:B------:R-:W-:Y:S01]  /*0ac0*/  LOP3.LUT R52, R53, UR5, R52, 0x96, !PT ;  /* 0x0000000535347c12 */ /* 0x000fe2000f8e9634 */
[----:B------:R-:W-:Y:S01]  /*0ad0*/  IMAD.HI.U32 R7, R54, -0x2daee0ad, RZ ;  /* 0xd2511f5336077827 */ /* 0x000fe200078e00ff */
[----:B------:R-:W-:-:S03]  /*0ae0*/  UIADD3 UR5, UPT, UPT, UR13, 0x1fd5c5a3, URZ ;  /* 0x1fd5c5a30d057890 */ /* 0x000fc6000fffe0ff */
        /* <DEDUP_REMOVED lines=16> */
[----:B------:R-:W-:Y:S01]  /*0bf0*/  SHF.R.S32.HI R56, RZ, 0x3, R5 ;  /* 0x00000003ff387819 */ /* 0x000fe20000011405 */
[C---:B------:R-:W-:Y:S01]  /*0c00*/  IMAD.HI.U32 R5, R53.reuse, -0x326172a9, RZ ;  /* 0xcd9e8d5735057827 */ /* 0x040fe200078e00ff */
[----:B------:R-:W0:Y:S02]  /*0c10*/  LDCU.128 UR8, c[0x0][0x3f0] ;  /* 0x00007e00ff0877ac */ /* 0x000e240008000c00 */
[----:B------:R-:W-:Y:S01]  /*0c20*/  LOP3.LUT R57, R56, 0xff, RZ, 0xc0, !PT ;  /* 0x000000ff38397812 */ /* 0x000fe200078ec0ff */
[----:B------:R-:W-:Y:S01]  /*0c30*/  IMAD R54, R53, -0x326172a9, RZ ;  /* 0xcd9e8d5735367824 */ /* 0x000fe200078e02ff */
[----:B------:R-:W-:Y:S01]  /*0c40*/  LOP3.LUT R5, R58, UR7, R5, 0x96, !PT ;  /* 0x000000073a057c12 */ /* 0x000fe2000f8e9605 */
[----:B------:R-:W-:Y:S01]  /*0c50*/  IMAD.HI.U32 R53, R7, -0x326172a9, RZ ;  /* 0xcd9e8d5707357827 */ /* 0x000fe200078e00ff */
[----:B------:R-:W-:-:S02]  /*0c60*/  VIADDMNMX R60, R57, -R60, RZ, !PT ;  /* 0x8000003c393c7246 */ /* 0x000fc400078001ff */
[----:B------:R-:W-:Y:S01]  /*0c70*/  LOP3.LUT R56, R56, 0xffffff00, RZ, 0xc0, !PT ;  /* 0xffffff0038387812 */ /* 0x000fe200078ec0ff */
[----:B------:R-:W-:Y:S01]  /*0c80*/  IMAD.HI.U32 R52, R5, -0x2daee0ad, RZ ;  /* 0xd2511f5305347827 */ /* 0x000fe200078e00ff */
[----:B------:R-:W-:Y:S02]  /*0c90*/  VIMNMX R59, PT, PT, R60, 0x20, PT ;  /* 0x000000203c3b7848 */ /* 0x000fe40003fe0100 */
[----:B------:R-:W-:Y:S01]  /*0ca0*/  LOP3.LUT R58, R4, 0x3e0, RZ, 0xc0, !PT ;  /* 0x000003e0043a7812 */ /* 0x000fe200078ec0ff */
[----:B------:R-:W-:Y:S01]  /*0cb0*/  IMAD R7, R7, -0x326172a9, RZ ;  /* 0xcd9e8d5707077824 */ /* 0x000fe200078e02ff */
[----:B------:R-:W-:Y:S01]  /*0cc0*/  LOP3.LUT R52, R55, UR5, R52, 0x96, !PT ;  /* 0x0000000537347c12 */ /* 0x000fe2000f8e9634 */
[----:B------:R-:W-:Y:S01]  /*0cd0*/  IMAD R59, R59, 0x8, R56 ;  /* 0x000000083b3b7824 */ /* 0x000fe200078e0238 */
[----:B------:R-:W-:Y:S01]  /*0ce0*/  LOP3.LUT R53, R54, UR16, R53, 0x96, !PT ;  /* 0x0000001036357c12 */ /* 0x000fe2000f8e9635 */
[----:B------:R-:W-:Y:S01]  /*0cf0*/  IMAD R54, R5, -0x2daee0ad, RZ ;  /* 0xd2511f5305367824 */ /* 0x000fe200078e02ff */
[----:B------:R-:W-:Y:S01]  /*0d00*/  VIADDMNMX R58, R57, -R58, RZ, !PT ;  /* 0x8000003a393a7246 */ /* 0x000fe200078001ff */
[----:B------:R-:W-:Y:S01]  /*0d10*/  IMAD.HI.U32 R4, R52, -0x326172a9, RZ ;  /* 0xcd9e8d5734047827 */ /* 0x000fe200078e00ff */
[----:B------:R-:W-:Y:S01]  /*0d20*/  I2FP.F32.U32 R59, R59 ;  /* 0x0000003b003b7245 */ /* 0x000fe20000201000 */
[----:B------:R-:W0:Y:S01]  /*0d30*/  LDCU.64 UR16, c[0x0][0x408] ;  /* 0x00008100ff1077ac */ /* 0x000e220008000a00 */
[----:B------:R-:W-:Y:S01]  /*0d40*/  VIMNMX R121, PT, PT, R58, 0x20, PT ;  /* 0x000000203a797848 */ /* 0x000fe20003fe0100 */
[----:B------:R-:W-:Y:S01]  /*0d50*/  IMAD.HI.U32 R5, R53, -0x2daee0ad, RZ ;  /* 0xd2511f5335057827 */ /* 0x000fe200078e00ff */
[----:B------:R-:W-:-:S02]  /*0d60*/  LOP3.LUT R101, R7, UR6, R4, 0x96, !PT ;  /* 0x0000000607657c12 */ /* 0x000fc4000f8e9604 */
[----:B------:R-:W1:Y:S01]  /*0d70*/  MUFU.RCP R4, R59 ;  /* 0x0000003b00047308 */ /* 0x000e620000001000 */
[----:B------:R-:W-:Y:S01]  /*0d80*/  IMAD R7, R52, -0x326172a9, RZ ;  /* 0xcd9e8d5734077824 */ /* 0x000fe200078e02ff */
[----:B------:R-:W-:Y:S01]  /*0d90*/  LOP3.LUT R54, R54, UR20, R5, 0x96, !PT ;  /* 0x0000001436367c12 */ /* 0x000fe2000f8e9605 */
[----:B------:R-:W-:Y:S01]  /*0da0*/  IMAD R58, R53, -0x2daee0ad, RZ ;  /* 0xd2511f53353a7824 */ /* 0x000fe200078e02ff */
[----:B------:R-:W-:Y:S01]  /*0db0*/  LEA R121, R121, R56, 0x3 ;  /* 0x0000003879797211 */ /* 0x000fe200078e18ff */
[C---:B------:R-:W-:Y:S01]  /*0dc0*/  IMAD.HI.U32 R5, R101.reuse, -0x2daee0ad, RZ ;  /* 0xd2511f5365057827 */ /* 0x040fe200078e00ff */
[----:B------:R-:W0:Y:S03]  /*0dd0*/  LDCU.64 UR20, c[0x0][0x380] ;  /* 0x00007000ff1477ac */ /* 0x000e260008000a00 */
[----:B------:R-:W-:Y:S01]  /*0de0*/  IMAD R100, R54, -0x326172a9, RZ ;  /* 0xcd9e8d5736647824 */ /* 0x000fe200078e02ff */
[----:B------:R-:W-:Y:S01]  /*0df0*/  LOP3.LUT R5, R58, UR26, R5, 0x96, !PT ;  /* 0x0000001a3a057c12 */ /* 0x000fe2000f8e9605 */
[----:B------:R-:W-:Y:S01]  /*0e00*/  IMAD R101, R101, -0x2daee0ad, RZ ;  /* 0xd2511f5365657824 */ /* 0x000fe200078e02ff */
[----:B-1----:R1:W-:Y:S02]  /*0e10*/  STL [R1], R4 ;  /* 0x0000000401007387 */ /* 0x0023e40000100800 */
[----:B-1----:R-:W-:-:S05]  /*0e20*/  IMAD.HI.U32 R4, R54, -0x326172a9, RZ ;  /* 0xcd9e8d5736047827 */ /* 0x002fca00078e00ff */
[----:B------:R-:W-:Y:S01]  /*0e30*/  LOP3.LUT R4, R7, UR27, R4, 0x96, !PT ;  /* 0x0000001b07047c12 */ /* 0x000fe2000f8e9604 */
[----:B0-234-:R-:W-:-:S07]  /*0e40*/  IMAD.MOV.U32 R7, RZ, RZ, RZ ;  /* 0x000000ffff077224 */ /* 0x01dfce00078e00ff */
.L_x_18612:
[----:B------:R-:W-:-:S06]  /*0e50*/  UIMAD.WIDE UR6, UR4, 0x4, UR8 ;  /* 0x00000004040678a5 */ /* 0x000fcc000f8e0208 */
[----:B01234-:R-:W-:Y:S01]  /*0e60*/  IMAD.U32 R96, RZ, RZ, UR6 ;  /* 0x00000006ff607e24 */ /* 0x01ffe2000f8e00ff */
[----:B------:R-:W-:-:S05]  /*0e70*/  MOV R97, UR7 ;  /* 0x0000000700617c02 */ /* 0x000fca0008000f00 */
[----:B------:R0:W2:Y:S01]  /*0e80*/  LDG.E R114, desc[UR14][R96.64] ;  /* 0x0000000e60727981 */ /* 0x0000a2000c1e1900 */
[----:B------:R-:W-:-:S06]  /*0e90*/  UIMAD.WIDE UR6, UR4, 0x4, UR10 ;  /* 0x00000004040678a5 */ /* 0x000fcc000f8e020a */
[----:B0-----:R-:W-:Y:S02]  /*0ea0*/  IMAD.U32 R96, RZ, RZ, UR6 ;  /* 0x00000006ff607e24 */ /* 0x001fe4000f8e00ff */
[----:B------:R-:W-:-:S05]  /*0eb0*/  IMAD.U32 R97, RZ, RZ, UR7 ;  /* 0x00000007ff617e24 */ /* 0x000fca000f8e00ff */
[----:B------:R-:W3:Y:S01]  /*0ec0*/  LDG.E R99, desc[UR14][R96.64] ;  /* 0x0000000e60637981 */ /* 0x000ee2000c1e1900 */
[----:B------:R-:W-:Y:S01]  /*0ed0*/  UIMAD UR6, UR4, UR23, URZ ;  /* 0x00000017040672a4 */ /* 0x000fe2000f8e02ff */
[----:B------:R-:W-:Y:S01]  /*0ee0*/  ISETP.GE.U32.AND P1, PT, R115, 0x100, PT ;  /* 0x000001007300780c */ /* 0x000fe20003f26070 */
[----:B------:R-:W-:Y:S01]  /*0ef0*/  BSSY.RECONVERGENT B0, `(.L_x_18204) ;  /* 0x00006a2000007945 */ /* 0x000fe20003800200 */
[----:B------:R-:W0:Y:S01]  /*0f00*/  S2R R122, SR_TID.X ;  /* 0x00000000007a7919 */ /* 0x000e220000002100 */
[----:B------:R-:W-:-:S04]  /*0f10*/  USHF.R.S32.HI UR7, URZ, 0x1f, UR6 ;  /* 0x0000001fff077899 */ /* 0x000fc80008011406 */
[----:B------:R-:W-:Y:S01]  /*0f20*/  ULEA.HI UR7, UR7, UR6, URZ, 0x3 ;  /* 0x0000000607077291 */ /* 0x000fe2000f8f18ff */
[----:B--2---:R-:W-:-:S13]  /*0f30*/  ISETP.GE.AND P0, PT, R114, 0x1, PT ;  /* 0x000000017200780c */ /* 0x004fda0003f06270 */
[----:B------:R-:W-:Y:S02]  /*0f40*/  @P0 IADD3 R98, PT, PT, R114, -0x1, RZ ;  /* 0xffffffff72620810 */ /* 0x000fe40007ffe0ff */
[----:B---3--:R-:W-:-:S03]  /*0f50*/  R2UR UR5, R99 ;  /* 0x00000000630572ca */ /* 0x008fc600000e0000 */
[----:B------:R-:W-:-:S05]  /*0f60*/  @P0 IMAD R98, R98, UR23, RZ ;  /* 0x0000001762620c24 */ /* 0x000fca000f8e02ff */
[----:B------:R-:W-:-:S04]  /*0f70*/  @P0 SHF.R.S32.HI R99, RZ, 0x1f, R98 ;  /* 0x0000001fff630819 */ /* 0x000fc80000011462 */
[----:B------:R-:W-:Y:S01]  /*0f80*/  @P0 LEA.HI R99, R99, R98, RZ, 0x3 ;  /* 0x0000006263630211 */ /* 0x000fe200078f18ff */
[----:B------:R-:W-:-:S03]  /*0f90*/  IMAD.MOV.U32 R98, RZ, RZ, RZ ;  /* 0x000000ffff627224 */ /* 0x000fc600078e00ff */
[----:B0-----:R-:W-:Y:S01]  /*0fa0*/  @P0 LEA.HI.SX32 R98, R99, R122, 0x1d ;  /* 0x0000007a63620211 */ /* 0x001fe200078feaff */
[----:B------:R-:W-:-:S05]  /*0fb0*/  IMAD.U32 R99, RZ, RZ, UR7 ;  /* 0x00000007ff637e24 */ /* 0x000fca000f8e00ff */
[----:B------:R-:W-:Y:S01]  /*0fc0*/  LEA.HI.SX32 R99, R99, R122, 0x1d ;  /* 0x0000007a63637211 */ /* 0x000fe200078feaff */
[----:B-----5:R-:W-:Y:S06]  /*0fd0*/  @!P1 BRA `(.L_x_18205) ;  /* 0x00000068004c9947 */ /* 0x020fec0003800000 */
[----:B------:R-:W-:-:S04]  /*0fe0*/  UISETP.NE.U32.AND UP0, UPT, UR18, URZ, UPT ;  /* 0x000000ff1200728c */ /* 0x000fc8000bf05070 */
[----:B------:R-:W-:Y:S01]  /*0ff0*/  UISETP.NE.AND.EX UP0, UPT, UR19, URZ, UPT, UP0 ;  /* 0x000000ff1300728c */ /* 0x000fe2000bf05300 */
[----:B------:R-:W-:Y:S10]  /*1000*/  @!P0 BRA `(.L_x_18206) ;  /* 0x00000000000c8947 */ /* 0x000ff40003800000 */
[----:B------:R-:W0:Y:S02]  /*1010*/  LDC.64 R52, c[0x0][0x390] ;  /* 0x0000e400ff347b82 */ /* 0x000e240000000a00 */
[----:B0-----:R-:W-:-:S06]  /*1020*/  IMAD.WIDE.U32 R52, R98, 0x10, R52 ;  /* 0x0000001062347825 */ /* 0x001fcc00078e0034 */
[----:B------:R-:W5:Y:S02]  /*1030*/  LDG.E.128 R52, desc[UR14][R52.64] ;  /* 0x0000000e34347981 */ /* 0x000f64000c1e1d00 */
.L_x_18206:
[----:B------:R-:W-:Y:S05]  /*1040*/  BRA.U !UP0, `(.L_x_18207) ;  /* 0x0000003108ec7547 */ /* 0x000fea000b800000 */
[----:B------:R-:W0:Y:S02]  /*1050*/  LDC.64 R60, c[0x0][0x3a0] ;  /* 0x0000e800ff3c7b82 */ /* 0x000e240000000a00 */
[----:B0-----:R-:W-:-:S05]  /*1060*/  IMAD.WIDE.U32 R60, R99, 0x20, R60 ;  /* 0x00000020633c7825 */ /* 0x001fca00078e003c */
[----:B------:R-:W2:Y:S04]  /*1070*/  LDG.E.128 R56, desc[UR14][R60.64] ;  /* 0x0000000e3c387981 */ /* 0x000ea8000c1e1d00 */
[----:B------:R-:W5:Y:S01]  /*1080*/  LDG.E.128 R60, desc[UR14][R60.64+0x10] ;  /* 0x0000100e3c3c7981 */ /* 0x000f62000c1e1d00 */
[----:B------:R-:W-:-:S13]  /*1090*/  ISETP.GT.AND P2, PT, R114, RZ, PT ;  /* 0x000000ff7200720c */ /* 0x000fda0003f44270 */
[----:B------:R-:W-:Y:S01]  /*10a0*/  @!P2 MOV R66, R6 ;  /* 0x000000060042a202 */ /* 0x000fe20000000f00 */
[----:B------:R-:W-:Y:S02]  /*10b0*/  @!P2 IMAD.MOV.U32 R110, RZ, RZ, R101 ;  /* 0x000000ffff6ea224 */ /* 0x000fe400078e0065 */
[----:B--2---:R-:W-:Y:S01]  /*10c0*/  @!P2 IMAD.MOV.U32 R64, RZ, RZ, R56 ;  /* 0x000000ffff40a224 */ /* 0x004fe200078e0038 */
        /* <DEDUP_REMOVED lines=17> */
.L_x_18211:
        /* <DEDUP_REMOVED lines=13> */
.L_x_18213:
[----:B------:R-:W-:Y:S05]  /*12b0*/  BSYNC.RECONVERGENT B2 ;  /* 0x0000000000027941 */ /* 0x000fea0003800200 */
.L_x_18212:
        /* <DEDUP_REMOVED lines=60> */
.L_x_18210:
[----:B------:R-:W-:Y:S05]  /*1680*/  BSYNC.RECONVERGENT B1 ;  /* 0x0000000000017941 */ /* 0x000fea0003800200 */
.L_x_18209:
        /* <DEDUP_REMOVED lines=11> */
.L_x_18208:
        /* <DEDUP_REMOVED lines=16> */
.L_x_18217:
        /* <DEDUP_REMOVED lines=13> */
.L_x_18219:
[----:B------:R-:W-:Y:S05]  /*1910*/  BSYNC.RECONVERGENT B2 ;  /* 0x0000000000027941 */ /* 0x000fea0003800200 */
.L_x_18218:
        /* <DEDUP_REMOVED lines=60> */
.L_x_18216:
[----:B------:R-:W-:Y:S05]  /*1ce0*/  BSYNC.RECONVERGENT B1 ;  /* 0x0000000000017941 */ /* 0x000fea0003800200 */
.L_x_18215:
        /* <DEDUP_REMOVED lines=11> */
.L_x_18214:
        /* <DEDUP_REMOVED lines=16> */
.L_x_18223:
        /* <DEDUP_REMOVED lines=13> */
.L_x_18225:
[----:B------:R-:W-:Y:S05]  /*1f70*/  BSYNC.RECONVERGENT B2 ;  /* 0x0000000000027941 */ /* 0x000fea0003800200 */
.L_x_18224:
        /* <DEDUP_REMOVED lines=58> */
[----:B------:R-:W-:Y:S01]  /*2320*/  MOV R67, R110 ;  /* 0x0000006e00437202 */ /* 0x000fe20000000f00 */
[----:B------:R-:W-:-:S07]  /*2330*/  IMAD.MOV.U32 R110, RZ, RZ, R66 ;  /* 0x000000ffff6e7224 */ /* 0x000fce00078e0042 */
.L_x_18222:
[----:B------:R-:W-:Y:S05]  /*2340*/  BSYNC.RECONVERGENT B1 ;  /* 0x0000000000017941 */ /* 0x000fea0003800200 */
.L_x_18221:
        /* <DEDUP_REMOVED lines=11> */
.L_x_18220:
        /* <DEDUP_REMOVED lines=16> */
.L_x_18229:
        /* <DEDUP_REMOVED lines=13> */
.L_x_18231:
[----:B------:R-:W-:Y:S05]  /*25d0*/  BSYNC.RECONVERGENT B2 ;  /* 0x0000000000027941 */ /* 0x000fea0003800200 */
.L_x_18230:
        /* <DEDUP_REMOVED lines=60> */
.L_x_18228:
[----:B------:R-:W-:Y:S05]  /*29a0*/  BSYNC.RECONVERGENT B1 ;  /* 0x0000000000017941 */ /* 0x000fea0003800200 */
.L_x_18227:
        /* <DEDUP_REMOVED lines=11> */
.L_x_18226:
[----:B------:R-:W-:Y:S01]  /*2a60*/  MOV R6, R69 ;  /* 0x0000004500067202 */ /* 0x000fe20000000f00 */
[----:B-----5:R-:W-:Y:S01]  /*2a70*/  IMAD.MOV.U32 R68, RZ, RZ, R60 ;  /* 0x000000ffff447224 */ /* 0x020fe200078e003c */
        /* <DEDUP_REMOVED lines=14> */
.L_x_18235:
        /* <DEDUP_REMOVED lines=13> */
.L_x_18237:
[----:B------:R-:W-:Y:S05]  /*2c30*/  BSYNC.RECONVERGENT B2 ;  /* 0x0000000000027941 */ /* 0x000fea0003800200 */
.L_x_18236:
        /* <DEDUP_REMOVED lines=60> */
.L_x_18234:
[----:B------:R-:W-:Y:S05]  /*3000*/  BSYNC.RECONVERGENT B1 ;  /* 0x0000000000017941 */ /* 0x000fea0003800200 */
.L_x_18233:
        /* <DEDUP_REMOVED lines=11> */
.L_x_18232:
        /* <DEDUP_REMOVED lines=16> */
.L_x_18241:
        /* <DEDUP_REMOVED lines=13> */
.L_x_18243:
[----:B------:R-:W-:Y:S05]  /*3290*/  BSYNC.RECONVERGENT B2 ;  /* 0x0000000000027941 */ /* 0x000fea0003800200 */
.L_x_18242:
        /* <DEDUP_REMOVED lines=53> */
[----:B------:R-:W-:-:S04]  /*35f0*/  UIADD3 UR6, UPT, UPT, UR12, -0x700cb87f, URZ ;  /* 0x8ff347810c067890 */ /* 0x000fc8000fffe0ff */
[----:B------:R-:W-:Y:S02]  /*3600*/  IMAD.WIDE.U32 R70, R70, -0x2daee0ad, RZ ;  /* 0xd2511f5346467825 */ /* 0x000fe400078e00ff */
[----:B------:R-:W-:Y:S01]  /*3610*/  LOP3.LUT R4, R4, UR6, R101, 0x96, !PT ;  /* 0x0000000604047c12 */ /* 0x000fe2000f8e9665 */
[----:B------:R-:W-:Y:S01]  /*3620*/  UIADD3 UR6, UPT, UPT, UR13, -0x695add53, URZ ;  /* 0x96a522ad0d067890 */ /* 0x000fe2000fffe0ff */
[----:B------:R-:W-:-:S05]  /*3630*/  IMAD.MOV.U32 R110, RZ, RZ, R70 ;  /* 0x000000ffff6e7224 */ /* 0x000fca00078e0046 */
[----:B------:R-:W-:Y:S01]  /*3640*/  LOP3.LUT R5, R96, UR6, R71, 0x96, !PT ;  /* 0x0000000660057c12 */ /* 0x000fe2000f8e9647 */
[----:B------:R-:W-:-:S07]  /*3650*/  HFMA2 R71, -RZ, RZ, 0, 0 ;  /* 0x00000000ff477431 */ /* 0x000fce00000001ff */
.L_x_18240:
[----:B------:R-:W-:Y:S05]  /*3660*/  BSYNC.RECONVERGENT B1 ;  /* 0x0000000000017941 */ /* 0x000fea0003800200 */
.L_x_18239:
[----:B------:R-:W-:Y:S01]  /*3670*/  I2FP.F32.U32 R6, R69 ;  /* 0x0000004500067245 */ /* 0x000fe20000201000 */
[----:B------:R-:W-:Y:S02]  /*3680*/  HADD2.F32 R69, -RZ, R54.H1_H1 ;  /* 0x30000036ff457230 */ /* 0x000fe40000004100 */
[----:B------:R-:W-:-:S03]  /*3690*/  IMAD.MOV.U32 R97, RZ, RZ, 0x2f800000 ;  /* 0x2f800000ff617424 */ /* 0x000fc600078e00ff */
[----:B------:R-:W-:Y:S01]  /*36a0*/  FMUL.FTZ R69, R69, UR17 ;  /* 0x0000001145457c20 */ /* 0x000fe20008410000 */
[----:B------:R-:W-:-:S03]  /*36b0*/  FFMA.FTZ R6, R6, R97, 1.1641532182693481445e-10 ;  /* 0x2f00000006067423 */ /* 0x000fc60000010061 */
[----:B------:R-:W-:Y:S02]  /*36c0*/  FMUL.FTZ R69, R69, UR16 ;  /* 0x0000001045457c20 */ /* 0x000fe40008410000 */
[----:B------:R-:W-:-:S04]  /*36d0*/  FSETP.GTU.FTZ.AND P3, PT, R6, UR22, PT ;  /* 0x0000001606007c0b */ /* 0x000fc8000bf7c000 */
[----:B------:R-:W-:Y:S01]  /*36e0*/  FSEL R6, R69, RZ, !P3 ;  /* 0x000000ff45067208 */ /* 0x000fe20005800000 */
[----:B------:R-:W-:Y:S01]  /*36f0*/  HADD2.F32 R69, -RZ, R14.H1_H1 ;  /* 0x3000000eff457230 */ /* 0x000fe20000004100 */
[----:B------:R-:W-:-:S04]  /*3700*/  SEL R107, RZ, 0x1, P3 ;  /* 0x00000001ff6b7807 */ /* 0x000fc80001800000 */
[----:B------:R-:W-:-:S07]  /*3710*/  FFMA.FTZ R69, R6, R69, R61 ;  /* 0x0000004506457223 */ /* 0x000fce000001003d */
.L_x_18238:
        /* <DEDUP_REMOVED lines=16> */
.L_x_18247:
        /* <DEDUP_REMOVED lines=13> */
.L_x_18249:
[----:B------:R-:W-:Y:S05]  /*38f0*/  BSYNC.RECONVERGENT B2 ;  /* 0x0000000000027941 */ /* 0x000fea0003800200 */
.L_x_18248:
        /* <DEDUP_REMOVED lines=57> */
[----:B------:R-:W-:-:S05]  /*3c90*/  MOV R110, R70 ;  /* 0x00000046006e7202 */ /* 0x000fca0000000f00 */
[----:B------:R-:W-:Y:S01]  /*3ca0*/  LOP3.LUT R5, R96, UR6, R71, 0x96, !PT ;  /* 0x0000000660057c12 */ /* 0x000fe2000f8e9647 */
[----:B------:R-:W-:-:S07]  /*3cb0*/  IMAD.MOV.U32 R96, RZ, RZ, RZ ;  /* 0x000000ffff607224 */ /* 0x000fce00078e00ff */
.L_x_18246:
[----:B------:R-:W-:Y:S05]  /*3cc0*/  BSYNC.RECONVERGENT B1 ;  /* 0x0000000000017941 */ /* 0x000fea0003800200 */
.L_x_18245:
[----:B------:R-:W-:Y:S01]  /*3cd0*/  I2FP.F32.U32 R6, R6 ;  /* 0x0000000600067245 */ /* 0x000fe20000201000 */
[----:B------:R-:W-:Y:S02]  /*3ce0*/  HFMA2 R71, -RZ, RZ, 0.1171875, 0 ;  /* 0x2f800000ff477431 */ /* 0x000fe400000001ff */
[----:B------:R-:W-:-:S03]  /*3cf0*/  HADD2.F32 R70, -RZ, R55.H0_H0 ;  /* 0x20000037ff467230 */ /* 0x000fc60000004100 */
[----:B------:R-:W-:Y:S02]  /*3d00*/  FFMA.FTZ R6, R6, R71, 1.1641532182693481445e-10 ;  /* 0x2f00000006067423 */ /* 0x000fe40000010047 */
[----:B------:R-:W-:-:S04]  /*3d10*/  FMUL.FTZ R70, R70, UR17 ;  /* 0x0000001146467c20 */ /* 0x000fc80008410000 */
[----:B------:R-:W-:Y:S01]  /*3d20*/  FMUL.FTZ R70, R70, UR16 ;  /* 0x0000001046467c20 */ /* 0x000fe20008410000 */
[----:B------:R-:W-:-:S04]  /*3d30*/  FSETP.GTU.FTZ.AND P3, PT, R6, UR22, PT ;  /* 0x0000001606007c0b */ /* 0x000fc8000bf7c000 */
[----:B------:R-:W-:Y:S01]  /*3d40*/  FSEL R71, R70, RZ, !P3 ;  /* 0x000000ff46477208 */ /* 0x000fe20005800000 */
[----:B------:R-:W-:Y:S01]  /*3d50*/  HADD2.F32 R70, -RZ, R15.H0_H0 ;  /* 0x2000000fff467230 */ /* 0x000fe20000004100 */
[----:B------:R-:W-:-:S04]  /*3d60*/  SEL R108, RZ, 0x1, P3 ;  /* 0x00000001ff6c7807 */ /* 0x000fc80001800000 */
[----:B------:R-:W-:-:S07]  /*3d70*/  FFMA.FTZ R70, R71, R70, R62 ;  /* 0x0000004647467223 */ /* 0x000fce000001003e */
.L_x_18244:
        /* <DEDUP_REMOVED lines=16> */
.L_x_18253:
        /* <DEDUP_REMOVED lines=13> */
.L_x_18255:
[----:B------:R-:W-:Y:S05]  /*3f50*/  BSYNC.RECONVERGENT B2 ;  /* 0x0000000000027941 */ /* 0x000fea0003800200 */
.L_x_18254:
        /* <DEDUP_REMOVED lines=59> */
[----:B------:R-:W-:Y:S02]  /*4310*/  LOP3.LUT R5, R112, UR6, R97, 0x96, !PT ;  /* 0x0000000670057c12 */ /* 0x000fe4000f8e9661 */
[----:B------:R-:W-:-:S07]  /*4320*/  MOV R110, R96 ;  /* 0x00000060006e7202 */ /* 0x000fce0000000f00 */
.L_x_18252:
[----:B------:R-:W-:Y:S05]  /*4330*/  BSYNC.RECONVERGENT B1 ;  /* 0x0000000000017941 */ /* 0x000fea0003800200 */
.L_x_18251:
[----:B------:R-:W-:Y:S01]  /*4340*/  I2FP.F32.U32 R71, R71 ;  /* 0x0000004700477245 */ /* 0x000fe20000201000 */
[----:B------:R-:W-:-:S05]  /*4350*/  HFMA2 R96, -RZ, RZ, 0.1171875, 0 ;  /* 0x2f800000ff607431 */ /* 0x000fca00000001ff */
        /* <DEDUP_REMOVED lines=8> */
[----:B------:R-:W-:Y:S01]  /*43e0*/  FFMA.FTZ R71, R96, R71, R63 ;  /* 0x0000004760477223 */ /* 0x000fe2000001003f */
[----:B------:R-:W-:Y:S06]  /*43f0*/  BRA `(.L_x_18250) ;  /* 0x0000003000d47947 */ /* 0x000fec0003800000 */
.L_x_18207:
        /* <DEDUP_REMOVED lines=20> */
.L_x_18259:
        /* <DEDUP_REMOVED lines=13> */
.L_x_18261:
[----:B------:R-:W-:Y:S05]  /*4610*/  BSYNC.RECONVERGENT B2 ;  /* 0x0000000000027941 */ /* 0x000fea0003800200 */
.L_x_18260:
        /* <DEDUP_REMOVED lines=59> */
[----:B------:R-:W-:-:S07]  /*49d0*/  IMAD.MOV.U32 R64, RZ, RZ, R101 ;  /* 0x000000ffff407224 */ /* 0x000fce00078e0065 */
.L_x_18258:
[----:B------:R-:W-:Y:S05]  /*49e0*/  BSYNC.RECONVERGENT B1 ;  /* 0x0000000000017941 */ /* 0x000fea0003800200 */
.L_x_18257:
        /* <DEDUP_REMOVED lines=11> */
.L_x_18256:
        /* <DEDUP_REMOVED lines=16> */
.L_x_18265:
        /* <DEDUP_REMOVED lines=13> */
.L_x_18267:
[----:B------:R-:W-:Y:S05]  /*4c70*/  BSYNC.RECONVERGENT B2 ;  /* 0x0000000000027941 */ /* 0x000fea0003800200 */
.L_x_18266:
        /* <DEDUP_REMOVED lines=60> */
.L_x_18264:
[----:B------:R-:W-:Y:S05]  /*5040*/  BSYNC.RECONVERGENT B1 ;  /* 0x0000000000017941 */ /* 0x000fea0003800200 */
.L_x_18263:
        /* <DEDUP_REMOVED lines=11> */
.L_x_18262:
        /* <DEDUP_REMOVED lines=16> */
.L_x_18271:
        /* <DEDUP_REMOVED lines=13> */
.L_x_18273:
[----:B------:R-:W-:Y:S05]  /*52d0*/  BSYNC.RECONVERGENT B2 ;  /* 0x0000000000027941 */ /* 0x000fea0003800200 */
.L_x_18272:
        /* <DEDUP_REMOVED lines=60> */
.L_x_18270:
[----:B------:R-:W-:Y:S05]  /*56a0*/  BSYNC.RECONVERGENT B1 ;  /* 0x0000000000017941 */ /* 0x000fea0003800200 */
.L_x_18269:
        /* <DEDUP_REMOVED lines=11> */
.L_x_18268:
        /* <DEDUP_REMOVED lines=16> */
.L_x_18277:
        /* <DEDUP_REMOVED lines=13> */
.L_x_18279:
[----:B------:R-:W-:Y:S05]  /*5930*/  BSYNC.RECONVERGENT B2 ;  /* 0x0000000000027941 */ /* 0x000fea0003800200 */
.L_x_18278:
        /* <DEDUP_REMOVED lines=60> */
.L_x_18276:
[----:B------:R-:W-:Y:S05]  /*5d00*/  BSYNC.RECONVERGENT B1 ;  /* 0x0000000000017941 */ /* 0x000fea0003800200 */
.L_x_18275:
        /* <DEDUP_REMOVED lines=11> */
.L_x_18274:
        /* <DEDUP_REMOVED lines=16> */
.L_x_18283:
        /* <DEDUP_REMOVED lines=13> */
.L_x_18285:
[----:B------:R-:W-:Y:S05]  /*5f90*/  BSYNC.RECONVERGENT B2 ;  /* 0x0000000000027941 */ /* 0x000fea0003800200 */
.L_x_18284:
        /* <DEDUP_REMOVED lines=60> */
.L_x_18282:
[----:B------:R-:W-:Y:S05]  /*6360*/  BSYNC.RECONVERGENT B1 ;  /* 0x0000000000017941 */ /* 0x000fea0003800200 */
.L_x_18281:
        /* <DEDUP_REMOVED lines=11> */
.L_x_18280:
        /* <DEDUP_REMOVED lines=16> */
.L_x_18289:
        /* <DEDUP_REMOVED lines=13> */
.L_x_18291:
[----:B------:R-:W-:Y:S05]  /*65f0*/  BSYNC.RECONVERGENT B2 ;  /* 0x0000000000027941 */ /* 0x000fea0003800200 */
.L_x_18290:
        /* <DEDUP_REMOVED lines=59> */
[----:B------:R-:W-:-:S07]  /*69b0*/  LOP3.LUT R5, R96, UR6, R71, 0x96, !PT ;  /* 0x0000000660057c12 */ /* 0x000fce000f8e9647 */
.L_x_18288:
[----:B------:R-:W-:Y:S05]  /*69c0*/  BSYNC.RECONVERGENT B1 ;  /* 0x0000000000017941 */ /* 0x000fea0003800200 */
.L_x_18287:
        /* <DEDUP_REMOVED lines=11> */
.L_x_18286:
        /* <DEDUP_REMOVED lines=16> */
.L_x_18295:
        /* <DEDUP_REMOVED lines=13> */
.L_x_18297:
[----:B------:R-:W-:Y:S05]  /*6c50*/  BSYNC.RECONVERGENT B2 ;  /* 0x0000000000027941 */ /* 0x000fea0003800200 */
.L_x_18296:
        /* <DEDUP_REMOVED lines=55> */
[----:B------:R-:W-:-:S06]  /*6fd0*/  UIADD3 UR6, UPT, UPT, UR13, -0x695add53, URZ ;  /* 0x96a522ad0d067890 */ /* 0x000fcc000fffe0ff */
[----:B------:R-:W-:Y:S01]  /*6fe0*/  LOP3.LUT R5, R96, UR6, R71, 0x96, !PT ;  /* 0x0000000660057c12 */ /* 0x000fe2000f8e9647 */
[----:B------:R-:W-:Y:S01]  /*6ff0*/  HFMA2 R96, -RZ, RZ, 0, 0 ;  /* 0x00000000ff607431 */ /* 0x000fe200000001ff */
[----:B------:R-:W-:Y:S01]  /*7000*/  MOV R71, R110 ;  /* 0x0000006e00477202 */ /* 0x000fe20000000f00 */
[----:B------:R-:W-:-:S07]  /*7010*/  IMAD.MOV.U32 R110, RZ, RZ, R70 ;  /* 0x000000ffff6e7224 */ /* 0x000fce00078e0046 */
.L_x_18294:
[----:B------:R-:W-:Y:S05]  /*7020*/  BSYNC.RECONVERGENT B1 ;  /* 0x0000000000017941 */ /* 0x000fea0003800200 */
.L_x_18293:
        /* <DEDUP_REMOVED lines=11> */
.L_x_18292:
        /* <DEDUP_REMOVED lines=16> */
.L_x_18300:
        /* <DEDUP_REMOVED lines=13> */
.L_x_18302:
[----:B------:R-:W-:Y:S05]  /*72b0*/  BSYNC.RECONVERGENT B2 ;  /* 0x0000000000027941 */ /* 0x000fea0003800200 */
.L_x_18301:
[----:B------:R-:W-:Y:S01]  /*72c0*/  LOP3.LUT R96, R7, UR13, R101, 0x96, !PT ;  /* 0x0000000d07607c12 */ /* 0x000fe2000f8e9665 */
[----:B------:R-:W-:Y:S01]  /*72d0*/  IMAD.WIDE.U32 R4, R3, -0x326172a9, RZ ;  /* 0xcd9e8d5703047825 */ /* 0x000fe200078e00ff */
[----:B------:R-:W-:-:S03]  /*72e0*/  UIADD3 UR6, UPT, UPT, UR12, -0x61c88647, URZ ;  /* 0x9e3779b90c067890 */ /* 0x000fc6000fffe0ff */
[----:B------:R-:W-:Y:S01]  /*72f0*/  HFMA2 R6, -RZ, RZ, 0, 0 ;  /* 0x00000000ff067431 */ /* 0x000fe200000001ff */
[----:B------:R-:W-:Y:S01]  /*7300*/  MOV R71, R110 ;  /* 0x0000006e00477202 */ /* 0x000fe20000000f00 */
        /* <DEDUP_REMOVED lines=56> */
.L_x_18299:
[----:B------:R-:W-:Y:S05]  /*7690*/  BSYNC.RECONVERGENT B1 ;  /* 0x0000000000017941 */ /* 0x000fea0003800200 */
.L_x_18298:
[----:B------:R-:W-:Y:S01]  /*76a0*/  I2FP.F32.U32 R71, R71 ;  /* 0x0000004700477245 */ /* 0x000fe20000201000 */
[----:B------:R-:W-:-:S04]  /*76b0*/  IMAD.MOV.U32 R96, RZ, RZ, 0x2f800000 ;  /* 0x2f800000ff607424 */ /* 0x000fc800078e00ff */
[----:B------:R-:W-:Y:S01]  /*76c0*/  FFMA.FTZ R71, R71, R96, 1.1641532182693481445e-10 ;  /* 0x2f00000047477423 */ /* 0x000fe20000010060 */
[----:B-----5:R-:W-:-:S04]  /*76d0*/  HADD2.F32 R96, -RZ, R55.H1_H1 ;  /* 0x30000037ff607230 */ /* 0x020fc80000004100 */
[----:B------:R-:W-:Y:S01]  /*76e0*/  FSETP.GTU.FTZ.AND P2, PT, R71, UR22, PT ;  /* 0x0000001647007c0b */ /* 0x000fe2000bf5c000 */
[----:B------:R-:W-:-:S03]  /*76f0*/  FMUL.FTZ R96, R96, UR17 ;  /* 0x0000001160607c20 */ /* 0x000fc60008410000 */
[----:B------:R-:W-:Y:S01]  /*7700*/  SEL R109, RZ, 0x1, P2 ;  /* 0x00000001ff6d7807 */ /* 0x000fe20001000000 */
[----:B------:R-:W-:Y:S01]  /*7710*/  FMUL.FTZ R71, R96, UR16 ;  /* 0x0000001060477c20 */ /* 0x000fe20008410000 */
[----:B------:R-:W-:-:S04]  /*7720*/  HADD2.F32 R96, -RZ, R15.H1_H1 ;  /* 0x3000000fff607230 */ /* 0x000fc80000004100 */
[----:B------:R-:W-:-:S05]  /*7730*/  FSEL R71, R71, RZ, !P2 ;  /* 0x000000ff47477208 */ /* 0x000fca0005000000 */
[----:B------:R-:W-:-:S07]  /*7740*/  FMUL.FTZ R71, R71, R96 ;  /* 0x0000006047477220 */ /* 0x000fce0000410000 */
.L_x_18250:
[----:B------:R-:W0:Y:S01]  /*7750*/  LDC.64 R96, c[0x0][0x3a8] ;  /* 0x0000ea00ff607b82 */ /* 0x000e220000000a00 */
[----:B------:R-:W-:Y:S01]  /*7760*/  MOV R101, R110 ;  /* 0x0000006e00657202 */ /* 0x000fe20000000f00 */
[----:B0-----:R-:W-:-:S05]  /*7770*/  IMAD.WIDE.U32 R96, R99, 0x20, R96 ;  /* 0x0000002063607825 */ /* 0x001fca00078e0060 */
[----:B------:R0:W-:Y:S04]  /*7780*/  STG.E.128 desc[UR14][R96.64], R64 ;  /* 0x0000004060007986 */ /* 0x0001e8000c101d0e */
[----:B------:R0:W-:Y:S01]  /*7790*/  STG.E.128 desc[UR14][R96.64+0x10], R68 ;  /* 0x0000104460007986 */ /* 0x0001e2000c101d0e */
[----:B------:R-:W-:Y:S05]  /*77a0*/  @!P0 BRA `(.L_x_18303) ;  /* 0x0000000000508947 */ /* 0x000fea0003800000 */
[----:B0-----:R-:W-:Y:S01]  /*77b0*/  IMAD.U32 R96, R108, 0x10000, RZ ;  /* 0x000100006c607824 */ /* 0x001fe200078e00ff */
[----:B------:R-:W-:Y:S02]  /*77c0*/  LOP3.LUT R112, R105, 0xff, RZ, 0xc0, !PT ;  /* 0x000000ff69707812 */ /* 0x000fe400078ec0ff */
[----:B------:R-:W-:Y:S02]  /*77d0*/  LOP3.LUT R110, R104, 0xff, RZ, 0xc0, !PT ;  /* 0x000000ff686e7812 */ /* 0x000fe400078ec0ff */
[----:B------:R-:W-:Y:S01]  /*77e0*/  LOP3.LUT R123, R96, 0xff0000, RZ, 0xc0, !PT ;  /* 0x00ff0000607b7812 */ /* 0x000fe200078ec0ff */
        /* <DEDUP_REMOVED lines=8> */
[----:B------:R-:W-:Y:S01]  /*7870*/  IMAD.WIDE.U32 R96, R96, 0x100, RZ ;  /* 0x0000010060607825 */ /* 0x000fe200078e00ff */
[----:B------:R-:W-:Y:S02]  /*7880*/  LOP3.LUT R123, R111, R123, R113, 0xfe, !PT ;  /* 0x0000007b6f7b7212 */ /* 0x000fe400078efe71 */
[----:B------:R-:W-:Y:S02]  /*7890*/  LOP3.LUT R113, R96, R112, R110, 0xfe, !PT ;  /* 0x0000007060717212 */ /* 0x000fe400078efe6e */
[----:B------:R-:W0:Y:S01]  /*78a0*/  LDC.64 R110, c[0x0][0x3b0] ;  /* 0x0000ec00ff6e7b82 */ /* 0x000e220000000a00 */
[----:B------:R-:W-:Y:S02]  /*78b0*/  LOP3.LUT R97, R123, R97, RZ, 0xfc, !PT ;  /* 0x000000617b617212 */ /* 0x000fe400078efcff */
[----:B------:R-:W-:Y:S01]  /*78c0*/  LOP3.LUT R96, R113, 0xff, R102, 0xf8, !PT ;  /* 0x000000ff71607812 */ /* 0x000fe200078ef866 */
[----:B0-----:R-:W-:-:S05]  /*78d0*/  IMAD.WIDE.U32 R110, R98, 0x8, R110 ;  /* 0x00000008626e7825 */ /* 0x001fca00078e006e */
[----:B------:R1:W-:Y:S02]  /*78e0*/  STG.E.64 desc[UR14][R110.64], R96 ;  /* 0x000000606e007986 */ /* 0x0003e4000c101b0e */
.L_x_18303:
[----:B------:R-:W-:Y:S01]  /*78f0*/  IADD3 R99, PT, PT, R99, 0x100, RZ ;  /* 0x0000010063637810 */ /* 0x000fe20007ffe0ff */
[----:B------:R-:W-:-:S07]  /*7900*/  VIADD R98, R98, 0x100 ;  /* 0x0000010062627836 */ /* 0x000fce0000000000 */
.L_x_18205:
[----:B------:R-:W-:Y:S05]  /*7910*/  BSYNC.RECONVERGENT B0 ;  /* 0x0000000000007941 */ /* 0x000fea0003800200 */
.L_x_18204:
        /* <DEDUP_REMOVED lines=15> */
[----:B-1----:R-:W-:Y:S01]  /*7a10*/  IMAD.MOV.U32 R110, RZ, RZ, R101 ;  /* 0x000000ffff6e7224 */ /* 0x002fe200078e0065 */
[----:B--2---:R-:W-:Y:S02]  /*7a20*/  MOV R74, R6 ;  /* 0x00000006004a7202 */ /* 0x004fe40000000f00 */
[----:B-----5:R-:W-:-:S09]  /*7a30*/  MOV R72, R56 ;  /* 0x0000003800487202 */ /* 0x020fd20000000f00 */
        /* <DEDUP_REMOVED lines=17> */
.L_x_18310:
        /* <DEDUP_REMOVED lines=13> */
.L_x_18312:
[----:B------:R-:W-:Y:S05]  /*7c20*/  BSYNC.RECONVERGENT B2 ;  /* 0x0000000000027941 */ /* 0x000fea0003800200 */
.L_x_18311:
        /* <DEDUP_REMOVED lines=60> */
.L_x_18309:
[----:B------:R-:W-:Y:S05]  /*7ff0*/  BSYNC.RECONVERGENT B1 ;  /* 0x0000000000017941 */ /* 0x000fea0003800200 */
.L_x_18308:
        /* <DEDUP_REMOVED lines=11> */
.L_x_18307:
        /* <DEDUP_REMOVED lines=16> */
.L_x_18316:
        /* <DEDUP_REMOVED lines=13> */
.L_x_18318:
[----:B------:R-:W-:Y:S05]  /*8280*/  BSYNC.RECONVERGENT B2 ;  /* 0x0000000000027941 */ /* 0x000fea0003800200 */
.L_x_18317:
        /* <DEDUP_REMOVED lines=60> */
.L_x_18315:
[----:B------:R-:W-:Y:S05]  /*8650*/  BSYNC.RECONVERGENT B1 ;  /* 0x0000000000017941 */ /* 0x000fea0003800200 */
.L_x_18314:
        /* <DEDUP_REMOVED lines=11> */
.L_x_18313:
        /* <DEDUP_REMOVED lines=16> */
.L_x_18322:
        /* <DEDUP_REMOVED lines=13> */
.L_x_18324:
[----:B------:R-:W-:Y:S05]  /*88e0*/  BSYNC.RECONVERGENT B2 ;  /* 0x0000000000027941 */ /* 0x000fea0003800200 */
.L_x_18323:
        /* <DEDUP_REMOVED lines=60> */
.L_x_18321:
[----:B------:R-:W-:Y:S05]  /*8cb0*/  BSYNC.RECONVERGENT B1 ;  /* 0x0000000000017941 */ /* 0x000fea0003800200 */
.L_x_18320:
        /* <DEDUP_REMOVED lines=11> */
.L_x_18319:
        /* <DEDUP_REMOVED lines=16> */
.L_x_18328:
        /* <DEDUP_REMOVED lines=13> */
.L_x_18330:
[----:B------:R-:W-:Y:S05]  /*8f40*/  BSYNC.RECONVERGENT B2 ;  /* 0x0000000000027941 */ /* 0x000fea0003800200 */
.L_x_18329:
[----:B------:R-:W-:Y:S01]  /*8f50*/  IMAD.WIDE.U32 R78, R3, -0x326172a9, RZ ;  /* 0xcd9e8d57034e7825 */ /* 0x000fe200078e00ff */
[----:B------:R-:W-:Y:S01]  /*8f60*/  LOP3.LUT R76, R7, UR13, R5, 0x96, !PT ;  /* 0x0000000d074c7c12 */ /* 0x000fe2000f8e9605 */
[----:B------:R-:W-:Y:S01]  /*8f70*/  UIADD3 UR6, UPT, UPT, UR12, -0x61c88647, URZ ;  /* 0x9e3779b90c067890 */ /* 0x000fe2000fffe0ff */
[----:B------:R-:W-:Y:S01]  /*8f80*/  MOV R75, R110 ;  /* 0x0000006e004b7202 */ /* 0x000fe20000000f00 */
        /* <DEDUP_REMOVED lines=56> */
.L_x_18327:
[----:B------:R-:W-:Y:S05]  /*9310*/  BSYNC.RECONVERGENT B1 ;  /* 0x0000000000017941 */ /* 0x000fea0003800200 */
.L_x_18326:
        /* <DEDUP_REMOVED lines=11> */
.L_x_18325:
        /* <DEDUP_REMOVED lines=16> */
.L_x_18334:
        /* <DEDUP_REMOVED lines=13> */
.L_x_18336:
[----:B------:R-:W-:Y:S05]  /*95a0*/  BSYNC.RECONVERGENT B2 ;  /* 0x0000000000027941 */ /* 0x000fea0003800200 */
.L_x_18335:
[----:B------:R-:W-:Y:S01]  /*95b0*/  IMAD.WIDE.U32 R78, R3, -0x326172a9, RZ ;  /* 0xcd9e8d57034e7825 */ /* 0x000fe200078e00ff */
[----:B------:R-:W-:Y:S01]  /*95c0*/  LOP3.LUT R76, R7, UR13, R5, 0x96, !PT ;  /* 0x0000000d074c7c12 */ /* 0x000fe2000f8e9605 */
[----:B------:R-:W-:Y:S02]  /*95d0*/  UIADD3 UR6, UPT, UPT, UR12, -0x61c88647, URZ ;  /* 0x9e3779b90c067890 */ /* 0x000fe4000fffe0ff */
[----:B------:R-:W-:Y:S01]  /*95e0*/  UIADD3 UR7, UPT, UPT, UR13, -0x4498517b, URZ ;  /* 0xbb67ae850d077890 */ /* 0x000fe2000fffe0ff */
[----:B0-----:R-:W-:Y:S01]  /*95f0*/  LOP3.LUT R96, R2, UR12, R79, 0x96, !PT ;  /* 0x0000000c02607c12 */ /* 0x001fe2000f8e964f */
        /* <DEDUP_REMOVED lines=55> */
.L_x_18333:
[----:B------:R-:W-:Y:S05]  /*9970*/  BSYNC.RECONVERGENT B1 ;  /* 0x0000000000017941 */ /* 0x000fea0003800200 */
.L_x_18332:
        /* <DEDUP_REMOVED lines=11> */
.L_x_18331:
        /* <DEDUP_REMOVED lines=16> */
.L_x_18340:
        /* <DEDUP_REMOVED lines=13> */
.L_x_18342:
[----:B------:R-:W-:Y:S05]  /*9c00*/  BSYNC.RECONVERGENT B2 ;  /* 0x0000000000027941 */ /* 0x000fea0003800200 */
.L_x_18341:
        /* <DEDUP_REMOVED lines=60> */
.L_x_18339:
[----:B------:R-:W-:Y:S05]  /*9fd0*/  BSYNC.RECONVERGENT B1 ;  /* 0x0000000000017941 */ /* 0x000fea0003800200 */
.L_x_18338:
[----:B------:R-:W-:Y:S01]  /*9fe0*/  I2FP.F32.U32 R6, R77 ;  /* 0x0000004d00067245 */ /* 0x000fe20000201000 */
[----:B------:R-:W-:Y:S02]  /*9ff0*/  IMAD.MOV.U32 R77, RZ, RZ, 0x2f800000 ;  /* 0x2f800000ff4d7424 */ /* 0x000fe400078e00ff */
[----:B------:R-:W-:Y:S02]  /*a000*/  HADD2.F32 R78, -RZ, R54.H1_H1 ;  /* 0x30000036ff4e7230 */ /* 0x000fe40000004100 */
[----:B------:R-:W-:Y:S01]  /*a010*/  FFMA.FTZ R6, R6, R77, 1.1641532182693481445e-10 ;  /* 0x2f00000006067423 */ /* 0x000fe2000001004d */
[----:B------:R-:W-:Y:S02]  /*a020*/  HADD2.F32 R77, -RZ, R26.H1_H1 ;  /* 0x3000001aff4d7230 */ /* 0x000fe40000004100 */
[----:B------:R-:W-:Y:S02]  /*a030*/  FMUL.FTZ R78, R78, UR17 ;  /* 0x000000114e4e7c20 */ /* 0x000fe40008410000 */
[----:B------:R-:W-:-:S02]  /*a040*/  FSETP.GTU.FTZ.AND P3, PT, R6, UR22, PT ;  /* 0x0000001606007c0b */ /* 0x000fc4000bf7c000 */
[----:B------:R-:W-:Y:S02]  /*a050*/  FMUL.FTZ R6, R78, UR16 ;  /* 0x000000104e067c20 */ /* 0x000fe40008410000 */
[----:B------:R-:W-:-:S03]  /*a060*/  SEL R107, RZ, 0x1, P3 ;  /* 0x00000001ff6b7807 */ /* 0x000fc60001800000 */
[----:B------:R-:W-:-:S05]  /*a070*/  FSEL R6, R6, RZ, !P3 ;  /* 0x000000ff06067208 */ /* 0x000fca0005800000 */
[----:B------:R-:W-:-:S07]  /*a080*/  FFMA.FTZ R77, R6, R77, R61 ;  /* 0x0000004d064d7223 */ /* 0x000fce000001003d */
.L_x_18337:
[----:B0-----:R-:W-:Y:S01]  /*a090*/  MOV R96, R79 ;  /* 0x0000004f00607202 */ /* 0x001fe20000000f00 */
        /* <DEDUP_REMOVED lines=15> */
.L_x_18346:
        /* <DEDUP_REMOVED lines=13> */
.L_x_18348:
[----:B------:R-:W-:Y:S05]  /*a260*/  BSYNC.RECONVERGENT B2 ;  /* 0x0000000000027941 */ /* 0x000fea0003800200 */
.L_x_18347:
        /* <DEDUP_REMOVED lines=60> */
.L_x_18345:
[----:B------:R-:W-:Y:S05]  /*a630*/  BSYNC.RECONVERGENT B1 ;  /* 0x0000000000017941 */ /* 0x000fea0003800200 */
.L_x_18344:
        /* <DEDUP_REMOVED lines=11> */
.L_x_18343:
        /* <DEDUP_REMOVED lines=16> */
.L_x_18352:
        /* <DEDUP_REMOVED lines=13> */
.L_x_18354:
[----:B------:R-:W-:Y:S05]  /*a8c0*/  BSYNC.RECONVERGENT B2 ;  /* 0x0000000000027941 */ /* 0x000fea0003800200 */
.L_x_18353:
        /* <DEDUP_REMOVED lines=61> */
.L_x_18351:
[----:B------:R-:W-:Y:S05]  /*aca0*/  BSYNC.RECONVERGENT B1 ;  /* 0x0000000000017941 */ /* 0x000fea0003800200 */
.L_x_18350:
        /* <DEDUP_REMOVED lines=12> */
.L_x_18306:
[----:B--2---:R-:W-:Y:S01]  /*ad70*/  IMAD.MOV.U32 R74, RZ, RZ, R6 ;  /* 0x000000ffff4a7224 */ /* 0x004fe200078e0006 */
[----:B-1----:R-:W-:Y:S01]  /*ad80*/  MOV R110, R101 ;  /* 0x00000065006e7202 */ /* 0x002fe20000000f00 */
        /* <DEDUP_REMOVED lines=18> */
.L_x_18358:
        /* <DEDUP_REMOVED lines=13> */
.L_x_18360:
[----:B------:R-:W-:Y:S05]  /*af80*/  BSYNC.RECONVERGENT B2 ;  /* 0x0000000000027941 */ /* 0x000fea0003800200 */
.L_x_18359:
        /* <DEDUP_REMOVED lines=60> */
.L_x_18357:
[----:B------:R-:W-:Y:S05]  /*b350*/  BSYNC.RECONVERGENT B1 ;  /* 0x0000000000017941 */ /* 0x000fea0003800200 */
.L_x_18356:
        /* <DEDUP_REMOVED lines=11> */
.L_x_18355:
        /* <DEDUP_REMOVED lines=16> */
.L_x_18364:
        /* <DEDUP_REMOVED lines=13> */
.L_x_18366:
[----:B------:R-:W-:Y:S05]  /*b5e0*/  BSYNC.RECONVERGENT B2 ;  /* 0x0000000000027941 */ /* 0x000fea0003800200 */
.L_x_18365:
        /* <DEDUP_REMOVED lines=60> */
.L_x_18363:
[----:B------:R-:W-:Y:S05]  /*b9b0*/  BSYNC.RECONVERGENT B1 ;  /* 0x0000000000017941 */ /* 0x000fea0003800200 */
.L_x_18362:
        /* <DEDUP_REMOVED lines=11> */
.L_x_18361:
        /* <DEDUP_REMOVED lines=16> */
.L_x_18370:
        /* <DEDUP_REMOVED lines=13> */
.L_x_18372:
[----:B------:R-:W-:Y:S05]  /*bc40*/  BSYNC.RECONVERGENT B2 ;  /* 0x0000000000027941 */ /* 0x000fea0003800200 */
.L_x_18371:
        /* <DEDUP_REMOVED lines=60> */
.L_x_18369:
[----:B------:R-:W-:Y:S05]  /*c010*/  BSYNC.RECONVERGENT B1 ;  /* 0x0000000000017941 */ /* 0x000fea0003800200 */
.L_x_18368:
        /* <DEDUP_REMOVED lines=11> */
.L_x_18367:
        /* <DEDUP_REMOVED lines=16> */
.L_x_18376:
        /* <DEDUP_REMOVED lines=13> */
.L_x_18378:
[----:B------:R-:W-:Y:S05]  /*c2a0*/  BSYNC.RECONVERGENT B2 ;  /* 0x0000000000027941 */ /* 0x000fea0003800200 */
.L_x_18377:
        /* <DEDUP_REMOVED lines=60> */
.L_x_18375:
[----:B------:R-:W-:Y:S05]  /*c670*/  BSYNC.RECONVERGENT B1 ;  /* 0x0000000000017941 */ /* 0x000fea0003800200 */
.L_x_18374:
        /* <DEDUP_REMOVED lines=11> */
.L_x_18373:
        /* <DEDUP_REMOVED lines=16> */
.L_x_18382:
        /* <DEDUP_REMOVED lines=13> */
.L_x_18384:
[----:B------:R-:W-:Y:S05]  /*c900*/  BSYNC.RECONVERGENT B2 ;  /* 0x0000000000027941 */ /* 0x000fea0003800200 */
.L_x_18383:
        /* <DEDUP_REMOVED lines=60> */
.L_x_18381:
[----:B------:R-:W-:Y:S05]  /*ccd0*/  BSYNC.RECONVERGENT B1 ;  /* 0x0000000000017941 */ /* 0x000fea0003800200 */
.L_x_18380:
        /* <DEDUP_REMOVED lines=11> */
.L_x_18379:
        /* <DEDUP_REMOVED lines=16> */
.L_x_18388:
        /* <DEDUP_REMOVED lines=13> */
.L_x_18390:
[----:B------:R-:W-:Y:S05]  /*cf60*/  BSYNC.RECONVERGENT B2 ;  /* 0x0000000000027941 */ /* 0x000fea0003800200 */
.L_x_18389:
        /* <DEDUP_REMOVED lines=60> */
.L_x_18387:
[----:B------:R-:W-:Y:S05]  /*d330*/  BSYNC.RECONVERGENT B1 ;  /* 0x0000000000017941 */ /* 0x000fea0003800200 */
.L_x_18386:
        /* <DEDUP_REMOVED lines=11> */
.L_x_18385:
[----:B0-----:R-:W-:Y:S01]  /*d3f0*/  IMAD.MOV.U32 R96, RZ, RZ, R79 ;  /* 0x000000ffff607224 */ /* 0x001fe200078e004f */
        /* <DEDUP_REMOVED lines=15> */
.L_x_18394:
        /* <DEDUP_REMOVED lines=13> */
.L_x_18396:
[----:B------:R-:W-:Y:S05]  /*d5c0*/  BSYNC.RECONVERGENT B2 ;  /* 0x0000000000027941 */ /* 0x000fea0003800200 */
.L_x_18395:
        /* <DEDUP_REMOVED lines=60> */
.L_x_18393:
[----:B------:R-:W-:Y:S05]  /*d990*/  BSYNC.RECONVERGENT B1 ;  /* 0x0000000000017941 */ /* 0x000fea0003800200 */
.L_x_18392:
        /* <DEDUP_REMOVED lines=11> */
.L_x_18391:
        /* <DEDUP_REMOVED lines=16> */
.L_x_18399:
        /* <DEDUP_REMOVED lines=13> */
.L_x_18401:
[----:B------:R-:W-:Y:S05]  /*dc20*/  BSYNC.RECONVERGENT B2 ;  /* 0x0000000000027941 */ /* 0x000fea0003800200 */
.L_x_18400:
        /* <DEDUP_REMOVED lines=61> */
.L_x_18398:
[----:B------:R-:W-:Y:S05]  /*e000*/  BSYNC.RECONVERGENT B1 ;  /* 0x0000000000017941 */ /* 0x000fea0003800200 */
.L_x_18397:
        /* <DEDUP_REMOVED lines=11> */
.L_x_18349:
        /* <DEDUP_REMOVED lines=26> */
.L_x_18402:
[----:B------:R-:W-:Y:S01]  /*e260*/  IADD3 R99, PT, PT, R99, 0x100, RZ ;  /* 0x0000010063637810 */ /* 0x000fe20007ffe0ff */
[----:B------:R-:W-:-:S07]  /*e270*/  VIADD R98, R98, 0x100 ;  /* 0x0000010062627836 */ /* 0x000fce0000000000 */
.L_x_18305:
[----:B------:R-:W-:Y:S05]  /*e280*/  BSYNC.RECONVERGENT B0 ;  /* 0x0000000000007941 */ /* 0x000fea0003800200 */
.L_x_18304:
        /* <DEDUP_REMOVED lines=34> */
.L_x_18409:
        /* <DEDUP_REMOVED lines=13> */
.L_x_18411:
[----:B------:R-:W-:Y:S05]  /*e580*/  BSYNC.RECONVERGENT B2 ;  /* 0x0000000000027941 */ /* 0x000fea0003800200 */
.L_x_18410:
        /* <DEDUP_REMOVED lines=60> */
.L_x_18408:
[----:B------:R-:W-:Y:S05]  /*e950*/  BSYNC.RECONVERGENT B1 ;  /* 0x0000000000017941 */ /* 0x000fea0003800200 */
.L_x_18407:
        /* <DEDUP_REMOVED lines=11> */
.L_x_18406:
        /* <DEDUP_REMOVED lines=16> */
.L_x_18415:
        /* <DEDUP_REMOVED lines=13> */
.L_x_18417:
[----:B------:R-:W-:Y:S05]  /*ebe0*/  BSYNC.RECONVERGENT B2 ;  /* 0x0000000000027941 */ /* 0x000fea0003800200 */
.L_x_18416:
        /* <DEDUP_REMOVED lines=60> */
.L_x_18414:
[----:B------:R-:W-:Y:S05]  /*efb0*/  BSYNC.RECONVERGENT B1 ;  /* 0x0000000000017941 */ /* 0x000fea0003800200 */
.L_x_18413:
        /* <DEDUP_REMOVED lines=11> */
.L_x_18412:
        /* <DEDUP_REMOVED lines=16> */
.L_x_18421:
        /* <DEDUP_REMOVED lines=13> */
.L_x_18423:
[----:B------:R-:W-:Y:S05]  /*f240*/  BSYNC.RECONVERGENT B2 ;  /* 0x0000000000027941 */ /* 0x000fea0003800200 */
.L_x_18422:
        /* <DEDUP_REMOVED lines=60> */
.L_x_18420:
[----:B------:R-:W-:Y:S05]  /*f610*/  BSYNC.RECONVERGENT B1 ;  /* 0x0000000000017941 */ /* 0x000fea0003800200 */
.L_x_18419:
        /* <DEDUP_REMOVED lines=11> */
.L_x_18418:
        /* <DEDUP_REMOVED lines=16> */
.L_x_18427:
        /* <DEDUP_REMOVED lines=13> */
.L_x_18429:
[----:B------:R-:W-:Y:S05]  /*f8a0*/  BSYNC.RECONVERGENT B2 ;  /* 0x0000000000027941 */ /* 0x000fea0003800200 */
.L_x_18428:
        /* <DEDUP_REMOVED lines=60> */
.L_x_18426:
[----:B------:R-:W-:Y:S05]  /*fc70*/  BSYNC.RECONVERGENT B1 ;  /* 0x0000000000017941 */ /* 0x000fea0003800200 */
.L_x_18425:
        /* <DEDUP_REMOVED lines=11> */
.L_x_18424:
        /* <DEDUP_REMOVED lines=16> */
.L_x_18433:
        /* <DEDUP_REMOVED lines=13> */
.L_x_18435:
[----:B------:R-:W-:Y:S05]  /*ff00*/  BSYNC.RECONVERGENT B2 ;  /* 0x0000000000027941 */ /* 0x000fea0003800200 */
.L_x_18434:
        /* <DEDUP_REMOVED lines=60> */
.L_x_18432:
[----:B------:R-:W-:Y:S05]  /*102d0*/  BSYNC.RECONVERGENT B1 ;  /* 0x0000000000017941 */ /* 0x000fea0003800200 */
.L_x_18431:
        /* <DEDUP_REMOVED lines=11> */
.L_x_18430:
        /* <DEDUP_REMOVED lines=16> */
.L_x_18439:
        /* <DEDUP_REMOVED lines=13> */
.L_x_18441:
[----:B------:R-:W-:Y:S05]  /*10560*/  BSYNC.RECONVERGENT B2 ;  /* 0x0000000000027941 */ /* 0x000fea0003800200 */
.L_x_18440:
        /* <DEDUP_REMOVED lines=60> */
.L_x_18438:
[----:B------:R-:W-:Y:S05]  /*10930*/  BSYNC.RECONVERGENT B1 ;  /* 0x0000000000017941 */ /* 0x000fea0003800200 */
.L_x_18437:
        /* <DEDUP_REMOVED lines=11> */
.L_x_18436:
        /* <DEDUP_REMOVED lines=16> */
.L_x_18445:
        /* <DEDUP_REMOVED lines=13> */
.L_x_18447:
[----:B------:R-:W-:Y:S05]  /*10bc0*/  BSYNC.RECONVERGENT B2 ;  /* 0x0000000000027941 */ /* 0x000fea0003800200 */
.L_x_18446:
        /* <DEDUP_REMOVED lines=60> */
.L_x_18444:
[----:B------:R-:W-:Y:S05]  /*10f90*/  BSYNC.RECONVERGENT B1 ;  /* 0x0000000000017941 */ /* 0x000fea0003800200 */
.L_x_18443:
        /* <DEDUP_REMOVED lines=11> */
.L_x_18442:
        /* <DEDUP_REMOVED lines=16> */
.L_x_18451:
        /* <DEDUP_REMOVED lines=13> */
.L_x_18453:
[----:B------:R-:W-:Y:S05]  /*11220*/  BSYNC.RECONVERGENT B2 ;  /* 0x0000000000027941 */ /* 0x000fea0003800200 */
.L_x_18452:
        /* <DEDUP_REMOVED lines=61> */
.L_x_18450:
[----:B------:R-:W-:Y:S05]  /*11600*/  BSYNC.RECONVERGENT B1 ;  /* 0x0000000000017941 */ /* 0x000fea0003800200 */
.L_x_18449:
        /* <DEDUP_REMOVED lines=12> */
.L_x_18405:
        /* <DEDUP_REMOVED lines=20> */
.L_x_18457:
        /* <DEDUP_REMOVED lines=13> */
.L_x_18459:
[----:B------:R-:W-:Y:S05]  /*118e0*/  BSYNC.RECONVERGENT B2 ;  /* 0x0000000000027941 */ /* 0x000fea0003800200 */
.L_x_18458:
        /* <DEDUP_REMOVED lines=60> */
.L_x_18456:
[----:B------:R-:W-:Y:S05]  /*11cb0*/  BSYNC.RECONVERGENT B1 ;  /* 0x0000000000017941 */ /* 0x000fea0003800200 */
.L_x_18455:
        /* <DEDUP_REMOVED lines=11> */
.L_x_18454:
        /* <DEDUP_REMOVED lines=16> */
.L_x_18463:
        /* <DEDUP_REMOVED lines=13> */
.L_x_18465:
[----:B------:R-:W-:Y:S05]  /*11f40*/  BSYNC.RECONVERGENT B2 ;  /* 0x0000000000027941 */ /* 0x000fea0003800200 */
.L_x_18464:
        /* <DEDUP_REMOVED lines=60> */
.L_x_18462:
[----:B------:R-:W-:Y:S05]  /*12310*/  BSYNC.RECONVERGENT B1 ;  /* 0x0000000000017941 */ /* 0x000fea0003800200 */
.L_x_18461:
        /* <DEDUP_REMOVED lines=11> */
.L_x_18460:
        /* <DEDUP_REMOVED lines=16> */
.L_x_18469:
        /* <DEDUP_REMOVED lines=13> */
.L_x_18471:
[----:B------:R-:W-:Y:S05]  /*125a0*/  BSYNC.RECONVERGENT B2 ;  /* 0x0000000000027941 */ /* 0x000fea0003800200 */
.L_x_18470:
        /* <DEDUP_REMOVED lines=60> */
.L_x_18468:
[----:B------:R-:W-:Y:S05]  /*12970*/  BSYNC.RECONVERGENT B1 ;  /* 0x0000000000017941 */ /* 0x000fea0003800200 */
.L_x_18467:
        /* <DEDUP_REMOVED lines=11> */
.L_x_18466:
        /* <DEDUP_REMOVED lines=16> */
.L_x_18475:
        /* <DEDUP_REMOVED lines=13> */
.L_x_18477:
[----:B------:R-:W-:Y:S05]  /*12c00*/  BSYNC.RECONVERGENT B2 ;  /* 0x0000000000027941 */ /* 0x000fea0003800200 */
.L_x_18476:
        /* <DEDUP_REMOVED lines=60> */
.L_x_18474:
[----:B------:R-:W-:Y:S05]  /*12fd0*/  BSYNC.RECONVERGENT B1 ;  /* 0x0000000000017941 */ /* 0x000fea0003800200 */
.L_x_18473:
        /* <DEDUP_REMOVED lines=11> */
.L_x_18472:
        /* <DEDUP_REMOVED lines=16> */
.L_x_18481:
        /* <DEDUP_REMOVED lines=13> */
.L_x_18483:
[----:B------:R-:W-:Y:S05]  /*13260*/  BSYNC.RECONVERGENT B2 ;  /* 0x0000000000027941 */ /* 0x000fea0003800200 */
.L_x_18482:
        /* <DEDUP_REMOVED lines=60> */
.L_x_18480:
[----:B------:R-:W-:Y:S05]  /*13630*/  BSYNC.RECONVERGENT B1 ;  /* 0x0000000000017941 */ /* 0x000fea0003800200 */
.L_x_18479:
        /* <DEDUP_REMOVED lines=11> */
.L_x_18478:
        /* <DEDUP_REMOVED lines=16> */
.L_x_18487:
        /* <DEDUP_REMOVED lines=13> */
.L_x_18489:
[----:B------:R-:W-:Y:S05]  /*138c0*/  BSYNC.RECONVERGENT B2 ;  /* 0x0000000000027941 */ /* 0x000fea0003800200 */
.L_x_18488:
        /* <DEDUP_REMOVED lines=60> */
.L_x_18486:
[----:B------:R-:W-:Y:S05]  /*13c90*/  BSYNC.RECONVERGENT B1 ;  /* 0x0000000000017941 */ /* 0x000fea0003800200 */
.L_x_18485:
        /* <DEDUP_REMOVED lines=11> */
.L_x_18484:
        /* <DEDUP_REMOVED lines=16> */
.L_x_18493:
        /* <DEDUP_REMOVED lines=13> */
.L_x_18495:
[----:B------:R-:W-:Y:S05]  /*13f20*/  BSYNC.RECONVERGENT B2 ;  /* 0x0000000000027941 */ /* 0x000fea0003800200 */
.L_x_18494:
        /* <DEDUP_REMOVED lines=60> */
.L_x_18492:
[----:B------:R-:W-:Y:S05]  /*142f0*/  BSYNC.RECONVERGENT B1 ;  /* 0x0000000000017941 */ /* 0x000fea0003800200 */
.L_x_18491:
        /* <DEDUP_REMOVED lines=11> */
.L_x_18490:
        /* <DEDUP_REMOVED lines=16> */
.L_x_18498:
        /* <DEDUP_REMOVED lines=13> */
.L_x_18500:
[----:B------:R-:W-:Y:S05]  /*14580*/  BSYNC.RECONVERGENT B2 ;  /* 0x0000000000027941 */ /* 0x000fea0003800200 */
.L_x_18499:
        /* <DEDUP_REMOVED lines=61> */
.L_x_18497:
[----:B------:R-:W-:Y:S05]  /*14960*/  BSYNC.RECONVERGENT B1 ;  /* 0x0000000000017941 */ /* 0x000fea0003800200 */
.L_x_18496:
        /* <DEDUP_REMOVED lines=11> */
.L_x_18448:
        /* <DEDUP_REMOVED lines=26> */
.L_x_18501:
[----:B------:R-:W-:Y:S01]  /*14bc0*/  IADD3 R99, PT, PT, R99, 0x100, RZ ;  /* 0x0000010063637810 */ /* 0x000fe20007ffe0ff */
[----:B------:R-:W-:-:S07]  /*14bd0*/  VIADD R98, R98, 0x100 ;  /* 0x0000010062627836 */ /* 0x000fce0000000000 */
.L_x_18404:
[----:B------:R-:W-:Y:S05]  /*14be0*/  BSYNC.RECONVERGENT B0 ;  /* 0x0000000000007941 */ /* 0x000fea0003800200 */
.L_x_18403:
        /* <DEDUP_REMOVED lines=14> */
[----:B01----:R-:W-:Y:S01]  /*14cd0*/  IMAD.MOV.U32 R96, RZ, RZ, R101 ;  /* 0x000000ffff607224 */ /* 0x003fe200078e0065 */
        /* <DEDUP_REMOVED lines=19> */
.L_x_18508:
        /* <DEDUP_REMOVED lines=13> */
.L_x_18510:
[----:B------:R-:W-:Y:S05]  /*14ee0*/  BSYNC.RECONVERGENT B2 ;  /* 0x0000000000027941 */ /* 0x000fea0003800200 */
.L_x_18509:
        /* <DEDUP_REMOVED lines=60> */
.L_x_18507:
[----:B------:R-:W-:Y:S05]  /*152b0*/  BSYNC.RECONVERGENT B1 ;  /* 0x0000000000017941 */ /* 0x000fea0003800200 */
.L_x_18506:
        /* <DEDUP_REMOVED lines=11> */
.L_x_18505:
        /* <DEDUP_REMOVED lines=16> */
.L_x_18514:
        /* <DEDUP_REMOVED lines=13> */
.L_x_18516:
[----:B------:R-:W-:Y:S05]  /*15540*/  BSYNC.RECONVERGENT B2 ;  /* 0x0000000000027941 */ /* 0x000fea0003800200 */
.L_x_18515:
        /* <DEDUP_REMOVED lines=60> */
.L_x_18513:
[----:B------:R-:W-:Y:S05]  /*15910*/  BSYNC.RECONVERGENT B1 ;  /* 0x0000000000017941 */ /* 0x000fea0003800200 */
.L_x_18512:
        /* <DEDUP_REMOVED lines=11> */
.L_x_18511:
        /* <DEDUP_REMOVED lines=16> */
.L_x_18520:
        /* <DEDUP_REMOVED lines=13> */
.L_x_18522:
[----:B------:R-:W-:Y:S05]  /*15ba0*/  BSYNC.RECONVERGENT B2 ;  /* 0x0000000000027941 */ /* 0x000fea0003800200 */
.L_x_18521:
        /* <DEDUP_REMOVED lines=60> */
.L_x_18519:
[----:B------:R-:W-:Y:S05]  /*15f70*/  BSYNC.RECONVERGENT B1 ;  /* 0x0000000000017941 */ /* 0x000fea0003800200 */
.L_x_18518:
        /* <DEDUP_REMOVED lines=11> */
.L_x_18517:
        /* <DEDUP_REMOVED lines=16> */
.L_x_18526:
        /* <DEDUP_REMOVED lines=13> */
.L_x_18528:
[----:B------:R-:W-:Y:S05]  /*16200*/  BSYNC.RECONVERGENT B2 ;  /* 0x0000000000027941 */ /* 0x000fea0003800200 */
.L_x_18527:
        /* <DEDUP_REMOVED lines=60> */
.L_x_18525:
[----:B------:R-:W-:Y:S05]  /*165d0*/  BSYNC.RECONVERGENT B1 ;  /* 0x0000000000017941 */ /* 0x000fea0003800200 */
.L_x_18524:
        /* <DEDUP_REMOVED lines=11> */
.L_x_18523:
        /* <DEDUP_REMOVED lines=16> */
.L_x_18532:
        /* <DEDUP_REMOVED lines=13> */
.L_x_18534:
[----:B------:R-:W-:Y:S05]  /*16860*/  BSYNC.RECONVERGENT B2 ;  /* 0x0000000000027941 */ /* 0x000fea0003800200 */
.L_x_18533:
        /* <DEDUP_REMOVED lines=60> */
.L_x_18531:
[----:B------:R-:W-:Y:S05]  /*16c30*/  BSYNC.RECONVERGENT B1 ;  /* 0x0000000000017941 */ /* 0x000fea0003800200 */
.L_x_18530:
        /* <DEDUP_REMOVED lines=11> */
.L_x_18529:
        /* <DEDUP_REMOVED lines=16> */
.L_x_18538:
        /* <DEDUP_REMOVED lines=13> */
.L_x_18540:
[----:B------:R-:W-:Y:S05]  /*16ec0*/  BSYNC.RECONVERGENT B2 ;  /* 0x0000000000027941 */ /* 0x000fea0003800200 */
.L_x_18539:
        /* <DEDUP_REMOVED lines=60> */
.L_x_18537:
[----:B------:R-:W-:Y:S05]  /*17290*/  BSYNC.RECONVERGENT B1 ;  /* 0x0000000000017941 */ /* 0x000fea0003800200 */
.L_x_18536:
        /* <DEDUP_REMOVED lines=11> */
.L_x_18535:
        /* <DEDUP_REMOVED lines=16> */
.L_x_18544:
        /* <DEDUP_REMOVED lines=13> */
.L_x_18546:
[----:B------:R-:W-:Y:S05]  /*17520*/  BSYNC.RECONVERGENT B2 ;  /* 0x0000000000027941 */ /* 0x000fea0003800200 */
.L_x_18545:
        /* <DEDUP_REMOVED lines=58> */
[----:B------:R-:W-:Y:S01]  /*178d0*/  IMAD.MOV.U32 R95, RZ, RZ, R96 ;  /* 0x000000ffff5f7224 */ /* 0x000fe200078e0060 */
[----:B------:R-:W-:-:S07]  /*178e0*/  MOV R96, R94 ;  /* 0x0000005e00607202 */ /* 0x000fce0000000f00 */
.L_x_18543:
[----:B------:R-:W-:Y:S05]  /*178f0*/  BSYNC.RECONVERGENT B1 ;  /* 0x0000000000017941 */ /* 0x000fea0003800200 */
.L_x_18542:
        /* <DEDUP_REMOVED lines=11> */
.L_x_18541:
[----:B------:R-:W-:Y:S01]  /*179b0*/  IMAD.MOV.U32 R6, RZ, RZ, R97 ;  /* 0x000000ffff067224 */ /* 0x000fe200078e0061 */
[----:B------:R-:W-:Y:S01]  /*179c0*/  MOV R101, R96 ;  /* 0x0000006000657202 */ /* 0x000fe20000000f00 */
[----:B------:R-:W-:Y:S01]  /*179d0*/  IMAD.MOV.U32 R95, RZ, RZ, R63 ;  /* 0x000000ffff5f7224 */ /* 0x000fe200078e003f */
        /* <DEDUP_REMOVED lines=17> */
.L_x_18550:
        /* <DEDUP_REMOVED lines=13> */
.L_x_18552:
[----:B------:R-:W-:Y:S05]  /*17bc0*/  BSYNC.RECONVERGENT B2 ;  /* 0x0000000000027941 */ /* 0x000fea0003800200 */
.L_x_18551:
        /* <DEDUP_REMOVED lines=59> */
[----:B------:R-:W-:-:S07]  /*17f80*/  LOP3.LUT R5, R112, UR6, R111, 0x96, !PT ;  /* 0x0000000670057c12 */ /* 0x000fce000f8e966f */
.L_x_18549:
[----:B------:R-:W-:Y:S05]  /*17f90*/  BSYNC.RECONVERGENT B1 ;  /* 0x0000000000017941 */ /* 0x000fea0003800200 */
.L_x_18548:
[----:B------:R-:W-:Y:S01]  /*17fa0*/  I2FP.F32.U32 R95, R95 ;  /* 0x0000005f005f7245 */ /* 0x000fe20000201000 */
[----:B------:R-:W-:-:S04]  /*17fb0*/  IMAD.MOV.U32 R96, RZ, RZ, 0x2f800000 ;  /* 0x2f800000ff607424 */ /* 0x000fc800078e00ff */
        /* <DEDUP_REMOVED lines=10> */
.L_x_18504:
[----:B--2---:R-:W-:Y:S01]  /*18060*/  HFMA2 R88, -RZ, RZ, 0, 0 ;  /* 0x00000000ff587431 */ /* 0x004fe200000001ff */
[----:B------:R-:W-:Y:S01]  /*18070*/  MOV R90, R6 ;  /* 0x00000006005a7202 */ /* 0x000fe20000000f00 */
[----:B01----:R-:W-:Y:S01]  /*18080*/  IMAD.MOV.U32 R96, RZ, RZ, R101 ;  /* 0x000000ffff607224 */ /* 0x003fe200078e0065 */
        /* <DEDUP_REMOVED lines=17> */
.L_x_18556:
        /* <DEDUP_REMOVED lines=13> */
.L_x_18558:
[----:B------:R-:W-:Y:S05]  /*18270*/  BSYNC.RECONVERGENT B2 ;  /* 0x0000000000027941 */ /* 0x000fea0003800200 */
.L_x_18557:
        /* <DEDUP_REMOVED lines=60> */
.L_x_18555:
[----:B------:R-:W-:Y:S05]  /*18640*/  BSYNC.RECONVERGENT B1 ;  /* 0x0000000000017941 */ /* 0x000fea0003800200 */
.L_x_18554:
        /* <DEDUP_REMOVED lines=11> */
.L_x_18553:
        /* <DEDUP_REMOVED lines=16> */
.L_x_18562:
        /* <DEDUP_REMOVED lines=13> */
.L_x_18564:
[----:B------:R-:W-:Y:S05]  /*188d0*/  BSYNC.RECONVERGENT B2 ;  /* 0x0000000000027941 */ /* 0x000fea0003800200 */
.L_x_18563:
        /* <DEDUP_REMOVED lines=60> */
.L_x_18561:
[----:B------:R-:W-:Y:S05]  /*18ca0*/  BSYNC.RECONVERGENT B1 ;  /* 0x0000000000017941 */ /* 0x000fea0003800200 */
.L_x_18560:
        /* <DEDUP_REMOVED lines=11> */
.L_x_18559:
        /* <DEDUP_REMOVED lines=16> */
.L_x_18568:
        /* <DEDUP_REMOVED lines=13> */
.L_x_18570:
[----:B------:R-:W-:Y:S05]  /*18f30*/  BSYNC.RECONVERGENT B2 ;  /* 0x0000000000027941 */ /* 0x000fea0003800200 */
.L_x_18569:
        /* <DEDUP_REMOVED lines=60> */
.L_x_18567:
[----:B------:R-:W-:Y:S05]  /*19300*/  BSYNC.RECONVERGENT B1 ;  /* 0x0000000000017941 */ /* 0x000fea0003800200 */
.L_x_18566:
        /* <DEDUP_REMOVED lines=11> */
.L_x_18565:
        /* <DEDUP_REMOVED lines=16> */
.L_x_18574:
        /* <DEDUP_REMOVED lines=13> */
.L_x_18576:
[----:B------:R-:W-:Y:S05]  /*19590*/  BSYNC.RECONVERGENT B2 ;  /* 0x0000000000027941 */ /* 0x000fea0003800200 */
.L_x_18575:
        /* <DEDUP_REMOVED lines=60> */
.L_x_18573:
[----:B------:R-:W-:Y:S05]  /*19960*/  BSYNC.RECONVERGENT B1 ;  /* 0x0000000000017941 */ /* 0x000fea0003800200 */
.L_x_18572:
        /* <DEDUP_REMOVED lines=11> */
.L_x_18571:
        /* <DEDUP_REMOVED lines=16> */
.L_x_18580:
        /* <DEDUP_REMOVED lines=13> */
.L_x_18582:
[----:B------:R-:W-:Y:S05]  /*19bf0*/  BSYNC.RECONVERGENT B2 ;  /* 0x0000000000027941 */ /* 0x000fea0003800200 */
.L_x_18581:
        /* <DEDUP_REMOVED lines=60> */
.L_x_18579:
[----:B------:R-:W-:Y:S05]  /*19fc0*/  BSYNC.RECONVERGENT B1 ;  /* 0x0000000000017941 */ /* 0x000fea0003800200 */
.L_x_18578:
        /* <DEDUP_REMOVED lines=11> */
.L_x_18577:
        /* <DEDUP_REMOVED lines=16> */
.L_x_18586:
        /* <DEDUP_REMOVED lines=13> */
.L_x_18588:
[----:B------:R-:W-:Y:S05]  /*1a250*/  BSYNC.RECONVERGENT B2 ;  /* 0x0000000000027941 */ /* 0x000fea0003800200 */
.L_x_18587:
        /* <DEDUP_REMOVED lines=60> */
.L_x_18585:
[----:B------:R-:W-:Y:S05]  /*1a620*/  BSYNC.RECONVERGENT B1 ;  /* 0x0000000000017941 */ /* 0x000fea0003800200 */
.L_x_18584:
        /* <DEDUP_REMOVED lines=11> */
.L_x_18583:
        /* <DEDUP_REMOVED lines=16> */
.L_x_18592:
        /* <DEDUP_REMOVED lines=13> */
.L_x_18594:
[----:B------:R-:W-:Y:S05]  /*1a8b0*/  BSYNC.RECONVERGENT B2 ;  /* 0x0000000000027941 */ /* 0x000fea0003800200 */
.L_x_18593:
        /* <DEDUP_REMOVED lines=60> */
.L_x_18591:
[----:B------:R-:W-:Y:S05]  /*1ac80*/  BSYNC.RECONVERGENT B1 ;  /* 0x0000000000017941 */ /* 0x000fea0003800200 */
.L_x_18590:
        /* <DEDUP_REMOVED lines=11> */
.L_x_18589:
        /* <DEDUP_REMOVED lines=20> */
.L_x_18597:
        /* <DEDUP_REMOVED lines=13> */
.L_x_18599:
[----:B------:R-:W-:Y:S05]  /*1af50*/  BSYNC.RECONVERGENT B2 ;  /* 0x0000000000027941 */ /* 0x000fea0003800200 */
.L_x_18598:
        /* <DEDUP_REMOVED lines=60> */
.L_x_18596:
[----:B------:R-:W-:Y:S05]  /*1b320*/  BSYNC.RECONVERGENT B1 ;  /* 0x0000000000017941 */ /* 0x000fea0003800200 */
.L_x_18595:
        /* <DEDUP_REMOVED lines=11> */
.L_x_18547:
[----:B------:R-:W0:Y:S02]  /*1b3e0*/  LDC.64 R96, c[0x0][0x3a8] ;  /* 0x0000ea00ff607b82 */ /* 0x000e240000000a00 */
[----:B0-----:R-:W-:-:S05]  /*1b3f0*/  IMAD.WIDE.U32 R96, R99, 0x20, R96 ;  /* 0x0000002063607825 */ /* 0x001fca00078e0060 */
[----:B------:R2:W-:Y:S04]  /*1b400*/  STG.E.128 desc[UR14][R96.64], R88 ;  /* 0x0000005860007986 */ /* 0x0005e8000c101d0e */
[----:B------:R2:W-:Y:S01]  /*1b410*/  STG.E.128 desc[UR14][R96.64+0x10], R92 ;  /* 0x0000105c60007986 */ /* 0x0005e2000c101d0e */
[----:B------:R-:W-:Y:S05]  /*1b420*/  @!P0 BRA `(.L_x_18503) ;  /* 0x0000000000508947 */ /* 0x000fea0003800000 */
[----:B--2---:R-:W-:Y:S02]  /*1b430*/  SHF.L.U32 R96, R108, 0x10, RZ ;  /* 0x000000106c607819 */ /* 0x004fe400000006ff */
[----:B------:R-:W-:Y:S02]  /*1b440*/  LOP3.LUT R112, R105, 0xff, RZ, 0xc0, !PT ;  /* 0x000000ff69707812 */ /* 0x000fe400078ec0ff */
[----:B------:R-:W-:Y:S02]  /*1b450*/  LOP3.LUT R97, R96, 0xff0000, RZ, 0xc0, !PT ;  /* 0x00ff000060617812 */ /* 0x000fe400078ec0ff */
[----:B------:R-:W-:Y:S01]  /*1b460*/  LOP3.LUT R96, R109, 0xffff, RZ, 0xc0, !PT ;  /* 0x0000ffff6d607812 */ /* 0x000fe200078ec0ff */
[----:B------:R-:W-:Y:S01]  /*1b470*/  IMAD.WIDE.U32 R112, R112, 0x1000000, RZ ;  /* 0x0100000070707825 */ /* 0x000fe200078e00ff */
[----:B------:R-:W-:Y:S02]  /*1b480*/  LOP3.LUT R110, R104, 0xff, RZ, 0xc0, !PT ;  /* 0x000000ff686e7812 */ /* 0x000fe400078ec0ff */
[----:B------:R-:W-:-:S02]  /*1b490*/  PRMT R96, R97, 0x4210, R96 ;  /* 0x0000421061607816 */ /* 0x000fc40000000060 */
[----:B------:R-:W-:Y:S01]  /*1b4a0*/  PRMT R97, R107, 0x7104, RZ ;  /* 0x000071046b617816 */ /* 0x000fe200000000ff */
[----:B------:R-:W-:-:S03]  /*1b4b0*/  IMAD.WIDE.U32 R110, R110, 0x10000, RZ ;  /* 0x000100006e6e7825 */ /* 0x000fc600078e00ff */
        /* <DEDUP_REMOVED lines=11> */
.L_x_18503:
[----:B------:R-:W-:Y:S05]  /*1b570*/  BSYNC.RECONVERGENT B0 ;  /* 0x0000000000007941 */ /* 0x000fea0003800200 */
.L_x_18502:
[----:B------:R-:W4:Y:S01]  /*1b580*/  LDL R112, [R1] ;  /* 0x0000000001707983 */ /* 0x000f220000100800 */
[----:B0123--:R-:W-:Y:S01]  /*1b590*/  FADD.FTZ R96, RZ, R64 ;  /* 0x00000040ff607221 */ /* 0x00ffe20000010000 */
        /* <DEDUP_REMOVED lines=133> */
.L_x_18601:
[----:B------:R-:W-:Y:S05]  /*1bdf0*/  BSYNC.RECONVERGENT B0 ;  /* 0x0000000000007941 */ /* 0x000fea0003800200 */
.L_x_18600:
        /* <DEDUP_REMOVED lines=13> */
.L_x_18603:
[----:B------:R-:W-:Y:S05]  /*1bed0*/  BSYNC.RECONVERGENT B0 ;  /* 0x0000000000007941 */ /* 0x000fea0003800200 */
.L_x_18602:
[----:B------:R-:W1:Y:S01]  /*1bee0*/  SHFL.DOWN PT, R111, R98, 0x4, 0x1f ;  /* 0x08801f00626f7f89 */ /* 0x000e6200000e0000 */
[-C--:B------:R-:W-:Y:S01]  /*1bef0*/  I2FP.F32.S32 R113, R98.reuse ;  /* 0x0000006200717245 */ /* 0x080fe20000201400 */
[----:B------:R-:W-:Y:S01]  /*1bf00*/  UISETP.GE.AND UP0, UPT, UR5, 0x1, UPT ;  /* 0x000000010500788c */ /* 0x000fe2000bf06270 */
[----:B------:R-:W-:Y:S01]  /*1bf10*/  ISETP.NE.AND P0, PT, R122, RZ, PT ;  /* 0x000000ff7a00720c */ /* 0x000fe20003f05270 */
[----:B0-----:R-:W0:Y:S01]  /*1bf20*/  SHFL.DOWN PT, R112, R96, 0x4, 0x1f ;  /* 0x08801f0060707f89 */ /* 0x001e2200000e0000 */
[----:B------:R-:W-:Y:S02]  /*1bf30*/  ISETP.NE.AND P4, PT, RZ, UR24, PT ;  /* 0x00000018ff007c0c */ /* 0x000fe4000bf85270 */
[----:B-1----:R-:W-:Y:S02]  /*1bf40*/  I2FP.F32.S32 R99, R111 ;  /* 0x0000006f00637245 */ /* 0x002fe40000201400 */
[----:B------:R-:W-:Y:S01]  /*1bf50*/  IADD3 R110, PT, PT, R111, R98, RZ ;  /* 0x000000626f6e7210 */ /* 0x000fe20007ffe0ff */
        /* <DEDUP_REMOVED lines=8> */
[----:B------:R-:W-:-:S02]  /*1bfe0*/  FMUL.FTZ R114, R114, R99 ;  /* 0x0000006372727220 */ /* 0x000fc40000410000 */
[----:B------:R-:W2:Y:S01]  /*1bff0*/  SHFL.DOWN PT, R113, R110, 0x2, 0x1f ;  /* 0x08401f006e717f89 */ /* 0x000ea200000e0000 */
[----:B0-----:R-:W-:Y:S01]  /*1c000*/  FMUL.FTZ R111, R96, R111 ;  /* 0x0000006f606f7220 */ /* 0x001fe20000410000 */
[----:B-1----:R-:W-:-:S04]  /*1c010*/  FADD.FTZ R99, R112, R97 ;  /* 0x0000006170637221 */ /* 0x002fc80000010000 */
[----:B------:R-:W0:Y:S01]  /*1c020*/  SHFL.DOWN PT, R112, R111, 0x2, 0x1f ;  /* 0x08401f006f707f89 */ /* 0x000e2200000e0000 */
[----:B------:R-:W-:Y:S01]  /*1c030*/  FFMA.FTZ R96, R96, R114, R99 ;  /* 0x0000007260607223 */ /* 0x000fe20000010063 */
[----:B--2---:R-:W-:Y:S01]  /*1c040*/  IMAD.IADD R99, R110, 0x1, R113 ;  /* 0x000000016e637824 */ /* 0x004fe200078e0271 */
[----:B------:R-:W-:Y:S01]  /*1c050*/  I2FP.F32.S32 R113, R113 ;  /* 0x0000007100717245 */ /* 0x000fe20000201400 */
[----:B0-----:R-:W-:-:S04]  /*1c060*/  FADD.FTZ R97, R111, -R112 ;  /* 0x800000706f617221 */ /* 0x001fc80000010000 */
[----:B------:R-:W-:Y:S01]  /*1c070*/  FMUL.FTZ R123, R112, R113 ;  /* 0x00000071707b7220 */ /* 0x000fe20000410000 */
[----:B------:R-:W-:-:S03]  /*1c080*/  FMUL.FTZ R97, R97, R97 ;  /* 0x0000006161617220 */ /* 0x000fc60000410000 */
[C---:B------:R-:W-:Y:S02]  /*1c090*/  FFMA.FTZ R112, R98.reuse, R111, R123 ;  /* 0x0000006f62707223 */ /* 0x040fe4000001007b */
[----:B------:R-:W0:Y:S01]  /*1c0a0*/  SHFL.DOWN PT, R123, R96, 0x2, 0x1f ;  /* 0x08401f00607b7f89 */ /* 0x000e2200000e0000 */
[----:B------:R-:W-:Y:S01]  /*1c0b0*/  FMUL.FTZ R98, R98, R97 ;  /* 0x0000006162627220 */ /* 0x000fe20000410000 */
[----:B------:R-:W-:-:S03]  /*1c0c0*/  I2FP.F32.S32 R97, R99 ;  /* 0x0000006300617245 */ /* 0x000fc60000201400 */
[----:B------:R-:W-:Y:S01]  /*1c0d0*/  FMUL.FTZ R114, R98, R113 ;  /* 0x0000007162727220 */ /* 0x000fe20000410000 */
[----:B------:R-:W1:Y:S01]  /*1c0e0*/  MUFU.RCP R111, R97 ;  /* 0x00000061006f7308 */ /* 0x000e620000001000 */
[----:B------:R-:W2:Y:S01]  /*1c0f0*/  SHFL.DOWN PT, R98, R99, 0x1, 0x1f ;  /* 0x08201f0063627f89 */ /* 0x000ea200000e0000 */
[----:B-1----:R-:W-:Y:S01]  /*1c100*/  FMUL.FTZ R110, R111, R112 ;  /* 0x000000706f6e7220 */ /* 0x002fe20000410000 */
[----:B0-----:R-:W-:-:S04]  /*1c110*/  FADD.FTZ R112, R96, R123 ;  /* 0x0000007b60707221 */ /* 0x001fc80000010000 */
[----:B------:R-:W0:Y:S01]  /*1c120*/  SHFL.DOWN PT, R113, R110, 0x1, 0x1f ;  /* 0x08201f006e717f89 */ /* 0x000e2200000e0000 */
[----:B------:R-:W-:Y:S01]  /*1c130*/  FFMA.FTZ R111, R111, R114, R112 ;  /* 0x000000726f6f7223 */ /* 0x000fe20000010070 */
[-C--:B--2---:R-:W-:Y:S02]  /*1c140*/  IADD3 R114, PT, PT, R99, R98.reuse, RZ ;  /* 0x0000006263727210 */ /* 0x084fe40007ffe0ff */
[----:B------:R-:W-:Y:S02]  /*1c150*/  I2FP.F32.S32 R98, R98 ;  /* 0x0000006200627245 */ /* 0x000fe40000201400 */
[----:B------:R-:W1:Y:S01]  /*1c160*/  SHFL.DOWN PT, R112, R111, 0x1, 0x1f ;  /* 0x08201f006f707f89 */ /* 0x000e6200000e0000 */
[----:B------:R-:W-:-:S04]  /*1c170*/  I2FP.F32.S32 R114, R114 ;  /* 0x0000007200727245 */ /* 0x000fc80000201400 */
[----:B------:R-:W2:Y:S01]  /*1c180*/  MUFU.RCP R96, R114 ;  /* 0x0000007200607308 */ /* 0x000ea20000001000 */
[----:B0-----:R-:W-:Y:S01]  /*1c190*/  FADD.FTZ R123, R110, -R113 ;  /* 0x800000716e7b7221 */ /* 0x001fe20000010000 */
[----:B------:R-:W-:-:S03]  /*1c1a0*/  FMUL.FTZ R113, R113, R98 ;  /* 0x0000006271717220 */ /* 0x000fc60000410000 */
[----:B------:R-:W-:Y:S01]  /*1c1b0*/  FMUL.FTZ R124, R123, R123 ;  /* 0x0000007b7b7c7220 */ /* 0x000fe20000410000 */
[C---:B------:R-:W-:Y:S01]  /*1c1c0*/  FFMA.FTZ R113, R97.reuse, R110, R113 ;  /* 0x0000006e61717223 */ /* 0x040fe20000010071 */
[----:B------:R-:W-:Y:S02]  /*1c1d0*/  MOV R123, UR4 ;  /* 0x00000004007b7c02 */ /* 0x000fe40008000f00 */
[----:B------:R-:W-:Y:S01]  /*1c1e0*/  FMUL.FTZ R99, R97, R124 ;  /* 0x0000007c61637220 */ /* 0x000fe20000410000 */
[----:B-1----:R-:W-:Y:S01]  /*1c1f0*/  FADD.FTZ R97, R111, R112 ;  /* 0x000000706f617221 */ /* 0x002fe20000010000 */
[----:B--2---:R-:W-:Y:S01]  /*1c200*/  FMUL.FTZ R111, R96, R113 ;  /* 0x00000071606f7220 */ /* 0x004fe20000410000 */
[----:B------:R-:W0:Y:S01]  /*1c210*/  LDC R112, c[0x0][0x448] ;  /* 0x00011200ff707b82 */ /* 0x000e220000000800 */
[----:B------:R-:W-:-:S04]  /*1c220*/  FMUL.FTZ R99, R99, R98 ;  /* 0x0000006263637220 */ /* 0x000fc80000410000 */
[----:B------:R-:W-:Y:S01]  /*1c230*/  FFMA.FTZ R110, R96, R99, R97 ;  /* 0x00000063606e7223 */ /* 0x000fe20000010061 */
[----:B------:R-:W1:Y:S02]  /*1c240*/  SHFL.IDX PT, R111, R111, RZ, 0x1f ;  /* 0x00001fff6f6f7589 */ /* 0x000e6400000e0000 */
[----:B------:R-:W2:Y:S02]  /*1c250*/  @!P0 LDC.64 R98, c[0x0][0x3c0] ;  /* 0x0000f000ff628b82 */ /* 0x000ea40000000a00 */
[----:B------:R-:W0:Y:S01]  /*1c260*/  SHFL.IDX PT, R97, R110, RZ, 0x1f ;  /* 0x00001fff6e617589 */ /* 0x000e2200000e0000 */
[----:B-1----:R-:W-:Y:S01]  /*1c270*/  FMUL.FTZ R96, R111, R111 ;  /* 0x0000006f6f607220 */ /* 0x002fe20000410000 */
[----:B0-----:R-:W-:-:S04]  /*1c280*/  FFMA.FTZ R112, R97, UR25, R112 ;  /* 0x0000001961707c23 */ /* 0x001fc80008010070 */
[----:B------:R-:W-:Y:S02]  /*1c290*/  FSEL R113, R96, RZ, P4 ;  /* 0x000000ff60717208 */ /* 0x000fe40002000000 */
[----:B------:R-:W0:Y:S03]  /*1c2a0*/  @!P0 LDC.64 R96, c[0x0][0x3c8] ;  /* 0x0000f200ff608b82 */ /* 0x000e260000000a00 */
[----:B------:R-:W-:Y:S01]  /*1c2b0*/  FADD.FTZ R112, R112, R113 ;  /* 0x0000007170707221 */ /* 0x000fe20000010000 */
[----:B------:R-:W-:-:S04]  /*1c2c0*/  IMAD.U32 R113, RZ, RZ, UR4 ;  /* 0x00000004ff717e24 */ /* 0x000fc8000f8e00ff */
[----:B--2---:R-:W-:Y:S01]  /*1c2d0*/  @!P0 IMAD.WIDE R98, R113, 0x4, R98 ;  /* 0x0000000471628825 */ /* 0x004fe200078e0262 */
[----:B------:R-:W1:Y:S04]  /*1c2e0*/  MUFU.RSQ R112, R112 ;  /* 0x0000007000707308 */ /* 0x000e680000001400 */
[----:B------:R2:W-:Y:S01]  /*1c2f0*/  @!P0 STG.E desc[UR14][R98.64], R111 ;  /* 0x0000006f62008986 */ /* 0x0005e2000c10190e */
[----:B0-----:R-:W-:-:S05]  /*1c300*/  @!P0 IMAD.WIDE R96, R123, 0x4, R96 ;  /* 0x000000047b608825 */ /* 0x001fca00078e0260 */
        /* <DEDUP_REMOVED lines=8> */
[----:B------:R-:W-:-:S05]  /*1c390*/  IMAD.U32 R113, RZ, RZ, UR6 ;  /* 0x00000006ff717e24 */ /* 0x000fca000f8e00ff */
[----:B------:R-:W-:Y:S01]  /*1c3a0*/  LEA.HI.SX32 R113, R113, R122, 0x1d ;  /* 0x0000007a71717211 */ /* 0x000fe200078feaff */
[----:B------:R-:W-:Y:S06]  /*1c3b0*/  @!P1 BRA `(.L_x_18606) ;  /* 0x0000000000c09947 */ /* 0x000fec0003800000 */
[----:B--2---:R-:W-:Y:S01]  /*1c3c0*/  FADD.FTZ R97, R64, -R114 ;  /* 0x8000007240617221 */ /* 0x004fe20000010000 */
[----:B-----5:R-:W-:Y:S02]  /*1c3d0*/  HADD2.F32 R110, -RZ, R116.H0_H0 ;  /* 0x20000074ff6e7230 */ /* 0x020fe40000004100 */
[--C-:B------:R-:W-:Y:S02]  /*1c3e0*/  HADD2.F32 R96, -RZ, R8.reuse.H0_H0 ;  /* 0x20000008ff607230 */ /* 0x100fe40000004100 */
[----:B------:R-:W-:Y:S01]  /*1c3f0*/  FMUL.FTZ R97, R112, R97 ;  /* 0x0000006170617220 */ /* 0x000fe20000410000 */
[----:B------:R-:W-:Y:S02]  /*1c400*/  HADD2.F32 R99, -RZ, R8.H1_H1 ;  /* 0x30000008ff637230 */ /* 0x000fe40000004100 */
[----:B------:R-:W-:Y:S02]  /*1c410*/  HADD2.F32 R98, -RZ, R117.H0_H0 ;  /* 0x20000075ff627230 */ /* 0x000fe40000004100 */
[----:B------:R-:W-:Y:S01]  /*1c420*/  FFMA.FTZ R110, R97, R110, R96 ;  /* 0x0000006e616e7223 */ /* 0x000fe20000010060 */
[----:B------:R-:W-:Y:S01]  /*1c430*/  FADD.FTZ R97, R65, -R114 ;  /* 0x8000007241617221 */ /* 0x000fe20000010000 */
[----:B------:R-:W-:-:S02]  /*1c440*/  HADD2.F32 R122, -RZ, R9.H0_H0 ;  /* 0x20000009ff7a7230 */ /* 0x000fc40000004100 */
[----:B------:R-:W-:Y:S02]  /*1c450*/  HADD2.F32 R123, -RZ, R10.H1_H1 ;  /* 0x3000000aff7b7230 */ /* 0x000fe40000004100 */
[----:B------:R-:W-:Y:S01]  /*1c460*/  FMUL.FTZ R96, R112, R97 ;  /* 0x0000006170607220 */ /* 0x000fe20000410000 */
[----:B------:R-:W-:Y:S02]  /*1c470*/  HADD2.F32 R97, -RZ, R116.H1_H1 ;  /* 0x30000074ff617230 */ /* 0x000fe40000004100 */
[----:B------:R-:W-:Y:S02]  /*1c480*/  HADD2.F32 R124, -RZ, R119.H0_H0 ;  /* 0x20000077ff7c7230 */ /* 0x000fe40000004100 */
[----:B------:R-:W-:Y:S02]  /*1c490*/  HADD2.F32 R125, -RZ, R11.H1_H1 ;  /* 0x3000000bff7d7230 */ /* 0x000fe40000004100 */
[----:B------:R-:W-:Y:S01]  /*1c4a0*/  FFMA.FTZ R96, R96, R97, R99 ;  /* 0x0000006160607223 */ /* 0x000fe20000010063 */
[--C-:B------:R-:W-:Y:S01]  /*1c4b0*/  FADD.FTZ R97, R66, -R114.reuse ;  /* 0x8000007242617221 */ /* 0x100fe20000010000 */
[----:B------:R-:W-:-:S03]  /*1c4c0*/  FADD.FTZ R99, R68, -R114 ;  /* 0x8000007244637221 */ /* 0x000fc60000010000 */
[C---:B------:R-:W-:Y:S01]  /*1c4d0*/  FMUL.FTZ R97, R112.reuse, R97 ;  /* 0x0000006170617220 */ /* 0x040fe20000410000 */
[----:B------:R-:W-:Y:S01]  /*1c4e0*/  FMUL.FTZ R99, R112, R99 ;  /* 0x0000006370637220 */ /* 0x000fe20000410000 */
[----:B------:R-:W-:Y:S02]  /*1c4f0*/  F2FP.F16.F32.PACK_AB R96, R96, R110 ;  /* 0x0000006e6060723e */ /* 0x000fe400000000ff */
[----:B------:R-:W-:Y:S01]  /*1c500*/  FFMA.FTZ R111, R97, R98, R122 ;  /* 0x00000062616f7223 */ /* 0x000fe2000001007a */
[----:B------:R-:W-:Y:S01]  /*1c510*/  FADD.FTZ R97, R67, -R114 ;  /* 0x8000007243617221 */ /* 0x000fe20000010000 */
[----:B------:R-:W-:Y:S02]  /*1c520*/  HADD2.F32 R98, -RZ, R117.H1_H1 ;  /* 0x30000075ff627230 */ /* 0x000fe40000004100 */
[----:B------:R-:W-:Y:S02]  /*1c530*/  HADD2.F32 R122, -RZ, R9.H1_H1 ;  /* 0x30000009ff7a7230 */ /* 0x000fe40000004100 */
[----:B------:R-:W-:-:S04]  /*1c540*/  FMUL.FTZ R97, R112, R97 ;  /* 0x0000006170617220 */ /* 0x000fc80000410000 */
[----:B------:R-:W-:Y:S01]  /*1c550*/  FFMA.FTZ R97, R97, R98, R122 ;  /* 0x0000006261617223 */ /* 0x000fe2000001007a */
[----:B------:R-:W-:Y:S02]  /*1c560*/  HADD2.F32 R122, -RZ, R118.H0_H0 ;  /* 0x20000076ff7a7230 */ /* 0x000fe40000004100 */
[----:B------:R-:W-:Y:S02]  /*1c570*/  HADD2.F32 R98, -RZ, R10.H0_H0 ;  /* 0x2000000aff627230 */ /* 0x000fe40000004100 */
[----:B------:R-:W-:Y:S02]  /*1c580*/  F2FP.F16.F32.PACK_AB R97, R97, R111 ;  /* 0x0000006f6161723e */ /* 0x000fe400000000ff */
[----:B------:R-:W0:Y:S01]  /*1c590*/  LDC.64 R110, c[0x0][0x428] ;  /* 0x00010a00ff6e7b82 */ /* 0x000e220000000a00 */
[----:B------:R-:W-:Y:S01]  /*1c5a0*/  FFMA.FTZ R122, R99, R122, R98 ;  /* 0x0000007a637a7223 */ /* 0x000fe20000010062 */
[----:B------:R-:W-:-:S04]  /*1c5b0*/  FADD.FTZ R99, R69, -R114 ;  /* 0x8000007245637221 */ /* 0x000fc80000010000 */
[----:B------:R-:W-:Y:S01]  /*1c5c0*/  FMUL.FTZ R98, R112, R99 ;  /* 0x0000006370627220 */ /* 0x000fe20000410000 */
[----:B------:R-:W-:-:S05]  /*1c5d0*/  HADD2.F32 R99, -RZ, R118.H1_H1 ;  /* 0x30000076ff637230 */ /* 0x000fca0000004100 */
[----:B------:R-:W-:Y:S01]  /*1c5e0*/  FFMA.FTZ R98, R98, R99, R123 ;  /* 0x0000006362627223 */ /* 0x000fe2000001007b */
[----:B------:R-:W-:Y:S01]  /*1c5f0*/  FADD.FTZ R99, R70, -R114 ;  /* 0x8000007246637221 */ /* 0x000fe20000010000 */
[----:B------:R-:W-:-:S03]  /*1c600*/  HADD2.F32 R123, -RZ, R11.H0_H0 ;  /* 0x2000000bff7b7230 */ /* 0x000fc60000004100 */
[----:B------:R-:W-:Y:S01]  /*1c610*/  FMUL.FTZ R99, R112, R99 ;  /* 0x0000006370637220 */ /* 0x000fe20000410000 */
[----:B------:R-:W-:-:S03]  /*1c620*/  F2FP.F16.F32.PACK_AB R98, R98, R122 ;  /* 0x0000007a6262723e */ /* 0x000fc600000000ff */
[----:B------:R-:W-:Y:S01]  /*1c630*/  FFMA.FTZ R99, R99, R124, R123 ;  /* 0x0000007c63637223 */ /* 0x000fe2000001007b */
[----:B------:R-:W-:Y:S01]  /*1c640*/  FADD.FTZ R123, R71, -R114 ;  /* 0x80000072477b7221 */ /* 0x000fe20000010000 */
[----:B------:R-:W-:Y:S02]  /*1c650*/  HADD2.F32 R124, -RZ, R119.H1_H1 ;  /* 0x30000077ff7c7230 */ /* 0x000fe40000004100 */
[----:B0-----:R-:W-:-:S04]  /*1c660*/  IMAD.WIDE.U32 R110, R113, 0x10, R110 ;  /* 0x00000010716e7825 */ /* 0x001fc800078e006e */
[----:B------:R-:W-:Y:S01]  /*1c670*/  FMUL.FTZ R123, R112, R123 ;  /* 0x0000007b707b7220 */ /* 0x000fe20000410000 */
[----:B------:R-:W-:-:S03]  /*1c680*/  IADD3 R113, PT, PT, R113, 0x100, RZ ;  /* 0x0000010071717810 */ /* 0x000fc60007ffe0ff */
[----:B------:R-:W-:-:S05]  /*1c690*/  FFMA.FTZ R124, R123, R124, R125 ;  /* 0x0000007c7b7c7223 */ /* 0x000fca000001007d */
[----:B------:R-:W-:-:S05]  /*1c6a0*/  F2FP.F16.F32.PACK_AB R99, R124, R99 ;  /* 0x000000637c63723e */ /* 0x000fca00000000ff */
[----:B------:R0:W-:Y:S02]  /*1c6b0*/  STG.E.128 desc[UR14][R110.64], R96 ;  /* 0x000000606e007986 */ /* 0x0001e4000c101d0e */
.L_x_18606:
[----:B------:R-:W-:Y:S05]  /*1c6c0*/  BSYNC.RECONVERGENT B0 ;  /* 0x0000000000007941 */ /* 0x000fea0003800200 */
.L_x_18605:
[----:B------:R-:W-:Y:S01]  /*1c6d0*/  ISETP.NE.AND P0, PT, R120, RZ, PT ;  /* 0x000000ff7800720c */ /* 0x000fe20003f05270 */
[----:B------:R-:W-:-:S12]  /*1c6e0*/  BSSY.RECONVERGENT B0, `(.L_x_18607) ;  /* 0x0000032000007945 */ /* 0x000fd80003800200 */
[----:B------:R-:W-:Y:S05]  /*1c6f0*/  @!P0 BRA `(.L_x_18608) ;  /* 0x0000000000c08947 */ /* 0x000fea0003800000 */
[--C-:B0-2---:R-:W-:Y:S01]  /*1c700*/  FADD.FTZ R97, R72, -R114.reuse ;  /* 0x8000007248617221 */ /* 0x105fe20000010000 */
[----:B-----5:R-:W-:Y:S02]  /*1c710*/  HADD2.F32 R99, -RZ, R20.H0_H0 ;  /* 0x20000014ff637230 */ /* 0x020fe40000004100 */
[----:B------:R-:W-:Y:S01]  /*1c720*/  FADD.FTZ R125, R79, -R114 ;  /* 0x800000724f7d7221 */ /* 0x000fe20000010000 */
[--C-:B------:R-:W-:Y:S02]  /*1c730*/  HADD2.F32 R98, -RZ, R16.reuse.H1_H1 ;  /* 0x30000010ff627230 */ /* 0x100fe40000004100 */
[C---:B------:R-:W-:Y:S01]  /*1c740*/  FMUL.FTZ R96, R112.reuse, R97 ;  /* 0x0000006170607220 */ /* 0x040fe20000410000 */
[----:B------:R-:W-:Y:S02]  /*1c750*/  HADD2.F32 R97, -RZ, R16.H0_H0 ;  /* 0x20000010ff617230 */ /* 0x000fe40000004100 */
[----:B------:R-:W-:Y:S01]  /*1c760*/  FMUL.FTZ R125, R112, R125 ;  /* 0x0000007d707d7220 */ /* 0x000fe20000410000 */
[----:B------:R-:W-:-:S02]  /*1c770*/  HADD2.F32 R110, -RZ, R20.H1_H1 ;  /* 0x30000014ff6e7230 */ /* 0x000fc40000004100 */
[----:B------:R-:W-:Y:S02]  /*1c780*/  HADD2.F32 R123, -RZ, R22.H0_H0 ;  /* 0x20000016ff7b7230 */ /* 0x000fe40000004100 */
[----:B------:R-:W-:Y:S01]  /*1c790*/  FFMA.FTZ R96, R96, R97, R99 ;  /* 0x0000006160607223 */ /* 0x000fe20000010063 */
[--C-:B------:R-:W-:Y:S01]  /*1c7a0*/  FADD.FTZ R97, R73, -R114.reuse ;  /* 0x8000007249617221 */ /* 0x100fe20000010000 */
[----:B------:R-:W-:Y:S01]  /*1c7b0*/  FADD.FTZ R99, R75, -R114 ;  /* 0x800000724b637221 */ /* 0x000fe20000010000 */
[----:B------:R-:W-:Y:S02]  /*1c7c0*/  HADD2.F32 R120, -RZ, R18.H1_H1 ;  /* 0x30000012ff787230 */ /* 0x000fe40000004100 */
[C---:B------:R-:W-:Y:S01]  /*1c7d0*/  FMUL.FTZ R97, R112.reuse, R97 ;  /* 0x0000006170617220 */ /* 0x040fe20000410000 */
[----:B------:R-:W-:Y:S01]  /*1c7e0*/  FMUL.FTZ R99, R112, R99 ;  /* 0x0000006370637220 */ /* 0x000fe20000410000 */
[----:B------:R-:W-:Y:S02]  /*1c7f0*/  HADD2.F32 R122, -RZ, R22.H1_H1 ;  /* 0x30000016ff7a7230 */ /* 0x000fe40000004100 */
[----:B------:R-:W-:Y:S01]  /*1c800*/  FFMA.FTZ R111, R97, R98, R110 ;  /* 0x00000062616f7223 */ /* 0x000fe2000001006e */
[----:B------:R-:W-:Y:S01]  /*1c810*/  FADD.FTZ R97, R74, -R114 ;  /* 0x800000724a617221 */ /* 0x000fe20000010000 */
[----:B------:R-:W-:-:S02]  /*1c820*/  HADD2.F32 R98, -RZ, R17.H0_H0 ;  /* 0x20000011ff627230 */ /* 0x000fc40000004100 */
[----:B------:R-:W-:Y:S02]  /*1c830*/  HADD2.F32 R110, -RZ, R21.H0_H0 ;  /* 0x20000015ff6e7230 */ /* 0x000fe40000004100 */
[----:B------:R-:W-:Y:S01]  /*1c840*/  FMUL.FTZ R97, R112, R97 ;  /* 0x0000006170617220 */ /* 0x000fe20000410000 */
[----:B------:R-:W-:-:S03]  /*1c850*/  F2FP.F16.F32.PACK_AB R96, R111, R96 ;  /* 0x000000606f60723e */ /* 0x000fc600000000ff */
[----:B------:R-:W-:Y:S01]  /*1c860*/  FFMA.FTZ R97, R97, R98, R110 ;  /* 0x0000006261617223 */ /* 0x000fe2000001006e */
[----:B------:R-:W-:Y:S02]  /*1c870*/  HADD2.F32 R110, -RZ, R17.H1_H1 ;  /* 0x30000011ff6e7230 */ /* 0x000fe40000004100 */
[----:B------:R-:W-:-:S05]  /*1c880*/  HADD2.F32 R98, -RZ, R21.H1_H1 ;  /* 0x30000015ff627230 */ /* 0x000fca0000004100 */
[----:B------:R-:W-:Y:S01]  /*1c890*/  FFMA.FTZ R110, R99, R110, R98 ;  /* 0x0000006e636e7223 */ /* 0x000fe20000010062 */
[----:B------:R-:W-:-:S04]  /*1c8a0*/  FADD.FTZ R99, R76, -R114 ;  /* 0x800000724c637221 */ /* 0x000fc80000010000 */
[----:B------:R-:W-:Y:S01]  /*1c8b0*/  FMUL.FTZ R98, R112, R99 ;  /* 0x0000006370627220 */ /* 0x000fe20000410000 */
[----:B------:R-:W-:Y:S01]  /*1c8c0*/  HADD2.F32 R99, -RZ, R18.H0_H0 ;  /* 0x20000012ff637230 */ /* 0x000fe20000004100 */
[----:B------:R-:W-:Y:S02]  /*1c8d0*/  F2FP.F16.F32.PACK_AB R97, R110, R97 ;  /* 0x000000616e61723e */ /* 0x000fe400000000ff */
[----:B------:R-:W0:Y:S02]  /*1c8e0*/  LDC.64 R110, c[0x0][0x428] ;  /* 0x00010a00ff6e7b82 */ /* 0x000e240000000a00 */
        /* <DEDUP_REMOVED lines=11> */
[----:B------:R-:W-:Y:S02]  /*1c9a0*/  HADD2.F32 R122, -RZ, R23.H1_H1 ;  /* 0x30000017ff7a7230 */ /* 0x000fe40000004100 */
[----:B0-----:R-:W-:-:S04]  /*1c9b0*/  IMAD.WIDE.U32 R110, R113, 0x10, R110 ;  /* 0x00000010716e7825 */ /* 0x001fc800078e006e */
[----:B------:R-:W-:Y:S01]  /*1c9c0*/  FFMA.FTZ R120, R125, R120, R122 ;  /* 0x000000787d787223 */ /* 0x000fe2000001007a */
[----:B------:R-:W-:-:S04]  /*1c9d0*/  VIADD R113, R113, 0x100 ;  /* 0x0000010071717836 */ /* 0x000fc80000000000 */
[----:B------:R-:W-:-:S05]  /*1c9e0*/  F2FP.F16.F32.PACK_AB R99, R120, R99 ;  /* 0x000000637863723e */ /* 0x000fca00000000ff */
[----:B------:R1:W-:Y:S02]  /*1c9f0*/  STG.E.128 desc[UR14][R110.64], R96 ;  /* 0x000000606e007986 */ /* 0x0003e4000c101d0e */
.L_x_18608:
[----:B------:R-:W-:Y:S05]  /*1ca00*/  BSYNC.RECONVERGENT B0 ;  /* 0x0000000000007941 */ /* 0x000fea0003800200 */
.L_x_18607:
[----:B------:R-:W-:Y:S04]  /*1ca10*/  BSSY.RECONVERGENT B0, `(.L_x_18609) ;  /* 0x0000032000007945 */ /* 0x000fe80003800200 */
[----:B------:R-:W-:Y:S05]  /*1ca20*/  @!P2 BRA `(.L_x_18610) ;  /* 0x0000000000c0a947 */ /* 0x000fea0003800000 */
[--C-:B012---:R-:W-:Y:S01]  /*1ca30*/  FADD.FTZ R97, R80, -R114.reuse ;  /* 0x8000007250617221 */ /* 0x107fe20000010000 */
        /* <DEDUP_REMOVED lines=42> */
[C---:B0-----:R-:W-:Y:S01]  /*1cce0*/  IMAD.WIDE.U32 R110, R113.reuse, 0x10, R110 ;  /* 0x00000010716e7825 */ /* 0x041fe200078e006e */
[----:B------:R-:W-:-:S03]  /*1ccf0*/  IADD3 R113, PT, PT, R113, 0x100, RZ ;  /* 0x0000010071717810 */ /* 0x000fc60007ffe0ff */
[----:B------:R-:W-:-:S05]  /*1cd00*/  FFMA.FTZ R120, R125, R120, R122 ;  /* 0x000000787d787223 */ /* 0x000fca000001007a */
[----:B------:R-:W-:-:S05]  /*1cd10*/  F2FP.F16.F32.PACK_AB R99, R120, R99 ;  /* 0x000000637863723e */ /* 0x000fca00000000ff */
[----:B------:R3:W-:Y:S02]  /*1cd20*/  STG.E.128 desc[UR14][R110.64], R96 ;  /* 0x000000606e007986 */ /* 0x0007e4000c101d0e */
.L_x_18610:
[----:B------:R-:W-:Y:S05]  /*1cd30*/  BSYNC.RECONVERGENT B0 ;  /* 0x0000000000007941 */ /* 0x000fea0003800200 */
.L_x_18609:
[----:B------:R-:W-:Y:S04]  /*1cd40*/  BSSY.RECONVERGENT B0, `(.L_x_18604) ;  /* 0x0000031000007945 */ /* 0x000fe80003800200 */
[----:B------:R-:W-:Y:S05]  /*1cd50*/  @!P3 BRA `(.L_x_18611) ;  /* 0x0000000000bcb947 */ /* 0x000fea0003800000 */
[--C-:B0123--:R-:W-:Y:S01]  /*1cd60*/  FADD.FTZ R97, R88, -R114.reuse ;  /* 0x8000007258617221 */ /* 0x10ffe20000010000 */
[----:B-----5:R-:W-:Y:S02]  /*1cd70*/  HADD2.F32 R96, -RZ, R40.H0_H0 ;  /* 0x20000028ff607230 */ /* 0x020fe40000004100 */
[----:B------:R-:W-:Y:S01]  /*1cd80*/  FADD.FTZ R125, R95, -R114 ;  /* 0x800000725f7d7221 */ /* 0x000fe20000010000 */
[--C-:B------:R-:W-:Y:S02]  /*1cd90*/  HADD2.F32 R98, -RZ, R44.reuse.H0_H0 ;  /* 0x2000002cff627230 */ /* 0x100fe40000004100 */
[C---:B------:R-:W-:Y:S01]  /*1cda0*/  FMUL.FTZ R97, R112.reuse, R97 ;  /* 0x0000006170617220 */ /* 0x040fe20000410000 */
[----:B------:R-:W-:Y:S02]  /*1cdb0*/  HADD2.F32 R99, -RZ, R44.H1_H1 ;  /* 0x3000002cff637230 */ /* 0x000fe40000004100 */
[----:B------:R-:W-:Y:S01]  /*1cdc0*/  FMUL.FTZ R125, R112, R125 ;  /* 0x0000007d707d7220 */ /* 0x000fe20000410000 */
[----:B------:R-:W-:-:S02]  /*1cdd0*/  HADD2.F32 R120, -RZ, R41.H0_H0 ;  /* 0x20000029ff787230 */ /* 0x000fc40000004100 */
[----:B------:R-:W-:Y:S01]  /*1cde0*/  FFMA.FTZ R123, R97, R96, R98 ;  /* 0x00000060617b7223 */ /* 0x000fe20000010062 */
[----:B------:R-:W-:Y:S01]  /*1cdf0*/  FADD.FTZ R97, R89, -R114 ;  /* 0x8000007259617221 */ /* 0x000fe20000010000 */
[--C-:B------:R-:W-:Y:S02]  /*1ce00*/  HADD2.F32 R98, -RZ, R45.reuse.H0_H0 ;  /* 0x2000002dff627230 */ /* 0x100fe40000004100 */
[----:B------:R-:W-:Y:S02]  /*1ce10*/  HADD2.F32 R110, -RZ, R45.H1_H1 ;  /* 0x3000002dff6e7230 */ /* 0x000fe40000004100 */
[----:B------:R-:W-:Y:S01]  /*1ce20*/  FMUL.FTZ R96, R112, R97 ;  /* 0x0000006170607220 */ /* 0x000fe20000410000 */
[----:B------:R-:W-:Y:S02]  /*1ce30*/  HADD2.F32 R97, -RZ, R40.H1_H1 ;  /* 0x30000028ff617230 */ /* 0x000fe40000004100 */
[--C-:B------:R-:W-:Y:S02]  /*1ce40*/  HADD2.F32 R111, -RZ, R46.reuse.H0_H0 ;  /* 0x2000002eff6f7230 */ /* 0x100fe40000004100 */
[----:B------:R-:W-:-:S02]  /*1ce50*/  HADD2.F32 R122, -RZ, R46.H1_H1 ;  /* 0x3000002eff7a7230 */ /* 0x000fc40000004100 */
[----:B------:R-:W-:Y:S01]  /*1ce60*/  FFMA.FTZ R96, R96, R97, R99 ;  /* 0x0000006160607223 */ /* 0x000fe20000010063 */
[--C-:B------:R-:W-:Y:S01]  /*1ce70*/  FADD.FTZ R97, R90, -R114.reuse ;  /* 0x800000725a617221 */ /* 0x100fe20000010000 */
[----:B------:R-:W-:-:S03]  /*1ce80*/  FADD.FTZ R99, R92, -R114 ;  /* 0x800000725c637221 */ /* 0x000fc60000010000 */
[----:B------:R-:W-:Y:S01]  /*1ce90*/  FMUL.FTZ R97, R112, R97 ;  /* 0x0000006170617220 */ /* 0x000fe20000410000 */
[----:B------:R-:W-:-:S03]  /*1cea0*/  F2FP.F16.F32.PACK_AB R96, R96, R123 ;  /* 0x0000007b6060723e */ /* 0x000fc600000000ff */
[----:B------:R-:W-:Y:S01]  /*1ceb0*/  FFMA.FTZ R120, R97, R120, R98 ;  /* 0x0000007861787223 */ /* 0x000fe20000010062 */
[----:B------:R-:W-:Y:S01]  /*1cec0*/  FADD.FTZ R97, R91, -R114 ;  /* 0x800000725b617221 */ /* 0x000fe20000010000 */
[----:B------:R-:W-:-:S03]  /*1ced0*/  HADD2.F32 R98, -RZ, R41.H1_H1 ;  /* 0x30000029ff627230 */ /* 0x000fc60000004100 */
[----:B------:R-:W-:-:S04]  /*1cee0*/  FMUL.FTZ R97, R112, R97 ;  /* 0x0000006170617220 */ /* 0x000fc80000410000 */
[----:B------:R-:W-:Y:S01]  /*1cef0*/  FFMA.FTZ R97, R97, R98, R110 ;  /* 0x0000006261617223 */ /* 0x000fe2000001006e */
[----:B------:R-:W-:Y:S01]  /*1cf00*/  FMUL.FTZ R98, R112, R99 ;  /* 0x0000006370627220 */ /* 0x000fe20000410000 */
[--C-:B------:R-:W-:Y:S02]  /*1cf10*/  HADD2.F32 R99, -RZ, R42.reuse.H0_H0 ;  /* 0x2000002aff637230 */ /* 0x100fe40000004100 */
[----:B------:R-:W-:Y:S01]  /*1cf20*/  HADD2.F32 R110, -RZ, R42.H1_H1 ;  /* 0x3000002aff6e7230 */ /* 0x000fe20000004100 */
[----:B------:R-:W-:Y:S02]  /*1cf30*/  F2FP.F16.F32.PACK_AB R97, R97, R120 ;  /* 0x000000786161723e */ /* 0x000fe400000000ff */
[----:B------:R-:W-:Y:S01]  /*1cf40*/  FFMA.FTZ R98, R98, R99, R111 ;  /* 0x0000006362627223 */ /* 0x000fe2000001006f */
[----:B------:R-:W-:-:S04]  /*1cf50*/  FADD.FTZ R99, R93, -R114 ;  /* 0x800000725d637221 */ /* 0x000fc80000010000 */
[----:B------:R-:W-:-:S04]  /*1cf60*/  FMUL.FTZ R99, R112, R99 ;  /* 0x0000006370637220 */ /* 0x000fc80000410000 */
[----:B------:R-:W-:Y:S01]  /*1cf70*/  FFMA.FTZ R111, R99, R110, R122 ;  /* 0x0000006e636f7223 */ /* 0x000fe2000001007a */
[----:B------:R-:W-:Y:S01]  /*1cf80*/  FADD.FTZ R99, R94, -R114 ;  /* 0x800000725e637221 */ /* 0x000fe20000010000 */
[----:B------:R-:W-:Y:S02]  /*1cf90*/  HADD2.F32 R110, -RZ, R43.H0_H0 ;  /* 0x2000002bff6e7230 */ /* 0x000fe40000004100 */
[--C-:B------:R-:W-:Y:S02]  /*1cfa0*/  HADD2.F32 R122, -RZ, R47.reuse.H0_H0 ;  /* 0x2000002fff7a7230 */ /* 0x100fe40000004100 */
[----:B------:R-:W-:Y:S01]  /*1cfb0*/  FMUL.FTZ R99, R112, R99 ;  /* 0x0000006370637220 */ /* 0x000fe20000410000 */
[----:B------:R-:W-:Y:S01]  /*1cfc0*/  HADD2.F32 R112, -RZ, R47.H1_H1 ;  /* 0x3000002fff707230 */ /* 0x000fe20000004100 */
[----:B------:R-:W-:Y:S02]  /*1cfd0*/  F2FP.F16.F32.PACK_AB R98, R111, R98 ;  /* 0x000000626f62723e */ /* 0x000fe400000000ff */
[----:B------:R-:W-:Y:S01]  /*1cfe0*/  FFMA.FTZ R99, R99, R110, R122 ;  /* 0x0000006e63637223 */ /* 0x000fe2000001007a */
[----:B------:R-:W-:-:S05]  /*1cff0*/  HADD2.F32 R110, -RZ, R43.H1_H1 ;  /* 0x3000002bff6e7230 */ /* 0x000fca0000004100 */
[----:B------:R-:W-:-:S05]  /*1d000*/  FFMA.FTZ R110, R125, R110, R112 ;  /* 0x0000006e7d6e7223 */ /* 0x000fca0000010070 */
[----:B------:R-:W-:Y:S02]  /*1d010*/  F2FP.F16.F32.PACK_AB R99, R110, R99 ;  /* 0x000000636e63723e */ /* 0x000fe400000000ff */
[----:B------:R-:W0:Y:S02]  /*1d020*/  LDC.64 R110, c[0x0][0x428] ;  /* 0x00010a00ff6e7b82 */ /* 0x000e240000000a00 */
[----:B0-----:R-:W-:-:S05]  /*1d030*/  IMAD.WIDE.U32 R110, R113, 0x10, R110 ;  /* 0x00000010716e7825 */ /* 0x001fca00078e006e */
[----:B------:R4:W-:Y:S02]  /*1d040*/  STG.E.128 desc[UR14][R110.64], R96 ;  /* 0x000000606e007986 */ /* 0x0009e4000c101d0e */
.L_x_18611:
[----:B------:R-:W-:Y:S05]  /*1d050*/  BSYNC.RECONVERGENT B0 ;  /* 0x0000000000007941 */ /* 0x000fea0003800200 */
.L_x_18604:
[----:B------:R-:W-:Y:S02]  /*1d060*/  UIADD3 UR4, UPT, UPT, UR4, UR20, URZ ;  /* 0x0000001404047290 */ /* 0x000fe4000fffe0ff */
[----:B------:R-:W-:Y:S02]  /*1d070*/  UPLOP3.LUT UP1, UPT, UPT, UPT, UP1, 0x40, 0x4 ;  /* 0x000000000004789c */ /* 0x000fe40003f2e810 */
[----:B------:R-:W-:-:S09]  /*1d080*/  UISETP.GE.AND UP0, UPT, UR4, UR21, UPT ;  /* 0x000000150400728c */ /* 0x000fd2000bf06270 */
[----:B------:R-:W-:Y:S05]  /*1d090*/  BRA.U !UP0, `(.L_x_18612) ;  /* 0xfffffe3d086c7547 */ /* 0x000fea000b83ffff */
[----:B------:R-:W-:Y:S05]  /*1d0a0*/  EXIT ;  /* 0x000000000000794d */ /* 0x000fea0003800000 */
.L_x_18613:
        /* <DEDUP_REMOVED lines=13> */
.L_x_27570:


//--------------------- .text._ZN10layer_norm13ln_fwd_kernelINS_13Kernel_traitsI6__halfS2_fS2_fjLj8192ELj1ELj1ELj8ELj16ENS_18Kernel_traits_baseILj8192ES2_S2_fS2_fjLj256EEEEELb1ELb1ELb1ELb1EEEvNS_9FwdParamsE --------------------------
	.section	.text._ZN10layer_norm13ln_fwd_kernelINS_13Kernel_traitsI6__halfS2_fS2_fjLj8192ELj1ELj1ELj8ELj16ENS_18Kernel_traits_baseILj8192ES2_S2_fS2_fjLj256EEEEELb1ELb1ELb1ELb1EEEvNS_9FwdParamsE,"ax",@progbits
	.align	128
        .global         _ZN10layer_norm13ln_fwd_kernelINS_13Kernel_traitsI6__halfS2_fS2_fjLj8192ELj1ELj1ELj8ELj16ENS_18Kernel_traits_baseILj8192ES2_S2_fS2_fjLj256EEEEELb1ELb1ELb1ELb1EEEvNS_9FwdParamsE
        .type           _ZN10layer_norm13ln_fwd_kernelINS_13Kernel_traitsI6__halfS2_fS2_fjLj8192ELj1ELj1ELj8ELj16ENS_18Kernel_traits_baseILj8192ES2_S2_fS2_fjLj256EEEEELb1ELb1ELb1ELb1EEEvNS_9FwdParamsE,@function
        .size           _ZN10layer_norm13ln_fwd_kernelINS_13Kernel_traitsI6__halfS2_fS2_fjLj8192ELj1ELj1ELj8ELj16ENS_18Kernel_traits_baseILj8192ES2_S2_fS2_fjLj256EEEEELb1ELb1ELb1ELb1EEEvNS_9FwdParamsE,(.L_x_27571 - _ZN10layer_norm13ln_fwd_kernelINS_13Kernel_traitsI6__halfS2_fS2_fjLj8192ELj1ELj1ELj8ELj16ENS_18Kernel_traits_baseILj8192ES2_S2_fS2_fjLj256EEEEELb1ELb1ELb1ELb1EEEvNS_9FwdParamsE)
        .other          _ZN10layer_norm13ln_fwd_kernelINS_13Kernel_traitsI6__halfS2_fS2_fjLj8192ELj1ELj1ELj8ELj16ENS_18Kernel_traits_baseILj8192ES2_S2_fS2_fjLj256EEEEELb1ELb1ELb1ELb1EEEvNS_9FwdParamsE,@"STO_CUDA_ENTRY STV_DEFAULT"
_ZN10layer_norm13ln_fwd_kernelINS_13Kernel_traitsI6__halfS2_fS2_fjLj8192ELj1ELj1ELj8ELj16ENS_18Kernel_traits_baseILj8192ES2_S2_fS2_fjLj256EEEEELb1ELb1ELb1ELb1EEEvNS_9FwdParamsE:
.text._ZN10layer_norm13ln_fwd_kernelINS_13Kernel_traitsI6__halfS2_fS2_fjLj8192ELj1ELj1ELj8ELj16ENS_18Kernel_traits_baseILj8192ES2_S2_fS2_fjLj256EEEEELb1ELb1ELb1ELb1EEEvNS_9FwdParamsE:
        /* <DEDUP_REMOVED lines=25> */
[----:B------:R-:W5:Y:S04]  /*0190*/  LDG.E.128 R48, desc[UR12][R60.64+0x1000] ;  /* 0x0010000c3c307981 */ /* 0x000f68000c1e1d00 */
[----:B------:R-:W5:Y:S04]  /*01a0*/  LDG.E.128 R40, desc[UR12][R60.64+0x2000] ;  /* 0x0020000c3c287981 */ /* 0x000f68000c1e1d00 */
[----:B------:R-:W5:Y:S01]  /*01b0*/  LDG.E.128 R32, desc[UR12][R60.64+0x3000] ;  /* 0x0030000c3c207981 */ /* 0x000f62000c1e1d00 */
[----:B------:R-:W0:Y:S03]  /*01c0*/  S2UR UR4, SR_CTAID.X ;  /* 0x00000000000479c3 */ /* 0x000e260000002500 */
        /* <DEDUP_REMOVED lines=25> */
[----:B------:R-:W-:Y:S01]  /*0360*/  @P0 IMAD.MOV.U32 R12, RZ, RZ, R7 ;  /* 0x000000ffff0c0224 */ /* 0x000fe200078e0007 */
[----:B------:R-:W-:Y:S01]  /*0370*/  @P0 MOV R13, R6 ;  /* 0x00000006000d0202 */ /* 0x000fe20000000f00 */
[----:B------:R-:W-:Y:S01]  /*0380*/  @!P0 IMAD.MOV.U32 R13, RZ, RZ, R6 ;  /* 0x000000ffff0d8224 */ /* 0x000fe200078e0006 */
[----:B------:R-:W-:Y:S01]  /*0390*/  @!P0 MOV R12, R7 ;  /* 0x00000007000c8202 */ /* 0x000fe20000000f00 */
[----:B-----5:R-:W-:Y:S01]  /*03a0*/  @P0 IMAD.MOV.U32 R7, RZ, RZ, R48 ;  /* 0x000000ffff070224 */ /* 0x020fe200078e0030 */
[----:B------:R-:W-:Y:S01]  /*03b0*/  @!P0 MOV R7, R48 ;  /* 0x0000003000078202 */ /* 0x000fe20000000f00 */
[--C-:B------:R-:W-:Y:S01]  /*03c0*/  @P0 IMAD.MOV.U32 R6, RZ, RZ, R49.reuse ;  /* 0x000000ffff060224 */ /* 0x100fe200078e0031 */
[----:B------:R-:W-:Y:S01]  /*03d0*/  UIADD3 UR5, UPT, UPT, UR14, -0x61c88647, URZ ;  /* 0x9e3779b90e057890 */ /* 0x000fe2000fffe0ff */
[----:B------:R-:W-:Y:S01]  /*03e0*/  @!P0 IMAD.MOV.U32 R6, RZ, RZ, R49 ;  /* 0x000000ffff068224 */ /* 0x000fe200078e0031 */
[----:B------:R-:W-:Y:S01]  /*03f0*/  UIADD3 UR6, UPT, UPT, UR15, -0x4498517b, URZ ;  /* 0xbb67ae850f067890 */ /* 0x000fe2000fffe0ff */
[----:B------:R-:W-:Y:S01]  /*0400*/  IMAD.HI.U32 R48, R4, -0x2daee0ad, RZ ;  /* 0xd2511f5304307827 */ /* 0x000fe200078e00ff */
[-C--:B------:R-:W-:Y:S01]  /*0410*/  @P0 MOV R80, R45.reuse ;  /* 0x0000002d00500202 */ /* 0x080fe20000000f00 */
[----:B------:R-:W-:Y:S01]  /*0420*/  UIADD3 UR7, UPT, UPT, UR14, 0x78dde6e4, URZ ;  /* 0x78dde6e40e077890 */ /* 0x000fe2000fffe0ff */
[----:B------:R-:W-:Y:S01]  /*0430*/  @!P0 MOV R80, R45 ;  /* 0x0000002d00508202 */ /* 0x000fe20000000f00 */
[----:B------:R-:W-:Y:S01]  /*0440*/  @!P0 IMAD.MOV.U32 R76, RZ, RZ, R11 ;  /* 0x000000ffff4c8224 */ /* 0x000fe200078e000b */
[----:B------:R-:W-:Y:S01]  /*0450*/  LOP3.LUT R48, R48, UR15, RZ, 0x3c, !PT ;  /* 0x0000000f30307c12 */ /* 0x000fe2000f8e3cff */
[----:B------:R-:W-:Y:S01]  /*0460*/  @!P0 IMAD.MOV.U32 R14, RZ, RZ, R5 ;  /* 0x000000ffff0e8224 */ /* 0x000fe200078e0005 */
[----:B------:R-:W-:Y:S01]  /*0470*/  @P0 MOV R11, R52 ;  /* 0x00000034000b0202 */ /* 0x000fe20000000f00 */
[----:B------:R-:W-:Y:S01]  /*0480*/  @P0 IMAD.MOV.U32 R10, RZ, RZ, R53 ;  /* 0x000000ffff0a0224 */ /* 0x000fe200078e0035 */
[----:B------:R-:W-:Y:S01]  /*0490*/  @!P0 MOV R10, R53 ;  /* 0x00000035000a8202 */ /* 0x000fe20000000f00 */
[----:B------:R-:W-:Y:S01]  /*04a0*/  @P0 IMAD.MOV.U32 R8, RZ, RZ, R55 ;  /* 0x000000ffff080224 */ /* 0x000fe200078e0037 */
[----:B------:R-:W-:Y:S01]  /*04b0*/  @P0 MOV R82, R40 ;  /* 0x0000002800520202 */ /* 0x000fe20000000f00 */
[----:B0-----:R-:W-:Y:S01]  /*04c0*/  IMAD R3, R0, UR4, R63 ;  /* 0x0000000400037c24 */ /* 0x001fe2000f8e023f */
[----:B------:R-:W-:Y:S01]  /*04d0*/  SHF.R.U32.HI R0, RZ, 0x2, R57 ;  /* 0x00000002ff007819 */ /* 0x000fe20000011639 */
[----:B------:R-:W-:Y:S01]  /*04e0*/  @P0 IMAD.MOV.U32 R5, RZ, RZ, R50 ;  /* 0x000000ffff050224 */ /* 0x000fe200078e0032 */
[----:B------:R-:W-:Y:S01]  /*04f0*/  @!P0 MOV R5, R50 ;  /* 0x0000003200058202 */ /* 0x000fe20000000f00 */
[C---:B------:R-:W-:Y:S01]  /*0500*/  IMAD.HI.U32 R49, R3.reuse, -0x326172a9, RZ ;  /* 0xcd9e8d5703317827 */ /* 0x040fe200078e00ff */
[----:B------:R-:W-:Y:S01]  /*0510*/  @!P0 MOV R82, R40 ;  /* 0x0000002800528202 */ /* 0x000fe20000000f00 */
[----:B------:R-:W-:Y:S01]  /*0520*/  UIADD3 UR8, UPT, UPT, UR15, -0x56f99767, URZ ;  /* 0xa90668990f087890 */ /* 0x000fe2000fffe0ff */
[-C--:B------:R-:W-:Y:S01]  /*0530*/  @P0 MOV R89, R37.reuse ;  /* 0x0000002500590202 */ /* 0x080fe20000000f00 */
[----:B------:R-:W-:Y:S01]  /*0540*/  @!P0 IMAD.MOV.U32 R11, RZ, RZ, R52 ;  /* 0x000000ffff0b8224 */ /* 0x000fe200078e0034 */
[----:B------:R-:W-:Y:S01]  /*0550*/  LOP3.LUT R49, R0, UR14, R49, 0x96, !PT ;  /* 0x0000000e00317c12 */ /* 0x000fe2000f8e9631 */
[----:B------:R-:W-:Y:S01]  /*0560*/  @!P0 IMAD.MOV.U32 R8, RZ, RZ, R55 ;  /* 0x000000ffff088224 */ /* 0x000fe200078e0037 */
[----:B------:R-:W-:Y:S01]  /*0570*/  UIADD3 UR9, UPT, UPT, UR14, -0x4ab325aa, URZ ;  /* 0xb54cda560e097890 */ /* 0x000fe2000fffe0ff */
[----:B------:R-:W-:Y:S01]  /*0580*/  IMAD R53, R3, -0x326172a9, RZ ;  /* 0xcd9e8d5703357824 */ /* 0x000fe200078e02ff */
[----:B------:R-:W-:Y:S01]  /*0590*/  @!P0 MOV R89, R37 ;  /* 0x0000002500598202 */ /* 0x000fe20000000f00 */
[----:B------:R-:W-:Y:S01]  /*05a0*/  IMAD R55, R4, -0x2daee0ad, RZ ;  /* 0xd2511f5304377824 */ /* 0x000fe200078e02ff */
[----:B------:R-:W-:Y:S01]  /*05b0*/  UIADD3 UR10, UPT, UPT, UR15, 0x1fd5c5a3, URZ ;  /* 0x1fd5c5a30f0a7890 */ /* 0x000fe2000fffe0ff */
[C---:B------:R-:W-:Y:S01]  /*05c0*/  IMAD.HI.U32 R50, R48.reuse, -0x326172a9, RZ ;  /* 0xcd9e8d5730327827 */ /* 0x040fe200078e00ff */
[-C--:B------:R-:W-:Y:S01]  /*05d0*/  @P0 MOV R91, R39.reuse ;  /* 0x00000027005b0202 */ /* 0x080fe20000000f00 */
[----:B------:R-:W-:Y:S01]  /*05e0*/  UIADD3 UR11, UPT, UPT, UR14, -0xe443238, URZ ;  /* 0xf1bbcdc80e0b7890 */ /* 0x000fe2000fffe0ff */
[----:B------:R-:W-:Y:S01]  /*05f0*/  @!P0 MOV R91, R39 ;  /* 0x00000027005b8202 */ /* 0x000fe20000000f00 */
[----:B------:R-:W-:Y:S01]  /*0600*/  IMAD.HI.U32 R52, R49, -0x2daee0ad, RZ ;  /* 0xd2511f5331347827 */ /* 0x000fe200078e00ff */
[----:B------:R-:W-:Y:S01]  /*0610*/  LOP3.LUT R50, R53, UR5, R50, 0x96, !PT ;  /* 0x0000000535327c12 */ /* 0x000fe2000f8e9632 */
[----:B------:R-:W-:Y:S01]  /*0620*/  UIADD3 UR5, UPT, UPT, UR14, 0x3c6ef372, URZ ;  /* 0x3c6ef3720e057890 */ /* 0x000fe2000fffe0ff */
[----:B------:R-:W-:Y:S01]  /*0630*/  @P0 MOV R95, R33 ;  /* 0x00000021005f0202 */ /* 0x000fe20000000f00 */
[----:B------:R-:W-:Y:S01]  /*0640*/  @P0 IMAD.MOV.U32 R81, RZ, RZ, R44 ;  /* 0x000000ffff510224 */ /* 0x000fe200078e002c */
[----:B------:R-:W-:Y:S01]  /*0650*/  LOP3.LUT R52, R55, UR6, R52, 0x96, !PT ;  /* 0x0000000637347c12 */ /* 0x000fe2000f8e9634 */
[----:B------:R-:W-:Y:S01]  /*0660*/  @!P0 IMAD.MOV.U32 R81, RZ, RZ, R44 ;  /* 0x000000ffff518224 */ /* 0x000fe200078e002c */
[----:B------:R-:W-:Y:S01]  /*0670*/  UIADD3 UR6, UPT, UPT, UR15, 0x76cf5d0a, URZ ;  /* 0x76cf5d0a0f067890 */ /* 0x000fe2000fffe0ff */
[----:B------:R-:W-:Y:S01]  /*0680*/  IMAD R45, R48, -0x326172a9, RZ ;  /* 0xcd9e8d57302d7824 */ /* 0x000fe200078e02ff */
[----:B------:R-:W-:Y:S01]  /*0690*/  UIADD3 UR18, UPT, UPT, UR15, -0x695add53, URZ ;  /* 0x96a522ad0f127890 */ /* 0x000fe2000fffe0ff */
[----:B------:R-:W-:Y:S01]  /*06a0*/  IMAD R49, R49, -0x2daee0ad, RZ ;  /* 0xd2511f5331317824 */ /* 0x000fe200078e02ff */
[----:B------:R-:W-:Y:S01]  /*06b0*/  UIADD3 UR20, UPT, UPT, UR14, -0x700cb87f, URZ ;  /* 0x8ff347810e147890 */ /* 0x000fe2000fffe0ff */
[----:B------:R-:W-:Y:S01]  /*06c0*/  IMAD.HI.U32 R44, R52, -0x326172a9, RZ ;  /* 0xcd9e8d57342c7827 */ /* 0x000fe200078e00ff */
[----:B------:R-:W-:-:S02]  /*06d0*/  @P0 MOV R97, R35 ;  /* 0x0000002300610202 */ /* 0x000fc40000000f00 */
[----:B------:R-:W-:Y:S02]  /*06e0*/  @!P0 CS2R R30, SRZ ;  /* 0x00000000001e8805 */ /* 0x000fe4000001ff00 */
[----:B------:R-:W-:Y:S01]  /*06f0*/  @!P0 MOV R95, R33 ;  /* 0x00000021005f8202 */ /* 0x000fe20000000f00 */
[----:B------:R-:W-:Y:S01]  /*0700*/  IMAD.HI.U32 R48, R50, -0x2daee0ad, RZ ;  /* 0xd2511f5332307827 */ /* 0x000fe200078e00ff */
[----:B------:R-:W-:Y:S01]  /*0710*/  LOP3.LUT R44, R45, UR5, R44, 0x96, !PT ;  /* 0x000000052d2c7c12 */ /* 0x000fe2000f8e962c */
[----:B------:R-:W-:Y:S01]  /*0720*/  UIADD3 UR5, UPT, UPT, UR14, -0x255992d5, URZ ;  /* 0xdaa66d2b0e057890 */ /* 0x000fe2000fffe0ff */
[----:B------:R-:W-:Y:S01]  /*0730*/  @!P0 MOV R97, R35 ;  /* 0x0000002300618202 */ /* 0x000fe20000000f00 */
[----:B------:R-:W-:Y:S01]  /*0740*/  @P0 IMAD.MOV.U32 R84, RZ, RZ, R46 ;  /* 0x000000ffff540224 */ /* 0x000fe200078e002e */
[----:B------:R-:W-:Y:S01]  /*0750*/  LOP3.LUT R48, R49, UR6, R48, 0x96, !PT ;  /* 0x0000000631307c12 */ /* 0x000fe2000f8e9630 */
[--C-:B------:R-:W-:Y:S01]  /*0760*/  @P0 IMAD.MOV.U32 R83, RZ, RZ, R47.reuse ;  /* 0x000000ffff530224 */ /* 0x100fe200078e002f */
[----:B------:R-:W-:Y:S01]  /*0770*/  UIADD3 UR6, UPT, UPT, UR15, 0x32370b8f, URZ ;  /* 0x32370b8f0f067890 */ /* 0x000fe2000fffe0ff */
[----:B------:R-:W-:Y:S01]  /*0780*/  @!P0 IMAD.MOV.U32 R84, RZ, RZ, R46 ;  /* 0x000000ffff548224 */ /* 0x000fe200078e002e */
[----:B------:R-:W-:Y:S01]  /*0790*/  LOP3.LUT R99, R56, 0x3, RZ, 0xc0, !PT ;  /* 0x0000000338637812 */ /* 0x000fe200078ec0ff */
        /* <DEDUP_REMOVED lines=10> */
[C---:B------:R-:W-:Y:S01]  /*0840*/  IMAD.HI.U32 R46, R44.reuse, -0x2daee0ad, RZ ;  /* 0xd2511f532c2e7827 */ /* 0x040fe200078e00ff */
[----:B------:R-:W-:Y:S01]  /*0850*/  UIADD3 UR5, UPT, UPT, UR15, -0x126145ec, URZ ;  /* 0xed9eba140f057890 */ /* 0x000fe2000fffe0ff */
[----:B------:R-:W-:Y:S02]  /*0860*/  @!P0 CS2R R18, SRZ ;  /* 0x0000000000128805 */ /* 0x000fe4000001ff00 */
[----:B------:R-:W-:Y:S01]  /*0870*/  @!P0 CS2R R16, SRZ ;  /* 0x0000000000108805 */ /* 0x000fe2000001ff00 */
[----:B------:R-:W-:Y:S01]  /*0880*/  @P0 IMAD.MOV.U32 R85, RZ, RZ, R41 ;  /* 0x000000ffff550224 */ /* 0x000fe200078e0029 */
[----:B------:R-:W-:Y:S01]  /*0890*/  LOP3.LUT R46, R47, UR6, R46, 0x96, !PT ;  /* 0x000000062f2e7c12 */ /* 0x000fe2000f8e962e */
[----:B------:R-:W-:Y:S01]  /*08a0*/  IMAD R45, R44, -0x2daee0ad, RZ ;  /* 0xd2511f532c2d7824 */ /* 0x000fe200078e02ff */
[----:B------:R-:W-:Y:S01]  /*08b0*/  @!P0 MOV R85, R41 ;  /* 0x0000002900558202 */ /* 0x000fe20000000f00 */
[----:B------:R-:W-:Y:S01]  /*08c0*/  IMAD R48, R48, -0x326172a9, RZ ;  /* 0xcd9e8d5730307824 */ /* 0x000fe200078e02ff */
[----:B------:R-:W-:Y:S01]  /*08d0*/  UIADD3 UR6, UPT, UPT, UR14, 0x1715609d, URZ ;  /* 0x1715609d0e067890 */ /* 0x000fe2000fffe0ff */
[----:B------:R-:W-:Y:S01]  /*08e0*/  IMAD.HI.U32 R41, R46, -0x326172a9, RZ ;  /* 0xcd9e8d572e297827 */ /* 0x000fe200078e00ff */
[----:B------:R-:W-:Y:S01]  /*08f0*/  UPLOP3.LUT UP0, UPT, UPT, UPT, UPT, 0x40, 0x4 ;  /* 0x000000000004789c */ /* 0x000fe20003f0e870 */
[----:B------:R-:W0:Y:S02]  /*0900*/  LDCU UR22, c[0x0][0x404] ;  /* 0x00008080ff1677ac */ /* 0x000e240008000800 */
[----:B------:R-:W-:Y:S01]  /*0910*/  IMAD.HI.U32 R44, R40, -0x2daee0ad, RZ ;  /* 0xd2511f53282c7827 */ /* 0x000fe200078e00ff */
[----:B------:R-:W-:Y:S01]  /*0920*/  LOP3.LUT R41, R48, UR7, R41, 0x96, !PT ;  /* 0x0000000730297c12 */ /* 0x000fe2000f8e9629 */
[----:B------:R-:W-:-:S02]  /*0930*/  UIADD3 UR7, UPT, UPT, UR15, 0x646e171e, URZ ;  /* 0x646e171e0f077890 */ /* 0x000fc4000fffe0ff */
[----:B------:R-:W-:Y:S01]  /*0940*/  @P0 IMAD.MOV.U32 R86, RZ, RZ, R42 ;  /* 0x000000ffff560224 */ /* 0x000fe200078e002a */
[----:B------:R-:W-:Y:S01]  /*0950*/  LOP3.LUT R44, R45, UR5, R44, 0x96, !PT ;  /* 0x000000052d2c7c12 */ /* 0x000fe2000f8e962c */
[----:B------:R-:W-:Y:S01]  /*0960*/  IMAD R47, R40, -0x2daee0ad, RZ ;  /* 0xd2511f53282f7824 */ /* 0x000fe200078e02ff */
[----:B------:R-:W-:Y:S01]  /*0970*/  @!P0 MOV R86, R42 ;  /* 0x0000002a00568202 */ /* 0x000fe20000000f00 */
[----:B------:R-:W-:Y:S01]  /*0980*/  IMAD R45, R46, -0x326172a9, RZ ;  /* 0xcd9e8d572e2d7824 */ /* 0x000fe200078e02ff */
[----:B------:R-:W-:Y:S01]  /*0990*/  UIADD3 UR5, UPT, UPT, UR14, 0x5384540f, URZ ;  /* 0x5384540f0e057890 */ /* 0x000fe2000fffe0ff */
[----:B------:R-:W-:Y:S01]  /*09a0*/  IMAD.HI.U32 R42, R44, -0x326172a9, RZ ;  /* 0xcd9e8d572c2a7827 */ /* 0x000fe200078e00ff */
[----:B------:R-:W1:Y:S03]  /*09b0*/  LDCU UR23, c[0x0][0x388] ;  /* 0x00007100ff1777ac */ /* 0x000e660008000800 */
        /* <DEDUP_REMOVED lines=8> */
[----:B------:R-:W2:Y:S01]  /*0a40*/  LDCU.U8 UR24, c[0x0][0x410] ;  /* 0x00008200ff1877ac */ /* 0x000ea20008000000 */
[----:B------:R-:W-:Y:S01]  /*0a50*/  IMAD.HI.U32 R43, R40, -0x326172a9, RZ ;  /* 0xcd9e8d57282b7827 */ /* 0x000fe200078e00ff */
[----:B------:R-:W3:Y:S03]  /*0a60*/  LDCU UR25, c[0x0][0x400] ;  /* 0x00008000ff1977ac */ /* 0x000ee60008000800 */
[----:B------:R-:W-:Y:S01]  /*0a70*/  IMAD.HI.U32 R41, R42, -0x2daee0ad, RZ ;  /* 0xd2511f532a297827 */ /* 0x000fe200078e00ff */
[----:B------:R-:W-:Y:S01]  /*0a80*/  LOP3.LUT R43, R44, UR9, R43, 0x96, !PT ;  /* 0x000000092c2b7c12 */ /* 0x000fe2000f8e962b */
[----:B------:R-:W4:Y:S02]  /*0a90*/  LDCU.64 UR16, c[0x0][0x408] ;  /* 0x00008100ff1077ac */ /* 0x000f240008000a00 */
[--C-:B------:R-:W-:Y:S01]  /*0aa0*/  @P0 IMAD.MOV.U32 R88, RZ, RZ, R36.reuse ;  /* 0x000000ffff580224 */ /* 0x100fe200078e0024 */
[----:B------:R-:W-:Y:S01]  /*0ab0*/  LOP3.LUT R41, R46, UR7, R41, 0x96, !PT ;  /* 0x000000072e297c12 */ /* 0x000fe2000f8e9629 */
[----:B------:R-:W-:-:S02]  /*0ac0*/  @!P0 IMAD.MOV.U32 R88, RZ, RZ, R36 ;  /* 0x000000ffff588224 */ /* 0x000fc400078e0024 */
        /* <DEDUP_REMOVED lines=8> */
[----:B------:R-:W-:Y:S02]  /*0b50*/  IMAD R38, R41, -0x326172a9, RZ ;  /* 0xcd9e8d5729267824 */ /* 0x000fe400078e02ff */
[----:B------:R-:W-:-:S04]  /*0b60*/  IMAD.HI.U32 R37, R40, -0x326172a9, RZ ;  /* 0xcd9e8d5728257827 */ /* 0x000fc800078e00ff */
[----:B------:R-:W-:Y:S01]  /*0b70*/  IMAD R42, R43, -0x2daee0ad, RZ ;  /* 0xd2511f532b2a7824 */ /* 0x000fe200078e02ff */
[----:B------:R-:W-:Y:S01]  /*0b80*/  LOP3.LUT R37, R38, UR11, R37, 0x96, !PT ;  /* 0x0000000b26257c12 */ /* 0x000fe2000f8e9625 */
[C---:B------:R-:W-:Y:S01]  /*0b90*/  IMAD.HI.U32 R39, R36.reuse, -0x2daee0ad, RZ ;  /* 0xd2511f5324277827 */ /* 0x040fe200078e00ff */
[----:B------:R-:W0:Y:S03]  /*0ba0*/  LDCU.128 UR8, c[0x0][0x3f0] ;  /* 0x00007e00ff0877ac */ /* 0x000e260008000c00 */
[----:B------:R-:W-:Y:S01]  /*0bb0*/  IMAD R36, R36, -0x2daee0ad, RZ ;  /* 0xd2511f5324247824 */ /* 0x000fe200078e02ff */
[----:B------:R-:W-:Y:S01]  /*0bc0*/  LOP3.LUT R39, R42, UR6, R39, 0x96, !PT ;  /* 0x000000062a277c12 */ /* 0x000fe2000f8e9627 */
        /* <DEDUP_REMOVED lines=8> */
[----:B------:R-:W-:Y:S01]  /*0c50*/  LOP3.LUT R109, R40, UR20, R109, 0x96, !PT ;  /* 0x00000014286d7c12 */ /* 0x000fe2000f8e966d */
[----:B------:R-:W-:Y:S01]  /*0c60*/  @P0 IMAD.MOV.U32 R94, RZ, RZ, R32 ;  /* 0x000000ffff5e0224 */ /* 0x000fe200078e0020 */
[----:B------:R-:W0:Y:S01]  /*0c70*/  LDCU.64 UR20, c[0x0][0x380] ;  /* 0x00007000ff1477ac */ /* 0x000e220008000a00 */
[----:B------:R-:W-:-:S02]  /*0c80*/  @P0 IMAD.MOV.U32 R96, RZ, RZ, R34 ;  /* 0x000000ffff600224 */ /* 0x000fc400078e0022 */
[----:B------:R-:W-:Y:S02]  /*0c90*/  @!P0 IMAD.MOV.U32 R2, RZ, RZ, R51 ;  /* 0x000000ffff028224 */ /* 0x000fe400078e0033 */
[----:B------:R-:W-:Y:S02]  /*0ca0*/  @!P0 IMAD.MOV.U32 R94, RZ, RZ, R32 ;  /* 0x000000ffff5e8224 */ /* 0x000fe400078e0020 */
[----:B------:R-:W-:Y:S02]  /*0cb0*/  @!P0 IMAD.MOV.U32 R96, RZ, RZ, R34 ;  /* 0x000000ffff608224 */ /* 0x000fe400078e0022 */
[----:B------:R-:W-:Y:S02]  /*0cc0*/  IMAD.MOV.U32 R98, RZ, RZ, RZ ;  /* 0x000000ffff627224 */ /* 0x000fe400078e00ff */
[----:B------:R-:W-:Y:S02]  /*0cd0*/  IMAD R108, R37, -0x2daee0ad, RZ ;  /* 0xd2511f53256c7824 */ /* 0x000fe400078e02ff */
[----:B-1234-:R-:W-:-:S07]  /*0ce0*/  IMAD R110, R39, -0x326172a9, RZ ;  /* 0xcd9e8d57276e7824 */ /* 0x01efce00078e02ff */
.L_x_18879:
[----:B0-----:R-:W-:-:S06]  /*0cf0*/  UIMAD.WIDE UR6, UR4, 0x4, UR8 ;  /* 0x00000004040678a5 */ /* 0x001fcc000f8e0208 */
[----:B------:R-:W-:Y:S01]  /*0d00*/  MOV R116, UR6 ;  /* 0x0000000600747c02 */ /* 0x000fe20008000f00 */
[----:B------:R-:W-:-:S05]  /*0d10*/  IMAD.U32 R117, RZ, RZ, UR7 ;  /* 0x00000007ff757e24 */ /* 0x000fca000f8e00ff */
[----:B------:R-:W2:Y:S01]  /*0d20*/  LDG.E R116, desc[UR12][R116.64] ;  /* 0x0000000c74747981 */ /* 0x000ea2000c1e1900 */
[----:B------:R-:W-:Y:S01]  /*0d30*/  UIMAD.WIDE UR6, UR4, 0x4, UR10 ;  /* 0x00000004040678a5 */ /* 0x000fe2000f8e020a */
[----:B-1----:R-:W0:Y:S01]  /*0d40*/  S2R R112, SR_TID.X ;  /* 0x0000000000707919 */ /* 0x002e220000002100 */
[----:B------:R-:W-:-:S04]  /*0d50*/  IMAD.MOV.U32 R121, RZ, RZ, RZ ;  /* 0x000000ffff797224 */ /* 0x000fc800078e00ff */
[----:B------:R-:W-:Y:S02]  /*0d60*/  MOV R47, UR7 ;  /* 0x00000007002f7c02 */ /* 0x000fe40008000f00 */
[----:B--2---:R-:W-:-:S13]  /*0d70*/  ISETP.GE.AND P1, PT, R116, 0x1, PT ;  /* 0x000000017400780c */ /* 0x004fda0003f26270 */
[----:B------:R-:W1:Y:S01]  /*0d80*/  @P1 LDC.64 R44, c[0x0][0x390] ;  /* 0x0000e400ff2c1b82 */ /* 0x000e620000000a00 */
[----:B------:R-:W-:-:S05]  /*0d90*/  @P1 IADD3 R46, PT, PT, R116, -0x1, RZ ;  /* 0xffffffff742e1810 */ /* 0x000fca0007ffe0ff */
[----:B------:R-:W-:Y:S02]  /*0da0*/  @P1 IMAD R48, R46, UR23, RZ ;  /* 0x000000172e301c24 */ /* 0x000fe4000f8e02ff */
[----:B------:R-:W-:-:S03]  /*0db0*/  IMAD.U32 R46, RZ, RZ, UR6 ;  /* 0x00000006ff2e7e24 */ /* 0x000fc6000f8e00ff */
[----:B------:R-:W-:-:S03]  /*0dc0*/  @P1 SHF.R.S32.HI R49, RZ, 0x1f, R48 ;  /* 0x0000001fff311819 */ /* 0x000fc60000011430 */
[----:B------:R-:W2:Y:S01]  /*0dd0*/  LDG.E R46, desc[UR12][R46.64] ;  /* 0x0000000c2e2e7981 */ /* 0x000ea2000c1e1900 */
        /* <DEDUP_REMOVED lines=9> */
[----:B------:R-:W-:-:S04]  /*0e70*/  MOV R117, UR6 ;  /* 0x0000000600757c02 */ /* 0x000fc80008000f00 */
[----:B------:R-:W-:Y:S02]  /*0e80*/  LEA.HI.SX32 R117, R117, R112, 0x1d ;  /* 0x0000007075757211 */ /* 0x000fe400078feaff */
[----:B--2---:R-:W-:Y:S01]  /*0e90*/  R2UR UR5, R46 ;  /* 0x000000002e0572ca */ /* 0x004fe200000e0000 */
[----:B0-----:R-:W-:-:S14]  /*0ea0*/  @!P0 BRA `(.L_x_18614) ;  /* 0x0000003000648947 */ /* 0x001fdc0003800000 */
        /* <DEDUP_REMOVED lines=24> */
.L_x_18617:
        /* <DEDUP_REMOVED lines=12> */
.L_x_18618:
        /* <DEDUP_REMOVED lines=59> */
.L_x_18616:
[----:B------:R-:W-:Y:S01]  /*14a0*/  I2FP.F32.U32 R44, R44 ;  /* 0x0000002c002c7245 */ /* 0x000fe20000201000 */
[----:B-----5:R-:W-:Y:S01]  /*14b0*/  HADD2.F32 R45, -RZ, R32.H0_H0 ;  /* 0x20000020ff2d7230 */ /* 0x020fe20000004100 */
        /* <DEDUP_REMOVED lines=9> */
.L_x_18615:
        /* <DEDUP_REMOVED lines=15> */
.L_x_18621:
        /* <DEDUP_REMOVED lines=12> */
.L_x_18622:
        /* <DEDUP_REMOVED lines=60> */
.L_x_18620:
        /* <DEDUP_REMOVED lines=11> */
.L_x_18619:
        /* <DEDUP_REMOVED lines=15> */
.L_x_18625:
        /* <DEDUP_REMOVED lines=12> */
.L_x_18626:
        /* <DEDUP_REMOVED lines=60> */
.L_x_18624:
        /* <DEDUP_REMOVED lines=11> */
.L_x_18623:
        /* <DEDUP_REMOVED lines=15> */
.L_x_18629:
        /* <DEDUP_REMOVED lines=12> */
.L_x_18630:
        /* <DEDUP_REMOVED lines=60> */
.L_x_18628:
        /* <DEDUP_REMOVED lines=11> */
.L_x_18627:
[----:B------:R-:W-:Y:S01]  /*27b0*/  MOV R50, R49 ;  /* 0x0000003100327202 */ /* 0x000fe20000000f00 */
[----:B-----5:R-:W-:Y:S01]  /*27c0*/  IMAD.MOV.U32 R48, RZ, RZ, R40 ;  /* 0x000000ffff307224 */ /* 0x020fe200078e0028 */
        /* <DEDUP_REMOVED lines=13> */
.L_x_18633:
        /* <DEDUP_REMOVED lines=12> */
.L_x_18634:
        /* <DEDUP_REMOVED lines=60> */
.L_x_18632:
        /* <DEDUP_REMOVED lines=11> */
.L_x_18631:
        /* <DEDUP_REMOVED lines=15> */
.L_x_18637:
        /* <DEDUP_REMOVED lines=12> */
.L_x_18638:
        /* <DEDUP_REMOVED lines=60> */
.L_x_18636:
        /* <DEDUP_REMOVED lines=11> */
.L_x_18635:
        /* <DEDUP_REMOVED lines=15> */
.L_x_18641:
        /* <DEDUP_REMOVED lines=12> */
.L_x_18642:
        /* <DEDUP_REMOVED lines=60> */
.L_x_18640:
        /* <DEDUP_REMOVED lines=11> */
.L_x_18639:
        /* <DEDUP_REMOVED lines=15> */
.L_x_18645:
        /* <DEDUP_REMOVED lines=12> */
.L_x_18646:
        /* <DEDUP_REMOVED lines=60> */
.L_x_18644:
        /* <DEDUP_REMOVED lines=10> */
[----:B------:R-:W-:Y:S01]  /*4020*/  FFMA.FTZ R51, R52, R51, R43 ;  /* 0x0000003334337223 */ /* 0x000fe2000001002b */
[----:B------:R-:W-:Y:S06]  /*4030*/  BRA `(.L_x_18643) ;  /* 0x00000030004c7947 */ /* 0x000fec0003800000 */
.L_x_18614:
[----:B------:R-:W-:Y:S01]  /*4040*/  HFMA2 R44, -RZ, RZ, 0, 0 ;  /* 0x00000000ff2c7431 */ /* 0x000fe200000001ff */
        /* <DEDUP_REMOVED lines=18> */
.L_x_18649:
        /* <DEDUP_REMOVED lines=12> */
.L_x_18650:
        /* <DEDUP_REMOVED lines=59> */
.L_x_18648:
        /* <DEDUP_REMOVED lines=11> */
.L_x_18647:
        /* <DEDUP_REMOVED lines=15> */
.L_x_18653:
        /* <DEDUP_REMOVED lines=12> */
.L_x_18654:
        /* <DEDUP_REMOVED lines=60> */
.L_x_18652:
        /* <DEDUP_REMOVED lines=11> */
.L_x_18651:
        /* <DEDUP_REMOVED lines=15> */
.L_x_18657:
        /* <DEDUP_REMOVED lines=12> */
.L_x_18658:
        /* <DEDUP_REMOVED lines=60> */
.L_x_18656:
        /* <DEDUP_REMOVED lines=11> */
.L_x_18655:
        /* <DEDUP_REMOVED lines=15> */
.L_x_18661:
        /* <DEDUP_REMOVED lines=12> */
.L_x_18662:
        /* <DEDUP_REMOVED lines=60> */
.L_x_18660:
[----:B------:R-:W-:Y:S01]  /*5840*/  I2FP.F32.U32 R47, R47 ;  /* 0x0000002f002f7245 */ /* 0x000fe20000201000 */
[----:B-----5:R-:W-:Y:S01]  /*5850*/  HADD2.F32 R50, -RZ, R33.H1_H1 ;  /* 0x30000021ff327230 */ /* 0x020fe20000004100 */
[----:B------:R-:W-:-:S04]  /*5860*/  MOV R48, 0x2f800000 ;  /* 0x2f80000000307802 */ /* 0x000fc80000000f00 */
        /* <DEDUP_REMOVED lines=8> */
.L_x_18659:
        /* <DEDUP_REMOVED lines=15> */
.L_x_18665:
        /* <DEDUP_REMOVED lines=12> */
.L_x_18666:
        /* <DEDUP_REMOVED lines=60> */
.L_x_18664:
        /* <DEDUP_REMOVED lines=11> */
.L_x_18663:
        /* <DEDUP_REMOVED lines=15> */
.L_x_18669:
        /* <DEDUP_REMOVED lines=12> */
.L_x_18670:
        /* <DEDUP_REMOVED lines=60> */
.L_x_18668:
        /* <DEDUP_REMOVED lines=11> */
.L_x_18667:
        /* <DEDUP_REMOVED lines=15> */
.L_x_18673:
        /* <DEDUP_REMOVED lines=12> */
.L_x_18674:
        /* <DEDUP_REMOVED lines=60> */
.L_x_18672:
        /* <DEDUP_REMOVED lines=11> */
.L_x_18671:
        /* <DEDUP_REMOVED lines=15> */
.L_x_18676:
        /* <DEDUP_REMOVED lines=12> */
.L_x_18677:
        /* <DEDUP_REMOVED lines=60> */
.L_x_18675:
        /* <DEDUP_REMOVED lines=11> */
.L_x_18643:
        /* <DEDUP_REMOVED lines=31> */
.L_x_18678:
[----:B-----5:R2:W5:Y:S04]  /*7360*/  @P1 LDG.E.128 R32, desc[UR12][R56.64] ;  /* 0x0000000c38201981 */ /* 0x020568000c1e1d00 */
[----:B------:R2:W5:Y:S04]  /*7370*/  @P0 LDG.E.128 R36, desc[UR12][R54.64] ;  /* 0x0000000c36240981 */ /* 0x000568000c1e1d00 */
[----:B------:R2:W5:Y:S01]  /*7380*/  @P0 LDG.E.128 R40, desc[UR12][R54.64+0x10] ;  /* 0x0000100c36280981 */ /* 0x000562000c1e1d00 */
[----:B------:R-:W-:Y:S05]  /*7390*/  @!P0 BRA `(.L_x_18679) ;  /* 0x0000003000548947 */ /* 0x000fea0003800000 */
[----:B------:R-:W-:Y:S01]  /*73a0*/  ISETP.GT.AND P2, PT, R116, RZ, PT ;  /* 0x000000ff7400720c */ /* 0x000fe20003f44270 */
[----:B------:R-:W-:Y:S01]  /*73b0*/  IMAD.MOV.U32 R72, RZ, RZ, R64 ;  /* 0x000000ffff487224 */ /* 0x000fe200078e0040 */
[----:B--2---:R-:W-:Y:S02]  /*73c0*/  MOV R54, R65 ;  /* 0x0000004100367202 */ /* 0x004fe40000000f00 */
[----:B01---5:R-:W-:-:S09]  /*73d0*/  MOV R52, R36 ;  /* 0x0000002400347202 */ /* 0x023fd20000000f00 */
        /* <DEDUP_REMOVED lines=16> */
.L_x_18682:
        /* <DEDUP_REMOVED lines=12> */
.L_x_18683:
        /* <DEDUP_REMOVED lines=59> */
.L_x_18681:
        /* <DEDUP_REMOVED lines=11> */
.L_x_18680:
        /* <DEDUP_REMOVED lines=15> */
.L_x_18686:
        /* <DEDUP_REMOVED lines=12> */
.L_x_18687:
        /* <DEDUP_REMOVED lines=60> */
.L_x_18685:
[----:B------:R-:W-:Y:S01]  /*7f70*/  I2FP.F32.U32 R53, R53 ;  /* 0x0000003500357245 */ /* 0x000fe20000201000 */
[----:B------:R-:W-:Y:S01]  /*7f80*/  HADD2.F32 R56, -RZ, R32.H1_H1 ;  /* 0x30000020ff387230 */ /* 0x000fe20000004100 */
        /* <DEDUP_REMOVED lines=9> */
.L_x_18684:
        /* <DEDUP_REMOVED lines=15> */
.L_x_18690:
        /* <DEDUP_REMOVED lines=12> */
.L_x_18691:
        /* <DEDUP_REMOVED lines=60> */
.L_x_18689:
        /* <DEDUP_REMOVED lines=11> */
.L_x_18688:
        /* <DEDUP_REMOVED lines=15> */
.L_x_18694:
        /* <DEDUP_REMOVED lines=12> */
.L_x_18695:
        /* <DEDUP_REMOVED lines=60> */
.L_x_18693:
        /* <DEDUP_REMOVED lines=11> */
.L_x_18692:
        /* <DEDUP_REMOVED lines=15> */
.L_x_18698:
        /* <DEDUP_REMOVED lines=12> */
.L_x_18699:
        /* <DEDUP_REMOVED lines=60> */
.L_x_18697:
        /* <DEDUP_REMOVED lines=11> */
.L_x_18696:
        /* <DEDUP_REMOVED lines=15> */
.L_x_18702:
        /* <DEDUP_REMOVED lines=12> */
.L_x_18703:
        /* <DEDUP_REMOVED lines=60> */
.L_x_18701:
        /* <DEDUP_REMOVED lines=11> */
.L_x_18700:
        /* <DEDUP_REMOVED lines=15> */
.L_x_18706:
        /* <DEDUP_REMOVED lines=12> */
.L_x_18707:
        /* <DEDUP_REMOVED lines=60> */
.L_x_18705:
        /* <DEDUP_REMOVED lines=11> */
.L_x_18704:
        /* <DEDUP_REMOVED lines=15> */
.L_x_18710:
        /* <DEDUP_REMOVED lines=12> */
.L_x_18711:
        /* <DEDUP_REMOVED lines=60> */
.L_x_18709:
        /* <DEDUP_REMOVED lines=12> */
.L_x_18679:
[----:B--2---:R-:W-:Y:S01]  /*a4f0*/  IMAD.MOV.U32 R54, RZ, RZ, R65 ;  /* 0x000000ffff367224 */ /* 0x004fe200078e0041 */
        /* <DEDUP_REMOVED lines=18> */
.L_x_18714:
        /* <DEDUP_REMOVED lines=12> */
.L_x_18715:
        /* <DEDUP_REMOVED lines=59> */
.L_x_18713:
        /* <DEDUP_REMOVED lines=11> */
.L_x_18712:
        /* <DEDUP_REMOVED lines=15> */
.L_x_18718:
        /* <DEDUP_REMOVED lines=12> */
.L_x_18719:
        /* <DEDUP_REMOVED lines=60> */
.L_x_18717:
        /* <DEDUP_REMOVED lines=11> */
.L_x_18716:
        /* <DEDUP_REMOVED lines=15> */
.L_x_18722:
        /* <DEDUP_REMOVED lines=12> */
.L_x_18723:
        /* <DEDUP_REMOVED lines=60> */
.L_x_18721:
        /* <DEDUP_REMOVED lines=11> */
.L_x_18720:
        /* <DEDUP_REMOVED lines=15> */
.L_x_18726:
        /* <DEDUP_REMOVED lines=12> */
.L_x_18727:
        /* <DEDUP_REMOVED lines=60> */
.L_x_18725:
        /* <DEDUP_REMOVED lines=11> */
.L_x_18724:
        /* <DEDUP_REMOVED lines=15> */
.L_x_18730:
        /* <DEDUP_REMOVED lines=12> */
.L_x_18731:
        /* <DEDUP_REMOVED lines=60> */
.L_x_18729:
        /* <DEDUP_REMOVED lines=11> */
.L_x_18728:
        /* <DEDUP_REMOVED lines=15> */
.L_x_18734:
        /* <DEDUP_REMOVED lines=12> */
.L_x_18735:
        /* <DEDUP_REMOVED lines=60> */
.L_x_18733:
        /* <DEDUP_REMOVED lines=11> */
.L_x_18732:
        /* <DEDUP_REMOVED lines=15> */
.L_x_18738:
        /* <DEDUP_REMOVED lines=12> */
.L_x_18739:
        /* <DEDUP_REMOVED lines=60> */
.L_x_18737:
        /* <DEDUP_REMOVED lines=11> */
.L_x_18736:
        /* <DEDUP_REMOVED lines=15> */
.L_x_18741:
        /* <DEDUP_REMOVED lines=12> */
.L_x_18742:
        /* <DEDUP_REMOVED lines=60> */
.L_x_18740:
        /* <DEDUP_REMOVED lines=11> */
.L_x_18708:
[C---:B------:R-:W-:Y:S01]  /*d620*/  IADD3 R61, PT, PT, R117.reuse, 0x100, RZ ;  /* 0x00000100753d7810 */ /* 0x040fe20007ffe0ff */
        /* <DEDUP_REMOVED lines=31> */
.L_x_18743:
        /* <DEDUP_REMOVED lines=24> */
.L_x_18747:
        /* <DEDUP_REMOVED lines=12> */
.L_x_18748:
        /* <DEDUP_REMOVED lines=60> */
.L_x_18746:
        /* <DEDUP_REMOVED lines=11> */
.L_x_18745:
        /* <DEDUP_REMOVED lines=15> */
.L_x_18751:
        /* <DEDUP_REMOVED lines=12> */
.L_x_18752:
        /* <DEDUP_REMOVED lines=60> */
.L_x_18750:
        /* <DEDUP_REMOVED lines=11> */
.L_x_18749:
        /* <DEDUP_REMOVED lines=15> */
.L_x_18755:
        /* <DEDUP_REMOVED lines=12> */
.L_x_18756:
        /* <DEDUP_REMOVED lines=60> */
.L_x_18754:
        /* <DEDUP_REMOVED lines=11> */
.L_x_18753:
        /* <DEDUP_REMOVED lines=15> */
.L_x_18759:
        /* <DEDUP_REMOVED lines=12> */
.L_x_18760:
        /* <DEDUP_REMOVED lines=60> */
.L_x_18758:
        /* <DEDUP_REMOVED lines=11> */
.L_x_18757:
        /* <DEDUP_REMOVED lines=15> */
.L_x_18763:
        /* <DEDUP_REMOVED lines=12> */
.L_x_18764:
        /* <DEDUP_REMOVED lines=60> */
.L_x_18762:
        /* <DEDUP_REMOVED lines=11> */
.L_x_18761:
        /* <DEDUP_REMOVED lines=15> */
.L_x_18767:
        /* <DEDUP_REMOVED lines=12> */
.L_x_18768:
        /* <DEDUP_REMOVED lines=60> */
.L_x_18766:
[----:B------:R-:W-:Y:S01]  /*fcc0*/  I2FP.F32.U32 R65, R65 ;  /* 0x0000004100417245 */ /* 0x000fe20000201000 */
[----:B-1----:R-:W-:Y:S01]  /*fcd0*/  HADD2.F32 R68, -RZ, R34.H1_H1 ;  /* 0x30000022ff447230 */ /* 0x002fe20000004100 */
        /* <DEDUP_REMOVED lines=9> */
.L_x_18765:
[----:B-1----:R-:W-:Y:S01]  /*fd70*/  IMAD.MOV.U32 R68, RZ, RZ, R67 ;  /* 0x000000ffff447224 */ /* 0x002fe200078e0043 */
        /* <DEDUP_REMOVED lines=14> */
.L_x_18771:
        /* <DEDUP_REMOVED lines=12> */
.L_x_18772:
        /* <DEDUP_REMOVED lines=60> */
.L_x_18770:
        /* <DEDUP_REMOVED lines=11> */
.L_x_18769:
        /* <DEDUP_REMOVED lines=15> */
.L_x_18775:
        /* <DEDUP_REMOVED lines=12> */
.L_x_18776:
        /* <DEDUP_REMOVED lines=60> */
.L_x_18774:
        /* <DEDUP_REMOVED lines=12> */
.L_x_18744:
[----:B0-----:R-:W-:Y:S01]  /*109c0*/  IMAD.MOV.U32 R62, RZ, RZ, R73 ;  /* 0x000000ffff3e7224 */ /* 0x001fe200078e0049 */
        /* <DEDUP_REMOVED lines=18> */
.L_x_18779:
        /* <DEDUP_REMOVED lines=12> */
.L_x_18780:
        /* <DEDUP_REMOVED lines=60> */
.L_x_18778:
        /* <DEDUP_REMOVED lines=11> */
.L_x_18777:
        /* <DEDUP_REMOVED lines=15> */
.L_x_18783:
        /* <DEDUP_REMOVED lines=12> */
.L_x_18784:
        /* <DEDUP_REMOVED lines=60> */
.L_x_18782:
        /* <DEDUP_REMOVED lines=11> */
.L_x_18781:
        /* <DEDUP_REMOVED lines=15> */
.L_x_18787:
        /* <DEDUP_REMOVED lines=12> */
.L_x_18788:
        /* <DEDUP_REMOVED lines=60> */
.L_x_18786:
        /* <DEDUP_REMOVED lines=11> */
.L_x_18785:
        /* <DEDUP_REMOVED lines=15> */
.L_x_18791:
        /* <DEDUP_REMOVED lines=12> */
.L_x_18792:
        /* <DEDUP_REMOVED lines=60> */
.L_x_18790:
        /* <DEDUP_REMOVED lines=11> */
.L_x_18789:
        /* <DEDUP_REMOVED lines=15> */
.L_x_18795:
        /* <DEDUP_REMOVED lines=12> */
.L_x_18796:
        /* <DEDUP_REMOVED lines=60> */
.L_x_18794:
        /* <DEDUP_REMOVED lines=11> */
.L_x_18793:
        /* <DEDUP_REMOVED lines=15> */
.L_x_18799:
        /* <DEDUP_REMOVED lines=12> */
.L_x_18800:
        /* <DEDUP_REMOVED lines=60> */
.L_x_18798:
[----:B------:R-:W-:Y:S01]  /*12e10*/  I2FP.F32.U32 R65, R65 ;  /* 0x0000004100417245 */ /* 0x000fe20000201000 */
[----:B-1---5:R-:W-:Y:S01]  /*12e20*/  HADD2.F32 R68, -RZ, R34.H1_H1 ;  /* 0x30000022ff447230 */ /* 0x022fe20000004100 */
        /* <DEDUP_REMOVED lines=9> */
.L_x_18797:
[----:B------:R-:W-:Y:S02]  /*12ec0*/  HFMA2 R66, -RZ, RZ, 0, 0 ;  /* 0x00000000ff427431 */ /* 0x000fe400000001ff */
[----:B-1----:R-:W-:Y:S01]  /*12ed0*/  IMAD.MOV.U32 R68, RZ, RZ, R67 ;  /* 0x000000ffff447224 */ /* 0x002fe200078e0043 */
        /* <DEDUP_REMOVED lines=13> */
.L_x_18803:
        /* <DEDUP_REMOVED lines=12> */
.L_x_18804:
        /* <DEDUP_REMOVED lines=60> */
.L_x_18802:
        /* <DEDUP_REMOVED lines=11> */
.L_x_18801:
        /* <DEDUP_REMOVED lines=15> */
.L_x_18806:
        /* <DEDUP_REMOVED lines=12> */
.L_x_18807:
        /* <DEDUP_REMOVED lines=60> */
.L_x_18805:
        /* <DEDUP_REMOVED lines=11> */
.L_x_18773:
[----:B------:R-:W-:Y:S01]  /*13b00*/  VIADD R69, R117, 0x200 ;  /* 0x0000020075457836 */ /* 0x000fe20000000000 */
        /* <DEDUP_REMOVED lines=11> */
[----:B------:R-:W-:Y:S01]  /*13bc0*/  VIADD R121, R121, 0x200 ;  /* 0x0000020079797836 */ /* 0x000fe20000000000 */
[----:B------:R-:W-:Y:S02]  /*13bd0*/  LOP3.LUT R74, R103, 0xff, RZ, 0xc0, !PT ;  /* 0x000000ff674a7812 */ /* 0x000fe400078ec0ff */
[----:B------:R-:W-:Y:S02]  /*13be0*/  LOP3.LUT R69, R68, 0xff0000, RZ, 0xc0, !PT ;  /* 0x00ff000044457812 */ /* 0x000fe400078ec0ff */
[----:B------:R-:W-:Y:S01]  /*13bf0*/  LOP3.LUT R68, R107, 0xffff, RZ, 0xc0, !PT ;  /* 0x0000ffff6b447812 */ /* 0x000fe200078ec0ff */
[----:B------:R-:W-:Y:S01]  /*13c00*/  IMAD.WIDE.U32 R74, R74, 0x1000000, RZ ;  /* 0x010000004a4a7825 */ /* 0x000fe200078e00ff */
[----:B------:R-:W-:Y:S02]  /*13c10*/  LOP3.LUT R72, R102, 0xff, RZ, 0xc0, !PT ;  /* 0x000000ff66487812 */ /* 0x000fe400078ec0ff */
[----:B------:R-:W-:-:S02]  /*13c20*/  PRMT R68, R69, 0x4210, R68 ;  /* 0x0000421045447816 */ /* 0x000fc40000000044 */
[----:B------:R-:W-:Y:S01]  /*13c30*/  PRMT R69, R105, 0x7104, RZ ;  /* 0x0000710469457816 */ /* 0x000fe200000000ff */
[----:B------:R-:W-:Y:S01]  /*13c40*/  IMAD.WIDE.U32 R72, R72, 0x10000, RZ ;  /* 0x0001000048487825 */ /* 0x000fe200078e00ff */
[----:B------:R-:W-:Y:S02]  /*13c50*/  LOP3.LUT R70, R101, 0xff, RZ, 0xc0, !PT ;  /* 0x000000ff65467812 */ /* 0x000fe400078ec0ff */
[----:B------:R-:W-:Y:S02]  /*13c60*/  LOP3.LUT R71, R68, 0xff00, R69, 0xf8, !PT ;  /* 0x0000ff0044477812 */ /* 0x000fe400078ef845 */
[----:B------:R-:W0:Y:S02]  /*13c70*/  LDC.64 R68, c[0x0][0x3b0] ;  /* 0x0000ec00ff447b82 */ /* 0x000e240000000a00 */
[----:B------:R-:W-:Y:S01]  /*13c80*/  LOP3.LUT R123, R71, 0xff, R104, 0xf8, !PT ;  /* 0x000000ff477b7812 */ /* 0x000fe200078ef868 */
[----:B------:R-:W-:-:S03]  /*13c90*/  IMAD.WIDE.U32 R70, R70, 0x100, RZ ;  /* 0x0000010046467825 */ /* 0x000fc600078e00ff */
[----:B------:R-:W-:Y:S02]  /*13ca0*/  LOP3.LUT R123, R73, R123, R75, 0xfe, !PT ;  /* 0x0000007b497b7212 */ /* 0x000fe400078efe4b */
[----:B------:R-:W-:Y:S02]  /*13cb0*/  LOP3.LUT R73, R70, R74, R72, 0xfe, !PT ;  /* 0x0000004a46497212 */ /* 0x000fe400078efe48 */
[----:B------:R-:W-:Y:S02]  /*13cc0*/  LOP3.LUT R71, R123, R71, RZ, 0xfc, !PT ;  /* 0x000000477b477212 */ /* 0x000fe400078efcff */
[----:B------:R-:W-:Y:S01]  /*13cd0*/  LOP3.LUT R70, R73, 0xff, R100, 0xf8, !PT ;  /* 0x000000ff49467812 */ /* 0x000fe200078ef864 */
[----:B0-----:R-:W-:-:S05]  /*13ce0*/  IMAD.WIDE.U32 R68, R121, 0x8, R68 ;  /* 0x0000000879447825 */ /* 0x001fca00078e0044 */
[----:B------:R0:W-:Y:S02]  /*13cf0*/  STG.E.64 desc[UR12][R68.64], R70 ;  /* 0x0000004644007986 */ /* 0x0001e4000c101b0c */
.L_x_18808:
        /* <DEDUP_REMOVED lines=24> */
.L_x_18812:
        /* <DEDUP_REMOVED lines=12> */
.L_x_18813:
        /* <DEDUP_REMOVED lines=60> */
.L_x_18811:
        /* <DEDUP_REMOVED lines=11> */
.L_x_18810:
        /* <DEDUP_REMOVED lines=15> */
.L_x_18816:
        /* <DEDUP_REMOVED lines=12> */
.L_x_18817:
        /* <DEDUP_REMOVED lines=60> */
.L_x_18815:
        /* <DEDUP_REMOVED lines=11> */
.L_x_18814:
        /* <DEDUP_REMOVED lines=15> */
.L_x_18820:
        /* <DEDUP_REMOVED lines=12> */
.L_x_18821:
        /* <DEDUP_REMOVED lines=60> */
.L_x_18819:
        /* <DEDUP_REMOVED lines=11> */
.L_x_18818:
        /* <DEDUP_REMOVED lines=15> */
.L_x_18824:
        /* <DEDUP_REMOVED lines=12> */
.L_x_18825:
        /* <DEDUP_REMOVED lines=60> */
.L_x_18823:
        /* <DEDUP_REMOVED lines=11> */
.L_x_18822:
        /* <DEDUP_REMOVED lines=15> */
.L_x_18828:
        /* <DEDUP_REMOVED lines=12> */
.L_x_18829:
        /* <DEDUP_REMOVED lines=60> */
.L_x_18827:
        /* <DEDUP_REMOVED lines=11> */
.L_x_18826:
        /* <DEDUP_REMOVED lines=15> */
.L_x_18832:
        /* <DEDUP_REMOVED lines=12> */
.L_x_18833:
        /* <DEDUP_REMOVED lines=60> */
.L_x_18831:
        /* <DEDUP_REMOVED lines=11> */
.L_x_18830:
        /* <DEDUP_REMOVED lines=15> */
.L_x_18836:
        /* <DEDUP_REMOVED lines=12> */
.L_x_18837:
        /* <DEDUP_REMOVED lines=60> */
.L_x_18835:
        /* <DEDUP_REMOVED lines=11> */
.L_x_18834:
        /* <DEDUP_REMOVED lines=15> */
.L_x_18840:
        /* <DEDUP_REMOVED lines=12> */
.L_x_18841:
        /* <DEDUP_REMOVED lines=60> */
.L_x_18839:
        /* <DEDUP_REMOVED lines=12> */
.L_x_18809:
        /* <DEDUP_REMOVED lines=19> */
.L_x_18844:
        /* <DEDUP_REMOVED lines=12> */
.L_x_18845:
        /* <DEDUP_REMOVED lines=60> */
.L_x_18843:
        /* <DEDUP_REMOVED lines=11> */
.L_x_18842:
        /* <DEDUP_REMOVED lines=15> */
.L_x_18848:
        /* <DEDUP_REMOVED lines=12> */
.L_x_18849:
        /* <DEDUP_REMOVED lines=60> */
.L_x_18847:
        /* <DEDUP_REMOVED lines=11> */
.L_x_18846:
        /* <DEDUP_REMOVED lines=15> */
.L_x_18852:
        /* <DEDUP_REMOVED lines=12> */
.L_x_18853:
        /* <DEDUP_REMOVED lines=60> */
.L_x_18851:
        /* <DEDUP_REMOVED lines=11> */
.L_x_18850:
        /* <DEDUP_REMOVED lines=15> */
.L_x_18856:
        /* <DEDUP_REMOVED lines=12> */
.L_x_18857:
        /* <DEDUP_REMOVED lines=60> */
.L_x_18855:
        /* <DEDUP_REMOVED lines=11> */
.L_x_18854:
        /* <DEDUP_REMOVED lines=15> */
.L_x_18860:
        /* <DEDUP_REMOVED lines=12> */
.L_x_18861:
        /* <DEDUP_REMOVED lines=60> */
.L_x_18859:
        /* <DEDUP_REMOVED lines=11> */
.L_x_18858:
        /* <DEDUP_REMOVED lines=15> */
.L_x_18864:
        /* <DEDUP_REMOVED lines=12> */
.L_x_18865:
        /* <DEDUP_REMOVED lines=60> */
.L_x_18863:
        /* <DEDUP_REMOVED lines=11> */
.L_x_18862:
        /* <DEDUP_REMOVED lines=15> */
.L_x_18868:
        /* <DEDUP_REMOVED lines=12> */
.L_x_18869:
        /* <DEDUP_REMOVED lines=60> */
.L_x_18867:
        /* <DEDUP_REMOVED lines=11> */
.L_x_18866:
        /* <DEDUP_REMOVED lines=15> */
.L_x_18871:
        /* <DEDUP_REMOVED lines=12> */
.L_x_18872:
        /* <DEDUP_REMOVED lines=60> */
.L_x_18870:
[----:B------:R-:W-:Y:S01]  /*19f30*/  I2FP.F32.U32 R75, R75 ;  /* 0x0000004b004b7245 */ /* 0x000fe20000201000 */
[----:B------:R-:W-:Y:S02]  /*19f40*/  IMAD.MOV.U32 R114, RZ, RZ, 0x2f800000 ;  /* 0x2f800000ff727424 */ /* 0x000fe400078e00ff */
[----:B-----5:R-:W-:Y:S02]  /*19f50*/  HADD2.F32 R107, -RZ, R35.H1_H1 ;  /* 0x30000023ff6b7230 */ /* 0x020fe40000004100 */
[----:B------:R-:W-:Y:S01]  /*19f60*/  FFMA.FTZ R75, R75, R114, 1.1641532182693481445e-10 ;  /* 0x2f0000004b4b7423 */ /* 0x000fe20000010072 */
[----:B------:R-:W-:Y:S02]  /*19f70*/  HADD2.F32 R114, -RZ, R97.H1_H1 ;  /* 0x30000061ff727230 */ /* 0x000fe40000004100 */
[----:B------:R-:W-:Y:S02]  /*19f80*/  FMUL.FTZ R107, R107, UR17 ;  /* 0x000000116b6b7c20 */ /* 0x000fe40008410000 */
[----:B------:R-:W-:-:S02]  /*19f90*/  FSETP.GTU.FTZ.AND P0, PT, R75, UR22, PT ;  /* 0x000000164b007c0b */ /* 0x000fc4000bf1c000 */
[----:B------:R-:W-:Y:S02]  /*19fa0*/  FMUL.FTZ R75, R107, UR16 ;  /* 0x000000106b4b7c20 */ /* 0x000fe40008410000 */
[----:B------:R-:W-:-:S03]  /*19fb0*/  SEL R107, RZ, 0x1, P0 ;  /* 0x00000001ff6b7807 */ /* 0x000fc60000000000 */
[----:B------:R-:W-:-:S05]  /*19fc0*/  FSEL R75, R75, RZ, !P0 ;  /* 0x000000ff4b4b7208 */ /* 0x000fca0004000000 */
[----:B------:R-:W-:-:S07]  /*19fd0*/  FMUL.FTZ R75, R114, R75 ;  /* 0x0000004b724b7220 */ /* 0x000fce0000410000 */
.L_x_18838:
        /* <DEDUP_REMOVED lines=56> */
.L_x_18873:
[----:B0-----:R-:W0:Y:S01]  /*1a360*/  SHFL.BFLY PT, R93, R120, 0x1, 0x1f ;  /* 0x0c201f00785d7f89 */ /* 0x001e2200000e0000 */
[C---:B------:R-:W-:Y:S01]  /*1a370*/  LOP3.LUT P0, RZ, R112.reuse, 0x1f, RZ, 0xc0, !PT ;  /* 0x0000001f70ff7812 */ /* 0x040fe2000780c0ff */
[----:B------:R-:W-:Y:S01]  /*1a380*/  BSSY.RECONVERGENT B0, `(.L_x_18874) ;  /* 0x0000060000007945 */ /* 0x000fe20003800200 */
[----:B------:R-:W-:Y:S01]  /*1a390*/  LOP3.LUT R117, R112, 0x1f, RZ, 0xc0, !PT ;  /* 0x0000001f70757812 */ /* 0x000fe200078ec0ff */
[----:B------:R-:W-:-:S03]  /*1a3a0*/  IMAD.MOV.U32 R119, RZ, RZ, RZ ;  /* 0x000000ffff777224 */ /* 0x000fc600078e00ff */
[----:B------:R-:W-:Y:S01]  /*1a3b0*/  ISETP.GT.U32.AND P1, PT, R117, 0x7, PT ;  /* 0x000000077500780c */ /* 0x000fe20003f24070 */
        /* <DEDUP_REMOVED lines=92> */
.L_x_18875:
[----:B------:R-:W-:Y:S05]  /*1a980*/  BSYNC.RECONVERGENT B0 ;  /* 0x0000000000007941 */ /* 0x000fea0003800200 */
.L_x_18874:
        /* <DEDUP_REMOVED lines=12> */
.L_x_18877:
[----:B------:R-:W-:Y:S05]  /*1aa50*/  BSYNC.RECONVERGENT B0 ;  /* 0x0000000000007941 */ /* 0x000fea0003800200 */
.L_x_18876:
[----:B------:R-:W1:Y:S01]  /*1aa60*/  SHFL.DOWN PT, R114, R119, 0x4, 0x1f ;  /* 0x08801f0077727f89 */ /* 0x000e6200000e0000 */
[----:B------:R-:W-:Y:S01]  /*1aa70*/  I2FP.F32.U32 R121, R119 ;  /* 0x0000007700797245 */ /* 0x000fe20000201000 */
[----:B------:R-:W-:Y:S01]  /*1aa80*/  UISETP.GE.AND UP1, UPT, UR5, 0x1, UPT ;  /* 0x000000010500788c */ /* 0x000fe2000bf26270 */
        /* <DEDUP_REMOVED lines=9> */
[----:B------:R-:W-:Y:S02]  /*1ab20*/  FMUL.FTZ R114, R114, R114 ;  /* 0x0000007272727220 */ /* 0x000fe40000410000 */
[----:B------:R-:W-:Y:S01]  /*1ab30*/  FFMA.FTZ R123, R121, R92, R116 ;  /* 0x0000005c797b7223 */ /* 0x000fe20000010074 */
[----:B------:R-:W0:Y:S01]  /*1ab40*/  MUFU.RCP R118, R113 ;  /* 0x0000007100767308 */ /* 0x000e220000001000 */
[----:B------:R-:W1:Y:S01]  /*1ab50*/  SHFL.DOWN PT, R116, R115, 0x2, 0x1f ;  /* 0x08401f0073747f89 */ /* 0x000e6200000e0000 */
[----:B------:R-:W-:Y:S01]  /*1ab60*/  FMUL.FTZ R92, R114, R121 ;  /* 0x00000079725c7220 */ /* 0x000fe20000410000 */
[----:B--2---:R-:W-:Y:S01]  /*1ab70*/  FADD.FTZ R119, R120, R93 ;  /* 0x0000005d78777221 */ /* 0x004fe20000010000 */
[----:B------:R-:W-:-:S02]  /*1ab80*/  MOV R121, UR4 ;  /* 0x0000000400797c02 */ /* 0x000fc40008000f00 */
[----:B------:R-:W-:Y:S01]  /*1ab90*/  FMUL.FTZ R92, R92, R117 ;  /* 0x000000755c5c7220 */ /* 0x000fe20000410000 */
[----:B0-----:R-:W-:-:S03]  /*1aba0*/  FMUL.FTZ R114, R118, R123 ;  /* 0x0000007b76727220 */ /* 0x001fc60000410000 */
[----:B------:R-:W-:Y:S02]  /*1abb0*/  FFMA.FTZ R119, R118, R92, R119 ;  /* 0x0000005c76777223 */ /* 0x000fe40000010077 */
[----:B------:R-:W0:Y:S01]  /*1abc0*/  SHFL.DOWN PT, R117, R114, 0x2, 0x1f ;  /* 0x08401f0072757f89 */ /* 0x000e2200000e0000 */
[----:B-1----:R-:W-:Y:S01]  /*1abd0*/  IMAD.IADD R118, R115, 0x1, R116 ;  /* 0x0000000173767824 */ /* 0x002fe200078e0274 */
[----:B------:R-:W-:Y:S02]  /*1abe0*/  I2FP.F32.S32 R120, R116 ;  /* 0x0000007400787245 */ /* 0x000fe40000201400 */
[----:B------:R-:W1:Y:S02]  /*1abf0*/  SHFL.DOWN PT, R116, R119, 0x2, 0x1f ;  /* 0x08401f0077747f89 */ /* 0x000e6400000e0000 */
[----:B------:R-:W-:Y:S02]  /*1ac00*/  I2FP.F32.S32 R92, R118 ;  /* 0x00000076005c7245 */ /* 0x000fe40000201400 */
[----:B------:R-:W2:Y:S02]  /*1ac10*/  SHFL.DOWN PT, R93, R118, 0x1, 0x1f ;  /* 0x08201f00765d7f89 */ /* 0x000ea400000e0000 */
[----:B------:R-:W3:Y:S01]  /*1ac20*/  MUFU.RCP R115, R92 ;  /* 0x0000005c00737308 */ /* 0x000ee20000001000 */
[----:B0-----:R-:W-:Y:S01]  /*1ac30*/  FMUL.FTZ R122, R117, R120 ;  /* 0x00000078757a7220 */ /* 0x001fe20000410000 */
[----:B------:R-:W-:-:S03]  /*1ac40*/  FADD.FTZ R117, R114, -R117 ;  /* 0x8000007572757221 */ /* 0x000fc60000010000 */
[----:B------:R-:W-:Y:S01]  /*1ac50*/  FFMA.FTZ R122, R113, R114, R122 ;  /* 0x00000072717a7223 */ /* 0x000fe2000001007a */
[----:B------:R-:W-:Y:S01]  /*1ac60*/  FMUL.FTZ R114, R117, R117 ;  /* 0x0000007575727220 */ /* 0x000fe20000410000 */
[----:B-1----:R-:W-:-:S03]  /*1ac70*/  FADD.FTZ R116, R119, R116 ;  /* 0x0000007477747221 */ /* 0x002fc60000010000 */
[----:B------:R-:W-:Y:S01]  /*1ac80*/  FMUL.FTZ R117, R113, R114 ;  /* 0x0000007271757220 */ /* 0x000fe20000410000 */
[----:B---3--:R-:W-:-:S03]  /*1ac90*/  FMUL.FTZ R113, R115, R122 ;  /* 0x0000007a73717220 */ /* 0x008fc60000410000 */
[----:B------:R-:W-:Y:S02]  /*1aca0*/  FMUL.FTZ R117, R117, R120 ;  /* 0x0000007875757220 */ /* 0x000fe40000410000 */
[----:B------:R-:W0:Y:S02]  /*1acb0*/  SHFL.DOWN PT, R114, R113, 0x1, 0x1f ;  /* 0x08201f0071727f89 */ /* 0x000e2400000e0000 */
[----:B------:R-:W-:Y:S01]  /*1acc0*/  FFMA.FTZ R115, R115, R117, R116 ;  /* 0x0000007573737223 */ /* 0x000fe20000010074 */
[-C--:B--2---:R-:W-:Y:S02]  /*1acd0*/  IADD3 R117, PT, PT, R118, R93.reuse, RZ ;  /* 0x0000005d76757210 */ /* 0x084fe40007ffe0ff */
[----:B------:R-:W-:Y:S02]  /*1ace0*/  I2FP.F32.S32 R118, R93 ;  /* 0x0000005d00767245 */ /* 0x000fe40000201400 */
[----:B------:R-:W1:Y:S01]  /*1acf0*/  SHFL.DOWN PT, R116, R115, 0x1, 0x1f ;  /* 0x08201f0073747f89 */ /* 0x000e6200000e0000 */
[----:B------:R-:W-:-:S06]  /*1ad00*/  I2FP.F32.S32 R117, R117 ;  /* 0x0000007500757245 */ /* 0x000fcc0000201400 */
[----:B------:R-:W2:Y:S01]  /*1ad10*/  MUFU.RCP R117, R117 ;  /* 0x0000007500757308 */ /* 0x000ea20000001000 */
[----:B0-----:R-:W-:Y:S01]  /*1ad20*/  FADD.FTZ R93, R113, -R114 ;  /* 0x80000072715d7221 */ /* 0x001fe20000010000 */
[----:B------:R-:W-:-:S03]  /*1ad30*/  FMUL.FTZ R119, R114, R118 ;  /* 0x0000007672777220 */ /* 0x000fc60000410000 */
[----:B------:R-:W-:Y:S01]  /*1ad40*/  FMUL.FTZ R93, R93, R93 ;  /* 0x0000005d5d5d7220 */ /* 0x000fe20000410000 */
[----:B-1----:R-:W-:-:S03]  /*1ad50*/  FADD.FTZ R116, R115, R116 ;  /* 0x0000007473747221 */ /* 0x002fc60000010000 */
[C---:B------:R-:W-:Y:S01]  /*1ad60*/  FMUL.FTZ R93, R92.reuse, R93 ;  /* 0x0000005d5c5d7220 */ /* 0x040fe20000410000 */
[----:B------:R-:W-:Y:S01]  /*1ad70*/  FFMA.FTZ R92, R92, R113, R119 ;  /* 0x000000715c5c7223 */ /* 0x000fe20000010077 */
[----:B------:R-:W0:Y:S02]  /*1ad80*/  @!P0 LDC.64 R114, c[0x0][0x3c0] ;  /* 0x0000f000ff728b82 */ /* 0x000e240000000a00 */
[----:B------:R-:W-:Y:S01]  /*1ad90*/  FMUL.FTZ R93, R93, R118 ;  /* 0x000000765d5d7220 */ /* 0x000fe20000410000 */
[----:B--2---:R-:W-:-:S03]  /*1ada0*/  FMUL.FTZ R113, R117, R92 ;  /* 0x0000005c75717220 */ /* 0x004fc60000410000 */
[----:B------:R-:W-:Y:S02]  /*1adb0*/  FFMA.FTZ R116, R117, R93, R116 ;  /* 0x0000005d75747223 */ /* 0x000fe40000010074 */
[----:B------:R-:W1:Y:S01]  /*1adc0*/  SHFL.IDX PT, R117, R113, RZ, 0x1f ;  /* 0x00001fff71757589 */ /* 0x000e6200000e0000 */
[----:B------:R-:W2:Y:S03]  /*1add0*/  LDC R118, c[0x0][0x448] ;  /* 0x00011200ff767b82 */ /* 0x000ea60000000800 */
[----:B------:R-:W2:Y:S01]  /*1ade0*/  SHFL.IDX PT, R93, R116, RZ, 0x1f ;  /* 0x00001fff745d7589 */ /* 0x000ea200000e0000 */
[----:B-1----:R-:W-:Y:S01]  /*1adf0*/  FMUL.FTZ R92, R117, R117 ;  /* 0x00000075755c7220 */ /* 0x002fe20000410000 */
[----:B--2---:R-:W-:-:S04]  /*1ae00*/  FFMA.FTZ R118, R93, UR25, R118 ;  /* 0x000000195d767c23 */ /* 0x004fc80008010076 */
[----:B------:R-:W-:Y:S02]  /*1ae10*/  FSEL R119, R92, RZ, P1 ;  /* 0x000000ff5c777208 */ /* 0x000fe40000800000 */
[----:B------:R-:W1:Y:S03]  /*1ae20*/  @!P0 LDC.64 R92, c[0x0][0x3c8] ;  /* 0x0000f200ff5c8b82 */ /* 0x000e660000000a00 */
[----:B------:R-:W-:Y:S01]  /*1ae30*/  FADD.FTZ R118, R118, R119 ;  /* 0x0000007776767221 */ /* 0x000fe20000010000 */
[----:B------:R-:W-:-:S03]  /*1ae40*/  IMAD.U32 R119, RZ, RZ, UR4 ;  /* 0x00000004ff777e24 */ /* 0x000fc6000f8e00ff */
[----:B------:R-:W2:Y:S01]  /*1ae50*/  MUFU.RSQ R113, R118 ;  /* 0x0000007600717308 */ /* 0x000ea20000001400 */
[----:B0-----:R-:W-:-:S05]  /*1ae60*/  @!P0 IMAD.WIDE R114, R119, 0x4, R114 ;  /* 0x0000000477728825 */ /* 0x001fca00078e0272 */
[----:B------:R0:W-:Y:S01]  /*1ae70*/  @!P0 STG.E desc[UR12][R114.64], R117 ;  /* 0x0000007572008986 */ /* 0x0001e2000c10190c */
[----:B-1----:R-:W-:-:S05]  /*1ae80*/  @!P0 IMAD.WIDE R92, R121, 0x4, R92 ;  /* 0x00000004795c8825 */ /* 0x002fca00078e025c */
[----:B--2---:R0:W-:Y:S01]  /*1ae90*/  @!P0 STG.E desc[UR12][R92.64], R113 ;  /* 0x000000715c008986 */ /* 0x0041e2000c10190c */
[----:B------:R-:W-:Y:S05]  /*1aea0*/  BRA.U !UP1, `(.L_x_18878) ;  /* 0x0000000d090c7547 */ /* 0x000fea000b800000 */
[----:B0-----:R-:W-:Y:S01]  /*1aeb0*/  FSEL R92, R117, RZ, !P1 ;  /* 0x000000ff755c7208 */ /* 0x001fe20004800000 */
[--C-:B------:R-:W-:Y:S01]  /*1aec0*/  HADD2.F32 R93, -RZ, R79.reuse.H0_H0 ;  /* 0x2000004fff5d7230 */ /* 0x100fe20000004100 */
[----:B------:R-:W-:Y:S01]  /*1aed0*/  UIADD3 UR5, UPT, UPT, UR5, -0x1, URZ ;  /* 0xffffffff05057890 */ /* 0x000fe2000fffe0ff */
[--C-:B------:R-:W-:Y:S02]  /*1aee0*/  HADD2.F32 R115, -RZ, R28.reuse.H0_H0 ;  /* 0x2000001cff737230 */ /* 0x100fe40000004100 */
[C---:B------:R-:W-:Y:S01]  /*1aef0*/  FADD.FTZ R44, -R92.reuse, R44 ;  /* 0x0000002c5c2c7221 */ /* 0x040fe20000010100 */
[C---:B------:R-:W-:Y:S01]  /*1af00*/  FADD.FTZ R114, -R92.reuse, R45 ;  /* 0x0000002d5c727221 */ /* 0x040fe20000010100 */
[----:B------:R-:W-:Y:S02]  /*1af10*/  HADD2.F32 R116, -RZ, R79.H1_H1 ;  /* 0x3000004fff747230 */ /* 0x000fe40000004100 */
[----:B------:R-:W-:Y:S01]  /*1af20*/  FADD.FTZ R46, -R92, R46 ;  /* 0x0000002e5c2e7221 */ /* 0x000fe20000010100 */
[----:B------:R-:W-:Y:S01]  /*1af30*/  FMUL.FTZ R44, R113, R44 ;  /* 0x0000002c712c7220 */ /* 0x000fe20000410000 */
[----:B------:R-:W-:-:S02]  /*1af40*/  HADD2.F32 R118, -RZ, R28.H1_H1 ;  /* 0x3000001cff767230 */ /* 0x000fc40000004100 */
[----:B------:R-:W-:Y:S01]  /*1af50*/  FADD.FTZ R50, -R92, R50 ;  /* 0x000000325c327221 */ /* 0x000fe20000010100 */
[C---:B------:R-:W-:Y:S01]  /*1af60*/  FMUL.FTZ R45, R113.reuse, R46 ;  /* 0x0000002e712d7220 */ /* 0x040fe20000410000 */
[----:B------:R-:W-:Y:S01]  /*1af70*/  FFMA.FTZ R44, R44, R93, R115 ;  /* 0x0000005d2c2c7223 */ /* 0x000fe20000010073 */
[----:B------:R-:W-:Y:S01]  /*1af80*/  FMUL.FTZ R93, R113, R114 ;  /* 0x00000072715d7220 */ /* 0x000fe20000410000 */
[--C-:B------:R-:W-:Y:S02]  /*1af90*/  HADD2.F32 R114, -RZ, R78.reuse.H0_H0 ;  /* 0x2000004eff727230 */ /* 0x100fe40000004100 */
[----:B------:R-:W-:Y:S01]  /*1afa0*/  FADD.FTZ R46, -R92, R47 ;  /* 0x0000002f5c2e7221 */ /* 0x000fe20000010100 */
[----:B------:R-:W-:Y:S02]  /*1afb0*/  HADD2.F32 R47, -RZ, R78.H1_H1 ;  /* 0x3000004eff2f7230 */ /* 0x000fe40000004100 */
[----:B------:R-:W-:Y:S01]  /*1afc0*/  FFMA.FTZ R93, R93, R116, R118 ;  /* 0x000000745d5d7223 */ /* 0x000fe20000010076 */
[----:B------:R-:W-:-:S02]  /*1afd0*/  HADD2.F32 R116, -RZ, R29.H0_H0 ;  /* 0x2000001dff747230 */ /* 0x000fc40000004100 */
[----:B------:R-:W-:Y:S01]  /*1afe0*/  FMUL.FTZ R46, R113, R46 ;  /* 0x0000002e712e7220 */ /* 0x000fe20000410000 */
[----:B------:R-:W-:Y:S02]  /*1aff0*/  HADD2.F32 R115, -RZ, R29.H1_H1 ;  /* 0x3000001dff737230 */ /* 0x000fe40000004100 */
[C---:B------:R-:W-:Y:S01]  /*1b000*/  FADD.FTZ R52, -R92.reuse, R52 ;  /* 0x000000345c347221 */ /* 0x040fe20000010100 */
[--C-:B------:R-:W-:Y:S02]  /*1b010*/  HADD2.F32 R118, -RZ, R30.reuse.H1_H1 ;  /* 0x3000001eff767230 */ /* 0x100fe40000004100 */
[----:B------:R-:W-:Y:S01]  /*1b020*/  FFMA.FTZ R45, R45, R114, R116 ;  /* 0x000000722d2d7223 */ /* 0x000fe20000010074 */
[----:B------:R-:W-:Y:S01]  /*1b030*/  FADD.FTZ R114, -R92, R48 ;  /* 0x000000305c727221 */ /* 0x000fe20000010100 */
[----:B------:R-:W-:Y:S01]  /*1b040*/  FFMA.FTZ R48, R46, R47, R115 ;  /* 0x0000002f2e307223 */ /* 0x000fe20000010073 */
[----:B------:R-:W-:Y:S02]  /*1b050*/  HADD2.F32 R47, -RZ, R77.H0_H0 ;  /* 0x2000004dff2f7230 */ /* 0x000fe40000004100 */
[----:B------:R-:W-:Y:S01]  /*1b060*/  FMUL.FTZ R52, R113, R52 ;  /* 0x0000003471347220 */ /* 0x000fe20000410000 */
[----:B------:R-:W-:-:S02]  /*1b070*/  HADD2.F32 R115, -RZ, R30.H0_H0 ;  /* 0x2000001eff737230 */ /* 0x000fc40000004100 */
[C---:B------:R-:W-:Y:S01]  /*1b080*/  FMUL.FTZ R46, R113.reuse, R114 ;  /* 0x00000072712e7220 */ /* 0x040fe20000410000 */
[C---:B------:R-:W-:Y:S01]  /*1b090*/  FADD.FTZ R114, -R92.reuse, R49 ;  /* 0x000000315c727221 */ /* 0x040fe20000010100 */
[----:B------:R-:W-:Y:S02]  /*1b0a0*/  HADD2.F32 R116, -RZ, R77.H1_H1 ;  /* 0x3000004dff747230 */ /* 0x000fe40000004100 */
[----:B------:R-:W-:Y:S01]  /*1b0b0*/  FADD.FTZ R54, -R92, R54 ;  /* 0x000000365c367221 */ /* 0x000fe20000010100 */
[----:B------:R-:W-:Y:S01]  /*1b0c0*/  FFMA.FTZ R46, R46, R47, R115 ;  /* 0x0000002f2e2e7223 */ /* 0x000fe20000010073 */
[C---:B------:R-:W-:Y:S01]  /*1b0d0*/  FMUL.FTZ R49, R113.reuse, R114 ;  /* 0x0000007271317220 */ /* 0x040fe20000410000 */
[----:B------:R-:W-:Y:S01]  /*1b0e0*/  FMUL.FTZ R47, R113, R50 ;  /* 0x00000032712f7220 */ /* 0x000fe20000410000 */
[----:B------:R-:W-:Y:S01]  /*1b0f0*/  FADD.FTZ R50, -R92, R51 ;  /* 0x000000335c327221 */ /* 0x000fe20000010100 */
        /* <DEDUP_REMOVED lines=8> */
[C---:B------:R-:W-:Y:S01]  /*1b180*/  FADD.FTZ R114, -R92.reuse, R53 ;  /* 0x000000355c727221 */ /* 0x040fe20000010100 */
[--C-:B------:R-:W-:Y:S02]  /*1b190*/  HADD2.F32 R116, -RZ, R11.reuse.H1_H1 ;  /* 0x3000000bff747230 */ /* 0x100fe40000004100 */
[----:B------:R-:W-:Y:S01]  /*1b1a0*/  FADD.FTZ R56, -R92, R56 ;  /* 0x000000385c387221 */ /* 0x000fe20000010100 */
[----:B------:R-:W-:Y:S01]  /*1b1b0*/  FFMA.FTZ R50, R50, R51, R115 ;  /* 0x0000003332327223 */ /* 0x000fe20000010073 */
[----:B------:R-:W-:-:S02]  /*1b1c0*/  HADD2.F32 R51, -RZ, R11.H0_H0 ;  /* 0x2000000bff337230 */ /* 0x000fc40000004100 */
[C---:B------:R-:W-:Y:S01]  /*1b1d0*/  FMUL.FTZ R53, R113.reuse, R114 ;  /* 0x0000007271357220 */ /* 0x040fe20000410000 */
[--C-:B------:R-:W-:Y:S02]  /*1b1e0*/  HADD2.F32 R115, -RZ, R24.reuse.H0_H0 ;  /* 0x20000018ff737230 */ /* 0x100fe40000004100 */
[C---:B------:R-:W-:Y:S01]  /*1b1f0*/  FADD.FTZ R114, -R92.reuse, R55 ;  /* 0x000000375c727221 */ /* 0x040fe20000010100 */
[----:B------:R-:W-:Y:S02]  /*1b200*/  HADD2.F32 R118, -RZ, R24.H1_H1 ;  /* 0x30000018ff767230 */ /* 0x000fe40000004100 */
[----:B------:R-:W-:Y:S01]  /*1b210*/  FMUL.FTZ R56, R113, R56 ;  /* 0x0000003871387220 */ /* 0x000fe20000410000 */
[----:B------:R-:W-:Y:S01]  /*1b220*/  FADD.FTZ R58, -R92, R58 ;  /* 0x0000003a5c3a7221 */ /* 0x000fe20000010100 */
[----:B------:R-:W-:Y:S01]  /*1b230*/  FFMA.FTZ R52, R52, R51, R115 ;  /* 0x0000003334347223 */ /* 0x000fe20000010073 */
[----:B------:R-:W-:Y:S02]  /*1b240*/  HADD2.F32 R51, -RZ, R10.H0_H0 ;  /* 0x2000000aff337230 */ /* 0x000fe40000004100 */
[----:B------:R-:W-:Y:S01]  /*1b250*/  FFMA.FTZ R53, R53, R116, R118 ;  /* 0x0000007435357223 */ /* 0x000fe20000010076 */
[----:B------:R-:W-:-:S02]  /*1b260*/  HADD2.F32 R115, -RZ, R25.H0_H0 ;  /* 0x20000019ff737230 */ /* 0x000fc40000004100 */
[----:B------:R-:W-:Y:S01]  /*1b270*/  FMUL.FTZ R55, R113, R114 ;  /* 0x0000007271377220 */ /* 0x000fe20000410000 */
[----:B------:R-:W-:Y:S01]  /*1b280*/  HADD2.F32 R116, -RZ, R10.H1_H1 ;  /* 0x3000000aff747230 */ /* 0x000fe20000004100 */
[----:B------:R-:W-:Y:S01]  /*1b290*/  UIMAD UR5, UR5, UR23, URZ ;  /* 0x00000017050572a4 */ /* 0x000fe2000f8e02ff */
[----:B------:R-:W-:Y:S02]  /*1b2a0*/  HADD2.F32 R118, -RZ, R25.H1_H1 ;  /* 0x30000019ff767230 */ /* 0x000fe40000004100 */
[----:B------:R-:W-:Y:S01]  /*1b2b0*/  FFMA.FTZ R54, R54, R51, R115 ;  /* 0x0000003336367223 */ /* 0x000fe20000010073 */
[--C-:B------:R-:W-:Y:S01]  /*1b2c0*/  HADD2.F32 R51, -RZ, R9.reuse.H0_H0 ;  /* 0x20000009ff337230 */ /* 0x100fe20000004100 */
[----:B------:R-:W-:Y:S01]  /*1b2d0*/  USHF.R.S32.HI UR6, URZ, 0x1f, UR5 ;  /* 0x0000001fff067899 */ /* 0x000fe20008011405 */
[--C-:B------:R-:W-:Y:S02]  /*1b2e0*/  HADD2.F32 R115, -RZ, R26.reuse.H0_H0 ;  /* 0x2000001aff737230 */ /* 0x100fe40000004100 */
[----:B------:R-:W-:Y:S01]  /*1b2f0*/  FFMA.FTZ R55, R55, R116, R118 ;  /* 0x0000007437377223 */ /* 0x000fe20000010076 */
[----:B------:R-:W-:Y:S01]  /*1b300*/  FADD.FTZ R116, -R92, R57 ;  /* 0x000000395c747221 */ /* 0x000fe20000010100 */
[----:B------:R-:W-:Y:S01]  /*1b310*/  HADD2.F32 R118, -RZ, R26.H1_H1 ;  /* 0x3000001aff767230 */ /* 0x000fe20000004100 */
[----:B------:R-:W-:Y:S01]  /*1b320*/  ULEA.HI UR6, UR6, UR5, URZ, 0x3 ;  /* 0x0000000506067291 */ /* 0x000fe2000f8f18ff */
[----:B------:R-:W-:Y:S01]  /*1b330*/  FFMA.FTZ R114, R56, R51, R115 ;  /* 0x0000003338727223 */ /* 0x000fe20000010073 */
[----:B------:R-:W-:-:S02]  /*1b340*/  HADD2.F32 R56, -RZ, R9.H1_H1 ;  /* 0x30000009ff387230 */ /* 0x000fc40000004100 */
[C---:B------:R-:W-:Y:S01]  /*1b350*/  FMUL.FTZ R115, R113.reuse, R116 ;  /* 0x0000007471737220 */ /* 0x040fe20000410000 */
[----:B------:R-:W-:Y:S01]  /*1b360*/  FMUL.FTZ R51, R113, R58 ;  /* 0x0000003a71337220 */ /* 0x000fe20000410000 */
[--C-:B------:R-:W-:Y:S02]  /*1b370*/  HADD2.F32 R116, -RZ, R27.reuse.H0_H0 ;  /* 0x2000001bff747230 */ /* 0x100fe40000004100 */
[----:B------:R-:W-:Y:S01]  /*1b380*/  FADD.FTZ R58, -R92, R59 ;  /* 0x0000003b5c3a7221 */ /* 0x000fe20000010100 */
[----:B------:R-:W-:Y:S01]  /*1b390*/  FFMA.FTZ R115, R115, R56, R118 ;  /* 0x0000003873737223 */ /* 0x000fe20000010076 */
[--C-:B------:R-:W-:Y:S01]  /*1b3a0*/  HADD2.F32 R56, -RZ, R8.reuse.H0_H0 ;  /* 0x20000008ff387230 */ /* 0x100fe20000004100 */
[----:B------:R-:W-:Y:S01]  /*1b3b0*/  F2FP.F16.F32.PACK_AB R47, R50, R47 ;  /* 0x0000002f322f723e */ /* 0x000fe200000000ff */
[----:B------:R-:W-:Y:S02]  /*1b3c0*/  HADD2.F32 R57, -RZ, R8.H1_H1 ;  /* 0x30000008ff397230 */ /* 0x000fe40000004100 */
[----:B------:R-:W-:Y:S01]  /*1b3d0*/  FMUL.FTZ R58, R113, R58 ;  /* 0x0000003a713a7220 */ /* 0x000fe20000410000 */
[----:B------:R-:W-:-:S02]  /*1b3e0*/  HADD2.F32 R59, -RZ, R27.H1_H1 ;  /* 0x3000001bff3b7230 */ /* 0x000fc40000004100 */
[----:B------:R-:W-:Y:S01]  /*1b3f0*/  FFMA.FTZ R51, R51, R56, R116 ;  /* 0x0000003833337223 */ /* 0x000fe20000010074 */
[----:B------:R-:W-:Y:S01]  /*1b400*/  FADD.FTZ R56, -R92, R60 ;  /* 0x0000003c5c387221 */ /* 0x000fe20000010100 */
[--C-:B------:R-:W-:Y:S01]  /*1b410*/  HADD2.F32 R60, -RZ, R81.reuse.H1_H1 ;  /* 0x30000051ff3c7230 */ /* 0x100fe20000004100 */
[----:B------:R-:W-:Y:S01]  /*1b420*/  F2FP.F16.F32.PACK_AB R46, R49, R46 ;  /* 0x0000002e312e723e */ /* 0x000fe200000000ff */
[----:B------:R-:W-:Y:S01]  /*1b430*/  FFMA.FTZ R116, R58, R57, R59 ;  /* 0x000000393a747223 */ /* 0x000fe2000001003b */
[----:B------:R-:W-:Y:S02]  /*1b440*/  HADD2.F32 R57, -RZ, R81.H0_H0 ;  /* 0x20000051ff397230 */ /* 0x000fe40000004100 */
[----:B------:R-:W-:Y:S01]  /*1b450*/  FMUL.FTZ R56, R113, R56 ;  /* 0x0000003871387220 */ /* 0x000fe20000410000 */
[--C-:B------:R-:W-:Y:S02]  /*1b460*/  HADD2.F32 R59, -RZ, R20.reuse.H0_H0 ;  /* 0x20000014ff3b7230 */ /* 0x100fe40000004100 */
[----:B------:R-:W-:Y:S01]  /*1b470*/  FADD.FTZ R58, -R92, R61 ;  /* 0x0000003d5c3a7221 */ /* 0x000fe20000010100 */
[----:B------:R-:W-:Y:S01]  /*1b480*/  HADD2.F32 R118, -RZ, R20.H1_H1 ;  /* 0x30000014ff767230 */ /* 0x000fe20000004100 */
[----:B------:R-:W-:Y:S01]  /*1b490*/  F2FP.F16.F32.PACK_AB R45, R48, R45 ;  /* 0x0000002d302d723e */ /* 0x000fe200000000ff */
[----:B------:R-:W-:-:S02]  /*1b4a0*/  HADD2.F32 R61, -RZ, R21.H0_H0 ;  /* 0x20000015ff3d7230 */ /* 0x000fc40000004100 */
[----:B------:R-:W-:Y:S01]  /*1b4b0*/  FFMA.FTZ R56, R56, R57, R59 ;  /* 0x0000003938387223 */ /* 0x000fe2000001003b */
[----:B------:R-:W-:Y:S01]  /*1b4c0*/  FMUL.FTZ R57, R113, R58 ;  /* 0x0000003a71397220 */ /* 0x000fe20000410000 */
[C---:B------:R-:W-:Y:S01]  /*1b4d0*/  FADD.FTZ R58, -R92.reuse, R62 ;  /* 0x0000003e5c3a7221 */ /* 0x040fe20000010100 */
[--C-:B------:R-:W-:Y:S01]  /*1b4e0*/  HADD2.F32 R59, -RZ, R80.reuse.H0_H0 ;  /* 0x20000050ff3b7230 */ /* 0x100fe20000004100 */
[----:B------:R-:W-:Y:S01]  /*1b4f0*/  F2FP.F16.F32.PACK_AB R44, R93, R44 ;  /* 0x0000002c5d2c723e */ /* 0x000fe200000000ff */
[----:B------:R-:W-:Y:S01]  /*1b500*/  FFMA.FTZ R57, R57, R60, R118 ;  /* 0x0000003c39397223 */ /* 0x000fe20000010076 */
[C---:B------:R-:W-:Y:S01]  /*1b510*/  FMUL.FTZ R58, R113.reuse, R58 ;  /* 0x0000003a713a7220 */ /* 0x040fe20000410000 */
[----:B------:R-:W-:Y:S01]  /*1b520*/  FADD.FTZ R60, -R92, R63 ;  /* 0x0000003f5c3c7221 */ /* 0x000fe20000010100 */
[----:B------:R-:W-:Y:S01]  /*1b530*/  HADD2.F32 R62, -RZ, R80.H1_H1 ;  /* 0x30000050ff3e7230 */ /* 0x000fe20000004100 */
[----:B------:R-:W-:Y:S01]  /*1b540*/  F2FP.F16.F32.PACK_AB R51, R116, R51 ;  /* 0x000000337433723e */ /* 0x000fe200000000ff */
[----:B------:R-:W-:Y:S01]  /*1b550*/  FFMA.FTZ R58, R58, R59, R61 ;  /* 0x0000003b3a3a7223 */ /* 0x000fe2000001003d */
[----:B------:R-:W-:Y:S01]  /*1b560*/  FMUL.FTZ R59, R113, R60 ;  /* 0x0000003c713b7220 */ /* 0x000fe20000410000 */
[----:B------:R-:W-:Y:S01]  /*1b570*/  FADD.FTZ R60, -R92, R64 ;  /* 0x000000405c3c7221 */ /* 0x000fe20000010100 */
[----:B------:R-:W-:-:S02]  /*1b580*/  HADD2.F32 R118, -RZ, R21.H1_H1 ;  /* 0x30000015ff767230 */ /* 0x000fc40000004100 */
[----:B------:R-:W-:Y:S01]  /*1b590*/  FADD.FTZ R64, -R92, R65 ;  /* 0x000000415c407221 */ /* 0x000fe20000010100 */
[----:B------:R-:W-:Y:S02]  /*1b5a0*/  HADD2.F32 R61, -RZ, R84.H0_H0 ;  /* 0x20000054ff3d7230 */ /* 0x000fe40000004100 */
[----:B------:R-:W-:Y:S01]  /*1b5b0*/  FMUL.FTZ R60, R113, R60 ;  /* 0x0000003c713c7220 */ /* 0x000fe20000410000 */
[--C-:B------:R-:W-:Y:S02]  /*1b5c0*/  HADD2.F32 R63, -RZ, R22.reuse.H0_H0 ;  /* 0x20000016ff3f7230 */ /* 0x100fe40000004100 */
[----:B------:R-:W-:Y:S01]  /*1b5d0*/  FFMA.FTZ R59, R59, R62, R118 ;  /* 0x0000003e3b3b7223 */ /* 0x000fe20000010076 */
[----:B------:R-:W-:Y:S01]  /*1b5e0*/  HADD2.F32 R118, -RZ, R22.H1_H1 ;  /* 0x30000016ff767230 */ /* 0x000fe20000004100 */
[----:B------:R-:W-:Y:S01]  /*1b5f0*/  F2FP.F16.F32.PACK_AB R50, R115, R114 ;  /* 0x000000727332723e */ /* 0x000fe200000000ff */
[----:B------:R-:W-:Y:S02]  /*1b600*/  HADD2.F32 R65, -RZ, R23.H0_H0 ;  /* 0x20000017ff417230 */ /* 0x000fe40000004100 */
[----:B------:R-:W-:Y:S01]  /*1b610*/  FFMA.FTZ R62, R60, R61, R63 ;  /* 0x0000003d3c3e7223 */ /* 0x000fe2000001003f */
[----:B------:R-:W-:Y:S01]  /*1b620*/  FMUL.FTZ R63, R113, R64 ;  /* 0x00000040713f7220 */ /* 0x000fe20000410000 */
[----:B------:R-:W-:-:S02]  /*1b630*/  HADD2.F32 R60, -RZ, R84.H1_H1 ;  /* 0x30000054ff3c7230 */ /* 0x000fc40000004100 */
[C---:B------:R-:W-:Y:S01]  /*1b640*/  FADD.FTZ R64, -R92.reuse, R66 ;  /* 0x000000425c407221 */ /* 0x040fe20000010100 */
[--C-:B------:R-:W-:Y:S01]  /*1b650*/  HADD2.F32 R61, -RZ, R83.reuse.H0_H0 ;  /* 0x20000053ff3d7230 */ /* 0x100fe20000004100 */
[----:B------:R-:W-:Y:S01]  /*1b660*/  F2FP.F16.F32.PACK_AB R49, R55, R54 ;  /* 0x000000363731723e */ /* 0x000fe200000000ff */
[----:B------:R-:W-:Y:S02]  /*1b670*/  HADD2.F32 R66, -RZ, R88.H1_H1 ;  /* 0x30000058ff427230 */ /* 0x000fe40000004100 */
[----:B------:R-:W-:Y:S01]  /*1b680*/  FMUL.FTZ R64, R113, R64 ;  /* 0x0000004071407220 */ /* 0x000fe20000410000 */
[----:B------:R-:W-:Y:S01]  /*1b690*/  FFMA.FTZ R63, R63, R60, R118 ;  /* 0x0000003c3f3f7223 */ /* 0x000fe20000010076 */
[----:B------:R-:W-:Y:S01]  /*1b6a0*/  FADD.FTZ R60, -R92, R67 ;  /* 0x000000435c3c7221 */ /* 0x000fe20000010100 */
[----:B------:R-:W-:Y:S02]  /*1b6b0*/  HADD2.F32 R118, -RZ, R16.H1_H1 ;  /* 0x30000010ff767230 */ /* 0x000fe40000004100 */
[----:B------:R-:W-:Y:S01]  /*1b6c0*/  FFMA.FTZ R67, R64, R61, R65 ;  /* 0x0000003d40437223 */ /* 0x000fe20000010041 */
[----:B------:R-:W-:-:S02]  /*1b6d0*/  HADD2.F32 R61, -RZ, R83.H1_H1 ;  /* 0x30000053ff3d7230 */ /* 0x000fc40000004100 */
[----:B------:R-:W-:Y:S01]  /*1b6e0*/  FMUL.FTZ R60, R113, R60 ;  /* 0x0000003c713c7220 */ /* 0x000fe20000410000 */
[----:B------:R-:W-:Y:S02]  /*1b6f0*/  HADD2.F32 R65, -RZ, R23.H1_H1 ;  /* 0x30000017ff417230 */ /* 0x000fe40000004100 */
[----:B------:R-:W-:Y:S01]  /*1b700*/  FADD.FTZ R64, -R92, R68 ;  /* 0x000000445c407221 */ /* 0x000fe20000010100 */
[----:B------:R-:W-:Y:S01]  /*1b710*/  HADD2.F32 R117, -RZ, R19.H0_H0 ;  /* 0x20000013ff757230 */ /* 0x000fe20000004100 */
[----:B------:R-:W-:Y:S01]  /*1b720*/  F2FP.F16.F32.PACK_AB R48, R53, R52 ;  /* 0x000000343530723e */ /* 0x000fe200000000ff */
[----:B------:R-:W-:Y:S02]  /*1b730*/  IMAD.U32 R119, RZ, RZ, UR6 ;  /* 0x00000006ff777e24 */ /* 0x000fe4000f8e00ff */
[----:B------:R-:W-:Y:S01]  /*1b740*/  FFMA.FTZ R68, R60, R61, R65 ;  /* 0x0000003d3c447223 */ /* 0x000fe20000010041 */
[----:B------:R-:W-:Y:S02]  /*1b750*/  HADD2.F32 R61, -RZ, R88.H0_H0 ;  /* 0x20000058ff3d7230 */ /* 0x000fe40000004100 */
[----:B------:R-:W-:Y:S01]  /*1b760*/  FMUL.FTZ R60, R113, R64 ;  /* 0x00000040713c7220 */ /* 0x000fe20000410000 */
[----:B------:R-:W-:-:S02]  /*1b770*/  HADD2.F32 R65, -RZ, R16.H0_H0 ;  /* 0x20000010ff417230 */ /* 0x000fc40000004100 */
[----:B------:R-:W-:Y:S01]  /*1b780*/  FADD.FTZ R64, -R92, R69 ;  /* 0x000000455c407221 */ /* 0x000fe20000010100 */
[----:B------:R-:W-:Y:S01]  /*1b790*/  HADD2.F32 R69, -RZ, R17.H0_H0 ;  /* 0x20000011ff457230 */ /* 0x000fe20000004100 */
[----:B------:R-:W-:Y:S01]  /*1b7a0*/  LEA.HI.SX32 R119, R119, R112, 0x1d ;  /* 0x0000007077777211 */ /* 0x000fe200078feaff */
[----:B------:R-:W-:Y:S01]  /*1b7b0*/  FFMA.FTZ R60, R60, R61, R65 ;  /* 0x0000003d3c3c7223 */ /* 0x000fe20000010041 */
[----:B------:R-:W-:Y:S01]  /*1b7c0*/  FMUL.FTZ R61, R113, R64 ;  /* 0x00000040713d7220 */ /* 0x000fe20000410000 */
[----:B------:R-:W-:Y:S01]  /*1b7d0*/  FADD.FTZ R64, -R92, R70 ;  /* 0x000000465c407221 */ /* 0x000fe20000010100 */
[--C-:B------:R-:W-:Y:S01]  /*1b7e0*/  HADD2.F32 R65, -RZ, R89.reuse.H0_H0 ;  /* 0x20000059ff417230 */ /* 0x100fe20000004100 */
[----:B------:R-:W-:Y:S01]  /*1b7f0*/  F2FP.F16.F32.PACK_AB R55, R68, R67 ;  /* 0x000000434437723e */ /* 0x000fe200000000ff */
[----:B------:R-:W-:Y:S01]  /*1b800*/  FFMA.FTZ R61, R61, R66, R118 ;  /* 0x000000423d3d7223 */ /* 0x000fe20000010076 */
[----:B------:R-:W-:Y:S01]  /*1b810*/  FMUL.FTZ R64, R113, R64 ;  /* 0x0000004071407220 */ /* 0x000fe20000410000 */
[----:B------:R-:W-:Y:S01]  /*1b820*/  FADD.FTZ R66, -R92, R71 ;  /* 0x000000475c427221 */ /* 0x000fe20000010100 */
[----:B------:R-:W-:Y:S01]  /*1b830*/  HADD2.F32 R70, -RZ, R89.H1_H1 ;  /* 0x30000059ff467230 */ /* 0x000fe20000004100 */
[----:B------:R-:W-:Y:S01]  /*1b840*/  F2FP.F16.F32.PACK_AB R54, R63, R62 ;  /* 0x0000003e3f36723e */ /* 0x000fe200000000ff */
[----:B------:R-:W-:Y:S01]  /*1b850*/  FFMA.FTZ R64, R64, R65, R69 ;  /* 0x0000004140407223 */ /* 0x000fe20000010045 */
[----:B------:R-:W-:-:S02]  /*1b860*/  HADD2.F32 R118, -RZ, R17.H1_H1 ;  /* 0x30000011ff767230 */ /* 0x000fc40000004100 */
[----:B------:R-:W-:Y:S01]  /*1b870*/  FMUL.FTZ R65, R113, R66 ;  /* 0x0000004271417220 */ /* 0x000fe20000410000 */
[C---:B------:R-:W-:Y:S01]  /*1b880*/  FADD.FTZ R66, -R92.reuse, R72 ;  /* 0x000000485c427221 */ /* 0x040fe20000010100 */
[----:B------:R-:W-:Y:S01]  /*1b890*/  HADD2.F32 R69, -RZ, R90.H0_H0 ;  /* 0x2000005aff457230 */ /* 0x000fe20000004100 */
[----:B------:R-:W-:Y:S01]  /*1b8a0*/  F2FP.F16.F32.PACK_AB R53, R59, R58 ;  /* 0x0000003a3b35723e */ /* 0x000fe200000000ff */
[----:B------:R-:W-:Y:S02]  /*1b8b0*/  HADD2.F32 R71, -RZ, R18.H0_H0 ;  /* 0x20000012ff477230 */ /* 0x000fe40000004100 */
        /* <DEDUP_REMOVED lines=9> */
[--C-:B------:R-:W-:Y:S02]  /*1b950*/  HADD2.F32 R71, -RZ, R91.reuse.H0_H0 ;  /* 0x2000005bff477230 */ /* 0x100fe40000004100 */
[----:B------:R-:W-:Y:S01]  /*1b960*/  FADD.FTZ R92, -R92, R75 ;  /* 0x0000004b5c5c7221 */ /* 0x000fe20000010100 */
[----:B------:R-:W-:Y:S01]  /*1b970*/  FFMA.FTZ R69, R69, R72, R118 ;  /* 0x0000004845457223 */ /* 0x000fe20000010076 */
[----:B------:R-:W-:Y:S01]  /*1b980*/  FMUL.FTZ R70, R113, R70 ;  /* 0x0000004671467220 */ /* 0x000fe20000410000 */
[----:B------:R-:W0:Y:S01]  /*1b990*/  LDC.64 R72, c[0x0][0x428] ;  /* 0x00010a00ff487b82 */ /* 0x000e220000000a00 */
[----:B------:R-:W-:Y:S01]  /*1b9a0*/  HADD2.F32 R74, -RZ, R91.H1_H1 ;  /* 0x3000005bff4a7230 */ /* 0x000fe20000004100 */
[----:B------:R-:W-:Y:S01]  /*1b9b0*/  F2FP.F16.F32.PACK_AB R57, R65, R64 ;  /* 0x000000404139723e */ /* 0x000fe200000000ff */
[----:B------:R-:W-:Y:S01]  /*1b9c0*/  FFMA.FTZ R70, R70, R71, R117 ;  /* 0x0000004746467223 */ /* 0x000fe20000010075 */
[----:B------:R-:W-:Y:S01]  /*1b9d0*/  FMUL.FTZ R71, R113, R92 ;  /* 0x0000005c71477220 */ /* 0x000fe20000410000 */
[----:B------:R-:W-:Y:S01]  /*1b9e0*/  HADD2.F32 R92, -RZ, R19.H1_H1 ;  /* 0x30000013ff5c7230 */ /* 0x000fe20000004100 */
[C---:B------:R-:W-:Y:S01]  /*1b9f0*/  IADD3 R113, PT, PT, R119.reuse, 0x100, RZ ;  /* 0x0000010077717810 */ /* 0x040fe20007ffe0ff */
[C---:B------:R-:W-:Y:S01]  /*1ba00*/  VIADD R75, R119.reuse, 0x200 ;  /* 0x00000200774b7836 */ /* 0x040fe20000000000 */
[----:B------:R-:W-:-:S02]  /*1ba10*/  IADD3 R117, PT, PT, R119, 0x300, RZ ;  /* 0x0000030077757810 */ /* 0x000fc40007ffe0ff */
[----:B------:R-:W-:Y:S01]  /*1ba20*/  FFMA.FTZ R71, R71, R74, R92 ;  /* 0x0000004a47477223 */ /* 0x000fe2000001005c */
[----:B------:R-:W-:Y:S02]  /*1ba30*/  F2FP.F16.F32.PACK_AB R58, R69, R66 ;  /* 0x00000042453a723e */ /* 0x000fe400000000ff */
[----:B------:R-:W-:Y:S02]  /*1ba40*/  F2FP.F16.F32.PACK_AB R56, R61, R60 ;  /* 0x0000003c3d38723e */ /* 0x000fe400000000ff */
[----:B------:R-:W-:Y:S01]  /*1ba50*/  F2FP.F16.F32.PACK_AB R59, R71, R70 ;  /* 0x00000046473b723e */ /* 0x000fe200000000ff */
[----:B0-----:R-:W-:-:S04]  /*1ba60*/  IMAD.WIDE.U32 R118, R119, 0x10, R72 ;  /* 0x0000001077767825 */ /* 0x001fc800078e0048 */
[--C-:B------:R-:W-:Y:S01]  /*1ba70*/  IMAD.WIDE.U32 R112, R113, 0x10, R72.reuse ;  /* 0x0000001071707825 */ /* 0x100fe200078e0048 */
[----:B------:R1:W-:Y:S03]  /*1ba80*/  STG.E.128 desc[UR12][R118.64], R44 ;  /* 0x0000002c76007986 */ /* 0x0003e6000c101d0c */
[--C-:B------:R-:W-:Y:S01]  /*1ba90*/  IMAD.WIDE.U32 R74, R75, 0x10, R72.reuse ;  /* 0x000000104b4a7825 */ /* 0x100fe200078e0048 */
[----:B------:R1:W-:Y:S03]  /*1baa0*/  STG.E.128 desc[UR12][R112.64], R48 ;  /* 0x0000003070007986 */ /* 0x0003e6000c101d0c */
[----:B------:R-:W-:Y:S01]  /*1bab0*/  IMAD.WIDE.U32 R72, R117, 0x10, R72 ;  /* 0x0000001075487825 */ /* 0x000fe200078e0048 */
[----:B------:R1:W-:Y:S04]  /*1bac0*/  STG.E.128 desc[UR12][R74.64], R52 ;  /* 0x000000344a007986 */ /* 0x0003e8000c101d0c */
[----:B------:R1:W-:Y:S02]  /*1bad0*/  STG.E.128 desc[UR12][R72.64], R56 ;  /* 0x0000003848007986 */ /* 0x0003e4000c101d0c */
.L_x_18878:
[----:B------:R-:W-:Y:S02]  /*1bae0*/  UIADD3 UR4, UPT, UPT, UR4, UR20, URZ ;  /* 0x0000001404047290 */ /* 0x000fe4000fffe0ff */
[----:B------:R-:W-:Y:S02]  /*1baf0*/  UPLOP3.LUT UP0, UPT, UPT, UPT, UP0, 0x40, 0x4 ;  /* 0x000000000004789c */ /* 0x000fe40003f0e800 */
[----:B------:R-:W-:-:S09]  /*1bb00*/  UISETP.GE.AND UP1, UPT, UR4, UR21, UPT ;  /* 0x000000150400728c */ /* 0x000fd2000bf26270 */
[----:B------:R-:W-:Y:S05]  /*1bb10*/  BRA.U !UP1, `(.L_x_18879) ;  /* 0xfffffe5109747547 */ /* 0x000fea000b83ffff */
[----:B------:R-:W-:Y:S05]  /*1bb20*/  EXIT ;  /* 0x000000000000794d */ /* 0x000fea0003800000 */
.L_x_18880:
        /* <DEDUP_REMOVED lines=13> */
.L_x_27571:


//--------------------- .text._ZN10layer_norm13ln_fwd_kernelINS_13Kernel_traitsIf6__halffS2_fjLj8192ELj1ELj1ELj8ELj16ENS_18Kernel_traits_baseILj8192EfS2_fS2_fjLj256EEEEELb0ELb0ELb0ELb0EEEvNS_9FwdParamsE --------------------------
	.section	.text._ZN10layer_norm13ln_fwd_kernelINS_13Kernel_traitsIf6__halffS2_fjLj8192ELj1ELj1ELj8ELj16ENS_18Kernel_traits_baseILj8192EfS2_fS2_fjLj256EEEEELb0ELb0ELb0ELb0EEEvNS_9FwdParamsE,"ax",@progbits
	.align	128
        .global         _ZN10layer_norm13ln_fwd_kernelINS_13Kernel_traitsIf6__halffS2_fjLj8192ELj1ELj1ELj8ELj16ENS_18Kernel_traits_baseILj8192EfS2_fS2_fjLj256EEEEELb0ELb0ELb0ELb0EEEvNS_9FwdParamsE
        .type           _ZN10layer_norm13ln_fwd_kernelINS_13Kernel_traitsIf6__halffS2_fjLj8192ELj1ELj1ELj8ELj16ENS_18Kernel_traits_baseILj8192EfS2_fS2_fjLj256EEEEELb0ELb0ELb0ELb0EEEvNS_9FwdParamsE,@function
        .size           _ZN10layer_norm13ln_fwd_kernelINS_13Kernel_traitsIf6__halffS2_fjLj8192ELj1ELj1ELj8ELj16ENS_18Kernel_traits_baseILj8192EfS2_fS2_fjLj256EEEEELb0ELb0ELb0ELb0EEEvNS_9FwdParamsE,(.L_x_27572 - _ZN10layer_norm13ln_fwd_kernelINS_13Kernel_traitsIf6__halffS2_fjLj8192ELj1ELj1ELj8ELj16ENS_18Kernel_traits_baseILj8192EfS2_fS2_fjLj256EEEEELb0ELb0ELb0ELb0EEEvNS_9FwdParamsE)
        .other          _ZN10layer_norm13ln_fwd_kernelINS_13Kernel_traitsIf6__halffS2_fjLj8192ELj1ELj1ELj8ELj16ENS_18Kernel_traits_baseILj8192EfS2_fS2_fjLj256EEEEELb0ELb0ELb0ELb0EEEvNS_9FwdParamsE,@"STO_CUDA_ENTRY STV_DEFAULT"
_ZN10layer_norm13ln_fwd_kernelINS_13Kernel_traitsIf6__halffS2_fjLj8192ELj1ELj1ELj8ELj16ENS_18Kernel_traits_baseILj8192EfS2_fS2_fjLj256EEEEELb0ELb0ELb0ELb0EEEvNS_9FwdParamsE:
.text._ZN10layer_norm13ln_fwd_kernelINS_13Kernel_traitsIf6__halffS2_fjLj8192ELj1ELj1ELj8ELj16ENS_18Kernel_traits_baseILj8192EfS2_fS2_fjLj256EEEEELb0ELb0ELb0ELb0EEEvNS_9FwdParamsE:
        /* <DEDUP_REMOVED lines=59> */
.L_x_18882:
        /* <DEDUP_REMOVED lines=40> */
.L_x_18883:
[----:B------:R-:W-:Y:S05]  /*0630*/  BSYNC.RECONVERGENT B0 ;  /* 0x0000000000007941 */ /* 0x000fea0003800200 */
.L_x_18881:
        /* <DEDUP_REMOVED lines=26> */
.L_x_18908:
        /* <DEDUP_REMOVED lines=8> */
[----:B------:R-:W-:Y:S01]  /*0860*/  PLOP3.LUT P1, PT, PT, PT, UP0, 0x80, 0x8 ;  /* 0x000000000008781c */ /* 0x000fe20003f2f008 */
[----:B------:R-:W-:Y:S01]  /*0870*/  BSSY.RECONVERGENT B0, `(.L_x_18884) ;  /* 0x000003b000007945 */ /* 0x000fe20003800200 */
[----:B------:R-:W-:Y:S01]  /*0880*/  ISETP.GE.U32.AND P3, PT, R3, 0x100, PT ;  /* 0x000001000300780c */ /* 0x000fe20003f66070 */
[----:B------:R-:W-:-:S04]  /*0890*/  USHF.R.S32.HI UR5, URZ, 0x1f, UR4 ;  /* 0x0000001fff057899 */ /* 0x000fc80008011404 */
[----:B------:R-:W-:-:S03]  /*08a0*/  ULEA.HI UR5, UR5, UR4, URZ, 0x3 ;  /* 0x0000000405057291 */ /* 0x000fc6000f8f18ff */
[----:B------:R-:W-:-:S03]  /*08b0*/  UMOV UR4, 0x3f800000 ;  /* 0x3f80000000047882 */ /* 0x000fc60000000000 */
[----:B------:R-:W-:Y:S01]  /*08c0*/  MOV R103, UR5 ;  /* 0x0000000500677c02 */ /* 0x000fe20008000f00 */
[----:B--2---:R-:W-:-:S05]  /*08d0*/  @P0 HADD2.F32 R7, -RZ, R100.H0_H0 ;  /* 0x20000064ff070230 */ /* 0x004fca0000004100 */
[----:B------:R-:W-:Y:S02]  /*08e0*/  @P1 R2UR UR4, R7 ;  /* 0x00000000070412ca */ /* 0x000fe400000e0000 */
[----:B------:R-:W-:-:S04]  /*08f0*/  LEA.HI.SX32 R7, R103, R2, 0x1d ;  /* 0x0000000267077211 */ /* 0x000fc800078feaff */
[----:B------:R-:W-:Y:S01]  /*0900*/  MOV R108, R7 ;  /* 0x00000007006c7202 */ /* 0x000fe20000000f00 */
[----:B------:R-:W-:Y:S08]  /*0910*/  @!P3 BRA `(.L_x_18885) ;  /* 0x0000000000c0b947 */ /* 0x000ff00003800000 */
        /* <DEDUP_REMOVED lines=12> */
[----:B------:R-:W-:Y:S02]  /*09e0*/  HADD2.F32 R111, -RZ, R100.H0_H0 ;  /* 0x20000064ff6f7230 */ /* 0x000fe40000004100 */
[----:B------:R-:W-:-:S02]  /*09f0*/  HADD2.F32 R101, -RZ, R102.H0_H0 ;  /* 0x20000066ff657230 */ /* 0x000fc40000004100 */
[----:B------:R-:W-:Y:S02]  /*0a00*/  HADD2.F32 R100, -RZ, R100.H1_H1 ;  /* 0x30000064ff647230 */ /* 0x000fe40000004100 */
        /* <DEDUP_REMOVED lines=12> */
.L_x_18886:
[--C-:B-----5:R-:W-:Y:S02]  /*0ad0*/  HADD2.F32 R104, -RZ, R100.reuse.H0_H0 ;  /* 0x20000064ff687230 */ /* 0x120fe40000004100 */
[--C-:B------:R-:W-:Y:S02]  /*0ae0*/  HADD2.F32 R106, -RZ, R101.reuse.H0_H0 ;  /* 0x20000065ff6a7230 */ /* 0x100fe40000004100 */
[----:B------:R-:W-:Y:S02]  /*0af0*/  HADD2.F32 R100, -RZ, R100.H1_H1 ;  /* 0x30000064ff647230 */ /* 0x000fe40000004100 */
[----:B------:R-:W-:Y:S01]  /*0b00*/  FMUL.FTZ R104, R104, UR4 ;  /* 0x0000000468687c20 */ /* 0x000fe20008410000 */
[----:B------:R-:W-:Y:S02]  /*0b10*/  HADD2.F32 R101, -RZ, R101.H1_H1 ;  /* 0x30000065ff657230 */ /* 0x000fe40000004100 */
[----:B------:R-:W-:Y:S01]  /*0b20*/  FMUL.FTZ R106, R106, UR4 ;  /* 0x000000046a6a7c20 */ /* 0x000fe20008410000 */
[----:B------:R-:W-:-:S02]  /*0b30*/  HADD2.F32 R96, -RZ, R102.H0_H0 ;  /* 0x20000066ff607230 */ /* 0x000fc40000004100 */
[----:B------:R-:W-:Y:S01]  /*0b40*/  FMUL.FTZ R105, R100, UR4 ;  /* 0x0000000464697c20 */ /* 0x000fe20008410000 */
[----:B------:R-:W-:Y:S02]  /*0b50*/  HADD2.F32 R97, -RZ, R102.H1_H1 ;  /* 0x30000066ff617230 */ /* 0x000fe40000004100 */
[----:B------:R-:W-:Y:S01]  /*0b60*/  FMUL.FTZ R107, R101, UR4 ;  /* 0x00000004656b7c20 */ /* 0x000fe20008410000 */
[--C-:B------:R-:W-:Y:S02]  /*0b70*/  HADD2.F32 R98, -RZ, R103.reuse.H0_H0 ;  /* 0x20000067ff627230 */ /* 0x100fe40000004100 */
[----:B------:R-:W-:Y:S01]  /*0b80*/  FMUL.FTZ R96, R96, UR4 ;  /* 0x0000000460607c20 */ /* 0x000fe20008410000 */
[----:B------:R-:W-:Y:S02]  /*0b90*/  HADD2.F32 R99, -RZ, R103.H1_H1 ;  /* 0x30000067ff637230 */ /* 0x000fe40000004100 */
[----:B------:R-:W-:Y:S01]  /*0ba0*/  FMUL.FTZ R97, R97, UR4 ;  /* 0x0000000461617c20 */ /* 0x000fe20008410000 */
[----:B------:R-:W-:-:S02]  /*0bb0*/  FMUL.FTZ R98, R98, UR4 ;  /* 0x0000000462627c20 */ /* 0x000fc40008410000 */
[----:B------:R-:W-:-:S07]  /*0bc0*/  FMUL.FTZ R99, R99, UR4 ;  /* 0x0000000463637c20 */ /* 0x000fce0008410000 */
.L_x_18887:
[----:B------:R-:W0:Y:S01]  /*0bd0*/  LDC.64 R100, c[0x0][0x3a8] ;  /* 0x0000ea00ff647b82 */ /* 0x000e220000000a00 */
[C---:B------:R-:W-:Y:S01]  /*0be0*/  IADD3 R108, PT, PT, R7.reuse, 0x100, RZ ;  /* 0x00000100076c7810 */ /* 0x040fe20007ffe0ff */
[----:B0-----:R-:W-:-:S05]  /*0bf0*/  IMAD.WIDE.U32 R100, R7, 0x20, R100 ;  /* 0x0000002007647825 */ /* 0x001fca00078e0064 */
[----:B------:R0:W-:Y:S04]  /*0c00*/  STG.E.128 desc[UR8][R100.64], R104 ;  /* 0x0000006864007986 */ /* 0x0001e8000c101d08 */
[----:B------:R0:W-:Y:S02]  /*0c10*/  STG.E.128 desc[UR8][R100.64+0x10], R96 ;  /* 0x0000106064007986 */ /* 0x0001e4000c101d08 */
.L_x_18885:
[----:B-1-3--:R-:W-:Y:S05]  /*0c20*/  BSYNC.RECONVERGENT B0 ;  /* 0x0000000000007941 */ /* 0x00afea0003800200 */
.L_x_18884:
        /* <DEDUP_REMOVED lines=30> */
.L_x_18890:
[--C-:B-----5:R-:W-:Y:S02]  /*0e10*/  HADD2.F32 R76, -RZ, R72.reuse.H0_H0 ;  /* 0x20000048ff4c7230 */ /* 0x120fe40000004100 */
[----:B------:R-:W-:Y:S02]  /*0e20*/  HADD2.F32 R77, -RZ, R72.H1_H1 ;  /* 0x30000048ff4d7230 */ /* 0x000fe40000004100 */
[--C-:B------:R-:W-:Y:S02]  /*0e30*/  HADD2.F32 R78, -RZ, R73.reuse.H0_H0 ;  /* 0x20000049ff4e7230 */ /* 0x100fe40000004100 */
[----:B------:R-:W-:Y:S01]  /*0e40*/  FMUL.FTZ R72, R76, UR4 ;  /* 0x000000044c487c20 */ /* 0x000fe20008410000 */
[----:B------:R-:W-:Y:S02]  /*0e50*/  HADD2.F32 R79, -RZ, R73.H1_H1 ;  /* 0x30000049ff4f7230 */ /* 0x000fe40000004100 */
[----:B------:R-:W-:Y:S01]  /*0e60*/  FMUL.FTZ R73, R77, UR4 ;  /* 0x000000044d497c20 */ /* 0x000fe20008410000 */
[----:B0-----:R-:W-:-:S02]  /*0e70*/  HADD2.F32 R100, -RZ, R74.H0_H0 ;  /* 0x2000004aff647230 */ /* 0x001fc40000004100 */
[----:B------:R-:W-:Y:S02]  /*0e80*/  HADD2.F32 R101, -RZ, R74.H1_H1 ;  /* 0x3000004aff657230 */ /* 0x000fe40000004100 */
        /* <DEDUP_REMOVED lines=8> */
.L_x_18891:
[----:B------:R-:W0:Y:S02]  /*0f10*/  LDC.64 R100, c[0x0][0x3a8] ;  /* 0x0000ea00ff647b82 */ /* 0x000e240000000a00 */
[C---:B0-----:R-:W-:Y:S01]  /*0f20*/  IMAD.WIDE.U32 R100, R108.reuse, 0x20, R100 ;  /* 0x000000206c647825 */ /* 0x041fe200078e0064 */
[----:B------:R-:W-:-:S04]  /*0f30*/  IADD3 R108, PT, PT, R108, 0x100, RZ ;  /* 0x000001006c6c7810 */ /* 0x000fc80007ffe0ff */
[----:B------:R1:W-:Y:S04]  /*0f40*/  STG.E.128 desc[UR8][R100.64], R72 ;  /* 0x0000004864007986 */ /* 0x0003e8000c101d08 */
[----:B------:R1:W-:Y:S02]  /*0f50*/  STG.E.128 desc[UR8][R100.64+0x10], R76 ;  /* 0x0000104c64007986 */ /* 0x0003e4000c101d08 */
.L_x_18889:
[----:B------:R-:W-:Y:S05]  /*0f60*/  BSYNC.RECONVERGENT B0 ;  /* 0x0000000000007941 */ /* 0x000fea0003800200 */
.L_x_18888:
        /* <DEDUP_REMOVED lines=30> */
.L_x_18894:
[--C-:B-----5:R-:W-:Y:S02]  /*1150*/  HADD2.F32 R84, -RZ, R80.reuse.H0_H0 ;  /* 0x20000050ff547230 */ /* 0x120fe40000004100 */
[----:B------:R-:W-:Y:S02]  /*1160*/  HADD2.F32 R85, -RZ, R80.H1_H1 ;  /* 0x30000050ff557230 */ /* 0x000fe40000004100 */
[--C-:B------:R-:W-:Y:S02]  /*1170*/  HADD2.F32 R86, -RZ, R81.reuse.H0_H0 ;  /* 0x20000051ff567230 */ /* 0x100fe40000004100 */
[----:B------:R-:W-:Y:S01]  /*1180*/  FMUL.FTZ R80, R84, UR4 ;  /* 0x0000000454507c20 */ /* 0x000fe20008410000 */
[----:B------:R-:W-:Y:S02]  /*1190*/  HADD2.F32 R87, -RZ, R81.H1_H1 ;  /* 0x30000051ff577230 */ /* 0x000fe40000004100 */
[----:B------:R-:W-:Y:S01]  /*11a0*/  FMUL.FTZ R81, R85, UR4 ;  /* 0x0000000455517c20 */ /* 0x000fe20008410000 */
[----:B01----:R-:W-:-:S02]  /*11b0*/  HADD2.F32 R100, -RZ, R82.H0_H0 ;  /* 0x20000052ff647230 */ /* 0x003fc40000004100 */
        /* <DEDUP_REMOVED lines=9> */
.L_x_18895:
[----:B------:R-:W0:Y:S02]  /*1250*/  LDC.64 R100, c[0x0][0x3a8] ;  /* 0x0000ea00ff647b82 */ /* 0x000e240000000a00 */
[C---:B0-----:R-:W-:Y:S01]  /*1260*/  IMAD.WIDE.U32 R100, R108.reuse, 0x20, R100 ;  /* 0x000000206c647825 */ /* 0x041fe200078e0064 */
[----:B------:R-:W-:-:S04]  /*1270*/  IADD3 R108, PT, PT, R108, 0x100, RZ ;  /* 0x000001006c6c7810 */ /* 0x000fc80007ffe0ff */
[----:B------:R2:W-:Y:S04]  /*1280*/  STG.E.128 desc[UR8][R100.64], R80 ;  /* 0x0000005064007986 */ /* 0x0005e8000c101d08 */
[----:B------:R2:W-:Y:S02]  /*1290*/  STG.E.128 desc[UR8][R100.64+0x10], R84 ;  /* 0x0000105464007986 */ /* 0x0005e4000c101d08 */
.L_x_18893:
[----:B------:R-:W-:Y:S05]  /*12a0*/  BSYNC.RECONVERGENT B0 ;  /* 0x0000000000007941 */ /* 0x000fea0003800200 */
.L_x_18892:
        /* <DEDUP_REMOVED lines=30> */
.L_x_18898:
[--C-:B-----5:R-:W-:Y:S02]  /*1490*/  HADD2.F32 R92, -RZ, R88.reuse.H0_H0 ;  /* 0x20000058ff5c7230 */ /* 0x120fe40000004100 */
[----:B------:R-:W-:Y:S02]  /*14a0*/  HADD2.F32 R93, -RZ, R88.H1_H1 ;  /* 0x30000058ff5d7230 */ /* 0x000fe40000004100 */
[--C-:B------:R-:W-:Y:S02]  /*14b0*/  HADD2.F32 R94, -RZ, R89.reuse.H0_H0 ;  /* 0x20000059ff5e7230 */ /* 0x100fe40000004100 */
[----:B------:R-:W-:Y:S01]  /*14c0*/  FMUL.FTZ R88, R92, UR4 ;  /* 0x000000045c587c20 */ /* 0x000fe20008410000 */
[----:B------:R-:W-:Y:S02]  /*14d0*/  HADD2.F32 R95, -RZ, R89.H1_H1 ;  /* 0x30000059ff5f7230 */ /* 0x000fe40000004100 */
[----:B------:R-:W-:Y:S01]  /*14e0*/  FMUL.FTZ R89, R93, UR4 ;  /* 0x000000045d597c20 */ /* 0x000fe20008410000 */
[----:B012---:R-:W-:-:S02]  /*14f0*/  HADD2.F32 R100, -RZ, R90.H0_H0 ;  /* 0x2000005aff647230 */ /* 0x007fc40000004100 */
        /* <DEDUP_REMOVED lines=9> */
.L_x_18899:
[----:B------:R-:W0:Y:S02]  /*1590*/  LDC.64 R100, c[0x0][0x3a8] ;  /* 0x0000ea00ff647b82 */ /* 0x000e240000000a00 */
[----:B0-----:R-:W-:-:S05]  /*15a0*/  IMAD.WIDE.U32 R100, R108, 0x20, R100 ;  /* 0x000000206c647825 */ /* 0x001fca00078e0064 */
[----:B------:R3:W-:Y:S04]  /*15b0*/  STG.E.128 desc[UR8][R100.64], R88 ;  /* 0x0000005864007986 */ /* 0x0007e8000c101d08 */
[----:B------:R3:W-:Y:S02]  /*15c0*/  STG.E.128 desc[UR8][R100.64+0x10], R92 ;  /* 0x0000105c64007986 */ /* 0x0007e4000c101d08 */
.L_x_18897:
[----:B------:R-:W-:Y:S05]  /*15d0*/  BSYNC.RECONVERGENT B0 ;  /* 0x0000000000007941 */ /* 0x000fea0003800200 */
.L_x_18896:
        /* <DEDUP_REMOVED lines=194> */
[----:B-1----:R-:W-:-:S05]  /*2200*/  FMUL.FTZ R108, R109, R109 ;  /* 0x0000006d6d6c7220 */ /* 0x002fca0000410000 */
[----:B------:R-:W-:Y:S01]  /*2210*/  FSEL R111, R108, RZ, !P5 ;  /* 0x000000ff6c6f7208 */ /* 0x000fe20006800000 */
[----:B0-----:R-:W-:Y:S01]  /*2220*/  FFMA.FTZ R108, R113, UR7, R112 ;  /* 0x00000007716c7c23 */ /* 0x001fe20008010070 */
[----:B------:R-:W-:Y:S02]  /*2230*/  MOV R113, UR6 ;  /* 0x0000000600717c02 */ /* 0x000fe40008000f00 */
[----:B------:R-:W-:Y:S01]  /*2240*/  PLOP3.LUT P5, PT, PT, PT, UP3, 0x40, 0x4 ;  /* 0x000000000004781c */ /* 0x000fe20003fae838 */
[----:B------:R-:W-:Y:S01]  /*2250*/  FADD.FTZ R108, R108, R111 ;  /* 0x0000006f6c6c7221 */ /* 0x000fe20000010000 */
[----:B------:R-:W-:Y:S01]  /*2260*/  MOV R111, UR6 ;  /* 0x00000006006f7c02 */ /* 0x000fe20008000f00 */
[----:B---3--:R-:W-:Y:S01]  /*2270*/  @!P4 IMAD.WIDE R100, R113, 0x4, R100 ;  /* 0x000000047164c825 */ /* 0x008fe200078e0264 */
[----:B------:R-:W-:-:S03]  /*2280*/  FSEL R110, R109, RZ, P5 ;  /* 0x000000ff6d6e7208 */ /* 0x000fc60002800000 */
[----:B------:R-:W0:Y:S01]  /*2290*/  MUFU.RSQ R108, R108 ;  /* 0x0000006c006c7308 */ /* 0x000e220000001400 */
[----:B--2---:R-:W-:Y:S01]  /*22a0*/  @!P4 IMAD.WIDE R102, R111, 0x4, R102 ;  /* 0x000000046f66c825 */ /* 0x004fe200078e0266 */
[----:B------:R-:W-:-:S04]  /*22b0*/  R2UR UR4, R110 ;  /* 0x000000006e0472ca */ /* 0x000fc800000e0000 */
[----:B------:R1:W-:Y:S04]  /*22c0*/  @!P4 STG.E desc[UR8][R102.64], R109 ;  /* 0x0000006d6600c986 */ /* 0x0003e8000c101908 */
[----:B0-----:R1:W-:Y:S01]  /*22d0*/  @!P4 STG.E desc[UR8][R100.64], R108 ;  /* 0x0000006c6400c986 */ /* 0x0013e2000c101908 */
[----:B------:R-:W-:Y:S06]  /*22e0*/  @!P3 BRA `(.L_x_18901) ;  /* 0x000000000080b947 */ /* 0x000fec0003800000 */
[----:B------:R-:W0:Y:S01]  /*22f0*/  LDC.64 R110, c[0x0][0x428] ;  /* 0x00010a00ff6e7b82 */ /* 0x000e220000000a00 */
[----:B-1----:R-:W-:Y:S01]  /*2300*/  FADD.FTZ R103, R105, -UR4 ;  /* 0x8000000469677e21 */ /* 0x002fe20008010000 */
        /* <DEDUP_REMOVED lines=30> */
.L_x_18901:
[----:B------:R-:W-:Y:S05]  /*24f0*/  BSYNC.RECONVERGENT B0 ;  /* 0x0000000000007941 */ /* 0x000fea0003800200 */
.L_x_18900:
[----:B------:R-:W-:Y:S04]  /*2500*/  BSSY.RECONVERGENT B0, `(.L_x_18902) ;  /* 0x0000022000007945 */ /* 0x000fe80003800200 */
[----:B------:R-:W-:Y:S05]  /*2510*/  @!P0 BRA `(.L_x_18903) ;  /* 0x0000000000808947 */ /* 0x000fea0003800000 */
[----:B0-----:R-:W0:Y:S01]  /*2520*/  LDC.64 R110, c[0x0][0x428] ;  /* 0x00010a00ff6e7b82 */ /* 0x001e220000000a00 */
        /* <DEDUP_REMOVED lines=31> */
.L_x_18903:
[----:B------:R-:W-:Y:S05]  /*2720*/  BSYNC.RECONVERGENT B0 ;  /* 0x0000000000007941 */ /* 0x000fea0003800200 */
.L_x_18902:
[----:B------:R-:W-:Y:S04]  /*2730*/  BSSY.RECONVERGENT B0, `(.L_x_18904) ;  /* 0x0000022000007945 */ /* 0x000fe80003800200 */
[----:B------:R-:W-:Y:S05]  /*2740*/  @!P1 BRA `(.L_x_18905) ;  /* 0x0000000000809947 */ /* 0x000fea0003800000 */
[----:B0-2---:R-:W0:Y:S01]  /*2750*/  LDC.64 R110, c[0x0][0x428] ;  /* 0x00010a00ff6e7b82 */ /* 0x005e220000000a00 */
        /* <DEDUP_REMOVED lines=31> */
.L_x_18905:
[----:B------:R-:W-:Y:S05]  /*2950*/  BSYNC.RECONVERGENT B0 ;  /* 0x0000000000007941 */ /* 0x000fea0003800200 */
.L_x_18904:
[----:B------:R-:W-:Y:S04]  /*2960*/  BSSY.RECONVERGENT B0, `(.L_x_18906) ;  /* 0x0000021000007945 */ /* 0x000fe80003800200 */
[----:B------:R-:W-:Y:S05]  /*2970*/  @!P2 BRA `(.L_x_18907) ;  /* 0x00000000007ca947 */ /* 0x000fea0003800000 */
[----:B0123--:R-:W0:Y:S01]  /*2980*/  LDC.64 R100, c[0x0][0x428] ;  /* 0x00010a00ff647b82 */ /* 0x00fe220000000a00 */
[----:B------:R-:W-:Y:S01]  /*2990*/  FADD.FTZ R109, R89, -UR4 ;  /* 0x80000004596d7e21 */ /* 0x000fe20008010000 */
[----:B------:R-:W-:Y:S01]  /*29a0*/  FADD.FTZ R103, R88, -UR4 ;  /* 0x8000000458677e21 */ /* 0x000fe20008010000 */
[----:B------:R-:W-:Y:S01]  /*29b0*/  FADD.FTZ R111, R90, -UR4 ;  /* 0x800000045a6f7e21 */ /* 0x000fe20008010000 */
[----:B------:R-:W-:Y:S01]  /*29c0*/  FADD.FTZ R113, R91, -UR4 ;  /* 0x800000045b717e21 */ /* 0x000fe20008010000 */
[----:B------:R-:W-:Y:S01]  /*29d0*/  FADD.FTZ R115, R92, -UR4 ;  /* 0x800000045c737e21 */ /* 0x000fe20008010000 */
[----:B------:R-:W-:Y:S01]  /*29e0*/  FADD.FTZ R117, R93, -UR4 ;  /* 0x800000045d757e21 */ /* 0x000fe20008010000 */
[----:B------:R-:W-:Y:S01]  /*29f0*/  FADD.FTZ R119, R94, -UR4 ;  /* 0x800000045e777e21 */ /* 0x000fe20008010000 */
[C---:B------:R-:W-:Y:S01]  /*2a00*/  FMUL.FTZ R102, R108.reuse, R109 ;  /* 0x0000006d6c667220 */ /* 0x040fe20000410000 */
        /* <DEDUP_REMOVED lines=22> */
.L_x_18907:
[----:B------:R-:W-:Y:S05]  /*2b70*/  BSYNC.RECONVERGENT B0 ;  /* 0x0000000000007941 */ /* 0x000fea0003800200 */
.L_x_18906:
[----:B------:R-:W-:Y:S02]  /*2b80*/  UIADD3 UR6, UPT, UPT, UR6, UR14, URZ ;  /* 0x0000000e06067290 */ /* 0x000fe4000fffe0ff */
[----:B------:R-:W-:Y:S02]  /*2b90*/  UPLOP3.LUT UP2, UPT, UPT, UPT, UP2, 0x40, 0x4 ;  /* 0x000000000004789c */ /* 0x000fe40003f4e820 */
[----:B------:R-:W-:-:S09]  /*2ba0*/  UISETP.GE.AND UP1, UPT, UR6, UR15, UPT ;  /* 0x0000000f0600728c */ /* 0x000fd2000bf26270 */
[----:B------:R-:W-:Y:S05]  /*2bb0*/  BRA.U !UP1, `(.L_x_18908) ;  /* 0xffffffdd09087547 */ /* 0x000fea000b83ffff */
[----:B------:R-:W-:Y:S05]  /*2bc0*/  EXIT ;  /* 0x000000000000794d */ /* 0x000fea0003800000 */
.L_x_18909:
        /* <DEDUP_REMOVED lines=11> */
.L_x_27572:


//--------------------- .text._ZN10layer_norm13ln_fwd_kernelINS_13Kernel_traitsIf6__halffS2_fjLj8192ELj1ELj1ELj8ELj16ENS_18Kernel_traits_baseILj8192EfS2_fS2_fjLj256EEEEELb0ELb0ELb0ELb1EEEvNS_9FwdParamsE --------------------------
	.section	.text._ZN10layer_norm13ln_fwd_kernelINS_13Kernel_traitsIf6__halffS2_fjLj8192ELj1ELj1ELj8ELj16ENS_18Kernel_traits_baseILj8192EfS2_fS2_fjLj256EEEEELb0ELb0ELb0ELb1EEEvNS_9FwdParamsE,"ax",@progbits
	.align	128
        .global         _ZN10layer_norm13ln_fwd_kernelINS_13Kernel_traitsIf6__halffS2_fjLj8192ELj1ELj1ELj8ELj16ENS_18Kernel_traits_baseILj8192EfS2_fS2_fjLj256EEEEELb0ELb0ELb0ELb1EEEvNS_9FwdParamsE
        .type           _ZN10layer_norm13ln_fwd_kernelINS_13Kernel_traitsIf6__halffS2_fjLj8192ELj1ELj1ELj8ELj16ENS_18Kernel_traits_baseILj8192EfS2_fS2_fjLj256EEEEELb0ELb0ELb0ELb1EEEvNS_9FwdParamsE,@function
        .size           _ZN10layer_norm13ln_fwd_kernelINS_13Kernel_traitsIf6__halffS2_fjLj8192ELj1ELj1ELj8ELj16ENS_18Kernel_traits_baseILj8192EfS2_fS2_fjLj256EEEEELb0ELb0ELb0ELb1EEEvNS_9FwdParamsE,(.L_x_27573 - _ZN10layer_norm13ln_fwd_kernelINS_13Kernel_traitsIf6__halffS2_fjLj8192ELj1ELj1ELj8ELj16ENS_18Kernel_traits_baseILj8192EfS2_fS2_fjLj256EEEEELb0ELb0ELb0ELb1EEEvNS_9FwdParamsE)
        .other          _ZN10layer_norm13ln_fwd_kernelINS_13Kernel_traitsIf6__halffS2_fjLj8192ELj1ELj1ELj8ELj16ENS_18Kernel_traits_baseILj8192EfS2_fS2_fjLj256EEEEELb0ELb0ELb0ELb1EEEvNS_9FwdParamsE,@"STO_CUDA_ENTRY STV_DEFAULT"
_ZN10layer_norm13ln_fwd_kernelINS_13Kernel_traitsIf6__halffS2_fjLj8192ELj1ELj1ELj8ELj16ENS_18Kernel_traits_baseILj8192EfS2_fS2_fjLj256EEEEELb0ELb0ELb0ELb1EEEvNS_9FwdParamsE:
.text._ZN10layer_norm13ln_fwd_kernelINS_13Kernel_traitsIf6__halffS2_fjLj8192ELj1ELj1ELj8ELj16ENS_18Kernel_traits_baseILj8192EfS2_fS2_fjLj256EEEEELb0ELb0ELb0ELb1EEEvNS_9FwdParamsE:
        /* <DEDUP_REMOVED lines=31> */
.L_x_18910:
        /* <DEDUP_REMOVED lines=26> */
.L_x_18911:
        /* <DEDUP_REMOVED lines=14> */
.L_x_18922:
        /* <DEDUP_REMOVED lines=13> */
[----:B--2---:R-:W-:-:S08]  /*0540*/  @P0 HADD2.F32 R108, -RZ, R6.H0_H0 ;  /* 0x20000006ff6c0230 */ /* 0x004fd00000004100 */
        /* <DEDUP_REMOVED lines=22> */
.L_x_18912:
[--C-:B-----5:R-:W-:Y:S02]  /*06b0*/  HADD2.F32 R77, -RZ, R72.reuse.H1_H1 ;  /* 0x30000048ff4d7230 */ /* 0x120fe40000004100 */
[--C-:B------:R-:W-:Y:S02]  /*06c0*/  HADD2.F32 R79, -RZ, R73.reuse.H0_H0 ;  /* 0x20000049ff4f7230 */ /* 0x100fe40000004100 */
[----:B------:R-:W-:Y:S02]  /*06d0*/  HADD2.F32 R7, -RZ, R72.H0_H0 ;  /* 0x20000048ff077230 */ /* 0x000fe40000004100 */
[----:B------:R-:W-:Y:S02]  /*06e0*/  HADD2.F32 R81, -RZ, R73.H1_H1 ;  /* 0x30000049ff517230 */ /* 0x000fe40000004100 */
        /* <DEDUP_REMOVED lines=11> */
[----:B------:R-:W-:-:S07]  /*07a0*/  FMUL.FTZ R79, R89, R108 ;  /* 0x0000006c594f7220 */ /* 0x000fce0000410000 */
.L_x_18913:
        /* <DEDUP_REMOVED lines=29> */
.L_x_18914:
[--C-:B0----5:R-:W-:Y:S02]  /*0980*/  HADD2.F32 R85, -RZ, R80.reuse.H1_H1 ;  /* 0x30000050ff557230 */ /* 0x121fe40000004100 */
        /* <DEDUP_REMOVED lines=15> */
.L_x_18915:
        /* <DEDUP_REMOVED lines=28> */
.L_x_18916:
[--C-:B0----5:R-:W-:Y:S02]  /*0c40*/  HADD2.F32 R93, -RZ, R88.reuse.H0_H0 ;  /* 0x20000058ff5d7230 */ /* 0x121fe40000004100 */
[----:B------:R-:W-:Y:S02]  /*0c50*/  HADD2.F32 R95, -RZ, R88.H1_H1 ;  /* 0x30000058ff5f7230 */ /* 0x000fe40000004100 */
[--C-:B------:R-:W-:Y:S02]  /*0c60*/  HADD2.F32 R97, -RZ, R89.reuse.H0_H0 ;  /* 0x20000059ff617230 */ /* 0x100fe40000004100 */
[-C--:B------:R-:W-:Y:S01]  /*0c70*/  FMUL.FTZ R88, R93, R108.reuse ;  /* 0x0000006c5d587220 */ /* 0x080fe20000410000 */
[----:B------:R-:W-:Y:S02]  /*0c80*/  HADD2.F32 R99, -RZ, R89.H1_H1 ;  /* 0x30000059ff637230 */ /* 0x000fe40000004100 */
[----:B------:R-:W-:Y:S01]  /*0c90*/  FMUL.FTZ R89, R95, R108 ;  /* 0x0000006c5f597220 */ /* 0x000fe20000410000 */
[----:B------:R-:W-:-:S02]  /*0ca0*/  HADD2.F32 R103, -RZ, R90.H0_H0 ;  /* 0x2000005aff677230 */ /* 0x000fc40000004100 */
[----:B------:R-:W-:Y:S02]  /*0cb0*/  HADD2.F32 R105, -RZ, R90.H1_H1 ;  /* 0x3000005aff697230 */ /* 0x000fe40000004100 */
        /* <DEDUP_REMOVED lines=8> */
.L_x_18917:
        /* <DEDUP_REMOVED lines=15> */
[-C--:B--2---:R-:W-:Y:S01]  /*0e30*/  FFMA.FTZ R104, R115, R108.reuse, R104 ;  /* 0x0000006c73687223 */ /* 0x084fe20000010068 */
[-C--:B------:R-:W-:Y:S01]  /*0e40*/  FFMA.FTZ R105, R96, R108.reuse, R105 ;  /* 0x0000006c60697223 */ /* 0x080fe20000010069 */
[--C-:B------:R-:W-:Y:S02]  /*0e50*/  HADD2.F32 R115, -RZ, R97.reuse.H0_H0 ;  /* 0x20000061ff737230 */ /* 0x100fe40000004100 */
[----:B------:R-:W-:Y:S02]  /*0e60*/  HADD2.F32 R96, -RZ, R97.H1_H1 ;  /* 0x30000061ff607230 */ /* 0x000fe40000004100 */
[-C--:B---3--:R-:W-:Y:S01]  /*0e70*/  FFMA.FTZ R102, R117, R108.reuse, R102 ;  /* 0x0000006c75667223 */ /* 0x088fe20000010066 */
[--C-:B------:R-:W-:Y:S02]  /*0e80*/  HADD2.F32 R97, -RZ, R98.reuse.H0_H0 ;  /* 0x20000062ff617230 */ /* 0x100fe40000004100 */
[----:B------:R-:W-:Y:S01]  /*0e90*/  FFMA.FTZ R106, R115, R108, R106 ;  /* 0x0000006c736a7223 */ /* 0x000fe2000001006a */
[----:B------:R-:W-:-:S02]  /*0ea0*/  HADD2.F32 R98, -RZ, R98.H1_H1 ;  /* 0x30000062ff627230 */ /* 0x000fc40000004100 */
[-C--:B------:R-:W-:Y:S01]  /*0eb0*/  FFMA.FTZ R107, R96, R108.reuse, R107 ;  /* 0x0000006c606b7223 */ /* 0x080fe2000001006b */
[-C--:B------:R-:W-:Y:S01]  /*0ec0*/  FFMA.FTZ R103, R114, R108.reuse, R103 ;  /* 0x0000006c72677223 */ /* 0x080fe20000010067 */
[-C--:B------:R-:W-:Y:S01]  /*0ed0*/  FFMA.FTZ R100, R97, R108.reuse, R100 ;  /* 0x0000006c61647223 */ /* 0x080fe20000010064 */
[----:B------:R-:W-:Y:S01]  /*0ee0*/  FFMA.FTZ R101, R98, R108, R101 ;  /* 0x0000006c62657223 */ /* 0x000fe20000010065 */
[----:B------:R-:W-:Y:S06]  /*0ef0*/  BRA `(.L_x_18919) ;  /* 0x0000000000407947 */ /* 0x000fec0003800000 */
.L_x_18918:
[--C-:B-----5:R-:W-:Y:S02]  /*0f00*/  HADD2.F32 R101, -RZ, R96.reuse.H0_H0 ;  /* 0x20000060ff657230 */ /* 0x120fe40000004100 */
[----:B0-----:R-:W-:Y:S02]  /*0f10*/  HADD2.F32 R103, -RZ, R97.H0_H0 ;  /* 0x20000061ff677230 */ /* 0x001fe40000004100 */
[----:B------:R-:W-:Y:S02]  /*0f20*/  HADD2.F32 R117, -RZ, R99.H0_H0 ;  /* 0x20000063ff757230 */ /* 0x000fe40000004100 */
        /* <DEDUP_REMOVED lines=13> */
.L_x_18919:
        /* <DEDUP_REMOVED lines=130> */
.L_x_18921:
[----:B------:R-:W-:Y:S05]  /*1820*/  BSYNC.RECONVERGENT B0 ;  /* 0x0000000000007941 */ /* 0x000fea0003800200 */
.L_x_18920:
        /* <DEDUP_REMOVED lines=121> */
[----:B------:R-:W-:Y:S01]  /*1fc0*/  F2FP.F16.F32.PACK_AB R79, R78, R79 ;  /* 0x0000004f4e4f723e */ /* 0x000fe200000000ff */
[C---:B------:R-:W-:Y:S01]  /*1fd0*/  FMUL.FTZ R84, R87.reuse, R85 ;  /* 0x0000005557547220 */ /* 0x040fe20000410000 */
[----:B------:R-:W-:Y:S01]  /*1fe0*/  F2FP.F16.F32.PACK_AB R78, R76, R5 ;  /* 0x000000054c4e723e */ /* 0x000fe200000000ff */
        /* <DEDUP_REMOVED lines=45> */
[----:B------:R-:W-:Y:S01]  /*22c0*/  F2FP.F16.F32.PACK_AB R82, R88, R111 ;  /* 0x0000006f5852723e */ /* 0x000fe200000000ff */
[----:B------:R-:W-:Y:S01]  /*22d0*/  FMUL.FTZ R88, R87, R107 ;  /* 0x0000006b57587220 */ /* 0x000fe20000410000 */
[----:B------:R-:W-:Y:S01]  /*22e0*/  F2FP.F16.F32.PACK_AB R80, R89, R80 ;  /* 0x000000505950723e */ /* 0x000fe200000000ff */
        /* <DEDUP_REMOVED lines=34> */
.L_x_18923:
        /* <DEDUP_REMOVED lines=15> */
.L_x_27573:


//--------------------- .text._ZN10layer_norm13ln_fwd_kernelINS_13Kernel_traitsIf6__halffS2_fjLj8192ELj1ELj1ELj8ELj16ENS_18Kernel_traits_baseILj8192EfS2_fS2_fjLj256EEEEELb0ELb0ELb1ELb0EEEvNS_9FwdParamsE --------------------------
	.section	.text._ZN10layer_norm13ln_fwd_kernelINS_13Kernel_traitsIf6__halffS2_fjLj8192ELj1ELj1ELj8ELj16ENS_18Kernel_traits_baseILj8192EfS2_fS2_fjLj256EEEEELb0ELb0ELb1ELb0EEEvNS_9FwdParamsE,"ax",@progbits
	.align	128
        .global         _ZN10layer_norm13ln_fwd_kernelINS_13Kernel_traitsIf6__halffS2_fjLj8192ELj1ELj1ELj8ELj16ENS_18Kernel_traits_baseILj8192EfS2_fS2_fjLj256EEEEELb0ELb0ELb1ELb0EEEvNS_9FwdParamsE
        .type           _ZN10layer_norm13ln_fwd_kernelINS_13Kernel_traitsIf6__halffS2_fjLj8192ELj1ELj1ELj8ELj16ENS_18Kernel_traits_baseILj8192EfS2_fS2_fjLj256EEEEELb0ELb0ELb1ELb0EEEvNS_9FwdParamsE,@function
        .size           _ZN10layer_norm13ln_fwd_kernelINS_13Kernel_traitsIf6__halffS2_fjLj8192ELj1ELj1ELj8ELj16ENS_18Kernel_traits_baseILj8192EfS2_fS2_fjLj256EEEEELb0ELb0ELb1ELb0EEEvNS_9FwdParamsE,(.L_x_27574 - _ZN10layer_norm13ln_fwd_kernelINS_13Kernel_traitsIf6__halffS2_fjLj8192ELj1ELj1ELj8ELj16ENS_18Kernel_traits_baseILj8192EfS2_fS2_fjLj256EEEEELb0ELb0ELb1ELb0EEEvNS_9FwdParamsE)
        .other          _ZN10layer_norm13ln_fwd_kernelINS_13Kernel_traitsIf6__halffS2_fjLj8192ELj1ELj1ELj8ELj16ENS_18Kernel_traits_baseILj8192EfS2_fS2_fjLj256EEEEELb0ELb0ELb1ELb0EEEvNS_9FwdParamsE,@"STO_CUDA_ENTRY STV_DEFAULT"
_ZN10layer_norm13ln_fwd_kernelINS_13Kernel_traitsIf6__halffS2_fjLj8192ELj1ELj1ELj8ELj16ENS_18Kernel_traits_baseILj8192EfS2_fS2_fjLj256EEEEELb0ELb0ELb1ELb0EEEvNS_9FwdParamsE:
.text._ZN10layer_norm13ln_fwd_kernelINS_13Kernel_traitsIf6__halffS2_fjLj8192ELj1ELj1ELj8ELj16ENS_18Kernel_traits_baseILj8192EfS2_fS2_fjLj256EEEEELb0ELb0ELb1ELb0EEEvNS_9FwdParamsE:
        /* <DEDUP_REMOVED lines=58> */
.L_x_18925:
        /* <DEDUP_REMOVED lines=39> */
.L_x_18926:
[----:B------:R-:W-:Y:S05]  /*0610*/  BSYNC.RECONVERGENT B0 ;  /* 0x0000000000007941 */ /* 0x000fea0003800200 */
.L_x_18924:
        /* <DEDUP_REMOVED lines=23> */
.L_x_18959:
        /* <DEDUP_REMOVED lines=34> */
.L_x_18929:
[----:B------:R-:W-:Y:S05]  /*09b0*/  BRA.U !UP0, `(.L_x_18930) ;  /* 0x0000000108887547 */ /* 0x000fea000b800000 */
[----:B------:R-:W0:Y:S02]  /*09c0*/  LDC.64 R94, c[0x0][0x3a0] ;  /* 0x0000e800ff5e7b82 */ /* 0x000e240000000a00 */
[----:B0-----:R-:W-:-:S05]  /*09d0*/  IMAD.WIDE.U32 R94, R109, 0x20, R94 ;  /* 0x000000206d5e7825 */ /* 0x001fca00078e005e */
[----:B------:R-:W2:Y:S04]  /*09e0*/  LDG.E.128 R4, desc[UR12][R94.64] ;  /* 0x0000000c5e047981 */ /* 0x000ea8000c1e1d00 */
[----:B------:R0:W3:Y:S01]  /*09f0*/  LDG.E.128 R100, desc[UR12][R94.64+0x10] ;  /* 0x0000100c5e647981 */ /* 0x0000e2000c1e1d00 */
[----:B------:R-:W-:-:S13]  /*0a00*/  ISETP.LT.AND P1, PT, RZ, UR21, PT ;  /* 0x00000015ff007c0c */ /* 0x000fda000bf21270 */
[----:B------:R-:W1:Y:S01]  /*0a10*/  @P1 LDC R111, c[0x0][0x40c] ;  /* 0x00010300ff6f1b82 */ /* 0x000e620000000800 */
[----:B-----5:R-:W-:-:S07]  /*0a20*/  @P1 HADD2.F32 R93, -RZ, R72.H0_H0 ;  /* 0x20000048ff5d1230 */ /* 0x020fce0000004100 */
[----:B------:R-:W4:Y:S08]  /*0a30*/  @P1 LDC R113, c[0x0][0x40c] ;  /* 0x00010300ff711b82 */ /* 0x000f300000000800 */
[----:B------:R-:W4:Y:S08]  /*0a40*/  @P1 LDC R112, c[0x0][0x40c] ;  /* 0x00010300ff701b82 */ /* 0x000f300000000800 */
[----:B------:R-:W4:Y:S08]  /*0a50*/  @P1 LDC R114, c[0x0][0x40c] ;  /* 0x00010300ff721b82 */ /* 0x000f300000000800 */
[----:B------:R-:W3:Y:S08]  /*0a60*/  @P1 LDC R115, c[0x0][0x40c] ;  /* 0x00010300ff731b82 */ /* 0x000ef00000000800 */
[----:B------:R-:W3:Y:S01]  /*0a70*/  @P1 LDC R116, c[0x0][0x40c] ;  /* 0x00010300ff741b82 */ /* 0x000ee20000000800 */
[----:B--2---:R-:W-:Y:S01]  /*0a80*/  @!P1 MOV R92, R4 ;  /* 0x00000004005c9202 */ /* 0x004fe20000000f00 */
[----:B-1----:R-:W-:Y:S01]  /*0a90*/  @P1 FFMA.FTZ R92, R93, R111, R4 ;  /* 0x0000006f5d5c1223 */ /* 0x002fe20000010004 */
[----:B------:R-:W-:Y:S01]  /*0aa0*/  @P1 HADD2.F32 R111, -RZ, R73.H0_H0 ;  /* 0x20000049ff6f1230 */ /* 0x000fe20000004100 */
[----:B0-----:R-:W-:Y:S01]  /*0ab0*/  @!P1 MOV R94, R6 ;  /* 0x00000006005e9202 */ /* 0x001fe20000000f00 */
[----:B------:R-:W-:Y:S01]  /*0ac0*/  @P1 HADD2.F32 R4, -RZ, R72.H1_H1 ;  /* 0x30000048ff041230 */ /* 0x000fe20000004100 */
[----:B------:R-:W-:-:S02]  /*0ad0*/  @!P1 MOV R93, R5 ;  /* 0x00000005005d9202 */ /* 0x000fc40000000f00 */
[----:B----4-:R-:W-:Y:S01]  /*0ae0*/  @P1 FFMA.FTZ R94, R111, R113, R6 ;  /* 0x000000716f5e1223 */ /* 0x010fe20000010006 */
[----:B------:R-:W-:Y:S01]  /*0af0*/  @!P1 MOV R95, R7 ;  /* 0x00000007005f9202 */ /* 0x000fe20000000f00 */
[----:B------:R-:W0:Y:S01]  /*0b00*/  @P1 LDC R6, c[0x0][0x40c] ;  /* 0x00010300ff061b82 */ /* 0x000e220000000800 */
[----:B------:R-:W-:Y:S01]  /*0b10*/  @P1 FFMA.FTZ R93, R4, R112, R5 ;  /* 0x00000070045d1223 */ /* 0x000fe20000010005 */
[----:B------:R-:W-:Y:S02]  /*0b20*/  @P1 HADD2.F32 R4, -RZ, R73.H1_H1 ;  /* 0x30000049ff041230 */ /* 0x000fe40000004100 */
[----:B------:R-:W-:-:S03]  /*0b30*/  @P1 HADD2.F32 R5, -RZ, R74.H0_H0 ;  /* 0x2000004aff051230 */ /* 0x000fc60000004100 */
[----:B------:R-:W-:Y:S01]  /*0b40*/  @P1 FFMA.FTZ R95, R4, R114, R7 ;  /* 0x00000072045f1223 */ /* 0x000fe20000010007 */
[----:B------:R-:W1:Y:S01]  /*0b50*/  @P1 LDC R111, c[0x0][0x40c] ;  /* 0x00010300ff6f1b82 */ /* 0x000e620000000800 */
[----:B------:R-:W-:Y:S02]  /*0b60*/  @P1 HADD2.F32 R4, -RZ, R74.H1_H1 ;  /* 0x3000004aff041230 */ /* 0x000fe40000004100 */
[----:B---3--:R-:W-:Y:S01]  /*0b70*/  @P1 FFMA.FTZ R100, R5, R115, R100 ;  /* 0x0000007305641223 */ /* 0x008fe20000010064 */
[--C-:B------:R-:W-:Y:S02]  /*0b80*/  @P1 HADD2.F32 R5, -RZ, R75.reuse.H0_H0 ;  /* 0x2000004bff051230 */ /* 0x100fe40000004100 */
[----:B------:R-:W-:Y:S01]  /*0b90*/  @P1 FFMA.FTZ R101, R4, R116, R101 ;  /* 0x0000007404651223 */ /* 0x000fe20000010065 */
[----:B------:R-:W-:Y:S02]  /*0ba0*/  @P1 HADD2.F32 R4, -RZ, R75.H1_H1 ;  /* 0x3000004bff041230 */ /* 0x000fe40000004100 */
[----:B0-----:R-:W-:-:S03]  /*0bb0*/  @P1 FFMA.FTZ R102, R5, R6, R102 ;  /* 0x0000000605661223 */ /* 0x001fc60000010066 */
[----:B-1----:R-:W-:Y:S01]  /*0bc0*/  @P1 FFMA.FTZ R103, R4, R111, R103 ;  /* 0x0000006f04671223 */ /* 0x002fe20000010067 */
[----:B------:R-:W-:Y:S06]  /*0bd0*/  BRA `(.L_x_18931) ;  /* 0x0000000000707947 */ /* 0x000fec0003800000 */
.L_x_18930:
[----:B------:R-:W0:Y:S01]  /*0be0*/  @UP2 LDCU UR4, c[0x0][0x40c] ;  /* 0x00008180ff0427ac */ /* 0x000e220008000800 */
[--C-:B-----5:R-:W-:Y:S01]  /*0bf0*/  @P4 HADD2.F32 R4, -RZ, R72.reuse.H0_H0 ;  /* 0x20000048ff044230 */ /* 0x120fe20000004100 */
[----:B------:R-:W-:Y:S01]  /*0c00*/  CS2R R92, SRZ ;  /* 0x00000000005c7805 */ /* 0x000fe2000001ff00 */
[----:B------:R-:W-:Y:S01]  /*0c10*/  @P4 HADD2.F32 R5, -RZ, R72.H1_H1 ;  /* 0x30000048ff054230 */ /* 0x000fe20000004100 */
[----:B------:R-:W1:Y:S01]  /*0c20*/  @UP2 LDCU UR5, c[0x0][0x40c] ;  /* 0x00008180ff0527ac */ /* 0x000e620008000800 */
[----:B------:R-:W-:Y:S01]  /*0c30*/  @P4 HADD2.F32 R6, -RZ, R73.H0_H0 ;  /* 0x20000049ff064230 */ /* 0x000fe20000004100 */
[----:B------:R-:W-:Y:S01]  /*0c40*/  CS2R R94, SRZ ;  /* 0x00000000005e7805 */ /* 0x000fe2000001ff00 */
[--C-:B------:R-:W-:Y:S01]  /*0c50*/  @P4 HADD2.F32 R7, -RZ, R75.reuse.H0_H0 ;  /* 0x2000004bff074230 */ /* 0x100fe20000004100 */
[----:B------:R-:W2:Y:S01]  /*0c60*/  @UP2 LDCU UR7, c[0x0][0x40c] ;  /* 0x00008180ff0727ac */ /* 0x000ea20008000800 */
[----:B------:R-:W-:Y:S01]  /*0c70*/  @P4 HADD2.F32 R111, -RZ, R75.H1_H1 ;  /* 0x3000004bff6f4230 */ /* 0x000fe20000004100 */
[----:B------:R-:W-:-:S02]  /*0c80*/  CS2R R100, SRZ ;  /* 0x0000000000647805 */ /* 0x000fc4000001ff00 */
[----:B------:R-:W-:Y:S01]  /*0c90*/  CS2R R102, SRZ ;  /* 0x0000000000667805 */ /* 0x000fe2000001ff00 */
[----:B------:R-:W3:Y:S01]  /*0ca0*/  @UP2 LDCU UR23, c[0x0][0x40c] ;  /* 0x00008180ff1727ac */ /* 0x000ee20008000800 */
[----:B------:R-:W4:Y:S01]  /*0cb0*/  @UP2 LDCU UR24, c[0x0][0x40c] ;  /* 0x00008180ff1827ac */ /* 0x000f220008000800 */
[----:B0-----:R-:W-:Y:S01]  /*0cc0*/  @P4 FMUL.FTZ R92, R4, UR4 ;  /* 0x00000004045c4c20 */ /* 0x001fe20008410000 */
[----:B------:R-:W-:Y:S01]  /*0cd0*/  @P4 HADD2.F32 R4, -RZ, R73.H1_H1 ;  /* 0x30000049ff044230 */ /* 0x000fe20000004100 */
[----:B------:R-:W0:Y:S01]  /*0ce0*/  @UP2 LDCU UR25, c[0x0][0x40c] ;  /* 0x00008180ff1927ac */ /* 0x000e220008000800 */
[----:B-1----:R-:W-:Y:S01]  /*0cf0*/  @P4 FMUL.FTZ R93, R5, UR5 ;  /* 0x00000005055d4c20 */ /* 0x002fe20008410000 */
[--C-:B------:R-:W-:Y:S01]  /*0d00*/  @P4 HADD2.F32 R5, -RZ, R74.reuse.H0_H0 ;  /* 0x2000004aff054230 */ /* 0x100fe20000004100 */
[----:B------:R-:W1:Y:S01]  /*0d10*/  @UP2 LDCU UR26, c[0x0][0x40c] ;  /* 0x00008180ff1a27ac */ /* 0x000e620008000800 */
[----:B--2---:R-:W-:Y:S01]  /*0d20*/  @P4 FMUL.FTZ R94, R6, UR7 ;  /* 0x00000007065e4c20 */ /* 0x004fe20008410000 */
[----:B------:R-:W-:Y:S01]  /*0d30*/  @P4 HADD2.F32 R6, -RZ, R74.H1_H1 ;  /* 0x3000004aff064230 */ /* 0x000fe20000004100 */
[----:B------:R-:W2:Y:S01]  /*0d40*/  @UP2 LDCU UR27, c[0x0][0x40c] ;  /* 0x00008180ff1b27ac */ /* 0x000ea20008000800 */
[----:B---3--:R-:W-:Y:S01]  /*0d50*/  @P4 FMUL.FTZ R95, R4, UR23 ;  /* 0x00000017045f4c20 */ /* 0x008fe20008410000 */
[----:B----4-:R-:W-:-:S02]  /*0d60*/  @P4 FMUL.FTZ R100, R5, UR24 ;  /* 0x0000001805644c20 */ /* 0x010fc40008410000 */
[----:B0-----:R-:W-:Y:S01]  /*0d70*/  @P4 FMUL.FTZ R101, R6, UR25 ;  /* 0x0000001906654c20 */ /* 0x001fe20008410000 */
[----:B-1----:R-:W-:Y:S01]  /*0d80*/  @P4 FMUL.FTZ R102, R7, UR26 ;  /* 0x0000001a07664c20 */ /* 0x002fe20008410000 */
[----:B--2---:R-:W-:-:S07]  /*0d90*/  @P4 FMUL.FTZ R103, R111, UR27 ;  /* 0x0000001b6f674c20 */ /* 0x004fce0008410000 */
.L_x_18931:
[----:B------:R-:W0:Y:S01]  /*0da0*/  LDC.64 R4, c[0x0][0x3a8] ;  /* 0x0000ea00ff047b82 */ /* 0x000e220000000a00 */
[----:B------:R-:W-:Y:S01]  /*0db0*/  IADD3 R108, PT, PT, R108, 0x100, RZ ;  /* 0x000001006c6c7810 */ /* 0x000fe20007ffe0ff */
[C---:B0-----:R-:W-:Y:S01]  /*0dc0*/  IMAD.WIDE.U32 R4, R109.reuse, 0x20, R4 ;  /* 0x000000206d047825 */ /* 0x041fe200078e0004 */
[----:B------:R-:W-:-:S04]  /*0dd0*/  IADD3 R109, PT, PT, R109, 0x100, RZ ;  /* 0x000001006d6d7810 */ /* 0x000fc80007ffe0ff */
[----:B------:R0:W-:Y:S04]  /*0de0*/  STG.E.128 desc[UR12][R4.64], R92 ;  /* 0x0000005c04007986 */ /* 0x0001e8000c101d0c */
[----:B------:R0:W-:Y:S02]  /*0df0*/  STG.E.128 desc[UR12][R4.64+0x10], R100 ;  /* 0x0000106404007986 */ /* 0x0001e4000c101d0c */
.L_x_18928:
[----:B---3--:R-:W-:Y:S05]  /*0e00*/  BSYNC.RECONVERGENT B0 ;  /* 0x0000000000007941 */ /* 0x008fea0003800200 */
.L_x_18927:
        /* <DEDUP_REMOVED lines=9> */
.L_x_18934:
[----:B------:R-:W-:Y:S05]  /*0ea0*/  BRA.U !UP0, `(.L_x_18935) ;  /* 0x0000000108887547 */ /* 0x000fea000b800000 */
[----:B01----:R-:W0:Y:S02]  /*0eb0*/  LDC.64 R4, c[0x0][0x3a0] ;  /* 0x0000e800ff047b82 */ /* 0x003e240000000a00 */
        /* <DEDUP_REMOVED lines=33> */
.L_x_18935:
[----:B------:R-:W2:Y:S01]  /*10d0*/  @UP2 LDCU UR4, c[0x0][0x40c] ;  /* 0x00008180ff0427ac */ /* 0x000ea20008000800 */
[--C-:B01---5:R-:W-:Y:S01]  /*10e0*/  @P4 HADD2.F32 R4, -RZ, R72.reuse.H0_H0 ;  /* 0x20000048ff044230 */ /* 0x123fe20000004100 */
[----:B------:R-:W-:Y:S01]  /*10f0*/  CS2R R96, SRZ ;  /* 0x0000000000607805 */ /* 0x000fe2000001ff00 */
[----:B------:R-:W-:Y:S01]  /*1100*/  @P4 HADD2.F32 R5, -RZ, R72.H1_H1 ;  /* 0x30000048ff054230 */ /* 0x000fe20000004100 */
[----:B------:R-:W0:Y:S01]  /*1110*/  @UP2 LDCU UR5, c[0x0][0x40c] ;  /* 0x00008180ff0527ac */ /* 0x000e220008000800 */
[----:B------:R-:W-:Y:S01]  /*1120*/  @P4 HADD2.F32 R6, -RZ, R73.H0_H0 ;  /* 0x20000049ff064230 */ /* 0x000fe20000004100 */
[----:B------:R-:W-:Y:S01]  /*1130*/  CS2R R98, SRZ ;  /* 0x0000000000627805 */ /* 0x000fe2000001ff00 */
[--C-:B------:R-:W-:Y:S01]  /*1140*/  @P4 HADD2.F32 R7, -RZ, R75.reuse.H0_H0 ;  /* 0x2000004bff074230 */ /* 0x100fe20000004100 */
[----:B------:R-:W1:Y:S01]  /*1150*/  @UP2 LDCU UR7, c[0x0][0x40c] ;  /* 0x00008180ff0727ac */ /* 0x000e620008000800 */
[----:B------:R-:W-:Y:S01]  /*1160*/  @P4 HADD2.F32 R111, -RZ, R75.H1_H1 ;  /* 0x3000004bff6f4230 */ /* 0x000fe20000004100 */
[----:B------:R-:W-:-:S02]  /*1170*/  CS2R R104, SRZ ;  /* 0x0000000000687805 */ /* 0x000fc4000001ff00 */
[----:B------:R-:W-:Y:S01]  /*1180*/  CS2R R106, SRZ ;  /* 0x00000000006a7805 */ /* 0x000fe2000001ff00 */
[----:B------:R-:W3:Y:S01]  /*1190*/  @UP2 LDCU UR23, c[0x0][0x40c] ;  /* 0x00008180ff1727ac */ /* 0x000ee20008000800 */
[----:B------:R-:W4:Y:S01]  /*11a0*/  @UP2 LDCU UR24, c[0x0][0x40c] ;  /* 0x00008180ff1827ac */ /* 0x000f220008000800 */
[----:B--2---:R-:W-:Y:S01]  /*11b0*/  @P4 FMUL.FTZ R96, R4, UR4 ;  /* 0x0000000404604c20 */ /* 0x004fe20008410000 */
[----:B------:R-:W-:Y:S01]  /*11c0*/  @P4 HADD2.F32 R4, -RZ, R73.H1_H1 ;  /* 0x30000049ff044230 */ /* 0x000fe20000004100 */
[----:B------:R-:W2:Y:S01]  /*11d0*/  @UP2 LDCU UR25, c[0x0][0x40c] ;  /* 0x00008180ff1927ac */ /* 0x000ea20008000800 */
[----:B0-----:R-:W-:Y:S01]  /*11e0*/  @P4 FMUL.FTZ R97, R5, UR5 ;  /* 0x0000000505614c20 */ /* 0x001fe20008410000 */
[--C-:B------:R-:W-:Y:S01]  /*11f0*/  @P4 HADD2.F32 R5, -RZ, R74.reuse.H0_H0 ;  /* 0x2000004aff054230 */ /* 0x100fe20000004100 */
[----:B------:R-:W0:Y:S01]  /*1200*/  @UP2 LDCU UR26, c[0x0][0x40c] ;  /* 0x00008180ff1a27ac */ /* 0x000e220008000800 */
[----:B-1----:R-:W-:Y:S01]  /*1210*/  @P4 FMUL.FTZ R98, R6, UR7 ;  /* 0x0000000706624c20 */ /* 0x002fe20008410000 */
[----:B------:R-:W-:Y:S01]  /*1220*/  @P4 HADD2.F32 R6, -RZ, R74.H1_H1 ;  /* 0x3000004aff064230 */ /* 0x000fe20000004100 */
[----:B------:R-:W1:Y:S01]  /*1230*/  @UP2 LDCU UR27, c[0x0][0x40c] ;  /* 0x00008180ff1b27ac */ /* 0x000e620008000800 */
[----:B---3--:R-:W-:Y:S01]  /*1240*/  @P4 FMUL.FTZ R99, R4, UR23 ;  /* 0x0000001704634c20 */ /* 0x008fe20008410000 */
[----:B----4-:R-:W-:-:S02]  /*1250*/  @P4 FMUL.FTZ R104, R5, UR24 ;  /* 0x0000001805684c20 */ /* 0x010fc40008410000 */
[----:B--2---:R-:W-:Y:S01]  /*1260*/  @P4 FMUL.FTZ R105, R6, UR25 ;  /* 0x0000001906694c20 */ /* 0x004fe20008410000 */
[----:B0-----:R-:W-:Y:S01]  /*1270*/  @P4 FMUL.FTZ R106, R7, UR26 ;  /* 0x0000001a076a4c20 */ /* 0x001fe20008410000 */
[----:B-1----:R-:W-:-:S07]  /*1280*/  @P4 FMUL.FTZ R107, R111, UR27 ;  /* 0x0000001b6f6b4c20 */ /* 0x002fce0008410000 */
.L_x_18936:
[----:B------:R-:W0:Y:S01]  /*1290*/  LDC.64 R4, c[0x0][0x3a8] ;  /* 0x0000ea00ff047b82 */ /* 0x000e220000000a00 */
[----:B------:R-:W-:Y:S01]  /*12a0*/  IADD3 R108, PT, PT, R108, 0x100, RZ ;  /* 0x000001006c6c7810 */ /* 0x000fe20007ffe0ff */
[C---:B0-----:R-:W-:Y:S01]  /*12b0*/  IMAD.WIDE.U32 R4, R109.reuse, 0x20, R4 ;  /* 0x000000206d047825 */ /* 0x041fe200078e0004 */
[----:B------:R-:W-:-:S04]  /*12c0*/  IADD3 R109, PT, PT, R109, 0x100, RZ ;  /* 0x000001006d6d7810 */ /* 0x000fc80007ffe0ff */
[----:B------:R1:W-:Y:S04]  /*12d0*/  STG.E.128 desc[UR12][R4.64], R96 ;  /* 0x0000006004007986 */ /* 0x0003e8000c101d0c */
[----:B------:R1:W-:Y:S02]  /*12e0*/  STG.E.128 desc[UR12][R4.64+0x10], R104 ;  /* 0x0000106804007986 */ /* 0x0003e4000c101d0c */
.L_x_18933:
[----:B------:R-:W-:Y:S05]  /*12f0*/  BSYNC.RECONVERGENT B0 ;  /* 0x0000000000007941 */ /* 0x000fea0003800200 */
.L_x_18932:
        /* <DEDUP_REMOVED lines=9> */
.L_x_18939:
[----:B------:R-:W-:Y:S05]  /*1390*/  BRA.U !UP0, `(.L_x_18940) ;  /* 0x0000000108787547 */ /* 0x000fea000b800000 */
[----:B012---:R-:W0:Y:S02]  /*13a0*/  LDC.64 R4, c[0x0][0x3a0] ;  /* 0x0000e800ff047b82 */ /* 0x007e240000000a00 */
[----:B0-----:R-:W-:-:S05]  /*13b0*/  IMAD.WIDE.U32 R4, R109, 0x20, R4 ;  /* 0x000000206d047825 */ /* 0x001fca00078e0004 */
[----:B------:R-:W2:Y:S04]  /*13c0*/  LDG.E.128 R76, desc[UR12][R4.64] ;  /* 0x0000000c044c7981 */ /* 0x000ea8000c1e1d00 */
[----:B------:R0:W3:Y:S01]  /*13d0*/  LDG.E.128 R80, desc[UR12][R4.64+0x10] ;  /* 0x0000100c04507981 */ /* 0x0000e2000c1e1d00 */
[----:B------:R-:W-:-:S13]  /*13e0*/  ISETP.LT.AND P3, PT, RZ, UR21, PT ;  /* 0x00000015ff007c0c */ /* 0x000fda000bf61270 */
[----:B------:R-:W2:Y:S01]  /*13f0*/  @P3 LDC R6, c[0x0][0x40c] ;  /* 0x00010300ff063b82 */ /* 0x000ea20000000800 */
[----:B-----5:R-:W-:Y:S02]  /*1400*/  @P3 HADD2.F32 R7, -RZ, R72.H0_H0 ;  /* 0x20000048ff073230 */ /* 0x020fe40000004100 */
[----:B0-----:R-:W-:Y:S02]  /*1410*/  @P3 HADD2.F32 R4, -RZ, R73.H1_H1 ;  /* 0x30000049ff043230 */ /* 0x001fe40000004100 */
[----:B------:R-:W-:-:S03]  /*1420*/  @P3 HADD2.F32 R5, -RZ, R74.H0_H0 ;  /* 0x2000004aff053230 */ /* 0x000fc60000004100 */
[----:B------:R-:W0:Y:S08]  /*1430*/  @P3 LDC R111, c[0x0][0x40c] ;  /* 0x00010300ff6f3b82 */ /* 0x000e300000000800 */
[----:B------:R-:W1:Y:S08]  /*1440*/  @P3 LDC R112, c[0x0][0x40c] ;  /* 0x00010300ff703b82 */ /* 0x000e700000000800 */
[----:B------:R-:W4:Y:S08]  /*1450*/  @P3 LDC R113, c[0x0][0x40c] ;  /* 0x00010300ff713b82 */ /* 0x000f300000000800 */
[----:B------:R-:W3:Y:S08]  /*1460*/  @P3 LDC R114, c[0x0][0x40c] ;  /* 0x00010300ff723b82 */ /* 0x000ef00000000800 */
[----:B------:R-:W1:Y:S01]  /*1470*/  @P3 LDC R115, c[0x0][0x40c] ;  /* 0x00010300ff733b82 */ /* 0x000e620000000800 */
[----:B--2---:R-:W-:Y:S01]  /*1480*/  @P3 FFMA.FTZ R76, R7, R6, R76 ;  /* 0x00000006074c3223 */ /* 0x004fe2000001004c */
[----:B------:R-:W-:-:S02]  /*1490*/  @P3 HADD2.F32 R6, -RZ, R72.H1_H1 ;  /* 0x30000048ff063230 */ /* 0x000fc40000004100 */
[----:B----4-:R-:W-:Y:S01]  /*14a0*/  @P3 FFMA.FTZ R79, R4, R113, R79 ;  /* 0x00000071044f3223 */ /* 0x010fe2000001004f */
[----:B------:R-:W-:Y:S02]  /*14b0*/  @P3 HADD2.F32 R7, -RZ, R73.H0_H0 ;  /* 0x20000049ff073230 */ /* 0x000fe40000004100 */
[----:B---3--:R-:W-:Y:S01]  /*14c0*/  @P3 FFMA.FTZ R80, R5, R114, R80 ;  /* 0x0000007205503223 */ /* 0x008fe20000010050 */
[----:B------:R-:W-:Y:S02]  /*14d0*/  @P3 HADD2.F32 R4, -RZ, R74.H1_H1 ;  /* 0x3000004aff043230 */ /* 0x000fe40000004100 */
[----:B0-----:R-:W-:Y:S01]  /*14e0*/  @P3 FFMA.FTZ R77, R6, R111, R77 ;  /* 0x0000006f064d3223 */ /* 0x001fe2000001004d */
[--C-:B------:R-:W-:Y:S02]  /*14f0*/  @P3 HADD2.F32 R5, -RZ, R75.reuse.H0_H0 ;  /* 0x2000004bff053230 */ /* 0x100fe40000004100 */
[----:B-1----:R-:W-:Y:S01]  /*1500*/  @P3 FFMA.FTZ R78, R7, R112, R78 ;  /* 0x00000070074e3223 */ /* 0x002fe2000001004e */
[----:B------:R-:W0:Y:S01]  /*1510*/  @P3 LDC R6, c[0x0][0x40c] ;  /* 0x00010300ff063b82 */ /* 0x000e220000000800 */
[----:B------:R-:W-:Y:S01]  /*1520*/  @P3 FFMA.FTZ R81, R4, R115, R81 ;  /* 0x0000007304513223 */ /* 0x000fe20000010051 */
[----:B------:R-:W-:-:S06]  /*1530*/  @P3 HADD2.F32 R4, -RZ, R75.H1_H1 ;  /* 0x3000004bff043230 */ /* 0x000fcc0000004100 */
[----:B------:R-:W1:Y:S01]  /*1540*/  @P3 LDC R7, c[0x0][0x40c] ;  /* 0x00010300ff073b82 */ /* 0x000e620000000800 */
[----:B0-----:R-:W-:Y:S01]  /*1550*/  @P3 FFMA.FTZ R82, R5, R6, R82 ;  /* 0x0000000605523223 */ /* 0x001fe20000010052 */
[----:B-1----:R-:W-:Y:S01]  /*1560*/  @P3 FFMA.FTZ R83, R4, R7, R83 ;  /* 0x0000000704533223 */ /* 0x002fe20000010053 */
[----:B------:R-:W-:Y:S06]  /*1570*/  BRA `(.L_x_18941) ;  /* 0x0000000000707947 */ /* 0x000fec0003800000 */
.L_x_18940:
[----:B------:R-:W3:Y:S01]  /*1580*/  @UP2 LDCU UR4, c[0x0][0x40c] ;  /* 0x00008180ff0427ac */ /* 0x000ee20008000800 */
[--C-:B012--5:R-:W-:Y:S01]  /*1590*/  @P4 HADD2.F32 R4, -RZ, R72.reuse.H0_H0 ;  /* 0x20000048ff044230 */ /* 0x127fe20000004100 */
        /* <DEDUP_REMOVED lines=10> */
[----:B------:R-:W2:Y:S01]  /*1640*/  @UP2 LDCU UR23, c[0x0][0x40c] ;  /* 0x00008180ff1727ac */ /* 0x000ea20008000800 */
[----:B------:R-:W4:Y:S01]  /*1650*/  @UP2 LDCU UR24, c[0x0][0x40c] ;  /* 0x00008180ff1827ac */ /* 0x000f220008000800 */
[----:B---3--:R-:W-:Y:S01]  /*1660*/  @P4 FMUL.FTZ R76, R4, UR4 ;  /* 0x00000004044c4c20 */ /* 0x008fe20008410000 */
[----:B------:R-:W-:Y:S01]  /*1670*/  @P4 HADD2.F32 R4, -RZ, R73.H1_H1 ;  /* 0x30000049ff044230 */ /* 0x000fe20000004100 */
[----:B------:R-:W3:Y:S01]  /*1680*/  @UP2 LDCU UR25, c[0x0][0x40c] ;  /* 0x00008180ff1927ac */ /* 0x000ee20008000800 */
[----:B0-----:R-:W-:Y:S01]  /*1690*/  @P4 FMUL.FTZ R77, R5, UR5 ;  /* 0x00000005054d4c20 */ /* 0x001fe20008410000 */
[--C-:B------:R-:W-:Y:S01]  /*16a0*/  @P4 HADD2.F32 R5, -RZ, R74.reuse.H0_H0 ;  /* 0x2000004aff054230 */ /* 0x100fe20000004100 */
[----:B------:R-:W0:Y:S01]  /*16b0*/  @UP2 LDCU UR26, c[0x0][0x40c] ;  /* 0x00008180ff1a27ac */ /* 0x000e220008000800 */
[----:B-1----:R-:W-:Y:S01]  /*16c0*/  @P4 FMUL.FTZ R78, R6, UR7 ;  /* 0x00000007064e4c20 */ /* 0x002fe20008410000 */
[----:B------:R-:W-:Y:S01]  /*16d0*/  @P4 HADD2.F32 R6, -RZ, R74.H1_H1 ;  /* 0x3000004aff064230 */ /* 0x000fe20000004100 */
[----:B------:R-:W1:Y:S01]  /*16e0*/  @UP2 LDCU UR27, c[0x0][0x40c] ;  /* 0x00008180ff1b27ac */ /* 0x000e620008000800 */
[----:B--2---:R-:W-:Y:S01]  /*16f0*/  @P4 FMUL.FTZ R79, R4, UR23 ;  /* 0x00000017044f4c20 */ /* 0x004fe20008410000 */
[----:B----4-:R-:W-:-:S02]  /*1700*/  @P4 FMUL.FTZ R80, R5, UR24 ;  /* 0x0000001805504c20 */ /* 0x010fc40008410000 */
[----:B---3--:R-:W-:Y:S01]  /*1710*/  @P4 FMUL.FTZ R81, R6, UR25 ;  /* 0x0000001906514c20 */ /* 0x008fe20008410000 */
[----:B0-----:R-:W-:Y:S01]  /*1720*/  @P4 FMUL.FTZ R82, R7, UR26 ;  /* 0x0000001a07524c20 */ /* 0x001fe20008410000 */
[----:B-1----:R-:W-:-:S07]  /*1730*/  @P4 FMUL.FTZ R83, R111, UR27 ;  /* 0x0000001b6f534c20 */ /* 0x002fce0008410000 */
.L_x_18941:
[----:B------:R-:W0:Y:S01]  /*1740*/  LDC.64 R4, c[0x0][0x3a8] ;  /* 0x0000ea00ff047b82 */ /* 0x000e220000000a00 */
[----:B------:R-:W-:Y:S01]  /*1750*/  IADD3 R108, PT, PT, R108, 0x100, RZ ;  /* 0x000001006c6c7810 */ /* 0x000fe20007ffe0ff */
[C---:B0-----:R-:W-:Y:S01]  /*1760*/  IMAD.WIDE.U32 R4, R109.reuse, 0x20, R4 ;  /* 0x000000206d047825 */ /* 0x041fe200078e0004 */
[----:B------:R-:W-:-:S04]  /*1770*/  IADD3 R109, PT, PT, R109, 0x100, RZ ;  /* 0x000001006d6d7810 */ /* 0x000fc80007ffe0ff */
[----:B------:R2:W-:Y:S04]  /*1780*/  STG.E.128 desc[UR12][R4.64], R76 ;  /* 0x0000004c04007986 */ /* 0x0005e8000c101d0c */
[----:B------:R2:W-:Y:S02]  /*1790*/  STG.E.128 desc[UR12][R4.64+0x10], R80 ;  /* 0x0000105004007986 */ /* 0x0005e4000c101d0c */
.L_x_18938:
[----:B------:R-:W-:Y:S05]  /*17a0*/  BSYNC.RECONVERGENT B0 ;  /* 0x0000000000007941 */ /* 0x000fea0003800200 */
.L_x_18937:
        /* <DEDUP_REMOVED lines=9> */
.L_x_18944:
[----:B------:R-:W-:Y:S05]  /*1840*/  BRA.U !UP0, `(.L_x_18945) ;  /* 0x0000000108787547 */ /* 0x000fea000b800000 */
[----:B012---:R-:W0:Y:S02]  /*1850*/  LDC.64 R4, c[0x0][0x3a0] ;  /* 0x0000e800ff047b82 */ /* 0x007e240000000a00 */
[----:B0-----:R-:W-:-:S05]  /*1860*/  IMAD.WIDE.U32 R4, R109, 0x20, R4 ;  /* 0x000000206d047825 */ /* 0x001fca00078e0004 */
[----:B------:R-:W2:Y:S04]  /*1870*/  LDG.E.128 R84, desc[UR12][R4.64] ;  /* 0x0000000c04547981 */ /* 0x000ea8000c1e1d00 */
        /* <DEDUP_REMOVED lines=27> */
.L_x_18945:
        /* <DEDUP_REMOVED lines=28> */
.L_x_18946:
[----:B------:R-:W0:Y:S02]  /*1bf0*/  LDC.64 R4, c[0x0][0x3a8] ;  /* 0x0000ea00ff047b82 */ /* 0x000e240000000a00 */
[----:B0-----:R-:W-:-:S05]  /*1c00*/  IMAD.WIDE.U32 R4, R109, 0x20, R4 ;  /* 0x000000206d047825 */ /* 0x001fca00078e0004 */
[----:B------:R3:W-:Y:S04]  /*1c10*/  STG.E.128 desc[UR12][R4.64], R84 ;  /* 0x0000005404007986 */ /* 0x0007e8000c101d0c */
[----:B------:R3:W-:Y:S02]  /*1c20*/  STG.E.128 desc[UR12][R4.64+0x10], R88 ;  /* 0x0000105804007986 */ /* 0x0007e4000c101d0c */
.L_x_18943:
[----:B------:R-:W-:Y:S05]  /*1c30*/  BSYNC.RECONVERGENT B0 ;  /* 0x0000000000007941 */ /* 0x000fea0003800200 */
.L_x_18942:
        /* <DEDUP_REMOVED lines=134> */
.L_x_18948:
[----:B------:R-:W-:Y:S05]  /*24a0*/  BSYNC.RECONVERGENT B0 ;  /* 0x0000000000007941 */ /* 0x000fea0003800200 */
.L_x_18947:
        /* <DEDUP_REMOVED lines=12> */
.L_x_18950:
[----:B------:R-:W-:Y:S05]  /*2570*/  BSYNC.RECONVERGENT B0 ;  /* 0x0000000000007941 */ /* 0x000fea0003800200 */
.L_x_18949:
        /* <DEDUP_REMOVED lines=92> */
[----:B------:R-:W-:Y:S01]  /*2b40*/  F2FP.F16.F32.PACK_AB R4, R5, R4 ;  /* 0x000000040504723e */ /* 0x000fe200000000ff */
        /* <DEDUP_REMOVED lines=13> */
[----:B------:R-:W-:Y:S02]  /*2c20*/  F2FP.F16.F32.PACK_AB R5, R6, R5 ;  /* 0x000000050605723e */ /* 0x000fe400000000ff */
[----:B------:R-:W-:Y:S02]  /*2c30*/  F2FP.F16.F32.PACK_AB R6, R114, R111 ;  /* 0x0000006f7206723e */ /* 0x000fe400000000ff */
[----:B------:R-:W-:-:S05]  /*2c40*/  F2FP.F16.F32.PACK_AB R7, R116, R7 ;  /* 0x000000077407723e */ /* 0x000fca00000000ff */
[----:B------:R0:W-:Y:S02]  /*2c50*/  STG.E.128 desc[UR12][R112.64], R4 ;  /* 0x0000000470007986 */ /* 0x0001e4000c101d0c */
.L_x_18953:
[----:B------:R-:W-:Y:S05]  /*2c60*/  BSYNC.RECONVERGENT B0 ;  /* 0x0000000000007941 */ /* 0x000fea0003800200 */
.L_x_18952:
        /* <DEDUP_REMOVED lines=34> */
.L_x_18955:
[----:B------:R-:W-:Y:S05]  /*2e90*/  BSYNC.RECONVERGENT B0 ;  /* 0x0000000000007941 */ /* 0x000fea0003800200 */
.L_x_18954:
        /* <DEDUP_REMOVED lines=34> */
.L_x_18957:
[----:B------:R-:W-:Y:S05]  /*30c0*/  BSYNC.RECONVERGENT B0 ;  /* 0x0000000000007941 */ /* 0x000fea0003800200 */
.L_x_18956:
        /* <DEDUP_REMOVED lines=33> */
.L_x_18958:
[----:B------:R-:W-:Y:S05]  /*32e0*/  BSYNC.RECONVERGENT B0 ;  /* 0x0000000000007941 */ /* 0x000fea0003800200 */
.L_x_18951:
[----:B------:R-:W-:Y:S02]  /*32f0*/  UIADD3 UR18, UPT, UPT, UR18, UR16, URZ ;  /* 0x0000001012127290 */ /* 0x000fe4000fffe0ff */
[----:B------:R-:W-:Y:S02]  /*3300*/  UPLOP3.LUT UP1, UPT, UPT, UPT, UP1, 0x40, 0x4 ;  /* 0x000000000004789c */ /* 0x000fe40003f2e810 */
[----:B------:R-:W-:-:S09]  /*3310*/  UISETP.GE.AND UP0, UPT, UR18, UR17, UPT ;  /* 0x000000111200728c */ /* 0x000fd2000bf06270 */
[----:B------:R-:W-:Y:S05]  /*3320*/  BRA.U !UP0, `(.L_x_18959) ;  /* 0xffffffd508187547 */ /* 0x000fea000b83ffff */
[----:B------:R-:W-:Y:S05]  /*3330*/  EXIT ;  /* 0x000000000000794d */ /* 0x000fea0003800000 */
.L_x_18960:
        /* <DEDUP_REMOVED lines=12> */
.L_x_27574:


//--------------------- .text._ZN10layer_norm13ln_fwd_kernelINS_13Kernel_traitsIf6__halffS2_fjLj8192ELj1ELj1ELj8ELj16ENS_18Kernel_traits_baseILj8192EfS2_fS2_fjLj256EEEEELb0ELb0ELb1ELb1EEEvNS_9FwdParamsE --------------------------
	.section	.text._ZN10layer_norm13ln_fwd_kernelINS_13Kernel_traitsIf6__halffS2_fjLj8192ELj1ELj1ELj8ELj16ENS_18Kernel_traits_baseILj8192EfS2_fS2_fjLj256EEEEELb0ELb0ELb1ELb1EEEvNS_9FwdParamsE,"ax",@progbits
	.align	128
        .global         _ZN10layer_norm13ln_fwd_kernelINS_13Kernel_traitsIf6__halffS2_fjLj8192ELj1ELj1ELj8ELj16ENS_18Kernel_traits_baseILj8192EfS2_fS2_fjLj256EEEEELb0ELb0ELb1ELb1EEEvNS_9FwdParamsE
        .type           _ZN10layer_norm13ln_fwd_kernelINS_13Kernel_traitsIf6__halffS2_fjLj8192ELj1ELj1ELj8ELj16ENS_18Kernel_traits_baseILj8192EfS2_fS2_fjLj256EEEEELb0ELb0ELb1ELb1EEEvNS_9FwdParamsE,@function
        .size           _ZN10layer_norm13ln_fwd_kernelINS_13Kernel_traitsIf6__halffS2_fjLj8192ELj1ELj1ELj8ELj16ENS_18Kernel_traits_baseILj8192EfS2_fS2_fjLj256EEEEELb0ELb0ELb1ELb1EEEvNS_9FwdParamsE,(.L_x_27575 - _ZN10layer_norm13ln_fwd_kernelINS_13Kernel_traitsIf6__halffS2_fjLj8192ELj1ELj1ELj8ELj16ENS_18Kernel_traits_baseILj8192EfS2_fS2_fjLj256EEEEELb0ELb0ELb1ELb1EEEvNS_9FwdParamsE)
        .other          _ZN10layer_norm13ln_fwd_kernelINS_13Kernel_traitsIf6__halffS2_fjLj8192ELj1ELj1ELj8ELj16ENS_18Kernel_traits_baseILj8192EfS2_fS2_fjLj256EEEEELb0ELb0ELb1ELb1EEEvNS_9FwdParamsE,@"STO_CUDA_ENTRY STV_DEFAULT"
_ZN10layer_norm13ln_fwd_kernelINS_13Kernel_traitsIf6__halffS2_fjLj8192ELj1ELj1ELj8ELj16ENS_18Kernel_traits_baseILj8192EfS2_fS2_fjLj256EEEEELb0ELb0ELb1ELb1EEEvNS_9FwdParamsE:
.text._ZN10layer_norm13ln_fwd_kernelINS_13Kernel_traitsIf6__halffS2_fjLj8192ELj1ELj1ELj8ELj16ENS_18Kernel_traits_baseILj8192EfS2_fS2_fjLj256EEEEELb0ELb0ELb1ELb1EEEvNS_9FwdParamsE:
        /* <DEDUP_REMOVED lines=30> */
.L_x_18961:
        /* <DEDUP_REMOVED lines=26> */
.L_x_18962:
        /* <DEDUP_REMOVED lines=12> */
.L_x_18975:
[----:B----4-:R-:W-:-:S06]  /*0440*/  UIMAD.WIDE UR4, UR7, 0x4, UR8 ;  /* 0x00000004070478a5 */ /* 0x010fcc000f8e0208 */
[----:B0-----:R-:W-:Y:S02]  /*0450*/  MOV R72, UR4 ;  /* 0x0000000400487c02 */ /* 0x001fe40008000f00 */
[----:B------:R-:W-:-:S05]  /*0460*/  MOV R73, UR5 ;  /* 0x0000000500497c02 */ /* 0x000fca0008000f00 */
[----:B------:R-:W2:Y:S01]  /*0470*/  LDG.E R72, desc[UR12][R72.64] ;  /* 0x0000000c48487981 */ /* 0x000ea2000c1e1900 */
[----:B------:R-:W-:-:S06]  /*0480*/  UIMAD.WIDE UR18, UR7, 0x4, UR10 ;  /* 0x00000004071278a5 */ /* 0x000fcc000f8e020a */
[----:B------:R-:W-:Y:S02]  /*0490*/  MOV R74, UR18 ;  /* 0x00000012004a7c02 */ /* 0x000fe40008000f00 */
[----:B------:R-:W-:Y:S01]  /*04a0*/  MOV R75, UR19 ;  /* 0x00000013004b7c02 */ /* 0x000fe20008000f00 */
[----:B-1----:R-:W-:-:S04]  /*04b0*/  HFMA2 R0, -RZ, RZ, 0, 0 ;  /* 0x00000000ff007431 */ /* 0x002fc800000001ff */
        /* <DEDUP_REMOVED lines=14> */
[----:B0----5:R0:W5:Y:S01]  /*05a0*/  @P1 LDG.E.128 R68, desc[UR12][R72.64] ;  /* 0x0000000c48441981 */ /* 0x021162000c1e1d00 */
[----:B------:R-:W-:Y:S02]  /*05b0*/  UIMAD UR4, UR7, UR20, URZ ;  /* 0x00000014070472a4 */ /* 0x000fe4000f8e02ff */
[----:B------:R-:W-:Y:S02]  /*05c0*/  UISETP.NE.U32.AND UP0, UPT, UR14, URZ, UPT ;  /* 0x000000ff0e00728c */ /* 0x000fe4000bf05070 */
[----:B------:R-:W-:Y:S02]  /*05d0*/  USHF.R.S32.HI UR5, URZ, 0x1f, UR4 ;  /* 0x0000001fff057899 */ /* 0x000fe40008011404 */
[----:B------:R-:W-:Y:S01]  /*05e0*/  UISETP.NE.AND.EX UP0, UPT, UR15, URZ, UPT, UP0 ;  /* 0x000000ff0f00728c */ /* 0x000fe2000bf05300 */
[----:B---3--:R-:W-:Y:S01]  /*05f0*/  R2UR UR6, R74 ;  /* 0x000000004a0672ca */ /* 0x008fe200000e0000 */
[----:B------:R-:W-:-:S06]  /*0600*/  ULEA.HI UR5, UR5, UR4, URZ, 0x3 ;  /* 0x0000000405057291 */ /* 0x000fcc000f8f18ff */
[----:B------:R-:W-:-:S04]  /*0610*/  MOV R3, UR5 ;  /* 0x0000000500037c02 */ /* 0x000fc80008000f00 */
[----:B------:R-:W-:Y:S01]  /*0620*/  LEA.HI.SX32 R3, R3, R2, 0x1d ;  /* 0x0000000203037211 */ /* 0x000fe200078feaff */
[----:B0-----:R-:W-:Y:S06]  /*0630*/  BRA.U !UP0, `(.L_x_18963) ;  /* 0x0000000108787547 */ /* 0x001fec000b800000 */
[----:B------:R-:W0:Y:S02]  /*0640*/  LDC.64 R72, c[0x0][0x3a0] ;  /* 0x0000e800ff487b82 */ /* 0x000e240000000a00 */
        /* <DEDUP_REMOVED lines=10> */
[----:B------:R-:W4:Y:S08]  /*06f0*/  @P2 LDC R82, c[0x0][0x40c] ;  /* 0x00010300ff522b82 */ /* 0x000f300000000800 */
[----:B------:R-:W1:Y:S08]  /*0700*/  @P2 LDC R83, c[0x0][0x40c] ;  /* 0x00010300ff532b82 */ /* 0x000e700000000800 */
[----:B------:R-:W3:Y:S08]  /*0710*/  @P2 LDC R84, c[0x0][0x40c] ;  /* 0x00010300ff542b82 */ /* 0x000ef00000000800 */
[----:B------:R-:W3:Y:S08]  /*0720*/  @P2 LDC R85, c[0x0][0x40c] ;  /* 0x00010300ff552b82 */ /* 0x000ef00000000800 */
[----:B------:R-:W3:Y:S08]  /*0730*/  @P2 LDC R86, c[0x0][0x40c] ;  /* 0x00010300ff562b82 */ /* 0x000ef00000000800 */
[----:B------:R-:W3:Y:S01]  /*0740*/  @P2 LDC R87, c[0x0][0x40c] ;  /* 0x00010300ff572b82 */ /* 0x000ee20000000800 */
[----:B--2---:R-:W-:Y:S01]  /*0750*/  @P2 FFMA.FTZ R100, R75, R80, R100 ;  /* 0x000000504b642223 */ /* 0x004fe20000010064 */
[----:B0-----:R-:W-:Y:S01]  /*0760*/  @P2 FFMA.FTZ R101, R74, R81, R101 ;  /* 0x000000514a652223 */ /* 0x001fe20000010065 */
[----:B----4-:R-:W-:Y:S01]  /*0770*/  @P2 FFMA.FTZ R102, R73, R82, R102 ;  /* 0x0000005249662223 */ /* 0x010fe20000010066 */
[----:B------:R-:W-:-:S02]  /*0780*/  @P2 HADD2.F32 R73, -RZ, R70.H0_H0 ;  /* 0x20000046ff492230 */ /* 0x000fc40000004100 */
[----:B-1----:R-:W-:Y:S01]  /*0790*/  @P2 FFMA.FTZ R103, R72, R83, R103 ;  /* 0x0000005348672223 */ /* 0x002fe20000010067 */
        /* <DEDUP_REMOVED lines=8> */
.L_x_18963:
[----:B------:R-:W0:Y:S01]  /*0820*/  @UP2 LDCU UR4, c[0x0][0x40c] ;  /* 0x00008180ff0427ac */ /* 0x000e220008000800 */
[--C-:B-----5:R-:W-:Y:S01]  /*0830*/  @P1 HADD2.F32 R72, -RZ, R68.reuse.H0_H0 ;  /* 0x20000044ff481230 */ /* 0x120fe20000004100 */
[----:B------:R-:W-:Y:S01]  /*0840*/  CS2R R100, SRZ ;  /* 0x0000000000647805 */ /* 0x000fe2000001ff00 */
[----:B------:R-:W-:Y:S01]  /*0850*/  @P1 HADD2.F32 R73, -RZ, R68.H1_H1 ;  /* 0x30000044ff491230 */ /* 0x000fe20000004100 */
[----:B------:R-:W2:Y:S01]  /*0860*/  @UP2 LDCU UR5, c[0x0][0x40c] ;  /* 0x00008180ff0527ac */ /* 0x000ea20008000800 */
[----:B------:R-:W-:Y:S01]  /*0870*/  @P1 HADD2.F32 R74, -RZ, R69.H0_H0 ;  /* 0x20000045ff4a1230 */ /* 0x000fe20000004100 */
[----:B------:R-:W-:Y:S01]  /*0880*/  CS2R R102, SRZ ;  /* 0x0000000000667805 */ /* 0x000fe2000001ff00 */
[--C-:B------:R-:W-:Y:S01]  /*0890*/  @P1 HADD2.F32 R75, -RZ, R71.reuse.H0_H0 ;  /* 0x20000047ff4b1230 */ /* 0x100fe20000004100 */
[----:B------:R-:W3:Y:S01]  /*08a0*/  @UP2 LDCU UR18, c[0x0][0x40c] ;  /* 0x00008180ff1227ac */ /* 0x000ee20008000800 */
[----:B------:R-:W-:Y:S01]  /*08b0*/  @P1 HADD2.F32 R80, -RZ, R71.H1_H1 ;  /* 0x30000047ff501230 */ /* 0x000fe20000004100 */
[----:B------:R-:W-:-:S02]  /*08c0*/  CS2R R76, SRZ ;  /* 0x00000000004c7805 */ /* 0x000fc4000001ff00 */
[----:B------:R-:W-:Y:S01]  /*08d0*/  CS2R R78, SRZ ;  /* 0x00000000004e7805 */ /* 0x000fe2000001ff00 */
[----:B------:R-:W4:Y:S01]  /*08e0*/  @UP2 LDCU UR19, c[0x0][0x40c] ;  /* 0x00008180ff1327ac */ /* 0x000f220008000800 */
[----:B------:R-:W1:Y:S01]  /*08f0*/  @UP2 LDCU UR22, c[0x0][0x40c] ;  /* 0x00008180ff1627ac */ /* 0x000e620008000800 */
[----:B0-----:R-:W-:Y:S01]  /*0900*/  @P1 FMUL.FTZ R100, R72, UR4 ;  /* 0x0000000448641c20 */ /* 0x001fe20008410000 */
[----:B------:R-:W-:Y:S01]  /*0910*/  @P1 HADD2.F32 R72, -RZ, R69.H1_H1 ;  /* 0x30000045ff481230 */ /* 0x000fe20000004100 */
[----:B------:R-:W0:Y:S01]  /*0920*/  @UP2 LDCU UR23, c[0x0][0x40c] ;  /* 0x00008180ff1727ac */ /* 0x000e220008000800 */
[----:B--2---:R-:W-:Y:S01]  /*0930*/  @P1 FMUL.FTZ R101, R73, UR5 ;  /* 0x0000000549651c20 */ /* 0x004fe20008410000 */
[--C-:B------:R-:W-:Y:S01]  /*0940*/  @P1 HADD2.F32 R73, -RZ, R70.reuse.H0_H0 ;  /* 0x20000046ff491230 */ /* 0x100fe20000004100 */
[----:B------:R-:W2:Y:S01]  /*0950*/  @UP2 LDCU UR25, c[0x0][0x40c] ;  /* 0x00008180ff1927ac */ /* 0x000ea20008000800 */
[----:B---3--:R-:W-:Y:S01]  /*0960*/  @P1 FMUL.FTZ R102, R74, UR18 ;  /* 0x000000124a661c20 */ /* 0x008fe20008410000 */
[----:B------:R-:W-:Y:S01]  /*0970*/  @P1 HADD2.F32 R74, -RZ, R70.H1_H1 ;  /* 0x30000046ff4a1230 */ /* 0x000fe20000004100 */
[----:B------:R-:W3:Y:S01]  /*0980*/  @UP2 LDCU UR26, c[0x0][0x40c] ;  /* 0x00008180ff1a27ac */ /* 0x000ee20008000800 */
[----:B----4-:R-:W-:Y:S01]  /*0990*/  @P1 FMUL.FTZ R103, R72, UR19 ;  /* 0x0000001348671c20 */ /* 0x010fe20008410000 */
[----:B-1----:R-:W-:-:S02]  /*09a0*/  @P1 FMUL.FTZ R76, R73, UR22 ;  /* 0x00000016494c1c20 */ /* 0x002fc40008410000 */
[----:B0-----:R-:W-:Y:S01]  /*09b0*/  @P1 FMUL.FTZ R77, R74, UR23 ;  /* 0x000000174a4d1c20 */ /* 0x001fe20008410000 */
[----:B--2---:R-:W-:Y:S01]  /*09c0*/  @P1 FMUL.FTZ R78, R75, UR25 ;  /* 0x000000194b4e1c20 */ /* 0x004fe20008410000 */
[----:B---3--:R-:W-:-:S07]  /*09d0*/  @P1 FMUL.FTZ R79, R80, UR26 ;  /* 0x0000001a504f1c20 */ /* 0x008fce0008410000 */
.L_x_18964:
        /* <DEDUP_REMOVED lines=9> */
.L_x_18965:
[----:B0-----:R-:W-:Y:S01]  /*0a70*/  IADD3 R73, PT, PT, R3, 0x100, RZ ;  /* 0x0000010003497810 */ /* 0x001fe20007ffe0ff */
[----:B------:R-:W-:Y:S06]  /*0a80*/  BRA.U !UP0, `(.L_x_18966) ;  /* 0x0000000108787547 */ /* 0x000fec000b800000 */
        /* <DEDUP_REMOVED lines=13> */
[----:B------:R-:W4:Y:S08]  /*0b60*/  @P2 LDC R85, c[0x0][0x40c] ;  /* 0x00010300ff552b82 */ /* 0x000f300000000800 */
[----:B------:R-:W3:Y:S08]  /*0b70*/  @P2 LDC R86, c[0x0][0x40c] ;  /* 0x00010300ff562b82 */ /* 0x000ef00000000800 */
[----:B------:R-:W4:Y:S08]  /*0b80*/  @P2 LDC R87, c[0x0][0x40c] ;  /* 0x00010300ff572b82 */ /* 0x000f300000000800 */
[----:B------:R-:W4:Y:S01]  /*0b90*/  @P2 LDC R96, c[0x0][0x40c] ;  /* 0x00010300ff602b82 */ /* 0x000f220000000800 */
[----:B--2---:R-:W-:Y:S01]  /*0ba0*/  @P2 FFMA.FTZ R88, R81, R72, R88 ;  /* 0x0000004851582223 */ /* 0x004fe20000010058 */
[----:B0-----:R-:W-:Y:S01]  /*0bb0*/  @P2 FFMA.FTZ R89, R80, R82, R89 ;  /* 0x0000005250592223 */ /* 0x001fe20000010059 */
[----:B-1----:R-:W-:Y:S01]  /*0bc0*/  @P2 FFMA.FTZ R90, R75, R83, R90 ;  /* 0x000000534b5a2223 */ /* 0x002fe2000001005a */
[----:B------:R-:W-:-:S02]  /*0bd0*/  @P2 HADD2.F32 R72, -RZ, R69.H1_H1 ;  /* 0x30000045ff482230 */ /* 0x000fc40000004100 */
[----:B---3--:R-:W-:Y:S01]  /*0be0*/  @P2 FFMA.FTZ R93, R74, R86, R93 ;  /* 0x000000564a5d2223 */ /* 0x008fe2000001005d */
[----:B------:R-:W-:Y:S02]  /*0bf0*/  @P2 HADD2.F32 R75, -RZ, R70.H0_H0 ;  /* 0x20000046ff4b2230 */ /* 0x000fe40000004100 */
[--C-:B------:R-:W-:Y:S02]  /*0c00*/  @P2 HADD2.F32 R81, -RZ, R71.reuse.H0_H0 ;  /* 0x20000047ff512230 */ /* 0x100fe40000004100 */
[----:B----4-:R-:W-:Y:S01]  /*0c10*/  @P2 FFMA.FTZ R91, R72, R84, R91 ;  /* 0x00000054485b2223 */ /* 0x010fe2000001005b */
[----:B------:R-:W-:Y:S02]  /*0c20*/  @P2 HADD2.F32 R80, -RZ, R71.H1_H1 ;  /* 0x30000047ff502230 */ /* 0x000fe40000004100 */
[----:B------:R-:W-:Y:S01]  /*0c30*/  @P2 FFMA.FTZ R92, R75, R85, R92 ;  /* 0x000000554b5c2223 */ /* 0x000fe2000001005c */
[----:B------:R-:W-:Y:S02]  /*0c40*/  @P2 FFMA.FTZ R94, R81, R87, R94 ;  /* 0x00000057515e2223 */ /* 0x000fe4000001005e */
[----:B------:R-:W-:Y:S01]  /*0c50*/  @P2 FFMA.FTZ R95, R80, R96, R95 ;  /* 0x00000060505f2223 */ /* 0x000fe2000001005f */
[----:B------:R-:W-:Y:S06]  /*0c60*/  BRA `(.L_x_18967) ;  /* 0x0000000000707947 */ /* 0x000fec0003800000 */
.L_x_18966:
        /* <DEDUP_REMOVED lines=28> */
.L_x_18967:
        /* <DEDUP_REMOVED lines=8> */
.L_x_18968:
[----:B------:R-:W-:Y:S05]  /*0eb0*/  BRA.U !UP0, `(.L_x_18969) ;  /* 0x00000001087c7547 */ /* 0x000fea000b800000 */
[----:B0-----:R-:W0:Y:S01]  /*0ec0*/  LDC.64 R72, c[0x0][0x3a0] ;  /* 0x0000e800ff487b82 */ /* 0x001e220000000a00 */
[----:B------:R-:W-:-:S05]  /*0ed0*/  IADD3 R75, PT, PT, R3, 0x200, RZ ;  /* 0x00000200034b7810 */ /* 0x000fca0007ffe0ff */
        /* <DEDUP_REMOVED lines=12> */
[----:B------:R-:W3:Y:S08]  /*0fa0*/  @P2 LDC R107, c[0x0][0x40c] ;  /* 0x00010300ff6b2b82 */ /* 0x000ef00000000800 */
[----:B------:R-:W3:Y:S08]  /*0fb0*/  @P2 LDC R108, c[0x0][0x40c] ;  /* 0x00010300ff6c2b82 */ /* 0x000ef00000000800 */
[----:B------:R-:W3:Y:S08]  /*0fc0*/  @P2 LDC R109, c[0x0][0x40c] ;  /* 0x00010300ff6d2b82 */ /* 0x000ef00000000800 */
[----:B------:R-:W3:Y:S01]  /*0fd0*/  @P2 LDC R110, c[0x0][0x40c] ;  /* 0x00010300ff6e2b82 */ /* 0x000ee20000000800 */
[----:B--2---:R-:W-:Y:S01]  /*0fe0*/  @P2 FFMA.FTZ R96, R75, R74, R96 ;  /* 0x0000004a4b602223 */ /* 0x004fe20000010060 */
[----:B0-----:R-:W-:Y:S01]  /*0ff0*/  @P2 FFMA.FTZ R97, R84, R85, R97 ;  /* 0x0000005554612223 */ /* 0x001fe20000010061 */
[----:B-1----:R-:W-:Y:S01]  /*1000*/  @P2 FFMA.FTZ R98, R73, R86, R98 ;  /* 0x0000005649622223 */ /* 0x002fe20000010062 */
[----:B------:R-:W-:-:S02]  /*1010*/  @P2 HADD2.F32 R73, -RZ, R70.H0_H0 ;  /* 0x20000046ff492230 */ /* 0x000fc40000004100 */
[----:B----4-:R-:W-:Y:S01]  /*1020*/  @P2 FFMA.FTZ R99, R72, R87, R99 ;  /* 0x0000005748632223 */ /* 0x010fe20000010063 */
        /* <DEDUP_REMOVED lines=8> */
.L_x_18969:
[----:B------:R-:W1:Y:S01]  /*10b0*/  @UP2 LDCU UR4, c[0x0][0x40c] ;  /* 0x00008180ff0427ac */ /* 0x000e620008000800 */
[--C-:B0----5:R-:W-:Y:S01]  /*10c0*/  @P1 HADD2.F32 R72, -RZ, R68.reuse.H0_H0 ;  /* 0x20000044ff481230 */ /* 0x121fe20000004100 */
[----:B------:R-:W-:Y:S01]  /*10d0*/  CS2R R96, SRZ ;  /* 0x0000000000607805 */ /* 0x000fe2000001ff00 */
[----:B------:R-:W-:Y:S01]  /*10e0*/  @P1 HADD2.F32 R73, -RZ, R68.H1_H1 ;  /* 0x30000044ff491230 */ /* 0x000fe20000004100 */
[----:B------:R-:W0:Y:S01]  /*10f0*/  @UP2 LDCU UR5, c[0x0][0x40c] ;  /* 0x00008180ff0527ac */ /* 0x000e220008000800 */
        /* <DEDUP_REMOVED lines=9> */
[----:B-1----:R-:W-:Y:S01]  /*1190*/  @P1 FMUL.FTZ R96, R72, UR4 ;  /* 0x0000000448601c20 */ /* 0x002fe20008410000 */
[----:B------:R-:W-:Y:S01]  /*11a0*/  @P1 HADD2.F32 R72, -RZ, R69.H1_H1 ;  /* 0x30000045ff481230 */ /* 0x000fe20000004100 */
[----:B------:R-:W1:Y:S01]  /*11b0*/  @UP2 LDCU UR23, c[0x0][0x40c] ;  /* 0x00008180ff1727ac */ /* 0x000e620008000800 */
[----:B0-----:R-:W-:Y:S01]  /*11c0*/  @P1 FMUL.FTZ R97, R73, UR5 ;  /* 0x0000000549611c20 */ /* 0x001fe20008410000 */
[--C-:B------:R-:W-:Y:S01]  /*11d0*/  @P1 HADD2.F32 R73, -RZ, R70.reuse.H0_H0 ;  /* 0x20000046ff491230 */ /* 0x100fe20000004100 */
[----:B------:R-:W0:Y:S01]  /*11e0*/  @UP2 LDCU UR25, c[0x0][0x40c] ;  /* 0x00008180ff1927ac */ /* 0x000e220008000800 */
[----:B--2---:R-:W-:Y:S01]  /*11f0*/  @P1 FMUL.FTZ R98, R74, UR18 ;  /* 0x000000124a621c20 */ /* 0x004fe20008410000 */
[----:B------:R-:W-:Y:S01]  /*1200*/  @P1 HADD2.F32 R74, -RZ, R70.H1_H1 ;  /* 0x30000046ff4a1230 */ /* 0x000fe20000004100 */
[----:B------:R-:W2:Y:S01]  /*1210*/  @UP2 LDCU UR26, c[0x0][0x40c] ;  /* 0x00008180ff1a27ac */ /* 0x000ea20008000800 */
[----:B---3--:R-:W-:Y:S01]  /*1220*/  @P1 FMUL.FTZ R99, R72, UR19 ;  /* 0x0000001348631c20 */ /* 0x008fe20008410000 */
[----:B----4-:R-:W-:-:S02]  /*1230*/  @P1 FMUL.FTZ R80, R73, UR22 ;  /* 0x0000001649501c20 */ /* 0x010fc40008410000 */
[----:B-1----:R-:W-:Y:S01]  /*1240*/  @P1 FMUL.FTZ R81, R74, UR23 ;  /* 0x000000174a511c20 */ /* 0x002fe20008410000 */
[----:B0-----:R-:W-:Y:S01]  /*1250*/  @P1 FMUL.FTZ R82, R75, UR25 ;  /* 0x000000194b521c20 */ /* 0x001fe20008410000 */
[----:B--2---:R-:W-:-:S07]  /*1260*/  @P1 FMUL.FTZ R83, R84, UR26 ;  /* 0x0000001a54531c20 */ /* 0x004fce0008410000 */
.L_x_18970:
        /* <DEDUP_REMOVED lines=9> */
.L_x_18971:
        /* <DEDUP_REMOVED lines=8> */
[--C-:B-----5:R-:W-:Y:S02]  /*1380*/  @P1 HADD2.F32 R110, -RZ, R68.reuse.H1_H1 ;  /* 0x30000044ff6e1230 */ /* 0x120fe40000004100 */
[----:B------:R-:W-:-:S05]  /*1390*/  @P1 HADD2.F32 R107, -RZ, R68.H0_H0 ;  /* 0x20000044ff6b1230 */ /* 0x000fca0000004100 */
        /* <DEDUP_REMOVED lines=9> */
[--C-:B------:R-:W-:Y:S02]  /*1430*/  @P1 HADD2.F32 R107, -RZ, R69.reuse.H0_H0 ;  /* 0x20000045ff6b1230 */ /* 0x100fe40000004100 */
[----:B------:R-:W-:Y:S02]  /*1440*/  @P1 HADD2.F32 R0, -RZ, R69.H1_H1 ;  /* 0x30000045ff001230 */ /* 0x000fe40000004100 */
[----:B------:R-:W-:Y:S02]  /*1450*/  @P1 HADD2.F32 R110, -RZ, R71.H1_H1 ;  /* 0x30000047ff6e1230 */ /* 0x000fe40000004100 */
[----:B----4-:R-:W-:Y:S01]  /*1460*/  @P1 FFMA.FTZ R86, R107, R112, R86 ;  /* 0x000000706b561223 */ /* 0x010fe20000010056 */
[--C-:B------:R-:W-:Y:S02]  /*1470*/  @P1 HADD2.F32 R107, -RZ, R70.reuse.H0_H0 ;  /* 0x20000046ff6b1230 */ /* 0x100fe40000004100 */
[----:B------:R-:W-:Y:S01]  /*1480*/  @P1 FFMA.FTZ R87, R0, R113, R87 ;  /* 0x0000007100571223 */ /* 0x000fe20000010057 */
[----:B------:R-:W-:-:S02]  /*1490*/  @P1 HADD2.F32 R0, -RZ, R70.H1_H1 ;  /* 0x30000046ff001230 */ /* 0x000fc40000004100 */
[----:B---3--:R-:W-:Y:S01]  /*14a0*/  @P1 FFMA.FTZ R72, R107, R114, R72 ;  /* 0x000000726b481223 */ /* 0x008fe20000010048 */
[----:B------:R-:W-:Y:S02]  /*14b0*/  @P1 HADD2.F32 R107, -RZ, R71.H0_H0 ;  /* 0x20000047ff6b1230 */ /* 0x000fe40000004100 */
[----:B0-----:R-:W-:-:S03]  /*14c0*/  @P1 FFMA.FTZ R73, R0, R108, R73 ;  /* 0x0000006c00491223 */ /* 0x001fc60000010049 */
[----:B------:R-:W-:Y:S01]  /*14d0*/  @P1 FFMA.FTZ R74, R107, R109, R74 ;  /* 0x0000006d6b4a1223 */ /* 0x000fe2000001004a */
[----:B-1----:R-:W-:Y:S01]  /*14e0*/  @P1 FFMA.FTZ R75, R110, R111, R75 ;  /* 0x0000006f6e4b1223 */ /* 0x002fe2000001004b */
[----:B------:R-:W-:Y:S06]  /*14f0*/  BRA `(.L_x_18973) ;  /* 0x0000000000707947 */ /* 0x000fec0003800000 */
.L_x_18972:
[----:B------:R-:W1:Y:S01]  /*1500*/  @UP2 LDCU UR4, c[0x0][0x40c] ;  /* 0x00008180ff0427ac */ /* 0x000e620008000800 */
[--C-:B-----5:R-:W-:Y:S01]  /*1510*/  @P1 HADD2.F32 R0, -RZ, R68.reuse.H0_H0 ;  /* 0x20000044ff001230 */ /* 0x120fe20000004100 */
[----:B------:R-:W-:Y:S01]  /*1520*/  CS2R R84, SRZ ;  /* 0x0000000000547805 */ /* 0x000fe2000001ff00 */
[----:B0-----:R-:W-:Y:S01]  /*1530*/  @P1 HADD2.F32 R72, -RZ, R68.H1_H1 ;  /* 0x30000044ff481230 */ /* 0x001fe20000004100 */
[----:B------:R-:W0:Y:S01]  /*1540*/  @UP2 LDCU UR5, c[0x0][0x40c] ;  /* 0x00008180ff0527ac */ /* 0x000e220008000800 */
[----:B------:R-:W-:Y:S01]  /*1550*/  @P1 HADD2.F32 R73, -RZ, R69.H0_H0 ;  /* 0x20000045ff491230 */ /* 0x000fe20000004100 */
[----:B------:R-:W-:Y:S01]  /*1560*/  CS2R R86, SRZ ;  /* 0x0000000000567805 */ /* 0x000fe2000001ff00 */
[--C-:B------:R-:W-:Y:S01]  /*1570*/  @P1 HADD2.F32 R107, -RZ, R70.reuse.H0_H0 ;  /* 0x20000046ff6b1230 */ /* 0x100fe20000004100 */
[----:B------:R-:W2:Y:S01]  /*1580*/  @UP2 LDCU UR18, c[0x0][0x40c] ;  /* 0x00008180ff1227ac */ /* 0x000ea20008000800 */
[----:B------:R-:W-:Y:S01]  /*1590*/  @P1 HADD2.F32 R108, -RZ, R70.H1_H1 ;  /* 0x30000046ff6c1230 */ /* 0x000fe20000004100 */
[----:B------:R-:W-:Y:S01]  /*15a0*/  CS2R R74, SRZ ;  /* 0x00000000004a7805 */ /* 0x000fe2000001ff00 */
[--C-:B------:R-:W-:Y:S01]  /*15b0*/  @P1 HADD2.F32 R109, -RZ, R71.reuse.H0_H0 ;  /* 0x20000047ff6d1230 */ /* 0x100fe20000004100 */
[----:B------:R-:W3:Y:S01]  /*15c0*/  @UP2 LDCU UR19, c[0x0][0x40c] ;  /* 0x00008180ff1327ac */ /* 0x000ee20008000800 */
[----:B------:R-:W-:Y:S01]  /*15d0*/  @P1 HADD2.F32 R110, -RZ, R71.H1_H1 ;  /* 0x30000047ff6e1230 */ /* 0x000fe20000004100 */
[----:B------:R-:W4:Y:S01]  /*15e0*/  @UP2 LDCU UR22, c[0x0][0x40c] ;  /* 0x00008180ff1627ac */ /* 0x000f220008000800 */
[----:B-1----:R-:W-:Y:S01]  /*15f0*/  @P1 FMUL.FTZ R84, R0, UR4 ;  /* 0x0000000400541c20 */ /* 0x002fe20008410000 */
[----:B------:R-:W-:Y:S01]  /*1600*/  @P1 HADD2.F32 R0, -RZ, R69.H1_H1 ;  /* 0x30000045ff001230 */ /* 0x000fe20000004100 */
[----:B------:R-:W1:Y:S01]  /*1610*/  @UP2 LDCU UR23, c[0x0][0x40c] ;  /* 0x00008180ff1727ac */ /* 0x000e620008000800 */
[----:B0-----:R-:W-:Y:S01]  /*1620*/  @P1 FMUL.FTZ R85, R72, UR5 ;  /* 0x0000000548551c20 */ /* 0x001fe20008410000 */
[----:B------:R-:W0:Y:S01]  /*1630*/  @UP2 LDCU UR24, c[0x0][0x40c] ;  /* 0x00008180ff1827ac */ /* 0x000e220008000800 */
[----:B--2---:R-:W-:Y:S01]  /*1640*/  @P1 FMUL.FTZ R86, R73, UR18 ;  /* 0x0000001249561c20 */ /* 0x004fe20008410000 */
[----:B------:R-:W-:Y:S01]  /*1650*/  CS2R R72, SRZ ;  /* 0x0000000000487805 */ /* 0x000fe2000001ff00 */
[----:B------:R-:W2:Y:S01]  /*1660*/  @UP2 LDCU UR25, c[0x0][0x40c] ;  /* 0x00008180ff1927ac */ /* 0x000ea20008000800 */
[----:B---3--:R-:W-:Y:S01]  /*1670*/  @P1 FMUL.FTZ R87, R0, UR19 ;  /* 0x0000001300571c20 */ /* 0x008fe20008410000 */
[----:B----4-:R-:W-:Y:S01]  /*1680*/  @P1 FMUL.FTZ R72, R107, UR22 ;  /* 0x000000166b481c20 */ /* 0x010fe20008410000 */
[----:B-1----:R-:W-:Y:S01]  /*1690*/  @P1 FMUL.FTZ R73, R108, UR23 ;  /* 0x000000176c491c20 */ /* 0x002fe20008410000 */
[----:B0-----:R-:W-:Y:S01]  /*16a0*/  @P1 FMUL.FTZ R74, R109, UR24 ;  /* 0x000000186d4a1c20 */ /* 0x001fe20008410000 */
[----:B--2---:R-:W-:-:S07]  /*16b0*/  @P1 FMUL.FTZ R75, R110, UR25 ;  /* 0x000000196e4b1c20 */ /* 0x004fce0008410000 */
.L_x_18973:
        /* <DEDUP_REMOVED lines=281> */
[----:B------:R-:W-:Y:S01]  /*2850*/  F2FP.F16.F32.PACK_AB R72, R72, R3 ;  /* 0x000000034848723e */ /* 0x000fe200000000ff */
[----:B------:R-:W-:Y:S01]  /*2860*/  FFMA.FTZ R3, R88, R13, R45 ;  /* 0x0000000d58037223 */ /* 0x000fe2000001002d */
[----:B------:R-:W-:Y:S01]  /*2870*/  F2FP.F16.F32.PACK_AB R74, R77, R74 ;  /* 0x0000004a4d4a723e */ /* 0x000fe200000000ff */
[----:B------:R-:W-:Y:S01]  /*2880*/  FFMA.FTZ R77, R113, R14, R46 ;  /* 0x0000000e714d7223 */ /* 0x000fe2000001002e */
[----:B------:R-:W-:Y:S01]  /*2890*/  F2FP.F16.F32.PACK_AB R73, R76, R73 ;  /* 0x000000494c49723e */ /* 0x000fe200000000ff */
        /* <DEDUP_REMOVED lines=14> */
[----:B------:R-:W-:Y:S01]  /*2980*/  F2FP.F16.F32.PACK_AB R76, R3, R76 ;  /* 0x0000004c034c723e */ /* 0x000fe200000000ff */
        /* <DEDUP_REMOVED lines=31> */
[----:B------:R-:W-:-:S05]  /*2b80*/  F2FP.F16.F32.PACK_AB R92, R97, R92 ;  /* 0x0000005c615c723e */ /* 0x000fca00000000ff */
[----:B------:R0:W-:Y:S02]  /*2b90*/  STG.E.128 desc[UR12][R86.64], R92 ;  /* 0x0000005c56007986 */ /* 0x0001e4000c101d0c */
.L_x_18974:
[----:B------:R-:W-:Y:S02]  /*2ba0*/  UIADD3 UR7, UPT, UPT, UR7, UR16, URZ ;  /* 0x0000001007077290 */ /* 0x000fe4000fffe0ff */
[----:B------:R-:W-:Y:S02]  /*2bb0*/  UPLOP3.LUT UP1, UPT, UPT, UPT, UP1, 0x40, 0x4 ;  /* 0x000000000004789c */ /* 0x000fe40003f2e810 */
[----:B------:R-:W-:-:S09]  /*2bc0*/  UISETP.GE.AND UP0, UPT, UR7, UR17, UPT ;  /* 0x000000110700728c */ /* 0x000fd2000bf06270 */
[----:B------:R-:W-:Y:S05]  /*2bd0*/  BRA.U !UP0, `(.L_x_18975) ;  /* 0xffffffd908187547 */ /* 0x000fea000b83ffff */
[----:B------:R-:W-:Y:S05]  /*2be0*/  EXIT ;  /* 0x000000000000794d */ /* 0x000fea0003800000 */
.L_x_18976:
        /* <DEDUP_REMOVED lines=9> */
.L_x_27575:


//--------------------- .text._ZN10layer_norm13ln_fwd_kernelINS_13Kernel_traitsIf6__halffS2_fjLj8192ELj1ELj1ELj8ELj16ENS_18Kernel_traits_baseILj8192EfS2_fS2_fjLj256EEEEELb0ELb1ELb0ELb0EEEvNS_9FwdParamsE --------------------------
	.section	.text._ZN10layer_norm13ln_fwd_kernelINS_13Kernel_traitsIf6__halffS2_fjLj8192ELj1ELj1ELj8ELj16ENS_18Kernel_traits_baseILj8192EfS2_fS2_fjLj256EEEEELb0ELb1ELb0ELb0EEEvNS_9FwdParamsE,"ax",@progbits
	.align	128
        .global         _ZN10layer_norm13ln_fwd_kernelINS_13Kernel_traitsIf6__halffS2_fjLj8192ELj1ELj1ELj8ELj16ENS_18Kernel_traits_baseILj8192EfS2_fS2_fjLj256EEEEELb0ELb1ELb0ELb0EEEvNS_9FwdParamsE
        .type           _ZN10layer_norm13ln_fwd_kernelINS_13Kernel_traitsIf6__halffS2_fjLj8192ELj1ELj1ELj8ELj16ENS_18Kernel_traits_baseILj8192EfS2_fS2_fjLj256EEEEELb0ELb1ELb0ELb0EEEvNS_9FwdParamsE,@function
        .size           _ZN10layer_norm13ln_fwd_kernelINS_13Kernel_traitsIf6__halffS2_fjLj8192ELj1ELj1ELj8ELj16ENS_18Kernel_traits_baseILj8192EfS2_fS2_fjLj256EEEEELb0ELb1ELb0ELb0EEEvNS_9FwdParamsE,(.L_x_27576 - _ZN10layer_norm13ln_fwd_kernelINS_13Kernel_traitsIf6__halffS2_fjLj8192ELj1ELj1ELj8ELj16ENS_18Kernel_traits_baseILj8192EfS2_fS2_fjLj256EEEEELb0ELb1ELb0ELb0EEEvNS_9FwdParamsE)
        .other          _ZN10layer_norm13ln_fwd_kernelINS_13Kernel_traitsIf6__halffS2_fjLj8192ELj1ELj1ELj8ELj16ENS_18Kernel_traits_baseILj8192EfS2_fS2_fjLj256EEEEELb0ELb1ELb0ELb0EEEvNS_9FwdParamsE,@"STO_CUDA_ENTRY STV_DEFAULT"
_ZN10layer_norm13ln_fwd_kernelINS_13Kernel_traitsIf6__halffS2_fjLj8192ELj1ELj1ELj8ELj16ENS_18Kernel_traits_baseILj8192EfS2_fS2_fjLj256EEEEELb0ELb1ELb0ELb0EEEvNS_9FwdParamsE:
.text._ZN10layer_norm13ln_fwd_kernelINS_13Kernel_traitsIf6__halffS2_fjLj8192ELj1ELj1ELj8ELj16ENS_18Kernel_traits_baseILj8192EfS2_fS2_fjLj256EEEEELb0ELb1ELb0ELb0EEEvNS_9FwdParamsE:
        /* <DEDUP_REMOVED lines=73> */
.L_x_18978:
        /* <DEDUP_REMOVED lines=56> */
.L_x_18979:
[----:B------:R-:W-:Y:S05]  /*0810*/  BSYNC.RECONVERGENT B0 ;  /* 0x0000000000007941 */ /* 0x000fea0003800200 */
.L_x_18977:
        /* <DEDUP_REMOVED lines=25> */
.L_x_19008:
        /* <DEDUP_REMOVED lines=11> */
[----:B------:R-:W-:Y:S01]  /*0a60*/  MOV R144, R142 ;  /* 0x0000008e00907202 */ /* 0x000fe20000000f00 */
[----:B--2---:R-:W-:Y:S01]  /*0a70*/  @P0 HADD2.F32 R0, -RZ, R146.H0_H0 ;  /* 0x20000092ff000230 */ /* 0x004fe20000004100 */
        /* <DEDUP_REMOVED lines=11> */
[--C-:B-----5:R-:W-:Y:S02]  /*0b30*/  HADD2.F32 R135, -RZ, R152.reuse.H0_H0 ;  /* 0x20000098ff877230 */ /* 0x120fe40000004100 */
[----:B------:R-:W-:Y:S02]  /*0b40*/  HADD2.F32 R137, -RZ, R152.H1_H1 ;  /* 0x30000098ff897230 */ /* 0x000fe40000004100 */
[--C-:B------:R-:W-:Y:S02]  /*0b50*/  HADD2.F32 R139, -RZ, R153.reuse.H0_H0 ;  /* 0x20000099ff8b7230 */ /* 0x100fe40000004100 */
[----:B------:R-:W-:Y:S01]  /*0b60*/  FMUL.FTZ R135, R135, R0 ;  /* 0x0000000087877220 */ /* 0x000fe20000410000 */
[----:B------:R-:W-:-:S02]  /*0b70*/  HADD2.F32 R145, -RZ, R153.H1_H1 ;  /* 0x30000099ff917230 */ /* 0x000fc40000004100 */
[-C--:B------:R-:W-:Y:S01]  /*0b80*/  FMUL.FTZ R134, R137, R0.reuse ;  /* 0x0000000089867220 */ /* 0x080fe20000410000 */
[--C-:B------:R-:W-:Y:S02]  /*0b90*/  HADD2.F32 R149, -RZ, R154.reuse.H1_H1 ;  /* 0x3000009aff957230 */ /* 0x100fe40000004100 */
[-C--:B------:R-:W-:Y:S01]  /*0ba0*/  FMUL.FTZ R139, R139, R0.reuse ;  /* 0x000000008b8b7220 */ /* 0x080fe20000410000 */
[----:B------:R-:W-:Y:S02]  /*0bb0*/  HADD2.F32 R147, -RZ, R154.H0_H0 ;  /* 0x2000009aff937230 */ /* 0x000fe40000004100 */
[-C--:B------:R-:W-:Y:S01]  /*0bc0*/  FMUL.FTZ R136, R145, R0.reuse ;  /* 0x0000000091887220 */ /* 0x080fe20000410000 */
[--C-:B------:R-:W-:Y:S02]  /*0bd0*/  HADD2.F32 R151, -RZ, R155.reuse.H0_H0 ;  /* 0x2000009bff977230 */ /* 0x100fe40000004100 */
[----:B------:R-:W-:Y:S01]  /*0be0*/  FMUL.FTZ R138, R149, R0 ;  /* 0x00000000958a7220 */ /* 0x000fe20000410000 */
[----:B------:R-:W-:-:S02]  /*0bf0*/  HADD2.F32 R153, -RZ, R155.H1_H1 ;  /* 0x3000009bff997230 */ /* 0x000fc40000004100 */
[-C--:B------:R-:W-:Y:S01]  /*0c00*/  FMUL.FTZ R147, R147, R0.reuse ;  /* 0x0000000093937220 */ /* 0x080fe20000410000 */
        /* <DEDUP_REMOVED lines=11> */
.L_x_18982:
        /* <DEDUP_REMOVED lines=24> */
.L_x_18983:
[----:B------:R-:W0:Y:S01]  /*0e40*/  LDC.64 R146, c[0x0][0x3a8] ;  /* 0x0000ea00ff927b82 */ /* 0x000e220000000a00 */
[C---:B------:R-:W-:Y:S01]  /*0e50*/  IADD3 R144, PT, PT, R142.reuse, 0x100, RZ ;  /* 0x000001008e907810 */ /* 0x040fe20007ffe0ff */
[----:B0-----:R-:W-:-:S05]  /*0e60*/  IMAD.WIDE.U32 R146, R142, 0x20, R146 ;  /* 0x000000208e927825 */ /* 0x001fca00078e0092 */
[----:B------:R0:W-:Y:S04]  /*0e70*/  STG.E.128 desc[UR6][R146.64], R132 ;  /* 0x0000008492007986 */ /* 0x0001e8000c101d06 */
[----:B------:R0:W-:Y:S02]  /*0e80*/  STG.E.128 desc[UR6][R146.64+0x10], R136 ;  /* 0x0000108892007986 */ /* 0x0001e4000c101d06 */
.L_x_18981:
[----:B------:R-:W-:Y:S05]  /*0e90*/  BSYNC.RECONVERGENT B0 ;  /* 0x0000000000007941 */ /* 0x000fea0003800200 */
.L_x_18980:
        /* <DEDUP_REMOVED lines=19> */
[----:B0-----:R-:W-:-:S02]  /*0fd0*/  HADD2.F32 R147, -RZ, R150.H1_H1 ;  /* 0x30000096ff937230 */ /* 0x001fc40000004100 */
[-C--:B------:R-:W-:Y:S01]  /*0fe0*/  FMUL.FTZ R121, R121, R0.reuse ;  /* 0x0000000079797220 */ /* 0x080fe20000410000 */
[--C-:B------:R-:W-:Y:S02]  /*0ff0*/  HADD2.F32 R149, -RZ, R151.reuse.H0_H0 ;  /* 0x20000097ff957230 */ /* 0x100fe40000004100 */
[-C--:B------:R-:W-:Y:S01]  /*1000*/  FMUL.FTZ R120, R123, R0.reuse ;  /* 0x000000007b787220 */ /* 0x080fe20000410000 */
[----:B------:R-:W-:Y:S02]  /*1010*/  HADD2.F32 R145, -RZ, R150.H0_H0 ;  /* 0x20000096ff917230 */ /* 0x000fe40000004100 */
[-C--:B------:R-:W-:Y:S01]  /*1020*/  FMUL.FTZ R122, R147, R0.reuse ;  /* 0x00000000937a7220 */ /* 0x080fe20000410000 */
[----:B------:R-:W-:Y:S02]  /*1030*/  HADD2.F32 R151, -RZ, R151.H1_H1 ;  /* 0x30000097ff977230 */ /* 0x000fe40000004100 */
[----:B------:R-:W-:Y:S01]  /*1040*/  FMUL.FTZ R149, R149, R0 ;  /* 0x0000000095957220 */ /* 0x000fe20000410000 */
[----:B------:R-:W-:Y:S01]  /*1050*/  FFMA.FTZ R116, R117, R28, R108 ;  /* 0x0000001c75747223 */ /* 0x000fe2000001006c */
[-C--:B------:R-:W-:Y:S01]  /*1060*/  FMUL.FTZ R145, R145, R0.reuse ;  /* 0x0000000091917220 */ /* 0x080fe20000410000 */
        /* <DEDUP_REMOVED lines=9> */
.L_x_18986:
        /* <DEDUP_REMOVED lines=10> */
[--C-:B0-----:R-:W-:Y:S02]  /*11a0*/  HADD2.F32 R147, -RZ, R151.reuse.H0_H0 ;  /* 0x20000097ff937230 */ /* 0x101fe40000004100 */
        /* <DEDUP_REMOVED lines=13> */
.L_x_18987:
[----:B------:R-:W0:Y:S02]  /*1280*/  LDC.64 R146, c[0x0][0x3a8] ;  /* 0x0000ea00ff927b82 */ /* 0x000e240000000a00 */
[C---:B0-----:R-:W-:Y:S01]  /*1290*/  IMAD.WIDE.U32 R146, R144.reuse, 0x20, R146 ;  /* 0x0000002090927825 */ /* 0x041fe200078e0092 */
[----:B------:R-:W-:-:S04]  /*12a0*/  IADD3 R144, PT, PT, R144, 0x100, RZ ;  /* 0x0000010090907810 */ /* 0x000fc80007ffe0ff */
[----:B------:R1:W-:Y:S04]  /*12b0*/  STG.E.128 desc[UR6][R146.64], R116 ;  /* 0x0000007492007986 */ /* 0x0003e8000c101d06 */
[----:B------:R1:W-:Y:S02]  /*12c0*/  STG.E.128 desc[UR6][R146.64+0x10], R120 ;  /* 0x0000107892007986 */ /* 0x0003e4000c101d06 */
.L_x_18985:
[----:B------:R-:W-:Y:S05]  /*12d0*/  BSYNC.RECONVERGENT B0 ;  /* 0x0000000000007941 */ /* 0x000fea0003800200 */
.L_x_18984:
        /* <DEDUP_REMOVED lines=13> */
[--C-:B--2--5:R-:W-:Y:S02]  /*13b0*/  HADD2.F32 R101, -RZ, R148.reuse.H0_H0 ;  /* 0x20000094ff657230 */ /* 0x124fe40000004100 */
[----:B------:R-:W-:Y:S02]  /*13c0*/  HADD2.F32 R103, -RZ, R148.H1_H1 ;  /* 0x30000094ff677230 */ /* 0x000fe40000004100 */
[--C-:B------:R-:W-:Y:S02]  /*13d0*/  HADD2.F32 R105, -RZ, R149.reuse.H0_H0 ;  /* 0x20000095ff697230 */ /* 0x100fe40000004100 */
[-C--:B------:R-:W-:Y:S01]  /*13e0*/  FMUL.FTZ R101, R101, R0.reuse ;  /* 0x0000000065657220 */ /* 0x080fe20000410000 */
[----:B------:R-:W-:Y:S02]  /*13f0*/  HADD2.F32 R107, -RZ, R149.H1_H1 ;  /* 0x30000095ff6b7230 */ /* 0x000fe40000004100 */
[----:B------:R-:W-:Y:S01]  /*1400*/  FMUL.FTZ R102, R103, R0 ;  /* 0x0000000067667220 */ /* 0x000fe20000410000 */
[----:B01----:R-:W-:-:S02]  /*1410*/  HADD2.F32 R147, -RZ, R150.H1_H1 ;  /* 0x30000096ff937230 */ /* 0x003fc40000004100 */
        /* <DEDUP_REMOVED lines=18> */
.L_x_18990:
[--C-:B--2--5:R-:W-:Y:S02]  /*1540*/  HADD2.F32 R101, -RZ, R148.reuse.H0_H0 ;  /* 0x20000094ff657230 */ /* 0x124fe40000004100 */
        /* <DEDUP_REMOVED lines=9> */
[--C-:B01----:R-:W-:Y:S02]  /*15e0*/  HADD2.F32 R147, -RZ, R151.reuse.H0_H0 ;  /* 0x20000097ff937230 */ /* 0x103fe40000004100 */
        /* <DEDUP_REMOVED lines=13> */
.L_x_18991:
[----:B------:R-:W0:Y:S02]  /*16c0*/  LDC.64 R146, c[0x0][0x3a8] ;  /* 0x0000ea00ff927b82 */ /* 0x000e240000000a00 */
[C---:B0-----:R-:W-:Y:S01]  /*16d0*/  IMAD.WIDE.U32 R146, R144.reuse, 0x20, R146 ;  /* 0x0000002090927825 */ /* 0x041fe200078e0092 */
[----:B------:R-:W-:-:S04]  /*16e0*/  IADD3 R144, PT, PT, R144, 0x100, RZ ;  /* 0x0000010090907810 */ /* 0x000fc80007ffe0ff */
[----:B------:R2:W-:Y:S04]  /*16f0*/  STG.E.128 desc[UR6][R146.64], R100 ;  /* 0x0000006492007986 */ /* 0x0005e8000c101d06 */
[----:B------:R2:W-:Y:S02]  /*1700*/  STG.E.128 desc[UR6][R146.64+0x10], R104 ;  /* 0x0000106892007986 */ /* 0x0005e4000c101d06 */
.L_x_18989:
[----:B------:R-:W-:Y:S05]  /*1710*/  BSYNC.RECONVERGENT B0 ;  /* 0x0000000000007941 */ /* 0x000fea0003800200 */
.L_x_18988:
        /* <DEDUP_REMOVED lines=17> */
[----:B------:R-:W-:Y:S02]  /*1830*/  HADD2.F32 R131, -RZ, R149.H1_H1 ;  /* 0x30000095ff837230 */ /* 0x000fe40000004100 */
[----:B------:R-:W-:Y:S01]  /*1840*/  FMUL.FTZ R126, R127, R0 ;  /* 0x000000007f7e7220 */ /* 0x000fe20000410000 */
[----:B------:R-:W-:-:S02]  /*1850*/  HADD2.F32 R145, -RZ, R150.H0_H0 ;  /* 0x20000096ff917230 */ /* 0x000fc40000004100 */
[-C--:B------:R-:W-:Y:S01]  /*1860*/  FMUL.FTZ R129, R129, R0.reuse ;  /* 0x0000000081817220 */ /* 0x080fe20000410000 */
[----:B012---:R-:W-:Y:S02]  /*1870*/  HADD2.F32 R147, -RZ, R150.H1_H1 ;  /* 0x30000096ff937230 */ /* 0x007fe40000004100 */
[-C--:B------:R-:W-:Y:S01]  /*1880*/  FMUL.FTZ R128, R131, R0.reuse ;  /* 0x0000000083807220 */ /* 0x080fe20000410000 */
[--C-:B------:R-:W-:Y:S02]  /*1890*/  HADD2.F32 R149, -RZ, R151.reuse.H0_H0 ;  /* 0x20000097ff957230 */ /* 0x100fe40000004100 */
        /* <DEDUP_REMOVED lines=14> */
.L_x_18994:
        /* <DEDUP_REMOVED lines=10> */
[--C-:B012---:R-:W-:Y:S02]  /*1a20*/  HADD2.F32 R147, -RZ, R151.reuse.H0_H0 ;  /* 0x20000097ff937230 */ /* 0x107fe40000004100 */
        /* <DEDUP_REMOVED lines=13> */
.L_x_18995:
[----:B------:R-:W0:Y:S02]  /*1b00*/  LDC.64 R146, c[0x0][0x3a8] ;  /* 0x0000ea00ff927b82 */ /* 0x000e240000000a00 */
[----:B0-----:R-:W-:-:S05]  /*1b10*/  IMAD.WIDE.U32 R144, R144, 0x20, R146 ;  /* 0x0000002090907825 */ /* 0x001fca00078e0092 */
[----:B------:R3:W-:Y:S04]  /*1b20*/  STG.E.128 desc[UR6][R144.64], R124 ;  /* 0x0000007c90007986 */ /* 0x0007e8000c101d06 */
[----:B------:R3:W-:Y:S02]  /*1b30*/  STG.E.128 desc[UR6][R144.64+0x10], R128 ;  /* 0x0000108090007986 */ /* 0x0007e4000c101d06 */
.L_x_18993:
[----:B------:R-:W-:Y:S05]  /*1b40*/  BSYNC.RECONVERGENT B0 ;  /* 0x0000000000007941 */ /* 0x000fea0003800200 */
.L_x_18992:
        /* <DEDUP_REMOVED lines=138> */
.L_x_18997:
[----:B------:R-:W-:Y:S05]  /*23f0*/  BSYNC.RECONVERGENT B0 ;  /* 0x0000000000007941 */ /* 0x000fea0003800200 */
.L_x_18996:
        /* <DEDUP_REMOVED lines=12> */
.L_x_18999:
[----:B------:R-:W-:Y:S05]  /*24c0*/  BSYNC.RECONVERGENT B0 ;  /* 0x0000000000007941 */ /* 0x000fea0003800200 */
.L_x_18998:
        /* <DEDUP_REMOVED lines=97> */
[C---:B0-----:R-:W-:Y:S01]  /*2ae0*/  IMAD.WIDE.U32 R144, R142.reuse, 0x10, R144 ;  /* 0x000000108e907825 */ /* 0x041fe200078e0090 */
[----:B------:R-:W-:-:S04]  /*2af0*/  IADD3 R142, PT, PT, R142, 0x100, RZ ;  /* 0x000001008e8e7810 */ /* 0x000fc80007ffe0ff */
[----:B------:R1:W-:Y:S03]  /*2b00*/  STG.E.128 desc[UR6][R144.64], R152 ;  /* 0x0000009890007986 */ /* 0x0003e6000c101d06 */
.L_x_19001:
[----:B------:R-:W-:Y:S05]  /*2b10*/  BSYNC.RECONVERGENT B0 ;  /* 0x0000000000007941 */ /* 0x000fea0003800200 */
.L_x_19000:
        /* <DEDUP_REMOVED lines=34> */
.L_x_19003:
[----:B------:R-:W-:Y:S05]  /*2d40*/  BSYNC.RECONVERGENT B0 ;  /* 0x0000000000007941 */ /* 0x000fea0003800200 */
.L_x_19002:
        /* <DEDUP_REMOVED lines=34> */
.L_x_19005:
[----:B------:R-:W-:Y:S05]  /*2f70*/  BSYNC.RECONVERGENT B0 ;  /* 0x0000000000007941 */ /* 0x000fea0003800200 */
.L_x_19004:
        /* <DEDUP_REMOVED lines=31> */
[----:B------:R-:W-:-:S05]  /*3170*/  F2FP.F16.F32.PACK_AB R148, R147, R0 ;  /* 0x000000009394723e */ /* 0x000fca00000000ff */
[----:B------:R4:W-:Y:S02]  /*3180*/  STG.E.128 desc[UR6][R142.64], R148 ;  /* 0x000000948e007986 */ /* 0x0009e4000c101d06 */
.L_x_19007:
[----:B------:R-:W-:Y:S05]  /*3190*/  BSYNC.RECONVERGENT B0 ;  /* 0x0000000000007941 */ /* 0x000fea0003800200 */
.L_x_19006:
[----:B----4-:R-:W4:Y:S01]  /*31a0*/  LDC.64 R142, c[0x0][0x380] ;  /* 0x0000e000ff8e7b82 */ /* 0x010f220000000a00 */
[----:B------:R-:W-:Y:S01]  /*31b0*/  UPLOP3.LUT UP1, UPT, UPT, UPT, UP1, 0x40, 0x4 ;  /* 0x000000000004789c */ /* 0x000fe20003f2e810 */
[----:B----4-:R-:W-:-:S04]  /*31c0*/  IADD3 R2, PT, PT, R2, R142, RZ ;  /* 0x0000008e02027210 */ /* 0x010fc80007ffe0ff */
[----:B------:R-:W-:-:S13]  /*31d0*/  ISETP.GE.AND P1, PT, R2, R143, PT ;  /* 0x0000008f0200720c */ /* 0x000fda0003f26270 */
[----:B------:R-:W-:Y:S05]  /*31e0*/  @!P1 BRA `(.L_x_19008) ;  /* 0xffffffd400f09947 */ /* 0x000fea000383ffff */
[----:B------:R-:W-:Y:S05]  /*31f0*/  EXIT ;  /* 0x000000000000794d */ /* 0x000fea0003800000 */
.L_x_19009:
        /* <DEDUP_REMOVED lines=16> */
.L_x_27576:


//--------------------- .text._ZN10layer_norm13ln_fwd_kernelINS_13Kernel_traitsIf6__halffS2_fjLj8192ELj1ELj1ELj8ELj16ENS_18Kernel_traits_baseILj8192EfS2_fS2_fjLj256EEEEELb0ELb1ELb0ELb1EEEvNS_9FwdParamsE --------------------------
	.section	.text._ZN10layer_norm13ln_fwd_kernelINS_13Kernel_traitsIf6__halffS2_fjLj8192ELj1ELj1ELj8ELj16ENS_18Kernel_traits_baseILj8192EfS2_fS2_fjLj256EEEEELb0ELb1ELb0ELb1EEEvNS_9FwdParamsE,"ax",@progbits
	.align	128
        .global         _ZN10layer_norm13ln_fwd_kernelINS_13Kernel_traitsIf6__halffS2_fjLj8192ELj1ELj1ELj8ELj16ENS_18Kernel_traits_baseILj8192EfS2_fS2_fjLj256EEEEELb0ELb1ELb0ELb1EEEvNS_9FwdParamsE
        .type           _ZN10layer_norm13ln_fwd_kernelINS_13Kernel_traitsIf6__halffS2_fjLj8192ELj1ELj1ELj8ELj16ENS_18Kernel_traits_baseILj8192EfS2_fS2_fjLj256EEEEELb0ELb1ELb0ELb1EEEvNS_9FwdParamsE,@function
        .size           _ZN10layer_norm13ln_fwd_kernelINS_13Kernel_traitsIf6__halffS2_fjLj8192ELj1ELj1ELj8ELj16ENS_18Kernel_traits_baseILj8192EfS2_fS2_fjLj256EEEEELb0ELb1ELb0ELb1EEEvNS_9FwdParamsE,(.L_x_27577 - _ZN10layer_norm13ln_fwd_kernelINS_13Kernel_traitsIf6__halffS2_fjLj8192ELj1ELj1ELj8ELj16ENS_18Kernel_traits_baseILj8192EfS2_fS2_fjLj256EEEEELb0ELb1ELb0ELb1EEEvNS_9FwdParamsE)
        .other          _ZN10layer_norm13ln_fwd_kernelINS_13Kernel_traitsIf6__halffS2_fjLj8192ELj1ELj1ELj8ELj16ENS_18Kernel_traits_baseILj8192EfS2_fS2_fjLj256EEEEELb0ELb1ELb0ELb1EEEvNS_9FwdParamsE,@"STO_CUDA_ENTRY STV_DEFAULT"
_ZN10layer_norm13ln_fwd_kernelINS_13Kernel_traitsIf6__halffS2_fjLj8192ELj1ELj1ELj8ELj16ENS_18Kernel_traits_baseILj8192EfS2_fS2_fjLj256EEEEELb0ELb1ELb0ELb1EEEvNS_9FwdParamsE:
.text._ZN10layer_norm13ln_fwd_kernelINS_13Kernel_traitsIf6__halffS2_fjLj8192ELj1ELj1ELj8ELj16ENS_18Kernel_traits_baseILj8192EfS2_fS2_fjLj256EEEEELb0ELb1ELb0ELb1EEEvNS_9FwdParamsE:
        /* <DEDUP_REMOVED lines=40> */
.L_x_19010:
        /* <DEDUP_REMOVED lines=36> */
.L_x_19011:
        /* <DEDUP_REMOVED lines=11> */
.L_x_19024:
        /* <DEDUP_REMOVED lines=12> */
[----:B------:R-:W-:Y:S01]  /*0630*/  ISETP.NE.AND.EX P1, PT, RZ, UR9, PT, P1 ;  /* 0x00000009ff007c0c */ /* 0x000fe2000bf25310 */
[----:B--2---:R-:W-:-:S12]  /*0640*/  @P0 HADD2.F32 R0, -RZ, R108.H0_H0 ;  /* 0x2000006cff000230 */ /* 0x004fd80000004100 */
[----:B0-----:R-:W-:Y:S05]  /*0650*/  @!P1 BRA `(.L_x_19012) ;  /* 0x0000000000749947 */ /* 0x001fea0003800000 */
        /* <DEDUP_REMOVED lines=14> */
[----:B------:R-:W-:Y:S02]  /*0740*/  HADD2.F32 R121, -RZ, R126.H0_H0 ;  /* 0x2000007eff797230 */ /* 0x000fe40000004100 */
        /* <DEDUP_REMOVED lines=14> */
.L_x_19012:
        /* <DEDUP_REMOVED lines=24> */
.L_x_19013:
        /* <DEDUP_REMOVED lines=12> */
[--C-:B0----5:R-:W-:Y:S02]  /*0a70*/  HADD2.F32 R121, -RZ, R132.reuse.H0_H0 ;  /* 0x20000084ff797230 */ /* 0x121fe40000004100 */
[----:B------:R-:W-:Y:S02]  /*0a80*/  HADD2.F32 R123, -RZ, R132.H1_H1 ;  /* 0x30000084ff7b7230 */ /* 0x000fe40000004100 */
        /* <DEDUP_REMOVED lines=23> */
.L_x_19014:
[--C-:B0----5:R-:W-:Y:S02]  /*0c00*/  HADD2.F32 R121, -RZ, R132.reuse.H0_H0 ;  /* 0x20000084ff797230 */ /* 0x121fe40000004100 */
        /* <DEDUP_REMOVED lines=23> */
.L_x_19015:
        /* <DEDUP_REMOVED lines=36> */
.L_x_19016:
        /* <DEDUP_REMOVED lines=24> */
.L_x_19017:
        /* <DEDUP_REMOVED lines=36> */
.L_x_19018:
        /* <DEDUP_REMOVED lines=24> */
.L_x_19019:
        /* <DEDUP_REMOVED lines=131> */
.L_x_19021:
[----:B------:R-:W-:Y:S05]  /*1d30*/  BSYNC.RECONVERGENT B0 ;  /* 0x0000000000007941 */ /* 0x000fea0003800200 */
.L_x_19020:
        /* <DEDUP_REMOVED lines=15> */
.L_x_19023:
[----:B------:R-:W-:Y:S05]  /*1e30*/  BSYNC.RECONVERGENT B0 ;  /* 0x0000000000007941 */ /* 0x000fea0003800200 */
.L_x_19022:
        /* <DEDUP_REMOVED lines=99> */
[----:B------:R-:W-:Y:S01]  /*2470*/  F2FP.F16.F32.PACK_AB R111, R116, R111 ;  /* 0x0000006f746f723e */ /* 0x000fe200000000ff */
[C---:B------:R-:W-:Y:S01]  /*2480*/  FMUL.FTZ R116, R128.reuse, R119 ;  /* 0x0000007780747220 */ /* 0x040fe20000410000 */
[----:B------:R-:W-:Y:S01]  /*2490*/  FFMA.FTZ R119, R173, R18, R50 ;  /* 0x00000012ad777223 */ /* 0x000fe20000010032 */
[C---:B------:R-:W-:Y:S01]  /*24a0*/  FMUL.FTZ R126, R128.reuse, R125 ;  /* 0x0000007d807e7220 */ /* 0x040fe20000410000 */
[C---:B------:R-:W-:Y:S01]  /*24b0*/  FMUL.FTZ R114, R128.reuse, R159 ;  /* 0x0000009f80727220 */ /* 0x040fe20000410000 */
[----:B------:R0:W-:Y:S01]  /*24c0*/  @!P1 STG.E desc[UR6][R108.64], R193 ;  /* 0x000000c16c009986 */ /* 0x0001e2000c101906 */
[----:B------:R-:W-:Y:S01]  /*24d0*/  FMUL.FTZ R157, R128, R157 ;  /* 0x0000009d809d7220 */ /* 0x000fe20000410000 */
[----:B------:R-:W-:Y:S01]  /*24e0*/  F2FP.F16.F32.PACK_AB R119, R130, R119 ;  /* 0x000000778277723e */ /* 0x000fe200000000ff */
[----:B------:R-:W-:Y:S01]  /*24f0*/  FFMA.FTZ R118, R118, R7, R39 ;  /* 0x0000000776767223 */ /* 0x000fe20000010027 */
[----:B------:R-:W1:Y:S01]  /*2500*/  @!P1 LDC.64 R130, c[0x0][0x3c8] ;  /* 0x0000f200ff829b82 */ /* 0x000e620000000a00 */
[----:B--2---:R-:W-:-:S04]  /*2510*/  IMAD.WIDE.U32 R112, R3, 0x10, R122 ;  /* 0x0000001003707825 */ /* 0x004fc800078e007a */
[C---:B------:R-:W-:Y:S01]  /*2520*/  FMUL.FTZ R167, R128.reuse, R167 ;  /* 0x000000a780a77220 */ /* 0x040fe20000410000 */
[----:B------:R-:W-:Y:S01]  /*2530*/  FMUL.FTZ R124, R128, R169 ;  /* 0x000000a9807c7220 */ /* 0x000fe20000410000 */
[----:B------:R-:W-:Y:S01]  /*2540*/  FFMA.FTZ R171, R171, R16, R48 ;  /* 0x00000010abab7223 */ /* 0x000fe20000010030 */
[----:B------:R-:W-:Y:S01]  /*2550*/  FFMA.FTZ R126, R126, R17, R49 ;  /* 0x000000117e7e7223 */ /* 0x000fe20000010031 */
[----:B------:R-:W-:Y:S01]  /*2560*/  FFMA.FTZ R3, R114, R9, R41 ;  /* 0x0000000972037223 */ /* 0x000fe20000010029 */
[C---:B------:R-:W-:Y:S01]  /*2570*/  FMUL.FTZ R183, R128.reuse, R183 ;  /* 0x000000b780b77220 */ /* 0x040fe20000410000 */
[----:B0-----:R-:W-:Y:S01]  /*2580*/  FFMA.FTZ R109, R153, R6, R38 ;  /* 0x00000006996d7223 */ /* 0x001fe20000010026 */
[----:B------:R-:W-:Y:S01]  /*2590*/  FMUL.FTZ R136, R128, R135 ;  /* 0x0000008780887220 */ /* 0x000fe20000410000 */
[----:B------:R-:W-:Y:S01]  /*25a0*/  FFMA.FTZ R110, R157, R8, R40 ;  /* 0x000000089d6e7223 */ /* 0x000fe20000010028 */
[----:B------:R-:W-:-:S04]  /*25b0*/  IMAD.WIDE.U32 R114, R145, 0x10, R122 ;  /* 0x0000001091727825 */ /* 0x000fc800078e007a */
[C---:B------:R-:W-:Y:S01]  /*25c0*/  FMUL.FTZ R177, R128.reuse, R177 ;  /* 0x000000b180b17220 */ /* 0x040fe20000410000 */
[C---:B------:R-:W-:Y:S01]  /*25d0*/  FMUL.FTZ R132, R128.reuse, R179 ;  /* 0x000000b380847220 */ /* 0x040fe20000410000 */
        /* <DEDUP_REMOVED lines=13> */
[----:B------:R-:W-:Y:S01]  /*26b0*/  F2FP.F16.F32.PACK_AB R109, R118, R109 ;  /* 0x0000006d766d723e */ /* 0x000fe200000000ff */
[----:B------:R-:W-:Y:S01]  /*26c0*/  FFMA.FTZ R127, R183, R26, R58 ;  /* 0x0000001ab77f7223 */ /* 0x000fe2000001003a */
[----:B------:R-:W-:Y:S01]  /*26d0*/  F2FP.F16.F32.PACK_AB R118, R126, R171 ;  /* 0x000000ab7e76723e */ /* 0x000fe200000000ff */
[----:B------:R-:W-:Y:S01]  /*26e0*/  FFMA.FTZ R136, R136, R27, R59 ;  /* 0x0000001b88887223 */ /* 0x000fe2000001003b */
[----:B------:R-:W-:Y:S01]  /*26f0*/  FMUL.FTZ R126, R128, R129 ;  /* 0x00000081807e7220 */ /* 0x000fe20000410000 */
        /* <DEDUP_REMOVED lines=45> */
[----:B------:R-:W-:Y:S02]  /*29d0*/  F2FP.F16.F32.PACK_AB R188, R132, R185 ;  /* 0x000000b984bc723e */ /* 0x000fe400000000ff */
[----:B0-----:R-:W-:Y:S01]  /*29e0*/  IADD3 R2, PT, PT, R2, R144, RZ ;  /* 0x0000009002027210 */ /* 0x001fe20007ffe0ff */
[----:B------:R1:W-:Y:S03]  /*29f0*/  STG.E.128 desc[UR6][R114.64], R116 ;  /* 0x0000007472007986 */ /* 0x0003e6000c101d06 */
[----:B------:R-:W-:Y:S01]  /*2a00*/  ISETP.GE.AND P1, PT, R2, R145, PT ;  /* 0x000000910200720c */ /* 0x000fe20003f26270 */
[----:B------:R1:W-:Y:S04]  /*2a10*/  STG.E.128 desc[UR6][R120.64], R124 ;  /* 0x0000007c78007986 */ /* 0x0003e8000c101d06 */
[----:B------:R1:W-:Y:S08]  /*2a20*/  STG.E.128 desc[UR6][R122.64], R188 ;  /* 0x000000bc7a007986 */ /* 0x0003f0000c101d06 */
[----:B------:R-:W-:Y:S05]  /*2a30*/  @!P1 BRA `(.L_x_19024) ;  /* 0xffffffd800cc9947 */ /* 0x000fea000383ffff */
[----:B------:R-:W-:Y:S05]  /*2a40*/  EXIT ;  /* 0x000000000000794d */ /* 0x000fea0003800000 */
.L_x_19025:
        /* <DEDUP_REMOVED lines=11> */
.L_x_27577:


//--------------------- .text._ZN10layer_norm13ln_fwd_kernelINS_13Kernel_traitsIf6__halffS2_fjLj8192ELj1ELj1ELj8ELj16ENS_18Kernel_traits_baseILj8192EfS2_fS2_fjLj256EEEEELb0ELb1ELb1ELb0EEEvNS_9FwdParamsE --------------------------
	.section	.text._ZN10layer_norm13ln_fwd_kernelINS_13Kernel_traitsIf6__halffS2_fjLj8192ELj1ELj1ELj8ELj16ENS_18Kernel_traits_baseILj8192EfS2_fS2_fjLj256EEEEELb0ELb1ELb1ELb0EEEvNS_9FwdParamsE,"ax",@progbits
	.align	128
        .global         _ZN10layer_norm13ln_fwd_kernelINS_13Kernel_traitsIf6__halffS2_fjLj8192ELj1ELj1ELj8ELj16ENS_18Kernel_traits_baseILj8192EfS2_fS2_fjLj256EEEEELb0ELb1ELb1ELb0EEEvNS_9FwdParamsE
        .type           _ZN10layer_norm13ln_fwd_kernelINS_13Kernel_traitsIf6__halffS2_fjLj8192ELj1ELj1ELj8ELj16ENS_18Kernel_traits_baseILj8192EfS2_fS2_fjLj256EEEEELb0ELb1ELb1ELb0EEEvNS_9FwdParamsE,@function
        .size           _ZN10layer_norm13ln_fwd_kernelINS_13Kernel_traitsIf6__halffS2_fjLj8192ELj1ELj1ELj8ELj16ENS_18Kernel_traits_baseILj8192EfS2_fS2_fjLj256EEEEELb0ELb1ELb1ELb0EEEvNS_9FwdParamsE,(.L_x_27578 - _ZN10layer_norm13ln_fwd_kernelINS_13Kernel_traitsIf6__halffS2_fjLj8192ELj1ELj1ELj8ELj16ENS_18Kernel_traits_baseILj8192EfS2_fS2_fjLj256EEEEELb0ELb1ELb1ELb0EEEvNS_9FwdParamsE)
        .other          _ZN10layer_norm13ln_fwd_kernelINS_13Kernel_traitsIf6__halffS2_fjLj8192ELj1ELj1ELj8ELj16ENS_18Kernel_traits_baseILj8192EfS2_fS2_fjLj256EEEEELb0ELb1ELb1ELb0EEEvNS_9FwdParamsE,@"STO_CUDA_ENTRY STV_DEFAULT"
_ZN10layer_norm13ln_fwd_kernelINS_13Kernel_traitsIf6__halffS2_fjLj8192ELj1ELj1ELj8ELj16ENS_18Kernel_traits_baseILj8192EfS2_fS2_fjLj256EEEEELb0ELb1ELb1ELb0EEEvNS_9FwdParamsE:
.text._ZN10layer_norm13ln_fwd_kernelINS_13Kernel_traitsIf6__halffS2_fjLj8192ELj1ELj1ELj8ELj16ENS_18Kernel_traits_baseILj8192EfS2_fS2_fjLj256EEEEELb0ELb1ELb1ELb0EEEvNS_9FwdParamsE:
        /* <DEDUP_REMOVED lines=74> */
.L_x_19027:
        /* <DEDUP_REMOVED lines=55> */
.L_x_19028:
[----:B------:R-:W-:Y:S05]  /*0810*/  BSYNC.RECONVERGENT B0 ;  /* 0x0000000000007941 */ /* 0x000fea0003800200 */
.L_x_19026:
        /* <DEDUP_REMOVED lines=21> */
.L_x_19058:
        /* <DEDUP_REMOVED lines=28> */
.L_x_19031:
[----:B------:R-:W-:Y:S05]  /*0b30*/  BRA.U !UP0, `(.L_x_19032) ;  /* 0x0000000108b87547 */ /* 0x000fea000b800000 */
[----:B------:R-:W1:Y:S02]  /*0b40*/  LDC.64 R132, c[0x0][0x3a0] ;  /* 0x0000e800ff847b82 */ /* 0x000e640000000a00 */
[----:B-1----:R-:W-:-:S05]  /*0b50*/  IMAD.WIDE.U32 R132, R149, 0x20, R132 ;  /* 0x0000002095847825 */ /* 0x002fca00078e0084 */
[----:B------:R-:W2:Y:S04]  /*0b60*/  LDG.E.128 R100, desc[UR6][R132.64] ;  /* 0x0000000684647981 */ /* 0x000ea8000c1e1d00 */
[----:B------:R2:W3:Y:S01]  /*0b70*/  LDG.E.128 R124, desc[UR6][R132.64+0x10] ;  /* 0x00001006847c7981 */ /* 0x0004e2000c1e1d00 */
[----:B------:R-:W-:-:S13]  /*0b80*/  ISETP.GT.AND P0, PT, R0, RZ, PT ;  /* 0x000000ff0000720c */ /* 0x000fda0003f04270 */
[----:B------:R-:W1:Y:S01]  /*0b90*/  @P0 LDC R135, c[0x0][0x40c] ;  /* 0x00010300ff870b82 */ /* 0x000e620000000800 */
[--C-:B-----5:R-:W-:Y:S02]  /*0ba0*/  @P0 HADD2.F32 R134, -RZ, R120.reuse.H0_H0 ;  /* 0x20000078ff860230 */ /* 0x120fe40000004100 */
[----:B------:R-:W-:-:S05]  /*0bb0*/  @P0 HADD2.F32 R136, -RZ, R120.H1_H1 ;  /* 0x30000078ff880230 */ /* 0x000fca0000004100 */
[----:B------:R-:W4:Y:S08]  /*0bc0*/  @P0 LDC R137, c[0x0][0x40c] ;  /* 0x00010300ff890b82 */ /* 0x000f300000000800 */
[----:B------:R-:W0:Y:S08]  /*0bd0*/  @P0 LDC R139, c[0x0][0x40c] ;  /* 0x00010300ff8b0b82 */ /* 0x000e300000000800 */
[----:B------:R-:W2:Y:S01]  /*0be0*/  @P0 LDC R138, c[0x0][0x40c] ;  /* 0x00010300ff8a0b82 */ /* 0x000ea20000000800 */
[----:B-1----:R-:W-:Y:S01]  /*0bf0*/  @P0 FMUL.FTZ R135, R134, R135 ;  /* 0x0000008786870220 */ /* 0x002fe20000410000 */
[----:B------:R-:W-:-:S06]  /*0c00*/  @P0 HADD2.F32 R134, -RZ, R121.H0_H0 ;  /* 0x20000079ff860230 */ /* 0x000fcc0000004100 */
[----:B------:R-:W1:Y:S01]  /*0c10*/  @P0 LDC R151, c[0x0][0x40c] ;  /* 0x00010300ff970b82 */ /* 0x000e620000000800 */
[----:B----4-:R-:W-:Y:S01]  /*0c20*/  @P0 FMUL.FTZ R136, R136, R137 ;  /* 0x0000008988880220 */ /* 0x010fe20000410000 */
[----:B0-----:R-:W-:-:S06]  /*0c30*/  @P0 FMUL.FTZ R137, R134, R139 ;  /* 0x0000008b86890220 */ /* 0x001fcc0000410000 */
[----:B------:R-:W0:Y:S08]  /*0c40*/  @P0 LDC R152, c[0x0][0x40c] ;  /* 0x00010300ff980b82 */ /* 0x000e300000000800 */
[----:B------:R-:W4:Y:S01]  /*0c50*/  @P0 LDC R139, c[0x0][0x40c] ;  /* 0x00010300ff8b0b82 */ /* 0x000f220000000800 */
[----:B--2---:R-:W-:Y:S01]  /*0c60*/  @!P0 MOV R132, R100 ;  /* 0x0000006400848202 */ /* 0x004fe20000000f00 */
[----:B------:R-:W-:Y:S01]  /*0c70*/  @P0 FFMA.FTZ R132, R135, R12, R100 ;  /* 0x0000000c87840223 */ /* 0x000fe20000010064 */
[----:B------:R-:W-:Y:S01]  /*0c80*/  MOV R133, R101 ;  /* 0x0000006500857202 */ /* 0x000fe20000000f00 */
[----:B------:R-:W-:Y:S01]  /*0c90*/  @P0 FFMA.FTZ R133, R136, R13, R101 ;  /* 0x0000000d88850223 */ /* 0x000fe20000010065 */
[----:B------:R-:W-:Y:S01]  /*0ca0*/  @P0 HADD2.F32 R135, -RZ, R121.H1_H1 ;  /* 0x30000079ff870230 */ /* 0x000fe20000004100 */
[----:B------:R-:W-:Y:S01]  /*0cb0*/  MOV R134, R102 ;  /* 0x0000006600867202 */ /* 0x000fe20000000f00 */
[----:B------:R-:W-:-:S02]  /*0cc0*/  @P0 HADD2.F32 R136, -RZ, R122.H0_H0 ;  /* 0x2000007aff880230 */ /* 0x000fc40000004100 */
[----:B------:R-:W-:Y:S01]  /*0cd0*/  @P0 FFMA.FTZ R134, R137, R14, R102 ;  /* 0x0000000e89860223 */ /* 0x000fe20000010066 */
[----:B------:R-:W-:Y:S01]  /*0ce0*/  @P0 FMUL.FTZ R138, R135, R138 ;  /* 0x0000008a878a0220 */ /* 0x000fe20000410000 */
[----:B------:R-:W-:Y:S01]  /*0cf0*/  MOV R135, R103 ;  /* 0x0000006700877202 */ /* 0x000fe20000000f00 */
[----:B-1----:R-:W-:Y:S01]  /*0d00*/  @P0 FMUL.FTZ R137, R136, R151 ;  /* 0x0000009788890220 */ /* 0x002fe20000410000 */
[----:B---3--:R-:W-:Y:S01]  /*0d10*/  MOV R136, R124 ;  /* 0x0000007c00887202 */ /* 0x008fe20000000f00 */
[----:B------:R-:W-:Y:S01]  /*0d20*/  @P0 FFMA.FTZ R135, R138, R15, R103 ;  /* 0x0000000f8a870223 */ /* 0x000fe20000010067 */
[----:B------:R-:W-:Y:S02]  /*0d30*/  @P0 HADD2.F32 R138, -RZ, R123.H0_H0 ;  /* 0x2000007bff8a0230 */ /* 0x000fe40000004100 */
[----:B------:R-:W-:Y:S01]  /*0d40*/  @P0 FFMA.FTZ R136, R137, R16, R124 ;  /* 0x0000001089880223 */ /* 0x000fe2000001007c */
[----:B------:R-:W-:Y:S02]  /*0d50*/  @P0 HADD2.F32 R137, -RZ, R122.H1_H1 ;  /* 0x3000007aff890230 */ /* 0x000fe40000004100 */
[----:B----4-:R-:W-:Y:S01]  /*0d60*/  @P0 FMUL.FTZ R139, R138, R139 ;  /* 0x0000008b8a8b0220 */ /* 0x010fe20000410000 */
[----:B------:R-:W-:-:S02]  /*0d70*/  MOV R138, R126 ;  /* 0x0000007e008a7202 */ /* 0x000fc40000000f00 */
[----:B0-----:R-:W-:Y:S01]  /*0d80*/  @P0 FMUL.FTZ R152, R137, R152 ;  /* 0x0000009889980220 */ /* 0x001fe20000410000 */
[----:B------:R-:W-:Y:S01]  /*0d90*/  MOV R137, R125 ;  /* 0x0000007d00897202 */ /* 0x000fe20000000f00 */
[----:B------:R-:W-:Y:S01]  /*0da0*/  @P0 FFMA.FTZ R138, R139, R18, R126 ;  /* 0x000000128b8a0223 */ /* 0x000fe2000001007e */
[----:B------:R-:W-:Y:S01]  /*0db0*/  MOV R139, R127 ;  /* 0x0000007f008b7202 */ /* 0x000fe20000000f00 */
[----:B------:R-:W-:Y:S01]  /*0dc0*/  @P0 FFMA.FTZ R137, R152, R17, R125 ;  /* 0x0000001198890223 */ /* 0x000fe2000001007d */
[----:B------:R-:W-:Y:S06]  /*0dd0*/  @!P0 BRA `(.L_x_19033) ;  /* 0x0000000000ac8947 */ /* 0x000fec0003800000 */
[----:B------:R-:W-:-:S05]  /*0de0*/  HADD2.F32 R139, -RZ, R123.H1_H1 ;  /* 0x3000007bff8b7230 */ /* 0x000fca0000004100 */
[----:B------:R-:W-:-:S04]  /*0df0*/  FMUL.FTZ R152, R139, UR12 ;  /* 0x0000000c8b987c20 */ /* 0x000fc80008410000 */
[----:B------:R-:W-:Y:S01]  /*0e00*/  FFMA.FTZ R139, R152, R19, R127 ;  /* 0x00000013988b7223 */ /* 0x000fe2000001007f */
[----:B------:R-:W-:Y:S06]  /*0e10*/  BRA `(.L_x_19033) ;  /* 0x00000000009c7947 */ /* 0x000fec0003800000 */
.L_x_19032:
[----:B------:R-:W1:Y:S01]  /*0e20*/  @P1 LDC R135, c[0x0][0x40c] ;  /* 0x00010300ff871b82 */ /* 0x000e620000000800 */
[--C-:B-----5:R-:W-:Y:S02]  /*0e30*/  @P1 HADD2.F32 R134, -RZ, R120.reuse.H1_H1 ;  /* 0x30000078ff861230 */ /* 0x120fe40000004100 */
[----:B------:R-:W-:Y:S02]  /*0e40*/  @P1 HADD2.F32 R136, -RZ, R121.H0_H0 ;  /* 0x20000079ff881230 */ /* 0x000fe40000004100 */
[----:B------:R-:W-:-:S03]  /*0e50*/  @P1 HADD2.F32 R132, -RZ, R120.H0_H0 ;  /* 0x20000078ff841230 */ /* 0x000fc60000004100 */
[----:B------:R-:W2:Y:S08]  /*0e60*/  @P1 LDC R137, c[0x0][0x40c] ;  /* 0x00010300ff891b82 */ /* 0x000eb00000000800 */
[----:B------:R-:W3:Y:S08]  /*0e70*/  @P1 LDC R133, c[0x0][0x40c] ;  /* 0x00010300ff851b82 */ /* 0x000ef00000000800 */
[----:B------:R-:W4:Y:S01]  /*0e80*/  @P1 LDC R138, c[0x0][0x40c] ;  /* 0x00010300ff8a1b82 */ /* 0x000f220000000800 */
[----:B-1----:R-:W-:Y:S01]  /*0e90*/  @P1 FMUL.FTZ R134, R134, R135 ;  /* 0x0000008786861220 */ /* 0x002fe20000410000 */
[----:B------:R-:W-:-:S06]  /*0ea0*/  @P1 HADD2.F32 R135, -RZ, R121.H1_H1 ;  /* 0x30000079ff871230 */ /* 0x000fcc0000004100 */
[----:B------:R-:W1:Y:S01]  /*0eb0*/  @P1 LDC R139, c[0x0][0x40c] ;  /* 0x00010300ff8b1b82 */ /* 0x000e620000000800 */
[----:B--2---:R-:W-:Y:S01]  /*0ec0*/  @P1 FMUL.FTZ R137, R136, R137 ;  /* 0x0000008988891220 */ /* 0x004fe20000410000 */
[----:B------:R-:W-:-:S06]  /*0ed0*/  @P1 HADD2.F32 R136, -RZ, R122.H0_H0 ;  /* 0x2000007aff881230 */ /* 0x000fcc0000004100 */
[----:B------:R-:W2:Y:S01]  /*0ee0*/  @P1 LDC R152, c[0x0][0x40c] ;  /* 0x00010300ff981b82 */ /* 0x000ea20000000800 */
[----:B---3--:R-:W-:Y:S01]  /*0ef0*/  @P1 FMUL.FTZ R133, R132, R133 ;  /* 0x0000008584851220 */ /* 0x008fe20000410000 */
[----:B------:R-:W-:-:S03]  /*0f00*/  HFMA2 R132, -RZ, RZ, 0, 0 ;  /* 0x00000000ff847431 */ /* 0x000fc600000001ff */
[----:B------:R-:W-:Y:S01]  /*0f10*/  @P1 FMUL.FTZ R132, R133, R12 ;  /* 0x0000000c85841220 */ /* 0x000fe20000410000 */
[----:B------:R-:W-:Y:S01]  /*0f20*/  MOV R133, RZ ;  /* 0x000000ff00857202 */ /* 0x000fe20000000f00 */
[----:B------:R-:W-:Y:S01]  /*0f30*/  @P1 FMUL.FTZ R133, R134, R13 ;  /* 0x0000000d86851220 */ /* 0x000fe20000410000 */
[----:B------:R-:W3:Y:S01]  /*0f40*/  @P1 LDC R151, c[0x0][0x40c] ;  /* 0x00010300ff971b82 */ /* 0x000ee20000000800 */
[----:B----4-:R-:W-:Y:S01]  /*0f50*/  @P1 FMUL.FTZ R138, R135, R138 ;  /* 0x0000008a878a1220 */ /* 0x010fe20000410000 */
[----:B------:R-:W-:Y:S02]  /*0f60*/  CS2R R134, SRZ ;  /* 0x0000000000867805 */ /* 0x000fe4000001ff00 */
[----:B------:R-:W-:Y:S01]  /*0f70*/  @P1 FMUL.FTZ R134, R137, R14 ;  /* 0x0000000e89861220 */ /* 0x000fe20000410000 */
[----:B------:R-:W-:Y:S01]  /*0f80*/  @P1 FMUL.FTZ R135, R138, R15 ;  /* 0x0000000f8a871220 */ /* 0x000fe20000410000 */
[----:B------:R-:W-:Y:S02]  /*0f90*/  @P1 HADD2.F32 R137, -RZ, R122.H1_H1 ;  /* 0x3000007aff891230 */ /* 0x000fe40000004100 */
[----:B------:R-:W4:Y:S01]  /*0fa0*/  @P1 LDC R154, c[0x0][0x40c] ;  /* 0x00010300ff9a1b82 */ /* 0x000f220000000800 */
[----:B-1----:R-:W-:Y:S01]  /*0fb0*/  @P1 FMUL.FTZ R139, R136, R139 ;  /* 0x0000008b888b1220 */ /* 0x002fe20000410000 */
[----:B------:R-:W-:-:S02]  /*0fc0*/  HFMA2 R136, -RZ, RZ, 0, 0 ;  /* 0x00000000ff887431 */ /* 0x000fc400000001ff */
[--C-:B------:R-:W-:Y:S02]  /*0fd0*/  @P1 HADD2.F32 R138, -RZ, R123.reuse.H0_H0 ;  /* 0x2000007bff8a1230 */ /* 0x100fe40000004100 */
[----:B------:R-:W-:Y:S01]  /*0fe0*/  @P1 FMUL.FTZ R136, R139, R16 ;  /* 0x000000108b881220 */ /* 0x000fe20000410000 */
[----:B------:R-:W-:Y:S02]  /*0ff0*/  @P1 HADD2.F32 R139, -RZ, R123.H1_H1 ;  /* 0x3000007bff8b1230 */ /* 0x000fe40000004100 */
[----:B--2---:R-:W-:Y:S01]  /*1000*/  @P1 FMUL.FTZ R152, R137, R152 ;  /* 0x0000009889981220 */ /* 0x004fe20000410000 */
[----:B------:R-:W-:-:S03]  /*1010*/  MOV R137, RZ ;  /* 0x000000ff00897202 */ /* 0x000fc60000000f00 */
[----:B------:R-:W-:Y:S01]  /*1020*/  @P1 FMUL.FTZ R137, R152, R17 ;  /* 0x0000001198891220 */ /* 0x000fe20000410000 */
[----:B---3--:R-:W-:Y:S01]  /*1030*/  @P1 FMUL.FTZ R151, R138, R151 ;  /* 0x000000978a971220 */ /* 0x008fe20000410000 */
[----:B------:R-:W-:-:S03]  /*1040*/  HFMA2 R138, -RZ, RZ, 0, 0 ;  /* 0x00000000ff8a7431 */ /* 0x000fc600000001ff */
[----:B------:R-:W-:Y:S01]  /*1050*/  @P1 FMUL.FTZ R138, R151, R18 ;  /* 0x00000012978a1220 */ /* 0x000fe20000410000 */
[----:B----4-:R-:W-:Y:S01]  /*1060*/  @P1 FMUL.FTZ R154, R139, R154 ;  /* 0x0000009a8b9a1220 */ /* 0x010fe20000410000 */
[----:B------:R-:W-:-:S03]  /*1070*/  MOV R139, RZ ;  /* 0x000000ff008b7202 */ /* 0x000fc60000000f00 */
[----:B------:R-:W-:-:S07]  /*1080*/  @P1 FMUL.FTZ R139, R154, R19 ;  /* 0x000000139a8b1220 */ /* 0x000fce0000410000 */
.L_x_19033:
[----:B------:R-:W1:Y:S01]  /*1090*/  LDC.64 R152, c[0x0][0x3a8] ;  /* 0x0000ea00ff987b82 */ /* 0x000e620000000a00 */
[----:B------:R-:W-:Y:S01]  /*10a0*/  IADD3 R150, PT, PT, R150, 0x100, RZ ;  /* 0x0000010096967810 */ /* 0x000fe20007ffe0ff */
[C---:B-1----:R-:W-:Y:S01]  /*10b0*/  IMAD.WIDE.U32 R152, R149.reuse, 0x20, R152 ;  /* 0x0000002095987825 */ /* 0x042fe200078e0098 */
[----:B------:R-:W-:-:S04]  /*10c0*/  IADD3 R149, PT, PT, R149, 0x100, RZ ;  /* 0x0000010095957810 */ /* 0x000fc80007ffe0ff */
[----:B------:R1:W-:Y:S04]  /*10d0*/  STG.E.128 desc[UR6][R152.64], R132 ;  /* 0x0000008498007986 */ /* 0x0003e8000c101d06 */
[----:B------:R1:W-:Y:S02]  /*10e0*/  STG.E.128 desc[UR6][R152.64+0x10], R136 ;  /* 0x0000108898007986 */ /* 0x0003e4000c101d06 */
.L_x_19030:
[----:B0-----:R-:W-:Y:S05]  /*10f0*/  BSYNC.RECONVERGENT B0 ;  /* 0x0000000000007941 */ /* 0x001fea0003800200 */
.L_x_19029:
        /* <DEDUP_REMOVED lines=15> */
[--C-:B-----5:R-:W-:Y:S02]  /*11f0*/  @P0 HADD2.F32 R104, -RZ, R120.reuse.H0_H0 ;  /* 0x20000078ff680230 */ /* 0x120fe40000004100 */
[----:B------:R-:W-:Y:S02]  /*1200*/  @P0 HADD2.F32 R106, -RZ, R120.H1_H1 ;  /* 0x30000078ff6a0230 */ /* 0x000fe40000004100 */
[----:B------:R-:W-:-:S03]  /*1210*/  @P0 HADD2.F32 R108, -RZ, R121.H0_H0 ;  /* 0x20000079ff6c0230 */ /* 0x000fc60000004100 */
[----:B------:R-:W2:Y:S08]  /*1220*/  @P0 LDC R110, c[0x0][0x40c] ;  /* 0x00010300ff6e0b82 */ /* 0x000eb00000000800 */
[----:B------:R-:W3:Y:S08]  /*1230*/  @P0 LDC R109, c[0x0][0x40c] ;  /* 0x00010300ff6d0b82 */ /* 0x000ef00000000800 */
[----:B------:R-:W4:Y:S01]  /*1240*/  @P0 LDC R111, c[0x0][0x40c] ;  /* 0x00010300ff6f0b82 */ /* 0x000f220000000800 */
[----:B0-----:R-:W-:Y:S01]  /*1250*/  @P0 FMUL.FTZ R107, R104, R105 ;  /* 0x00000069686b0220 */ /* 0x001fe20000410000 */
[----:B------:R-:W-:-:S02]  /*1260*/  MOV R104, R100 ;  /* 0x0000006400687202 */ /* 0x000fc40000000f00 */
[----:B------:R-:W-:Y:S01]  /*1270*/  MOV R105, R101 ;  /* 0x0000006500697202 */ /* 0x000fe20000000f00 */
[----:B------:R-:W-:Y:S01]  /*1280*/  @P0 FFMA.FTZ R104, R107, R28, R100 ;  /* 0x0000001c6b680223 */ /* 0x000fe20000010064 */
[----:B------:R-:W-:Y:S02]  /*1290*/  @P0 HADD2.F32 R107, -RZ, R121.H1_H1 ;  /* 0x30000079ff6b0230 */ /* 0x000fe40000004100 */
[----:B------:R-:W0:Y:S03]  /*12a0*/  @P0 LDC R151, c[0x0][0x40c] ;  /* 0x00010300ff970b82 */ /* 0x000e260000000800 */
[----:B--2---:R-:W-:Y:S01]  /*12b0*/  @P0 FMUL.FTZ R110, R107, R110 ;  /* 0x0000006e6b6e0220 */ /* 0x004fe20000410000 */
[----:B------:R-:W-:-:S03]  /*12c0*/  MOV R107, R103 ;  /* 0x00000067006b7202 */ /* 0x000fc60000000f00 */
[----:B------:R-:W-:Y:S01]  /*12d0*/  @P0 FFMA.FTZ R107, R110, R31, R103 ;  /* 0x0000001f6e6b0223 */ /* 0x000fe20000010067 */
[----:B-1----:R-:W1:Y:S01]  /*12e0*/  @P0 LDC R152, c[0x0][0x40c] ;  /* 0x00010300ff980b82 */ /* 0x002e620000000800 */
[----:B---3--:R-:W-:Y:S01]  /*12f0*/  @P0 FMUL.FTZ R106, R106, R109 ;  /* 0x0000006d6a6a0220 */ /* 0x008fe20000410000 */
[--C-:B------:R-:W-:Y:S02]  /*1300*/  @P0 HADD2.F32 R109, -RZ, R122.reuse.H1_H1 ;  /* 0x3000007aff6d0230 */ /* 0x100fe40000004100 */
[----:B------:R-:W-:Y:S02]  /*1310*/  @P0 HADD2.F32 R110, -RZ, R123.H0_H0 ;  /* 0x2000007bff6e0230 */ /* 0x000fe40000004100 */
[----:B------:R-:W-:Y:S01]  /*1320*/  @P0 FFMA.FTZ R105, R106, R29, R101 ;  /* 0x0000001d6a690223 */ /* 0x000fe20000010065 */
[----:B------:R-:W-:Y:S01]  /*1330*/  MOV R106, R102 ;  /* 0x00000066006a7202 */ /* 0x000fe20000000f00 */
[----:B------:R-:W2:Y:S01]  /*1340*/  @P0 LDC R153, c[0x0][0x40c] ;  /* 0x00010300ff990b82 */ /* 0x000ea20000000800 */
[----:B----4-:R-:W-:Y:S01]  /*1350*/  @P0 FMUL.FTZ R111, R108, R111 ;  /* 0x0000006f6c6f0220 */ /* 0x010fe20000410000 */
[----:B------:R-:W-:-:S03]  /*1360*/  @P0 HADD2.F32 R108, -RZ, R122.H0_H0 ;  /* 0x2000007aff6c0230 */ /* 0x000fc60000004100 */
[----:B------:R-:W-:Y:S01]  /*1370*/  @P0 FFMA.FTZ R106, R111, R30, R102 ;  /* 0x0000001e6f6a0223 */ /* 0x000fe20000010066 */
[----:B------:R-:W-:Y:S01]  /*1380*/  MOV R111, R127 ;  /* 0x0000007f006f7202 */ /* 0x000fe20000000f00 */
[----:B0-----:R-:W-:Y:S01]  /*1390*/  @P0 FMUL.FTZ R151, R108, R151 ;  /* 0x000000976c970220 */ /* 0x001fe20000410000 */
[----:B------:R-:W-:-:S03]  /*13a0*/  MOV R108, R124 ;  /* 0x0000007c006c7202 */ /* 0x000fc60000000f00 */
[----:B------:R-:W-:Y:S01]  /*13b0*/  @P0 FFMA.FTZ R108, R151, R32, R124 ;  /* 0x00000020976c0223 */ /* 0x000fe2000001007c */
[----:B-1----:R-:W-:Y:S01]  /*13c0*/  @P0 FMUL.FTZ R152, R109, R152 ;  /* 0x000000986d980220 */ /* 0x002fe20000410000 */
[----:B------:R-:W-:-:S03]  /*13d0*/  MOV R109, R125 ;  /* 0x0000007d006d7202 */ /* 0x000fc60000000f00 */
[----:B------:R-:W-:Y:S01]  /*13e0*/  @P0 FFMA.FTZ R109, R152, R33, R125 ;  /* 0x00000021986d0223 */ /* 0x000fe2000001007d */
[----:B--2---:R-:W-:Y:S01]  /*13f0*/  @P0 FMUL.FTZ R153, R110, R153 ;  /* 0x000000996e990220 */ /* 0x004fe20000410000 */
[----:B------:R-:W-:-:S03]  /*1400*/  MOV R110, R126 ;  /* 0x0000007e006e7202 */ /* 0x000fc60000000f00 */
[----:B------:R-:W-:Y:S01]  /*1410*/  @P0 FFMA.FTZ R110, R153, R34, R126 ;  /* 0x00000022996e0223 */ /* 0x000fe2000001007e */
[----:B------:R-:W-:Y:S06]  /*1420*/  @!P0 BRA `(.L_x_19037) ;  /* 0x0000000000ac8947 */ /* 0x000fec0003800000 */
[----:B------:R-:W-:-:S05]  /*1430*/  HADD2.F32 R111, -RZ, R123.H1_H1 ;  /* 0x3000007bff6f7230 */ /* 0x000fca0000004100 */
[----:B------:R-:W-:-:S04]  /*1440*/  FMUL.FTZ R152, R111, UR12 ;  /* 0x0000000c6f987c20 */ /* 0x000fc80008410000 */
[----:B------:R-:W-:Y:S01]  /*1450*/  FFMA.FTZ R111, R152, R35, R127 ;  /* 0x00000023986f7223 */ /* 0x000fe2000001007f */
[----:B------:R-:W-:Y:S06]  /*1460*/  BRA `(.L_x_19037) ;  /* 0x00000000009c7947 */ /* 0x000fec0003800000 */
.L_x_19036:
[----:B0-----:R-:W0:Y:S01]  /*1470*/  @P1 LDC R107, c[0x0][0x40c] ;  /* 0x00010300ff6b1b82 */ /* 0x001e220000000800 */
[--C-:B-----5:R-:W-:Y:S02]  /*1480*/  @P1 HADD2.F32 R106, -RZ, R120.reuse.H1_H1 ;  /* 0x30000078ff6a1230 */ /* 0x120fe40000004100 */
[----:B------:R-:W-:Y:S02]  /*1490*/  @P1 HADD2.F32 R108, -RZ, R121.H0_H0 ;  /* 0x20000079ff6c1230 */ /* 0x000fe40000004100 */
[----:B------:R-:W-:-:S03]  /*14a0*/  @P1 HADD2.F32 R104, -RZ, R120.H0_H0 ;  /* 0x20000078ff681230 */ /* 0x000fc60000004100 */
[----:B------:R-:W2:Y:S08]  /*14b0*/  @P1 LDC R109, c[0x0][0x40c] ;  /* 0x00010300ff6d1b82 */ /* 0x000eb00000000800 */
[----:B------:R-:W3:Y:S08]  /*14c0*/  @P1 LDC R105, c[0x0][0x40c] ;  /* 0x00010300ff691b82 */ /* 0x000ef00000000800 */
[----:B------:R-:W4:Y:S01]  /*14d0*/  @P1 LDC R110, c[0x0][0x40c] ;  /* 0x00010300ff6e1b82 */ /* 0x000f220000000800 */
[----:B0-----:R-:W-:Y:S01]  /*14e0*/  @P1 FMUL.FTZ R106, R106, R107 ;  /* 0x0000006b6a6a1220 */ /* 0x001fe20000410000 */
[----:B------:R-:W-:-:S06]  /*14f0*/  @P1 HADD2.F32 R107, -RZ, R121.H1_H1 ;  /* 0x30000079ff6b1230 */ /* 0x000fcc0000004100 */
[----:B------:R-:W0:Y:S01]  /*1500*/  @P1 LDC R111, c[0x0][0x40c] ;  /* 0x00010300ff6f1b82 */ /* 0x000e220000000800 */
[----:B--2---:R-:W-:Y:S01]  /*1510*/  @P1 FMUL.FTZ R109, R108, R109 ;  /* 0x0000006d6c6d1220 */ /* 0x004fe20000410000 */
[----:B------:R-:W-:-:S06]  /*1520*/  @P1 HADD2.F32 R108, -RZ, R122.H0_H0 ;  /* 0x2000007aff6c1230 */ /* 0x000fcc0000004100 */
[----:B-1----:R-:W1:Y:S01]  /*1530*/  @P1 LDC R152, c[0x0][0x40c] ;  /* 0x00010300ff981b82 */ /* 0x002e620000000800 */
[----:B---3--:R-:W-:Y:S01]  /*1540*/  @P1 FMUL.FTZ R105, R104, R105 ;  /* 0x0000006968691220 */ /* 0x008fe20000410000 */
[----:B------:R-:W-:-:S03]  /*1550*/  HFMA2 R104, -RZ, RZ, 0, 0 ;  /* 0x00000000ff687431 */ /* 0x000fc600000001ff */
[----:B------:R-:W-:Y:S01]  /*1560*/  @P1 FMUL.FTZ R104, R105, R28 ;  /* 0x0000001c69681220 */ /* 0x000fe20000410000 */
[----:B------:R-:W-:Y:S01]  /*1570*/  MOV R105, RZ ;  /* 0x000000ff00697202 */ /* 0x000fe20000000f00 */
[----:B------:R-:W-:Y:S01]  /*1580*/  @P1 FMUL.FTZ R105, R106, R29 ;  /* 0x0000001d6a691220 */ /* 0x000fe20000410000 */
[----:B------:R-:W2:Y:S01]  /*1590*/  @P1 LDC R151, c[0x0][0x40c] ;  /* 0x00010300ff971b82 */ /* 0x000ea20000000800 */
[----:B----4-:R-:W-:Y:S01]  /*15a0*/  @P1 FMUL.FTZ R110, R107, R110 ;  /* 0x0000006e6b6e1220 */ /* 0x010fe20000410000 */
[----:B------:R-:W-:Y:S02]  /*15b0*/  CS2R R106, SRZ ;  /* 0x00000000006a7805 */ /* 0x000fe4000001ff00 */
[----:B------:R-:W-:Y:S01]  /*15c0*/  @P1 FMUL.FTZ R106, R109, R30 ;  /* 0x0000001e6d6a1220 */ /* 0x000fe20000410000 */
[----:B------:R-:W-:Y:S01]  /*15d0*/  @P1 FMUL.FTZ R107, R110, R31 ;  /* 0x0000001f6e6b1220 */ /* 0x000fe20000410000 */
[----:B------:R-:W-:Y:S02]  /*15e0*/  @P1 HADD2.F32 R109, -RZ, R122.H1_H1 ;  /* 0x3000007aff6d1230 */ /* 0x000fe40000004100 */
[----:B------:R-:W3:Y:S01]  /*15f0*/  @P1 LDC R154, c[0x0][0x40c] ;  /* 0x00010300ff9a1b82 */ /* 0x000ee20000000800 */
[----:B0-----:R-:W-:Y:S01]  /*1600*/  @P1 FMUL.FTZ R111, R108, R111 ;  /* 0x0000006f6c6f1220 */ /* 0x001fe20000410000 */
[----:B------:R-:W-:-:S02]  /*1610*/  HFMA2 R108, -RZ, RZ, 0, 0 ;  /* 0x00000000ff6c7431 */ /* 0x000fc400000001ff */
[--C-:B------:R-:W-:Y:S02]  /*1620*/  @P1 HADD2.F32 R110, -RZ, R123.reuse.H0_H0 ;  /* 0x2000007bff6e1230 */ /* 0x100fe40000004100 */
[----:B------:R-:W-:Y:S01]  /*1630*/  @P1 FMUL.FTZ R108, R111, R32 ;  /* 0x000000206f6c1220 */ /* 0x000fe20000410000 */
[----:B------:R-:W-:Y:S02]  /*1640*/  @P1 HADD2.F32 R111, -RZ, R123.H1_H1 ;  /* 0x3000007bff6f1230 */ /* 0x000fe40000004100 */
[----:B-1----:R-:W-:Y:S01]  /*1650*/  @P1 FMUL.FTZ R152, R109, R152 ;  /* 0x000000986d981220 */ /* 0x002fe20000410000 */
[----:B------:R-:W-:-:S03]  /*1660*/  MOV R109, RZ ;  /* 0x000000ff006d7202 */ /* 0x000fc60000000f00 */
[----:B------:R-:W-:Y:S01]  /*1670*/  @P1 FMUL.FTZ R109, R152, R33 ;  /* 0x00000021986d1220 */ /* 0x000fe20000410000 */
[----:B--2---:R-:W-:Y:S01]  /*1680*/  @P1 FMUL.FTZ R151, R110, R151 ;  /* 0x000000976e971220 */ /* 0x004fe20000410000 */
[----:B------:R-:W-:-:S03]  /*1690*/  HFMA2 R110, -RZ, RZ, 0, 0 ;  /* 0x00000000ff6e7431 */ /* 0x000fc600000001ff */
[----:B------:R-:W-:Y:S01]  /*16a0*/  @P1 FMUL.FTZ R110, R151, R34 ;  /* 0x00000022976e1220 */ /* 0x000fe20000410000 */
[----:B---3--:R-:W-:Y:S01]  /*16b0*/  @P1 FMUL.FTZ R154, R111, R154 ;  /* 0x0000009a6f9a1220 */ /* 0x008fe20000410000 */
[----:B------:R-:W-:-:S03]  /*16c0*/  MOV R111, RZ ;  /* 0x000000ff006f7202 */ /* 0x000fc60000000f00 */
[----:B------:R-:W-:-:S07]  /*16d0*/  @P1 FMUL.FTZ R111, R154, R35 ;  /* 0x000000239a6f1220 */ /* 0x000fce0000410000 */
.L_x_19037:
[----:B------:R-:W0:Y:S01]  /*16e0*/  LDC.64 R152, c[0x0][0x3a8] ;  /* 0x0000ea00ff987b82 */ /* 0x000e220000000a00 */
[----:B------:R-:W-:Y:S01]  /*16f0*/  IADD3 R150, PT, PT, R150, 0x100, RZ ;  /* 0x0000010096967810 */ /* 0x000fe20007ffe0ff */
[C---:B0-----:R-:W-:Y:S01]  /*1700*/  IMAD.WIDE.U32 R152, R149.reuse, 0x20, R152 ;  /* 0x0000002095987825 */ /* 0x041fe200078e0098 */
[----:B------:R-:W-:-:S04]  /*1710*/  IADD3 R149, PT, PT, R149, 0x100, RZ ;  /* 0x0000010095957810 */ /* 0x000fc80007ffe0ff */
[----:B------:R0:W-:Y:S04]  /*1720*/  STG.E.128 desc[UR6][R152.64], R104 ;  /* 0x0000006898007986 */ /* 0x0001e8000c101d06 */
[----:B------:R0:W-:Y:S02]  /*1730*/  STG.E.128 desc[UR6][R152.64+0x10], R108 ;  /* 0x0000106c98007986 */ /* 0x0001e4000c101d06 */
.L_x_19035:
[----:B------:R-:W-:Y:S05]  /*1740*/  BSYNC.RECONVERGENT B0 ;  /* 0x0000000000007941 */ /* 0x000fea0003800200 */
.L_x_19034:
        /* <DEDUP_REMOVED lines=15> */
[--C-:B-----5:R-:W-:Y:S02]  /*1840*/  @P0 HADD2.F32 R112, -RZ, R120.reuse.H0_H0 ;  /* 0x20000078ff700230 */ /* 0x120fe40000004100 */
[----:B------:R-:W-:Y:S02]  /*1850*/  @P0 HADD2.F32 R114, -RZ, R120.H1_H1 ;  /* 0x30000078ff720230 */ /* 0x000fe40000004100 */
[----:B------:R-:W-:-:S03]  /*1860*/  @P0 HADD2.F32 R116, -RZ, R121.H0_H0 ;  /* 0x20000079ff740230 */ /* 0x000fc60000004100 */
[----:B------:R-:W3:Y:S08]  /*1870*/  @P0 LDC R118, c[0x0][0x40c] ;  /* 0x00010300ff760b82 */ /* 0x000ef00000000800 */
[----:B------:R-:W4:Y:S08]  /*1880*/  @P0 LDC R117, c[0x0][0x40c] ;  /* 0x00010300ff750b82 */ /* 0x000f300000000800 */
[----:B------:R-:W4:Y:S01]  /*1890*/  @P0 LDC R119, c[0x0][0x40c] ;  /* 0x00010300ff770b82 */ /* 0x000f220000000800 */
[----:B--2---:R-:W-:Y:S01]  /*18a0*/  @P0 FMUL.FTZ R115, R112, R113 ;  /* 0x0000007170730220 */ /* 0x004fe20000410000 */
[----:B------:R-:W-:-:S02]  /*18b0*/  MOV R112, R100 ;  /* 0x0000006400707202 */ /* 0x000fc40000000f00 */
[----:B------:R-:W-:Y:S01]  /*18c0*/  MOV R113, R101 ;  /* 0x0000006500717202 */ /* 0x000fe20000000f00 */
[----:B------:R-:W-:Y:S01]  /*18d0*/  @P0 FFMA.FTZ R112, R115, R44, R100 ;  /* 0x0000002c73700223 */ /* 0x000fe20000010064 */
[----:B------:R-:W-:Y:S02]  /*18e0*/  @P0 HADD2.F32 R115, -RZ, R121.H1_H1 ;  /* 0x30000079ff730230 */ /* 0x000fe40000004100 */
[----:B------:R-:W2:Y:S03]  /*18f0*/  @P0 LDC R151, c[0x0][0x40c] ;  /* 0x00010300ff970b82 */ /* 0x000ea60000000800 */
[----:B---3--:R-:W-:Y:S01]  /*1900*/  @P0 FMUL.FTZ R118, R115, R118 ;  /* 0x0000007673760220 */ /* 0x008fe20000410000 */
[----:B------:R-:W-:-:S03]  /*1910*/  MOV R115, R103 ;  /* 0x0000006700737202 */ /* 0x000fc60000000f00 */
[----:B------:R-:W-:Y:S01]  /*1920*/  @P0 FFMA.FTZ R115, R118, R47, R103 ;  /* 0x0000002f76730223 */ /* 0x000fe20000010067 */
[----:B01----:R-:W0:Y:S01]  /*1930*/  @P0 LDC R152, c[0x0][0x40c] ;  /* 0x00010300ff980b82 */ /* 0x003e220000000800 */
[----:B----4-:R-:W-:Y:S01]  /*1940*/  @P0 FMUL.FTZ R114, R114, R117 ;  /* 0x0000007572720220 */ /* 0x010fe20000410000 */
[--C-:B------:R-:W-:Y:S02]  /*1950*/  @P0 HADD2.F32 R117, -RZ, R122.reuse.H1_H1 ;  /* 0x3000007aff750230 */ /* 0x100fe40000004100 */
[----:B------:R-:W-:Y:S02]  /*1960*/  @P0 HADD2.F32 R118, -RZ, R123.H0_H0 ;  /* 0x2000007bff760230 */ /* 0x000fe40000004100 */
[----:B------:R-:W-:Y:S01]  /*1970*/  @P0 FFMA.FTZ R113, R114, R45, R101 ;  /* 0x0000002d72710223 */ /* 0x000fe20000010065 */
[----:B------:R-:W-:Y:S01]  /*1980*/  MOV R114, R102 ;  /* 0x0000006600727202 */ /* 0x000fe20000000f00 */
[----:B------:R-:W1:Y:S01]  /*1990*/  @P0 LDC R153, c[0x0][0x40c] ;  /* 0x00010300ff990b82 */ /* 0x000e620000000800 */
[----:B------:R-:W-:Y:S01]  /*19a0*/  @P0 FMUL.FTZ R119, R116, R119 ;  /* 0x0000007774770220 */ /* 0x000fe20000410000 */
[----:B------:R-:W-:-:S03]  /*19b0*/  @P0 HADD2.F32 R116, -RZ, R122.H0_H0 ;  /* 0x2000007aff740230 */ /* 0x000fc60000004100 */
[----:B------:R-:W-:Y:S01]  /*19c0*/  @P0 FFMA.FTZ R114, R119, R46, R102 ;  /* 0x0000002e77720223 */ /* 0x000fe20000010066 */
[----:B------:R-:W-:Y:S01]  /*19d0*/  MOV R119, R127 ;  /* 0x0000007f00777202 */ /* 0x000fe20000000f00 */
[----:B--2---:R-:W-:Y:S01]  /*19e0*/  @P0 FMUL.FTZ R151, R116, R151 ;  /* 0x0000009774970220 */ /* 0x004fe20000410000 */
[----:B------:R-:W-:-:S03]  /*19f0*/  MOV R116, R124 ;  /* 0x0000007c00747202 */ /* 0x000fc60000000f00 */
[----:B------:R-:W-:Y:S01]  /*1a00*/  @P0 FFMA.FTZ R116, R151, R48, R124 ;  /* 0x0000003097740223 */ /* 0x000fe2000001007c */
[----:B0-----:R-:W-:Y:S01]  /*1a10*/  @P0 FMUL.FTZ R152, R117, R152 ;  /* 0x0000009875980220 */ /* 0x001fe20000410000 */
[----:B------:R-:W-:-:S03]  /*1a20*/  MOV R117, R125 ;  /* 0x0000007d00757202 */ /* 0x000fc60000000f00 */
[----:B------:R-:W-:Y:S01]  /*1a30*/  @P0 FFMA.FTZ R117, R152, R49, R125 ;  /* 0x0000003198750223 */ /* 0x000fe2000001007d */
[----:B-1----:R-:W-:Y:S01]  /*1a40*/  @P0 FMUL.FTZ R153, R118, R153 ;  /* 0x0000009976990220 */ /* 0x002fe20000410000 */
[----:B------:R-:W-:-:S03]  /*1a50*/  MOV R118, R126 ;  /* 0x0000007e00767202 */ /* 0x000fc60000000f00 */
[----:B------:R-:W-:Y:S01]  /*1a60*/  @P0 FFMA.FTZ R118, R153, R50, R126 ;  /* 0x0000003299760223 */ /* 0x000fe2000001007e */
[----:B------:R-:W-:Y:S06]  /*1a70*/  @!P0 BRA `(.L_x_19041) ;  /* 0x0000000000ac8947 */ /* 0x000fec0003800000 */
[----:B------:R-:W-:-:S05]  /*1a80*/  HADD2.F32 R119, -RZ, R123.H1_H1 ;  /* 0x3000007bff777230 */ /* 0x000fca0000004100 */
[----:B------:R-:W-:-:S04]  /*1a90*/  FMUL.FTZ R152, R119, UR12 ;  /* 0x0000000c77987c20 */ /* 0x000fc80008410000 */
[----:B------:R-:W-:Y:S01]  /*1aa0*/  FFMA.FTZ R119, R152, R51, R127 ;  /* 0x0000003398777223 */ /* 0x000fe2000001007f */
[----:B------:R-:W-:Y:S06]  /*1ab0*/  BRA `(.L_x_19041) ;  /* 0x00000000009c7947 */ /* 0x000fec0003800000 */
.L_x_19040:
[----:B--2---:R-:W2:Y:S01]  /*1ac0*/  @P1 LDC R115, c[0x0][0x40c] ;  /* 0x00010300ff731b82 */ /* 0x004ea20000000800 */
[--C-:B-----5:R-:W-:Y:S02]  /*1ad0*/  @P1 HADD2.F32 R114, -RZ, R120.reuse.H1_H1 ;  /* 0x30000078ff721230 */ /* 0x120fe40000004100 */
[----:B------:R-:W-:Y:S02]  /*1ae0*/  @P1 HADD2.F32 R116, -RZ, R121.H0_H0 ;  /* 0x20000079ff741230 */ /* 0x000fe40000004100 */
[----:B------:R-:W-:-:S03]  /*1af0*/  @P1 HADD2.F32 R112, -RZ, R120.H0_H0 ;  /* 0x20000078ff701230 */ /* 0x000fc60000004100 */
[----:B------:R-:W3:Y:S08]  /*1b00*/  @P1 LDC R117, c[0x0][0x40c] ;  /* 0x00010300ff751b82 */ /* 0x000ef00000000800 */
[----:B------:R-:W4:Y:S08]  /*1b10*/  @P1 LDC R113, c[0x0][0x40c] ;  /* 0x00010300ff711b82 */ /* 0x000f300000000800 */
[----:B------:R-:W4:Y:S01]  /*1b20*/  @P1 LDC R118, c[0x0][0x40c] ;  /* 0x00010300ff761b82 */ /* 0x000f220000000800 */
[----:B--2---:R-:W-:Y:S01]  /*1b30*/  @P1 FMUL.FTZ R114, R114, R115 ;  /* 0x0000007372721220 */ /* 0x004fe20000410000 */
[----:B------:R-:W-:-:S06]  /*1b40*/  @P1 HADD2.F32 R115, -RZ, R121.H1_H1 ;  /* 0x30000079ff731230 */ /* 0x000fcc0000004100 */
[----:B------:R-:W2:Y:S01]  /*1b50*/  @P1 LDC R119, c[0x0][0x40c] ;  /* 0x00010300ff771b82 */ /* 0x000ea20000000800 */
[----:B---3--:R-:W-:Y:S01]  /*1b60*/  @P1 FMUL.FTZ R117, R116, R117 ;  /* 0x0000007574751220 */ /* 0x008fe20000410000 */
[----:B------:R-:W-:-:S06]  /*1b70*/  @P1 HADD2.F32 R116, -RZ, R122.H0_H0 ;  /* 0x2000007aff741230 */ /* 0x000fcc0000004100 */
[----:B01----:R-:W0:Y:S01]  /*1b80*/  @P1 LDC R152, c[0x0][0x40c] ;  /* 0x00010300ff981b82 */ /* 0x003e220000000800 */
[----:B----4-:R-:W-:Y:S01]  /*1b90*/  @P1 FMUL.FTZ R113, R112, R113 ;  /* 0x0000007170711220 */ /* 0x010fe20000410000 */
[----:B------:R-:W-:-:S03]  /*1ba0*/  HFMA2 R112, -RZ, RZ, 0, 0 ;  /* 0x00000000ff707431 */ /* 0x000fc600000001ff */
[----:B------:R-:W-:Y:S01]  /*1bb0*/  @P1 FMUL.FTZ R112, R113, R44 ;  /* 0x0000002c71701220 */ /* 0x000fe20000410000 */
[----:B------:R-:W-:Y:S01]  /*1bc0*/  MOV R113, RZ ;  /* 0x000000ff00717202 */ /* 0x000fe20000000f00 */
[----:B------:R-:W-:Y:S01]  /*1bd0*/  @P1 FMUL.FTZ R113, R114, R45 ;  /* 0x0000002d72711220 */ /* 0x000fe20000410000 */
[----:B------:R-:W1:Y:S01]  /*1be0*/  @P1 LDC R151, c[0x0][0x40c] ;  /* 0x00010300ff971b82 */ /* 0x000e620000000800 */
[----:B------:R-:W-:Y:S01]  /*1bf0*/  @P1 FMUL.FTZ R118, R115, R118 ;  /* 0x0000007673761220 */ /* 0x000fe20000410000 */
[----:B------:R-:W-:Y:S02]  /*1c00*/  CS2R R114, SRZ ;  /* 0x0000000000727805 */ /* 0x000fe4000001ff00 */
[----:B------:R-:W-:Y:S01]  /*1c10*/  @P1 FMUL.FTZ R114, R117, R46 ;  /* 0x0000002e75721220 */ /* 0x000fe20000410000 */
[----:B------:R-:W-:Y:S01]  /*1c20*/  @P1 FMUL.FTZ R115, R118, R47 ;  /* 0x0000002f76731220 */ /* 0x000fe20000410000 */
[----:B------:R-:W-:Y:S02]  /*1c30*/  @P1 HADD2.F32 R117, -RZ, R122.H1_H1 ;  /* 0x3000007aff751230 */ /* 0x000fe40000004100 */
[----:B------:R-:W3:Y:S01]  /*1c40*/  @P1 LDC R154, c[0x0][0x40c] ;  /* 0x00010300ff9a1b82 */ /* 0x000ee20000000800 */
[----:B--2---:R-:W-:Y:S01]  /*1c50*/  @P1 FMUL.FTZ R119, R116, R119 ;  /* 0x0000007774771220 */ /* 0x004fe20000410000 */
[----:B------:R-:W-:-:S02]  /*1c60*/  HFMA2 R116, -RZ, RZ, 0, 0 ;  /* 0x00000000ff747431 */ /* 0x000fc400000001ff */
[--C-:B------:R-:W-:Y:S02]  /*1c70*/  @P1 HADD2.F32 R118, -RZ, R123.reuse.H0_H0 ;  /* 0x2000007bff761230 */ /* 0x100fe40000004100 */
[----:B------:R-:W-:Y:S01]  /*1c80*/  @P1 FMUL.FTZ R116, R119, R48 ;  /* 0x0000003077741220 */ /* 0x000fe20000410000 */
[----:B------:R-:W-:Y:S02]  /*1c90*/  @P1 HADD2.F32 R119, -RZ, R123.H1_H1 ;  /* 0x3000007bff771230 */ /* 0x000fe40000004100 */
[----:B0-----:R-:W-:Y:S01]  /*1ca0*/  @P1 FMUL.FTZ R152, R117, R152 ;  /* 0x0000009875981220 */ /* 0x001fe20000410000 */
[----:B------:R-:W-:-:S03]  /*1cb0*/  MOV R117, RZ ;  /* 0x000000ff00757202 */ /* 0x000fc60000000f00 */
[----:B------:R-:W-:Y:S01]  /*1cc0*/  @P1 FMUL.FTZ R117, R152, R49 ;  /* 0x0000003198751220 */ /* 0x000fe20000410000 */
[----:B-1----:R-:W-:Y:S01]  /*1cd0*/  @P1 FMUL.FTZ R151, R118, R151 ;  /* 0x0000009776971220 */ /* 0x002fe20000410000 */
[----:B------:R-:W-:-:S03]  /*1ce0*/  HFMA2 R118, -RZ, RZ, 0, 0 ;  /* 0x00000000ff767431 */ /* 0x000fc600000001ff */
[----:B------:R-:W-:Y:S01]  /*1cf0*/  @P1 FMUL.FTZ R118, R151, R50 ;  /* 0x0000003297761220 */ /* 0x000fe20000410000 */
[----:B---3--:R-:W-:Y:S01]  /*1d00*/  @P1 FMUL.FTZ R154, R119, R154 ;  /* 0x0000009a779a1220 */ /* 0x008fe20000410000 */
[----:B------:R-:W-:-:S03]  /*1d10*/  MOV R119, RZ ;  /* 0x000000ff00777202 */ /* 0x000fc60000000f00 */
[----:B------:R-:W-:-:S07]  /*1d20*/  @P1 FMUL.FTZ R119, R154, R51 ;  /* 0x000000339a771220 */ /* 0x000fce0000410000 */
.L_x_19041:
[----:B------:R-:W0:Y:S01]  /*1d30*/  LDC.64 R152, c[0x0][0x3a8] ;  /* 0x0000ea00ff987b82 */ /* 0x000e220000000a00 */
[----:B------:R-:W-:Y:S01]  /*1d40*/  IADD3 R150, PT, PT, R150, 0x100, RZ ;  /* 0x0000010096967810 */ /* 0x000fe20007ffe0ff */
[C---:B0-----:R-:W-:Y:S01]  /*1d50*/  IMAD.WIDE.U32 R152, R149.reuse, 0x20, R152 ;  /* 0x0000002095987825 */ /* 0x041fe200078e0098 */
[----:B------:R-:W-:-:S04]  /*1d60*/  IADD3 R149, PT, PT, R149, 0x100, RZ ;  /* 0x0000010095957810 */ /* 0x000fc80007ffe0ff */
[----:B------:R2:W-:Y:S04]  /*1d70*/  STG.E.128 desc[UR6][R152.64], R112 ;  /* 0x0000007098007986 */ /* 0x0005e8000c101d06 */
[----:B------:R2:W-:Y:S02]  /*1d80*/  STG.E.128 desc[UR6][R152.64+0x10], R116 ;  /* 0x0000107498007986 */ /* 0x0005e4000c101d06 */
.L_x_19039:
[----:B------:R-:W-:Y:S05]  /*1d90*/  BSYNC.RECONVERGENT B0 ;  /* 0x0000000000007941 */ /* 0x000fea0003800200 */
.L_x_19038:
        /* <DEDUP_REMOVED lines=16> */
[--C-:B------:R-:W-:Y:S02]  /*1ea0*/  @P0 HADD2.F32 R0, -RZ, R120.reuse.H0_H0 ;  /* 0x20000078ff000230 */ /* 0x100fe40000004100 */
[----:B------:R-:W-:Y:S02]  /*1eb0*/  @P0 HADD2.F32 R128, -RZ, R120.H1_H1 ;  /* 0x30000078ff800230 */ /* 0x000fe40000004100 */
[--C-:B------:R-:W-:Y:S02]  /*1ec0*/  @P0 HADD2.F32 R130, -RZ, R121.reuse.H1_H1 ;  /* 0x30000079ff820230 */ /* 0x100fe40000004100 */
[----:B------:R-:W-:Y:S01]  /*1ed0*/  @P0 HADD2.F32 R140, -RZ, R122.H0_H0 ;  /* 0x2000007aff8c0230 */ /* 0x000fe20000004100 */
[----:B------:R-:W4:Y:S08]  /*1ee0*/  @P0 LDC R131, c[0x0][0x40c] ;  /* 0x00010300ff830b82 */ /* 0x000f300000000800 */
[----:B------:R-:W0:Y:S08]  /*1ef0*/  @P0 LDC R141, c[0x0][0x40c] ;  /* 0x00010300ff8d0b82 */ /* 0x000e300000000800 */
[----:B------:R-:W0:Y:S01]  /*1f00*/  @P0 LDC R143, c[0x0][0x40c] ;  /* 0x00010300ff8f0b82 */ /* 0x000e220000000800 */
[----:B---3--:R-:W-:Y:S01]  /*1f10*/  @P0 FMUL.FTZ R129, R0, R129 ;  /* 0x0000008100810220 */ /* 0x008fe20000410000 */
[----:B------:R-:W-:-:S06]  /*1f20*/  @P0 HADD2.F32 R0, -RZ, R121.H0_H0 ;  /* 0x20000079ff000230 */ /* 0x000fcc0000004100 */
[----:B------:R-:W3:Y:S01]  /*1f30*/  @P0 LDC R151, c[0x0][0x40c] ;  /* 0x00010300ff970b82 */ /* 0x000ee20000000800 */
[----:B----4-:R-:W-:-:S07]  /*1f40*/  @P0 FMUL.FTZ R128, R128, R131 ;  /* 0x0000008380800220 */ /* 0x010fce0000410000 */
[----:B012---:R-:W0:Y:S01]  /*1f50*/  @P0 LDC R153, c[0x0][0x40c] ;  /* 0x00010300ff990b82 */ /* 0x007e220000000800 */
[----:B------:R-:W-:Y:S01]  /*1f60*/  @P0 FMUL.FTZ R131, R0, R141 ;  /* 0x0000008d00830220 */ /* 0x000fe20000410000 */
[----:B------:R-:W-:Y:S01]  /*1f70*/  MOV R141, R101 ;  /* 0x00000065008d7202 */ /* 0x000fe20000000f00 */
[----:B------:R-:W-:Y:S01]  /*1f80*/  @P0 FFMA.FTZ R141, R128, R93, R101 ;  /* 0x0000005d808d0223 */ /* 0x000fe20000010065 */
[----:B------:R-:W-:Y:S02]  /*1f90*/  @P0 HADD2.F32 R0, -RZ, R122.H1_H1 ;  /* 0x3000007aff000230 */ /* 0x000fe40000004100 */
[----:B------:R-:W-:Y:S01]  /*1fa0*/  @P0 FFMA.FTZ R142, R131, R94, R102 ;  /* 0x0000005e838e0223 */ /* 0x000fe20000010066 */
[----:B------:R-:W-:Y:S01]  /*1fb0*/  @P0 HADD2.F32 R128, -RZ, R123.H0_H0 ;  /* 0x2000007bff800230 */ /* 0x000fe20000004100 */
[----:B------:R-:W-:Y:S01]  /*1fc0*/  MOV R131, R127 ;  /* 0x0000007f00837202 */ /* 0x000fe20000000f00 */
[----:B------:R-:W1:Y:S01]  /*1fd0*/  @P0 LDC R155, c[0x0][0x40c] ;  /* 0x00010300ff9b0b82 */ /* 0x000e620000000800 */
[----:B------:R-:W-:Y:S01]  /*1fe0*/  @P0 FMUL.FTZ R130, R130, R143 ;  /* 0x0000008f82820220 */ /* 0x000fe20000410000 */
[----:B------:R-:W-:-:S03]  /*1ff0*/  MOV R143, R103 ;  /* 0x00000067008f7202 */ /* 0x000fc60000000f00 */
[----:B------:R-:W-:Y:S01]  /*2000*/  @P0 FFMA.FTZ R143, R130, R95, R103 ;  /* 0x0000005f828f0223 */ /* 0x000fe20000010067 */
[----:B------:R-:W-:Y:S01]  /*2010*/  MOV R130, R126 ;  /* 0x0000007e00827202 */ /* 0x000fe20000000f00 */
[----:B---3--:R-:W-:Y:S01]  /*2020*/  @P0 FMUL.FTZ R151, R140, R151 ;  /* 0x000000978c970220 */ /* 0x008fe20000410000 */
[----:B------:R-:W-:Y:S01]  /*2030*/  MOV R140, R100 ;  /* 0x00000064008c7202 */ /* 0x000fe20000000f00 */
[----:B------:R-:W-:Y:S01]  /*2040*/  @P0 FFMA.FTZ R140, R129, R92, R100 ;  /* 0x0000005c818c0223 */ /* 0x000fe20000010064 */
[----:B------:R-:W-:Y:S01]  /*2050*/  MOV R129, R125 ;  /* 0x0000007d00817202 */ /* 0x000fe20000000f00 */
[----:B0-----:R-:W-:-:S04]  /*2060*/  @P0 FMUL.FTZ R0, R0, R153 ;  /* 0x0000009900000220 */ /* 0x001fc80000410000 */
[----:B------:R-:W-:Y:S01]  /*2070*/  @P0 FFMA.FTZ R129, R0, R97, R125 ;  /* 0x0000006100810223 */ /* 0x000fe2000001007d */
[----:B-1----:R-:W-:Y:S01]  /*2080*/  @P0 FMUL.FTZ R155, R128, R155 ;  /* 0x0000009b809b0220 */ /* 0x002fe20000410000 */
[----:B------:R-:W-:Y:S01]  /*2090*/  MOV R128, R124 ;  /* 0x0000007c00807202 */ /* 0x000fe20000000f00 */
[----:B------:R-:W-:Y:S02]  /*20a0*/  @P0 FFMA.FTZ R128, R151, R96, R124 ;  /* 0x0000006097800223 */ /* 0x000fe4000001007c */
[----:B------:R-:W-:Y:S01]  /*20b0*/  @P0 FFMA.FTZ R130, R155, R98, R126 ;  /* 0x000000629b820223 */ /* 0x000fe2000001007e */
[----:B------:R-:W-:Y:S06]  /*20c0*/  @!P0 BRA `(.L_x_19045) ;  /* 0x0000000000a48947 */ /* 0x000fec0003800000 */
[----:B------:R-:W-:-:S05]  /*20d0*/  HADD2.F32 R0, -RZ, R123.H1_H1 ;  /* 0x3000007bff007230 */ /* 0x000fca0000004100 */
[----:B------:R-:W-:-:S04]  /*20e0*/  FMUL.FTZ R0, R0, UR12 ;  /* 0x0000000c00007c20 */ /* 0x000fc80008410000 */
[----:B------:R-:W-:Y:S01]  /*20f0*/  FFMA.FTZ R131, R0, R99, R127 ;  /* 0x0000006300837223 */ /* 0x000fe2000001007f */
[----:B------:R-:W-:Y:S06]  /*2100*/  BRA `(.L_x_19045) ;  /* 0x0000000000947947 */ /* 0x000fec0003800000 */
.L_x_19044:
[----:B------:R-:W4:Y:S01]  /*2110*/  @P1 LDC R131, c[0x0][0x40c] ;  /* 0x00010300ff831b82 */ /* 0x000f220000000800 */
[--C-:B---3-5:R-:W-:Y:S02]  /*2120*/  @P1 HADD2.F32 R128, -RZ, R120.reuse.H1_H1 ;  /* 0x30000078ff801230 */ /* 0x128fe40000004100 */
[----:B------:R-:W-:Y:S02]  /*2130*/  HFMA2 R142, -RZ, RZ, 0, 0 ;  /* 0x00000000ff8e7431 */ /* 0x000fe400000001ff */
[----:B------:R-:W-:Y:S01]  /*2140*/  @P1 HADD2.F32 R0, -RZ, R120.H0_H0 ;  /* 0x20000078ff001230 */ /* 0x000fe20000004100 */
[----:B------:R-:W-:Y:S01]  /*2150*/  CS2R R140, SRZ ;  /* 0x00000000008c7805 */ /* 0x000fe2000001ff00 */
[----:B------:R-:W-:Y:S01]  /*2160*/  @P1 HADD2.F32 R130, -RZ, R123.H0_H0 ;  /* 0x2000007bff821230 */ /* 0x000fe20000004100 */
[----:B------:R-:W3:Y:S08]  /*2170*/  @P1 LDC R129, c[0x0][0x40c] ;  /* 0x00010300ff811b82 */ /* 0x000ef00000000800 */
[----:B------:R-:W0:Y:S08]  /*2180*/  @P1 LDC R143, c[0x0][0x40c] ;  /* 0x00010300ff8f1b82 */ /* 0x000e300000000800 */
[----:B------:R-:W0:Y:S01]  /*2190*/  @P1 LDC R151, c[0x0][0x40c] ;  /* 0x00010300ff971b82 */ /* 0x000e220000000800 */
[----:B----4-:R-:W-:-:S04]  /*21a0*/  @P1 FMUL.FTZ R128, R128, R131 ;  /* 0x0000008380801220 */ /* 0x010fc80000410000 */
[----:B------:R-:W-:Y:S01]  /*21b0*/  @P1 FMUL.FTZ R141, R128, R93 ;  /* 0x0000005d808d1220 */ /* 0x000fe20000410000 */
[----:B------:R-:W-:Y:S02]  /*21c0*/  @P1 HADD2.F32 R128, -RZ, R122.H0_H0 ;  /* 0x2000007aff801230 */ /* 0x000fe40000004100 */
[----:B------:R-:W4:Y:S01]  /*21d0*/  @P1 LDC R131, c[0x0][0x40c] ;  /* 0x00010300ff831b82 */ /* 0x000f220000000800 */
[----:B---3--:R-:W-:Y:S01]  /*21e0*/  @P1 FMUL.FTZ R129, R0, R129 ;  /* 0x0000008100811220 */ /* 0x008fe20000410000 */
[----:B------:R-:W-:-:S03]  /*21f0*/  @P1 HADD2.F32 R0, -RZ, R121.H0_H0 ;  /* 0x20000079ff001230 */ /* 0x000fc60000004100 */
[----:B------:R-:W-:-:S03]  /*2200*/  @P1 FMUL.FTZ R140, R129, R92 ;  /* 0x0000005c818c1220 */ /* 0x000fc60000410000 */
[----:B012---:R-:W0:Y:S01]  /*2210*/  @P1 LDC R153, c[0x0][0x40c] ;  /* 0x00010300ff991b82 */ /* 0x007e220000000800 */
[----:B------:R-:W-:Y:S01]  /*2220*/  @P1 FMUL.FTZ R143, R0, R143 ;  /* 0x0000008f008f1220 */ /* 0x000fe20000410000 */
[----:B------:R-:W-:-:S03]  /*2230*/  @P1 HADD2.F32 R0, -RZ, R121.H1_H1 ;  /* 0x30000079ff001230 */ /* 0x000fc60000004100 */
[----:B------:R-:W-:Y:S01]  /*2240*/  @P1 FMUL.FTZ R142, R143, R94 ;  /* 0x0000005e8f8e1220 */ /* 0x000fe20000410000 */
[----:B------:R-:W-:Y:S02]  /*2250*/  MOV R143, RZ ;  /* 0x000000ff008f7202 */ /* 0x000fe40000000f00 */
[----:B------:R-:W1:Y:S01]  /*2260*/  @P1 LDC R155, c[0x0][0x40c] ;  /* 0x00010300ff9b1b82 */ /* 0x000e620000000800 */
[----:B------:R-:W-:-:S04]  /*2270*/  @P1 FMUL.FTZ R0, R0, R151 ;  /* 0x0000009700001220 */ /* 0x000fc80000410000 */
[----:B------:R-:W-:Y:S01]  /*2280*/  @P1 FMUL.FTZ R143, R0, R95 ;  /* 0x0000005f008f1220 */ /* 0x000fe20000410000 */
[----:B------:R-:W-:Y:S02]  /*2290*/  @P1 HADD2.F32 R0, -RZ, R122.H1_H1 ;  /* 0x3000007aff001230 */ /* 0x000fe40000004100 */
[----:B------:R-:W2:Y:S03]  /*22a0*/  @P1 LDC R150, c[0x0][0x40c] ;  /* 0x00010300ff961b82 */ /* 0x000ea60000000800 */
[----:B----4-:R-:W-:Y:S01]  /*22b0*/  @P1 FMUL.FTZ R0, R0, R131 ;  /* 0x0000008300001220 */ /* 0x010fe20000410000 */
[----:B------:R-:W-:Y:S02]  /*22c0*/  @P1 HADD2.F32 R131, -RZ, R123.H1_H1 ;  /* 0x3000007bff831230 */ /* 0x000fe40000004100 */
[----:B0-----:R-:W-:Y:S01]  /*22d0*/  @P1 FMUL.FTZ R153, R128, R153 ;  /* 0x0000009980991220 */ /* 0x001fe20000410000 */
[----:B------:R-:W-:-:S02]  /*22e0*/  CS2R R128, SRZ ;  /* 0x0000000000807805 */ /* 0x000fc4000001ff00 */
[----:B------:R-:W-:Y:S01]  /*22f0*/  @P1 FMUL.FTZ R129, R0, R97 ;  /* 0x0000006100811220 */ /* 0x000fe20000410000 */
[----:B------:R-:W-:Y:S01]  /*2300*/  @P1 FMUL.FTZ R128, R153, R96 ;  /* 0x0000006099801220 */ /* 0x000fe20000410000 */
[----:B-1----:R-:W-:Y:S01]  /*2310*/  @P1 FMUL.FTZ R155, R130, R155 ;  /* 0x0000009b829b1220 */ /* 0x002fe20000410000 */
[----:B--2---:R-:W-:Y:S01]  /*2320*/  @P1 FMUL.FTZ R150, R131, R150 ;  /* 0x0000009683961220 */ /* 0x004fe20000410000 */
[----:B------:R-:W-:Y:S02]  /*2330*/  CS2R R130, SRZ ;  /* 0x0000000000827805 */ /* 0x000fe4000001ff00 */
[----:B------:R-:W-:Y:S01]  /*2340*/  @P1 FMUL.FTZ R130, R155, R98 ;  /* 0x000000629b821220 */ /* 0x000fe20000410000 */
[----:B------:R-:W-:-:S07]  /*2350*/  @P1 FMUL.FTZ R131, R150, R99 ;  /* 0x0000006396831220 */ /* 0x000fce0000410000 */
.L_x_19045:
[----:B------:R-:W0:Y:S02]  /*2360*/  LDC.64 R150, c[0x0][0x3a8] ;  /* 0x0000ea00ff967b82 */ /* 0x000e240000000a00 */
[----:B0-----:R-:W-:-:S05]  /*2370*/  IMAD.WIDE.U32 R150, R149, 0x20, R150 ;  /* 0x0000002095967825 */ /* 0x001fca00078e0096 */
[----:B------:R3:W-:Y:S04]  /*2380*/  STG.E.128 desc[UR6][R150.64], R140 ;  /* 0x0000008c96007986 */ /* 0x0007e8000c101d06 */
[----:B------:R3:W-:Y:S02]  /*2390*/  STG.E.128 desc[UR6][R150.64+0x10], R128 ;  /* 0x0000108096007986 */ /* 0x0007e4000c101d06 */
.L_x_19043:
[----:B------:R-:W-:Y:S05]  /*23a0*/  BSYNC.RECONVERGENT B0 ;  /* 0x0000000000007941 */ /* 0x000fea0003800200 */
.L_x_19042:
        /* <DEDUP_REMOVED lines=134> */
.L_x_19047:
[----:B------:R-:W-:Y:S05]  /*2c10*/  BSYNC.RECONVERGENT B0 ;  /* 0x0000000000007941 */ /* 0x000fea0003800200 */
.L_x_19046:
        /* <DEDUP_REMOVED lines=13> */
.L_x_19049:
[----:B------:R-:W-:Y:S05]  /*2cf0*/  BSYNC.RECONVERGENT B0 ;  /* 0x0000000000007941 */ /* 0x000fea0003800200 */
.L_x_19048:
        /* <DEDUP_REMOVED lines=89> */
[----:B------:R-:W-:Y:S01]  /*3290*/  F2FP.F16.F32.PACK_AB R152, R146, R147 ;  /* 0x000000939298723e */ /* 0x000fe200000000ff */
        /* <DEDUP_REMOVED lines=17> */
.L_x_19052:
[----:B------:R-:W-:Y:S05]  /*33b0*/  BSYNC.RECONVERGENT B0 ;  /* 0x0000000000007941 */ /* 0x000fea0003800200 */
.L_x_19051:
        /* <DEDUP_REMOVED lines=34> */
.L_x_19054:
[----:B------:R-:W-:Y:S05]  /*35e0*/  BSYNC.RECONVERGENT B0 ;  /* 0x0000000000007941 */ /* 0x000fea0003800200 */
.L_x_19053:
        /* <DEDUP_REMOVED lines=34> */
.L_x_19056:
[----:B------:R-:W-:Y:S05]  /*3810*/  BSYNC.RECONVERGENT B0 ;  /* 0x0000000000007941 */ /* 0x000fea0003800200 */
.L_x_19055:
        /* <DEDUP_REMOVED lines=30> */
[----:B0-----:R-:W-:Y:S01]  /*3a00*/  IMAD.WIDE.U32 R148, R148, 0x10, R146 ;  /* 0x0000001094947825 */ /* 0x001fe200078e0092 */
[----:B------:R-:W-:-:S05]  /*3a10*/  F2FP.F16.F32.PACK_AB R154, R0, R157 ;  /* 0x0000009d009a723e */ /* 0x000fca00000000ff */
[----:B------:R3:W-:Y:S02]  /*3a20*/  STG.E.128 desc[UR6][R148.64], R152 ;  /* 0x0000009894007986 */ /* 0x0007e4000c101d06 */
.L_x_19057:
[----:B------:R-:W-:Y:S05]  /*3a30*/  BSYNC.RECONVERGENT B0 ;  /* 0x0000000000007941 */ /* 0x000fea0003800200 */
.L_x_19050:
[----:B012---:R-:W0:Y:S01]  /*3a40*/  LDC.64 R146, c[0x0][0x380] ;  /* 0x0000e000ff927b82 */ /* 0x007e220000000a00 */
[----:B------:R-:W-:Y:S01]  /*3a50*/  UPLOP3.LUT UP1, UPT, UPT, UPT, UP1, 0x40, 0x4 ;  /* 0x000000000004789c */ /* 0x000fe20003f2e810 */
[----:B0-----:R-:W-:-:S04]  /*3a60*/  IADD3 R2, PT, PT, R2, R146, RZ ;  /* 0x0000009202027210 */ /* 0x001fc80007ffe0ff */
[----:B------:R-:W-:-:S13]  /*3a70*/  ISETP.GE.AND P0, PT, R2, R147, PT ;  /* 0x000000930200720c */ /* 0x000fda0003f06270 */
[----:B------:R-:W-:Y:S05]  /*3a80*/  @!P0 BRA `(.L_x_19058) ;  /* 0xffffffcc00b88947 */ /* 0x000fea000383ffff */
[----:B------:R-:W-:Y:S05]  /*3a90*/  EXIT ;  /* 0x000000000000794d */ /* 0x000fea0003800000 */
.L_x_19059:
        /* <DEDUP_REMOVED lines=14> */
.L_x_27578:


//--------------------- .text._ZN10layer_norm13ln_fwd_kernelINS_13Kernel_traitsIf6__halffS2_fjLj8192ELj1ELj1ELj8ELj16ENS_18Kernel_traits_baseILj8192EfS2_fS2_fjLj256EEEEELb0ELb1ELb1ELb1EEEvNS_9FwdParamsE --------------------------
	.section	.text._ZN10layer_norm13ln_fwd_kernelINS_13Kernel_traitsIf6__halffS2_fjLj8192ELj1ELj1ELj8ELj16ENS_18Kernel_traits_baseILj8192EfS2_fS2_fjLj256EEEEELb0ELb1ELb1ELb1EEEvNS_9FwdParamsE,"ax",@progbits
	.align	128
        .global         _ZN10layer_norm13ln_fwd_kernelINS_13Kernel_traitsIf6__halffS2_fjLj8192ELj1ELj1ELj8ELj16ENS_18Kernel_traits_baseILj8192EfS2_fS2_fjLj256EEEEELb0ELb1ELb1ELb1EEEvNS_9FwdParamsE
        .type           _ZN10layer_norm13ln_fwd_kernelINS_13Kernel_traitsIf6__halffS2_fjLj8192ELj1ELj1ELj8ELj16ENS_18Kernel_traits_baseILj8192EfS2_fS2_fjLj256EEEEELb0ELb1ELb1ELb1EEEvNS_9FwdParamsE,@function
        .size           _ZN10layer_norm13ln_fwd_kernelINS_13Kernel_traitsIf6__halffS2_fjLj8192ELj1ELj1ELj8ELj16ENS_18Kernel_traits_baseILj8192EfS2_fS2_fjLj256EEEEELb0ELb1ELb1ELb1EEEvNS_9FwdParamsE,(.L_x_27579 - _ZN10layer_norm13ln_fwd_kernelINS_13Kernel_traitsIf6__halffS2_fjLj8192ELj1ELj1ELj8ELj16ENS_18Kernel_traits_baseILj8192EfS2_fS2_fjLj256EEEEELb0ELb1ELb1ELb1EEEvNS_9FwdParamsE)
        .other          _ZN10layer_norm13ln_fwd_kernelINS_13Kernel_traitsIf6__halffS2_fjLj8192ELj1ELj1ELj8ELj16ENS_18Kernel_traits_baseILj8192EfS2_fS2_fjLj256EEEEELb0ELb1ELb1ELb1EEEvNS_9FwdParamsE,@"STO_CUDA_ENTRY STV_DEFAULT"
_ZN10layer_norm13ln_fwd_kernelINS_13Kernel_traitsIf6__halffS2_fjLj8192ELj1ELj1ELj8ELj16ENS_18Kernel_traits_baseILj8192EfS2_fS2_fjLj256EEEEELb0ELb1ELb1ELb1EEEvNS_9FwdParamsE:
.text._ZN10layer_norm13ln_fwd_kernelINS_13Kernel_traitsIf6__halffS2_fjLj8192ELj1ELj1ELj8ELj16ENS_18Kernel_traits_baseILj8192EfS2_fS2_fjLj256EEEEELb0ELb1ELb1ELb1EEEvNS_9FwdParamsE:
        /* <DEDUP_REMOVED lines=40> */
.L_x_19060:
        /* <DEDUP_REMOVED lines=36> */
.L_x_19061:
        /* <DEDUP_REMOVED lines=8> */
.L_x_19075:
        /* <DEDUP_REMOVED lines=33> */
[--C-:B0-----:R-:W-:Y:S02]  /*0750*/  @P2 HADD2.F32 R113, -RZ, R9.reuse.H1_H1 ;  /* 0x30000009ff712230 */ /* 0x101fe40000004100 */
[----:B------:R-:W-:Y:S01]  /*0760*/  @P2 HADD2.F32 R112, -RZ, R9.H0_H0 ;  /* 0x20000009ff702230 */ /* 0x000fe20000004100 */
[----:B------:R-:W0:Y:S01]  /*0770*/  @P2 LDC R117, c[0x0][0x40c] ;  /* 0x00010300ff752b82 */ /* 0x000e220000000800 */
[----:B------:R-:W-:-:S07]  /*0780*/  @P2 HADD2.F32 R118, -RZ, R11.H0_H0 ;  /* 0x2000000bff762230 */ /* 0x000fce0000004100 */
[----:B------:R-:W4:Y:S08]  /*0790*/  @P2 LDC R116, c[0x0][0x40c] ;  /* 0x00010300ff742b82 */ /* 0x000f300000000800 */
[----:B------:R-:W4:Y:S01]  /*07a0*/  @P2 LDC R119, c[0x0][0x40c] ;  /* 0x00010300ff772b82 */ /* 0x000f220000000800 */
[----:B-1----:R-:W-:-:S07]  /*07b0*/  @P2 FMUL.FTZ R115, R0, R115 ;  /* 0x0000007300732220 */ /* 0x002fce0000410000 */
[----:B------:R-:W1:Y:S01]  /*07c0*/  @P2 LDC R121, c[0x0][0x40c] ;  /* 0x00010300ff792b82 */ /* 0x000e620000000800 */
[----:B0-----:R-:W-:Y:S01]  /*07d0*/  @P2 FMUL.FTZ R114, R114, R117 ;  /* 0x0000007572722220 */ /* 0x001fe20000410000 */
[----:B------:R-:W-:-:S06]  /*07e0*/  @P2 HADD2.F32 R117, -RZ, R10.H1_H1 ;  /* 0x3000000aff752230 */ /* 0x000fcc0000004100 */
[----:B------:R-:W0:Y:S01]  /*07f0*/  @P2 LDC R120, c[0x0][0x40c] ;  /* 0x00010300ff782b82 */ /* 0x000e220000000800 */
[----:B----4-:R-:W-:Y:S01]  /*0800*/  @P2 FMUL.FTZ R0, R113, R116 ;  /* 0x0000007471002220 */ /* 0x010fe20000410000 */
[----:B------:R-:W-:-:S06]  /*0810*/  @P2 HADD2.F32 R116, -RZ, R10.H0_H0 ;  /* 0x2000000aff742230 */ /* 0x000fcc0000004100 */
[----:B------:R-:W4:Y:S01]  /*0820*/  @P2 LDC R123, c[0x0][0x40c] ;  /* 0x00010300ff7b2b82 */ /* 0x000f220000000800 */
[----:B------:R-:W-:Y:S01]  /*0830*/  @P2 FMUL.FTZ R119, R112, R119 ;  /* 0x0000007770772220 */ /* 0x000fe20000410000 */
[----:B-1----:R-:W-:Y:S01]  /*0840*/  @P2 FMUL.FTZ R121, R116, R121 ;  /* 0x0000007974792220 */ /* 0x002fe20000410000 */
[----:B0-----:R-:W-:Y:S01]  /*0850*/  @P2 FMUL.FTZ R120, R117, R120 ;  /* 0x0000007875782220 */ /* 0x001fe20000410000 */
        /* <DEDUP_REMOVED lines=17> */
[----:B------:R-:W-:-:S05]  /*0970*/  HADD2.F32 R0, -RZ, R11.H1_H1 ;  /* 0x3000000bff007230 */ /* 0x000fca0000004100 */
[----:B------:R-:W-:-:S04]  /*0980*/  FMUL.FTZ R0, R0, UR12 ;  /* 0x0000000c00007c20 */ /* 0x000fc80008410000 */
[----:B------:R-:W-:Y:S01]  /*0990*/  FFMA.FTZ R119, R0, R83, R111 ;  /* 0x0000005300777223 */ /* 0x000fe2000001006f */
[----:B------:R-:W-:Y:S06]  /*09a0*/  BRA `(.L_x_19063) ;  /* 0x0000000000947947 */ /* 0x000fec0003800000 */
.L_x_19062:
[----:B------:R-:W0:Y:S01]  /*09b0*/  @P1 LDC R113, c[0x0][0x40c] ;  /* 0x00010300ff711b82 */ /* 0x000e220000000800 */
[----:B-----5:R-:W-:Y:S02]  /*09c0*/  @P1 HADD2.F32 R0, -RZ, R8.H0_H0 ;  /* 0x20000008ff001230 */ /* 0x020fe40000004100 */
[--C-:B------:R-:W-:Y:S02]  /*09d0*/  @P1 HADD2.F32 R116, -RZ, R10.reuse.H0_H0 ;  /* 0x2000000aff741230 */ /* 0x100fe40000004100 */
[----:B------:R-:W-:Y:S02]  /*09e0*/  @P1 HADD2.F32 R112, -RZ, R9.H0_H0 ;  /* 0x20000009ff701230 */ /* 0x000fe40000004100 */
[----:B------:R-:W-:Y:S01]  /*09f0*/  @P1 HADD2.F32 R118, -RZ, R10.H1_H1 ;  /* 0x3000000aff761230 */ /* 0x000fe20000004100 */
[----:B------:R-:W1:Y:S08]  /*0a00*/  @P1 LDC R117, c[0x0][0x40c] ;  /* 0x00010300ff751b82 */ /* 0x000e700000000800 */
[----:B------:R-:W2:Y:S08]  /*0a10*/  @P1 LDC R121, c[0x0][0x40c] ;  /* 0x00010300ff791b82 */ /* 0x000eb00000000800 */
[----:B------:R-:W3:Y:S01]  /*0a20*/  @P1 LDC R119, c[0x0][0x40c] ;  /* 0x00010300ff771b82 */ /* 0x000ee20000000800 */
[----:B0-----:R-:W-:Y:S01]  /*0a30*/  @P1 FMUL.FTZ R115, R0, R113 ;  /* 0x0000007100731220 */ /* 0x001fe20000410000 */
[----:B------:R-:W-:-:S02]  /*0a40*/  @P1 HADD2.F32 R0, -RZ, R8.H1_H1 ;  /* 0x30000008ff001230 */ /* 0x000fc40000004100 */
[----:B------:R-:W-:-:S04]  /*0a50*/  @P1 HADD2.F32 R113, -RZ, R9.H1_H1 ;  /* 0x30000009ff711230 */ /* 0x000fc80000004100 */
[----:B------:R-:W0:Y:S01]  /*0a60*/  @P1 LDC R114, c[0x0][0x40c] ;  /* 0x00010300ff721b82 */ /* 0x000e220000000800 */
[----:B-1----:R-:W-:Y:S01]  /*0a70*/  @P1 FMUL.FTZ R0, R0, R117 ;  /* 0x0000007500001220 */ /* 0x002fe20000410000 */
[----:B------:R-:W-:-:S06]  /*0a80*/  @P1 HADD2.F32 R117, -RZ, R11.H1_H1 ;  /* 0x3000000bff751230 */ /* 0x000fcc0000004100 */
[----:B------:R-:W1:Y:S01]  /*0a90*/  @P1 LDC R123, c[0x0][0x40c] ;  /* 0x00010300ff7b1b82 */ /* 0x000e620000000800 */
[----:B--2---:R-:W-:Y:S01]  /*0aa0*/  @P1 FMUL.FTZ R121, R116, R121 ;  /* 0x0000007974791220 */ /* 0x004fe20000410000 */
[----:B------:R-:W-:-:S06]  /*0ab0*/  @P1 HADD2.F32 R116, -RZ, R11.H0_H0 ;  /* 0x2000000bff741230 */ /* 0x000fcc0000004100 */
[----:B------:R-:W2:Y:S01]  /*0ac0*/  @P1 LDC R125, c[0x0][0x40c] ;  /* 0x00010300ff7d1b82 */ /* 0x000ea20000000800 */
[----:B---3--:R-:W-:-:S07]  /*0ad0*/  @P1 FMUL.FTZ R119, R112, R119 ;  /* 0x0000007770771220 */ /* 0x008fce0000410000 */
[----:B------:R-:W3:Y:S01]  /*0ae0*/  @P1 LDC R124, c[0x0][0x40c] ;  /* 0x00010300ff7c1b82 */ /* 0x000ee20000000800 */
[----:B0-----:R-:W-:Y:S01]  /*0af0*/  @P1 FMUL.FTZ R120, R113, R114 ;  /* 0x0000007271781220 */ /* 0x001fe20000410000 */
[----:B------:R-:W-:Y:S02]  /*0b00*/  CS2R R112, SRZ ;  /* 0x0000000000707805 */ /* 0x000fe4000001ff00 */
[----:B------:R-:W-:Y:S01]  /*0b10*/  MOV R114, RZ ;  /* 0x000000ff00727202 */ /* 0x000fe20000000f00 */
[----:B------:R-:W-:Y:S01]  /*0b20*/  @P1 FMUL.FTZ R114, R119, R78 ;  /* 0x0000004e77721220 */ /* 0x000fe20000410000 */
[----:B------:R-:W-:Y:S01]  /*0b30*/  @P1 FMUL.FTZ R112, R115, R76 ;  /* 0x0000004c73701220 */ /* 0x000fe20000410000 */
[----:B------:R-:W-:Y:S01]  /*0b40*/  MOV R115, RZ ;  /* 0x000000ff00737202 */ /* 0x000fe20000000f00 */
[----:B------:R-:W-:Y:S01]  /*0b50*/  @P1 FMUL.FTZ R113, R0, R77 ;  /* 0x0000004d00711220 */ /* 0x000fe20000410000 */
[----:B-1----:R-:W-:Y:S01]  /*0b60*/  @P1 FMUL.FTZ R122, R118, R123 ;  /* 0x0000007b767a1220 */ /* 0x002fe20000410000 */
[----:B------:R-:W-:Y:S01]  /*0b70*/  CS2R R118, SRZ ;  /* 0x0000000000767805 */ /* 0x000fe2000001ff00 */
[----:B------:R-:W-:Y:S01]  /*0b80*/  @P1 FMUL.FTZ R115, R120, R79 ;  /* 0x0000004f78731220 */ /* 0x000fe20000410000 */
[----:B--2---:R-:W-:-:S04]  /*0b90*/  @P1 FMUL.FTZ R125, R116, R125 ;  /* 0x0000007d747d1220 */ /* 0x004fc80000410000 */
[----:B------:R-:W-:Y:S01]  /*0ba0*/  @P1 FMUL.FTZ R118, R125, R82 ;  /* 0x000000527d761220 */ /* 0x000fe20000410000 */
[----:B---3--:R-:W-:Y:S01]  /*0bb0*/  @P1 FMUL.FTZ R124, R117, R124 ;  /* 0x0000007c757c1220 */ /* 0x008fe20000410000 */
[----:B------:R-:W-:Y:S02]  /*0bc0*/  CS2R R116, SRZ ;  /* 0x0000000000747805 */ /* 0x000fe4000001ff00 */
[----:B------:R-:W-:Y:S01]  /*0bd0*/  @P1 FMUL.FTZ R116, R121, R80 ;  /* 0x0000005079741220 */ /* 0x000fe20000410000 */
[----:B------:R-:W-:Y:S01]  /*0be0*/  @P1 FMUL.FTZ R117, R122, R81 ;  /* 0x000000517a751220 */ /* 0x000fe20000410000 */
[----:B------:R-:W-:-:S07]  /*0bf0*/  @P1 FMUL.FTZ R119, R124, R83 ;  /* 0x000000537c771220 */ /* 0x000fce0000410000 */
.L_x_19063:
        /* <DEDUP_REMOVED lines=18> */
[--C-:B------:R-:W-:Y:S02]  /*0d20*/  @P2 HADD2.F32 R122, -RZ, R9.reuse.H0_H0 ;  /* 0x20000009ff7a2230 */ /* 0x100fe40000004100 */
[----:B------:R-:W-:Y:S01]  /*0d30*/  @P2 HADD2.F32 R124, -RZ, R9.H1_H1 ;  /* 0x30000009ff7c2230 */ /* 0x000fe20000004100 */
[----:B------:R-:W1:Y:S08]  /*0d40*/  @P2 LDC R125, c[0x0][0x40c] ;  /* 0x00010300ff7d2b82 */ /* 0x000e700000000800 */
[----:B------:R-:W2:Y:S08]  /*0d50*/  @P2 LDC R127, c[0x0][0x40c] ;  /* 0x00010300ff7f2b82 */ /* 0x000eb00000000800 */
[----:B------:R-:W3:Y:S01]  /*0d60*/  @P2 LDC R129, c[0x0][0x40c] ;  /* 0x00010300ff812b82 */ /* 0x000ee20000000800 */
[----:B0-----:R-:W-:Y:S01]  /*0d70*/  @P2 FMUL.FTZ R123, R0, R121 ;  /* 0x00000079007b2220 */ /* 0x001fe20000410000 */
[----:B------:R-:W-:-:S06]  /*0d80*/  MOV R121, R5 ;  /* 0x0000000500797202 */ /* 0x000fcc0000000f00 */
[----:B------:R-:W0:Y:S01]  /*0d90*/  @P2 LDC R131, c[0x0][0x40c] ;  /* 0x00010300ff832b82 */ /* 0x000e220000000800 */
[----:B-1----:R-:W-:Y:S01]  /*0da0*/  @P2 FMUL.FTZ R0, R120, R125 ;  /* 0x0000007d78002220 */ /* 0x002fe20000410000 */
[----:B------:R-:W-:Y:S01]  /*0db0*/  @P2 HADD2.F32 R125, -RZ, R11.H0_H0 ;  /* 0x2000000bff7d2230 */ /* 0x000fe20000004100 */
[----:B------:R-:W-:Y:S01]  /*0dc0*/  MOV R120, R4 ;  /* 0x0000000400787202 */ /* 0x000fe20000000f00 */
[----:B------:R-:W-:Y:S01]  /*0dd0*/  @P2 FFMA.FTZ R120, R123, R84, R4 ;  /* 0x000000547b782223 */ /* 0x000fe20000010004 */
[----:B------:R-:W-:Y:S01]  /*0de0*/  MOV R123, R7 ;  /* 0x00000007007b7202 */ /* 0x000fe20000000f00 */
[----:B------:R-:W-:Y:S02]  /*0df0*/  @P2 FFMA.FTZ R121, R0, R85, R5 ;  /* 0x0000005500792223 */ /* 0x000fe40000010005 */
[----:B------:R-:W1:Y:S01]  /*0e00*/  @P2 LDC R133, c[0x0][0x40c] ;  /* 0x00010300ff852b82 */ /* 0x000e620000000800 */
[----:B--2---:R-:W-:Y:S01]  /*0e10*/  @P2 FMUL.FTZ R127, R122, R127 ;  /* 0x0000007f7a7f2220 */ /* 0x004fe20000410000 */
[----:B------:R-:W-:-:S06]  /*0e20*/  @P2 HADD2.F32 R122, -RZ, R10.H0_H0 ;  /* 0x2000000aff7a2230 */ /* 0x000fcc0000004100 */
[----:B------:R-:W2:Y:S01]  /*0e30*/  @P2 LDC R126, c[0x0][0x40c] ;  /* 0x00010300ff7e2b82 */ /* 0x000ea20000000800 */
[----:B---3--:R-:W-:Y:S01]  /*0e40*/  @P2 FMUL.FTZ R128, R124, R129 ;  /* 0x000000817c802220 */ /* 0x008fe20000410000 */
[----:B------:R-:W-:-:S03]  /*0e50*/  @P2 HADD2.F32 R124, -RZ, R10.H1_H1 ;  /* 0x3000000aff7c2230 */ /* 0x000fc60000004100 */
[----:B------:R-:W-:Y:S01]  /*0e60*/  @P2 FFMA.FTZ R123, R128, R87, R7 ;  /* 0x00000057807b2223 */ /* 0x000fe20000010007 */
[----:B0-----:R-:W-:Y:S01]  /*0e70*/  @P2 FMUL.FTZ R131, R122, R131 ;  /* 0x000000837a832220 */ /* 0x001fe20000410000 */
[----:B------:R-:W-:Y:S01]  /*0e80*/  MOV R122, R6 ;  /* 0x00000006007a7202 */ /* 0x000fe20000000f00 */
[----:B------:R-:W-:Y:S01]  /*0e90*/  @P2 FFMA.FTZ R122, R127, R86, R6 ;  /* 0x000000567f7a2223 */ /* 0x000fe20000010006 */
[----:B------:R-:W-:Y:S01]  /*0ea0*/  MOV R127, R111 ;  /* 0x0000006f007f7202 */ /* 0x000fe20000000f00 */
[----:B-1----:R-:W-:Y:S01]  /*0eb0*/  @P2 FMUL.FTZ R130, R124, R133 ;  /* 0x000000857c822220 */ /* 0x002fe20000410000 */
[----:B------:R-:W-:Y:S01]  /*0ec0*/  MOV R124, R108 ;  /* 0x0000006c007c7202 */ /* 0x000fe20000000f00 */
[----:B------:R-:W-:Y:S01]  /*0ed0*/  @P2 FFMA.FTZ R124, R131, R88, R108 ;  /* 0x00000058837c2223 */ /* 0x000fe2000001006c */
[----:B--2---:R-:W-:Y:S01]  /*0ee0*/  @P2 FMUL.FTZ R129, R125, R126 ;  /* 0x0000007e7d812220 */ /* 0x004fe20000410000 */
        /* <DEDUP_REMOVED lines=9> */
.L_x_19064:
[----:B0-----:R-:W0:Y:S01]  /*0f80*/  @P1 LDC R121, c[0x0][0x40c] ;  /* 0x00010300ff791b82 */ /* 0x001e220000000800 */
        /* <DEDUP_REMOVED lines=20> */
[----:B------:R-:W-:Y:S01]  /*10d0*/  CS2R R120, SRZ ;  /* 0x0000000000787805 */ /* 0x000fe2000001ff00 */
[----:B------:R-:W-:Y:S02]  /*10e0*/  HFMA2 R122, -RZ, RZ, 0, 0 ;  /* 0x00000000ff7a7431 */ /* 0x000fe400000001ff */
        /* <DEDUP_REMOVED lines=14> */
.L_x_19065:
        /* <DEDUP_REMOVED lines=56> */
.L_x_19066:
[----:B--2---:R-:W0:Y:S01]  /*1550*/  @P1 LDC R129, c[0x0][0x40c] ;  /* 0x00010300ff811b82 */ /* 0x004e220000000800 */
        /* <DEDUP_REMOVED lines=36> */
.L_x_19067:
        /* <DEDUP_REMOVED lines=17> */
[----:B------:R-:W-:Y:S02]  /*18b0*/  @P0 HADD2.F32 R136, -RZ, R8.H1_H1 ;  /* 0x30000008ff880230 */ /* 0x000fe40000004100 */
[--C-:B--2---:R-:W-:Y:S02]  /*18c0*/  @P0 HADD2.F32 R140, -RZ, R9.reuse.H1_H1 ;  /* 0x30000009ff8c0230 */ /* 0x104fe40000004100 */
[----:B------:R-:W-:Y:S01]  /*18d0*/  @P0 HADD2.F32 R138, -RZ, R9.H0_H0 ;  /* 0x20000009ff8a0230 */ /* 0x000fe20000004100 */
[----:B------:R-:W1:Y:S08]  /*18e0*/  @P0 LDC R141, c[0x0][0x40c] ;  /* 0x00010300ff8d0b82 */ /* 0x000e700000000800 */
[----:B------:R-:W2:Y:S08]  /*18f0*/  @P0 LDC R149, c[0x0][0x40c] ;  /* 0x00010300ff950b82 */ /* 0x000eb00000000800 */
[----:B------:R-:W3:Y:S01]  /*1900*/  @P0 LDC R143, c[0x0][0x40c] ;  /* 0x00010300ff8f0b82 */ /* 0x000ee20000000800 */
[----:B0-----:R-:W-:Y:S01]  /*1910*/  @P0 FMUL.FTZ R139, R0, R137 ;  /* 0x00000089008b0220 */ /* 0x001fe20000410000 */
[----:B------:R-:W-:-:S06]  /*1920*/  MOV R137, R5 ;  /* 0x0000000500897202 */ /* 0x000fcc0000000f00 */
[----:B------:R-:W0:Y:S01]  /*1930*/  @P0 LDC R151, c[0x0][0x40c] ;  /* 0x00010300ff970b82 */ /* 0x000e220000000800 */
[----:B-1----:R-:W-:Y:S01]  /*1940*/  @P0 FMUL.FTZ R0, R136, R141 ;  /* 0x0000008d88000220 */ /* 0x002fe20000410000 */
[--C-:B------:R-:W-:Y:S01]  /*1950*/  @P0 HADD2.F32 R141, -RZ, R10.reuse.H1_H1 ;  /* 0x3000000aff8d0230 */ /* 0x100fe20000004100 */
[----:B------:R-:W-:Y:S01]  /*1960*/  MOV R136, R4 ;  /* 0x0000000400887202 */ /* 0x000fe20000000f00 */
[----:B------:R-:W-:Y:S01]  /*1970*/  @P0 FFMA.FTZ R136, R139, R100, R4 ;  /* 0x000000648b880223 */ /* 0x000fe20000010004 */
[----:B------:R-:W-:Y:S01]  /*1980*/  @P0 FFMA.FTZ R137, R0, R101, R5 ;  /* 0x0000006500890223 */ /* 0x000fe20000010005 */
[----:B------:R-:W-:Y:S01]  /*1990*/  @P0 HADD2.F32 R0, -RZ, R11.H0_H0 ;  /* 0x2000000bff000230 */ /* 0x000fe20000004100 */
[----:B------:R-:W-:Y:S01]  /*19a0*/  MOV R139, R7 ;  /* 0x00000007008b7202 */ /* 0x000fe20000000f00 */
[----:B------:R-:W1:Y:S01]  /*19b0*/  @P0 LDC R142, c[0x0][0x40c] ;  /* 0x00010300ff8e0b82 */ /* 0x000e620000000800 */
[----:B--2---:R-:W-:Y:S01]  /*19c0*/  @P0 FMUL.FTZ R148, R140, R149 ;  /* 0x000000958c940220 */ /* 0x004fe20000410000 */
[----:B------:R-:W-:-:S03]  /*19d0*/  @P0 HADD2.F32 R140, -RZ, R10.H0_H0 ;  /* 0x2000000aff8c0230 */ /* 0x000fc60000004100 */
[----:B------:R-:W-:-:S03]  /*19e0*/  @P0 FFMA.FTZ R139, R148, R103, R7 ;  /* 0x00000067948b0223 */ /* 0x000fc60000010007 */
[----:B------:R-:W2:Y:S01]  /*19f0*/  @P0 LDC R153, c[0x0][0x40c] ;  /* 0x00010300ff990b82 */ /* 0x000ea20000000800 */
[----:B---3--:R-:W-:Y:S01]  /*1a00*/  @P0 FMUL.FTZ R143, R138, R143 ;  /* 0x0000008f8a8f0220 */ /* 0x008fe20000410000 */
[----:B------:R-:W-:-:S03]  /*1a10*/  MOV R138, R6 ;  /* 0x00000006008a7202 */ /* 0x000fc60000000f00 */
[----:B------:R-:W-:Y:S01]  /*1a20*/  @P0 FFMA.FTZ R138, R143, R102, R6 ;  /* 0x000000668f8a0223 */ /* 0x000fe20000010006 */
[----:B------:R-:W-:Y:S01]  /*1a30*/  MOV R143, R111 ;  /* 0x0000006f008f7202 */ /* 0x000fe20000000f00 */
[----:B0-----:R-:W-:Y:S01]  /*1a40*/  @P0 FMUL.FTZ R151, R140, R151 ;  /* 0x000000978c970220 */ /* 0x001fe20000410000 */
[----:B------:R-:W-:-:S03]  /*1a50*/  MOV R140, R108 ;  /* 0x0000006c008c7202 */ /* 0x000fc60000000f00 */
[----:B------:R-:W-:Y:S01]  /*1a60*/  @P0 FFMA.FTZ R140, R151, R104, R108 ;  /* 0x00000068978c0223 */ /* 0x000fe2000001006c */
[----:B-1----:R-:W-:Y:S01]  /*1a70*/  @P0 FMUL.FTZ R150, R141, R142 ;  /* 0x0000008e8d960220 */ /* 0x002fe20000410000 */
[----:B------:R-:W-:Y:S02]  /*1a80*/  MOV R141, R109 ;  /* 0x0000006d008d7202 */ /* 0x000fe40000000f00 */
[----:B------:R-:W-:Y:S01]  /*1a90*/  MOV R142, R110 ;  /* 0x0000006e008e7202 */ /* 0x000fe20000000f00 */
[----:B------:R-:W-:Y:S01]  /*1aa0*/  @P0 FFMA.FTZ R141, R150, R105, R109 ;  /* 0x00000069968d0223 */ /* 0x000fe2000001006d */
[----:B--2---:R-:W-:-:S04]  /*1ab0*/  @P0 FMUL.FTZ R153, R0, R153 ;  /* 0x0000009900990220 */ /* 0x004fc80000410000 */
[----:B------:R-:W-:Y:S01]  /*1ac0*/  @P0 FFMA.FTZ R142, R153, R106, R110 ;  /* 0x0000006a998e0223 */ /* 0x000fe2000001006e */
[----:B------:R-:W-:Y:S06]  /*1ad0*/  @!P0 BRA `(.L_x_19069) ;  /* 0x0000000000a48947 */ /* 0x000fec0003800000 */
[----:B------:R-:W-:-:S05]  /*1ae0*/  HADD2.F32 R0, -RZ, R11.H1_H1 ;  /* 0x3000000bff007230 */ /* 0x000fca0000004100 */
[----:B------:R-:W-:-:S04]  /*1af0*/  FMUL.FTZ R0, R0, UR12 ;  /* 0x0000000c00007c20 */ /* 0x000fc80008410000 */
[----:B------:R-:W-:Y:S01]  /*1b00*/  FFMA.FTZ R143, R0, R107, R111 ;  /* 0x0000006b008f7223 */ /* 0x000fe2000001006f */
[----:B------:R-:W-:Y:S06]  /*1b10*/  BRA `(.L_x_19069) ;  /* 0x0000000000947947 */ /* 0x000fec0003800000 */
.L_x_19068:
[----:B------:R-:W0:Y:S01]  /*1b20*/  @P1 LDC R137, c[0x0][0x40c] ;  /* 0x00010300ff891b82 */ /* 0x000e220000000800 */
[--C-:B-----5:R-:W-:Y:S02]  /*1b30*/  @P1 HADD2.F32 R0, -RZ, R8.reuse.H0_H0 ;  /* 0x20000008ff001230 */ /* 0x120fe40000004100 */
[----:B------:R-:W-:Y:S02]  /*1b40*/  @P1 HADD2.F32 R136, -RZ, R8.H1_H1 ;  /* 0x30000008ff881230 */ /* 0x000fe40000004100 */
[--C-:B--2---:R-:W-:Y:S02]  /*1b50*/  @P1 HADD2.F32 R138, -RZ, R9.reuse.H0_H0 ;  /* 0x20000009ff8a1230 */ /* 0x104fe40000004100 */
[----:B------:R-:W-:Y:S01]  /*1b60*/  @P1 HADD2.F32 R140, -RZ, R9.H1_H1 ;  /* 0x30000009ff8c1230 */ /* 0x000fe20000004100 */
[----:B------:R-:W1:Y:S08]  /*1b70*/  @P1 LDC R139, c[0x0][0x40c] ;  /* 0x00010300ff8b1b82 */ /* 0x000e700000000800 */
[----:B------:R-:W2:Y:S08]  /*1b80*/  @P1 LDC R141, c[0x0][0x40c] ;  /* 0x00010300ff8d1b82 */ /* 0x000eb00000000800 */
[----:B------:R-:W3:Y:S01]  /*1b90*/  @P1 LDC R143, c[0x0][0x40c] ;  /* 0x00010300ff8f1b82 */ /* 0x000ee20000000800 */
[----:B0-----:R-:W-:-:S07]  /*1ba0*/  @P1 FMUL.FTZ R137, R0, R137 ;  /* 0x0000008900891220 */ /* 0x001fce0000410000 */
[----:B------:R-:W0:Y:S01]  /*1bb0*/  @P1 LDC R142, c[0x0][0x40c] ;  /* 0x00010300ff8e1b82 */ /* 0x000e220000000800 */
[----:B-1----:R-:W-:Y:S01]  /*1bc0*/  @P1 FMUL.FTZ R0, R136, R139 ;  /* 0x0000008b88001220 */ /* 0x002fe20000410000 */
[--C-:B------:R-:W-:Y:S02]  /*1bd0*/  @P1 HADD2.F32 R139, -RZ, R10.reuse.H1_H1 ;  /* 0x3000000aff8b1230 */ /* 0x100fe40000004100 */
[----:B------:R-:W-:Y:S02]  /*1be0*/  HFMA2 R136, -RZ, RZ, 0, 0 ;  /* 0x00000000ff887431 */ /* 0x000fe400000001ff */
[----:B------:R-:W-:Y:S01]  /*1bf0*/  @P1 FMUL.FTZ R136, R137, R100 ;  /* 0x0000006489881220 */ /* 0x000fe20000410000 */
[----:B------:R-:W-:Y:S01]  /*1c00*/  MOV R137, RZ ;  /* 0x000000ff00897202 */ /* 0x000fe20000000f00 */
[----:B------:R-:W-:Y:S01]  /*1c10*/  @P1 FMUL.FTZ R137, R0, R101 ;  /* 0x0000006500891220 */ /* 0x000fe20000410000 */
[----:B------:R-:W1:Y:S01]  /*1c20*/  @P1 LDC R149, c[0x0][0x40c] ;  /* 0x00010300ff951b82 */ /* 0x000e620000000800 */
[----:B--2---:R-:W-:Y:S01]  /*1c30*/  @P1 FMUL.FTZ R141, R138, R141 ;  /* 0x0000008d8a8d1220 */ /* 0x004fe20000410000 */
[----:B------:R-:W-:-:S06]  /*1c40*/  @P1 HADD2.F32 R138, -RZ, R10.H0_H0 ;  /* 0x2000000aff8a1230 */ /* 0x000fcc0000004100 */
        /* <DEDUP_REMOVED lines=11> */
[----:B------:R-:W-:Y:S01]  /*1d00*/  @P1 FMUL.FTZ R140, R149, R104 ;  /* 0x00000068958c1220 */ /* 0x000fe20000410000 */
[----:B--2---:R-:W-:Y:S01]  /*1d10*/  @P1 FMUL.FTZ R151, R143, R150 ;  /* 0x000000968f971220 */ /* 0x004fe20000410000 */
[----:B------:R-:W-:Y:S01]  /*1d20*/  @P1 FMUL.FTZ R141, R148, R105 ;  /* 0x00000069948d1220 */ /* 0x000fe20000410000 */
[----:B---3--:R-:W-:Y:S01]  /*1d30*/  @P1 FMUL.FTZ R150, R142, R153 ;  /* 0x000000998e961220 */ /* 0x008fe20000410000 */
[----:B------:R-:W-:-:S02]  /*1d40*/  CS2R R142, SRZ ;  /* 0x00000000008e7805 */ /* 0x000fc4000001ff00 */
[----:B------:R-:W-:Y:S01]  /*1d50*/  @P1 FMUL.FTZ R142, R151, R106 ;  /* 0x0000006a978e1220 */ /* 0x000fe20000410000 */
[----:B------:R-:W-:-:S07]  /*1d60*/  @P1 FMUL.FTZ R143, R150, R107 ;  /* 0x0000006b968f1220 */ /* 0x000fce0000410000 */
.L_x_19069:
        /* <DEDUP_REMOVED lines=133> */
.L_x_19071:
[----:B------:R-:W-:Y:S05]  /*25c0*/  BSYNC.RECONVERGENT B0 ;  /* 0x0000000000007941 */ /* 0x000fea0003800200 */
.L_x_19070:
        /* <DEDUP_REMOVED lines=13> */
.L_x_19073:
[----:B------:R-:W-:Y:S05]  /*26a0*/  BSYNC.RECONVERGENT B0 ;  /* 0x0000000000007941 */ /* 0x000fea0003800200 */
.L_x_19072:
        /* <DEDUP_REMOVED lines=37> */
[-C--:B------:R-:W-:Y:S02]  /*2900*/  IADD3 R148, PT, PT, R150, R155.reuse, RZ ;  /* 0x0000009b96947210 */ /* 0x080fe40007ffe0ff */
[----:B------:R-:W-:Y:S02]  /*2910*/  I2FP.F32.S32 R155, R155 ;  /* 0x0000009b009b7245 */ /* 0x000fe40000201400 */
[----:B------:R-:W-:Y:S01]  /*2920*/  I2FP.F32.S32 R148, R148 ;  /* 0x0000009400947245 */ /* 0x000fe20000201400 */
[----:B------:R-:W1:Y:S05]  /*2930*/  SHFL.DOWN PT, R147, R144, 0x1, 0x1f ;  /* 0x08201f0090937f89 */ /* 0x000e6a00000e0000 */
[----:B------:R-:W2:Y:S01]  /*2940*/  MUFU.RCP R148, R148 ;  /* 0x0000009400947308 */ /* 0x000ea20000001000 */
[----:B0-----:R-:W-:Y:S01]  /*2950*/  FMUL.FTZ R154, R145, R155 ;  /* 0x0000009b919a7220 */ /* 0x001fe20000410000 */
[----:B------:R-:W-:-:S03]  /*2960*/  FADD.FTZ R150, R152, -R145 ;  /* 0x8000009198967221 */ /* 0x000fc60000010000 */
[----:B------:R-:W-:Y:S01]  /*2970*/  FFMA.FTZ R145, R149, R152, R154 ;  /* 0x0000009895917223 */ /* 0x000fe2000001009a */
[----:B------:R-:W-:-:S04]  /*2980*/  FMUL.FTZ R150, R150, R150 ;  /* 0x0000009696967220 */ /* 0x000fc80000410000 */
[----:B------:R-:W-:Y:S01]  /*2990*/  FMUL.FTZ R150, R149, R150 ;  /* 0x0000009695967220 */ /* 0x000fe20000410000 */
[----:B--2---:R-:W-:Y:S01]  /*29a0*/  FMUL.FTZ R151, R148, R145 ;  /* 0x0000009194977220 */ /* 0x004fe20000410000 */
        /* <DEDUP_REMOVED lines=13> */
[----:B------:R-:W-:-:S04]  /*2a80*/  FADD.FTZ R150, R150, R153 ;  /* 0x0000009996967221 */ /* 0x000fc80000010000 */
[----:B------:R-:W2:Y:S01]  /*2a90*/  MUFU.RSQ R162, R150 ;  /* 0x0000009600a27308 */ /* 0x000ea20000001400 */
[----:B-1----:R-:W-:-:S05]  /*2aa0*/  @!P0 IMAD.WIDE R148, R2, 0x4, R148 ;  /* 0x0000000402948825 */ /* 0x002fca00078e0294 */
[----:B--2---:R0:W-:Y:S01]  /*2ab0*/  @!P0 STG.E desc[UR6][R148.64], R162 ;  /* 0x000000a294008986 */ /* 0x0041e2000c101906 */
[----:B------:R-:W-:-:S13]  /*2ac0*/  ISETP.GE.AND P0, PT, R146, 0x1, PT ;  /* 0x000000019200780c */ /* 0x000fda0003f06270 */
[----:B0-----:R-:W-:Y:S05]  /*2ad0*/  @!P0 BRA `(.L_x_19074) ;  /* 0x0000000800088947 */ /* 0x001fea0003800000 */
        /* <DEDUP_REMOVED lines=20> */
[----:B------:R-:W-:Y:S01]  /*2c20*/  FADD.FTZ R150, -R144, R117 ;  /* 0x0000007590967221 */ /* 0x000fe20000010100 */
[C---:B------:R-:W-:Y:S01]  /*2c30*/  FMUL.FTZ R116, R162.reuse, R115 ;  /* 0x00000073a2747220 */ /* 0x040fe20000410000 */
[C---:B------:R-:W-:Y:S01]  /*2c40*/  FMUL.FTZ R130, R162.reuse, R123 ;  /* 0x0000007ba2827220 */ /* 0x040fe20000410000 */
[C---:B------:R-:W-:Y:S01]  /*2c50*/  FMUL.FTZ R132, R162.reuse, R125 ;  /* 0x0000007da2847220 */ /* 0x040fe20000410000 */
[----:B------:R-:W-:Y:S01]  /*2c60*/  FMUL.FTZ R134, R162, R127 ;  /* 0x0000007fa2867220 */ /* 0x000fe20000410000 */
[C---:B------:R-:W-:Y:S01]  /*2c70*/  FADD.FTZ R120, -R144.reuse, R120 ;  /* 0x0000007890787221 */ /* 0x040fe20000010100 */
[C---:B------:R-:W-:Y:S01]  /*2c80*/  FADD.FTZ R121, -R144.reuse, R121 ;  /* 0x0000007990797221 */ /* 0x040fe20000010100 */
[C---:B------:R-:W-:Y:S01]  /*2c90*/  FADD.FTZ R122, -R144.reuse, R122 ;  /* 0x0000007a907a7221 */ /* 0x040fe20000010100 */
[C---:B------:R-:W-:Y:S01]  /*2ca0*/  FADD.FTZ R124, -R144.reuse, R124 ;  /* 0x0000007c907c7221 */ /* 0x040fe20000010100 */
[----:B------:R-:W-:Y:S01]  /*2cb0*/  FADD.FTZ R126, -R144, R126 ;  /* 0x0000007e907e7221 */ /* 0x000fe20000010100 */
[C---:B------:R-:W-:Y:S01]  /*2cc0*/  FMUL.FTZ R115, R162.reuse, R118 ;  /* 0x00000076a2737220 */ /* 0x040fe20000410000 */
[C---:B------:R-:W-:Y:S01]  /*2cd0*/  IADD3 R123, PT, PT, R3.reuse, 0x100, RZ ;  /* 0x00000100037b7810 */ /* 0x040fe20007ffe0ff */
[C---:B------:R-:W-:Y:S01]  /*2ce0*/  FMUL.FTZ R118, R162.reuse, R119 ;  /* 0x00000077a2767220 */ /* 0x040fe20000410000 */
[C---:B------:R-:W-:Y:S01]  /*2cf0*/  IADD3 R125, PT, PT, R3.reuse, 0x200, RZ ;  /* 0x00000200037d7810 */ /* 0x040fe20007ffe0ff */
[C---:B------:R-:W-:Y:S01]  /*2d00*/  FMUL.FTZ R114, R162.reuse, R147 ;  /* 0x00000093a2727220 */ /* 0x040fe20000410000 */
[----:B------:R-:W-:Y:S01]  /*2d10*/  IADD3 R127, PT, PT, R3, 0x300, RZ ;  /* 0x00000300037f7810 */ /* 0x000fe20007ffe0ff */
[----:B------:R-:W-:Y:S01]  /*2d20*/  FMUL.FTZ R117, R162, R148 ;  /* 0x00000094a2757220 */ /* 0x000fe20000410000 */
        /* <DEDUP_REMOVED lines=23> */
[C---:B------:R-:W-:Y:S01]  /*2ea0*/  FADD.FTZ R141, -R144.reuse, R141 ;  /* 0x0000008d908d7221 */ /* 0x040fe20000010100 */
[----:B------:R-:W-:Y:S01]  /*2eb0*/  FADD.FTZ R161, -R144, R142 ;  /* 0x0000008e90a17221 */ /* 0x000fe20000010100 */
[----:B------:R-:W-:Y:S01]  /*2ec0*/  FFMA.FTZ R3, R114, R13, R45 ;  /* 0x0000000d72037223 */ /* 0x000fe2000001002d */
[----:B------:R-:W-:-:S04]  /*2ed0*/  IMAD.WIDE.U32 R126, R127, 0x10, R112 ;  /* 0x000000107f7e7825 */ /* 0x000fc800078e0070 */
[----:B------:R-:W-:Y:S01]  /*2ee0*/  FFMA.FTZ R113, R117, R14, R46 ;  /* 0x0000000e75717223 */ /* 0x000fe2000001002e */
[----:B------:R-:W-:Y:S01]  /*2ef0*/  FADD.FTZ R144, -R144, R143 ;  /* 0x0000008f90907221 */ /* 0x000fe20000010100 */
        /* <DEDUP_REMOVED lines=49> */
[----:B------:R0:W-:Y:S01]  /*3210*/  STG.E.128 desc[UR6][R120.64], R112 ;  /* 0x0000007078007986 */ /* 0x0001e2000c101d06 */
[----:B------:R-:W-:-:S02]  /*3220*/  F2FP.F16.F32.PACK_AB R118, R133, R118 ;  /* 0x000000768576723e */ /* 0x000fc400000000ff */
[----:B------:R-:W-:Y:S02]  /*3230*/  F2FP.F16.F32.PACK_AB R117, R130, R117 ;  /* 0x000000758275723e */ /* 0x000fe400000000ff */
[----:B------:R-:W-:Y:S02]  /*3240*/  F2FP.F16.F32.PACK_AB R116, R3, R116 ;  /* 0x000000740374723e */ /* 0x000fe400000000ff */
[----:B------:R-:W-:Y:S02]  /*3250*/  F2FP.F16.F32.PACK_AB R131, R136, R157 ;  /* 0x0000009d8883723e */ /* 0x000fe400000000ff */
[----:B------:R-:W-:Y:S01]  /*3260*/  F2FP.F16.F32.PACK_AB R130, R156, R155 ;  /* 0x0000009b9c82723e */ /* 0x000fe200000000ff */
[----:B------:R0:W-:Y:S01]  /*3270*/  STG.E.128 desc[UR6][R122.64], R116 ;  /* 0x000000747a007986 */ /* 0x0001e2000c101d06 */
[----:B------:R-:W-:Y:S02]  /*3280*/  F2FP.F16.F32.PACK_AB R129, R154, R153 ;  /* 0x000000999a81723e */ /* 0x000fe400000000ff */
[----:B------:R-:W-:-:S02]  /*3290*/  F2FP.F16.F32.PACK_AB R128, R152, R151 ;  /* 0x000000979880723e */ /* 0x000fc400000000ff */
[----:B------:R-:W-:Y:S02]  /*32a0*/  F2FP.F16.F32.PACK_AB R141, R140, R159 ;  /* 0x0000009f8c8d723e */ /* 0x000fe400000000ff */
[----:B------:R-:W-:Y:S01]  /*32b0*/  F2FP.F16.F32.PACK_AB R143, R144, R161 ;  /* 0x000000a1908f723e */ /* 0x000fe200000000ff */
[----:B------:R0:W-:Y:S01]  /*32c0*/  STG.E.128 desc[UR6][R124.64], R128 ;  /* 0x000000807c007986 */ /* 0x0001e2000c101d06 */
[----:B------:R-:W-:Y:S02]  /*32d0*/  F2FP.F16.F32.PACK_AB R142, R142, R137 ;  /* 0x000000898e8e723e */ /* 0x000fe400000000ff */
[----:B------:R-:W-:-:S05]  /*32e0*/  F2FP.F16.F32.PACK_AB R140, R138, R135 ;  /* 0x000000878a8c723e */ /* 0x000fca00000000ff */
[----:B------:R0:W-:Y:S02]  /*32f0*/  STG.E.128 desc[UR6][R126.64], R140 ;  /* 0x0000008c7e007986 */ /* 0x0001e4000c101d06 */
.L_x_19074:
[----:B0-----:R-:W0:Y:S01]  /*3300*/  LDC.64 R112, c[0x0][0x380] ;  /* 0x0000e000ff707b82 */ /* 0x001e220000000a00 */
[----:B------:R-:W-:Y:S01]  /*3310*/  UPLOP3.LUT UP0, UPT, UPT, UPT, UP0, 0x40, 0x4 ;  /* 0x000000000004789c */ /* 0x000fe20003f0e800 */
[----:B0-----:R-:W-:-:S04]  /*3320*/  IADD3 R2, PT, PT, R2, R112, RZ ;  /* 0x0000007002027210 */ /* 0x001fc80007ffe0ff */
[----:B------:R-:W-:-:S13]  /*3330*/  ISETP.GE.AND P0, PT, R2, R113, PT ;  /* 0x000000710200720c */ /* 0x000fda0003f06270 */
[----:B------:R-:W-:Y:S05]  /*3340*/  @!P0 BRA `(.L_x_19075) ;  /* 0xffffffd0007c8947 */ /* 0x000fea000383ffff */
[----:B------:R-:W-:Y:S05]  /*3350*/  EXIT ;  /* 0x000000000000794d */ /* 0x000fea0003800000 */
.L_x_19076:
        /* <DEDUP_REMOVED lines=10> */
.L_x_27579:


//--------------------- .text._ZN10layer_norm13ln_fwd_kernelINS_13Kernel_traitsIf6__halffS2_fjLj8192ELj1ELj1ELj8ELj16ENS_18Kernel_traits_baseILj8192EfS2_fS2_fjLj256EEEEELb1ELb0ELb0ELb0EEEvNS_9FwdParamsE --------------------------
	.section	.text._ZN10layer_norm13ln_fwd_kernelINS_13Kernel_traitsIf6__halffS2_fjLj8192ELj1ELj1ELj8ELj16ENS_18Kernel_traits_baseILj8192EfS2_fS2_fjLj256EEEEELb1ELb0ELb0ELb0EEEvNS_9FwdParamsE,"ax",@progbits
	.align	128
        .global         _ZN10layer_norm13ln_fwd_kernelINS_13Kernel_traitsIf6__halffS2_fjLj8192ELj1ELj1ELj8ELj16ENS_18Kernel_traits_baseILj8192EfS2_fS2_fjLj256EEEEELb1ELb0ELb0ELb0EEEvNS_9FwdParamsE
        .type           _ZN10layer_norm13ln_fwd_kernelINS_13Kernel_traitsIf6__halffS2_fjLj8192ELj1ELj1ELj8ELj16ENS_18Kernel_traits_baseILj8192EfS2_fS2_fjLj256EEEEELb1ELb0ELb0ELb0EEEvNS_9FwdParamsE,@function
        .size           _ZN10layer_norm13ln_fwd_kernelINS_13Kernel_traitsIf6__halffS2_fjLj8192ELj1ELj1ELj8ELj16ENS_18Kernel_traits_baseILj8192EfS2_fS2_fjLj256EEEEELb1ELb0ELb0ELb0EEEvNS_9FwdParamsE,(.L_x_27580 - _ZN10layer_norm13ln_fwd_kernelINS_13Kernel_traitsIf6__halffS2_fjLj8192ELj1ELj1ELj8ELj16ENS_18Kernel_traits_baseILj8192EfS2_fS2_fjLj256EEEEELb1ELb0ELb0ELb0EEEvNS_9FwdParamsE)
        .other          _ZN10layer_norm13ln_fwd_kernelINS_13Kernel_traitsIf6__halffS2_fjLj8192ELj1ELj1ELj8ELj16ENS_18Kernel_traits_baseILj8192EfS2_fS2_fjLj256EEEEELb1ELb0ELb0ELb0EEEvNS_9FwdParamsE,@"STO_CUDA_ENTRY STV_DEFAULT"
_ZN10layer_norm13ln_fwd_kernelINS_13Kernel_traitsIf6__halffS2_fjLj8192ELj1ELj1ELj8ELj16ENS_18Kernel_traits_baseILj8192EfS2_fS2_fjLj256EEEEELb1ELb0ELb0ELb0EEEvNS_9FwdParamsE:
.text._ZN10layer_norm13ln_fwd_kernelINS_13Kernel_traitsIf6__halffS2_fjLj8192ELj1ELj1ELj8ELj16ENS_18Kernel_traits_baseILj8192EfS2_fS2_fjLj256EEEEELb1ELb0ELb0ELb0EEEvNS_9FwdParamsE:
        /* <DEDUP_REMOVED lines=93> */
.L_x_19078:
        /* <DEDUP_REMOVED lines=39> */
.L_x_19079:
[----:B------:R-:W-:Y:S05]  /*0840*/  BSYNC.RECONVERGENT B0 ;  /* 0x0000000000007941 */ /* 0x000fea0003800200 */
.L_x_19077:
        /* <DEDUP_REMOVED lines=94> */
.L_x_19427:
        /* <DEDUP_REMOVED lines=8> */
[----:B------:R-:W-:Y:S01]  /*0eb0*/  PLOP3.LUT P1, PT, PT, PT, UP0, 0x80, 0x8 ;  /* 0x000000000008781c */ /* 0x000fe20003f2f008 */
[----:B------:R-:W0:Y:S01]  /*0ec0*/  S2R R83, SR_TID.X ;  /* 0x0000000000537919 */ /* 0x000e220000002100 */
[----:B------:R-:W-:Y:S01]  /*0ed0*/  ISETP.GE.U32.AND P2, PT, R11, 0x100, PT ;  /* 0x000001000b00780c */ /* 0x000fe20003f46070 */
[----:B------:R-:W-:Y:S01]  /*0ee0*/  USHF.R.S32.HI UR5, URZ, 0x1f, UR4 ;  /* 0x0000001fff057899 */ /* 0x000fe20008011404 */
[----:B------:R-:W-:Y:S02]  /*0ef0*/  BSSY.RECONVERGENT B0, `(.L_x_19080) ;  /* 0x0000622000007945 */ /* 0x000fe40003800200 */
[----:B------:R-:W-:Y:S01]  /*0f00*/  P2R R121, PR, RZ, 0x4 ;  /* 0x00000004ff797803 */ /* 0x000fe20000000000 */
[----:B------:R-:W-:-:S03]  /*0f10*/  ULEA.HI UR5, UR5, UR4, URZ, 0x3 ;  /* 0x0000000405057291 */ /* 0x000fc6000f8f18ff */
[----:B------:R-:W-:-:S03]  /*0f20*/  UMOV UR4, 0x3f800000 ;  /* 0x3f80000000047882 */ /* 0x000fc60000000000 */
[----:B------:R-:W-:Y:S02]  /*0f30*/  IMAD.U32 R82, RZ, RZ, UR5 ;  /* 0x00000005ff527e24 */ /* 0x000fe4000f8e00ff */
[----:B--2---:R-:W-:-:S05]  /*0f40*/  @P0 HADD2.F32 R0, -RZ, R80.H0_H0 ;  /* 0x20000050ff000230 */ /* 0x004fca0000004100 */
[----:B------:R-:W-:Y:S02]  /*0f50*/  @P1 R2UR UR4, R0 ;  /* 0x00000000000412ca */ /* 0x000fe400000e0000 */
[----:B0-----:R-:W-:-:S05]  /*0f60*/  LEA.HI.SX32 R0, R82, R83, 0x1d ;  /* 0x0000005352007211 */ /* 0x001fca00078feaff */
[----:B------:R-:W-:Y:S01]  /*0f70*/  IMAD.MOV.U32 R92, RZ, RZ, R0 ;  /* 0x000000ffff5c7224 */ /* 0x000fe200078e0000 */
[----:B------:R-:W-:Y:S07]  /*0f80*/  @!P2 BRA `(.L_x_19081) ;  /* 0x000000600060a947 */ /* 0x000fee0003800000 */
        /* <DEDUP_REMOVED lines=21> */
.L_x_27412:
[----:B------:R-:W-:Y:S05]  /*10e0*/  BRX R92 -0x10f0                                        (*"BRANCH_TARGETS .L_x_27413,.L_x_27414,.L_x_27415"*) ;  /* 0xffffffec5cc47949 */ /* 0x000fea000383ffff */
.L_x_27415:
[----:B------:R-:W-:Y:S01]  /*10f0*/  VIADD R94, R5, 0x1 ;  /* 0x00000001055e7836 */ /* 0x000fe20000000000 */
[----:B------:R-:W-:Y:S01]  /*1100*/  MOV R92, R2 ;  /* 0x00000002005c7202 */ /* 0x000fe20000000f00 */
[----:B------:R-:W-:Y:S01]  /*1110*/  IMAD.MOV.U32 R95, RZ, RZ, R7 ;  /* 0x000000ffff5f7224 */ /* 0x000fe200078e0007 */
[----:B------:R-:W-:Y:S06]  /*1120*/  BRA `(.L_x_19084) ;  /* 0x00000004002c7947 */ /* 0x000fec0003800000 */
.L_x_27413:
[----:B------:R-:W-:Y:S02]  /*1130*/  HFMA2 R94, -RZ, RZ, 0, 1.78813934326171875e-07 ;  /* 0x00000003ff5e7431 */ /* 0x000fe400000001ff */
[----:B------:R-:W-:Y:S02]  /*1140*/  IMAD.MOV.U32 R92, RZ, RZ, R2 ;  /* 0x000000ffff5c7224 */ /* 0x000fe400078e0002 */
[----:B------:R-:W-:Y:S01]  /*1150*/  IMAD.MOV.U32 R95, RZ, RZ, R6 ;  /* 0x000000ffff5f7224 */ /* 0x000fe200078e0006 */
[----:B------:R-:W-:Y:S06]  /*1160*/  BRA `(.L_x_19084) ;  /* 0x00000004001c7947 */ /* 0x000fec0003800000 */
.L_x_27414:
        /* <DEDUP_REMOVED lines=13> */
.L_x_19086:
[----:B------:R-:W-:Y:S05]  /*1240*/  BSYNC.RECONVERGENT B2 ;  /* 0x0000000000027941 */ /* 0x000fea0003800200 */
.L_x_19085:
        /* <DEDUP_REMOVED lines=57> */
.L_x_19084:
[----:B------:R-:W-:Y:S05]  /*15e0*/  BSYNC.RECONVERGENT B1 ;  /* 0x0000000000017941 */ /* 0x000fea0003800200 */
.L_x_19083:
        /* <DEDUP_REMOVED lines=8> */
[----:B------:R-:W-:Y:S01]  /*1670*/  FMUL.FTZ R2, R95, UR4 ;  /* 0x000000045f027c20 */ /* 0x000fe20008410000 */
[----:B------:R-:W-:-:S03]  /*1680*/  HFMA2 R95, -RZ, RZ, 0, 1.1920928955078125e-07 ;  /* 0x00000002ff5f7431 */ /* 0x000fc600000001ff */
        /* <DEDUP_REMOVED lines=16> */
.L_x_19089:
        /* <DEDUP_REMOVED lines=13> */
.L_x_19091:
[----:B------:R-:W-:Y:S05]  /*1860*/  BSYNC.RECONVERGENT B2 ;  /* 0x0000000000027941 */ /* 0x000fea0003800200 */
.L_x_19090:
        /* <DEDUP_REMOVED lines=58> */
.L_x_19088:
[----:B------:R-:W-:Y:S05]  /*1c10*/  BSYNC.RECONVERGENT B1 ;  /* 0x0000000000017941 */ /* 0x000fea0003800200 */
.L_x_19087:
        /* <DEDUP_REMOVED lines=22> */
.L_x_19094:
        /* <DEDUP_REMOVED lines=13> */
.L_x_19096:
[----:B------:R-:W-:Y:S05]  /*1e50*/  BSYNC.RECONVERGENT B2 ;  /* 0x0000000000027941 */ /* 0x000fea0003800200 */
.L_x_19095:
        /* <DEDUP_REMOVED lines=58> */
.L_x_19093:
[----:B------:R-:W-:Y:S05]  /*2200*/  BSYNC.RECONVERGENT B1 ;  /* 0x0000000000017941 */ /* 0x000fea0003800200 */
.L_x_19092:
[----:B------:R-:W-:Y:S01]  /*2210*/  I2FP.F32.U32 R80, R5 ;  /* 0x0000000500507245 */ /* 0x000fe20000201000 */
[----:B------:R-:W-:Y:S01]  /*2220*/  HADD2.F32 R94, -RZ, R81.H0_H0 ;  /* 0x20000051ff5e7230 */ /* 0x000fe20000004100 */
[----:B------:R-:W-:Y:S01]  /*2230*/  ISETP.NE.AND P2, PT, R114, 0x1, PT ;  /* 0x000000017200780c */ /* 0x000fe20003f45270 */
[----:B------:R-:W-:Y:S02]  /*2240*/  BSSY.RECONVERGENT B1, `(.L_x_19097) ;  /* 0x000005b000017945 */ /* 0x000fe40003800200 */
        /* <DEDUP_REMOVED lines=18> */
.L_x_19099:
        /* <DEDUP_REMOVED lines=13> */
.L_x_19101:
[----:B------:R-:W-:Y:S05]  /*2440*/  BSYNC.RECONVERGENT B2 ;  /* 0x0000000000027941 */ /* 0x000fea0003800200 */
.L_x_19100:
        /* <DEDUP_REMOVED lines=58> */
.L_x_19098:
[----:B------:R-:W-:Y:S05]  /*27f0*/  BSYNC.RECONVERGENT B1 ;  /* 0x0000000000017941 */ /* 0x000fea0003800200 */
.L_x_19097:
        /* <DEDUP_REMOVED lines=22> */
.L_x_19104:
        /* <DEDUP_REMOVED lines=13> */
.L_x_19106:
[----:B------:R-:W-:Y:S05]  /*2a30*/  BSYNC.RECONVERGENT B2 ;  /* 0x0000000000027941 */ /* 0x000fea0003800200 */
.L_x_19105:
        /* <DEDUP_REMOVED lines=58> */
.L_x_19103:
[----:B------:R-:W-:Y:S05]  /*2de0*/  BSYNC.RECONVERGENT B1 ;  /* 0x0000000000017941 */ /* 0x000fea0003800200 */
.L_x_19102:
        /* <DEDUP_REMOVED lines=22> */
.L_x_19109:
        /* <DEDUP_REMOVED lines=13> */
.L_x_19111:
[----:B------:R-:W-:Y:S05]  /*3020*/  BSYNC.RECONVERGENT B2 ;  /* 0x0000000000027941 */ /* 0x000fea0003800200 */
.L_x_19110:
        /* <DEDUP_REMOVED lines=58> */
.L_x_19108:
[----:B------:R-:W-:Y:S05]  /*33d0*/  BSYNC.RECONVERGENT B1 ;  /* 0x0000000000017941 */ /* 0x000fea0003800200 */
.L_x_19107:
[----:B------:R-:W-:Y:S01]  /*33e0*/  I2FP.F32.U32 R80, R5 ;  /* 0x0000000500507245 */ /* 0x000fe20000201000 */
[----:B------:R-:W-:Y:S01]  /*33f0*/  HADD2.F32 R82, -RZ, R82.H1_H1 ;  /* 0x30000052ff527230 */ /* 0x000fe20000004100 */
        /* <DEDUP_REMOVED lines=20> */
.L_x_19114:
        /* <DEDUP_REMOVED lines=13> */
.L_x_19116:
[----:B------:R-:W-:Y:S05]  /*3610*/  BSYNC.RECONVERGENT B2 ;  /* 0x0000000000027941 */ /* 0x000fea0003800200 */
.L_x_19115:
        /* <DEDUP_REMOVED lines=58> */
.L_x_19113:
[----:B------:R-:W-:Y:S05]  /*39c0*/  BSYNC.RECONVERGENT B1 ;  /* 0x0000000000017941 */ /* 0x000fea0003800200 */
.L_x_19112:
        /* <DEDUP_REMOVED lines=22> */
.L_x_19119:
        /* <DEDUP_REMOVED lines=15> */
.L_x_19121:
[----:B------:R-:W-:Y:S05]  /*3c20*/  BSYNC.RECONVERGENT B2 ;  /* 0x0000000000027941 */ /* 0x000fea0003800200 */
.L_x_19120:
        /* <DEDUP_REMOVED lines=58> */
.L_x_19118:
[----:B------:R-:W-:Y:S05]  /*3fd0*/  BSYNC.RECONVERGENT B1 ;  /* 0x0000000000017941 */ /* 0x000fea0003800200 */
.L_x_19117:
[----:B------:R-:W-:Y:S01]  /*3fe0*/  I2FP.F32.U32 R80, R81 ;  /* 0x0000005100507245 */ /* 0x000fe20000201000 */
[----:B------:R-:W-:-:S04]  /*3ff0*/  HADD2.F32 R83, -RZ, R83.H1_H1 ;  /* 0x30000053ff537230 */ /* 0x000fc80000004100 */
        /* <DEDUP_REMOVED lines=8> */
.L_x_19082:
        /* <DEDUP_REMOVED lines=16> */
.L_x_19125:
        /* <DEDUP_REMOVED lines=13> */
.L_x_19127:
[----:B------:R-:W-:Y:S05]  /*4250*/  BSYNC.RECONVERGENT B2 ;  /* 0x0000000000027941 */ /* 0x000fea0003800200 */
.L_x_19126:
        /* <DEDUP_REMOVED lines=49> */
[----:B------:R-:W-:Y:S02]  /*4570*/  UIADD3 UR5, UPT, UPT, UR8, -0x700cb87f, URZ ;  /* 0x8ff3478108057890 */ /* 0x000fe4000fffe0ff */
        /* <DEDUP_REMOVED lines=8> */
.L_x_19124:
[----:B------:R-:W-:Y:S05]  /*4600*/  BSYNC.RECONVERGENT B1 ;  /* 0x0000000000017941 */ /* 0x000fea0003800200 */
.L_x_19123:
[----:B------:R-:W0:Y:S01]  /*4610*/  LDC R95, c[0x0][0x404] ;  /* 0x00010100ff5f7b82 */ /* 0x000e220000000800 */
[----:B------:R-:W-:Y:S01]  /*4620*/  ISETP.NE.AND P0, PT, R14, 0x1, PT ;  /* 0x000000010e00780c */ /* 0x000fe20003f05270 */
[----:B------:R-:W-:Y:S01]  /*4630*/  IMAD.MOV.U32 R93, RZ, RZ, 0x2f800000 ;  /* 0x2f800000ff5d7424 */ /* 0x000fe200078e00ff */
[----:B------:R-:W-:Y:S01]  /*4640*/  I2FP.F32.U32 R2, R12 ;  /* 0x0000000c00027245 */ /* 0x000fe20000201000 */
[----:B-----5:R-:W-:Y:S01]  /*4650*/  HADD2.F32 R5, -RZ, R80.H0_H0 ;  /* 0x20000050ff057230 */ /* 0x020fe20000004100 */
[----:B------:R-:W-:Y:S01]  /*4660*/  BSSY.RECONVERGENT B1, `(.L_x_19128) ;  /* 0x000005a000017945 */ /* 0x000fe20003800200 */
[----:B------:R-:W-:Y:S02]  /*4670*/  HFMA2 R15, -RZ, RZ, 0, 1.1920928955078125e-07 ;  /* 0x00000002ff0f7431 */ /* 0x000fe400000001ff */
[----:B------:R-:W1:Y:S01]  /*4680*/  LDC R94, c[0x0][0x408] ;  /* 0x00010200ff5e7b82 */ /* 0x000e620000000800 */
[----:B------:R-:W-:Y:S01]  /*4690*/  FFMA.FTZ R2, R2, R93, 1.1641532182693481445e-10 ;  /* 0x2f00000002027423 */ /* 0x000fe2000001005d */
[----:B------:R-:W-:Y:S01]  /*46a0*/  FMUL.FTZ R13, R5, UR4 ;  /* 0x00000004050d7c20 */ /* 0x000fe20008410000 */
[----:B------:R-:W-:-:S03]  /*46b0*/  IMAD.MOV.U32 R5, RZ, RZ, R4 ;  /* 0x000000ffff057224 */ /* 0x000fc600078e0004 */
        /* <DEDUP_REMOVED lines=12> */
.L_x_19130:
        /* <DEDUP_REMOVED lines=13> */
.L_x_19132:
[----:B------:R-:W-:Y:S05]  /*4850*/  BSYNC.RECONVERGENT B2 ;  /* 0x0000000000027941 */ /* 0x000fea0003800200 */
.L_x_19131:
        /* <DEDUP_REMOVED lines=58> */
.L_x_19129:
[----:B------:R-:W-:Y:S05]  /*4c00*/  BSYNC.RECONVERGENT B1 ;  /* 0x0000000000017941 */ /* 0x000fea0003800200 */
.L_x_19128:
[----:B------:R-:W-:Y:S01]  /*4c10*/  ISETP.NE.AND P1, PT, R15, 0x1, PT ;  /* 0x000000010f00780c */ /* 0x000fe20003f25270 */
[----:B------:R-:W-:Y:S01]  /*4c20*/  HADD2.F32 R80, -RZ, R80.H1_H1 ;  /* 0x30000050ff507230 */ /* 0x000fe20000004100 */
[----:B------:R-:W-:Y:S01]  /*4c30*/  I2FP.F32.U32 R14, R5 ;  /* 0x00000005000e7245 */ /* 0x000fe20000201000 */
[----:B------:R-:W-:Y:S01]  /*4c40*/  BSSY.RECONVERGENT B1, `(.L_x_19133) ;  /* 0x0000058000017945 */ /* 0x000fe20003800200 */
[----:B------:R-:W-:Y:S02]  /*4c50*/  IMAD.MOV.U32 R5, RZ, RZ, R4 ;  /* 0x000000ffff057224 */ /* 0x000fe400078e0004 */
[----:B------:R-:W-:Y:S01]  /*4c60*/  FMUL.FTZ R13, R80, UR4 ;  /* 0x00000004500d7c20 */ /* 0x000fe20008410000 */
        /* <DEDUP_REMOVED lines=13> */
.L_x_19135:
        /* <DEDUP_REMOVED lines=13> */
.L_x_19137:
[----:B------:R-:W-:Y:S05]  /*4e10*/  BSYNC.RECONVERGENT B2 ;  /* 0x0000000000027941 */ /* 0x000fea0003800200 */
.L_x_19136:
        /* <DEDUP_REMOVED lines=56> */
[----:B------:R-:W-:Y:S02]  /*51a0*/  LOP3.LUT R6, R6, UR20, R15, 0x96, !PT ;  /* 0x0000001406067c12 */ /* 0x000fe4000f8e960f */
[----:B------:R-:W-:-:S07]  /*51b0*/  MOV R92, R14 ;  /* 0x0000000e005c7202 */ /* 0x000fce0000000f00 */
.L_x_19134:
[----:B------:R-:W-:Y:S05]  /*51c0*/  BSYNC.RECONVERGENT B1 ;  /* 0x0000000000017941 */ /* 0x000fea0003800200 */
.L_x_19133:
[----:B------:R-:W-:Y:S01]  /*51d0*/  ISETP.NE.AND P2, PT, R80, 0x1, PT ;  /* 0x000000015000780c */ /* 0x000fe20003f45270 */
[----:B------:R-:W-:Y:S01]  /*51e0*/  BSSY.RECONVERGENT B1, `(.L_x_19138) ;  /* 0x000005a000017945 */ /* 0x000fe20003800200 */
[----:B------:R-:W-:Y:S01]  /*51f0*/  I2FP.F32.U32 R14, R5 ;  /* 0x00000005000e7245 */ /* 0x000fe20000201000 */
[----:B------:R-:W-:Y:S02]  /*5200*/  HADD2.F32 R5, -RZ, R81.H0_H0 ;  /* 0x20000051ff057230 */ /* 0x000fe40000004100 */
[----:B------:R-:W-:Y:S02]  /*5210*/  IMAD.MOV.U32 R84, RZ, RZ, 0x2 ;  /* 0x00000002ff547424 */ /* 0x000fe400078e00ff */
[----:B------:R-:W-:Y:S01]  /*5220*/  FFMA.FTZ R14, R14, R93, 1.1641532182693481445e-10 ;  /* 0x2f0000000e0e7423 */ /* 0x000fe2000001005d */
[----:B------:R-:W-:Y:S01]  /*5230*/  FMUL.FTZ R15, R5, UR4 ;  /* 0x00000004050f7c20 */ /* 0x000fe20008410000 */
[----:B------:R-:W-:-:S03]  /*5240*/  MOV R5, R4 ;  /* 0x0000000400057202 */ /* 0x000fc60000000f00 */
[----:B------:R-:W-:Y:S01]  /*5250*/  FSETP.LE.FTZ.AND P1, PT, R14, R95, PT ;  /* 0x0000005f0e00720b */ /* 0x000fe20003f33000 */
        /* <DEDUP_REMOVED lines=10> */
.L_x_19140:
        /* <DEDUP_REMOVED lines=13> */
.L_x_19142:
[----:B------:R-:W-:Y:S05]  /*53d0*/  BSYNC.RECONVERGENT B2 ;  /* 0x0000000000027941 */ /* 0x000fea0003800200 */
.L_x_19141:
        /* <DEDUP_REMOVED lines=58> */
.L_x_19139:
[----:B------:R-:W-:Y:S05]  /*5780*/  BSYNC.RECONVERGENT B1 ;  /* 0x0000000000017941 */ /* 0x000fea0003800200 */
.L_x_19138:
[----:B------:R-:W-:Y:S01]  /*5790*/  ISETP.NE.AND P3, PT, R84, 0x1, PT ;  /* 0x000000015400780c */ /* 0x000fe20003f65270 */
[----:B------:R-:W-:Y:S01]  /*57a0*/  HADD2.F32 R81, -RZ, R81.H1_H1 ;  /* 0x30000051ff517230 */ /* 0x000fe20000004100 */
[----:B------:R-:W-:Y:S01]  /*57b0*/  I2FP.F32.U32 R80, R5 ;  /* 0x0000000500507245 */ /* 0x000fe20000201000 */
[----:B------:R-:W-:Y:S01]  /*57c0*/  BSSY.RECONVERGENT B1, `(.L_x_19143) ;  /* 0x0000058000017945 */ /* 0x000fe20003800200 */
[----:B------:R-:W-:Y:S02]  /*57d0*/  HFMA2 R85, -RZ, RZ, 0, 1.1920928955078125e-07 ;  /* 0x00000002ff557431 */ /* 0x000fe400000001ff */
[----:B------:R-:W-:Y:S02]  /*57e0*/  IMAD.MOV.U32 R5, RZ, RZ, R4 ;  /* 0x000000ffff057224 */ /* 0x000fe400078e0004 */
[----:B------:R-:W-:Y:S01]  /*57f0*/  FMUL.FTZ R15, R81, UR4 ;  /* 0x00000004510f7c20 */ /* 0x000fe20008410000 */
        /* <DEDUP_REMOVED lines=12> */
.L_x_19145:
        /* <DEDUP_REMOVED lines=13> */
.L_x_19147:
[----:B------:R-:W-:Y:S05]  /*5990*/  BSYNC.RECONVERGENT B2 ;  /* 0x0000000000027941 */ /* 0x000fea0003800200 */
.L_x_19146:
        /* <DEDUP_REMOVED lines=58> */
.L_x_19144:
[----:B------:R-:W-:Y:S05]  /*5d40*/  BSYNC.RECONVERGENT B1 ;  /* 0x0000000000017941 */ /* 0x000fea0003800200 */
.L_x_19143:
[----:B------:R-:W-:Y:S01]  /*5d50*/  ISETP.NE.AND P4, PT, R85, 0x1, PT ;  /* 0x000000015500780c */ /* 0x000fe20003f85270 */
[----:B------:R-:W-:Y:S01]  /*5d60*/  BSSY.RECONVERGENT B1, `(.L_x_19148) ;  /* 0x000005a000017945 */ /* 0x000fe20003800200 */
[----:B------:R-:W-:Y:S01]  /*5d70*/  I2FP.F32.U32 R80, R5 ;  /* 0x0000000500507245 */ /* 0x000fe20000201000 */
[----:B------:R-:W-:Y:S02]  /*5d80*/  HADD2.F32 R5, -RZ, R82.H0_H0 ;  /* 0x20000052ff057230 */ /* 0x000fe40000004100 */
[----:B------:R-:W-:Y:S02]  /*5d90*/  IMAD.MOV.U32 R84, RZ, RZ, 0x2 ;  /* 0x00000002ff547424 */ /* 0x000fe400078e00ff */
[----:B------:R-:W-:Y:S01]  /*5da0*/  FFMA.FTZ R80, R80, R93, 1.1641532182693481445e-10 ;  /* 0x2f00000050507423 */ /* 0x000fe2000001005d */
[----:B------:R-:W-:-:S04]  /*5db0*/  FMUL.FTZ R5, R5, UR4 ;  /* 0x0000000405057c20 */ /* 0x000fc80008410000 */
[----:B------:R-:W-:Y:S01]  /*5dc0*/  FMUL.FTZ R81, R5, R94 ;  /* 0x0000005e05517220 */ /* 0x000fe20000410000 */
        /* <DEDUP_REMOVED lines=11> */
.L_x_19150:
        /* <DEDUP_REMOVED lines=13> */
.L_x_19152:
[----:B------:R-:W-:Y:S05]  /*5f50*/  BSYNC.RECONVERGENT B2 ;  /* 0x0000000000027941 */ /* 0x000fea0003800200 */
.L_x_19151:
        /* <DEDUP_REMOVED lines=55> */
[----:B------:R-:W-:Y:S01]  /*62d0*/  MOV R92, R84 ;  /* 0x00000054005c7202 */ /* 0x000fe20000000f00 */
[----:B------:R-:W-:Y:S01]  /*62e0*/  IMAD.MOV.U32 R84, RZ, RZ, RZ ;  /* 0x000000ffff547224 */ /* 0x000fe200078e00ff */
[----:B------:R-:W-:-:S07]  /*62f0*/  LOP3.LUT R6, R6, UR5, R85, 0x96, !PT ;  /* 0x0000000506067c12 */ /* 0x000fce000f8e9655 */
.L_x_19149:
[----:B------:R-:W-:Y:S05]  /*6300*/  BSYNC.RECONVERGENT B1 ;  /* 0x0000000000017941 */ /* 0x000fea0003800200 */
.L_x_19148:
[----:B------:R-:W-:Y:S01]  /*6310*/  ISETP.NE.AND P5, PT, R84, 0x1, PT ;  /* 0x000000015400780c */ /* 0x000fe20003fa5270 */
[----:B------:R-:W-:Y:S01]  /*6320*/  HADD2.F32 R82, -RZ, R82.H1_H1 ;  /* 0x30000052ff527230 */ /* 0x000fe20000004100 */
[----:B------:R-:W-:Y:S01]  /*6330*/  I2FP.F32.U32 R80, R5 ;  /* 0x0000000500507245 */ /* 0x000fe20000201000 */
[----:B------:R-:W-:Y:S01]  /*6340*/  BSSY.RECONVERGENT B1, `(.L_x_19153) ;  /* 0x0000058000017945 */ /* 0x000fe20003800200 */
[----:B------:R-:W-:Y:S02]  /*6350*/  IMAD.MOV.U32 R86, RZ, RZ, 0x2 ;  /* 0x00000002ff567424 */ /* 0x000fe400078e00ff */
[----:B------:R-:W-:Y:S01]  /*6360*/  FMUL.FTZ R5, R82, UR4 ;  /* 0x0000000452057c20 */ /* 0x000fe20008410000 */
[----:B------:R-:W-:-:S03]  /*6370*/  FFMA.FTZ R80, R80, R93, 1.1641532182693481445e-10 ;  /* 0x2f00000050507423 */ /* 0x000fc6000001005d */
[----:B------:R-:W-:Y:S01]  /*6380*/  FMUL.FTZ R82, R5, R94 ;  /* 0x0000005e05527220 */ /* 0x000fe20000410000 */
[----:B------:R-:W-:Y:S02]  /*6390*/  MOV R5, R4 ;  /* 0x0000000400057202 */ /* 0x000fe40000000f00 */
        /* <DEDUP_REMOVED lines=10> */
.L_x_19155:
        /* <DEDUP_REMOVED lines=13> */
.L_x_19157:
[----:B------:R-:W-:Y:S05]  /*6510*/  BSYNC.RECONVERGENT B2 ;  /* 0x0000000000027941 */ /* 0x000fea0003800200 */
.L_x_19156:
        /* <DEDUP_REMOVED lines=58> */
.L_x_19154:
[----:B------:R-:W-:Y:S05]  /*68c0*/  BSYNC.RECONVERGENT B1 ;  /* 0x0000000000017941 */ /* 0x000fea0003800200 */
.L_x_19153:
[----:B------:R-:W-:Y:S01]  /*68d0*/  ISETP.NE.AND P6, PT, R86, 0x1, PT ;  /* 0x000000015600780c */ /* 0x000fe20003fc5270 */
[----:B------:R-:W-:Y:S01]  /*68e0*/  HADD2.F32 R84, -RZ, R83.H0_H0 ;  /* 0x20000053ff547230 */ /* 0x000fe20000004100 */
[----:B------:R-:W-:Y:S01]  /*68f0*/  I2FP.F32.U32 R80, R5 ;  /* 0x0000000500507245 */ /* 0x000fe20000201000 */
[----:B------:R-:W-:Y:S01]  /*6900*/  BSSY.RECONVERGENT B1, `(.L_x_19158) ;  /* 0x000005a000017945 */ /* 0x000fe20003800200 */
[----:B------:R-:W-:Y:S02]  /*6910*/  IMAD.MOV.U32 R85, RZ, RZ, R4 ;  /* 0x000000ffff557224 */ /* 0x000fe400078e0004 */
[----:B------:R-:W-:Y:S01]  /*6920*/  FMUL.FTZ R5, R84, UR4 ;  /* 0x0000000454057c20 */ /* 0x000fe20008410000 */
[----:B------:R-:W-:-:S03]  /*6930*/  FFMA.FTZ R84, R80, R93, 1.1641532182693481445e-10 ;  /* 0x2f00000050547423 */ /* 0x000fc6000001005d */
[----:B------:R-:W-:Y:S01]  /*6940*/  FMUL.FTZ R80, R5, R94 ;  /* 0x0000005e05507220 */ /* 0x000fe20000410000 */
[----:B------:R-:W-:Y:S01]  /*6950*/  HFMA2 R5, -RZ, RZ, 0, 1.1920928955078125e-07 ;  /* 0x00000002ff057431 */ /* 0x000fe200000001ff */
        /* <DEDUP_REMOVED lines=10> */
.L_x_19160:
        /* <DEDUP_REMOVED lines=15> */
.L_x_19162:
[----:B------:R-:W-:Y:S05]  /*6af0*/  BSYNC.RECONVERGENT B2 ;  /* 0x0000000000027941 */ /* 0x000fea0003800200 */
.L_x_19161:
        /* <DEDUP_REMOVED lines=58> */
.L_x_19159:
[----:B------:R-:W-:Y:S05]  /*6ea0*/  BSYNC.RECONVERGENT B1 ;  /* 0x0000000000017941 */ /* 0x000fea0003800200 */
.L_x_19158:
[----:B------:R-:W-:Y:S01]  /*6eb0*/  I2FP.F32.U32 R84, R85 ;  /* 0x0000005500547245 */ /* 0x000fe20000201000 */
[----:B------:R-:W-:Y:S01]  /*6ec0*/  HADD2.F32 R83, -RZ, R83.H1_H1 ;  /* 0x30000053ff537230 */ /* 0x000fe20000004100 */
        /* <DEDUP_REMOVED lines=14> */
.L_x_19122:
        /* <DEDUP_REMOVED lines=22> */
.L_x_19081:
[----:B------:R-:W-:Y:S05]  /*7110*/  BSYNC.RECONVERGENT B0 ;  /* 0x0000000000007941 */ /* 0x000fea0003800200 */
.L_x_19080:
        /* <DEDUP_REMOVED lines=30> */
.L_x_19168:
        /* <DEDUP_REMOVED lines=13> */
.L_x_19170:
[----:B------:R-:W-:Y:S05]  /*73d0*/  BSYNC.RECONVERGENT B2 ;  /* 0x0000000000027941 */ /* 0x000fea0003800200 */
.L_x_19169:
        /* <DEDUP_REMOVED lines=58> */
.L_x_19167:
[----:B------:R-:W-:Y:S05]  /*7780*/  BSYNC.RECONVERGENT B1 ;  /* 0x0000000000017941 */ /* 0x000fea0003800200 */
.L_x_19166:
[----:B------:R-:W0:Y:S01]  /*7790*/  LDC R114, c[0x0][0x408] ;  /* 0x00010200ff727b82 */ /* 0x000e220000000800 */
[----:B------:R-:W-:Y:S01]  /*77a0*/  I2FP.F32.U32 R5, R95 ;  /* 0x0000005f00057245 */ /* 0x000fe20000201000 */
[----:B-----5:R-:W-:Y:S01]  /*77b0*/  HADD2.F32 R95, -RZ, R60.H0_H0 ;  /* 0x2000003cff5f7230 */ /* 0x020fe20000004100 */
[----:B------:R-:W-:Y:S01]  /*77c0*/  ISETP.NE.AND P1, PT, R94, 0x1, PT ;  /* 0x000000015e00780c */ /* 0x000fe20003f25270 */
[----:B------:R-:W-:Y:S01]  /*77d0*/  IMAD.MOV.U32 R122, RZ, RZ, 0x2f800000 ;  /* 0x2f800000ff7a7424 */ /* 0x000fe200078e00ff */
[----:B------:R-:W-:Y:S02]  /*77e0*/  BSSY.RECONVERGENT B1, `(.L_x_19171) ;  /* 0x000005d000017945 */ /* 0x000fe40003800200 */
[----:B------:R-:W-:Y:S01]  /*77f0*/  FMUL.FTZ R95, R95, UR4 ;  /* 0x000000045f5f7c20 */ /* 0x000fe20008410000 */
[----:B------:R-:W1:Y:S01]  /*7800*/  LDC R115, c[0x0][0x404] ;  /* 0x00010100ff737b82 */ /* 0x000e620000000800 */
[----:B------:R-:W-:Y:S01]  /*7810*/  FFMA.FTZ R2, R5, R122, 1.1641532182693481445e-10 ;  /* 0x2f00000005027423 */ /* 0x000fe2000001007a */
[----:B------:R-:W-:Y:S01]  /*7820*/  MOV R5, R4 ;  /* 0x0000000400057202 */ /* 0x000fe20000000f00 */
[----:B0-----:R-:W-:-:S03]  /*7830*/  FMUL.FTZ R95, R95, R114 ;  /* 0x000000725f5f7220 */ /* 0x001fc60000410000 */
[----:B-1----:R-:W-:-:S04]  /*7840*/  FSETP.GTU.FTZ.AND P0, PT, R2, R115, PT ;  /* 0x000000730200720b */ /* 0x002fc80003f1c000 */
[----:B------:R-:W-:Y:S02]  /*7850*/  FSEL R95, R95, RZ, !P0 ;  /* 0x000000ff5f5f7208 */ /* 0x000fe40004000000 */
[----:B------:R-:W-:-:S03]  /*7860*/  PLOP3.LUT P0, PT, P0, PT, PT, 0x8, 0x80 ;  /* 0x000000000080781c */ /* 0x000fc6000070e170 */
        /* <DEDUP_REMOVED lines=12> */
.L_x_19173:
        /* <DEDUP_REMOVED lines=12> */
.L_x_19175:
[----:B------:R-:W-:Y:S05]  /*79f0*/  BSYNC.RECONVERGENT B2 ;  /* 0x0000000000027941 */ /* 0x000fea0003800200 */
.L_x_19174:
        /* <DEDUP_REMOVED lines=55> */
[----:B------:R-:W-:-:S05]  /*7d70*/  IMAD.MOV.U32 R95, RZ, RZ, RZ ;  /* 0x000000ffff5f7224 */ /* 0x000fca00078e00ff */
[----:B------:R-:W-:Y:S02]  /*7d80*/  LOP3.LUT R7, R112, UR5, R5, 0x96, !PT ;  /* 0x0000000570077c12 */ /* 0x000fe4000f8e9605 */
[----:B------:R-:W-:Y:S01]  /*7d90*/  MOV R5, R93 ;  /* 0x0000005d00057202 */ /* 0x000fe20000000f00 */
[----:B------:R-:W-:-:S07]  /*7da0*/  IMAD.MOV.U32 R93, RZ, RZ, R94 ;  /* 0x000000ffff5d7224 */ /* 0x000fce00078e005e */
.L_x_19172:
[----:B------:R-:W-:Y:S05]  /*7db0*/  BSYNC.RECONVERGENT B1 ;  /* 0x0000000000017941 */ /* 0x000fea0003800200 */
.L_x_19171:
        /* <DEDUP_REMOVED lines=22> */
.L_x_19178:
        /* <DEDUP_REMOVED lines=13> */
.L_x_19180:
[----:B------:R-:W-:Y:S05]  /*7ff0*/  BSYNC.RECONVERGENT B2 ;  /* 0x0000000000027941 */ /* 0x000fea0003800200 */
.L_x_19179:
        /* <DEDUP_REMOVED lines=55> */
[----:B------:R-:W-:Y:S02]  /*8370*/  IMAD.MOV.U32 R93, RZ, RZ, R94 ;  /* 0x000000ffff5d7224 */ /* 0x000fe400078e005e */
[----:B------:R-:W-:Y:S01]  /*8380*/  HFMA2 R94, -RZ, RZ, 0, 0 ;  /* 0x00000000ff5e7431 */ /* 0x000fe200000001ff */
[----:B------:R-:W-:-:S07]  /*8390*/  LOP3.LUT R6, R6, UR5, R95, 0x96, !PT ;  /* 0x0000000506067c12 */ /* 0x000fce000f8e965f */
.L_x_19177:
[----:B------:R-:W-:Y:S05]  /*83a0*/  BSYNC.RECONVERGENT B1 ;  /* 0x0000000000017941 */ /* 0x000fea0003800200 */
.L_x_19176:
        /* <DEDUP_REMOVED lines=22> */
.L_x_19183:
        /* <DEDUP_REMOVED lines=13> */
.L_x_19185:
[----:B------:R-:W-:Y:S05]  /*85e0*/  BSYNC.RECONVERGENT B2 ;  /* 0x0000000000027941 */ /* 0x000fea0003800200 */
.L_x_19184:
        /* <DEDUP_REMOVED lines=58> */
.L_x_19182:
[----:B------:R-:W-:Y:S05]  /*8990*/  BSYNC.RECONVERGENT B1 ;  /* 0x0000000000017941 */ /* 0x000fea0003800200 */
.L_x_19181:
        /* <DEDUP_REMOVED lines=22> */
.L_x_19188:
        /* <DEDUP_REMOVED lines=13> */
.L_x_19190:
[----:B------:R-:W-:Y:S05]  /*8bd0*/  BSYNC.RECONVERGENT B2 ;  /* 0x0000000000027941 */ /* 0x000fea0003800200 */
.L_x_19189:
        /* <DEDUP_REMOVED lines=58> */
.L_x_19187:
[----:B------:R-:W-:Y:S05]  /*8f80*/  BSYNC.RECONVERGENT B1 ;  /* 0x0000000000017941 */ /* 0x000fea0003800200 */
.L_x_19186:
        /* <DEDUP_REMOVED lines=22> */
.L_x_19193:
        /* <DEDUP_REMOVED lines=13> */
.L_x_19195:
[----:B------:R-:W-:Y:S05]  /*91c0*/  BSYNC.RECONVERGENT B2 ;  /* 0x0000000000027941 */ /* 0x000fea0003800200 */
.L_x_19194:
        /* <DEDUP_REMOVED lines=58> */
.L_x_19192:
[----:B------:R-:W-:Y:S05]  /*9570*/  BSYNC.RECONVERGENT B1 ;  /* 0x0000000000017941 */ /* 0x000fea0003800200 */
.L_x_19191:
[----:B------:R-:W-:Y:S01]  /*9580*/  I2FP.F32.U32 R5, R5 ;  /* 0x0000000500057245 */ /* 0x000fe20000201000 */
[----:B------:R-:W-:Y:S01]  /*9590*/  HADD2.F32 R61, -RZ, R62.H1_H1 ;  /* 0x3000003eff3d7230 */ /* 0x000fe20000004100 */
        /* <DEDUP_REMOVED lines=20> */
.L_x_19198:
        /* <DEDUP_REMOVED lines=13> */
.L_x_19200:
[----:B------:R-:W-:Y:S05]  /*97b0*/  BSYNC.RECONVERGENT B2 ;  /* 0x0000000000027941 */ /* 0x000fea0003800200 */
.L_x_19199:
        /* <DEDUP_REMOVED lines=58> */
.L_x_19197:
[----:B------:R-:W-:Y:S05]  /*9b60*/  BSYNC.RECONVERGENT B1 ;  /* 0x0000000000017941 */ /* 0x000fea0003800200 */
.L_x_19196:
        /* <DEDUP_REMOVED lines=22> */
.L_x_19203:
        /* <DEDUP_REMOVED lines=15> */
.L_x_19205:
[----:B------:R-:W-:Y:S05]  /*9dc0*/  BSYNC.RECONVERGENT B2 ;  /* 0x0000000000027941 */ /* 0x000fea0003800200 */
.L_x_19204:
        /* <DEDUP_REMOVED lines=58> */
.L_x_19202:
[----:B------:R-:W-:Y:S05]  /*a170*/  BSYNC.RECONVERGENT B1 ;  /* 0x0000000000017941 */ /* 0x000fea0003800200 */
.L_x_19201:
        /* <DEDUP_REMOVED lines=10> */
.L_x_19165:
        /* <DEDUP_REMOVED lines=16> */
.L_x_19209:
        /* <DEDUP_REMOVED lines=13> */
.L_x_19211:
[----:B------:R-:W-:Y:S05]  /*a3f0*/  BSYNC.RECONVERGENT B2 ;  /* 0x0000000000027941 */ /* 0x000fea0003800200 */
.L_x_19210:
        /* <DEDUP_REMOVED lines=58> */
.L_x_19208:
[----:B------:R-:W-:Y:S05]  /*a7a0*/  BSYNC.RECONVERGENT B1 ;  /* 0x0000000000017941 */ /* 0x000fea0003800200 */
.L_x_19207:
[----:B------:R-:W1:Y:S01]  /*a7b0*/  LDC R94, c[0x0][0x404] ;  /* 0x00010100ff5e7b82 */ /* 0x000e620000000800 */
[----:B------:R-:W-:Y:S01]  /*a7c0*/  I2FP.F32.U32 R2, R56 ;  /* 0x0000003800027245 */ /* 0x000fe20000201000 */
[----:B0-----:R-:W-:Y:S01]  /*a7d0*/  IMAD.MOV.U32 R83, RZ, RZ, 0x2f800000 ;  /* 0x2f800000ff537424 */ /* 0x001fe200078e00ff */
[----:B------:R-:W-:Y:S01]  /*a7e0*/  ISETP.NE.AND P0, PT, R58, 0x1, PT ;  /* 0x000000013a00780c */ /* 0x000fe20003f05270 */
[----:B------:R-:W-:Y:S01]  /*a7f0*/  BSSY.RECONVERGENT B1, `(.L_x_19212) ;  /* 0x000005b000017945 */ /* 0x000fe20003800200 */
[----:B------:R-:W-:Y:S02]  /*a800*/  IMAD.MOV.U32 R59, RZ, RZ, 0x2 ;  /* 0x00000002ff3b7424 */ /* 0x000fe400078e00ff */
[----:B------:R-:W-:Y:S01]  /*a810*/  FFMA.FTZ R5, R2, R83, 1.1641532182693481445e-10 ;  /* 0x2f00000002057423 */ /* 0x000fe20000010053 */
[----:B-----5:R-:W-:Y:S01]  /*a820*/  HADD2.F32 R2, -RZ, R60.H0_H0 ;  /* 0x2000003cff027230 */ /* 0x020fe20000004100 */
[----:B------:R-:W0:Y:S04]  /*a830*/  LDC R82, c[0x0][0x408] ;  /* 0x00010200ff527b82 */ /* 0x000e280000000800 */
[----:B------:R-:W-:Y:S01]  /*a840*/  FMUL.FTZ R57, R2, UR4 ;  /* 0x0000000402397c20 */ /* 0x000fe20008410000 */
[----:B-1----:R-:W-:-:S02]  /*a850*/  FSETP.LE.FTZ.AND P1, PT, R5, R94, PT ;  /* 0x0000005e0500720b */ /* 0x002fc40003f33000 */
[----:B------:R-:W-:Y:S02]  /*a860*/  MOV R5, R4 ;  /* 0x0000000400057202 */ /* 0x000fe40000000f00 */
[----:B------:R-:W-:Y:S01]  /*a870*/  P2R R2, PR, RZ, 0x2 ;  /* 0x00000002ff027803 */ /* 0x000fe20000000000 */
[----:B0-----:R-:W-:Y:S01]  /*a880*/  FMUL.FTZ R56, R57, R82 ;  /* 0x0000005239387220 */ /* 0x001fe20000410000 */
        /* <DEDUP_REMOVED lines=9> */
.L_x_19214:
        /* <DEDUP_REMOVED lines=13> */
.L_x_19216:
[----:B------:R-:W-:Y:S05]  /*a9f0*/  BSYNC.RECONVERGENT B2 ;  /* 0x0000000000027941 */ /* 0x000fea0003800200 */
.L_x_19215:
        /* <DEDUP_REMOVED lines=58> */
.L_x_19213:
[----:B------:R-:W-:Y:S05]  /*ada0*/  BSYNC.RECONVERGENT B1 ;  /* 0x0000000000017941 */ /* 0x000fea0003800200 */
.L_x_19212:
[----:B------:R-:W-:Y:S01]  /*adb0*/  ISETP.NE.AND P1, PT, R59, 0x1, PT ;  /* 0x000000013b00780c */ /* 0x000fe20003f25270 */
[----:B------:R-:W-:Y:S01]  /*adc0*/  HADD2.F32 R60, -RZ, R60.H1_H1 ;  /* 0x3000003cff3c7230 */ /* 0x000fe20000004100 */
[----:B------:R-:W-:Y:S01]  /*add0*/  I2FP.F32.U32 R58, R5 ;  /* 0x00000005003a7245 */ /* 0x000fe20000201000 */
[----:B------:R-:W-:Y:S03]  /*ade0*/  BSSY.RECONVERGENT B1, `(.L_x_19217) ;  /* 0x0000058000017945 */ /* 0x000fe60003800200 */
[----:B------:R-:W-:Y:S01]  /*adf0*/  FMUL.FTZ R57, R60, UR4 ;  /* 0x000000043c397c20 */ /* 0x000fe20008410000 */
[----:B------:R-:W-:Y:S01]  /*ae00*/  FFMA.FTZ R5, R58, R83, 1.1641532182693481445e-10 ;  /* 0x2f0000003a057423 */ /* 0x000fe20000010053 */
[----:B------:R-:W-:Y:S02]  /*ae10*/  HFMA2 R60, -RZ, RZ, 0, 1.1920928955078125e-07 ;  /* 0x00000002ff3c7431 */ /* 0x000fe400000001ff */
[----:B------:R-:W-:-:S02]  /*ae20*/  FMUL.FTZ R57, R57, R82 ;  /* 0x0000005239397220 */ /* 0x000fc40000410000 */
        /* <DEDUP_REMOVED lines=11> */
.L_x_19219:
        /* <DEDUP_REMOVED lines=13> */
.L_x_19221:
[----:B------:R-:W-:Y:S05]  /*afb0*/  BSYNC.RECONVERGENT B2 ;  /* 0x0000000000027941 */ /* 0x000fea0003800200 */
.L_x_19220:
        /* <DEDUP_REMOVED lines=58> */
.L_x_19218:
[----:B------:R-:W-:Y:S05]  /*b360*/  BSYNC.RECONVERGENT B1 ;  /* 0x0000000000017941 */ /* 0x000fea0003800200 */
.L_x_19217:
[----:B------:R-:W-:Y:S01]  /*b370*/  I2FP.F32.U32 R58, R5 ;  /* 0x00000005003a7245 */ /* 0x000fe20000201000 */
[----:B------:R-:W-:Y:S01]  /*b380*/  BSSY.RECONVERGENT B1, `(.L_x_19222) ;  /* 0x000005a000017945 */ /* 0x000fe20003800200 */
[----:B------:R-:W-:Y:S01]  /*b390*/  ISETP.NE.AND P2, PT, R60, 0x1, PT ;  /* 0x000000013c00780c */ /* 0x000fe20003f45270 */
[----:B------:R-:W-:Y:S02]  /*b3a0*/  IMAD.MOV.U32 R80, RZ, RZ, 0x2 ;  /* 0x00000002ff507424 */ /* 0x000fe400078e00ff */
[----:B------:R-:W-:Y:S01]  /*b3b0*/  FFMA.FTZ R5, R58, R83, 1.1641532182693481445e-10 ;  /* 0x2f0000003a057423 */ /* 0x000fe20000010053 */
[----:B------:R-:W-:-:S04]  /*b3c0*/  HADD2.F32 R58, -RZ, R61.H0_H0 ;  /* 0x2000003dff3a7230 */ /* 0x000fc80000004100 */
[----:B------:R-:W-:Y:S01]  /*b3d0*/  FSETP.LE.FTZ.AND P1, PT, R5, R94, PT ;  /* 0x0000005e0500720b */ /* 0x000fe20003f33000 */
[----:B------:R-:W-:-:S04]  /*b3e0*/  FMUL.FTZ R5, R58, UR4 ;  /* 0x000000043a057c20 */ /* 0x000fc80008410000 */
[----:B------:R-:W-:Y:S01]  /*b3f0*/  FMUL.FTZ R58, R5, R82 ;  /* 0x00000052053a7220 */ /* 0x000fe20000410000 */
        /* <DEDUP_REMOVED lines=10> */
.L_x_19224:
        /* <DEDUP_REMOVED lines=13> */
.L_x_19226:
[----:B------:R-:W-:Y:S05]  /*b570*/  BSYNC.RECONVERGENT B2 ;  /* 0x0000000000027941 */ /* 0x000fea0003800200 */
.L_x_19225:
        /* <DEDUP_REMOVED lines=58> */
.L_x_19223:
[----:B------:R-:W-:Y:S05]  /*b920*/  BSYNC.RECONVERGENT B1 ;  /* 0x0000000000017941 */ /* 0x000fea0003800200 */
.L_x_19222:
[----:B------:R-:W-:Y:S01]  /*b930*/  ISETP.NE.AND P3, PT, R80, 0x1, PT ;  /* 0x000000015000780c */ /* 0x000fe20003f65270 */
[----:B------:R-:W-:Y:S01]  /*b940*/  HADD2.F32 R61, -RZ, R61.H1_H1 ;  /* 0x3000003dff3d7230 */ /* 0x000fe20000004100 */
        /* <DEDUP_REMOVED lines=17> */
.L_x_19229:
        /* <DEDUP_REMOVED lines=13> */
.L_x_19231:
[----:B------:R-:W-:Y:S05]  /*bb30*/  BSYNC.RECONVERGENT B2 ;  /* 0x0000000000027941 */ /* 0x000fea0003800200 */
.L_x_19230:
        /* <DEDUP_REMOVED lines=58> */
.L_x_19228:
[----:B------:R-:W-:Y:S05]  /*bee0*/  BSYNC.RECONVERGENT B1 ;  /* 0x0000000000017941 */ /* 0x000fea0003800200 */
.L_x_19227:
[----:B------:R-:W-:Y:S01]  /*bef0*/  ISETP.NE.AND P4, PT, R81, 0x1, PT ;  /* 0x000000015100780c */ /* 0x000fe20003f85270 */
[----:B------:R-:W-:Y:S01]  /*bf00*/  HADD2.F32 R61, -RZ, R62.H0_H0 ;  /* 0x2000003eff3d7230 */ /* 0x000fe20000004100 */
        /* <DEDUP_REMOVED lines=17> */
.L_x_19234:
        /* <DEDUP_REMOVED lines=13> */
.L_x_19236:
[----:B------:R-:W-:Y:S05]  /*c0f0*/  BSYNC.RECONVERGENT B2 ;  /* 0x0000000000027941 */ /* 0x000fea0003800200 */
.L_x_19235:
        /* <DEDUP_REMOVED lines=58> */
.L_x_19233:
[----:B------:R-:W-:Y:S05]  /*c4a0*/  BSYNC.RECONVERGENT B1 ;  /* 0x0000000000017941 */ /* 0x000fea0003800200 */
.L_x_19232:
[----:B------:R-:W-:Y:S01]  /*c4b0*/  ISETP.NE.AND P5, PT, R95, 0x1, PT ;  /* 0x000000015f00780c */ /* 0x000fe20003fa5270 */
[----:B------:R-:W-:Y:S01]  /*c4c0*/  HADD2.F32 R61, -RZ, R62.H1_H1 ;  /* 0x3000003eff3d7230 */ /* 0x000fe20000004100 */
[----:B------:R-:W-:Y:S01]  /*c4d0*/  I2FP.F32.U32 R62, R5 ;  /* 0x00000005003e7245 */ /* 0x000fe20000201000 */
[----:B------:R-:W-:Y:S01]  /*c4e0*/  BSSY.RECONVERGENT B1, `(.L_x_19237) ;  /* 0x0000058000017945 */ /* 0x000fe20003800200 */
[----:B------:R-:W-:Y:S02]  /*c4f0*/  IMAD.MOV.U32 R80, RZ, RZ, 0x2 ;  /* 0x00000002ff507424 */ /* 0x000fe400078e00ff */
        /* <DEDUP_REMOVED lines=14> */
.L_x_19239:
        /* <DEDUP_REMOVED lines=13> */
.L_x_19241:
[----:B------:R-:W-:Y:S05]  /*c6b0*/  BSYNC.RECONVERGENT B2 ;  /* 0x0000000000027941 */ /* 0x000fea0003800200 */
.L_x_19240:
        /* <DEDUP_REMOVED lines=54> */
[----:B------:R-:W-:-:S03]  /*ca20*/  IMAD.WIDE.U32 R80, R81, -0x2daee0ad, RZ ;  /* 0xd2511f5351507825 */ /* 0x000fc600078e00ff */
[----:B------:R-:W-:Y:S01]  /*ca30*/  MOV R93, R80 ;  /* 0x00000050005d7202 */ /* 0x000fe20000000f00 */
[----:B------:R-:W-:Y:S01]  /*ca40*/  IMAD.MOV.U32 R80, RZ, RZ, RZ ;  /* 0x000000ffff507224 */ /* 0x000fe200078e00ff */
[----:B------:R-:W-:-:S07]  /*ca50*/  LOP3.LUT R6, R6, UR5, R81, 0x96, !PT ;  /* 0x0000000506067c12 */ /* 0x000fce000f8e9651 */
.L_x_19238:
[----:B------:R-:W-:Y:S05]  /*ca60*/  BSYNC.RECONVERGENT B1 ;  /* 0x0000000000017941 */ /* 0x000fea0003800200 */
.L_x_19237:
[----:B------:R-:W-:Y:S01]  /*ca70*/  ISETP.NE.AND P6, PT, R80, 0x1, PT ;  /* 0x000000015000780c */ /* 0x000fe20003fc5270 */
[----:B------:R-:W-:Y:S01]  /*ca80*/  HADD2.F32 R5, -RZ, R63.H0_H0 ;  /* 0x2000003fff057230 */ /* 0x000fe20000004100 */
[----:B------:R-:W-:Y:S01]  /*ca90*/  I2FP.F32.U32 R62, R62 ;  /* 0x0000003e003e7245 */ /* 0x000fe20000201000 */
[----:B------:R-:W-:Y:S01]  /*caa0*/  BSSY.RECONVERGENT B1, `(.L_x_19242) ;  /* 0x000005a000017945 */ /* 0x000fe20003800200 */
[----:B------:R-:W-:Y:S02]  /*cab0*/  MOV R95, R4 ;  /* 0x00000004005f7202 */ /* 0x000fe40000000f00 */
[----:B------:R-:W-:Y:S01]  /*cac0*/  FMUL.FTZ R5, R5, UR4 ;  /* 0x0000000405057c20 */ /* 0x000fe20008410000 */
[----:B------:R-:W-:-:S03]  /*cad0*/  FFMA.FTZ R81, R62, R83, 1.1641532182693481445e-10 ;  /* 0x2f0000003e517423 */ /* 0x000fc60000010053 */
[----:B------:R-:W-:Y:S01]  /*cae0*/  FMUL.FTZ R62, R5, R82 ;  /* 0x00000052053e7220 */ /* 0x000fe20000410000 */
[----:B------:R-:W-:Y:S01]  /*caf0*/  IMAD.MOV.U32 R5, RZ, RZ, 0x2 ;  /* 0x00000002ff057424 */ /* 0x000fe200078e00ff */
        /* <DEDUP_REMOVED lines=10> */
.L_x_19244:
        /* <DEDUP_REMOVED lines=15> */
.L_x_19246:
[----:B------:R-:W-:Y:S05]  /*cc90*/  BSYNC.RECONVERGENT B2 ;  /* 0x0000000000027941 */ /* 0x000fea0003800200 */
.L_x_19245:
        /* <DEDUP_REMOVED lines=58> */
.L_x_19243:
[----:B------:R-:W-:Y:S05]  /*d040*/  BSYNC.RECONVERGENT B1 ;  /* 0x0000000000017941 */ /* 0x000fea0003800200 */
.L_x_19242:
        /* <DEDUP_REMOVED lines=16> */
.L_x_19206:
        /* <DEDUP_REMOVED lines=19> */
[----:B------:R-:W-:Y:S02]  /*d280*/  LOP3.LUT R80, R2, R95, RZ, 0xfc, !PT ;  /* 0x0000005f02507212 */ /* 0x000fe400078efcff */
[----:B------:R-:W-:-:S03]  /*d290*/  MOV R2, R93 ;  /* 0x0000005d00027202 */ /* 0x000fc60000000f00 */
[----:B------:R1:W-:Y:S04]  /*d2a0*/  STG.E.64 desc[UR6][R82.64], R80 ;  /* 0x0000005052007986 */ /* 0x0003e8000c101b06 */
.L_x_19164:
[----:B------:R-:W-:Y:S05]  /*d2b0*/  BSYNC.RECONVERGENT B0 ;  /* 0x0000000000007941 */ /* 0x000fea0003800200 */
.L_x_19163:
        /* <DEDUP_REMOVED lines=30> */
.L_x_19252:
        /* <DEDUP_REMOVED lines=13> */
.L_x_19254:
[----:B------:R-:W-:Y:S05]  /*d570*/  BSYNC.RECONVERGENT B2 ;  /* 0x0000000000027941 */ /* 0x000fea0003800200 */
.L_x_19253:
        /* <DEDUP_REMOVED lines=55> */
[----:B------:R-:W-:Y:S01]  /*d8f0*/  IMAD.MOV.U32 R95, RZ, RZ, R2 ;  /* 0x000000ffff5f7224 */ /* 0x000fe200078e0002 */
[----:B------:R-:W-:Y:S01]  /*d900*/  MOV R93, R94 ;  /* 0x0000005e005d7202 */ /* 0x000fe20000000f00 */
[----:B------:R-:W-:-:S07]  /*d910*/  IMAD.MOV.U32 R94, RZ, RZ, RZ ;  /* 0x000000ffff5e7224 */ /* 0x000fce00078e00ff */
.L_x_19251:
[----:B------:R-:W-:Y:S05]  /*d920*/  BSYNC.RECONVERGENT B1 ;  /* 0x0000000000017941 */ /* 0x000fea0003800200 */
.L_x_19250:
[----:B------:R-:W0:Y:S01]  /*d930*/  LDC R114, c[0x0][0x408] ;  /* 0x00010200ff727b82 */ /* 0x000e220000000800 */
[----:B------:R-:W-:Y:S01]  /*d940*/  I2FP.F32.U32 R2, R95 ;  /* 0x0000005f00027245 */ /* 0x000fe20000201000 */
[----:B------:R-:W-:Y:S02]  /*d950*/  HFMA2 R123, -RZ, RZ, 0.1171875, 0 ;  /* 0x2f800000ff7b7431 */ /* 0x000fe400000001ff */
[----:B-----5:R-:W-:Y:S01]  /*d960*/  HADD2.F32 R95, -RZ, R68.H0_H0 ;  /* 0x20000044ff5f7230 */ /* 0x020fe20000004100 */
[----:B------:R-:W-:Y:S01]  /*d970*/  ISETP.NE.AND P1, PT, R94, 0x1, PT ;  /* 0x000000015e00780c */ /* 0x000fe20003f25270 */
[----:B------:R-:W-:Y:S01]  /*d980*/  BSSY.RECONVERGENT B1, `(.L_x_19255) ;  /* 0x000005d000017945 */ /* 0x000fe20003800200 */
[----:B------:R-:W-:Y:S01]  /*d990*/  FFMA.FTZ R5, R2, R123, 1.1641532182693481445e-10 ;  /* 0x2f00000002057423 */ /* 0x000fe2000001007b */
        /* <DEDUP_REMOVED lines=19> */
.L_x_19257:
        /* <DEDUP_REMOVED lines=12> */
.L_x_19259:
[----:B------:R-:W-:Y:S05]  /*db90*/  BSYNC.RECONVERGENT B2 ;  /* 0x0000000000027941 */ /* 0x000fea0003800200 */
.L_x_19258:
        /* <DEDUP_REMOVED lines=56> */
[----:B------:R-:W-:Y:S01]  /*df20*/  LOP3.LUT R7, R112, UR5, R5, 0x96, !PT ;  /* 0x0000000570077c12 */ /* 0x000fe2000f8e9605 */
[----:B------:R-:W-:Y:S01]  /*df30*/  IMAD.MOV.U32 R5, RZ, RZ, R93 ;  /* 0x000000ffff057224 */ /* 0x000fe200078e005d */
[----:B------:R-:W-:-:S07]  /*df40*/  MOV R93, R94 ;  /* 0x0000005e005d7202 */ /* 0x000fce0000000f00 */
.L_x_19256:
[----:B------:R-:W-:Y:S05]  /*df50*/  BSYNC.RECONVERGENT B1 ;  /* 0x0000000000017941 */ /* 0x000fea0003800200 */
.L_x_19255:
[----:B------:R-:W-:Y:S01]  /*df60*/  I2FP.F32.U32 R94, R5 ;  /* 0x00000005005e7245 */ /* 0x000fe20000201000 */
[----:B------:R-:W-:Y:S01]  /*df70*/  HADD2.F32 R68, -RZ, R68.H1_H1 ;  /* 0x30000044ff447230 */ /* 0x000fe20000004100 */
        /* <DEDUP_REMOVED lines=20> */
.L_x_19262:
        /* <DEDUP_REMOVED lines=13> */
.L_x_19264:
[----:B------:R-:W-:Y:S05]  /*e190*/  BSYNC.RECONVERGENT B2 ;  /* 0x0000000000027941 */ /* 0x000fea0003800200 */
.L_x_19263:
        /* <DEDUP_REMOVED lines=58> */
.L_x_19261:
[----:B------:R-:W-:Y:S05]  /*e540*/  BSYNC.RECONVERGENT B1 ;  /* 0x0000000000017941 */ /* 0x000fea0003800200 */
.L_x_19260:
        /* <DEDUP_REMOVED lines=22> */
.L_x_19267:
        /* <DEDUP_REMOVED lines=13> */
.L_x_19269:
[----:B------:R-:W-:Y:S05]  /*e780*/  BSYNC.RECONVERGENT B2 ;  /* 0x0000000000027941 */ /* 0x000fea0003800200 */
.L_x_19268:
        /* <DEDUP_REMOVED lines=58> */
.L_x_19266:
[----:B------:R-:W-:Y:S05]  /*eb30*/  BSYNC.RECONVERGENT B1 ;  /* 0x0000000000017941 */ /* 0x000fea0003800200 */
.L_x_19265:
        /* <DEDUP_REMOVED lines=8> */
[----:B------:R-:W-:-:S03]  /*ebc0*/  IMAD.MOV.U32 R5, RZ, RZ, R4 ;  /* 0x000000ffff057224 */ /* 0x000fc600078e0004 */
        /* <DEDUP_REMOVED lines=13> */
.L_x_19272:
        /* <DEDUP_REMOVED lines=13> */
.L_x_19274:
[----:B------:R-:W-:Y:S05]  /*ed70*/  BSYNC.RECONVERGENT B2 ;  /* 0x0000000000027941 */ /* 0x000fea0003800200 */
.L_x_19273:
        /* <DEDUP_REMOVED lines=58> */
.L_x_19271:
[----:B------:R-:W-:Y:S05]  /*f120*/  BSYNC.RECONVERGENT B1 ;  /* 0x0000000000017941 */ /* 0x000fea0003800200 */
.L_x_19270:
        /* <DEDUP_REMOVED lines=22> */
.L_x_19277:
        /* <DEDUP_REMOVED lines=13> */
.L_x_19279:
[----:B------:R-:W-:Y:S05]  /*f360*/  BSYNC.RECONVERGENT B2 ;  /* 0x0000000000027941 */ /* 0x000fea0003800200 */
.L_x_19278:
        /* <DEDUP_REMOVED lines=58> */
.L_x_19276:
[----:B------:R-:W-:Y:S05]  /*f710*/  BSYNC.RECONVERGENT B1 ;  /* 0x0000000000017941 */ /* 0x000fea0003800200 */
.L_x_19275:
        /* <DEDUP_REMOVED lines=22> */
.L_x_19282:
        /* <DEDUP_REMOVED lines=13> */
.L_x_19284:
[----:B------:R-:W-:Y:S05]  /*f950*/  BSYNC.RECONVERGENT B2 ;  /* 0x0000000000027941 */ /* 0x000fea0003800200 */
.L_x_19283:
        /* <DEDUP_REMOVED lines=58> */
.L_x_19281:
[----:B------:R-:W-:Y:S05]  /*fd00*/  BSYNC.RECONVERGENT B1 ;  /* 0x0000000000017941 */ /* 0x000fea0003800200 */
.L_x_19280:
        /* <DEDUP_REMOVED lines=22> */
.L_x_19287:
        /* <DEDUP_REMOVED lines=15> */
.L_x_19289:
[----:B------:R-:W-:Y:S05]  /*ff60*/  BSYNC.RECONVERGENT B2 ;  /* 0x0000000000027941 */ /* 0x000fea0003800200 */
.L_x_19288:
        /* <DEDUP_REMOVED lines=55> */
[----:B------:R-:W-:Y:S01]  /*102e0*/  LOP3.LUT R6, R6, UR5, R81, 0x96, !PT ;  /* 0x0000000506067c12 */ /* 0x000fe2000f8e9651 */
[----:B------:R-:W-:Y:S01]  /*102f0*/  IMAD.MOV.U32 R81, RZ, RZ, R93 ;  /* 0x000000ffff517224 */ /* 0x000fe200078e005d */
[----:B------:R-:W-:-:S07]  /*10300*/  MOV R93, R80 ;  /* 0x00000050005d7202 */ /* 0x000fce0000000f00 */
.L_x_19286:
[----:B------:R-:W-:Y:S05]  /*10310*/  BSYNC.RECONVERGENT B1 ;  /* 0x0000000000017941 */ /* 0x000fea0003800200 */
.L_x_19285:
        /* <DEDUP_REMOVED lines=10> */
.L_x_19249:
        /* <DEDUP_REMOVED lines=16> */
.L_x_19293:
        /* <DEDUP_REMOVED lines=13> */
.L_x_19295:
[----:B------:R-:W-:Y:S05]  /*10590*/  BSYNC.RECONVERGENT B2 ;  /* 0x0000000000027941 */ /* 0x000fea0003800200 */
.L_x_19294:
        /* <DEDUP_REMOVED lines=58> */
.L_x_19292:
[----:B------:R-:W-:Y:S05]  /*10940*/  BSYNC.RECONVERGENT B1 ;  /* 0x0000000000017941 */ /* 0x000fea0003800200 */
.L_x_19291:
[----:B------:R-:W2:Y:S01]  /*10950*/  LDC R94, c[0x0][0x404] ;  /* 0x00010100ff5e7b82 */ /* 0x000ea20000000800 */
[----:B------:R-:W-:Y:S01]  /*10960*/  I2FP.F32.U32 R2, R64 ;  /* 0x0000004000027245 */ /* 0x000fe20000201000 */
[----:B01----:R-:W-:Y:S01]  /*10970*/  IMAD.MOV.U32 R83, RZ, RZ, 0x2f800000 ;  /* 0x2f800000ff537424 */ /* 0x003fe200078e00ff */
[----:B------:R-:W-:Y:S01]  /*10980*/  ISETP.NE.AND P0, PT, R66, 0x1, PT ;  /* 0x000000014200780c */ /* 0x000fe20003f05270 */
[----:B------:R-:W-:Y:S01]  /*10990*/  BSSY.RECONVERGENT B1, `(.L_x_19296) ;  /* 0x000005b000017945 */ /* 0x000fe20003800200 */
[----:B------:R-:W-:Y:S01]  /*109a0*/  MOV R67, 0x2 ;  /* 0x0000000200437802 */ /* 0x000fe20000000f00 */
[----:B------:R-:W-:Y:S01]  /*109b0*/  FFMA.FTZ R5, R2, R83, 1.1641532182693481445e-10 ;  /* 0x2f00000002057423 */ /* 0x000fe20000010053 */
[----:B-----5:R-:W-:Y:S01]  /*109c0*/  HADD2.F32 R2, -RZ, R68.H0_H0 ;  /* 0x20000044ff027230 */ /* 0x020fe20000004100 */
[----:B------:R-:W0:Y:S04]  /*109d0*/  LDC R82, c[0x0][0x408] ;  /* 0x00010200ff527b82 */ /* 0x000e280000000800 */
[----:B------:R-:W-:Y:S01]  /*109e0*/  FMUL.FTZ R65, R2, UR4 ;  /* 0x0000000402417c20 */ /* 0x000fe20008410000 */
[----:B--2---:R-:W-:Y:S01]  /*109f0*/  FSETP.LE.FTZ.AND P1, PT, R5, R94, PT ;  /* 0x0000005e0500720b */ /* 0x004fe20003f33000 */
[----:B------:R-:W-:-:S03]  /*10a00*/  IMAD.MOV.U32 R5, RZ, RZ, R4 ;  /* 0x000000ffff057224 */ /* 0x000fc600078e0004 */
[----:B------:R-:W-:Y:S01]  /*10a10*/  P2R R2, PR, RZ, 0x2 ;  /* 0x00000002ff027803 */ /* 0x000fe20000000000 */
[----:B0-----:R-:W-:Y:S01]  /*10a20*/  FMUL.FTZ R64, R65, R82 ;  /* 0x0000005241407220 */ /* 0x001fe20000410000 */
        /* <DEDUP_REMOVED lines=9> */
.L_x_19298:
        /* <DEDUP_REMOVED lines=13> */
.L_x_19300:
[----:B------:R-:W-:Y:S05]  /*10b90*/  BSYNC.RECONVERGENT B2 ;  /* 0x0000000000027941 */ /* 0x000fea0003800200 */
.L_x_19299:
        /* <DEDUP_REMOVED lines=58> */
.L_x_19297:
[----:B------:R-:W-:Y:S05]  /*10f40*/  BSYNC.RECONVERGENT B1 ;  /* 0x0000000000017941 */ /* 0x000fea0003800200 */
.L_x_19296:
        /* <DEDUP_REMOVED lines=19> */
.L_x_19303:
        /* <DEDUP_REMOVED lines=13> */
.L_x_19305:
[----:B------:R-:W-:Y:S05]  /*11150*/  BSYNC.RECONVERGENT B2 ;  /* 0x0000000000027941 */ /* 0x000fea0003800200 */
.L_x_19304:
        /* <DEDUP_REMOVED lines=58> */
.L_x_19302:
[----:B------:R-:W-:Y:S05]  /*11500*/  BSYNC.RECONVERGENT B1 ;  /* 0x0000000000017941 */ /* 0x000fea0003800200 */
.L_x_19301:
[----:B------:R-:W-:Y:S01]  /*11510*/  I2FP.F32.U32 R66, R5 ;  /* 0x0000000500427245 */ /* 0x000fe20000201000 */
[----:B------:R-:W-:Y:S01]  /*11520*/  BSSY.RECONVERGENT B1, `(.L_x_19306) ;  /* 0x000005a000017945 */ /* 0x000fe20003800200 */
[----:B------:R-:W-:Y:S01]  /*11530*/  ISETP.NE.AND P2, PT, R68, 0x1, PT ;  /* 0x000000014400780c */ /* 0x000fe20003f45270 */
[----:B------:R-:W-:Y:S02]  /*11540*/  HFMA2 R80, -RZ, RZ, 0, 1.1920928955078125e-07 ;  /* 0x00000002ff507431 */ /* 0x000fe400000001ff */
        /* <DEDUP_REMOVED lines=15> */
.L_x_19308:
        /* <DEDUP_REMOVED lines=13> */
.L_x_19310:
[----:B------:R-:W-:Y:S05]  /*11710*/  BSYNC.RECONVERGENT B2 ;  /* 0x0000000000027941 */ /* 0x000fea0003800200 */
.L_x_19309:
        /* <DEDUP_REMOVED lines=58> */
.L_x_19307:
[----:B------:R-:W-:Y:S05]  /*11ac0*/  BSYNC.RECONVERGENT B1 ;  /* 0x0000000000017941 */ /* 0x000fea0003800200 */
.L_x_19306:
        /* <DEDUP_REMOVED lines=19> */
.L_x_19313:
        /* <DEDUP_REMOVED lines=13> */
.L_x_19315:
[----:B------:R-:W-:Y:S05]  /*11cd0*/  BSYNC.RECONVERGENT B2 ;  /* 0x0000000000027941 */ /* 0x000fea0003800200 */
.L_x_19314:
        /* <DEDUP_REMOVED lines=58> */
.L_x_19312:
[----:B------:R-:W-:Y:S05]  /*12080*/  BSYNC.RECONVERGENT B1 ;  /* 0x0000000000017941 */ /* 0x000fea0003800200 */
.L_x_19311:
[----:B------:R-:W-:Y:S01]  /*12090*/  ISETP.NE.AND P4, PT, R81, 0x1, PT ;  /* 0x000000015100780c */ /* 0x000fe20003f85270 */
[----:B------:R-:W-:Y:S01]  /*120a0*/  HADD2.F32 R69, -RZ, R70.H0_H0 ;  /* 0x20000046ff457230 */ /* 0x000fe20000004100 */
[----:B------:R-:W-:Y:S01]  /*120b0*/  I2FP.F32.U32 R68, R5 ;  /* 0x0000000500447245 */ /* 0x000fe20000201000 */
[----:B------:R-:W-:Y:S01]  /*120c0*/  BSSY.RECONVERGENT B1, `(.L_x_19316) ;  /* 0x0000058000017945 */ /* 0x000fe20003800200 */
[----:B------:R-:W-:Y:S02]  /*120d0*/  HFMA2 R80, -RZ, RZ, 0, 1.1920928955078125e-07 ;  /* 0x00000002ff507431 */ /* 0x000fe400000001ff */
[----:B------:R-:W-:Y:S01]  /*120e0*/  FMUL.FTZ R69, R69, UR4 ;  /* 0x0000000445457c20 */ /* 0x000fe20008410000 */
[----:B------:R-:W-:-:S03]  /*120f0*/  FFMA.FTZ R5, R68, R83, 1.1641532182693481445e-10 ;  /* 0x2f00000044057423 */ /* 0x000fc60000010053 */
[----:B------:R-:W-:Y:S01]  /*12100*/  FMUL.FTZ R68, R69, R82 ;  /* 0x0000005245447220 */ /* 0x000fe20000410000 */
[----:B------:R-:W-:Y:S01]  /*12110*/  IMAD.MOV.U32 R69, RZ, RZ, R4 ;  /* 0x000000ffff457224 */ /* 0x000fe200078e0004 */
        /* <DEDUP_REMOVED lines=10> */
.L_x_19318:
        /* <DEDUP_REMOVED lines=13> */
.L_x_19320:
[----:B------:R-:W-:Y:S05]  /*12290*/  BSYNC.RECONVERGENT B2 ;  /* 0x0000000000027941 */ /* 0x000fea0003800200 */
.L_x_19319:
        /* <DEDUP_REMOVED lines=58> */
.L_x_19317:
[----:B------:R-:W-:Y:S05]  /*12640*/  BSYNC.RECONVERGENT B1 ;  /* 0x0000000000017941 */ /* 0x000fea0003800200 */
.L_x_19316:
[----:B------:R-:W-:Y:S01]  /*12650*/  ISETP.NE.AND P5, PT, R80, 0x1, PT ;  /* 0x000000015000780c */ /* 0x000fe20003fa5270 */
[----:B------:R-:W-:Y:S01]  /*12660*/  HADD2.F32 R5, -RZ, R70.H1_H1 ;  /* 0x30000046ff057230 */ /* 0x000fe20000004100 */
        /* <DEDUP_REMOVED lines=17> */
.L_x_19323:
        /* <DEDUP_REMOVED lines=13> */
.L_x_19325:
[----:B------:R-:W-:Y:S05]  /*12850*/  BSYNC.RECONVERGENT B2 ;  /* 0x0000000000027941 */ /* 0x000fea0003800200 */
.L_x_19324:
        /* <DEDUP_REMOVED lines=57> */
[----:B------:R-:W-:-:S07]  /*12bf0*/  MOV R93, R80 ;  /* 0x00000050005d7202 */ /* 0x000fce0000000f00 */
.L_x_19322:
[----:B------:R-:W-:Y:S05]  /*12c00*/  BSYNC.RECONVERGENT B1 ;  /* 0x0000000000017941 */ /* 0x000fea0003800200 */
.L_x_19321:
        /* <DEDUP_REMOVED lines=19> */
.L_x_19328:
        /* <DEDUP_REMOVED lines=15> */
.L_x_19330:
[----:B------:R-:W-:Y:S05]  /*12e30*/  BSYNC.RECONVERGENT B2 ;  /* 0x0000000000027941 */ /* 0x000fea0003800200 */
.L_x_19329:
        /* <DEDUP_REMOVED lines=58> */
.L_x_19327:
[----:B------:R-:W-:Y:S05]  /*131e0*/  BSYNC.RECONVERGENT B1 ;  /* 0x0000000000017941 */ /* 0x000fea0003800200 */
.L_x_19326:
        /* <DEDUP_REMOVED lines=16> */
.L_x_19290:
        /* <DEDUP_REMOVED lines=22> */
.L_x_19248:
[----:B------:R-:W-:Y:S05]  /*13450*/  BSYNC.RECONVERGENT B0 ;  /* 0x0000000000007941 */ /* 0x000fea0003800200 */
.L_x_19247:
        /* <DEDUP_REMOVED lines=30> */
.L_x_19336:
        /* <DEDUP_REMOVED lines=13> */
.L_x_19338:
[----:B------:R-:W-:Y:S05]  /*13710*/  BSYNC.RECONVERGENT B2 ;  /* 0x0000000000027941 */ /* 0x000fea0003800200 */
.L_x_19337:
        /* <DEDUP_REMOVED lines=53> */
[----:B------:R-:W-:Y:S02]  /*13a70*/  UIADD3 UR5, UPT, UPT, UR9, -0x695add53, URZ ;  /* 0x96a522ad09057890 */ /* 0x000fe4000fffe0ff */
[----:B------:R-:W-:Y:S01]  /*13a80*/  MOV R93, R94 ;  /* 0x0000005e005d7202 */ /* 0x000fe20000000f00 */
[----:B------:R-:W-:-:S03]  /*13a90*/  HFMA2 R94, -RZ, RZ, 0, 0 ;  /* 0x00000000ff5e7431 */ /* 0x000fc600000001ff */
[----:B------:R-:W-:Y:S01]  /*13aa0*/  LOP3.LUT R6, R6, UR5, R95, 0x96, !PT ;  /* 0x0000000506067c12 */ /* 0x000fe2000f8e965f */
[----:B------:R-:W-:-:S07]  /*13ab0*/  IMAD.MOV.U32 R95, RZ, RZ, R2 ;  /* 0x000000ffff5f7224 */ /* 0x000fce00078e0002 */
.L_x_19335:
[----:B------:R-:W-:Y:S05]  /*13ac0*/  BSYNC.RECONVERGENT B1 ;  /* 0x0000000000017941 */ /* 0x000fea0003800200 */
.L_x_19334:
        /* <DEDUP_REMOVED lines=9> */
[----:B------:R-:W-:-:S02]  /*13b60*/  IMAD.MOV.U32 R5, RZ, RZ, R4 ;  /* 0x000000ffff057224 */ /* 0x000fc400078e0004 */
[----:B0-----:R-:W-:Y:S02]  /*13b70*/  FMUL.FTZ R95, R95, R122 ;  /* 0x0000007a5f5f7220 */ /* 0x001fe40000410000 */
        /* <DEDUP_REMOVED lines=15> */
.L_x_19341:
        /* <DEDUP_REMOVED lines=12> */
.L_x_19343:
[----:B------:R-:W-:Y:S05]  /*13d30*/  BSYNC.RECONVERGENT B2 ;  /* 0x0000000000027941 */ /* 0x000fea0003800200 */
.L_x_19342:
        /* <DEDUP_REMOVED lines=59> */
.L_x_19340:
[----:B------:R-:W-:Y:S05]  /*140f0*/  BSYNC.RECONVERGENT B1 ;  /* 0x0000000000017941 */ /* 0x000fea0003800200 */
.L_x_19339:
[----:B------:R-:W-:Y:S01]  /*14100*/  I2FP.F32.U32 R5, R5 ;  /* 0x0000000500057245 */ /* 0x000fe20000201000 */
[----:B------:R-:W-:Y:S01]  /*14110*/  HADD2.F32 R94, -RZ, R76.H1_H1 ;  /* 0x3000004cff5e7230 */ /* 0x000fe20000004100 */
        /* <DEDUP_REMOVED lines=20> */
.L_x_19346:
        /* <DEDUP_REMOVED lines=13> */
.L_x_19348:
[----:B------:R-:W-:Y:S05]  /*14330*/  BSYNC.RECONVERGENT B2 ;  /* 0x0000000000027941 */ /* 0x000fea0003800200 */
.L_x_19347:
        /* <DEDUP_REMOVED lines=58> */
.L_x_19345:
[----:B------:R-:W-:Y:S05]  /*146e0*/  BSYNC.RECONVERGENT B1 ;  /* 0x0000000000017941 */ /* 0x000fea0003800200 */
.L_x_19344:
        /* <DEDUP_REMOVED lines=22> */
.L_x_19351:
        /* <DEDUP_REMOVED lines=13> */
.L_x_19353:
[----:B------:R-:W-:Y:S05]  /*14920*/  BSYNC.RECONVERGENT B2 ;  /* 0x0000000000027941 */ /* 0x000fea0003800200 */
.L_x_19352:
        /* <DEDUP_REMOVED lines=58> */
.L_x_19350:
[----:B------:R-:W-:Y:S05]  /*14cd0*/  BSYNC.RECONVERGENT B1 ;  /* 0x0000000000017941 */ /* 0x000fea0003800200 */
.L_x_19349:
        /* <DEDUP_REMOVED lines=22> */
.L_x_19356:
        /* <DEDUP_REMOVED lines=13> */
.L_x_19358:
[----:B------:R-:W-:Y:S05]  /*14f10*/  BSYNC.RECONVERGENT B2 ;  /* 0x0000000000027941 */ /* 0x000fea0003800200 */
.L_x_19357:
        /* <DEDUP_REMOVED lines=58> */
.L_x_19355:
[----:B------:R-:W-:Y:S05]  /*152c0*/  BSYNC.RECONVERGENT B1 ;  /* 0x0000000000017941 */ /* 0x000fea0003800200 */
.L_x_19354:
        /* <DEDUP_REMOVED lines=22> */
.L_x_19361:
        /* <DEDUP_REMOVED lines=13> */
.L_x_19363:
[----:B------:R-:W-:Y:S05]  /*15500*/  BSYNC.RECONVERGENT B2 ;  /* 0x0000000000027941 */ /* 0x000fea0003800200 */
.L_x_19362:
        /* <DEDUP_REMOVED lines=58> */
.L_x_19360:
[----:B------:R-:W-:Y:S05]  /*158b0*/  BSYNC.RECONVERGENT B1 ;  /* 0x0000000000017941 */ /* 0x000fea0003800200 */
.L_x_19359:
        /* <DEDUP_REMOVED lines=22> */
.L_x_19366:
        /* <DEDUP_REMOVED lines=13> */
.L_x_19368:
[----:B------:R-:W-:Y:S05]  /*15af0*/  BSYNC.RECONVERGENT B2 ;  /* 0x0000000000027941 */ /* 0x000fea0003800200 */
.L_x_19367:
        /* <DEDUP_REMOVED lines=58> */
.L_x_19365:
[----:B------:R-:W-:Y:S05]  /*15ea0*/  BSYNC.RECONVERGENT B1 ;  /* 0x0000000000017941 */ /* 0x000fea0003800200 */
.L_x_19364:
        /* <DEDUP_REMOVED lines=22> */
.L_x_19371:
        /* <DEDUP_REMOVED lines=15> */
.L_x_19373:
[----:B------:R-:W-:Y:S05]  /*16100*/  BSYNC.RECONVERGENT B2 ;  /* 0x0000000000027941 */ /* 0x000fea0003800200 */
.L_x_19372:
        /* <DEDUP_REMOVED lines=58> */
.L_x_19370:
[----:B------:R-:W-:Y:S05]  /*164b0*/  BSYNC.RECONVERGENT B1 ;  /* 0x0000000000017941 */ /* 0x000fea0003800200 */
.L_x_19369:
        /* <DEDUP_REMOVED lines=10> */
.L_x_19333:
        /* <DEDUP_REMOVED lines=16> */
.L_x_19377:
        /* <DEDUP_REMOVED lines=13> */
.L_x_19379:
[----:B------:R-:W-:Y:S05]  /*16730*/  BSYNC.RECONVERGENT B2 ;  /* 0x0000000000027941 */ /* 0x000fea0003800200 */
.L_x_19378:
        /* <DEDUP_REMOVED lines=58> */
.L_x_19376:
[----:B------:R-:W-:Y:S05]  /*16ae0*/  BSYNC.RECONVERGENT B1 ;  /* 0x0000000000017941 */ /* 0x000fea0003800200 */
.L_x_19375:
[----:B------:R-:W3:Y:S01]  /*16af0*/  LDC R94, c[0x0][0x404] ;  /* 0x00010100ff5e7b82 */ /* 0x000ee20000000800 */
[----:B------:R-:W-:Y:S01]  /*16b00*/  I2FP.F32.U32 R2, R72 ;  /* 0x0000004800027245 */ /* 0x000fe20000201000 */
[----:B012---:R-:W-:Y:S01]  /*16b10*/  IMAD.MOV.U32 R83, RZ, RZ, 0x2f800000 ;  /* 0x2f800000ff537424 */ /* 0x007fe200078e00ff */
[----:B------:R-:W-:Y:S01]  /*16b20*/  ISETP.NE.AND P0, PT, R74, 0x1, PT ;  /* 0x000000014a00780c */ /* 0x000fe20003f05270 */
[----:B------:R-:W-:Y:S01]  /*16b30*/  BSSY.RECONVERGENT B1, `(.L_x_19380) ;  /* 0x000005b000017945 */ /* 0x000fe20003800200 */
[----:B------:R-:W-:Y:S01]  /*16b40*/  MOV R75, 0x2 ;  /* 0x00000002004b7802 */ /* 0x000fe20000000f00 */
[----:B------:R-:W-:Y:S01]  /*16b50*/  FFMA.FTZ R5, R2, R83, 1.1641532182693481445e-10 ;  /* 0x2f00000002057423 */ /* 0x000fe20000010053 */
[----:B-----5:R-:W-:Y:S01]  /*16b60*/  HADD2.F32 R2, -RZ, R76.H0_H0 ;  /* 0x2000004cff027230 */ /* 0x020fe20000004100 */
[----:B------:R-:W0:Y:S04]  /*16b70*/  LDC R82, c[0x0][0x408] ;  /* 0x00010200ff527b82 */ /* 0x000e280000000800 */
[----:B------:R-:W-:Y:S01]  /*16b80*/  FMUL.FTZ R73, R2, UR4 ;  /* 0x0000000402497c20 */ /* 0x000fe20008410000 */
[----:B---3--:R-:W-:Y:S01]  /*16b90*/  FSETP.LE.FTZ.AND P1, PT, R5, R94, PT ;  /* 0x0000005e0500720b */ /* 0x008fe20003f33000 */
        /* <DEDUP_REMOVED lines=12> */
.L_x_19382:
        /* <DEDUP_REMOVED lines=13> */
.L_x_19384:
[----:B------:R-:W-:Y:S05]  /*16d30*/  BSYNC.RECONVERGENT B2 ;  /* 0x0000000000027941 */ /* 0x000fea0003800200 */
.L_x_19383:
        /* <DEDUP_REMOVED lines=58> */
.L_x_19381:
[----:B------:R-:W-:Y:S05]  /*170e0*/  BSYNC.RECONVERGENT B1 ;  /* 0x0000000000017941 */ /* 0x000fea0003800200 */
.L_x_19380:
        /* <DEDUP_REMOVED lines=19> */
.L_x_19387:
        /* <DEDUP_REMOVED lines=13> */
.L_x_19389:
[----:B------:R-:W-:Y:S05]  /*172f0*/  BSYNC.RECONVERGENT B2 ;  /* 0x0000000000027941 */ /* 0x000fea0003800200 */
.L_x_19388:
        /* <DEDUP_REMOVED lines=58> */
.L_x_19386:
[----:B------:R-:W-:Y:S05]  /*176a0*/  BSYNC.RECONVERGENT B1 ;  /* 0x0000000000017941 */ /* 0x000fea0003800200 */
.L_x_19385:
        /* <DEDUP_REMOVED lines=19> */
.L_x_19392:
        /* <DEDUP_REMOVED lines=13> */
.L_x_19394:
[----:B------:R-:W-:Y:S05]  /*178b0*/  BSYNC.RECONVERGENT B2 ;  /* 0x0000000000027941 */ /* 0x000fea0003800200 */
.L_x_19393:
        /* <DEDUP_REMOVED lines=58> */
.L_x_19391:
[----:B------:R-:W-:Y:S05]  /*17c60*/  BSYNC.RECONVERGENT B1 ;  /* 0x0000000000017941 */ /* 0x000fea0003800200 */
.L_x_19390:
        /* <DEDUP_REMOVED lines=19> */
.L_x_19397:
        /* <DEDUP_REMOVED lines=13> */
.L_x_19399:
[----:B------:R-:W-:Y:S05]  /*17e70*/  BSYNC.RECONVERGENT B2 ;  /* 0x0000000000027941 */ /* 0x000fea0003800200 */
.L_x_19398:
        /* <DEDUP_REMOVED lines=57> */
[----:B------:R-:W-:-:S07]  /*18210*/  MOV R93, R76 ;  /* 0x0000004c005d7202 */ /* 0x000fce0000000f00 */
.L_x_19396:
[----:B------:R-:W-:Y:S05]  /*18220*/  BSYNC.RECONVERGENT B1 ;  /* 0x0000000000017941 */ /* 0x000fea0003800200 */
.L_x_19395:
        /* <DEDUP_REMOVED lines=19> */
.L_x_19402:
        /* <DEDUP_REMOVED lines=13> */
.L_x_19404:
[----:B------:R-:W-:Y:S05]  /*18430*/  BSYNC.RECONVERGENT B2 ;  /* 0x0000000000027941 */ /* 0x000fea0003800200 */
.L_x_19403:
        /* <DEDUP_REMOVED lines=58> */
.L_x_19401:
[----:B------:R-:W-:Y:S05]  /*187e0*/  BSYNC.RECONVERGENT B1 ;  /* 0x0000000000017941 */ /* 0x000fea0003800200 */
.L_x_19400:
        /* <DEDUP_REMOVED lines=19> */
.L_x_19407:
        /* <DEDUP_REMOVED lines=13> */
.L_x_19409:
[----:B------:R-:W-:Y:S05]  /*189f0*/  BSYNC.RECONVERGENT B2 ;  /* 0x0000000000027941 */ /* 0x000fea0003800200 */
.L_x_19408:
        /* <DEDUP_REMOVED lines=58> */
.L_x_19406:
[----:B------:R-:W-:Y:S05]  /*18da0*/  BSYNC.RECONVERGENT B1 ;  /* 0x0000000000017941 */ /* 0x000fea0003800200 */
.L_x_19405:
        /* <DEDUP_REMOVED lines=19> */
.L_x_19412:
        /* <DEDUP_REMOVED lines=15> */
.L_x_19414:
[----:B------:R-:W-:Y:S05]  /*18fd0*/  BSYNC.RECONVERGENT B2 ;  /* 0x0000000000027941 */ /* 0x000fea0003800200 */
.L_x_19413:
        /* <DEDUP_REMOVED lines=58> */
.L_x_19411:
[----:B------:R-:W-:Y:S05]  /*19380*/  BSYNC.RECONVERGENT B1 ;  /* 0x0000000000017941 */ /* 0x000fea0003800200 */
.L_x_19410:
        /* <DEDUP_REMOVED lines=16> */
.L_x_19374:
        /* <DEDUP_REMOVED lines=21> */
.L_x_19332:
[----:B------:R-:W-:Y:S05]  /*195e0*/  BSYNC.RECONVERGENT B0 ;  /* 0x0000000000007941 */ /* 0x000fea0003800200 */
.L_x_19331:
        /* <DEDUP_REMOVED lines=137> */
.L_x_19416:
[----:B------:R-:W-:Y:S05]  /*19e80*/  BSYNC.RECONVERGENT B0 ;  /* 0x0000000000007941 */ /* 0x000fea0003800200 */
.L_x_19415:
        /* <DEDUP_REMOVED lines=12> */
.L_x_19418:
[----:B------:R-:W-:Y:S05]  /*19f50*/  BSYNC.RECONVERGENT B0 ;  /* 0x0000000000007941 */ /* 0x000fea0003800200 */
.L_x_19417:
        /* <DEDUP_REMOVED lines=56> */
[----:B--2---:R-:W-:Y:S01]  /*1a2e0*/  FMUL.FTZ R80, R95, R95 ;  /* 0x0000005f5f507220 */ /* 0x004fe20000410000 */
[----:B-1----:R-:W-:-:S04]  /*1a2f0*/  FFMA.FTZ R92, R81, UR19, R92 ;  /* 0x00000013515c7c23 */ /* 0x002fc8000801005c */
[----:B------:R-:W-:Y:S02]  /*1a300*/  FSEL R93, R80, RZ, P0 ;  /* 0x000000ff505d7208 */ /* 0x000fe40000000000 */
[----:B------:R-:W1:Y:S03]  /*1a310*/  @!P1 LDC.64 R80, c[0x0][0x3c8] ;  /* 0x0000f200ff509b82 */ /* 0x000e660000000a00 */
[----:B------:R-:W-:Y:S01]  /*1a320*/  FADD.FTZ R92, R92, R93 ;  /* 0x0000005d5c5c7221 */ /* 0x000fe20000010000 */
[----:B------:R-:W-:-:S04]  /*1a330*/  IMAD.U32 R93, RZ, RZ, UR15 ;  /* 0x0000000fff5d7e24 */ /* 0x000fc8000f8e00ff */
[C---:B0-----:R-:W-:Y:S01]  /*1a340*/  @!P1 IMAD.WIDE R82, R93.reuse, 0x4, R82 ;  /* 0x000000045d529825 */ /* 0x041fe200078e0252 */
[----:B------:R-:W0:Y:S04]  /*1a350*/  MUFU.RSQ R92, R92 ;  /* 0x0000005c005c7308 */ /* 0x000e280000001400 */
[----:B------:R2:W-:Y:S01]  /*1a360*/  @!P1 STG.E desc[UR6][R82.64], R95 ;  /* 0x0000005f52009986 */ /* 0x0005e2000c101906 */
[----:B-1----:R-:W-:Y:S01]  /*1a370*/  @!P1 IMAD.WIDE R80, R93, 0x4, R80 ;  /* 0x000000045d509825 */ /* 0x002fe200078e0250 */
[----:B------:R-:W-:-:S04]  /*1a380*/  FSEL R93, R95, RZ, !P0 ;  /* 0x000000ff5f5d7208 */ /* 0x000fc80004000000 */
        /* <DEDUP_REMOVED lines=34> */
.L_x_19420:
[----:B------:R-:W-:Y:S05]  /*1a5b0*/  BSYNC.RECONVERGENT B0 ;  /* 0x0000000000007941 */ /* 0x000fea0003800200 */
.L_x_19419:
[----:B------:R-:W-:Y:S01]  /*1a5c0*/  ISETP.NE.AND P0, PT, R120, RZ, PT ;  /* 0x000000ff7800720c */ /* 0x000fe20003f05270 */
[----:B------:R-:W-:-:S12]  /*1a5d0*/  BSSY.RECONVERGENT B0, `(.L_x_19421) ;  /* 0x0000022000007945 */ /* 0x000fd80003800200 */
        /* <DEDUP_REMOVED lines=28> */
[----:B------:R-:W-:Y:S01]  /*1a7a0*/  F2FP.F16.F32.PACK_AB R81, R112, R113 ;  /* 0x000000717051723e */ /* 0x000fe200000000ff */
[----:B------:R-:W-:Y:S02]  /*1a7b0*/  VIADD R0, R0, 0x100 ;  /* 0x0000010000007836 */ /* 0x000fe40000000000 */
[----:B------:R-:W-:Y:S02]  /*1a7c0*/  F2FP.F16.F32.PACK_AB R82, R120, R83 ;  /* 0x000000537852723e */ /* 0x000fe400000000ff */
[----:B------:R-:W-:-:S05]  /*1a7d0*/  F2FP.F16.F32.PACK_AB R83, R122, R121 ;  /* 0x000000797a53723e */ /* 0x000fca00000000ff */
[----:B------:R1:W-:Y:S02]  /*1a7e0*/  STG.E.128 desc[UR6][R94.64], R80 ;  /* 0x000000505e007986 */ /* 0x0003e4000c101d06 */
.L_x_19422:
[----:B------:R-:W-:Y:S05]  /*1a7f0*/  BSYNC.RECONVERGENT B0 ;  /* 0x0000000000007941 */ /* 0x000fea0003800200 */
.L_x_19421:
        /* <DEDUP_REMOVED lines=30> */
[C---:B0-----:R-:W-:Y:S01]  /*1a9e0*/  IMAD.WIDE.U32 R94, R0.reuse, 0x10, R94 ;  /* 0x00000010005e7825 */ /* 0x041fe200078e005e */
[----:B------:R-:W-:-:S02]  /*1a9f0*/  IADD3 R0, PT, PT, R0, 0x100, RZ ;  /* 0x0000010000007810 */ /* 0x000fc40007ffe0ff */
[----:B------:R-:W-:Y:S02]  /*1aa00*/  F2FP.F16.F32.PACK_AB R82, R120, R115 ;  /* 0x000000737852723e */ /* 0x000fe400000000ff */
[----:B------:R-:W-:-:S05]  /*1aa10*/  F2FP.F16.F32.PACK_AB R83, R122, R113 ;  /* 0x000000717a53723e */ /* 0x000fca00000000ff */
[----:B------:R3:W-:Y:S02]  /*1aa20*/  STG.E.128 desc[UR6][R94.64], R80 ;  /* 0x000000505e007986 */ /* 0x0007e4000c101d06 */
.L_x_19424:
[----:B------:R-:W-:Y:S05]  /*1aa30*/  BSYNC.RECONVERGENT B0 ;  /* 0x0000000000007941 */ /* 0x000fea0003800200 */
.L_x_19423:
[----:B------:R-:W-:Y:S01]  /*1aa40*/  ISETP.NE.AND P0, PT, R114, RZ, PT ;  /* 0x000000ff7200720c */ /* 0x000fe20003f05270 */
[----:B------:R-:W-:-:S12]  /*1aa50*/  BSSY.RECONVERGENT B0, `(.L_x_19425) ;  /* 0x0000021000007945 */ /* 0x000fd80003800200 */
        /* <DEDUP_REMOVED lines=12> */
[----:B------:R-:W-:Y:S01]  /*1ab20*/  FMUL.FTZ R93, R92, R121 ;  /* 0x000000795c5d7220 */ /* 0x000fe20000410000 */
[----:B-----5:R-:W-:Y:S01]  /*1ab30*/  FFMA.FTZ R112, R82, R26, R18 ;  /* 0x0000001a52707223 */ /* 0x020fe20000010012 */
        /* <DEDUP_REMOVED lines=18> */
.L_x_19426:
[----:B------:R-:W-:Y:S05]  /*1ac60*/  BSYNC.RECONVERGENT B0 ;  /* 0x0000000000007941 */ /* 0x000fea0003800200 */
.L_x_19425:
[----:B------:R-:W-:Y:S02]  /*1ac70*/  UIADD3 UR15, UPT, UPT, UR15, UR12, URZ ;  /* 0x0000000c0f0f7290 */ /* 0x000fe4000fffe0ff */
[----:B------:R-:W-:Y:S02]  /*1ac80*/  UPLOP3.LUT UP2, UPT, UPT, UPT, UP2, 0x40, 0x4 ;  /* 0x000000000004789c */ /* 0x000fe40003f4e820 */
[----:B------:R-:W-:-:S09]  /*1ac90*/  UISETP.GE.AND UP1, UPT, UR15, UR13, UPT ;  /* 0x0000000d0f00728c */ /* 0x000fd2000bf26270 */
[----:B------:R-:W-:Y:S05]  /*1aca0*/  BRA.U !UP1, `(.L_x_19427) ;  /* 0xfffffe6109607547 */ /* 0x000fea000b83ffff */
[----:B------:R-:W-:Y:S05]  /*1acb0*/  EXIT ;  /* 0x000000000000794d */ /* 0x000fea0003800000 */
.L_x_19428:
        /* <DEDUP_REMOVED lines=12> */
.L_x_27580:


//--------------------- .text._ZN10layer_norm13ln_fwd_kernelINS_13Kernel_traitsIf6__halffS2_fjLj8192ELj1ELj1ELj8ELj16ENS_18Kernel_traits_baseILj8192EfS2_fS2_fjLj256EEEEELb1ELb0ELb0ELb1EEEvNS_9FwdParamsE --------------------------
	.section	.text._ZN10layer_norm13ln_fwd_kernelINS_13Kernel_traitsIf6__halffS2_fjLj8192ELj1ELj1ELj8ELj16ENS_18Kernel_traits_baseILj8192EfS2_fS2_fjLj256EEEEELb1ELb0ELb0ELb1EEEvNS_9FwdParamsE,"ax",@progbits
	.align	128
        .global         _ZN10layer_norm13ln_fwd_kernelINS_13Kernel_traitsIf6__halffS2_fjLj8192ELj1ELj1ELj8ELj16ENS_18Kernel_traits_baseILj8192EfS2_fS2_fjLj256EEEEELb1ELb0ELb0ELb1EEEvNS_9FwdParamsE
        .type           _ZN10layer_norm13ln_fwd_kernelINS_13Kernel_traitsIf6__halffS2_fjLj8192ELj1ELj1ELj8ELj16ENS_18Kernel_traits_baseILj8192EfS2_fS2_fjLj256EEEEELb1ELb0ELb0ELb1EEEvNS_9FwdParamsE,@function
        .size           _ZN10layer_norm13ln_fwd_kernelINS_13Kernel_traitsIf6__halffS2_fjLj8192ELj1ELj1ELj8ELj16ENS_18Kernel_traits_baseILj8192EfS2_fS2_fjLj256EEEEELb1ELb0ELb0ELb1EEEvNS_9FwdParamsE,(.L_x_27581 - _ZN10layer_norm13ln_fwd_kernelINS_13Kernel_traitsIf6__halffS2_fjLj8192ELj1ELj1ELj8ELj16ENS_18Kernel_traits_baseILj8192EfS2_fS2_fjLj256EEEEELb1ELb0ELb0ELb1EEEvNS_9FwdParamsE)
        .other          _ZN10layer_norm13ln_fwd_kernelINS_13Kernel_traitsIf6__halffS2_fjLj8192ELj1ELj1ELj8ELj16ENS_18Kernel_traits_baseILj8192EfS2_fS2_fjLj256EEEEELb1ELb0ELb0ELb1EEEvNS_9FwdParamsE,@"STO_CUDA_ENTRY STV_DEFAULT"
_ZN10layer_norm13ln_fwd_kernelINS_13Kernel_traitsIf6__halffS2_fjLj8192ELj1ELj1ELj8ELj16ENS_18Kernel_traits_baseILj8192EfS2_fS2_fjLj256EEEEELb1ELb0ELb0ELb1EEEvNS_9FwdParamsE:
.text._ZN10layer_norm13ln_fwd_kernelINS_13Kernel_traitsIf6__halffS2_fjLj8192ELj1ELj1ELj8ELj16ENS_18Kernel_traits_baseILj8192EfS2_fS2_fjLj256EEEEELb1ELb0ELb0ELb1EEEvNS_9FwdParamsE:
        /* <DEDUP_REMOVED lines=64> */
.L_x_19429:
        /* <DEDUP_REMOVED lines=26> */
.L_x_19430:
        /* <DEDUP_REMOVED lines=17> */
[----:B------:R-:W-:-:S04]  /*06b0*/  IMAD.HI.U32 R2, R0, -0x326172a9, RZ ;  /* 0xcd9e8d5700027827 */ /* 0x000fc800078e00ff */
[----:B------:R-:W-:Y:S01]  /*06c0*/  IMAD R6, R3, -0x2daee0ad, RZ ;  /* 0xd2511f5303067824 */ /* 0x000fe200078e02ff */
[----:B------:R-:W-:Y:S01]  /*06d0*/  LOP3.LUT R2, R5, UR20, R2, 0x96, !PT ;  /* 0x0000001405027c12 */ /* 0x000fe2000f8e9602 */
[----:B------:R-:W-:Y:S02]  /*06e0*/  IMAD R5, R0, -0x326172a9, RZ ;  /* 0xcd9e8d5700057824 */ /* 0x000fe400078e02ff */
[----:B------:R-:W-:-:S04]  /*06f0*/  IMAD.HI.U32 R0, R4, -0x326172a9, RZ ;  /* 0xcd9e8d5704007827 */ /* 0x000fc800078e00ff */
[----:B------:R-:W-:Y:S01]  /*0700*/  IMAD.HI.U32 R3, R2, -0x2daee0ad, RZ ;  /* 0xd2511f5302037827 */ /* 0x000fe200078e00ff */
[----:B------:R-:W-:Y:S01]  /*0710*/  LOP3.LUT R0, R5, UR7, R0, 0x96, !PT ;  /* 0x0000000705007c12 */ /* 0x000fe2000f8e9600 */
[----:B------:R-:W2:Y:S02]  /*0720*/  LDCU UR7, c[0x0][0x404] ;  /* 0x00008080ff0777ac */ /* 0x000ea40008000800 */
[----:B------:R-:W-:Y:S01]  /*0730*/  IMAD R5, R4, -0x326172a9, RZ ;  /* 0xcd9e8d5704057824 */ /* 0x000fe200078e02ff */
[----:B------:R-:W-:Y:S01]  /*0740*/  LOP3.LUT R3, R6, UR21, R3, 0x96, !PT ;  /* 0x0000001506037c12 */ /* 0x000fe2000f8e9603 */
[----:B------:R-:W-:Y:S02]  /*0750*/  IMAD R7, R2, -0x2daee0ad, RZ ;  /* 0xd2511f5302077824 */ /* 0x000fe400078e02ff */
[----:B------:R-:W-:-:S04]  /*0760*/  IMAD.HI.U32 R4, R0, -0x2daee0ad, RZ ;  /* 0xd2511f5300047827 */ /* 0x000fc800078e00ff */
[----:B------:R-:W-:Y:S01]  /*0770*/  IMAD.HI.U32 R2, R3, -0x326172a9, RZ ;  /* 0xcd9e8d5703027827 */ /* 0x000fe200078e00ff */
[----:B------:R-:W-:Y:S01]  /*0780*/  LOP3.LUT R4, R7, UR4, R4, 0x96, !PT ;  /* 0x0000000407047c12 */ /* 0x000fe2000f8e9604 */
[----:B------:R-:W3:Y:S02]  /*0790*/  LDCU.64 UR4, c[0x0][0x3e0] ;  /* 0x00007c00ff0477ac */ /* 0x000ee40008000a00 */
        /* <DEDUP_REMOVED lines=9> */
[----:B------:R-:W-:Y:S01]  /*0830*/  IMAD R7, R2, -0x2daee0ad, RZ ;  /* 0xd2511f5302077824 */ /* 0x000fe200078e02ff */
[----:B------:R-:W0:Y:S01]  /*0840*/  LDCU.64 UR14, c[0x0][0x3a0] ;  /* 0x00007400ff0e77ac */ /* 0x000e220008000a00 */
[----:B------:R-:W-:Y:S01]  /*0850*/  IMAD.HI.U32 R4, R0, -0x2daee0ad, RZ ;  /* 0xd2511f5300047827 */ /* 0x000fe200078e00ff */
[----:B---3--:R-:W-:-:S03]  /*0860*/  UISETP.NE.U32.AND UP0, UPT, UR4, URZ, UPT ;  /* 0x000000ff0400728c */ /* 0x008fc6000bf05070 */
[----:B------:R-:W-:Y:S01]  /*0870*/  IMAD.HI.U32 R2, R5, -0x326172a9, RZ ;  /* 0xcd9e8d5705027827 */ /* 0x000fe200078e00ff */
[----:B------:R-:W-:Y:S01]  /*0880*/  LOP3.LUT R4, R7, UR16, R4, 0x96, !PT ;  /* 0x0000001007047c12 */ /* 0x000fe2000f8e9604 */
[----:B------:R-:W-:Y:S02]  /*0890*/  UISETP.NE.AND.EX UP0, UPT, UR5, URZ, UPT, UP0 ;  /* 0x000000ff0500728c */ /* 0x000fe4000bf05300 */
        /* <DEDUP_REMOVED lines=30> */
.L_x_19634:
[----:B0-----:R-:W0:Y:S01]  /*0a80*/  @UP0 LDCU.64 UR4, c[0x0][0x3e0] ;  /* 0x00007c00ff0407ac */ /* 0x001e220008000a00 */
[----:B------:R-:W1:Y:S01]  /*0a90*/  S2R R3, SR_TID.X ;  /* 0x0000000000037919 */ /* 0x000e620000002100 */
[----:B------:R-:W-:Y:S01]  /*0aa0*/  PLOP3.LUT P0, PT, PT, PT, UP0, 0x80, 0x8 ;  /* 0x000000000008781c */ /* 0x000fe20003f0f008 */
[----:B------:R-:W2:Y:S01]  /*0ab0*/  LDC.64 R14, c[0x0][0x390] ;  /* 0x0000e400ff0e7b82 */ /* 0x000ea20000000a00 */
[----:B------:R-:W-:Y:S02]  /*0ac0*/  UIMAD UR6, UR9, UR18, URZ ;  /* 0x00000012090672a4 */ /* 0x000fe4000f8e02ff */
[----:B0-----:R-:W-:-:S06]  /*0ad0*/  @UP0 UIMAD.WIDE UR4, UR9, 0x2, UR4 ;  /* 0x00000002090408a5 */ /* 0x001fcc000f8e0204 */
[----:B------:R-:W-:Y:S01]  /*0ae0*/  IMAD.U32 R16, RZ, RZ, UR4 ;  /* 0x00000004ff107e24 */ /* 0x000fe2000f8e00ff */
[----:B------:R-:W-:Y:S01]  /*0af0*/  USHF.R.S32.HI UR4, URZ, 0x1f, UR6 ;  /* 0x0000001fff047899 */ /* 0x000fe20008011406 */
[----:B------:R-:W-:-:S03]  /*0b00*/  MOV R17, UR5 ;  /* 0x0000000500117c02 */ /* 0x000fc60008000f00 */
        /* <DEDUP_REMOVED lines=10> */
[----:B------:R-:W-:Y:S01]  /*0bb0*/  IMAD.MOV.U32 R111, RZ, RZ, 0x2f800000 ;  /* 0x2f800000ff6f7424 */ /* 0x000fe200078e00ff */
[----:B------:R-:W-:Y:S02]  /*0bc0*/  UISETP.NE.AND.EX UP1, UPT, UR15, URZ, UPT, UP1 ;  /* 0x000000ff0f00728c */ /* 0x000fe4000bf25310 */
[----:B------:R-:W-:Y:S02]  /*0bd0*/  UIADD3 UR26, UPT, UPT, UR13, -0x4498517b, URZ ;  /* 0xbb67ae850d1a7890 */ /* 0x000fe4000fffe0ff */
[----:B------:R-:W-:-:S02]  /*0be0*/  UIADD3 UR27, UPT, UPT, UR12, -0x255992d5, URZ ;  /* 0xdaa66d2b0c1b7890 */ /* 0x000fc4000fffe0ff */
[----:B------:R-:W-:Y:S02]  /*0bf0*/  UIADD3 UR28, UPT, UPT, UR13, -0x126145ec, URZ ;  /* 0xed9eba140d1c7890 */ /* 0x000fe4000fffe0ff */
[----:B------:R-:W-:Y:S02]  /*0c00*/  UIADD3 UR29, UPT, UPT, UR13, -0x695add53, URZ ;  /* 0x96a522ad0d1d7890 */ /* 0x000fe4000fffe0ff */
[----:B------:R-:W-:Y:S02]  /*0c10*/  UIADD3 UR30, UPT, UPT, UR12, 0x3c6ef372, URZ ;  /* 0x3c6ef3720c1e7890 */ /* 0x000fe4000fffe0ff */
[----:B------:R-:W-:Y:S02]  /*0c20*/  UIADD3 UR31, UPT, UPT, UR12, 0x5384540f, URZ ;  /* 0x5384540f0c1f7890 */ /* 0x000fe4000fffe0ff */
[----:B------:R-:W-:Y:S02]  /*0c30*/  UIADD3 UR32, UPT, UPT, UR12, -0x4ab325aa, URZ ;  /* 0xb54cda560c207890 */ /* 0x000fe4000fffe0ff */
[----:B------:R-:W-:-:S02]  /*0c40*/  UIADD3 UR33, UPT, UPT, UR13, -0x24c28bd8, URZ ;  /* 0xdb3d74280d217890 */ /* 0x000fc4000fffe0ff */
[----:B------:R-:W-:Y:S02]  /*0c50*/  UIADD3 UR34, UPT, UPT, UR12, -0x700cb87f, URZ ;  /* 0x8ff347810c227890 */ /* 0x000fe4000fffe0ff */
[----:B------:R-:W-:Y:S02]  /*0c60*/  UIADD3 UR35, UPT, UPT, UR12, 0x78dde6e4, URZ ;  /* 0x78dde6e40c237890 */ /* 0x000fe4000fffe0ff */
[----:B------:R-:W-:Y:S02]  /*0c70*/  UIADD3 UR36, UPT, UPT, UR13, -0x56f99767, URZ ;  /* 0xa90668990d247890 */ /* 0x000fe4000fffe0ff */
[----:B------:R-:W-:Y:S01]  /*0c80*/  UIADD3 UR37, UPT, UPT, UR13, 0x32370b8f, URZ ;  /* 0x32370b8f0d257890 */ /* 0x000fe2000fffe0ff */
[----:B---3--:R-:W-:-:S05]  /*0c90*/  @P0 HADD2.F32 R16, -RZ, R16.H0_H0 ;  /* 0x20000010ff100230 */ /* 0x008fca0000004100 */
[----:B------:R-:W-:Y:S01]  /*0ca0*/  @P1 R2UR UR6, R16 ;  /* 0x00000000100612ca */ /* 0x000fe200000e0000 */
[----:B------:R-:W-:-:S14]  /*0cb0*/  BRA.U !UP1, `(.L_x_19431) ;  /* 0x0000002509c07547 */ /* 0x000fdc000b800000 */
        /* <DEDUP_REMOVED lines=14> */
.L_x_27416:
[----:B------:R-:W-:Y:S05]  /*0da0*/  BRX R16 -0xdb0                                         (*"BRANCH_TARGETS .L_x_27417,.L_x_27418,.L_x_27419"*) ;  /* 0xfffffff010947949 */ /* 0x000fea000383ffff */
.L_x_27419:
[----:B------:R-:W-:Y:S01]  /*0db0*/  VIADD R13, R12, 0x1 ;  /* 0x000000010c0d7836 */ /* 0x000fe20000000000 */
[----:B------:R-:W-:Y:S01]  /*0dc0*/  MOV R16, R113 ;  /* 0x0000007100107202 */ /* 0x000fe20000000f00 */
[----:B------:R-:W-:Y:S01]  /*0dd0*/  IMAD.MOV.U32 R0, RZ, RZ, R6 ;  /* 0x000000ffff007224 */ /* 0x000fe200078e0006 */
[----:B------:R-:W-:Y:S06]  /*0de0*/  BRA `(.L_x_19432) ;  /* 0x0000000000e87947 */ /* 0x000fec0003800000 */
.L_x_27417:
[----:B------:R-:W-:Y:S02]  /*0df0*/  HFMA2 R13, -RZ, RZ, 0, 1.78813934326171875e-07 ;  /* 0x00000003ff0d7431 */ /* 0x000fe400000001ff */
[----:B------:R-:W-:Y:S02]  /*0e00*/  IMAD.MOV.U32 R16, RZ, RZ, R113 ;  /* 0x000000ffff107224 */ /* 0x000fe400078e0071 */
[----:B------:R-:W-:Y:S01]  /*0e10*/  IMAD.MOV.U32 R0, RZ, RZ, R7 ;  /* 0x000000ffff007224 */ /* 0x000fe200078e0007 */
[----:B------:R-:W-:Y:S06]  /*0e20*/  BRA `(.L_x_19432) ;  /* 0x0000000000d87947 */ /* 0x000fec0003800000 */
.L_x_27418:
        /* <DEDUP_REMOVED lines=12> */
.L_x_19433:
        /* <DEDUP_REMOVED lines=42> */
.L_x_19432:
[----:B------:R-:W-:Y:S01]  /*1190*/  I2FP.F32.U32 R0, R0 ;  /* 0x0000000000007245 */ /* 0x000fe20000201000 */
[----:B-----5:R-:W-:Y:S01]  /*11a0*/  HADD2.F32 R12, -RZ, R8.H0_H0 ;  /* 0x20000008ff0c7230 */ /* 0x020fe20000004100 */
[----:B------:R-:W-:Y:S01]  /*11b0*/  ISETP.NE.AND P1, PT, R13, 0x1, PT ;  /* 0x000000010d00780c */ /* 0x000fe20003f25270 */
[----:B------:R-:W-:Y:S01]  /*11c0*/  UMOV UR5, UR8 ;  /* 0x0000000800057c82 */ /* 0x000fe20008000000 */
[----:B------:R-:W-:Y:S01]  /*11d0*/  UMOV UR4, UR7 ;  /* 0x0000000700047c82 */ /* 0x000fe20008000000 */
        /* <DEDUP_REMOVED lines=19> */
.L_x_19435:
        /* <DEDUP_REMOVED lines=12> */
.L_x_19436:
        /* <DEDUP_REMOVED lines=43> */
.L_x_19434:
        /* <DEDUP_REMOVED lines=21> */
.L_x_19438:
        /* <DEDUP_REMOVED lines=12> */
.L_x_19439:
        /* <DEDUP_REMOVED lines=43> */
.L_x_19437:
        /* <DEDUP_REMOVED lines=21> */
.L_x_19441:
        /* <DEDUP_REMOVED lines=12> */
.L_x_19442:
        /* <DEDUP_REMOVED lines=43> */
.L_x_19440:
        /* <DEDUP_REMOVED lines=21> */
.L_x_19444:
        /* <DEDUP_REMOVED lines=12> */
.L_x_19445:
        /* <DEDUP_REMOVED lines=43> */
.L_x_19443:
        /* <DEDUP_REMOVED lines=21> */
.L_x_19447:
        /* <DEDUP_REMOVED lines=12> */
.L_x_19448:
        /* <DEDUP_REMOVED lines=43> */
.L_x_19446:
        /* <DEDUP_REMOVED lines=21> */
.L_x_19450:
        /* <DEDUP_REMOVED lines=12> */
.L_x_19451:
        /* <DEDUP_REMOVED lines=43> */
.L_x_19449:
        /* <DEDUP_REMOVED lines=21> */
.L_x_19453:
        /* <DEDUP_REMOVED lines=14> */
.L_x_19454:
        /* <DEDUP_REMOVED lines=43> */
.L_x_19452:
[----:B------:R-:W-:Y:S01]  /*3320*/  I2FP.F32.U32 R8, R8 ;  /* 0x0000000800087245 */ /* 0x000fe20000201000 */
[----:B------:R-:W-:-:S04]  /*3330*/  HADD2.F32 R11, -RZ, R11.H1_H1 ;  /* 0x3000000bff0b7230 */ /* 0x000fc80000004100 */
        /* <DEDUP_REMOVED lines=8> */
.L_x_19431:
        /* <DEDUP_REMOVED lines=15> */
.L_x_19457:
        /* <DEDUP_REMOVED lines=12> */
.L_x_19458:
        /* <DEDUP_REMOVED lines=42> */
.L_x_19456:
[----:B------:R-:W-:Y:S01]  /*3810*/  ISETP.NE.AND P0, PT, R13, 0x1, PT ;  /* 0x000000010d00780c */ /* 0x000fe20003f05270 */
[----:B-----5:R-:W-:Y:S01]  /*3820*/  HADD2.F32 R12, -RZ, R8.H0_H0 ;  /* 0x20000008ff0c7230 */ /* 0x020fe20000004100 */
[----:B------:R-:W-:Y:S01]  /*3830*/  I2FP.F32.U32 R0, R0 ;  /* 0x0000000000007245 */ /* 0x000fe20000201000 */
[----:B------:R-:W-:Y:S01]  /*3840*/  UMOV UR4, UR7 ;  /* 0x0000000700047c82 */ /* 0x000fe20008000000 */
[----:B------:R-:W-:Y:S01]  /*3850*/  UMOV UR5, UR8 ;  /* 0x0000000800057c82 */ /* 0x000fe20008000000 */
[----:B------:R-:W-:Y:S02]  /*3860*/  HFMA2 R17, -RZ, RZ, 0, 1.1920928955078125e-07 ;  /* 0x00000002ff117431 */ /* 0x000fe400000001ff */
[----:B------:R-:W-:Y:S01]  /*3870*/  FMUL.FTZ R36, R12, UR6 ;  /* 0x000000060c247c20 */ /* 0x000fe20008410000 */
[----:B------:R-:W-:Y:S01]  /*3880*/  FFMA.FTZ R0, R0, R111, 1.1641532182693481445e-10 ;  /* 0x2f00000000007423 */ /* 0x000fe2000001006f */
[----:B------:R-:W-:Y:S02]  /*3890*/  IMAD.MOV.U32 R12, RZ, RZ, R4 ;  /* 0x000000ffff0c7224 */ /* 0x000fe400078e0004 */
[----:B------:R-:W-:-:S02]  /*38a0*/  FMUL.FTZ R36, R36, UR5 ;  /* 0x0000000524247c20 */ /* 0x000fc40008410000 */
        /* <DEDUP_REMOVED lines=11> */
.L_x_19460:
        /* <DEDUP_REMOVED lines=12> */
.L_x_19461:
        /* <DEDUP_REMOVED lines=43> */
.L_x_19459:
[----:B------:R-:W-:Y:S01]  /*3cd0*/  ISETP.NE.AND P1, PT, R17, 0x1, PT ;  /* 0x000000011100780c */ /* 0x000fe20003f25270 */
[----:B------:R-:W-:Y:S01]  /*3ce0*/  HADD2.F32 R8, -RZ, R8.H1_H1 ;  /* 0x30000008ff087230 */ /* 0x000fe20000004100 */
[----:B------:R-:W-:Y:S01]  /*3cf0*/  I2FP.F32.U32 R12, R12 ;  /* 0x0000000c000c7245 */ /* 0x000fe20000201000 */
[----:B------:R-:W-:-:S03]  /*3d00*/  IMAD.MOV.U32 R13, RZ, RZ, 0x2 ;  /* 0x00000002ff0d7424 */ /* 0x000fc600078e00ff */
[----:B------:R-:W-:Y:S01]  /*3d10*/  FMUL.FTZ R37, R8, UR6 ;  /* 0x0000000608257c20 */ /* 0x000fe20008410000 */
        /* <DEDUP_REMOVED lines=13> */
.L_x_19463:
        /* <DEDUP_REMOVED lines=12> */
.L_x_19464:
        /* <DEDUP_REMOVED lines=43> */
.L_x_19462:
[----:B------:R-:W-:Y:S01]  /*4160*/  ISETP.NE.AND P2, PT, R13, 0x1, PT ;  /* 0x000000010d00780c */ /* 0x000fe20003f45270 */
[----:B------:R-:W-:Y:S01]  /*4170*/  HADD2.F32 R12, -RZ, R9.H0_H0 ;  /* 0x20000009ff0c7230 */ /* 0x000fe20000004100 */
[----:B------:R-:W-:Y:S01]  /*4180*/  I2FP.F32.U32 R8, R8 ;  /* 0x0000000800087245 */ /* 0x000fe20000201000 */
[----:B------:R-:W-:-:S03]  /*4190*/  IMAD.MOV.U32 R17, RZ, RZ, 0x2 ;  /* 0x00000002ff117424 */ /* 0x000fc600078e00ff */
[----:B------:R-:W-:Y:S01]  /*41a0*/  FMUL.FTZ R12, R12, UR6 ;  /* 0x000000060c0c7c20 */ /* 0x000fe20008410000 */
        /* <DEDUP_REMOVED lines=13> */
.L_x_19466:
        /* <DEDUP_REMOVED lines=12> */
.L_x_19467:
        /* <DEDUP_REMOVED lines=43> */
.L_x_19465:
[----:B------:R-:W-:Y:S01]  /*45f0*/  ISETP.NE.AND P3, PT, R17, 0x1, PT ;  /* 0x000000011100780c */ /* 0x000fe20003f65270 */
[----:B------:R-:W-:Y:S01]  /*4600*/  HADD2.F32 R9, -RZ, R9.H1_H1 ;  /* 0x30000009ff097230 */ /* 0x000fe20000004100 */
[----:B------:R-:W-:Y:S01]  /*4610*/  I2FP.F32.U32 R8, R8 ;  /* 0x0000000800087245 */ /* 0x000fe20000201000 */
[----:B------:R-:W-:-:S03]  /*4620*/  HFMA2 R12, -RZ, RZ, 0, 1.1920928955078125e-07 ;  /* 0x00000002ff0c7431 */ /* 0x000fc600000001ff */
        /* <DEDUP_REMOVED lines=14> */
.L_x_19469:
        /* <DEDUP_REMOVED lines=12> */
.L_x_19470:
        /* <DEDUP_REMOVED lines=43> */
.L_x_19468:
[----:B------:R-:W-:Y:S01]  /*4a80*/  ISETP.NE.AND P4, PT, R12, 0x1, PT ;  /* 0x000000010c00780c */ /* 0x000fe20003f85270 */
[----:B------:R-:W-:Y:S01]  /*4a90*/  HADD2.F32 R9, -RZ, R10.H0_H0 ;  /* 0x2000000aff097230 */ /* 0x000fe20000004100 */
[----:B------:R-:W-:Y:S01]  /*4aa0*/  I2FP.F32.U32 R8, R8 ;  /* 0x0000000800087245 */ /* 0x000fe20000201000 */
[----:B------:R-:W-:-:S03]  /*4ab0*/  IMAD.MOV.U32 R13, RZ, RZ, 0x2 ;  /* 0x00000002ff0d7424 */ /* 0x000fc600078e00ff */
[----:B------:R-:W-:Y:S01]  /*4ac0*/  FMUL.FTZ R9, R9, UR6 ;  /* 0x0000000609097c20 */ /* 0x000fe20008410000 */
        /* <DEDUP_REMOVED lines=13> */
.L_x_19472:
        /* <DEDUP_REMOVED lines=12> */
.L_x_19473:
        /* <DEDUP_REMOVED lines=43> */
.L_x_19471:
[----:B------:R-:W-:Y:S01]  /*4f10*/  ISETP.NE.AND P5, PT, R13, 0x1, PT ;  /* 0x000000010d00780c */ /* 0x000fe20003fa5270 */
[----:B------:R-:W-:Y:S01]  /*4f20*/  HADD2.F32 R10, -RZ, R10.H1_H1 ;  /* 0x3000000aff0a7230 */ /* 0x000fe20000004100 */
        /* <DEDUP_REMOVED lines=16> */
.L_x_19475:
        /* <DEDUP_REMOVED lines=12> */
.L_x_19476:
        /* <DEDUP_REMOVED lines=43> */
.L_x_19474:
[----:B------:R-:W-:Y:S01]  /*53a0*/  ISETP.NE.AND P6, PT, R12, 0x1, PT ;  /* 0x000000010c00780c */ /* 0x000fe20003fc5270 */
[----:B------:R-:W-:Y:S01]  /*53b0*/  HADD2.F32 R9, -RZ, R11.H0_H0 ;  /* 0x2000000bff097230 */ /* 0x000fe20000004100 */
        /* <DEDUP_REMOVED lines=16> */
.L_x_19478:
        /* <DEDUP_REMOVED lines=14> */
.L_x_19479:
        /* <DEDUP_REMOVED lines=43> */
.L_x_19477:
        /* <DEDUP_REMOVED lines=16> */
.L_x_19455:
        /* <DEDUP_REMOVED lines=10> */
[----:B------:R-:W-:Y:S01]  /*59f0*/  LOP3.LUT R8, R8, R0, R9, 0xfe, !PT ;  /* 0x0000000008087212 */ /* 0x000fe200078efe09 */
[C---:B------:R-:W-:Y:S01]  /*5a00*/  VIADD R0, R2.reuse, 0x100 ;  /* 0x0000010002007836 */ /* 0x040fe20000000000 */
        /* <DEDUP_REMOVED lines=31> */
.L_x_19482:
        /* <DEDUP_REMOVED lines=12> */
.L_x_19483:
        /* <DEDUP_REMOVED lines=42> */
.L_x_19481:
        /* <DEDUP_REMOVED lines=22> */
.L_x_19485:
        /* <DEDUP_REMOVED lines=12> */
.L_x_19486:
        /* <DEDUP_REMOVED lines=43> */
.L_x_19484:
        /* <DEDUP_REMOVED lines=21> */
.L_x_19488:
        /* <DEDUP_REMOVED lines=12> */
.L_x_19489:
        /* <DEDUP_REMOVED lines=43> */
.L_x_19487:
        /* <DEDUP_REMOVED lines=21> */
.L_x_19491:
        /* <DEDUP_REMOVED lines=12> */
.L_x_19492:
        /* <DEDUP_REMOVED lines=43> */
.L_x_19490:
        /* <DEDUP_REMOVED lines=21> */
.L_x_19494:
        /* <DEDUP_REMOVED lines=12> */
.L_x_19495:
        /* <DEDUP_REMOVED lines=43> */
.L_x_19493:
        /* <DEDUP_REMOVED lines=21> */
.L_x_19497:
        /* <DEDUP_REMOVED lines=12> */
.L_x_19498:
        /* <DEDUP_REMOVED lines=43> */
.L_x_19496:
        /* <DEDUP_REMOVED lines=21> */
.L_x_19500:
        /* <DEDUP_REMOVED lines=12> */
.L_x_19501:
        /* <DEDUP_REMOVED lines=43> */
.L_x_19499:
        /* <DEDUP_REMOVED lines=21> */
.L_x_19503:
        /* <DEDUP_REMOVED lines=14> */
.L_x_19504:
        /* <DEDUP_REMOVED lines=43> */
.L_x_19502:
        /* <DEDUP_REMOVED lines=10> */
.L_x_19480:
        /* <DEDUP_REMOVED lines=15> */
.L_x_19507:
        /* <DEDUP_REMOVED lines=12> */
.L_x_19508:
        /* <DEDUP_REMOVED lines=42> */
.L_x_19506:
[----:B------:R-:W-:Y:S01]  /*85c0*/  ISETP.NE.AND P0, PT, R18, 0x1, PT ;  /* 0x000000011200780c */ /* 0x000fe20003f05270 */
[----:B------:R-:W-:Y:S01]  /*85d0*/  IMAD.MOV.U32 R17, RZ, RZ, 0x2 ;  /* 0x00000002ff117424 */ /* 0x000fe200078e00ff */
[----:B------:R-:W-:Y:S01]  /*85e0*/  I2FP.F32.U32 R16, R13 ;  /* 0x0000000d00107245 */ /* 0x000fe20000201000 */
[----:B-----5:R-:W-:-:S04]  /*85f0*/  HADD2.F32 R13, -RZ, R8.H0_H0 ;  /* 0x20000008ff0d7230 */ /* 0x020fc80000004100 */
[----:B------:R-:W-:Y:S01]  /*8600*/  FFMA.FTZ R16, R16, R111, 1.1641532182693481445e-10 ;  /* 0x2f00000010107423 */ /* 0x000fe2000001006f */
[----:B------:R-:W-:-:S04]  /*8610*/  FMUL.FTZ R28, R13, UR6 ;  /* 0x000000060d1c7c20 */ /* 0x000fc80008410000 */
        /* <DEDUP_REMOVED lines=13> */
.L_x_19510:
        /* <DEDUP_REMOVED lines=12> */
.L_x_19511:
        /* <DEDUP_REMOVED lines=43> */
.L_x_19509:
[----:B------:R-:W-:Y:S01]  /*8a60*/  ISETP.NE.AND P1, PT, R17, 0x1, PT ;  /* 0x000000011100780c */ /* 0x000fe20003f25270 */
[----:B------:R-:W-:Y:S01]  /*8a70*/  HADD2.F32 R8, -RZ, R8.H1_H1 ;  /* 0x30000008ff087230 */ /* 0x000fe20000004100 */
[----:B------:R-:W-:Y:S01]  /*8a80*/  I2FP.F32.U32 R16, R16 ;  /* 0x0000001000107245 */ /* 0x000fe20000201000 */
[----:B------:R-:W-:-:S03]  /*8a90*/  HFMA2 R18, -RZ, RZ, 0, 1.1920928955078125e-07 ;  /* 0x00000002ff127431 */ /* 0x000fc600000001ff */
[----:B------:R-:W-:Y:S01]  /*8aa0*/  FMUL.FTZ R29, R8, UR6 ;  /* 0x00000006081d7c20 */ /* 0x000fe20008410000 */
        /* <DEDUP_REMOVED lines=13> */
.L_x_19513:
        /* <DEDUP_REMOVED lines=12> */
.L_x_19514:
        /* <DEDUP_REMOVED lines=43> */
.L_x_19512:
        /* <DEDUP_REMOVED lines=18> */
.L_x_19516:
        /* <DEDUP_REMOVED lines=12> */
.L_x_19517:
        /* <DEDUP_REMOVED lines=43> */
.L_x_19515:
        /* <DEDUP_REMOVED lines=18> */
.L_x_19519:
        /* <DEDUP_REMOVED lines=12> */
.L_x_19520:
        /* <DEDUP_REMOVED lines=43> */
.L_x_19518:
        /* <DEDUP_REMOVED lines=18> */
.L_x_19522:
        /* <DEDUP_REMOVED lines=12> */
.L_x_19523:
        /* <DEDUP_REMOVED lines=43> */
.L_x_19521:
[----:B------:R-:W-:Y:S01]  /*9ca0*/  ISETP.NE.AND P5, PT, R17, 0x1, PT ;  /* 0x000000011100780c */ /* 0x000fe20003fa5270 */
[----:B------:R-:W-:Y:S01]  /*9cb0*/  HADD2.F32 R10, -RZ, R10.H1_H1 ;  /* 0x3000000aff0a7230 */ /* 0x000fe20000004100 */
        /* <DEDUP_REMOVED lines=16> */
.L_x_19525:
        /* <DEDUP_REMOVED lines=12> */
.L_x_19526:
        /* <DEDUP_REMOVED lines=43> */
.L_x_19524:
        /* <DEDUP_REMOVED lines=18> */
.L_x_19528:
        /* <DEDUP_REMOVED lines=14> */
.L_x_19529:
        /* <DEDUP_REMOVED lines=43> */
.L_x_19527:
        /* <DEDUP_REMOVED lines=16> */
.L_x_19505:
        /* <DEDUP_REMOVED lines=41> */
.L_x_19532:
        /* <DEDUP_REMOVED lines=12> */
.L_x_19533:
        /* <DEDUP_REMOVED lines=39> */
[----:B------:R-:W-:-:S03]  /*aca0*/  MOV R4, R114 ;  /* 0x0000007200047202 */ /* 0x000fc60000000f00 */
[----:B------:R-:W-:Y:S01]  /*acb0*/  IMAD.MOV.U32 R115, RZ, RZ, R104 ;  /* 0x000000ffff737224 */ /* 0x000fe200078e0068 */
[----:B------:R-:W-:Y:S02]  /*acc0*/  LOP3.LUT R7, R106, UR29, R105, 0x96, !PT ;  /* 0x0000001d6a077c12 */ /* 0x000fe4000f8e9669 */
[----:B------:R-:W-:-:S07]  /*acd0*/  MOV R105, R12 ;  /* 0x0000000c00697202 */ /* 0x000fce0000000f00 */
.L_x_19531:
[----:B------:R-:W-:Y:S01]  /*ace0*/  I2FP.F32.U32 R12, R105 ;  /* 0x00000069000c7245 */ /* 0x000fe20000201000 */
[----:B-----5:R-:W-:Y:S01]  /*acf0*/  HADD2.F32 R104, -RZ, R8.H0_H0 ;  /* 0x20000008ff687230 */ /* 0x020fe20000004100 */
        /* <DEDUP_REMOVED lines=20> */
.L_x_19535:
        /* <DEDUP_REMOVED lines=12> */
.L_x_19536:
        /* <DEDUP_REMOVED lines=40> */
[----:B------:R-:W-:Y:S01]  /*b180*/  HFMA2 R106, -RZ, RZ, 0, 0 ;  /* 0x00000000ff6a7431 */ /* 0x000fe200000001ff */
[----:B------:R-:W-:Y:S01]  /*b190*/  MOV R105, R115 ;  /* 0x0000007300697202 */ /* 0x000fe20000000f00 */
[----:B------:R-:W-:-:S07]  /*b1a0*/  IMAD.MOV.U32 R115, RZ, RZ, R104 ;  /* 0x000000ffff737224 */ /* 0x000fce00078e0068 */
.L_x_19534:
        /* <DEDUP_REMOVED lines=21> */
.L_x_19538:
        /* <DEDUP_REMOVED lines=12> */
.L_x_19539:
        /* <DEDUP_REMOVED lines=43> */
.L_x_19537:
        /* <DEDUP_REMOVED lines=21> */
.L_x_19541:
        /* <DEDUP_REMOVED lines=12> */
.L_x_19542:
        /* <DEDUP_REMOVED lines=43> */
.L_x_19540:
        /* <DEDUP_REMOVED lines=21> */
.L_x_19544:
        /* <DEDUP_REMOVED lines=12> */
.L_x_19545:
        /* <DEDUP_REMOVED lines=43> */
.L_x_19543:
        /* <DEDUP_REMOVED lines=21> */
.L_x_19547:
        /* <DEDUP_REMOVED lines=12> */
.L_x_19548:
        /* <DEDUP_REMOVED lines=43> */
.L_x_19546:
        /* <DEDUP_REMOVED lines=21> */
.L_x_19550:
        /* <DEDUP_REMOVED lines=12> */
.L_x_19551:
        /* <DEDUP_REMOVED lines=43> */
.L_x_19549:
        /* <DEDUP_REMOVED lines=21> */
.L_x_19553:
        /* <DEDUP_REMOVED lines=14> */
.L_x_19554:
        /* <DEDUP_REMOVED lines=43> */
.L_x_19552:
        /* <DEDUP_REMOVED lines=10> */
.L_x_19530:
        /* <DEDUP_REMOVED lines=15> */
.L_x_19557:
        /* <DEDUP_REMOVED lines=12> */
.L_x_19558:
        /* <DEDUP_REMOVED lines=43> */
.L_x_19556:
[----:B------:R-:W-:Y:S01]  /*d350*/  ISETP.NE.AND P0, PT, R16, 0x1, PT ;  /* 0x000000011000780c */ /* 0x000fe20003f05270 */
[----:B------:R-:W-:Y:S01]  /*d360*/  IMAD.MOV.U32 R17, RZ, RZ, 0x2 ;  /* 0x00000002ff117424 */ /* 0x000fe200078e00ff */
[----:B------:R-:W-:Y:S01]  /*d370*/  I2FP.F32.U32 R12, R13 ;  /* 0x0000000d000c7245 */ /* 0x000fe20000201000 */
[----:B-----5:R-:W-:-:S04]  /*d380*/  HADD2.F32 R13, -RZ, R8.H0_H0 ;  /* 0x20000008ff0d7230 */ /* 0x020fc80000004100 */
[----:B------:R-:W-:Y:S01]  /*d390*/  FFMA.FTZ R12, R12, R111, 1.1641532182693481445e-10 ;  /* 0x2f0000000c0c7423 */ /* 0x000fe2000001006f */
[----:B------:R-:W-:Y:S01]  /*d3a0*/  FMUL.FTZ R19, R13, UR6 ;  /* 0x000000060d137c20 */ /* 0x000fe20008410000 */
[----:B------:R-:W-:-:S03]  /*d3b0*/  MOV R13, R4 ;  /* 0x00000004000d7202 */ /* 0x000fc60000000f00 */
[----:B------:R-:W-:Y:S01]  /*d3c0*/  FSETP.LE.FTZ.AND P1, PT, R12, UR4, PT ;  /* 0x000000040c007c0b */ /* 0x000fe2000bf33000 */
[----:B------:R-:W-:-:S03]  /*d3d0*/  FMUL.FTZ R19, R19, UR5 ;  /* 0x0000000513137c20 */ /* 0x000fc60008410000 */
        /* <DEDUP_REMOVED lines=10> */
.L_x_19560:
        /* <DEDUP_REMOVED lines=12> */
.L_x_19561:
        /* <DEDUP_REMOVED lines=43> */
.L_x_19559:
[----:B------:R-:W-:Y:S01]  /*d7f0*/  ISETP.NE.AND P1, PT, R17, 0x1, PT ;  /* 0x000000011100780c */ /* 0x000fe20003f25270 */
[----:B------:R-:W-:Y:S01]  /*d800*/  HADD2.F32 R8, -RZ, R8.H1_H1 ;  /* 0x30000008ff087230 */ /* 0x000fe20000004100 */
[----:B------:R-:W-:-:S04]  /*d810*/  I2FP.F32.U32 R16, R13 ;  /* 0x0000000d00107245 */ /* 0x000fc80000201000 */
[----:B------:R-:W-:Y:S01]  /*d820*/  FMUL.FTZ R105, R8, UR6 ;  /* 0x0000000608697c20 */ /* 0x000fe20008410000 */
[----:B------:R-:W-:Y:S01]  /*d830*/  FFMA.FTZ R16, R16, R111, 1.1641532182693481445e-10 ;  /* 0x2f00000010107423 */ /* 0x000fe2000001006f */
[----:B------:R-:W-:Y:S02]  /*d840*/  IMAD.MOV.U32 R8, RZ, RZ, R4 ;  /* 0x000000ffff087224 */ /* 0x000fe400078e0004 */
[----:B------:R-:W-:Y:S02]  /*d850*/  FMUL.FTZ R105, R105, UR5 ;  /* 0x0000000569697c20 */ /* 0x000fe40008410000 */
[----:B------:R-:W-:Y:S01]  /*d860*/  FSETP.LE.FTZ.AND P0, PT, R16, UR4, PT ;  /* 0x0000000410007c0b */ /* 0x000fe2000bf13000 */
[----:B------:R-:W-:Y:S01]  /*d870*/  HFMA2 R16, -RZ, RZ, 0, 1.1920928955078125e-07 ;  /* 0x00000002ff107431 */ /* 0x000fe200000001ff */
        /* <DEDUP_REMOVED lines=9> */
.L_x_19563:
        /* <DEDUP_REMOVED lines=12> */
.L_x_19564:
        /* <DEDUP_REMOVED lines=43> */
.L_x_19562:
        /* <DEDUP_REMOVED lines=18> */
.L_x_19566:
        /* <DEDUP_REMOVED lines=12> */
.L_x_19567:
        /* <DEDUP_REMOVED lines=43> */
.L_x_19565:
        /* <DEDUP_REMOVED lines=18> */
.L_x_19569:
        /* <DEDUP_REMOVED lines=12> */
.L_x_19570:
        /* <DEDUP_REMOVED lines=43> */
.L_x_19568:
[----:B------:R-:W-:Y:S01]  /*e5a0*/  ISETP.NE.AND P4, PT, R18, 0x1, PT ;  /* 0x000000011200780c */ /* 0x000fe20003f85270 */
[----:B------:R-:W-:Y:S01]  /*e5b0*/  IMAD.MOV.U32 R20, RZ, RZ, 0x2 ;  /* 0x00000002ff147424 */ /* 0x000fe200078e00ff */
[----:B------:R-:W-:Y:S01]  /*e5c0*/  I2FP.F32.U32 R8, R9 ;  /* 0x0000000900087245 */ /* 0x000fe20000201000 */
[----:B------:R-:W-:-:S04]  /*e5d0*/  HADD2.F32 R9, -RZ, R10.H0_H0 ;  /* 0x2000000aff097230 */ /* 0x000fc80000004100 */
        /* <DEDUP_REMOVED lines=14> */
.L_x_19572:
        /* <DEDUP_REMOVED lines=12> */
.L_x_19573:
        /* <DEDUP_REMOVED lines=43> */
.L_x_19571:
[----:B------:R-:W-:Y:S01]  /*ea30*/  ISETP.NE.AND P5, PT, R20, 0x1, PT ;  /* 0x000000011400780c */ /* 0x000fe20003fa5270 */
[----:B------:R-:W-:Y:S01]  /*ea40*/  HADD2.F32 R10, -RZ, R10.H1_H1 ;  /* 0x3000000aff0a7230 */ /* 0x000fe20000004100 */
[----:B------:R-:W-:Y:S01]  /*ea50*/  I2FP.F32.U32 R8, R9 ;  /* 0x0000000900087245 */ /* 0x000fe20000201000 */
[----:B------:R-:W-:Y:S02]  /*ea60*/  HFMA2 R21, -RZ, RZ, 0, 1.1920928955078125e-07 ;  /* 0x00000002ff157431 */ /* 0x000fe400000001ff */
[----:B------:R-:W-:Y:S02]  /*ea70*/  IMAD.MOV.U32 R9, RZ, RZ, R4 ;  /* 0x000000ffff097224 */ /* 0x000fe400078e0004 */
[----:B------:R-:W-:Y:S01]  /*ea80*/  FMUL.FTZ R10, R10, UR6 ;  /* 0x000000060a0a7c20 */ /* 0x000fe20008410000 */
        /* <DEDUP_REMOVED lines=12> */
.L_x_19575:
        /* <DEDUP_REMOVED lines=12> */
.L_x_19576:
        /* <DEDUP_REMOVED lines=43> */
.L_x_19574:
        /* <DEDUP_REMOVED lines=18> */
.L_x_19578:
        /* <DEDUP_REMOVED lines=14> */
.L_x_19579:
        /* <DEDUP_REMOVED lines=43> */
.L_x_19577:
        /* <DEDUP_REMOVED lines=16> */
.L_x_19555:
[----:B------:R-:W-:Y:S01]  /*f470*/  SEL R105, RZ, 0x1000000, !P6 ;  /* 0x01000000ff697807 */ /* 0x000fe20007000000 */
[----:B------:R-:W-:Y:S01]  /*f480*/  IMAD.WIDE.U32 R8, R112, 0x20, R118 ;  /* 0x0000002070087825 */ /* 0x000fe200078e0076 */
[----:B------:R-:W-:Y:S02]  /*f490*/  ISETP.NE.AND P6, PT, R12, RZ, PT ;  /* 0x000000ff0c00720c */ /* 0x000fe40003fc5270 */
[----:B------:R-:W-:Y:S02]  /*f4a0*/  SEL R12, RZ, 0x1000000, !P2 ;  /* 0x01000000ff0c7807 */ /* 0x000fe40005000000 */
[----:B------:R-:W-:Y:S01]  /*f4b0*/  SEL R11, RZ, 0x10000, !P1 ;  /* 0x00010000ff0b7807 */ /* 0x000fe20004800000 */
[----:B------:R-:W-:Y:S01]  /*f4c0*/  STG.E.128 desc[UR10][R8.64], R20 ;  /* 0x0000001408007986 */ /* 0x000fe2000c101d0a */
[----:B------:R-:W-:Y:S02]  /*f4d0*/  SEL R10, RZ, 0x100, !P0 ;  /* 0x00000100ff0a7807 */ /* 0x000fe40004000000 */
[----:B------:R-:W-:Y:S01]  /*f4e0*/  SEL R104, RZ, 0x10000, !P5 ;  /* 0x00010000ff687807 */ /* 0x000fe20006800000 */
[----:B------:R0:W-:Y:S01]  /*f4f0*/  STG.E.128 desc[UR10][R8.64+0x10], R16 ;  /* 0x0000101008007986 */ /* 0x0001e2000c101d0a */
[----:B------:R-:W-:-:S02]  /*f500*/  SEL R13, RZ, 0x100, !P4 ;  /* 0x00000100ff0d7807 */ /* 0x000fc40006000000 */
[----:B------:R-:W-:Y:S02]  /*f510*/  LOP3.LUT R10, R10, R12, R11, 0xfe, !PT ;  /* 0x0000000c0a0a7212 */ /* 0x000fe400078efe0b */
[----:B------:R-:W-:Y:S02]  /*f520*/  SEL R11, RZ, 0x1, !P6 ;  /* 0x00000001ff0b7807 */ /* 0x000fe40007000000 */
[----:B------:R-:W-:Y:S02]  /*f530*/  IADD3 R114, PT, PT, R2, 0x300, RZ ;  /* 0x0000030002727810 */ /* 0x000fe40007ffe0ff */
[----:B------:R-:W-:Y:S02]  /*f540*/  LOP3.LUT R13, R13, R105, R104, 0xfe, !PT ;  /* 0x000000690d0d7212 */ /* 0x000fe400078efe68 */
[----:B------:R-:W-:Y:S01]  /*f550*/  SEL R12, RZ, 0x1, !P3 ;  /* 0x00000001ff0c7807 */ /* 0x000fe20005800000 */
[----:B------:R-:W-:Y:S01]  /*f560*/  IMAD.WIDE.U32 R14, R114, 0x10, R14 ;  /* 0x00000010720e7825 */ /* 0x000fe200078e000e */
[----:B0-----:R-:W-:-:S03]  /*f570*/  LOP3.LUT R8, R10, R11, RZ, 0xfc, !PT ;  /* 0x0000000b0a087212 */ /* 0x001fc600078efcff */
[----:B------:R-:W-:Y:S01]  /*f580*/  IMAD.WIDE.U32 R10, R112, 0x8, R116 ;  /* 0x00000008700a7825 */ /* 0x000fe200078e0074 */
[----:B------:R-:W-:-:S05]  /*f590*/  LOP3.LUT R9, R13, R12, RZ, 0xfc, !PT ;  /* 0x0000000c0d097212 */ /* 0x000fca00078efcff */
[----:B------:R0:W-:Y:S04]  /*f5a0*/  STG.E.64 desc[UR10][R10.64], R8 ;  /* 0x000000080a007986 */ /* 0x0001e8000c101b0a */
[----:B------:R-:W5:Y:S01]  /*f5b0*/  LDG.E.128 R12, desc[UR10][R14.64] ;  /* 0x0000000a0e0c7981 */ /* 0x000f62000c1e1d00 */
        /* <DEDUP_REMOVED lines=20> */
.L_x_19582:
        /* <DEDUP_REMOVED lines=12> */
.L_x_19583:
        /* <DEDUP_REMOVED lines=43> */
.L_x_19581:
[----:B------:R-:W-:Y:S01]  /*fa70*/  I2FP.F32.U32 R120, R122 ;  /* 0x0000007a00787245 */ /* 0x000fe20000201000 */
[----:B-----5:R-:W-:Y:S01]  /*fa80*/  HADD2.F32 R115, -RZ, R12.H0_H0 ;  /* 0x2000000cff737230 */ /* 0x020fe20000004100 */
        /* <DEDUP_REMOVED lines=20> */
.L_x_19585:
        /* <DEDUP_REMOVED lines=12> */
.L_x_19586:
        /* <DEDUP_REMOVED lines=33> */
[----:B------:R-:W-:-:S04]  /*fea0*/  IMAD.WIDE.U32 R6, R7, -0x326172a9, RZ ;  /* 0xcd9e8d5707067825 */ /* 0x000fc800078e00ff */
[----:B------:R-:W-:Y:S01]  /*feb0*/  IMAD.MOV.U32 R123, RZ, RZ, RZ ;  /* 0x000000ffff7b7224 */ /* 0x000fe200078e00ff */
[----:B------:R-:W-:-:S05]  /*fec0*/  LOP3.LUT R120, R120, UR25, R7, 0x96, !PT ;  /* 0x0000001978787c12 */ /* 0x000fca000f8e9607 */
[----:B------:R-:W-:-:S05]  /*fed0*/  IMAD.WIDE.U32 R120, R120, -0x2daee0ad, RZ ;  /* 0xd2511f5378787825 */ /* 0x000fca00078e00ff */
[----:B------:R-:W-:Y:S02]  /*fee0*/  LOP3.LUT R7, R122, UR29, R121, 0x96, !PT ;  /* 0x0000001d7a077c12 */ /* 0x000fe4000f8e9679 */
[----:B------:R-:W-:Y:S01]  /*fef0*/  MOV R122, R113 ;  /* 0x00000071007a7202 */ /* 0x000fe20000000f00 */
[----:B------:R-:W-:Y:S02]  /*ff00*/  IMAD.MOV.U32 R113, RZ, RZ, R120 ;  /* 0x000000ffff717224 */ /* 0x000fe400078e0078 */
[----:B------:R-:W-:-:S05]  /*ff10*/  IMAD.WIDE.U32 R120, R4, -0x326172a9, RZ ;  /* 0xcd9e8d5704787825 */ /* 0x000fca00078e00ff */
[----:B------:R-:W-:Y:S02]  /*ff20*/  LOP3.LUT R6, R6, UR34, R121, 0x96, !PT ;  /* 0x0000002206067c12 */ /* 0x000fe4000f8e9679 */
[----:B------:R-:W-:-:S07]  /*ff30*/  MOV R4, R120 ;  /* 0x0000007800047202 */ /* 0x000fce0000000f00 */
.L_x_19584:
        /* <DEDUP_REMOVED lines=21> */
.L_x_19588:
        /* <DEDUP_REMOVED lines=12> */
.L_x_19589:
        /* <DEDUP_REMOVED lines=43> */
.L_x_19587:
        /* <DEDUP_REMOVED lines=21> */
.L_x_19591:
        /* <DEDUP_REMOVED lines=12> */
.L_x_19592:
        /* <DEDUP_REMOVED lines=38> */
[----:B------:R-:W-:Y:S01]  /*10870*/  IMAD.WIDE.U32 R122, R123, -0x326172a9, RZ ;  /* 0xcd9e8d577b7a7825 */ /* 0x000fe200078e00ff */
[----:B------:R-:W-:-:S03]  /*10880*/  MOV R113, R120 ;  /* 0x0000007800717202 */ /* 0x000fc60000000f00 */
[----:B------:R-:W-:Y:S01]  /*10890*/  IMAD.MOV.U32 R120, RZ, RZ, RZ ;  /* 0x000000ffff787224 */ /* 0x000fe200078e00ff */
[----:B------:R-:W-:Y:S02]  /*108a0*/  LOP3.LUT R6, R6, UR34, R123, 0x96, !PT ;  /* 0x0000002206067c12 */ /* 0x000fe4000f8e967b */
[----:B------:R-:W-:-:S07]  /*108b0*/  MOV R4, R122 ;  /* 0x0000007a00047202 */ /* 0x000fce0000000f00 */
.L_x_19590:
        /* <DEDUP_REMOVED lines=21> */
.L_x_19594:
        /* <DEDUP_REMOVED lines=12> */
.L_x_19595:
        /* <DEDUP_REMOVED lines=34> */
[----:B------:R-:W-:Y:S01]  /*10cf0*/  HFMA2 R121, -RZ, RZ, 0, 0 ;  /* 0x00000000ff797431 */ /* 0x000fe200000001ff */
        /* <DEDUP_REMOVED lines=8> */
.L_x_19593:
        /* <DEDUP_REMOVED lines=21> */
.L_x_19597:
        /* <DEDUP_REMOVED lines=12> */
.L_x_19598:
        /* <DEDUP_REMOVED lines=41> */
[----:B------:R-:W-:Y:S01]  /*11220*/  MOV R113, R12 ;  /* 0x0000000c00717202 */ /* 0x000fe20000000f00 */
[----:B------:R-:W-:-:S07]  /*11230*/  IMAD.MOV.U32 R120, RZ, RZ, RZ ;  /* 0x000000ffff787224 */ /* 0x000fce00078e00ff */
.L_x_19596:
        /* <DEDUP_REMOVED lines=21> */
.L_x_19600:
        /* <DEDUP_REMOVED lines=12> */
.L_x_19601:
        /* <DEDUP_REMOVED lines=43> */
.L_x_19599:
[----:B------:R-:W-:Y:S01]  /*11700*/  I2FP.F32.U32 R12, R13 ;  /* 0x0000000d000c7245 */ /* 0x000fe20000201000 */
[----:B------:R-:W-:Y:S01]  /*11710*/  HADD2.F32 R13, -RZ, R15.H0_H0 ;  /* 0x2000000fff0d7230 */ /* 0x000fe20000004100 */
        /* <DEDUP_REMOVED lines=19> */
.L_x_19603:
        /* <DEDUP_REMOVED lines=14> */
.L_x_19604:
        /* <DEDUP_REMOVED lines=43> */
.L_x_19602:
        /* <DEDUP_REMOVED lines=10> */
.L_x_19580:
        /* <DEDUP_REMOVED lines=15> */
.L_x_19607:
        /* <DEDUP_REMOVED lines=12> */
.L_x_19608:
        /* <DEDUP_REMOVED lines=43> */
.L_x_19606:
[----:B------:R-:W-:Y:S01]  /*120e0*/  ISETP.NE.AND P0, PT, R10, 0x1, PT ;  /* 0x000000010a00780c */ /* 0x000fe20003f05270 */
[----:B-----5:R-:W-:Y:S01]  /*120f0*/  HADD2.F32 R9, -RZ, R12.H0_H0 ;  /* 0x2000000cff097230 */ /* 0x020fe20000004100 */
[----:B------:R-:W-:Y:S02]  /*12100*/  I2FP.F32.U32 R8, R8 ;  /* 0x0000000800087245 */ /* 0x000fe40000201000 */
[----:B------:R-:W-:Y:S02]  /*12110*/  MOV R11, 0x2 ;  /* 0x00000002000b7802 */ /* 0x000fe40000000f00 */
[----:B------:R-:W-:Y:S01]  /*12120*/  FMUL.FTZ R9, R9, UR6 ;  /* 0x0000000609097c20 */ /* 0x000fe20008410000 */
[----:B------:R-:W-:-:S03]  /*12130*/  FFMA.FTZ R8, R8, R111, 1.1641532182693481445e-10 ;  /* 0x2f00000008087423 */ /* 0x000fc6000001006f */
[----:B------:R-:W-:Y:S01]  /*12140*/  FMUL.FTZ R104, R9, UR5 ;  /* 0x0000000509687c20 */ /* 0x000fe20008410000 */
[----:B------:R-:W-:Y:S01]  /*12150*/  IMAD.MOV.U32 R9, RZ, RZ, R4 ;  /* 0x000000ffff097224 */ /* 0x000fe200078e0004 */
[----:B------:R-:W-:-:S04]  /*12160*/  FSETP.LE.FTZ.AND P1, PT, R8, UR4, PT ;  /* 0x0000000408007c0b */ /* 0x000fc8000bf33000 */
        /* <DEDUP_REMOVED lines=10> */
.L_x_19610:
        /* <DEDUP_REMOVED lines=12> */
.L_x_19611:
        /* <DEDUP_REMOVED lines=36> */
[----:B------:R-:W-:-:S03]  /*12510*/  LOP3.LUT R8, R8, UR25, R7, 0x96, !PT ;  /* 0x0000001908087c12 */ /* 0x000fc6000f8e9607 */
[----:B------:R-:W-:Y:S01]  /*12520*/  IMAD.MOV.U32 R4, RZ, RZ, R106 ;  /* 0x000000ffff047224 */ /* 0x000fe200078e006a */
[----:B------:R-:W-:Y:S01]  /*12530*/  LOP3.LUT R6, R6, UR34, R107, 0x96, !PT ;  /* 0x0000002206067c12 */ /* 0x000fe2000f8e966b */
[----:B------:R-:W-:-:S05]  /*12540*/  IMAD.WIDE.U32 R8, R8, -0x2daee0ad, RZ ;  /* 0xd2511f5308087825 */ /* 0x000fca00078e00ff */
[----:B------:R-:W-:Y:S02]  /*12550*/  LOP3.LUT R7, R10, UR29, R9, 0x96, !PT ;  /* 0x0000001d0a077c12 */ /* 0x000fe4000f8e9609 */
[----:B------:R-:W-:Y:S01]  /*12560*/  MOV R9, R113 ;  /* 0x0000007100097202 */ /* 0x000fe20000000f00 */
[----:B------:R-:W-:-:S07]  /*12570*/  IMAD.MOV.U32 R113, RZ, RZ, R8 ;  /* 0x000000ffff717224 */ /* 0x000fce00078e0008 */
.L_x_19609:
        /* <DEDUP_REMOVED lines=18> */
.L_x_19613:
        /* <DEDUP_REMOVED lines=12> */
.L_x_19614:
        /* <DEDUP_REMOVED lines=43> */
.L_x_19612:
[----:B------:R-:W-:Y:S01]  /*12a10*/  ISETP.NE.AND P2, PT, R10, 0x1, PT ;  /* 0x000000010a00780c */ /* 0x000fe20003f45270 */
[----:B------:R-:W-:Y:S01]  /*12a20*/  HFMA2 R11, -RZ, RZ, 0, 1.1920928955078125e-07 ;  /* 0x00000002ff0b7431 */ /* 0x000fe200000001ff */
[----:B------:R-:W-:Y:S01]  /*12a30*/  I2FP.F32.U32 R8, R9 ;  /* 0x0000000900087245 */ /* 0x000fe20000201000 */
[----:B------:R-:W-:-:S04]  /*12a40*/  HADD2.F32 R9, -RZ, R13.H0_H0 ;  /* 0x2000000dff097230 */ /* 0x000fc80000004100 */
        /* <DEDUP_REMOVED lines=14> */
.L_x_19616:
        /* <DEDUP_REMOVED lines=12> */
.L_x_19617:
        /* <DEDUP_REMOVED lines=43> */
.L_x_19615:
        /* <DEDUP_REMOVED lines=18> */
.L_x_19619:
        /* <DEDUP_REMOVED lines=12> */
.L_x_19620:
        /* <DEDUP_REMOVED lines=43> */
.L_x_19618:
[----:B------:R-:W-:Y:S01]  /*13330*/  I2FP.F32.U32 R8, R9 ;  /* 0x0000000900087245 */ /* 0x000fe20000201000 */
[----:B------:R-:W-:Y:S01]  /*13340*/  HFMA2 R11, -RZ, RZ, 0, 1.1920928955078125e-07 ;  /* 0x00000002ff0b7431 */ /* 0x000fe200000001ff */
[----:B------:R-:W-:Y:S01]  /*13350*/  ISETP.NE.AND P4, PT, R10, 0x1, PT ;  /* 0x000000010a00780c */ /* 0x000fe20003f85270 */
[----:B------:R-:W-:Y:S02]  /*13360*/  IMAD.MOV.U32 R9, RZ, RZ, R4 ;  /* 0x000000ffff097224 */ /* 0x000fe400078e0004 */
[----:B------:R-:W-:-:S05]  /*13370*/  FFMA.FTZ R8, R8, R111, 1.1641532182693481445e-10 ;  /* 0x2f00000008087423 */ /* 0x000fca000001006f */
[----:B------:R-:W-:Y:S01]  /*13380*/  FSETP.LE.FTZ.AND P3, PT, R8, UR4, PT ;  /* 0x0000000408007c0b */ /* 0x000fe2000bf73000 */
[----:B------:R-:W-:-:S05]  /*13390*/  HADD2.F32 R8, -RZ, R14.H0_H0 ;  /* 0x2000000eff087230 */ /* 0x000fca0000004100 */
[----:B------:R-:W-:-:S04]  /*133a0*/  FMUL.FTZ R8, R8, UR6 ;  /* 0x0000000608087c20 */ /* 0x000fc80008410000 */
[----:B------:R-:W-:Y:S01]  /*133b0*/  FMUL.FTZ R120, R8, UR5 ;  /* 0x0000000508787c20 */ /* 0x000fe20008410000 */
        /* <DEDUP_REMOVED lines=9> */
.L_x_19622:
        /* <DEDUP_REMOVED lines=12> */
.L_x_19623:
        /* <DEDUP_REMOVED lines=43> */
.L_x_19621:
        /* <DEDUP_REMOVED lines=18> */
.L_x_19625:
        /* <DEDUP_REMOVED lines=12> */
.L_x_19626:
        /* <DEDUP_REMOVED lines=43> */
.L_x_19624:
        /* <DEDUP_REMOVED lines=18> */
.L_x_19628:
        /* <DEDUP_REMOVED lines=14> */
.L_x_19629:
        /* <DEDUP_REMOVED lines=43> */
.L_x_19627:
        /* <DEDUP_REMOVED lines=16> */
.L_x_19605:
        /* <DEDUP_REMOVED lines=10> */
[----:B------:R0:W-:Y:S02]  /*142a0*/  STG.E.128 desc[UR10][R118.64+0x10], R8 ;  /* 0x0000100876007986 */ /* 0x0001e4000c101d0a */
[----:B------:R-:W-:-:S04]  /*142b0*/  FADD.FTZ R13, R14, R39 ;  /* 0x000000270e0d7221 */ /* 0x000fc80000010000 */
[----:B------:R-:W-:-:S04]  /*142c0*/  FADD.FTZ R14, R13, R32 ;  /* 0x000000200d0e7221 */ /* 0x000fc80000010000 */
        /* <DEDUP_REMOVED lines=115> */
[----:B------:R-:W-:Y:S02]  /*14a00*/  LOP3.LUT R118, R15, R118, RZ, 0xfc, !PT ;  /* 0x000000760f767212 */ /* 0x000fe400078efcff */
[----:B------:R-:W-:-:S05]  /*14a10*/  LOP3.LUT R119, R115, R111, RZ, 0xfc, !PT ;  /* 0x0000006f73777212 */ /* 0x000fca00078efcff */
[----:B------:R-:W-:Y:S01]  /*14a20*/  STG.E.64 desc[UR10][R116.64], R118 ;  /* 0x0000007674007986 */ /* 0x000fe2000c101b0a */
[----:B0-----:R-:W-:-:S05]  /*14a30*/  FADD.FTZ R13, R122, R13 ;  /* 0x0000000d7a0d7221 */ /* 0x001fca0000010000 */
[----:B------:R-:W0:Y:S02]  /*14a40*/  SHFL.BFLY PT, R120, R13, 0x8, 0x1f ;  /* 0x0d001f000d787f89 */ /* 0x000e2400000e0000 */
        /* <DEDUP_REMOVED lines=12> */
.L_x_19631:
[----:B------:R-:W-:Y:S05]  /*14b10*/  BSYNC.RECONVERGENT B0 ;  /* 0x0000000000007941 */ /* 0x000fea0003800200 */
.L_x_19630:
        /* <DEDUP_REMOVED lines=14> */
.L_x_19633:
[----:B------:R-:W-:Y:S05]  /*14c00*/  BSYNC.RECONVERGENT B0 ;  /* 0x0000000000007941 */ /* 0x000fea0003800200 */
.L_x_19632:
[----:B------:R-:W0:Y:S01]  /*14c10*/  SHFL.DOWN PT, R115, R116, 0x4, 0x1f ;  /* 0x08801f0074737f89 */ /* 0x000e2200000e0000 */
[----:B------:R-:W-:Y:S01]  /*14c20*/  I2FP.F32.U32 R119, R116 ;  /* 0x0000007400777245 */ /* 0x000fe20000201000 */
[----:B------:R-:W-:Y:S01]  /*14c30*/  UPLOP3.LUT UP2, UPT, UPT, UPT, UP2, 0x40, 0x4 ;  /* 0x000000000004789c */ /* 0x000fe20003f4e820 */
[----:B------:R-:W-:Y:S01]  /*14c40*/  ISETP.NE.AND P0, PT, R3, RZ, PT ;  /* 0x000000ff0300720c */ /* 0x000fe20003f05270 */
[----:B-1----:R-:W1:Y:S01]  /*14c50*/  SHFL.DOWN PT, R111, R14, 0x4, 0x1f ;  /* 0x08801f000e6f7f89 */ /* 0x002e6200000e0000 */
[----:B------:R-:W-:-:S03]  /*14c60*/  ISETP.NE.AND P1, PT, RZ, UR38, PT ;  /* 0x00000026ff007c0c */ /* 0x000fc6000bf25270 */
[----:B------:R-:W2:Y:S01]  /*14c70*/  SHFL.DOWN PT, R120, R15, 0x4, 0x1f ;  /* 0x08801f000f787f89 */ /* 0x000ea200000e0000 */
[----:B0-----:R-:W-:Y:S02]  /*14c80*/  I2FP.F32.S32 R13, R115 ;  /* 0x00000073000d7245 */ /* 0x001fe40000201400 */
[----:B------:R-:W-:Y:S01]  /*14c90*/  IADD3 R115, PT, PT, R115, R116, RZ ;  /* 0x0000007473737210 */ /* 0x000fe20007ffe0ff */
[C---:B-1----:R-:W-:Y:S02]  /*14ca0*/  FADD.FTZ R117, -R111.reuse, R14 ;  /* 0x0000000e6f757221 */ /* 0x042fe40000010100 */
[----:B------:R-:W-:Y:S01]  /*14cb0*/  FMUL.FTZ R118, R111, R13 ;  /* 0x0000000d6f767220 */ /* 0x000fe20000410000 */
[----:B------:R-:W-:Y:S01]  /*14cc0*/  I2FP.F32.S32 R111, R115 ;  /* 0x00000073006f7245 */ /* 0x000fe20000201400 */
[----:B------:R-:W0:Y:S01]  /*14cd0*/  SHFL.DOWN PT, R116, R115, 0x2, 0x1f ;  /* 0x08401f0073747f89 */ /* 0x000e2200000e0000 */
[----:B------:R-:W-:Y:S01]  /*14ce0*/  FMUL.FTZ R117, R117, R117 ;  /* 0x0000007575757220 */ /* 0x000fe20000410000 */
[----:B------:R-:W-:-:S02]  /*14cf0*/  FFMA.FTZ R121, R119, R14, R118 ;  /* 0x0000000e77797223 */ /* 0x000fc40000010076 */
[----:B------:R-:W1:Y:S01]  /*14d00*/  MUFU.RCP R118, R111 ;  /* 0x0000006f00767308 */ /* 0x000e620000001000 */
[----:B------:R-:W-:Y:S01]  /*14d10*/  FMUL.FTZ R122, R117, R119 ;  /* 0x00000077757a7220 */ /* 0x000fe20000410000 */
[----:B--2---:R-:W-:-:S03]  /*14d20*/  FADD.FTZ R119, R120, R15 ;  /* 0x0000000f78777221 */ /* 0x004fc60000010000 */
[----:B------:R-:W-:Y:S01]  /*14d30*/  FMUL.FTZ R122, R122, R13 ;  /* 0x0000000d7a7a7220 */ /* 0x000fe20000410000 */
        /* <DEDUP_REMOVED lines=14> */
[-C--:B---3--:R-:W-:Y:S02]  /*14e20*/  IADD3 R117, PT, PT, R118, R15.reuse, RZ ;  /* 0x0000000f76757210 */ /* 0x088fe40007ffe0ff */
[----:B------:R-:W-:Y:S01]  /*14e30*/  FMUL.FTZ R111, R111, R14 ;  /* 0x0000000e6f6f7220 */ /* 0x000fe20000410000 */
[----:B--2---:R-:W-:Y:S01]  /*14e40*/  FMUL.FTZ R14, R115, R122 ;  /* 0x0000007a730e7220 */ /* 0x004fe20000410000 */
[----:B------:R-:W-:Y:S02]  /*14e50*/  I2FP.F32.S32 R119, R15 ;  /* 0x0000000f00777245 */ /* 0x000fe40000201400 */
[----:B------:R-:W-:Y:S01]  /*14e60*/  FMUL.FTZ R120, R111, R120 ;  /* 0x000000786f787220 */ /* 0x000fe20000410000 */
[----:B------:R-:W-:Y:S01]  /*14e70*/  I2FP.F32.S32 R117, R117 ;  /* 0x0000007500757245 */ /* 0x000fe20000201400 */
[----:B------:R-:W0:Y:S02]  /*14e80*/  SHFL.DOWN PT, R111, R14, 0x1, 0x1f ;  /* 0x08201f000e6f7f89 */ /* 0x000e2400000e0000 */
[----:B------:R-:W-:Y:S01]  /*14e90*/  FFMA.FTZ R115, R115, R120, R116 ;  /* 0x0000007873737223 */ /* 0x000fe20000010074 */
[----:B------:R-:W1:Y:S04]  /*14ea0*/  MUFU.RCP R3, R117 ;  /* 0x0000007500037308 */ /* 0x000e680000001000 */
[----:B------:R-:W2:Y:S01]  /*14eb0*/  SHFL.DOWN PT, R116, R115, 0x1, 0x1f ;  /* 0x08201f0073747f89 */ /* 0x000ea200000e0000 */
[----:B0-----:R-:W-:Y:S01]  /*14ec0*/  FADD.FTZ R15, R14, -R111 ;  /* 0x8000006f0e0f7221 */ /* 0x001fe20000010000 */
[----:B------:R-:W-:-:S03]  /*14ed0*/  FMUL.FTZ R120, R111, R119 ;  /* 0x000000776f787220 */ /* 0x000fc60000410000 */
[----:B------:R-:W-:Y:S01]  /*14ee0*/  FMUL.FTZ R118, R15, R15 ;  /* 0x0000000f0f767220 */ /* 0x000fe20000410000 */
[----:B------:R-:W-:Y:S01]  /*14ef0*/  FFMA.FTZ R120, R13, R14, R120 ;  /* 0x0000000e0d787223 */ /* 0x000fe20000010078 */
[----:B--2---:R-:W-:Y:S02]  /*14f00*/  FADD.FTZ R116, R115, R116 ;  /* 0x0000007473747221 */ /* 0x004fe40000010000 */
[----:B------:R-:W-:Y:S01]  /*14f10*/  FMUL.FTZ R118, R13, R118 ;  /* 0x000000760d767220 */ /* 0x000fe20000410000 */
[C---:B-1----:R-:W-:Y:S01]  /*14f20*/  FMUL.FTZ R120, R3.reuse, R120 ;  /* 0x0000007803787220 */ /* 0x042fe20000410000 */
[----:B------:R-:W0:Y:S02]  /*14f30*/  LDC R13, c[0x0][0x448] ;  /* 0x00011200ff0d7b82 */ /* 0x000e240000000800 */
[----:B------:R-:W-:Y:S02]  /*14f40*/  FMUL.FTZ R118, R118, R119 ;  /* 0x0000007776767220 */ /* 0x000fe40000410000 */
[----:B------:R-:W1:Y:S02]  /*14f50*/  SHFL.IDX PT, R115, R120, RZ, 0x1f ;  /* 0x00001fff78737589 */ /* 0x000e6400000e0000 */
[----:B------:R-:W-:Y:S01]  /*14f60*/  FFMA.FTZ R116, R3, R118, R116 ;  /* 0x0000007603747223 */ /* 0x000fe20000010074 */
[----:B------:R-:W-:Y:S01]  /*14f70*/  IMAD.U32 R3, RZ, RZ, UR9 ;  /* 0x00000009ff037e24 */ /* 0x000fe2000f8e00ff */
[----:B------:R-:W2:Y:S04]  /*14f80*/  @!P0 LDC.64 R14, c[0x0][0x3c0] ;  /* 0x0000f000ff0e8b82 */ /* 0x000ea80000000a00 */
[----:B------:R-:W0:Y:S01]  /*14f90*/  SHFL.IDX PT, R116, R116, RZ, 0x1f ;  /* 0x00001fff74747589 */ /* 0x000e2200000e0000 */
[----:B-1----:R-:W-:Y:S01]  /*14fa0*/  FMUL.FTZ R111, R115, R115 ;  /* 0x00000073736f7220 */ /* 0x002fe20000410000 */
[----:B--2---:R-:W-:Y:S01]  /*14fb0*/  @!P0 IMAD.WIDE R14, R3, 0x4, R14 ;  /* 0x00000004030e8825 */ /* 0x004fe200078e020e */
[----:B------:R-:W-:-:S03]  /*14fc0*/  FSEL R3, R115, RZ, !P1 ;  /* 0x000000ff73037208 */ /* 0x000fc60004800000 */
[----:B0-----:R-:W-:Y:S01]  /*14fd0*/  FFMA.FTZ R13, R116, UR19, R13 ;  /* 0x00000013740d7c23 */ /* 0x001fe2000801000d */
[----:B------:R-:W-:Y:S01]  /*14fe0*/  FSEL R116, R111, RZ, P1 ;  /* 0x000000ff6f747208 */ /* 0x000fe20000800000 */
[----:B------:R0:W-:Y:S01]  /*14ff0*/  @!P0 STG.E desc[UR10][R14.64], R115 ;  /* 0x000000730e008986 */ /* 0x0001e2000c10190a */
        /* <DEDUP_REMOVED lines=9> */
[----:B------:R-:W1:Y:S01]  /*15090*/  MUFU.RSQ R13, R13 ;  /* 0x0000000d000d7308 */ /* 0x000e620000001400 */
[C---:B------:R-:W-:Y:S01]  /*150a0*/  FADD.FTZ R119, -R3.reuse, R11 ;  /* 0x0000000b03777221 */ /* 0x040fe20000010100 */
[----:B0-----:R-:W0:Y:S01]  /*150b0*/  LDC.64 R14, c[0x0][0x428] ;  /* 0x00010a00ff0e7b82 */ /* 0x001e220000000a00 */
        /* <DEDUP_REMOVED lines=24> */
[----:B------:R-:W0:Y:S03]  /*15240*/  @!P0 LDC.64 R18, c[0x0][0x3c8] ;  /* 0x0000f200ff128b82 */ /* 0x000e260000000a00 */
[C---:B------:R-:W-:Y:S01]  /*15250*/  FMUL.FTZ R9, R13.reuse, R38 ;  /* 0x000000260d097220 */ /* 0x040fe20000410000 */
[----:B------:R-:W-:Y:S01]  /*15260*/  FMUL.FTZ R0, R13, R39 ;  /* 0x000000270d007220 */ /* 0x000fe20000410000 */
[----:B------:R-:W-:Y:S01]  /*15270*/  F2FP.F16.F32.PACK_AB R10, R33, R10 ;  /* 0x0000000a210a723e */ /* 0x000fe200000000ff */
[----:B------:R-:W-:Y:S01]  /*15280*/  FMUL.FTZ R33, R13, R36 ;  /* 0x000000240d217220 */ /* 0x000fe20000410000 */
[----:B------:R-:W-:Y:S01]  /*15290*/  FFMA.FTZ R9, R9, R102, R70 ;  /* 0x0000006609097223 */ /* 0x000fe20000010046 */
[----:B------:R-:W-:Y:S01]  /*152a0*/  FFMA.FTZ R0, R0, R103, R71 ;  /* 0x0000006700007223 */ /* 0x000fe20000010047 */
[C---:B------:R-:W-:Y:S01]  /*152b0*/  FMUL.FTZ R111, R13.reuse, R111 ;  /* 0x0000006f0d6f7220 */ /* 0x040fe20000410000 */
[----:B------:R-:W-:Y:S01]  /*152c0*/  FMUL.FTZ R32, R13, R25 ;  /* 0x000000190d207220 */ /* 0x000fe20000410000 */
[----:B------:R-:W-:Y:S01]  /*152d0*/  F2FP.F16.F32.PACK_AB R11, R8, R11 ;  /* 0x0000000b080b723e */ /* 0x000fe200000000ff */
[----:B------:R-:W-:Y:S01]  /*152e0*/  FFMA.FTZ R8, R33, R100, R68 ;  /* 0x0000006421087223 */ /* 0x000fe20000010044 */
[----:B------:R-:W-:Y:S01]  /*152f0*/  F2FP.F16.F32.PACK_AB R9, R0, R9 ;  /* 0x000000090009723e */ /* 0x000fe200000000ff */
[----:B------:R-:W-:Y:S01]  /*15300*/  FMUL.FTZ R0, R13, R37 ;  /* 0x000000250d007220 */ /* 0x000fe20000410000 */
[----:B------:R-:W-:Y:S01]  /*15310*/  MOV R33, UR9 ;  /* 0x0000000900217c02 */ /* 0x000fe20008000f00 */
[----:B------:R-:W-:Y:S01]  /*15320*/  FFMA.FTZ R111, R111, R88, R56 ;  /* 0x000000586f6f7223 */ /* 0x000fe20000010038 */
[C---:B------:R-:W-:Y:S01]  /*15330*/  FMUL.FTZ R35, R13.reuse, R26 ;  /* 0x0000001a0d237220 */ /* 0x040fe20000410000 */
[----:B------:R-:W-:Y:S01]  /*15340*/  FFMA.FTZ R25, R0, R101, R69 ;  /* 0x0000006500197223 */ /* 0x000fe20000010045 */
[----:B------:R-:W-:Y:S01]  /*15350*/  FFMA.FTZ R0, R32, R89, R57 ;  /* 0x0000005920007223 */ /* 0x000fe20000010039 */
[----:B------:R-:W-:Y:S01]  /*15360*/  FMUL.FTZ R26, R13, R27 ;  /* 0x0000001b0d1a7220 */ /* 0x000fe20000410000 */
[----:B------:R-:W-:Y:S01]  /*15370*/  FADD.FTZ R17, -R3, R17 ;  /* 0x0000001103117221 */ /* 0x000fe20000010100 */
[----:B------:R-:W-:Y:S01]  /*15380*/  FFMA.FTZ R35, R35, R90, R58 ;  /* 0x0000005a23237223 */ /* 0x000fe2000001003a */
[----:B------:R-:W-:Y:S01]  /*15390*/  F2FP.F16.F32.PACK_AB R8, R25, R8 ;  /* 0x000000081908723e */ /* 0x000fe200000000ff */
[----:B------:R-:W-:Y:S01]  /*153a0*/  FFMA.FTZ R26, R26, R91, R59 ;  /* 0x0000005b1a1a7223 */ /* 0x000fe2000001003b */
[----:B------:R-:W-:Y:S01]  /*153b0*/  FMUL.FTZ R25, R13, R28 ;  /* 0x0000001c0d197220 */ /* 0x000fe20000410000 */
[----:B0-----:R-:W-:Y:S01]  /*153c0*/  @!P0 IMAD.WIDE R32, R33, 0x4, R18 ;  /* 0x0000000421208825 */ /* 0x001fe200078e0212 */
[----:B------:R-:W-:-:S03]  /*153d0*/  F2FP.F16.F32.PACK_AB R18, R0, R111 ;  /* 0x0000006f0012723e */ /* 0x000fc600000000ff */
[C---:B------:R-:W-:Y:S01]  /*153e0*/  FMUL.FTZ R0, R13.reuse, R29 ;  /* 0x0000001d0d007220 */ /* 0x040fe20000410000 */
[C---:B------:R-:W-:Y:S01]  /*153f0*/  FMUL.FTZ R29, R13.reuse, R22 ;  /* 0x000000160d1d7220 */ /* 0x040fe20000410000 */
[----:B------:R-:W-:Y:S01]  /*15400*/  FMUL.FTZ R22, R13, R23 ;  /* 0x000000170d167220 */ /* 0x000fe20000410000 */
[C---:B------:R-:W-:Y:S01]  /*15410*/  FADD.FTZ R30, -R3.reuse, R30 ;  /* 0x0000001e031e7221 */ /* 0x040fe20000010100 */
[----:B------:R-:W-:Y:S01]  /*15420*/  FADD.FTZ R31, -R3, R31 ;  /* 0x0000001f031f7221 */ /* 0x000fe20000010100 */
[C---:B------:R-:W-:Y:S01]  /*15430*/  FMUL.FTZ R23, R13.reuse, R16 ;  /* 0x000000100d177220 */ /* 0x040fe20000410000 */
[----:B------:R-:W-:Y:S01]  /*15440*/  FMUL.FTZ R28, R13, R17 ;  /* 0x000000110d1c7220 */ /* 0x000fe20000410000 */
[----:B------:R-:W-:Y:S01]  /*15450*/  F2FP.F16.F32.PACK_AB R19, R26, R35 ;  /* 0x000000231a13723e */ /* 0x000fe200000000ff */
[----:B------:R-:W-:Y:S01]  /*15460*/  FFMA.FTZ R16, R25, R92, R60 ;  /* 0x0000005c19107223 */ /* 0x000fe2000001003c */
[C---:B------:R-:W-:Y:S01]  /*15470*/  FMUL.FTZ R27, R13.reuse, R30 ;  /* 0x0000001e0d1b7220 */ /* 0x040fe20000410000 */
[----:B------:R-:W-:Y:S01]  /*15480*/  FMUL.FTZ R26, R13, R31 ;  /* 0x0000001f0d1a7220 */ /* 0x000fe20000410000 */
[----:B------:R-:W-:Y:S01]  /*15490*/  FFMA.FTZ R25, R23, R80, R48 ;  /* 0x0000005017197223 */ /* 0x000fe20000010030 */
[----:B------:R-:W-:Y:S01]  /*154a0*/  FFMA.FTZ R28, R28, R81, R49 ;  /* 0x000000511c1c7223 */ /* 0x000fe20000010031 */
[----:B------:R-:W-:Y:S01]  /*154b0*/  FMUL.FTZ R31, R13, R21 ;  /* 0x000000150d1f7220 */ /* 0x000fe20000410000 */
[----:B------:R-:W-:Y:S01]  /*154c0*/  FADD.FTZ R20, -R3, R20 ;  /* 0x0000001403147221 */ /* 0x000fe20000010100 */
[----:B------:R-:W-:Y:S01]  /*154d0*/  FFMA.FTZ R21, R0, R93, R61 ;  /* 0x0000005d00157223 */ /* 0x000fe2000001003d */
[----:B------:R-:W-:Y:S01]  /*154e0*/  FFMA.FTZ R29, R29, R86, R54 ;  /* 0x000000561d1d7223 */ /* 0x000fe20000010036 */
[----:B------:R-:W-:Y:S01]  /*154f0*/  FFMA.FTZ R0, R22, R87, R55 ;  /* 0x0000005716007223 */ /* 0x000fe20000010037 */
[----:B------:R-:W-:Y:S01]  /*15500*/  FADD.FTZ R104, -R3, R104 ;  /* 0x0000006803687221 */ /* 0x000fe20000010100 */
[----:B------:R-:W-:Y:S01]  /*15510*/  FFMA.FTZ R17, R27, R94, R62 ;  /* 0x0000005e1b117223 */ /* 0x000fe2000001003e */
[----:B------:R-:W-:Y:S01]  /*15520*/  FFMA.FTZ R26, R26, R95, R63 ;  /* 0x0000005f1a1a7223 */ /* 0x000fe2000001003f */
[C---:B------:R-:W-:Y:S01]  /*15530*/  FADD.FTZ R106, -R3.reuse, R106 ;  /* 0x0000006a036a7221 */ /* 0x040fe20000010100 */
[----:B------:R-:W-:Y:S01]  /*15540*/  F2FP.F16.F32.PACK_AB R22, R28, R25 ;  /* 0x000000191c16723e */ /* 0x000fe200000000ff */
[C---:B------:R-:W-:Y:S01]  /*15550*/  FADD.FTZ R105, -R3.reuse, R105 ;  /* 0x0000006903697221 */ /* 0x040fe20000010100 */
[----:B------:R-:W-:Y:S01]  /*15560*/  FADD.FTZ R107, -R3, R107 ;  /* 0x0000006b036b7221 */ /* 0x000fe20000010100 */
[----:B------:R-:W-:Y:S01]  /*15570*/  FMUL.FTZ R25, R13, R20 ;  /* 0x000000140d197220 */ /* 0x000fe20000410000 */
[----:B------:R-:W-:Y:S01]  /*15580*/  F2FP.F16.F32.PACK_AB R16, R21, R16 ;  /* 0x000000101510723e */ /* 0x000fe200000000ff */
[----:B------:R-:W-:Y:S01]  /*15590*/  FMUL.FTZ R24, R13, R24 ;  /* 0x000000180d187220 */ /* 0x000fe20000410000 */
[----:B------:R-:W-:Y:S01]  /*155a0*/  FFMA.FTZ R23, R31, R82, R50 ;  /* 0x000000521f177223 */ /* 0x000fe20000010032 */
[----:B------:R-:W-:Y:S01]  /*155b0*/  F2FP.F16.F32.PACK_AB R21, R0, R29 ;  /* 0x0000001d0015723e */ /* 0x000fe200000000ff */
[C---:B------:R-:W-:Y:S01]  /*155c0*/  FMUL.FTZ R27, R13.reuse, R104 ;  /* 0x000000680d1b7220 */ /* 0x040fe20000410000 */
        /* <DEDUP_REMOVED lines=30> */
[----:B------:R0:W-:Y:S01]  /*157b0*/  STG.E.128 desc[UR10][R120.64], R16 ;  /* 0x0000001078007986 */ /* 0x0001e2000c101d0a */
[----:B------:R-:W-:Y:S01]  /*157c0*/  F2FP.F16.F32.PACK_AB R24, R29, R24 ;  /* 0x000000181d18723e */ /* 0x000fe200000000ff */
[----:B------:R-:W-:-:S02]  /*157d0*/  UIADD3 UR9, UPT, UPT, UR9, UR16, URZ ;  /* 0x0000001009097290 */ /* 0x000fc4000fffe0ff */
[----:B------:R0:W-:Y:S02]  /*157e0*/  STG.E.128 desc[UR10][R122.64], R20 ;  /* 0x000000147a007986 */ /* 0x0001e4000c101d0a */
[----:B------:R-:W-:Y:S02]  /*157f0*/  UISETP.GE.AND UP1, UPT, UR9, UR17, UPT ;  /* 0x000000110900728c */ /* 0x000fe4000bf26270 */
[----:B------:R0:W-:Y:S07]  /*15800*/  STG.E.128 desc[UR10][R14.64], R24 ;  /* 0x000000180e007986 */ /* 0x0001ee000c101d0a */
[----:B------:R-:W-:Y:S05]  /*15810*/  BRA.U !UP1, `(.L_x_19634) ;  /* 0xfffffeb109987547 */ /* 0x000fea000b83ffff */
[----:B------:R-:W-:Y:S05]  /*15820*/  EXIT ;  /* 0x000000000000794d */ /* 0x000fea0003800000 */
.L_x_19635:
        /* <DEDUP_REMOVED lines=13> */
.L_x_27581:


//--------------------- .text._ZN10layer_norm13ln_fwd_kernelINS_13Kernel_traitsIf6__halffS2_fjLj8192ELj1ELj1ELj8ELj16ENS_18Kernel_traits_baseILj8192EfS2_fS2_fjLj256EEEEELb1ELb0ELb1ELb0EEEvNS_9FwdParamsE --------------------------
	.section	.text._ZN10layer_norm13ln_fwd_kernelINS_13Kernel_traitsIf6__halffS2_fjLj8192ELj1ELj1ELj8ELj16ENS_18Kernel_traits_baseILj8192EfS2_fS2_fjLj256EEEEELb1ELb0ELb1ELb0EEEvNS_9FwdParamsE,"ax",@progbits
	.align	128
        .global         _ZN10layer_norm13ln_fwd_kernelINS_13Kernel_traitsIf6__halffS2_fjLj8192ELj1ELj1ELj8ELj16ENS_18Kernel_traits_baseILj8192EfS2_fS2_fjLj256EEEEELb1ELb0ELb1ELb0EEEvNS_9FwdParamsE
        .type           _ZN10layer_norm13ln_fwd_kernelINS_13Kernel_traitsIf6__halffS2_fjLj8192ELj1ELj1ELj8ELj16ENS_18Kernel_traits_baseILj8192EfS2_fS2_fjLj256EEEEELb1ELb0ELb1ELb0EEEvNS_9FwdParamsE,@function
        .size           _ZN10layer_norm13ln_fwd_kernelINS_13Kernel_traitsIf6__halffS2_fjLj8192ELj1ELj1ELj8ELj16ENS_18Kernel_traits_baseILj8192EfS2_fS2_fjLj256EEEEELb1ELb0ELb1ELb0EEEvNS_9FwdParamsE,(.L_x_27582 - _ZN10layer_norm13ln_fwd_kernelINS_13Kernel_traitsIf6__halffS2_fjLj8192ELj1ELj1ELj8ELj16ENS_18Kernel_traits_baseILj8192EfS2_fS2_fjLj256EEEEELb1ELb0ELb1ELb0EEEvNS_9FwdParamsE)
        .other          _ZN10layer_norm13ln_fwd_kernelINS_13Kernel_traitsIf6__halffS2_fjLj8192ELj1ELj1ELj8ELj16ENS_18Kernel_traits_baseILj8192EfS2_fS2_fjLj256EEEEELb1ELb0ELb1ELb0EEEvNS_9FwdParamsE,@"STO_CUDA_ENTRY STV_DEFAULT"
_ZN10layer_norm13ln_fwd_kernelINS_13Kernel_traitsIf6__halffS2_fjLj8192ELj1ELj1ELj8ELj16ENS_18Kernel_traits_baseILj8192EfS2_fS2_fjLj256EEEEELb1ELb0ELb1ELb0EEEvNS_9FwdParamsE:
.text._ZN10layer_norm13ln_fwd_kernelINS_13Kernel_traitsIf6__halffS2_fjLj8192ELj1ELj1ELj8ELj16ENS_18Kernel_traits_baseILj8192EfS2_fS2_fjLj256EEEEELb1ELb0ELb1ELb0EEEvNS_9FwdParamsE:
        /* <DEDUP_REMOVED lines=92> */
.L_x_19637:
        /* <DEDUP_REMOVED lines=39> */
.L_x_19638:
[----:B------:R-:W-:Y:S05]  /*0830*/  BSYNC.RECONVERGENT B0 ;  /* 0x0000000000007941 */ /* 0x000fea0003800200 */
.L_x_19636:
        /* <DEDUP_REMOVED lines=88> */
.L_x_20050:
        /* <DEDUP_REMOVED lines=28> */
.L_x_19641:
        /* <DEDUP_REMOVED lines=25> */
.L_x_19646:
        /* <DEDUP_REMOVED lines=13> */
.L_x_19648:
[----:B0-----:R-:W-:Y:S05]  /*11e0*/  BSYNC.RECONVERGENT B2 ;  /* 0x0000000000027941 */ /* 0x001fea0003800200 */
.L_x_19647:
        /* <DEDUP_REMOVED lines=60> */
.L_x_19645:
[----:B0-----:R-:W-:Y:S05]  /*15b0*/  BSYNC.RECONVERGENT B1 ;  /* 0x0000000000017941 */ /* 0x001fea0003800200 */
.L_x_19644:
        /* <DEDUP_REMOVED lines=10> */
.L_x_19643:
        /* <DEDUP_REMOVED lines=19> */
.L_x_19652:
        /* <DEDUP_REMOVED lines=13> */
.L_x_19654:
[----:B0-----:R-:W-:Y:S05]  /*1860*/  BSYNC.RECONVERGENT B2 ;  /* 0x0000000000027941 */ /* 0x001fea0003800200 */
.L_x_19653:
        /* <DEDUP_REMOVED lines=60> */
.L_x_19651:
[----:B0-----:R-:W-:Y:S05]  /*1c30*/  BSYNC.RECONVERGENT B1 ;  /* 0x0000000000017941 */ /* 0x001fea0003800200 */
.L_x_19650:
        /* <DEDUP_REMOVED lines=10> */
.L_x_19649:
        /* <DEDUP_REMOVED lines=19> */
.L_x_19658:
        /* <DEDUP_REMOVED lines=13> */
.L_x_19660:
[----:B0-----:R-:W-:Y:S05]  /*1ee0*/  BSYNC.RECONVERGENT B2 ;  /* 0x0000000000027941 */ /* 0x001fea0003800200 */
.L_x_19659:
        /* <DEDUP_REMOVED lines=60> */
.L_x_19657:
[----:B0-----:R-:W-:Y:S05]  /*22b0*/  BSYNC.RECONVERGENT B1 ;  /* 0x0000000000017941 */ /* 0x001fea0003800200 */
.L_x_19656:
        /* <DEDUP_REMOVED lines=10> */
.L_x_19655:
        /* <DEDUP_REMOVED lines=19> */
.L_x_19664:
        /* <DEDUP_REMOVED lines=13> */
.L_x_19666:
[----:B0-----:R-:W-:Y:S05]  /*2560*/  BSYNC.RECONVERGENT B2 ;  /* 0x0000000000027941 */ /* 0x001fea0003800200 */
.L_x_19665:
        /* <DEDUP_REMOVED lines=60> */
.L_x_19663:
[----:B0-----:R-:W-:Y:S05]  /*2930*/  BSYNC.RECONVERGENT B1 ;  /* 0x0000000000017941 */ /* 0x001fea0003800200 */
.L_x_19662:
        /* <DEDUP_REMOVED lines=10> */
.L_x_19661:
        /* <DEDUP_REMOVED lines=19> */
.L_x_19670:
        /* <DEDUP_REMOVED lines=13> */
.L_x_19672:
[----:B0-----:R-:W-:Y:S05]  /*2be0*/  BSYNC.RECONVERGENT B2 ;  /* 0x0000000000027941 */ /* 0x001fea0003800200 */
.L_x_19671:
        /* <DEDUP_REMOVED lines=60> */
.L_x_19669:
[----:B0-----:R-:W-:Y:S05]  /*2fb0*/  BSYNC.RECONVERGENT B1 ;  /* 0x0000000000017941 */ /* 0x001fea0003800200 */
.L_x_19668:
        /* <DEDUP_REMOVED lines=10> */
.L_x_19667:
        /* <DEDUP_REMOVED lines=19> */
.L_x_19676:
        /* <DEDUP_REMOVED lines=13> */
.L_x_19678:
[----:B0-----:R-:W-:Y:S05]  /*3260*/  BSYNC.RECONVERGENT B2 ;  /* 0x0000000000027941 */ /* 0x001fea0003800200 */
.L_x_19677:
        /* <DEDUP_REMOVED lines=60> */
.L_x_19675:
[----:B0-----:R-:W-:Y:S05]  /*3630*/  BSYNC.RECONVERGENT B1 ;  /* 0x0000000000017941 */ /* 0x001fea0003800200 */
.L_x_19674:
        /* <DEDUP_REMOVED lines=10> */
.L_x_19673:
        /* <DEDUP_REMOVED lines=19> */
.L_x_19682:
        /* <DEDUP_REMOVED lines=13> */
.L_x_19684:
[----:B0-----:R-:W-:Y:S05]  /*38e0*/  BSYNC.RECONVERGENT B2 ;  /* 0x0000000000027941 */ /* 0x001fea0003800200 */
.L_x_19683:
        /* <DEDUP_REMOVED lines=60> */
.L_x_19681:
[----:B0-----:R-:W-:Y:S05]  /*3cb0*/  BSYNC.RECONVERGENT B1 ;  /* 0x0000000000017941 */ /* 0x001fea0003800200 */
.L_x_19680:
        /* <DEDUP_REMOVED lines=10> */
.L_x_19679:
        /* <DEDUP_REMOVED lines=19> */
.L_x_19688:
        /* <DEDUP_REMOVED lines=13> */
.L_x_19690:
[----:B0-----:R-:W-:Y:S05]  /*3f60*/  BSYNC.RECONVERGENT B2 ;  /* 0x0000000000027941 */ /* 0x001fea0003800200 */
.L_x_19689:
        /* <DEDUP_REMOVED lines=57> */
[----:B------:R-:W-:Y:S01]  /*4300*/  HFMA2 R127, -RZ, RZ, 0, 0 ;  /* 0x00000000ff7f7431 */ /* 0x000fe200000001ff */
[----:B------:R-:W-:-:S07]  /*4310*/  LOP3.LUT R125, R131, R132, R129, 0x96, !PT ;  /* 0x00000084837d7212 */ /* 0x000fce00078e9681 */
.L_x_19687:
[----:B0-----:R-:W-:Y:S05]  /*4320*/  BSYNC.RECONVERGENT B1 ;  /* 0x0000000000017941 */ /* 0x001fea0003800200 */
.L_x_19686:
        /* <DEDUP_REMOVED lines=11> */
.L_x_19642:
        /* <DEDUP_REMOVED lines=20> */
.L_x_19694:
        /* <DEDUP_REMOVED lines=13> */
.L_x_19696:
[----:B0-----:R-:W-:Y:S05]  /*45f0*/  BSYNC.RECONVERGENT B2 ;  /* 0x0000000000027941 */ /* 0x001fea0003800200 */
.L_x_19695:
        /* <DEDUP_REMOVED lines=44> */
[----:B------:R-:W-:Y:S01]  /*48c0*/  IMAD.MOV.U32 R86, RZ, RZ, RZ ;  /* 0x000000ffff567224 */ /* 0x000fe200078e00ff */
        /* <DEDUP_REMOVED lines=12> */
[----:B------:R-:W-:-:S05]  /*4990*/  VIADD R85, R2, 0x8ff34781 ;  /* 0x8ff3478102557836 */ /* 0x000fca0000000000 */
[----:B------:R-:W-:-:S07]  /*49a0*/  LOP3.LUT R124, R85, R124, R127, 0x96, !PT ;  /* 0x0000007c557c7212 */ /* 0x000fce00078e967f */
.L_x_19693:
[----:B0-----:R-:W-:Y:S05]  /*49b0*/  BSYNC.RECONVERGENT B1 ;  /* 0x0000000000017941 */ /* 0x001fea0003800200 */
.L_x_19692:
        /* <DEDUP_REMOVED lines=9> */
.L_x_19691:
        /* <DEDUP_REMOVED lines=16> */
.L_x_19700:
        /* <DEDUP_REMOVED lines=13> */
.L_x_19702:
[----:B0-----:R-:W-:Y:S05]  /*4c20*/  BSYNC.RECONVERGENT B2 ;  /* 0x0000000000027941 */ /* 0x001fea0003800200 */
.L_x_19701:
        /* <DEDUP_REMOVED lines=60> */
.L_x_19699:
[----:B0-----:R-:W-:Y:S05]  /*4ff0*/  BSYNC.RECONVERGENT B1 ;  /* 0x0000000000017941 */ /* 0x001fea0003800200 */
.L_x_19698:
        /* <DEDUP_REMOVED lines=9> */
.L_x_19697:
        /* <DEDUP_REMOVED lines=16> */
.L_x_19706:
        /* <DEDUP_REMOVED lines=13> */
.L_x_19708:
[----:B0-----:R-:W-:Y:S05]  /*5260*/  BSYNC.RECONVERGENT B2 ;  /* 0x0000000000027941 */ /* 0x001fea0003800200 */
.L_x_19707:
        /* <DEDUP_REMOVED lines=56> */
[----:B------:R-:W-:Y:S01]  /*55f0*/  HFMA2 R100, -RZ, RZ, 0, 0 ;  /* 0x00000000ff647431 */ /* 0x000fe200000001ff */
[----:B------:R-:W-:Y:S01]  /*5600*/  LOP3.LUT R125, R125, R86, R103, 0x96, !PT ;  /* 0x000000567d7d7212 */ /* 0x000fe200078e9667 */
[----:B------:R-:W-:Y:S02]  /*5610*/  IMAD.MOV.U32 R86, RZ, RZ, R128 ;  /* 0x000000ffff567224 */ /* 0x000fe400078e0080 */
[----:B------:R-:W-:-:S07]  /*5620*/  IMAD.MOV.U32 R128, RZ, RZ, R102 ;  /* 0x000000ffff807224 */ /* 0x000fce00078e0066 */
.L_x_19705:
[----:B0-----:R-:W-:Y:S05]  /*5630*/  BSYNC.RECONVERGENT B1 ;  /* 0x0000000000017941 */ /* 0x001fea0003800200 */
.L_x_19704:
        /* <DEDUP_REMOVED lines=9> */
.L_x_19703:
        /* <DEDUP_REMOVED lines=16> */
.L_x_19712:
        /* <DEDUP_REMOVED lines=13> */
.L_x_19714:
[----:B0-----:R-:W-:Y:S05]  /*58a0*/  BSYNC.RECONVERGENT B2 ;  /* 0x0000000000027941 */ /* 0x001fea0003800200 */
.L_x_19713:
        /* <DEDUP_REMOVED lines=60> */
.L_x_19711:
[----:B0-----:R-:W-:Y:S05]  /*5c70*/  BSYNC.RECONVERGENT B1 ;  /* 0x0000000000017941 */ /* 0x001fea0003800200 */
.L_x_19710:
        /* <DEDUP_REMOVED lines=9> */
.L_x_19709:
        /* <DEDUP_REMOVED lines=16> */
.L_x_19718:
        /* <DEDUP_REMOVED lines=13> */
.L_x_19720:
[----:B0-----:R-:W-:Y:S05]  /*5ee0*/  BSYNC.RECONVERGENT B2 ;  /* 0x0000000000027941 */ /* 0x001fea0003800200 */
.L_x_19719:
        /* <DEDUP_REMOVED lines=60> */
.L_x_19717:
[----:B0-----:R-:W-:Y:S05]  /*62b0*/  BSYNC.RECONVERGENT B1 ;  /* 0x0000000000017941 */ /* 0x001fea0003800200 */
.L_x_19716:
        /* <DEDUP_REMOVED lines=9> */
.L_x_19715:
        /* <DEDUP_REMOVED lines=16> */
.L_x_19724:
        /* <DEDUP_REMOVED lines=13> */
.L_x_19726:
[----:B0-----:R-:W-:Y:S05]  /*6520*/  BSYNC.RECONVERGENT B2 ;  /* 0x0000000000027941 */ /* 0x001fea0003800200 */
.L_x_19725:
        /* <DEDUP_REMOVED lines=60> */
.L_x_19723:
[----:B0-----:R-:W-:Y:S05]  /*68f0*/  BSYNC.RECONVERGENT B1 ;  /* 0x0000000000017941 */ /* 0x001fea0003800200 */
.L_x_19722:
[----:B------:R-:W-:Y:S01]  /*6900*/  I2FP.F32.U32 R101, R101 ;  /* 0x0000006500657245 */ /* 0x000fe20000201000 */
[----:B------:R-:W-:Y:S02]  /*6910*/  IMAD.MOV.U32 R102, RZ, RZ, 0x2f800000 ;  /* 0x2f800000ff667424 */ /* 0x000fe400078e00ff */
[----:B-----5:R-:W-:Y:S02]  /*6920*/  HADD2.F32 R114, -RZ, R6.H1_H1 ;  /* 0x30000006ff727230 */ /* 0x020fe40000004100 */
[----:B------:R-:W-:-:S03]  /*6930*/  FFMA.FTZ R101, R101, R102, 1.1641532182693481445e-10 ;  /* 0x2f00000065657423 */ /* 0x000fc60000010066 */
[----:B------:R-:W-:Y:S02]  /*6940*/  FMUL.FTZ R114, R114, UR13 ;  /* 0x0000000d72727c20 */ /* 0x000fe40008410000 */
[----:B------:R-:W-:Y:S02]  /*6950*/  FSETP.GTU.FTZ.AND P2, PT, R101, UR7, PT ;  /* 0x0000000765007c0b */ /* 0x000fe4000bf5c000 */
[----:B------:R-:W-:Y:S02]  /*6960*/  FMUL.FTZ R101, R114, UR12 ;  /* 0x0000000c72657c20 */ /* 0x000fe40008410000 */
[----:B------:R-:W-:-:S03]  /*6970*/  SEL R114, RZ, 0x1, P2 ;  /* 0x00000001ff727807 */ /* 0x000fc60001000000 */
[----:B------:R-:W-:-:S07]  /*6980*/  FSEL R101, R101, RZ, !P2 ;  /* 0x000000ff65657208 */ /* 0x000fce0005000000 */
.L_x_19721:
        /* <DEDUP_REMOVED lines=16> */
.L_x_19730:
        /* <DEDUP_REMOVED lines=13> */
.L_x_19732:
[----:B0-----:R-:W-:Y:S05]  /*6b60*/  BSYNC.RECONVERGENT B2 ;  /* 0x0000000000027941 */ /* 0x001fea0003800200 */
.L_x_19731:
        /* <DEDUP_REMOVED lines=60> */
.L_x_19729:
[----:B0-----:R-:W-:Y:S05]  /*6f30*/  BSYNC.RECONVERGENT B1 ;  /* 0x0000000000017941 */ /* 0x001fea0003800200 */
.L_x_19728:
[----:B------:R-:W-:Y:S01]  /*6f40*/  I2FP.F32.U32 R102, R102 ;  /* 0x0000006600667245 */ /* 0x000fe20000201000 */
[----:B------:R-:W-:Y:S02]  /*6f50*/  IMAD.MOV.U32 R103, RZ, RZ, 0x2f800000 ;  /* 0x2f800000ff677424 */ /* 0x000fe400078e00ff */
[----:B-----5:R-:W-:Y:S02]  /*6f60*/  HADD2.F32 R115, -RZ, R7.H0_H0 ;  /* 0x20000007ff737230 */ /* 0x020fe40000004100 */
[----:B------:R-:W-:-:S03]  /*6f70*/  FFMA.FTZ R102, R102, R103, 1.1641532182693481445e-10 ;  /* 0x2f00000066667423 */ /* 0x000fc60000010067 */
[----:B------:R-:W-:Y:S02]  /*6f80*/  FMUL.FTZ R115, R115, UR13 ;  /* 0x0000000d73737c20 */ /* 0x000fe40008410000 */
[----:B------:R-:W-:Y:S02]  /*6f90*/  FSETP.GTU.FTZ.AND P2, PT, R102, UR7, PT ;  /* 0x0000000766007c0b */ /* 0x000fe4000bf5c000 */
[----:B------:R-:W-:Y:S02]  /*6fa0*/  FMUL.FTZ R102, R115, UR12 ;  /* 0x0000000c73667c20 */ /* 0x000fe40008410000 */
[----:B------:R-:W-:-:S03]  /*6fb0*/  SEL R115, RZ, 0x1, P2 ;  /* 0x00000001ff737807 */ /* 0x000fc60001000000 */
[----:B------:R-:W-:-:S07]  /*6fc0*/  FSEL R102, R102, RZ, !P2 ;  /* 0x000000ff66667208 */ /* 0x000fce0005000000 */
.L_x_19727:
        /* <DEDUP_REMOVED lines=16> */
.L_x_19735:
        /* <DEDUP_REMOVED lines=13> */
.L_x_19737:
[----:B0-----:R-:W-:Y:S05]  /*71a0*/  BSYNC.RECONVERGENT B2 ;  /* 0x0000000000027941 */ /* 0x001fea0003800200 */
.L_x_19736:
        /* <DEDUP_REMOVED lines=56> */
[----:B------:R-:W-:Y:S01]  /*7530*/  IMAD.MOV.U32 R127, RZ, RZ, RZ ;  /* 0x000000ffff7f7224 */ /* 0x000fe200078e00ff */
[----:B------:R-:W-:Y:S01]  /*7540*/  LOP3.LUT R125, R103, R136, R131, 0x96, !PT ;  /* 0x00000088677d7212 */ /* 0x000fe200078e9683 */
[----:B------:R-:W-:Y:S01]  /*7550*/  IMAD.MOV.U32 R103, RZ, RZ, R128 ;  /* 0x000000ffff677224 */ /* 0x000fe200078e0080 */
[----:B------:R-:W-:-:S07]  /*7560*/  MOV R128, R130 ;  /* 0x0000008200807202 */ /* 0x000fce0000000f00 */
.L_x_19734:
[----:B0-----:R-:W-:Y:S05]  /*7570*/  BSYNC.RECONVERGENT B1 ;  /* 0x0000000000017941 */ /* 0x001fea0003800200 */
.L_x_19733:
        /* <DEDUP_REMOVED lines=9> */
.L_x_19685:
        /* <DEDUP_REMOVED lines=26> */
.L_x_19738:
[----:B------:R-:W-:Y:S01]  /*77b0*/  VIADD R122, R122, 0x100 ;  /* 0x000001007a7a7836 */ /* 0x000fe20000000000 */
[----:B------:R-:W-:-:S07]  /*77c0*/  IADD3 R121, PT, PT, R121, 0x100, RZ ;  /* 0x0000010079797810 */ /* 0x000fce0007ffe0ff */
.L_x_19640:
[----:B0-----:R-:W-:Y:S05]  /*77d0*/  BSYNC.RECONVERGENT B0 ;  /* 0x0000000000007941 */ /* 0x001fea0003800200 */
.L_x_19639:
        /* <DEDUP_REMOVED lines=10> */
.L_x_19741:
[----:B------:R-:W-:Y:S05]  /*7880*/  BRA.U !UP0, `(.L_x_19742) ;  /* 0x0000003508147547 */ /* 0x000fea000b800000 */
[----:B------:R-:W2:Y:S02]  /*7890*/  LDC.64 R80, c[0x0][0x3a0] ;  /* 0x0000e800ff507b82 */ /* 0x000ea40000000a00 */
[----:B--2---:R-:W-:-:S05]  /*78a0*/  IMAD.WIDE.U32 R128, R122, 0x20, R80 ;  /* 0x000000207a807825 */ /* 0x004fca00078e0050 */
[----:B------:R0:W5:Y:S04]  /*78b0*/  LDG.E.128 R80, desc[UR8][R128.64] ;  /* 0x0000000880507981 */ /* 0x000168000c1e1d00 */
[----:B------:R0:W5:Y:S01]  /*78c0*/  LDG.E.128 R96, desc[UR8][R128.64+0x10] ;  /* 0x0000100880607981 */ /* 0x000162000c1e1d00 */
[----:B------:R-:W-:-:S13]  /*78d0*/  ISETP.GT.AND P2, PT, R0, RZ, PT ;  /* 0x000000ff0000720c */ /* 0x000fda0003f44270 */
[----:B-1----:R-:W-:Y:S01]  /*78e0*/  @!P2 IMAD.MOV.U32 R130, RZ, RZ, R127 ;  /* 0x000000ffff82a224 */ /* 0x002fe200078e007f */
        /* <DEDUP_REMOVED lines=18> */
.L_x_19746:
        /* <DEDUP_REMOVED lines=13> */
.L_x_19748:
[----:B------:R-:W-:Y:S05]  /*7ae0*/  BSYNC.RECONVERGENT B2 ;  /* 0x0000000000027941 */ /* 0x000fea0003800200 */
.L_x_19747:
        /* <DEDUP_REMOVED lines=60> */
.L_x_19745:
[----:B------:R-:W-:Y:S05]  /*7eb0*/  BSYNC.RECONVERGENT B1 ;  /* 0x0000000000017941 */ /* 0x000fea0003800200 */
.L_x_19744:
        /* <DEDUP_REMOVED lines=10> */
.L_x_19743:
        /* <DEDUP_REMOVED lines=19> */
.L_x_19752:
        /* <DEDUP_REMOVED lines=13> */
.L_x_19754:
[----:B------:R-:W-:Y:S05]  /*8160*/  BSYNC.RECONVERGENT B2 ;  /* 0x0000000000027941 */ /* 0x000fea0003800200 */
.L_x_19753:
        /* <DEDUP_REMOVED lines=46> */
[----:B------:R-:W-:Y:S01]  /*8450*/  IMAD.MOV.U32 R118, RZ, RZ, RZ ;  /* 0x000000ffff767224 */ /* 0x000fe200078e00ff */
        /* <DEDUP_REMOVED lines=12> */
[----:B------:R-:W-:-:S07]  /*8520*/  LOP3.LUT R125, R131, R132, R129, 0x96, !PT ;  /* 0x00000084837d7212 */ /* 0x000fce00078e9681 */
.L_x_19751:
[----:B------:R-:W-:Y:S05]  /*8530*/  BSYNC.RECONVERGENT B1 ;  /* 0x0000000000017941 */ /* 0x000fea0003800200 */
.L_x_19750:
        /* <DEDUP_REMOVED lines=10> */
.L_x_19749:
        /* <DEDUP_REMOVED lines=19> */
.L_x_19758:
        /* <DEDUP_REMOVED lines=13> */
.L_x_19760:
[----:B------:R-:W-:Y:S05]  /*87e0*/  BSYNC.RECONVERGENT B2 ;  /* 0x0000000000027941 */ /* 0x000fea0003800200 */
.L_x_19759:
        /* <DEDUP_REMOVED lines=60> */
.L_x_19757:
[----:B------:R-:W-:Y:S05]  /*8bb0*/  BSYNC.RECONVERGENT B1 ;  /* 0x0000000000017941 */ /* 0x000fea0003800200 */
.L_x_19756:
        /* <DEDUP_REMOVED lines=10> */
.L_x_19755:
        /* <DEDUP_REMOVED lines=19> */
.L_x_19764:
        /* <DEDUP_REMOVED lines=13> */
.L_x_19766:
[----:B------:R-:W-:Y:S05]  /*8e60*/  BSYNC.RECONVERGENT B2 ;  /* 0x0000000000027941 */ /* 0x000fea0003800200 */
.L_x_19765:
        /* <DEDUP_REMOVED lines=60> */
.L_x_19763:
[----:B------:R-:W-:Y:S05]  /*9230*/  BSYNC.RECONVERGENT B1 ;  /* 0x0000000000017941 */ /* 0x000fea0003800200 */
.L_x_19762:
        /* <DEDUP_REMOVED lines=10> */
.L_x_19761:
        /* <DEDUP_REMOVED lines=19> */
.L_x_19770:
        /* <DEDUP_REMOVED lines=13> */
.L_x_19772:
[----:B------:R-:W-:Y:S05]  /*94e0*/  BSYNC.RECONVERGENT B2 ;  /* 0x0000000000027941 */ /* 0x000fea0003800200 */
.L_x_19771:
        /* <DEDUP_REMOVED lines=60> */
.L_x_19769:
[----:B------:R-:W-:Y:S05]  /*98b0*/  BSYNC.RECONVERGENT B1 ;  /* 0x0000000000017941 */ /* 0x000fea0003800200 */
.L_x_19768:
        /* <DEDUP_REMOVED lines=10> */
.L_x_19767:
        /* <DEDUP_REMOVED lines=19> */
.L_x_19776:
        /* <DEDUP_REMOVED lines=13> */
.L_x_19778:
[----:B------:R-:W-:Y:S05]  /*9b60*/  BSYNC.RECONVERGENT B2 ;  /* 0x0000000000027941 */ /* 0x000fea0003800200 */
.L_x_19777:
        /* <DEDUP_REMOVED lines=60> */
.L_x_19775:
[----:B------:R-:W-:Y:S05]  /*9f30*/  BSYNC.RECONVERGENT B1 ;  /* 0x0000000000017941 */ /* 0x000fea0003800200 */
.L_x_19774:
        /* <DEDUP_REMOVED lines=10> */
.L_x_19773:
        /* <DEDUP_REMOVED lines=19> */
.L_x_19782:
        /* <DEDUP_REMOVED lines=13> */
.L_x_19784:
[----:B------:R-:W-:Y:S05]  /*a1e0*/  BSYNC.RECONVERGENT B2 ;  /* 0x0000000000027941 */ /* 0x000fea0003800200 */
.L_x_19783:
        /* <DEDUP_REMOVED lines=60> */
.L_x_19781:
[----:B------:R-:W-:Y:S05]  /*a5b0*/  BSYNC.RECONVERGENT B1 ;  /* 0x0000000000017941 */ /* 0x000fea0003800200 */
.L_x_19780:
        /* <DEDUP_REMOVED lines=10> */
.L_x_19779:
        /* <DEDUP_REMOVED lines=19> */
.L_x_19788:
        /* <DEDUP_REMOVED lines=13> */
.L_x_19790:
[----:B------:R-:W-:Y:S05]  /*a860*/  BSYNC.RECONVERGENT B2 ;  /* 0x0000000000027941 */ /* 0x000fea0003800200 */
.L_x_19789:
        /* <DEDUP_REMOVED lines=57> */
[----:B------:R-:W-:Y:S01]  /*ac00*/  HFMA2 R127, -RZ, RZ, 0, 0 ;  /* 0x00000000ff7f7431 */ /* 0x000fe200000001ff */
[----:B------:R-:W-:-:S07]  /*ac10*/  LOP3.LUT R125, R131, R132, R129, 0x96, !PT ;  /* 0x00000084837d7212 */ /* 0x000fce00078e9681 */
.L_x_19787:
[----:B------:R-:W-:Y:S05]  /*ac20*/  BSYNC.RECONVERGENT B1 ;  /* 0x0000000000017941 */ /* 0x000fea0003800200 */
.L_x_19786:
        /* <DEDUP_REMOVED lines=11> */
.L_x_19742:
        /* <DEDUP_REMOVED lines=20> */
.L_x_19794:
        /* <DEDUP_REMOVED lines=13> */
.L_x_19796:
[----:B------:R-:W-:Y:S05]  /*aef0*/  BSYNC.RECONVERGENT B2 ;  /* 0x0000000000027941 */ /* 0x000fea0003800200 */
.L_x_19795:
        /* <DEDUP_REMOVED lines=59> */
.L_x_19793:
[----:B------:R-:W-:Y:S05]  /*b2b0*/  BSYNC.RECONVERGENT B1 ;  /* 0x0000000000017941 */ /* 0x000fea0003800200 */
.L_x_19792:
        /* <DEDUP_REMOVED lines=9> */
.L_x_19791:
        /* <DEDUP_REMOVED lines=16> */
.L_x_19800:
        /* <DEDUP_REMOVED lines=13> */
.L_x_19802:
[----:B------:R-:W-:Y:S05]  /*b520*/  BSYNC.RECONVERGENT B2 ;  /* 0x0000000000027941 */ /* 0x000fea0003800200 */
.L_x_19801:
        /* <DEDUP_REMOVED lines=58> */
[----:B------:R-:W-:Y:S01]  /*b8d0*/  IMAD.MOV.U32 R83, RZ, RZ, RZ ;  /* 0x000000ffff537224 */ /* 0x000fe200078e00ff */
[----:B------:R-:W-:-:S07]  /*b8e0*/  MOV R128, R98 ;  /* 0x0000006200807202 */ /* 0x000fce0000000f00 */
.L_x_19799:
[----:B------:R-:W-:Y:S05]  /*b8f0*/  BSYNC.RECONVERGENT B1 ;  /* 0x0000000000017941 */ /* 0x000fea0003800200 */
.L_x_19798:
        /* <DEDUP_REMOVED lines=9> */
.L_x_19797:
        /* <DEDUP_REMOVED lines=16> */
.L_x_19806:
        /* <DEDUP_REMOVED lines=13> */
.L_x_19808:
[----:B------:R-:W-:Y:S05]  /*bb60*/  BSYNC.RECONVERGENT B2 ;  /* 0x0000000000027941 */ /* 0x000fea0003800200 */
.L_x_19807:
        /* <DEDUP_REMOVED lines=60> */
.L_x_19805:
[----:B------:R-:W-:Y:S05]  /*bf30*/  BSYNC.RECONVERGENT B1 ;  /* 0x0000000000017941 */ /* 0x000fea0003800200 */
.L_x_19804:
        /* <DEDUP_REMOVED lines=9> */
.L_x_19803:
        /* <DEDUP_REMOVED lines=16> */
.L_x_19812:
        /* <DEDUP_REMOVED lines=13> */
.L_x_19814:
[----:B------:R-:W-:Y:S05]  /*c1a0*/  BSYNC.RECONVERGENT B2 ;  /* 0x0000000000027941 */ /* 0x000fea0003800200 */
.L_x_19813:
        /* <DEDUP_REMOVED lines=54> */
[----:B-1----:R-:W-:Y:S01]  /*c510*/  IMAD.WIDE.U32 R130, R83, -0x2daee0ad, RZ ;  /* 0xd2511f5353827825 */ /* 0x002fe200078e00ff */
[----:B------:R-:W-:-:S03]  /*c520*/  LOP3.LUT R124, R97, R98, R127, 0x96, !PT ;  /* 0x00000062617c7212 */ /* 0x000fc600078e967f */
[----:B------:R-:W-:Y:S01]  /*c530*/  IMAD.MOV.U32 R83, RZ, RZ, R128 ;  /* 0x000000ffff537224 */ /* 0x000fe200078e0080 */
[----:B------:R-:W-:Y:S01]  /*c540*/  LOP3.LUT R125, R125, R96, R131, 0x96, !PT ;  /* 0x000000607d7d7212 */ /* 0x000fe200078e9683 */
[----:B------:R-:W-:Y:S01]  /*c550*/  IMAD.MOV.U32 R97, RZ, RZ, RZ ;  /* 0x000000ffff617224 */ /* 0x000fe200078e00ff */
[----:B------:R-:W-:-:S07]  /*c560*/  MOV R128, R130 ;  /* 0x0000008200807202 */ /* 0x000fce0000000f00 */
.L_x_19811:
[----:B------:R-:W-:Y:S05]  /*c570*/  BSYNC.RECONVERGENT B1 ;  /* 0x0000000000017941 */ /* 0x000fea0003800200 */
.L_x_19810:
        /* <DEDUP_REMOVED lines=9> */
.L_x_19809:
        /* <DEDUP_REMOVED lines=16> */
.L_x_19818:
        /* <DEDUP_REMOVED lines=13> */
.L_x_19820:
[----:B------:R-:W-:Y:S05]  /*c7e0*/  BSYNC.RECONVERGENT B2 ;  /* 0x0000000000027941 */ /* 0x000fea0003800200 */
.L_x_19819:
        /* <DEDUP_REMOVED lines=60> */
.L_x_19817:
[----:B------:R-:W-:Y:S05]  /*cbb0*/  BSYNC.RECONVERGENT B1 ;  /* 0x0000000000017941 */ /* 0x000fea0003800200 */
.L_x_19816:
        /* <DEDUP_REMOVED lines=9> */
.L_x_19815:
        /* <DEDUP_REMOVED lines=16> */
.L_x_19824:
        /* <DEDUP_REMOVED lines=13> */
.L_x_19826:
[----:B------:R-:W-:Y:S05]  /*ce20*/  BSYNC.RECONVERGENT B2 ;  /* 0x0000000000027941 */ /* 0x000fea0003800200 */
.L_x_19825:
        /* <DEDUP_REMOVED lines=50> */
[----:B------:R-:W-:Y:S01]  /*d150*/  IMAD.MOV.U32 R99, RZ, RZ, RZ ;  /* 0x000000ffff637224 */ /* 0x000fe200078e00ff */
        /* <DEDUP_REMOVED lines=9> */
.L_x_19823:
[----:B------:R-:W-:Y:S05]  /*d1f0*/  BSYNC.RECONVERGENT B1 ;  /* 0x0000000000017941 */ /* 0x000fea0003800200 */
.L_x_19822:
        /* <DEDUP_REMOVED lines=9> */
.L_x_19821:
        /* <DEDUP_REMOVED lines=16> */
.L_x_19830:
        /* <DEDUP_REMOVED lines=13> */
.L_x_19832:
[----:B------:R-:W-:Y:S05]  /*d460*/  BSYNC.RECONVERGENT B2 ;  /* 0x0000000000027941 */ /* 0x000fea0003800200 */
.L_x_19831:
        /* <DEDUP_REMOVED lines=60> */
.L_x_19829:
[----:B------:R-:W-:Y:S05]  /*d830*/  BSYNC.RECONVERGENT B1 ;  /* 0x0000000000017941 */ /* 0x000fea0003800200 */
.L_x_19828:
        /* <DEDUP_REMOVED lines=9> */
.L_x_19827:
        /* <DEDUP_REMOVED lines=16> */
.L_x_19835:
        /* <DEDUP_REMOVED lines=13> */
.L_x_19837:
[----:B------:R-:W-:Y:S05]  /*daa0*/  BSYNC.RECONVERGENT B2 ;  /* 0x0000000000027941 */ /* 0x000fea0003800200 */
.L_x_19836:
[----:B------:R-:W-:Y:S01]  /*dab0*/  IMAD.WIDE.U32 R126, R135, -0x326172a9, RZ ;  /* 0xcd9e8d57877e7825 */ /* 0x000fe200078e00ff */
[----:B------:R-:W-:Y:S02]  /*dac0*/  LOP3.LUT R132, R109, R125, R3, 0x96, !PT ;  /* 0x0000007d6d847212 */ /* 0x000fe400078e9603 */
[----:B------:R-:W-:Y:S01]  /*dad0*/  IADD3 R125, PT, PT, R3, -0x4498517b, RZ ;  /* 0xbb67ae85037d7810 */ /* 0x000fe20007ffe0ff */
[----:B------:R-:W-:Y:S01]  /*dae0*/  VIADD R99, R2, 0x9e3779b9 ;  /* 0x9e3779b902637836 */ /* 0x000fe20000000000 */
[----:B-1----:R-:W-:Y:S01]  /*daf0*/  LOP3.LUT R130, R107, R127, R2, 0x96, !PT ;  /* 0x0000007f6b827212 */ /* 0x002fe200078e9602 */
        /* <DEDUP_REMOVED lines=55> */
.L_x_19834:
[----:B------:R-:W-:Y:S05]  /*de70*/  BSYNC.RECONVERGENT B1 ;  /* 0x0000000000017941 */ /* 0x000fea0003800200 */
.L_x_19833:
        /* <DEDUP_REMOVED lines=9> */
.L_x_19785:
        /* <DEDUP_REMOVED lines=26> */
.L_x_19838:
[----:B------:R-:W-:Y:S01]  /*e0b0*/  VIADD R122, R122, 0x100 ;  /* 0x000001007a7a7836 */ /* 0x000fe20000000000 */
[----:B------:R-:W-:-:S07]  /*e0c0*/  IADD3 R121, PT, PT, R121, 0x100, RZ ;  /* 0x0000010079797810 */ /* 0x000fce0007ffe0ff */
.L_x_19740:
[----:B------:R-:W-:Y:S05]  /*e0d0*/  BSYNC.RECONVERGENT B0 ;  /* 0x0000000000007941 */ /* 0x000fea0003800200 */
.L_x_19739:
        /* <DEDUP_REMOVED lines=9> */
.L_x_19841:
        /* <DEDUP_REMOVED lines=25> */
.L_x_19846:
        /* <DEDUP_REMOVED lines=13> */
.L_x_19848:
[----:B------:R-:W-:Y:S05]  /*e3d0*/  BSYNC.RECONVERGENT B2 ;  /* 0x0000000000027941 */ /* 0x000fea0003800200 */
.L_x_19847:
        /* <DEDUP_REMOVED lines=60> */
.L_x_19845:
[----:B------:R-:W-:Y:S05]  /*e7a0*/  BSYNC.RECONVERGENT B1 ;  /* 0x0000000000017941 */ /* 0x000fea0003800200 */
.L_x_19844:
        /* <DEDUP_REMOVED lines=10> */
.L_x_19843:
        /* <DEDUP_REMOVED lines=19> */
.L_x_19852:
        /* <DEDUP_REMOVED lines=13> */
.L_x_19854:
[----:B------:R-:W-:Y:S05]  /*ea50*/  BSYNC.RECONVERGENT B2 ;  /* 0x0000000000027941 */ /* 0x000fea0003800200 */
.L_x_19853:
        /* <DEDUP_REMOVED lines=60> */
.L_x_19851:
[----:B------:R-:W-:Y:S05]  /*ee20*/  BSYNC.RECONVERGENT B1 ;  /* 0x0000000000017941 */ /* 0x000fea0003800200 */
.L_x_19850:
        /* <DEDUP_REMOVED lines=10> */
.L_x_19849:
        /* <DEDUP_REMOVED lines=19> */
.L_x_19858:
        /* <DEDUP_REMOVED lines=13> */
.L_x_19860:
[----:B------:R-:W-:Y:S05]  /*f0d0*/  BSYNC.RECONVERGENT B2 ;  /* 0x0000000000027941 */ /* 0x000fea0003800200 */
.L_x_19859:
        /* <DEDUP_REMOVED lines=60> */
.L_x_19857:
[----:B------:R-:W-:Y:S05]  /*f4a0*/  BSYNC.RECONVERGENT B1 ;  /* 0x0000000000017941 */ /* 0x000fea0003800200 */
.L_x_19856:
        /* <DEDUP_REMOVED lines=10> */
.L_x_19855:
        /* <DEDUP_REMOVED lines=19> */
.L_x_19864:
        /* <DEDUP_REMOVED lines=13> */
.L_x_19866:
[----:B------:R-:W-:Y:S05]  /*f750*/  BSYNC.RECONVERGENT B2 ;  /* 0x0000000000027941 */ /* 0x000fea0003800200 */
.L_x_19865:
        /* <DEDUP_REMOVED lines=60> */
.L_x_19863:
[----:B------:R-:W-:Y:S05]  /*fb20*/  BSYNC.RECONVERGENT B1 ;  /* 0x0000000000017941 */ /* 0x000fea0003800200 */
.L_x_19862:
        /* <DEDUP_REMOVED lines=10> */
.L_x_19861:
        /* <DEDUP_REMOVED lines=19> */
.L_x_19870:
        /* <DEDUP_REMOVED lines=13> */
.L_x_19872:
[----:B------:R-:W-:Y:S05]  /*fdd0*/  BSYNC.RECONVERGENT B2 ;  /* 0x0000000000027941 */ /* 0x000fea0003800200 */
.L_x_19871:
        /* <DEDUP_REMOVED lines=60> */
.L_x_19869:
[----:B------:R-:W-:Y:S05]  /*101a0*/  BSYNC.RECONVERGENT B1 ;  /* 0x0000000000017941 */ /* 0x000fea0003800200 */
.L_x_19868:
        /* <DEDUP_REMOVED lines=10> */
.L_x_19867:
        /* <DEDUP_REMOVED lines=19> */
.L_x_19876:
        /* <DEDUP_REMOVED lines=13> */
.L_x_19878:
[----:B------:R-:W-:Y:S05]  /*10450*/  BSYNC.RECONVERGENT B2 ;  /* 0x0000000000027941 */ /* 0x000fea0003800200 */
.L_x_19877:
        /* <DEDUP_REMOVED lines=60> */
.L_x_19875:
[----:B------:R-:W-:Y:S05]  /*10820*/  BSYNC.RECONVERGENT B1 ;  /* 0x0000000000017941 */ /* 0x000fea0003800200 */
.L_x_19874:
        /* <DEDUP_REMOVED lines=10> */
.L_x_19873:
        /* <DEDUP_REMOVED lines=19> */
.L_x_19882:
        /* <DEDUP_REMOVED lines=13> */
.L_x_19884:
[----:B------:R-:W-:Y:S05]  /*10ad0*/  BSYNC.RECONVERGENT B2 ;  /* 0x0000000000027941 */ /* 0x000fea0003800200 */
.L_x_19883:
        /* <DEDUP_REMOVED lines=60> */
.L_x_19881:
[----:B------:R-:W-:Y:S05]  /*10ea0*/  BSYNC.RECONVERGENT B1 ;  /* 0x0000000000017941 */ /* 0x000fea0003800200 */
.L_x_19880:
        /* <DEDUP_REMOVED lines=10> */
.L_x_19879:
        /* <DEDUP_REMOVED lines=19> */
.L_x_19888:
        /* <DEDUP_REMOVED lines=13> */
.L_x_19890:
[----:B------:R-:W-:Y:S05]  /*11150*/  BSYNC.RECONVERGENT B2 ;  /* 0x0000000000027941 */ /* 0x000fea0003800200 */
.L_x_19889:
        /* <DEDUP_REMOVED lines=59> */
.L_x_19887:
[----:B------:R-:W-:Y:S05]  /*11510*/  BSYNC.RECONVERGENT B1 ;  /* 0x0000000000017941 */ /* 0x000fea0003800200 */
.L_x_19886:
        /* <DEDUP_REMOVED lines=11> */
.L_x_19842:
        /* <DEDUP_REMOVED lines=20> */
.L_x_19894:
        /* <DEDUP_REMOVED lines=13> */
.L_x_19896:
[----:B------:R-:W-:Y:S05]  /*117e0*/  BSYNC.RECONVERGENT B2 ;  /* 0x0000000000027941 */ /* 0x000fea0003800200 */
.L_x_19895:
        /* <DEDUP_REMOVED lines=59> */
.L_x_19893:
[----:B------:R-:W-:Y:S05]  /*11ba0*/  BSYNC.RECONVERGENT B1 ;  /* 0x0000000000017941 */ /* 0x000fea0003800200 */
.L_x_19892:
        /* <DEDUP_REMOVED lines=9> */
.L_x_19891:
        /* <DEDUP_REMOVED lines=16> */
.L_x_19900:
        /* <DEDUP_REMOVED lines=13> */
.L_x_19902:
[----:B------:R-:W-:Y:S05]  /*11e10*/  BSYNC.RECONVERGENT B2 ;  /* 0x0000000000027941 */ /* 0x000fea0003800200 */
.L_x_19901:
        /* <DEDUP_REMOVED lines=60> */
.L_x_19899:
[----:B------:R-:W-:Y:S05]  /*121e0*/  BSYNC.RECONVERGENT B1 ;  /* 0x0000000000017941 */ /* 0x000fea0003800200 */
.L_x_19898:
        /* <DEDUP_REMOVED lines=9> */
.L_x_19897:
        /* <DEDUP_REMOVED lines=16> */
.L_x_19906:
        /* <DEDUP_REMOVED lines=13> */
.L_x_19908:
[----:B------:R-:W-:Y:S05]  /*12450*/  BSYNC.RECONVERGENT B2 ;  /* 0x0000000000027941 */ /* 0x000fea0003800200 */
.L_x_19907:
        /* <DEDUP_REMOVED lines=60> */
.L_x_19905:
[----:B------:R-:W-:Y:S05]  /*12820*/  BSYNC.RECONVERGENT B1 ;  /* 0x0000000000017941 */ /* 0x000fea0003800200 */
.L_x_19904:
        /* <DEDUP_REMOVED lines=9> */
.L_x_19903:
        /* <DEDUP_REMOVED lines=16> */
.L_x_19912:
        /* <DEDUP_REMOVED lines=13> */
.L_x_19914:
[----:B------:R-:W-:Y:S05]  /*12a90*/  BSYNC.RECONVERGENT B2 ;  /* 0x0000000000027941 */ /* 0x000fea0003800200 */
.L_x_19913:
        /* <DEDUP_REMOVED lines=54> */
[----:B0-----:R-:W-:Y:S01]  /*12e00*/  IMAD.WIDE.U32 R130, R79, -0x2daee0ad, RZ ;  /* 0xd2511f534f827825 */ /* 0x001fe200078e00ff */
[----:B------:R-:W-:-:S03]  /*12e10*/  LOP3.LUT R124, R93, R94, R127, 0x96, !PT ;  /* 0x0000005e5d7c7212 */ /* 0x000fc600078e967f */
[----:B------:R-:W-:Y:S01]  /*12e20*/  IMAD.MOV.U32 R79, RZ, RZ, R128 ;  /* 0x000000ffff4f7224 */ /* 0x000fe200078e0080 */
[----:B------:R-:W-:Y:S01]  /*12e30*/  LOP3.LUT R125, R125, R92, R131, 0x96, !PT ;  /* 0x0000005c7d7d7212 */ /* 0x000fe200078e9683 */
[----:B------:R-:W-:Y:S01]  /*12e40*/  IMAD.MOV.U32 R93, RZ, RZ, RZ ;  /* 0x000000ffff5d7224 */ /* 0x000fe200078e00ff */
[----:B------:R-:W-:-:S07]  /*12e50*/  MOV R128, R130 ;  /* 0x0000008200807202 */ /* 0x000fce0000000f00 */
.L_x_19911:
[----:B------:R-:W-:Y:S05]  /*12e60*/  BSYNC.RECONVERGENT B1 ;  /* 0x0000000000017941 */ /* 0x000fea0003800200 */
.L_x_19910:
        /* <DEDUP_REMOVED lines=9> */
.L_x_19909:
        /* <DEDUP_REMOVED lines=16> */
.L_x_19918:
        /* <DEDUP_REMOVED lines=13> */
.L_x_19920:
[----:B------:R-:W-:Y:S05]  /*130d0*/  BSYNC.RECONVERGENT B2 ;  /* 0x0000000000027941 */ /* 0x000fea0003800200 */
.L_x_19919:
        /* <DEDUP_REMOVED lines=60> */
.L_x_19917:
[----:B------:R-:W-:Y:S05]  /*134a0*/  BSYNC.RECONVERGENT B1 ;  /* 0x0000000000017941 */ /* 0x000fea0003800200 */
.L_x_19916:
        /* <DEDUP_REMOVED lines=9> */
.L_x_19915:
        /* <DEDUP_REMOVED lines=16> */
.L_x_19924:
        /* <DEDUP_REMOVED lines=13> */
.L_x_19926:
[----:B------:R-:W-:Y:S05]  /*13710*/  BSYNC.RECONVERGENT B2 ;  /* 0x0000000000027941 */ /* 0x000fea0003800200 */
.L_x_19925:
        /* <DEDUP_REMOVED lines=60> */
.L_x_19923:
[----:B------:R-:W-:Y:S05]  /*13ae0*/  BSYNC.RECONVERGENT B1 ;  /* 0x0000000000017941 */ /* 0x000fea0003800200 */
.L_x_19922:
        /* <DEDUP_REMOVED lines=9> */
.L_x_19921:
        /* <DEDUP_REMOVED lines=16> */
.L_x_19930:
        /* <DEDUP_REMOVED lines=13> */
.L_x_19932:
[----:B------:R-:W-:Y:S05]  /*13d50*/  BSYNC.RECONVERGENT B2 ;  /* 0x0000000000027941 */ /* 0x000fea0003800200 */
.L_x_19931:
        /* <DEDUP_REMOVED lines=60> */
.L_x_19929:
[----:B------:R-:W-:Y:S05]  /*14120*/  BSYNC.RECONVERGENT B1 ;  /* 0x0000000000017941 */ /* 0x000fea0003800200 */
.L_x_19928:
        /* <DEDUP_REMOVED lines=9> */
.L_x_19927:
        /* <DEDUP_REMOVED lines=16> */
.L_x_19935:
        /* <DEDUP_REMOVED lines=13> */
.L_x_19937:
[----:B------:R-:W-:Y:S05]  /*14390*/  BSYNC.RECONVERGENT B2 ;  /* 0x0000000000027941 */ /* 0x000fea0003800200 */
.L_x_19936:
        /* <DEDUP_REMOVED lines=60> */
.L_x_19934:
[----:B------:R-:W-:Y:S05]  /*14760*/  BSYNC.RECONVERGENT B1 ;  /* 0x0000000000017941 */ /* 0x000fea0003800200 */
.L_x_19933:
        /* <DEDUP_REMOVED lines=9> */
.L_x_19885:
        /* <DEDUP_REMOVED lines=26> */
.L_x_19938:
[----:B------:R-:W-:Y:S01]  /*149a0*/  VIADD R122, R122, 0x100 ;  /* 0x000001007a7a7836 */ /* 0x000fe20000000000 */
[----:B------:R-:W-:-:S07]  /*149b0*/  IADD3 R121, PT, PT, R121, 0x100, RZ ;  /* 0x0000010079797810 */ /* 0x000fce0007ffe0ff */
.L_x_19840:
[----:B------:R-:W-:Y:S05]  /*149c0*/  BSYNC.RECONVERGENT B0 ;  /* 0x0000000000007941 */ /* 0x000fea0003800200 */
.L_x_19839:
        /* <DEDUP_REMOVED lines=9> */
.L_x_19941:
        /* <DEDUP_REMOVED lines=25> */
.L_x_19946:
        /* <DEDUP_REMOVED lines=13> */
.L_x_19948:
[----:B------:R-:W-:Y:S05]  /*14cc0*/  BSYNC.RECONVERGENT B2 ;  /* 0x0000000000027941 */ /* 0x000fea0003800200 */
.L_x_19947:
        /* <DEDUP_REMOVED lines=60> */
.L_x_19945:
[----:B------:R-:W-:Y:S05]  /*15090*/  BSYNC.RECONVERGENT B1 ;  /* 0x0000000000017941 */ /* 0x000fea0003800200 */
.L_x_19944:
        /* <DEDUP_REMOVED lines=10> */
.L_x_19943:
        /* <DEDUP_REMOVED lines=19> */
.L_x_19952:
        /* <DEDUP_REMOVED lines=13> */
.L_x_19954:
[----:B------:R-:W-:Y:S05]  /*15340*/  BSYNC.RECONVERGENT B2 ;  /* 0x0000000000027941 */ /* 0x000fea0003800200 */
.L_x_19953:
[----:B------:R-:W-:Y:S01]  /*15350*/  IMAD.WIDE.U32 R126, R135, -0x326172a9, RZ ;  /* 0xcd9e8d57877e7825 */ /* 0x000fe200078e00ff */
[----:B0-----:R-:W-:Y:S02]  /*15360*/  LOP3.LUT R130, R109, R125, R3, 0x96, !PT ;  /* 0x0000007d6d827212 */ /* 0x001fe400078e9603 */
        /* <DEDUP_REMOVED lines=58> */
.L_x_19951:
[----:B------:R-:W-:Y:S05]  /*15710*/  BSYNC.RECONVERGENT B1 ;  /* 0x0000000000017941 */ /* 0x000fea0003800200 */
.L_x_19950:
        /* <DEDUP_REMOVED lines=10> */
.L_x_19949:
        /* <DEDUP_REMOVED lines=19> */
.L_x_19958:
        /* <DEDUP_REMOVED lines=13> */
.L_x_19960:
[----:B------:R-:W-:Y:S05]  /*159c0*/  BSYNC.RECONVERGENT B2 ;  /* 0x0000000000027941 */ /* 0x000fea0003800200 */
.L_x_19959:
        /* <DEDUP_REMOVED lines=60> */
.L_x_19957:
[----:B------:R-:W-:Y:S05]  /*15d90*/  BSYNC.RECONVERGENT B1 ;  /* 0x0000000000017941 */ /* 0x000fea0003800200 */
.L_x_19956:
        /* <DEDUP_REMOVED lines=10> */
.L_x_19955:
        /* <DEDUP_REMOVED lines=19> */
.L_x_19964:
        /* <DEDUP_REMOVED lines=13> */
.L_x_19966:
[----:B------:R-:W-:Y:S05]  /*16040*/  BSYNC.RECONVERGENT B2 ;  /* 0x0000000000027941 */ /* 0x000fea0003800200 */
.L_x_19965:
        /* <DEDUP_REMOVED lines=60> */
.L_x_19963:
[----:B------:R-:W-:Y:S05]  /*16410*/  BSYNC.RECONVERGENT B1 ;  /* 0x0000000000017941 */ /* 0x000fea0003800200 */
.L_x_19962:
        /* <DEDUP_REMOVED lines=10> */
.L_x_19961:
        /* <DEDUP_REMOVED lines=19> */
.L_x_19970:
        /* <DEDUP_REMOVED lines=13> */
.L_x_19972:
[----:B------:R-:W-:Y:S05]  /*166c0*/  BSYNC.RECONVERGENT B2 ;  /* 0x0000000000027941 */ /* 0x000fea0003800200 */
.L_x_19971:
        /* <DEDUP_REMOVED lines=60> */
.L_x_19969:
[----:B------:R-:W-:Y:S05]  /*16a90*/  BSYNC.RECONVERGENT B1 ;  /* 0x0000000000017941 */ /* 0x000fea0003800200 */
.L_x_19968:
        /* <DEDUP_REMOVED lines=10> */
.L_x_19967:
        /* <DEDUP_REMOVED lines=19> */
.L_x_19976:
        /* <DEDUP_REMOVED lines=13> */
.L_x_19978:
[----:B------:R-:W-:Y:S05]  /*16d40*/  BSYNC.RECONVERGENT B2 ;  /* 0x0000000000027941 */ /* 0x000fea0003800200 */
.L_x_19977:
        /* <DEDUP_REMOVED lines=60> */
.L_x_19975:
[----:B------:R-:W-:Y:S05]  /*17110*/  BSYNC.RECONVERGENT B1 ;  /* 0x0000000000017941 */ /* 0x000fea0003800200 */
.L_x_19974:
        /* <DEDUP_REMOVED lines=10> */
.L_x_19973:
        /* <DEDUP_REMOVED lines=19> */
.L_x_19982:
        /* <DEDUP_REMOVED lines=13> */
.L_x_19984:
[----:B------:R-:W-:Y:S05]  /*173c0*/  BSYNC.RECONVERGENT B2 ;  /* 0x0000000000027941 */ /* 0x000fea0003800200 */
.L_x_19983:
        /* <DEDUP_REMOVED lines=60> */
.L_x_19981:
[----:B------:R-:W-:Y:S05]  /*17790*/  BSYNC.RECONVERGENT B1 ;  /* 0x0000000000017941 */ /* 0x000fea0003800200 */
.L_x_19980:
        /* <DEDUP_REMOVED lines=10> */
.L_x_19979:
        /* <DEDUP_REMOVED lines=19> */
.L_x_19988:
        /* <DEDUP_REMOVED lines=13> */
.L_x_19990:
[----:B------:R-:W-:Y:S05]  /*17a40*/  BSYNC.RECONVERGENT B2 ;  /* 0x0000000000027941 */ /* 0x000fea0003800200 */
.L_x_19989:
        /* <DEDUP_REMOVED lines=59> */
[----:B------:R-:W-:-:S07]  /*17e00*/  IMAD.MOV.U32 R127, RZ, RZ, RZ ;  /* 0x000000ffff7f7224 */ /* 0x000fce00078e00ff */
.L_x_19987:
[----:B------:R-:W-:Y:S05]  /*17e10*/  BSYNC.RECONVERGENT B1 ;  /* 0x0000000000017941 */ /* 0x000fea0003800200 */
.L_x_19986:
        /* <DEDUP_REMOVED lines=11> */
.L_x_19942:
        /* <DEDUP_REMOVED lines=20> */
.L_x_19994:
        /* <DEDUP_REMOVED lines=13> */
.L_x_19996:
[----:B------:R-:W-:Y:S05]  /*180e0*/  BSYNC.RECONVERGENT B2 ;  /* 0x0000000000027941 */ /* 0x000fea0003800200 */
.L_x_19995:
        /* <DEDUP_REMOVED lines=60> */
.L_x_19993:
[----:B------:R-:W-:Y:S05]  /*184b0*/  BSYNC.RECONVERGENT B1 ;  /* 0x0000000000017941 */ /* 0x000fea0003800200 */
.L_x_19992:
        /* <DEDUP_REMOVED lines=9> */
.L_x_19991:
        /* <DEDUP_REMOVED lines=16> */
.L_x_20000:
        /* <DEDUP_REMOVED lines=13> */
.L_x_20002:
[----:B------:R-:W-:Y:S05]  /*18720*/  BSYNC.RECONVERGENT B2 ;  /* 0x0000000000027941 */ /* 0x000fea0003800200 */
.L_x_20001:
        /* <DEDUP_REMOVED lines=60> */
.L_x_19999:
[----:B------:R-:W-:Y:S05]  /*18af0*/  BSYNC.RECONVERGENT B1 ;  /* 0x0000000000017941 */ /* 0x000fea0003800200 */
.L_x_19998:
        /* <DEDUP_REMOVED lines=9> */
.L_x_19997:
        /* <DEDUP_REMOVED lines=16> */
.L_x_20006:
        /* <DEDUP_REMOVED lines=13> */
.L_x_20008:
[----:B------:R-:W-:Y:S05]  /*18d60*/  BSYNC.RECONVERGENT B2 ;  /* 0x0000000000027941 */ /* 0x000fea0003800200 */
.L_x_20007:
        /* <DEDUP_REMOVED lines=60> */
.L_x_20005:
[----:B------:R-:W-:Y:S05]  /*19130*/  BSYNC.RECONVERGENT B1 ;  /* 0x0000000000017941 */ /* 0x000fea0003800200 */
.L_x_20004:
        /* <DEDUP_REMOVED lines=9> */
.L_x_20003:
        /* <DEDUP_REMOVED lines=16> */
.L_x_20012:
        /* <DEDUP_REMOVED lines=13> */
.L_x_20014:
[----:B------:R-:W-:Y:S05]  /*193a0*/  BSYNC.RECONVERGENT B2 ;  /* 0x0000000000027941 */ /* 0x000fea0003800200 */
.L_x_20013:
        /* <DEDUP_REMOVED lines=54> */
[----:B-12---:R-:W-:Y:S01]  /*19710*/  IMAD.WIDE.U32 R128, R75, -0x2daee0ad, RZ ;  /* 0xd2511f534b807825 */ /* 0x006fe200078e00ff */
[----:B------:R-:W-:-:S03]  /*19720*/  LOP3.LUT R124, R89, R90, R127, 0x96, !PT ;  /* 0x0000005a597c7212 */ /* 0x000fc600078e967f */
[----:B------:R-:W-:Y:S01]  /*19730*/  IMAD.MOV.U32 R75, RZ, RZ, R0 ;  /* 0x000000ffff4b7224 */ /* 0x000fe200078e0000 */
[----:B------:R-:W-:Y:S01]  /*19740*/  LOP3.LUT R125, R125, R88, R129, 0x96, !PT ;  /* 0x000000587d7d7212 */ /* 0x000fe200078e9681 */
[----:B------:R-:W-:Y:S01]  /*19750*/  IMAD.MOV.U32 R89, RZ, RZ, RZ ;  /* 0x000000ffff597224 */ /* 0x000fe200078e00ff */
[----:B------:R-:W-:-:S07]  /*19760*/  MOV R0, R128 ;  /* 0x0000008000007202 */ /* 0x000fce0000000f00 */
.L_x_20011:
[----:B------:R-:W-:Y:S05]  /*19770*/  BSYNC.RECONVERGENT B1 ;  /* 0x0000000000017941 */ /* 0x000fea0003800200 */
.L_x_20010:
        /* <DEDUP_REMOVED lines=9> */
.L_x_20009:
        /* <DEDUP_REMOVED lines=16> */
.L_x_20018:
        /* <DEDUP_REMOVED lines=13> */
.L_x_20020:
[----:B------:R-:W-:Y:S05]  /*199e0*/  BSYNC.RECONVERGENT B2 ;  /* 0x0000000000027941 */ /* 0x000fea0003800200 */
.L_x_20019:
        /* <DEDUP_REMOVED lines=60> */
.L_x_20017:
[----:B------:R-:W-:Y:S05]  /*19db0*/  BSYNC.RECONVERGENT B1 ;  /* 0x0000000000017941 */ /* 0x000fea0003800200 */
.L_x_20016:
        /* <DEDUP_REMOVED lines=9> */
.L_x_20015:
        /* <DEDUP_REMOVED lines=16> */
.L_x_20024:
        /* <DEDUP_REMOVED lines=13> */
.L_x_20026:
[----:B------:R-:W-:Y:S05]  /*1a020*/  BSYNC.RECONVERGENT B2 ;  /* 0x0000000000027941 */ /* 0x000fea0003800200 */
.L_x_20025:
        /* <DEDUP_REMOVED lines=60> */
.L_x_20023:
[----:B------:R-:W-:Y:S05]  /*1a3f0*/  BSYNC.RECONVERGENT B1 ;  /* 0x0000000000017941 */ /* 0x000fea0003800200 */
.L_x_20022:
        /* <DEDUP_REMOVED lines=9> */
.L_x_20021:
        /* <DEDUP_REMOVED lines=16> */
.L_x_20030:
        /* <DEDUP_REMOVED lines=13> */
.L_x_20032:
[----:B------:R-:W-:Y:S05]  /*1a660*/  BSYNC.RECONVERGENT B2 ;  /* 0x0000000000027941 */ /* 0x000fea0003800200 */
.L_x_20031:
        /* <DEDUP_REMOVED lines=60> */
.L_x_20029:
[----:B------:R-:W-:Y:S05]  /*1aa30*/  BSYNC.RECONVERGENT B1 ;  /* 0x0000000000017941 */ /* 0x000fea0003800200 */
.L_x_20028:
        /* <DEDUP_REMOVED lines=9> */
.L_x_20027:
        /* <DEDUP_REMOVED lines=20> */
.L_x_20035:
        /* <DEDUP_REMOVED lines=13> */
.L_x_20037:
[----:B------:R-:W-:Y:S05]  /*1ace0*/  BSYNC.RECONVERGENT B2 ;  /* 0x0000000000027941 */ /* 0x000fea0003800200 */
.L_x_20036:
        /* <DEDUP_REMOVED lines=60> */
.L_x_20034:
[----:B------:R-:W-:Y:S05]  /*1b0b0*/  BSYNC.RECONVERGENT B1 ;  /* 0x0000000000017941 */ /* 0x000fea0003800200 */
.L_x_20033:
        /* <DEDUP_REMOVED lines=9> */
.L_x_19985:
        /* <DEDUP_REMOVED lines=25> */
.L_x_19940:
[----:B------:R-:W-:Y:S05]  /*1b2e0*/  BSYNC.RECONVERGENT B0 ;  /* 0x0000000000007941 */ /* 0x000fea0003800200 */
.L_x_19939:
        /* <DEDUP_REMOVED lines=135> */
.L_x_20039:
[----:B------:R-:W-:Y:S05]  /*1bb60*/  BSYNC.RECONVERGENT B0 ;  /* 0x0000000000007941 */ /* 0x000fea0003800200 */
.L_x_20038:
        /* <DEDUP_REMOVED lines=12> */
.L_x_20041:
[----:B------:R-:W-:Y:S05]  /*1bc30*/  BSYNC.RECONVERGENT B0 ;  /* 0x0000000000007941 */ /* 0x000fea0003800200 */
.L_x_20040:
        /* <DEDUP_REMOVED lines=107> */
.L_x_20044:
[----:B------:R-:W-:Y:S05]  /*1c2f0*/  BSYNC.RECONVERGENT B0 ;  /* 0x0000000000007941 */ /* 0x000fea0003800200 */
.L_x_20043:
        /* <DEDUP_REMOVED lines=35> */
.L_x_20046:
[----:B------:R-:W-:Y:S05]  /*1c530*/  BSYNC.RECONVERGENT B0 ;  /* 0x0000000000007941 */ /* 0x000fea0003800200 */
.L_x_20045:
        /* <DEDUP_REMOVED lines=34> */
.L_x_20048:
[----:B------:R-:W-:Y:S05]  /*1c760*/  BSYNC.RECONVERGENT B0 ;  /* 0x0000000000007941 */ /* 0x000fea0003800200 */
.L_x_20047:
        /* <DEDUP_REMOVED lines=33> */
.L_x_20049:
[----:B------:R-:W-:Y:S05]  /*1c980*/  BSYNC.RECONVERGENT B0 ;  /* 0x0000000000007941 */ /* 0x000fea0003800200 */
.L_x_20042:
[----:B0123--:R-:W0:Y:S01]  /*1c990*/  LDC.64 R120, c[0x0][0x380] ;  /* 0x0000e000ff787b82 */ /* 0x00fe220000000a00 */
[----:B------:R-:W-:Y:S01]  /*1c9a0*/  UPLOP3.LUT UP1, UPT, UPT, UPT, UP1, 0x40, 0x4 ;  /* 0x000000000004789c */ /* 0x000fe20003f2e810 */
[----:B0-----:R-:W-:-:S04]  /*1c9b0*/  IADD3 R104, PT, PT, R104, R120, RZ ;  /* 0x0000007868687210 */ /* 0x001fc80007ffe0ff */
[----:B------:R-:W-:-:S13]  /*1c9c0*/  ISETP.GE.AND P0, PT, R104, R121, PT ;  /* 0x000000796800720c */ /* 0x000fda0003f06270 */
[----:B------:R-:W-:Y:S05]  /*1c9d0*/  @!P0 BRA `(.L_x_20050) ;  /* 0xfffffe4000f88947 */ /* 0x000fea000383ffff */
[----:B------:R-:W-:Y:S05]  /*1c9e0*/  EXIT ;  /* 0x000000000000794d */ /* 0x000fea0003800000 */
.L_x_20051:
        /* <DEDUP_REMOVED lines=9> */
.L_x_27582:


//--------------------- .text._ZN10layer_norm13ln_fwd_kernelINS_13Kernel_traitsIf6__halffS2_fjLj8192ELj1ELj1ELj8ELj16ENS_18Kernel_traits_baseILj8192EfS2_fS2_fjLj256EEEEELb1ELb0ELb1ELb1EEEvNS_9FwdParamsE --------------------------
	.section	.text._ZN10layer_norm13ln_fwd_kernelINS_13Kernel_traitsIf6__halffS2_fjLj8192ELj1ELj1ELj8ELj16ENS_18Kernel_traits_baseILj8192EfS2_fS2_fjLj256EEEEELb1ELb0ELb1ELb1EEEvNS_9FwdParamsE,"ax",@progbits
	.align	128
        .global         _ZN10layer_norm13ln_fwd_kernelINS_13Kernel_traitsIf6__halffS2_fjLj8192ELj1ELj1ELj8ELj16ENS_18Kernel_traits_baseILj8192EfS2_fS2_fjLj256EEEEELb1ELb0ELb1ELb1EEEvNS_9FwdParamsE
        .type           _ZN10layer_norm13ln_fwd_kernelINS_13Kernel_traitsIf6__halffS2_fjLj8192ELj1ELj1ELj8ELj16ENS_18Kernel_traits_baseILj8192EfS2_fS2_fjLj256EEEEELb1ELb0ELb1ELb1EEEvNS_9FwdParamsE,@function
        .size           _ZN10layer_norm13ln_fwd_kernelINS_13Kernel_traitsIf6__halffS2_fjLj8192ELj1ELj1ELj8ELj16ENS_18Kernel_traits_baseILj8192EfS2_fS2_fjLj256EEEEELb1ELb0ELb1ELb1EEEvNS_9FwdParamsE,(.L_x_27583 - _ZN10layer_norm13ln_fwd_kernelINS_13Kernel_traitsIf6__halffS2_fjLj8192ELj1ELj1ELj8ELj16ENS_18Kernel_traits_baseILj8192EfS2_fS2_fjLj256EEEEELb1ELb0ELb1ELb1EEEvNS_9FwdParamsE)
        .other          _ZN10layer_norm13ln_fwd_kernelINS_13Kernel_traitsIf6__halffS2_fjLj8192ELj1ELj1ELj8ELj16ENS_18Kernel_traits_baseILj8192EfS2_fS2_fjLj256EEEEELb1ELb0ELb1ELb1EEEvNS_9FwdParamsE,@"STO_CUDA_ENTRY STV_DEFAULT"
_ZN10layer_norm13ln_fwd_kernelINS_13Kernel_traitsIf6__halffS2_fjLj8192ELj1ELj1ELj8ELj16ENS_18Kernel_traits_baseILj8192EfS2_fS2_fjLj256EEEEELb1ELb0ELb1ELb1EEEvNS_9FwdParamsE:
.text._ZN10layer_norm13ln_fwd_kernelINS_13Kernel_traitsIf6__halffS2_fjLj8192ELj1ELj1ELj8ELj16ENS_18Kernel_traits_baseILj8192EfS2_fS2_fjLj256EEEEELb1ELb0ELb1ELb1EEEvNS_9FwdParamsE:
        /* <DEDUP_REMOVED lines=68> */
.L_x_20052:
        /* <DEDUP_REMOVED lines=28> */
.L_x_20053:
        /* <DEDUP_REMOVED lines=75> */
.L_x_20321:
        /* <DEDUP_REMOVED lines=60> */
.L_x_20057:
        /* <DEDUP_REMOVED lines=12> */
.L_x_20058:
        /* <DEDUP_REMOVED lines=51> */
.L_x_20056:
        /* <DEDUP_REMOVED lines=10> */
.L_x_20055:
        /* <DEDUP_REMOVED lines=18> */
.L_x_20061:
        /* <DEDUP_REMOVED lines=12> */
.L_x_20062:
        /* <DEDUP_REMOVED lines=51> */
.L_x_20060:
        /* <DEDUP_REMOVED lines=10> */
.L_x_20059:
        /* <DEDUP_REMOVED lines=18> */
.L_x_20065:
        /* <DEDUP_REMOVED lines=12> */
.L_x_20066:
        /* <DEDUP_REMOVED lines=51> */
.L_x_20064:
        /* <DEDUP_REMOVED lines=10> */
.L_x_20063:
        /* <DEDUP_REMOVED lines=18> */
.L_x_20069:
        /* <DEDUP_REMOVED lines=12> */
.L_x_20070:
        /* <DEDUP_REMOVED lines=51> */
.L_x_20068:
        /* <DEDUP_REMOVED lines=10> */
.L_x_20067:
        /* <DEDUP_REMOVED lines=18> */
.L_x_20073:
        /* <DEDUP_REMOVED lines=12> */
.L_x_20074:
        /* <DEDUP_REMOVED lines=49> */
[----:B------:R-:W-:Y:S01]  /*2900*/  LOP3.LUT R4, R4, UR34, R17, 0x96, !PT ;  /* 0x0000002204047c12 */ /* 0x000fe2000f8e9611 */
[----:B------:R-:W-:-:S07]  /*2910*/  IMAD.MOV.U32 R16, RZ, RZ, R14 ;  /* 0x000000ffff107224 */ /* 0x000fce00078e000e */
.L_x_20072:
        /* <DEDUP_REMOVED lines=10> */
.L_x_20071:
        /* <DEDUP_REMOVED lines=18> */
.L_x_20077:
        /* <DEDUP_REMOVED lines=12> */
.L_x_20078:
        /* <DEDUP_REMOVED lines=51> */
.L_x_20076:
        /* <DEDUP_REMOVED lines=10> */
.L_x_20075:
        /* <DEDUP_REMOVED lines=18> */
.L_x_20081:
        /* <DEDUP_REMOVED lines=12> */
.L_x_20082:
        /* <DEDUP_REMOVED lines=51> */
.L_x_20080:
        /* <DEDUP_REMOVED lines=10> */
.L_x_20079:
        /* <DEDUP_REMOVED lines=18> */
.L_x_20085:
        /* <DEDUP_REMOVED lines=12> */
.L_x_20086:
        /* <DEDUP_REMOVED lines=49> */
[----:B------:R-:W-:-:S07]  /*3a10*/  IMAD.MOV.U32 R14, RZ, RZ, R12 ;  /* 0x000000ffff0e7224 */ /* 0x000fce00078e000c */
.L_x_20084:
        /* <DEDUP_REMOVED lines=11> */
.L_x_20054:
[----:B------:R-:W-:Y:S01]  /*3ad0*/  UIADD3 UR5, UPT, UPT, UR13, 0x32370b8f, URZ ;  /* 0x32370b8f0d057890 */ /* 0x000fe2000fffe0ff */
[----:B------:R-:W-:Y:S01]  /*3ae0*/  IMAD.MOV.U32 R12, RZ, RZ, R96 ;  /* 0x000000ffff0c7224 */ /* 0x000fe200078e0060 */
[----:B------:R-:W-:Y:S01]  /*3af0*/  UIADD3 UR35, UPT, UPT, UR13, -0x24c28bd8, URZ ;  /* 0xdb3d74280d237890 */ /* 0x000fe2000fffe0ff */
[----:B------:R-:W-:Y:S01]  /*3b00*/  IMAD.MOV.U32 R84, RZ, RZ, R97 ;  /* 0x000000ffff547224 */ /* 0x000fe200078e0061 */
[----:B------:R-:W-:Y:S01]  /*3b10*/  UIADD3 UR36, UPT, UPT, UR12, -0x61c88647, URZ ;  /* 0x9e3779b90c247890 */ /* 0x000fe2000fffe0ff */
[----:B------:R-:W-:Y:S01]  /*3b20*/  MOV R32, RZ ;  /* 0x000000ff00207202 */ /* 0x000fe20000000f00 */
[----:B------:R-:W-:Y:S02]  /*3b30*/  UIADD3 UR37, UPT, UPT, UR12, 0x1715609d, URZ ;  /* 0x1715609d0c257890 */ /* 0x000fe4000fffe0ff */
[----:B------:R-:W-:Y:S02]  /*3b40*/  UIADD3 UR38, UPT, UPT, UR12, 0x3c6ef372, URZ ;  /* 0x3c6ef3720c267890 */ /* 0x000fe4000fffe0ff */
[----:B------:R-:W-:-:S02]  /*3b50*/  UIADD3 UR39, UPT, UPT, UR12, -0x4ab325aa, URZ ;  /* 0xb54cda560c277890 */ /* 0x000fc4000fffe0ff */
[----:B------:R-:W-:Y:S01]  /*3b60*/  UIADD3 UR40, UPT, UPT, UR12, 0x5384540f, URZ ;  /* 0x5384540f0c287890 */ /* 0x000fe2000fffe0ff */
[----:B------:R-:W-:Y:S11]  /*3b70*/  @!P0 BRA `(.L_x_20087) ;  /* 0x00000004003c8947 */ /* 0x000ff60003800000 */
        /* <DEDUP_REMOVED lines=15> */
.L_x_20089:
        /* <DEDUP_REMOVED lines=12> */
.L_x_20090:
        /* <DEDUP_REMOVED lines=43> */
.L_x_20088:
        /* <DEDUP_REMOVED lines=9> */
.L_x_20087:
        /* <DEDUP_REMOVED lines=15> */
.L_x_20093:
        /* <DEDUP_REMOVED lines=12> */
.L_x_20094:
        /* <DEDUP_REMOVED lines=44> */
.L_x_20092:
        /* <DEDUP_REMOVED lines=9> */
.L_x_20091:
        /* <DEDUP_REMOVED lines=15> */
.L_x_20097:
        /* <DEDUP_REMOVED lines=12> */
.L_x_20098:
        /* <DEDUP_REMOVED lines=44> */
.L_x_20096:
        /* <DEDUP_REMOVED lines=9> */
.L_x_20095:
[----:B------:R-:W-:Y:S02]  /*4a70*/  IMAD.MOV.U32 R13, RZ, RZ, R12 ;  /* 0x000000ffff0d7224 */ /* 0x000fe400078e000c */
        /* <DEDUP_REMOVED lines=14> */
.L_x_20101:
        /* <DEDUP_REMOVED lines=12> */
.L_x_20102:
        /* <DEDUP_REMOVED lines=44> */
.L_x_20100:
        /* <DEDUP_REMOVED lines=9> */
.L_x_20099:
        /* <DEDUP_REMOVED lines=15> */
.L_x_20105:
        /* <DEDUP_REMOVED lines=12> */
.L_x_20106:
        /* <DEDUP_REMOVED lines=44> */
.L_x_20104:
        /* <DEDUP_REMOVED lines=9> */
.L_x_20103:
        /* <DEDUP_REMOVED lines=15> */
.L_x_20109:
        /* <DEDUP_REMOVED lines=12> */
.L_x_20110:
        /* <DEDUP_REMOVED lines=44> */
.L_x_20108:
        /* <DEDUP_REMOVED lines=9> */
.L_x_20107:
        /* <DEDUP_REMOVED lines=15> */
.L_x_20113:
        /* <DEDUP_REMOVED lines=12> */
.L_x_20114:
        /* <DEDUP_REMOVED lines=44> */
.L_x_20112:
        /* <DEDUP_REMOVED lines=9> */
.L_x_20111:
        /* <DEDUP_REMOVED lines=15> */
.L_x_20116:
        /* <DEDUP_REMOVED lines=12> */
.L_x_20117:
        /* <DEDUP_REMOVED lines=44> */
.L_x_20115:
        /* <DEDUP_REMOVED lines=9> */
.L_x_20083:
[----:B------:R-:W0:Y:S01]  /*6370*/  LDC.64 R114, c[0x0][0x3a8] ;  /* 0x0000ea00ff727b82 */ /* 0x000e220000000a00 */
[----:B------:R-:W-:-:S07]  /*6380*/  @P0 VIADD R17, R81, 0x100 ;  /* 0x0000010051110836 */ /* 0x000fce0000000000 */
[----:B------:R-:W1:Y:S01]  /*6390*/  @P0 LDC.64 R12, c[0x0][0x390] ;  /* 0x0000e400ff0c0b82 */ /* 0x000e620000000a00 */
[----:B0-----:R-:W-:-:S05]  /*63a0*/  IMAD.WIDE.U32 R14, R82, 0x20, R114 ;  /* 0x00000020520e7825 */ /* 0x001fca00078e0072 */
[----:B-----5:R0:W-:Y:S01]  /*63b0*/  STG.E.128 desc[UR14][R14.64], R32 ;  /* 0x000000200e007986 */ /* 0x0201e2000c101d0e */
[----:B-1----:R-:W-:-:S03]  /*63c0*/  @P0 IMAD.WIDE.U32 R12, R17, 0x10, R12 ;  /* 0x00000010110c0825 */ /* 0x002fc600078e000c */
        /* <DEDUP_REMOVED lines=22> */
.L_x_20118:
        /* <DEDUP_REMOVED lines=26> */
.L_x_20122:
        /* <DEDUP_REMOVED lines=12> */
.L_x_20123:
        /* <DEDUP_REMOVED lines=50> */
.L_x_20121:
        /* <DEDUP_REMOVED lines=10> */
.L_x_20120:
        /* <DEDUP_REMOVED lines=18> */
.L_x_20126:
        /* <DEDUP_REMOVED lines=12> */
.L_x_20127:
        /* <DEDUP_REMOVED lines=51> */
.L_x_20125:
        /* <DEDUP_REMOVED lines=10> */
.L_x_20124:
        /* <DEDUP_REMOVED lines=18> */
.L_x_20130:
        /* <DEDUP_REMOVED lines=12> */
.L_x_20131:
        /* <DEDUP_REMOVED lines=50> */
.L_x_20129:
        /* <DEDUP_REMOVED lines=10> */
.L_x_20128:
        /* <DEDUP_REMOVED lines=18> */
.L_x_20134:
        /* <DEDUP_REMOVED lines=12> */
.L_x_20135:
        /* <DEDUP_REMOVED lines=51> */
.L_x_20133:
        /* <DEDUP_REMOVED lines=10> */
.L_x_20132:
        /* <DEDUP_REMOVED lines=18> */
.L_x_20138:
        /* <DEDUP_REMOVED lines=12> */
.L_x_20139:
        /* <DEDUP_REMOVED lines=50> */
.L_x_20137:
        /* <DEDUP_REMOVED lines=10> */
.L_x_20136:
        /* <DEDUP_REMOVED lines=18> */
.L_x_20142:
        /* <DEDUP_REMOVED lines=12> */
.L_x_20143:
        /* <DEDUP_REMOVED lines=51> */
.L_x_20141:
        /* <DEDUP_REMOVED lines=10> */
.L_x_20140:
        /* <DEDUP_REMOVED lines=18> */
.L_x_20146:
        /* <DEDUP_REMOVED lines=12> */
.L_x_20147:
        /* <DEDUP_REMOVED lines=50> */
.L_x_20145:
        /* <DEDUP_REMOVED lines=10> */
.L_x_20144:
        /* <DEDUP_REMOVED lines=18> */
.L_x_20150:
        /* <DEDUP_REMOVED lines=12> */
.L_x_20151:
        /* <DEDUP_REMOVED lines=50> */
.L_x_20149:
        /* <DEDUP_REMOVED lines=11> */
.L_x_20119:
[----:B------:R-:W-:Y:S01]  /*92f0*/  HFMA2 R24, -RZ, RZ, 0, 0 ;  /* 0x00000000ff187431 */ /* 0x000fe200000001ff */
[----:B--2---:R-:W-:Y:S01]  /*9300*/  MOV R12, R83 ;  /* 0x00000053000c7202 */ /* 0x004fe20000000f00 */
        /* <DEDUP_REMOVED lines=17> */
.L_x_20154:
        /* <DEDUP_REMOVED lines=12> */
.L_x_20155:
        /* <DEDUP_REMOVED lines=50> */
.L_x_20153:
[----:B------:R-:W-:Y:S01]  /*9800*/  I2FP.F32.U32 R7, R7 ;  /* 0x0000000700077245 */ /* 0x000fe20000201000 */
[----:B01----:R-:W-:Y:S02]  /*9810*/  HFMA2 R14, -RZ, RZ, 0.1171875, 0 ;  /* 0x2f800000ff0e7431 */ /* 0x003fe400000001ff */
[----:B-----5:R-:W-:-:S03]  /*9820*/  HADD2.F32 R13, -RZ, R36.H0_H0 ;  /* 0x20000024ff0d7230 */ /* 0x020fc60000004100 */
[----:B------:R-:W-:Y:S02]  /*9830*/  FFMA.FTZ R7, R7, R14, 1.1641532182693481445e-10 ;  /* 0x2f00000007077423 */ /* 0x000fe4000001000e */
[----:B------:R-:W-:-:S04]  /*9840*/  FMUL.FTZ R13, R13, UR17 ;  /* 0x000000110d0d7c20 */ /* 0x000fc80008410000 */
[----:B------:R-:W-:Y:S01]  /*9850*/  FMUL.FTZ R13, R13, UR16 ;  /* 0x000000100d0d7c20 */ /* 0x000fe20008410000 */
[----:B------:R-:W-:-:S04]  /*9860*/  FSETP.GTU.FTZ.AND P1, PT, R7, UR22, PT ;  /* 0x0000001607007c0b */ /* 0x000fc8000bf3c000 */
[----:B------:R-:W-:Y:S02]  /*9870*/  SEL R7, RZ, 0x1, P1 ;  /* 0x00000001ff077807 */ /* 0x000fe40000800000 */
[----:B------:R-:W-:-:S07]  /*9880*/  FSEL R24, R13, RZ, !P1 ;  /* 0x000000ff0d187208 */ /* 0x000fce0004800000 */
.L_x_20152:
        /* <DEDUP_REMOVED lines=15> */
.L_x_20158:
        /* <DEDUP_REMOVED lines=12> */
.L_x_20159:
        /* <DEDUP_REMOVED lines=50> */
.L_x_20157:
[----:B------:R-:W-:Y:S01]  /*9d60*/  I2FP.F32.U32 R9, R9 ;  /* 0x0000000900097245 */ /* 0x000fe20000201000 */
[----:B01---5:R-:W-:Y:S02]  /*9d70*/  HADD2.F32 R14, -RZ, R36.H1_H1 ;  /* 0x30000024ff0e7230 */ /* 0x023fe40000004100 */
[----:B------:R-:W-:-:S03]  /*9d80*/  IMAD.MOV.U32 R12, RZ, RZ, 0x2f800000 ;  /* 0x2f800000ff0c7424 */ /* 0x000fc600078e00ff */
[----:B------:R-:W-:Y:S01]  /*9d90*/  FMUL.FTZ R14, R14, UR17 ;  /* 0x000000110e0e7c20 */ /* 0x000fe20008410000 */
[----:B------:R-:W-:-:S03]  /*9da0*/  FFMA.FTZ R9, R9, R12, 1.1641532182693481445e-10 ;  /* 0x2f00000009097423 */ /* 0x000fc6000001000c */
[----:B------:R-:W-:Y:S02]  /*9db0*/  FMUL.FTZ R14, R14, UR16 ;  /* 0x000000100e0e7c20 */ /* 0x000fe40008410000 */
[----:B------:R-:W-:-:S04]  /*9dc0*/  FSETP.GTU.FTZ.AND P1, PT, R9, UR22, PT ;  /* 0x0000001609007c0b */ /* 0x000fc8000bf3c000 */
[----:B------:R-:W-:Y:S02]  /*9dd0*/  SEL R9, RZ, 0x1, P1 ;  /* 0x00000001ff097807 */ /* 0x000fe40000800000 */
[----:B------:R-:W-:-:S07]  /*9de0*/  FSEL R25, R14, RZ, !P1 ;  /* 0x000000ff0e197208 */ /* 0x000fce0004800000 */
.L_x_20156:
        /* <DEDUP_REMOVED lines=15> */
.L_x_20162:
[----:B------:R-:W-:-:S04]  /*9ee0*/  IADD3 R2, PT, PT, R2, 0x1, RZ ;  /* 0x0000000102027810 */ /* 0x000fc80007ffe0ff */
[C---:B------:R-:W-:Y:S01]  /*9ef0*/  ISETP.NE.AND P1, PT, R2.reuse, RZ, PT ;  /* 0x000000ff0200720c */ /* 0x040fe20003f25270 */
[----:B01----:R-:W-:-:S12]  /*9f00*/  IMAD.WIDE.U32 R14, R2, -0x2daee0ad, RZ ;  /* 0xd2511f53020e7825 */ /* 0x003fd800078e00ff */
        /* <DEDUP_REMOVED lines=9> */
.L_x_20163:
        /* <DEDUP_REMOVED lines=51> */
.L_x_20161:
        /* <DEDUP_REMOVED lines=9> */
.L_x_20160:
        /* <DEDUP_REMOVED lines=15> */
.L_x_20166:
        /* <DEDUP_REMOVED lines=12> */
.L_x_20167:
        /* <DEDUP_REMOVED lines=51> */
.L_x_20165:
        /* <DEDUP_REMOVED lines=9> */
.L_x_20164:
        /* <DEDUP_REMOVED lines=15> */
.L_x_20170:
        /* <DEDUP_REMOVED lines=12> */
.L_x_20171:
        /* <DEDUP_REMOVED lines=48> */
[----:B------:R-:W-:Y:S02]  /*ad80*/  HFMA2 R12, -RZ, RZ, 0, 0 ;  /* 0x00000000ff0c7431 */ /* 0x000fe400000001ff */
[----:B------:R-:W-:Y:S01]  /*ad90*/  IMAD.MOV.U32 R8, RZ, RZ, R16 ;  /* 0x000000ffff087224 */ /* 0x000fe200078e0010 */
[----:B------:R-:W-:-:S07]  /*ada0*/  LOP3.LUT R4, R4, UR34, R13, 0x96, !PT ;  /* 0x0000002204047c12 */ /* 0x000fce000f8e960d */
.L_x_20169:
        /* <DEDUP_REMOVED lines=9> */
.L_x_20168:
        /* <DEDUP_REMOVED lines=15> */
.L_x_20174:
        /* <DEDUP_REMOVED lines=12> */
.L_x_20175:
        /* <DEDUP_REMOVED lines=51> */
.L_x_20173:
        /* <DEDUP_REMOVED lines=9> */
.L_x_20172:
        /* <DEDUP_REMOVED lines=15> */
.L_x_20178:
        /* <DEDUP_REMOVED lines=12> */
.L_x_20179:
        /* <DEDUP_REMOVED lines=48> */
[----:B------:R-:W-:Y:S02]  /*b860*/  IMAD.MOV.U32 R86, RZ, RZ, R12 ;  /* 0x000000ffff567224 */ /* 0x000fe400078e000c */
[----:B------:R-:W-:Y:S01]  /*b870*/  HFMA2 R12, -RZ, RZ, 0, 0 ;  /* 0x00000000ff0c7431 */ /* 0x000fe200000001ff */
[----:B------:R-:W-:-:S07]  /*b880*/  LOP3.LUT R4, R4, UR34, R13, 0x96, !PT ;  /* 0x0000002204047c12 */ /* 0x000fce000f8e960d */
.L_x_20177:
        /* <DEDUP_REMOVED lines=9> */
.L_x_20176:
        /* <DEDUP_REMOVED lines=15> */
.L_x_20181:
        /* <DEDUP_REMOVED lines=12> */
.L_x_20182:
        /* <DEDUP_REMOVED lines=51> */
.L_x_20180:
        /* <DEDUP_REMOVED lines=9> */
.L_x_20148:
[----:B------:R-:W-:-:S05]  /*be90*/  IADD3 R13, PT, PT, R82, 0x100, RZ ;  /* 0x00000100520d7810 */ /* 0x000fca0007ffe0ff */
[----:B------:R-:W-:-:S05]  /*bea0*/  IMAD.WIDE.U32 R12, R13, 0x20, R114 ;  /* 0x000000200d0c7825 */ /* 0x000fca00078e0072 */
[----:B-----5:R2:W-:Y:S04]  /*beb0*/  STG.E.128 desc[UR14][R12.64], R24 ;  /* 0x000000180c007986 */ /* 0x0205e8000c101d0e */
[----:B------:R2:W-:Y:S01]  /*bec0*/  STG.E.128 desc[UR14][R12.64+0x10], R20 ;  /* 0x000010140c007986 */ /* 0x0005e2000c101d0e */
[----:B------:R-:W-:Y:S05]  /*bed0*/  @!P0 BRA `(.L_x_20183) ;  /* 0x0000000000548947 */ /* 0x000fea0003800000 */
[----:B--2---:R-:W-:Y:S01]  /*bee0*/  IMAD.U32 R13, R90, 0x10000, RZ ;  /* 0x000100005a0d7824 */ /* 0x004fe200078e00ff */
[----:B------:R-:W-:Y:S01]  /*bef0*/  LOP3.LUT R12, R91, 0xffff, RZ, 0xc0, !PT ;  /* 0x0000ffff5b0c7812 */ /* 0x000fe200078ec0ff */
[----:B------:R-:W2:Y:S01]  /*bf00*/  LDC.64 R18, c[0x0][0x3b0] ;  /* 0x0000ec00ff127b82 */ /* 0x000ea20000000a00 */
[----:B01----:R-:W-:Y:S02]  /*bf10*/  PRMT R15, R89, 0x7104, RZ ;  /* 0x00007104590f7816 */ /* 0x003fe400000000ff */
[----:B------:R-:W-:Y:S02]  /*bf20*/  LOP3.LUT R13, R13, 0xff0000, RZ, 0xc0, !PT ;  /* 0x00ff00000d0d7812 */ /* 0x000fe400078ec0ff */
[----:B------:R-:W-:Y:S02]  /*bf30*/  LOP3.LUT R14, R10, 0xff, RZ, 0xc0, !PT ;  /* 0x000000ff0a0e7812 */ /* 0x000fe400078ec0ff */
[----:B------:R-:W-:Y:S02]  /*bf40*/  PRMT R12, R13, 0x4210, R12 ;  /* 0x000042100d0c7816 */ /* 0x000fe4000000000c */
[----:B------:R-:W-:-:S02]  /*bf50*/  LOP3.LUT R13, R11, 0xff, RZ, 0xc0, !PT ;  /* 0x000000ff0b0d7812 */ /* 0x000fc400078ec0ff */
[----:B------:R-:W-:Y:S02]  /*bf60*/  LOP3.LUT R15, R12, 0xff00, R15, 0xf8, !PT ;  /* 0x0000ff000c0f7812 */ /* 0x000fe400078ef80f */
[----:B------:R-:W-:Y:S01]  /*bf70*/  LOP3.LUT R16, R9, 0xff, RZ, 0xc0, !PT ;  /* 0x000000ff09107812 */ /* 0x000fe200078ec0ff */
[----:B------:R-:W-:Y:S01]  /*bf80*/  IMAD.WIDE.U32 R12, R13, 0x1000000, RZ ;  /* 0x010000000d0c7825 */ /* 0x000fe200078e00ff */
[----:B------:R-:W-:-:S03]  /*bf90*/  LOP3.LUT R83, R15, 0xff, R88, 0xf8, !PT ;  /* 0x000000ff0f537812 */ /* 0x000fc600078ef858 */
[----:B------:R-:W-:-:S04]  /*bfa0*/  IMAD.WIDE.U32 R14, R14, 0x10000, RZ ;  /* 0x000100000e0e7825 */ /* 0x000fc800078e00ff */
[----:B------:R-:W-:Y:S01]  /*bfb0*/  IMAD.WIDE.U32 R16, R16, 0x100, RZ ;  /* 0x0000010010107825 */ /* 0x000fe200078e00ff */
[----:B------:R-:W-:Y:S02]  /*bfc0*/  LOP3.LUT R83, R15, R83, R13, 0xfe, !PT ;  /* 0x000000530f537212 */ /* 0x000fe400078efe0d */
[----:B------:R-:W-:Y:S02]  /*bfd0*/  IADD3 R15, PT, PT, R81, 0x100, RZ ;  /* 0x00000100510f7810 */ /* 0x000fe40007ffe0ff */
[----:B------:R-:W-:Y:S02]  /*bfe0*/  LOP3.LUT R12, R16, R12, R14, 0xfe, !PT ;  /* 0x0000000c100c7212 */ /* 0x000fe400078efe0e */
[----:B------:R-:W-:Y:S01]  /*bff0*/  LOP3.LUT R13, R83, R17, RZ, 0xfc, !PT ;  /* 0x00000011530d7212 */ /* 0x000fe200078efcff */
[----:B--2---:R-:W-:Y:S01]  /*c000*/  IMAD.WIDE.U32 R14, R15, 0x8, R18 ;  /* 0x000000080f0e7825 */ /* 0x004fe200078e0012 */
[----:B------:R-:W-:-:S05]  /*c010*/  LOP3.LUT R12, R12, 0xff, R7, 0xf8, !PT ;  /* 0x000000ff0c0c7812 */ /* 0x000fca00078ef807 */
[----:B------:R3:W-:Y:S02]  /*c020*/  STG.E.64 desc[UR14][R14.64], R12 ;  /* 0x0000000c0e007986 */ /* 0x0007e4000c101b0e */
.L_x_20183:
[----:B------:R-:W-:Y:S05]  /*c030*/  @!P0 BRA `(.L_x_20184) ;  /* 0x0000000000108947 */ /* 0x000fea0003800000 */
[----:B--23--:R-:W2:Y:S01]  /*c040*/  LDC.64 R12, c[0x0][0x390] ;  /* 0x0000e400ff0c7b82 */ /* 0x00cea20000000a00 */
[----:B01----:R-:W-:-:S04]  /*c050*/  VIADD R15, R81, 0x200 ;  /* 0x00000200510f7836 */ /* 0x003fc80000000000 */
[----:B--2---:R-:W-:-:S05]  /*c060*/  IMAD.WIDE.U32 R12, R15, 0x10, R12 ;  /* 0x000000100f0c7825 */ /* 0x004fca00078e000c */
[----:B------:R4:W5:Y:S02]  /*c070*/  LDG.E.128 R36, desc[UR14][R12.64] ;  /* 0x0000000e0c247981 */ /* 0x000964000c1e1d00 */
.L_x_20184:
[----:B------:R-:W-:Y:S05]  /*c080*/  BRA.U !UP0, `(.L_x_20185) ;  /* 0x0000002d08787547 */ /* 0x000fea000b800000 */
[----:B--234-:R-:W2:Y:S01]  /*c090*/  LDC.64 R12, c[0x0][0x3a0] ;  /* 0x0000e800ff0c7b82 */ /* 0x01cea20000000a00 */
[----:B01----:R-:W-:-:S05]  /*c0a0*/  IADD3 R15, PT, PT, R82, 0x200, RZ ;  /* 0x00000200520f7810 */ /* 0x003fca0007ffe0ff */
        /* <DEDUP_REMOVED lines=22> */
.L_x_20188:
        /* <DEDUP_REMOVED lines=12> */
.L_x_20189:
        /* <DEDUP_REMOVED lines=51> */
.L_x_20187:
[----:B------:R-:W-:Y:S01]  /*c600*/  I2FP.F32.U32 R7, R7 ;  /* 0x0000000700077245 */ /* 0x000fe20000201000 */
[----:B------:R-:W-:-:S04]  /*c610*/  IMAD.MOV.U32 R84, RZ, RZ, 0x2f800000 ;  /* 0x2f800000ff547424 */ /* 0x000fc800078e00ff */
[----:B------:R-:W-:Y:S01]  /*c620*/  FFMA.FTZ R7, R7, R84, 1.1641532182693481445e-10 ;  /* 0x2f00000007077423 */ /* 0x000fe20000010054 */
[----:B-----5:R-:W-:-:S04]  /*c630*/  HADD2.F32 R84, -RZ, R36.H0_H0 ;  /* 0x20000024ff547230 */ /* 0x020fc80000004100 */
[----:B------:R-:W-:Y:S01]  /*c640*/  FSETP.GTU.FTZ.AND P2, PT, R7, UR22, PT ;  /* 0x0000001607007c0b */ /* 0x000fe2000bf5c000 */
[----:B------:R-:W-:-:S04]  /*c650*/  FMUL.FTZ R84, R84, UR17 ;  /* 0x0000001154547c20 */ /* 0x000fc80008410000 */
[----:B------:R-:W-:-:S05]  /*c660*/  FMUL.FTZ R7, R84, UR16 ;  /* 0x0000001054077c20 */ /* 0x000fca0008410000 */
[----:B------:R-:W-:-:S05]  /*c670*/  FSEL R7, R7, RZ, !P2 ;  /* 0x000000ff07077208 */ /* 0x000fca0005000000 */
[----:B------:R-:W-:Y:S01]  /*c680*/  FADD.FTZ R16, R16, R7 ;  /* 0x0000000710107221 */ /* 0x000fe20000010000 */
[----:B------:R-:W-:-:S07]  /*c690*/  SEL R7, RZ, 0x1, P2 ;  /* 0x00000001ff077807 */ /* 0x000fce0001000000 */
.L_x_20186:
        /* <DEDUP_REMOVED lines=18> */
.L_x_20192:
        /* <DEDUP_REMOVED lines=12> */
.L_x_20193:
        /* <DEDUP_REMOVED lines=48> */
[----:B------:R-:W-:Y:S01]  /*cb80*/  HFMA2 R84, -RZ, RZ, 0, 0 ;  /* 0x00000000ff547431 */ /* 0x000fe200000001ff */
[----:B------:R-:W-:-:S07]  /*cb90*/  LOP3.LUT R4, R4, UR34, R85, 0x96, !PT ;  /* 0x0000002204047c12 */ /* 0x000fce000f8e9655 */
.L_x_20191:
        /* <DEDUP_REMOVED lines=10> */
.L_x_20190:
        /* <DEDUP_REMOVED lines=18> */
.L_x_20196:
        /* <DEDUP_REMOVED lines=12> */
.L_x_20197:
        /* <DEDUP_REMOVED lines=51> */
.L_x_20195:
        /* <DEDUP_REMOVED lines=10> */
.L_x_20194:
        /* <DEDUP_REMOVED lines=18> */
.L_x_20200:
        /* <DEDUP_REMOVED lines=12> */
.L_x_20201:
        /* <DEDUP_REMOVED lines=48> */
[----:B------:R-:W-:Y:S01]  /*d6d0*/  MOV R86, R84 ;  /* 0x0000005400567202 */ /* 0x000fe20000000f00 */
[----:B------:R-:W-:Y:S01]  /*d6e0*/  HFMA2 R84, -RZ, RZ, 0, 0 ;  /* 0x00000000ff547431 */ /* 0x000fe200000001ff */
[----:B------:R-:W-:-:S07]  /*d6f0*/  LOP3.LUT R4, R4, UR34, R85, 0x96, !PT ;  /* 0x0000002204047c12 */ /* 0x000fce000f8e9655 */
.L_x_20199:
        /* <DEDUP_REMOVED lines=10> */
.L_x_20198:
        /* <DEDUP_REMOVED lines=18> */
.L_x_20204:
        /* <DEDUP_REMOVED lines=12> */
.L_x_20205:
        /* <DEDUP_REMOVED lines=51> */
.L_x_20203:
        /* <DEDUP_REMOVED lines=10> */
.L_x_20202:
        /* <DEDUP_REMOVED lines=18> */
.L_x_20208:
        /* <DEDUP_REMOVED lines=12> */
.L_x_20209:
        /* <DEDUP_REMOVED lines=51> */
.L_x_20207:
        /* <DEDUP_REMOVED lines=10> */
.L_x_20206:
        /* <DEDUP_REMOVED lines=18> */
.L_x_20212:
        /* <DEDUP_REMOVED lines=12> */
.L_x_20213:
        /* <DEDUP_REMOVED lines=51> */
.L_x_20211:
        /* <DEDUP_REMOVED lines=10> */
.L_x_20210:
        /* <DEDUP_REMOVED lines=18> */
.L_x_20216:
        /* <DEDUP_REMOVED lines=12> */
.L_x_20217:
[----:B------:R-:W-:Y:S01]  /*ea90*/  LOP3.LUT R84, R6, UR13, R5, 0x96, !PT ;  /* 0x0000000d06547c12 */ /* 0x000fe2000f8e9605 */
[----:B------:R-:W-:Y:S01]  /*eaa0*/  IMAD.WIDE.U32 R86, R0, -0x326172a9, RZ ;  /* 0xcd9e8d5700567825 */ /* 0x000fe200078e00ff */
[----:B------:R-:W-:-:S03]  /*eab0*/  UIADD3 UR5, UPT, UPT, UR12, -0x61c88647, URZ ;  /* 0x9e3779b90c057890 */ /* 0x000fc6000fffe0ff */
[----:B------:R-:W-:Y:S02]  /*eac0*/  HFMA2 R104, -RZ, RZ, 0, 0 ;  /* 0x00000000ff687431 */ /* 0x000fe400000001ff */
        /* <DEDUP_REMOVED lines=43> */
[----:B------:R-:W-:-:S03]  /*ed80*/  IMAD.WIDE.U32 R84, R87, -0x2daee0ad, RZ ;  /* 0xd2511f5357547825 */ /* 0x000fc600078e00ff */
[----:B------:R-:W-:Y:S01]  /*ed90*/  MOV R96, R84 ;  /* 0x0000005400607202 */ /* 0x000fe20000000f00 */
[----:B------:R-:W-:Y:S01]  /*eda0*/  IMAD.MOV.U32 R84, RZ, RZ, R83 ;  /* 0x000000ffff547224 */ /* 0x000fe200078e0053 */
[----:B------:R-:W-:-:S07]  /*edb0*/  LOP3.LUT R4, R4, UR34, R85, 0x96, !PT ;  /* 0x0000002204047c12 */ /* 0x000fce000f8e9655 */
.L_x_20215:
[----:B------:R-:W-:Y:S01]  /*edc0*/  I2FP.F32.U32 R83, R84 ;  /* 0x0000005400537245 */ /* 0x000fe20000201000 */
[----:B------:R-:W-:-:S04]  /*edd0*/  IMAD.MOV.U32 R84, RZ, RZ, 0x2f800000 ;  /* 0x2f800000ff547424 */ /* 0x000fc800078e00ff */
[----:B------:R-:W-:Y:S01]  /*ede0*/  FFMA.FTZ R83, R83, R84, 1.1641532182693481445e-10 ;  /* 0x2f00000053537423 */ /* 0x000fe20000010054 */
[----:B-----5:R-:W-:-:S04]  /*edf0*/  HADD2.F32 R84, -RZ, R39.H1_H1 ;  /* 0x30000027ff547230 */ /* 0x020fc80000004100 */
[----:B------:R-:W-:Y:S01]  /*ee00*/  FSETP.GTU.FTZ.AND P1, PT, R83, UR22, PT ;  /* 0x0000001653007c0b */ /* 0x000fe2000bf3c000 */
[----:B------:R-:W-:-:S03]  /*ee10*/  FMUL.FTZ R84, R84, UR17 ;  /* 0x0000001154547c20 */ /* 0x000fc60008410000 */
[----:B------:R-:W-:Y:S01]  /*ee20*/  SEL R91, RZ, 0x1, P1 ;  /* 0x00000001ff5b7807 */ /* 0x000fe20000800000 */
[----:B------:R-:W-:-:S05]  /*ee30*/  FMUL.FTZ R84, R84, UR16 ;  /* 0x0000001054547c20 */ /* 0x000fca0008410000 */
[----:B------:R-:W-:-:S05]  /*ee40*/  FSEL R84, R84, RZ, !P1 ;  /* 0x000000ff54547208 */ /* 0x000fca0004800000 */
[----:B------:R-:W-:Y:S01]  /*ee50*/  FADD.FTZ R15, R15, R84 ;  /* 0x000000540f0f7221 */ /* 0x000fe20000010000 */
[----:B------:R-:W-:Y:S06]  /*ee60*/  BRA `(.L_x_20214) ;  /* 0x0000002800e87947 */ /* 0x000fec0003800000 */
.L_x_20185:
        /* <DEDUP_REMOVED lines=19> */
.L_x_20220:
        /* <DEDUP_REMOVED lines=12> */
.L_x_20221:
        /* <DEDUP_REMOVED lines=50> */
.L_x_20219:
        /* <DEDUP_REMOVED lines=9> */
.L_x_20218:
        /* <DEDUP_REMOVED lines=15> */
.L_x_20224:
        /* <DEDUP_REMOVED lines=12> */
.L_x_20225:
        /* <DEDUP_REMOVED lines=50> */
.L_x_20223:
        /* <DEDUP_REMOVED lines=9> */
.L_x_20222:
        /* <DEDUP_REMOVED lines=15> */
.L_x_20228:
        /* <DEDUP_REMOVED lines=12> */
.L_x_20229:
        /* <DEDUP_REMOVED lines=51> */
.L_x_20227:
[----:B------:R-:W-:Y:S01]  /*fe50*/  I2FP.F32.U32 R10, R10 ;  /* 0x0000000a000a7245 */ /* 0x000fe20000201000 */
[----:B0----5:R-:W-:Y:S02]  /*fe60*/  HADD2.F32 R14, -RZ, R37.H0_H0 ;  /* 0x20000025ff0e7230 */ /* 0x021fe40000004100 */
[----:B------:R-:W-:-:S03]  /*fe70*/  IMAD.MOV.U32 R13, RZ, RZ, 0x2f800000 ;  /* 0x2f800000ff0d7424 */ /* 0x000fc600078e00ff */
[----:B------:R-:W-:Y:S01]  /*fe80*/  FMUL.FTZ R14, R14, UR17 ;  /* 0x000000110e0e7c20 */ /* 0x000fe20008410000 */
[----:B------:R-:W-:-:S03]  /*fe90*/  FFMA.FTZ R10, R10, R13, 1.1641532182693481445e-10 ;  /* 0x2f0000000a0a7423 */ /* 0x000fc6000001000d */
[----:B------:R-:W-:Y:S02]  /*fea0*/  FMUL.FTZ R14, R14, UR16 ;  /* 0x000000100e0e7c20 */ /* 0x000fe40008410000 */
[----:B------:R-:W-:-:S04]  /*feb0*/  FSETP.GTU.FTZ.AND P1, PT, R10, UR22, PT ;  /* 0x000000160a007c0b */ /* 0x000fc8000bf3c000 */
[----:B------:R-:W-:Y:S02]  /*fec0*/  SEL R10, RZ, 0x1, P1 ;  /* 0x00000001ff0a7807 */ /* 0x000fe40000800000 */
[----:B------:R-:W-:-:S07]  /*fed0*/  FSEL R18, R14, RZ, !P1 ;  /* 0x000000ff0e127208 */ /* 0x000fce0004800000 */
.L_x_20226:
        /* <DEDUP_REMOVED lines=15> */
.L_x_20232:
        /* <DEDUP_REMOVED lines=12> */
.L_x_20233:
        /* <DEDUP_REMOVED lines=51> */
.L_x_20231:
        /* <DEDUP_REMOVED lines=9> */
.L_x_20230:
[----:B0-----:R-:W-:Y:S01]  /*10450*/  MOV R14, R13 ;  /* 0x0000000d000e7202 */ /* 0x001fe20000000f00 */
        /* <DEDUP_REMOVED lines=14> */
.L_x_20236:
        /* <DEDUP_REMOVED lines=12> */
.L_x_20237:
        /* <DEDUP_REMOVED lines=51> */
.L_x_20235:
        /* <DEDUP_REMOVED lines=9> */
.L_x_20234:
        /* <DEDUP_REMOVED lines=15> */
.L_x_20240:
        /* <DEDUP_REMOVED lines=12> */
.L_x_20241:
        /* <DEDUP_REMOVED lines=51> */
.L_x_20239:
        /* <DEDUP_REMOVED lines=9> */
.L_x_20238:
        /* <DEDUP_REMOVED lines=15> */
.L_x_20244:
        /* <DEDUP_REMOVED lines=12> */
.L_x_20245:
        /* <DEDUP_REMOVED lines=51> */
.L_x_20243:
        /* <DEDUP_REMOVED lines=9> */
.L_x_20242:
        /* <DEDUP_REMOVED lines=15> */
.L_x_20247:
        /* <DEDUP_REMOVED lines=12> */
.L_x_20248:
        /* <DEDUP_REMOVED lines=50> */
[----:B------:R-:W-:-:S07]  /*11970*/  LOP3.LUT R4, R4, UR34, R85, 0x96, !PT ;  /* 0x0000002204047c12 */ /* 0x000fce000f8e9655 */
.L_x_20246:
        /* <DEDUP_REMOVED lines=9> */
.L_x_20214:
        /* <DEDUP_REMOVED lines=26> */
.L_x_20249:
[----:B------:R-:W-:Y:S01]  /*11bb0*/  VIADD R112, R81, 0x300 ;  /* 0x0000030051707836 */ /* 0x000fe20000000000 */
[----:B------:R-:W-:Y:S06]  /*11bc0*/  @!P0 BRA `(.L_x_20250) ;  /* 0x00000000000c8947 */ /* 0x000fec0003800000 */
[----:B------:R-:W2:Y:S02]  /*11bd0*/  LDC.64 R36, c[0x0][0x390] ;  /* 0x0000e400ff247b82 */ /* 0x000ea40000000a00 */
[----:B--2---:R-:W-:-:S06]  /*11be0*/  IMAD.WIDE.U32 R36, R112, 0x10, R36 ;  /* 0x0000001070247825 */ /* 0x004fcc00078e0024 */
[----:B------:R-:W5:Y:S02]  /*11bf0*/  LDG.E.128 R36, desc[UR14][R36.64] ;  /* 0x0000000e24247981 */ /* 0x000f64000c1e1d00 */
.L_x_20250:
        /* <DEDUP_REMOVED lines=25> */
.L_x_20254:
        /* <DEDUP_REMOVED lines=13> */
.L_x_20255:
        /* <DEDUP_REMOVED lines=50> */
.L_x_20253:
[----:B------:R-:W-:Y:S01]  /*12180*/  I2FP.F32.U32 R7, R7 ;  /* 0x0000000700077245 */ /* 0x000fe20000201000 */
[----:B------:R-:W-:-:S04]  /*12190*/  IMAD.MOV.U32 R96, RZ, RZ, 0x2f800000 ;  /* 0x2f800000ff607424 */ /* 0x000fc800078e00ff */
[----:B------:R-:W-:-:S05]  /*121a0*/  FFMA.FTZ R7, R7, R96, 1.1641532182693481445e-10 ;  /* 0x2f00000007077423 */ /* 0x000fca0000010060 */
[----:B------:R-:W-:Y:S01]  /*121b0*/  FSETP.GTU.FTZ.AND P2, PT, R7, UR22, PT ;  /* 0x0000001607007c0b */ /* 0x000fe2000bf5c000 */
[----:B-----5:R-:W-:-:S05]  /*121c0*/  HADD2.F32 R7, -RZ, R36.H0_H0 ;  /* 0x20000024ff077230 */ /* 0x020fca0000004100 */
[----:B------:R-:W-:-:S04]  /*121d0*/  FMUL.FTZ R7, R7, UR17 ;  /* 0x0000001107077c20 */ /* 0x000fc80008410000 */
[----:B------:R-:W-:-:S05]  /*121e0*/  FMUL.FTZ R7, R7, UR16 ;  /* 0x0000001007077c20 */ /* 0x000fca0008410000 */
[----:B------:R-:W-:-:S05]  /*121f0*/  FSEL R7, R7, RZ, !P2 ;  /* 0x000000ff07077208 */ /* 0x000fca0005000000 */
[----:B------:R-:W-:Y:S01]  /*12200*/  FADD.FTZ R84, R84, R7 ;  /* 0x0000000754547221 */ /* 0x000fe20000010000 */
[----:B------:R-:W-:-:S07]  /*12210*/  SEL R7, RZ, 0x1, P2 ;  /* 0x00000001ff077807 */ /* 0x000fce0001000000 */
.L_x_20252:
        /* <DEDUP_REMOVED lines=18> */
.L_x_20258:
        /* <DEDUP_REMOVED lines=13> */
.L_x_20259:
        /* <DEDUP_REMOVED lines=42> */
[----:B------:R-:W-:-:S05]  /*126b0*/  IMAD.WIDE.U32 R8, R8, -0x2daee0ad, RZ ;  /* 0xd2511f5308087825 */ /* 0x000fca00078e00ff */
[----:B------:R-:W-:Y:S02]  /*126c0*/  LOP3.LUT R4, R4, UR34, R9, 0x96, !PT ;  /* 0x0000002204047c12 */ /* 0x000fe4000f8e9609 */
[----:B------:R-:W-:Y:S01]  /*126d0*/  MOV R99, R8 ;  /* 0x0000000800637202 */ /* 0x000fe20000000f00 */
[----:B------:R-:W-:-:S05]  /*126e0*/  IMAD.WIDE.U32 R8, R5, -0x326172a9, RZ ;  /* 0xcd9e8d5705087825 */ /* 0x000fca00078e00ff */
[----:B------:R-:W-:Y:S01]  /*126f0*/  LOP3.LUT R5, R104, UR28, R9, 0x96, !PT ;  /* 0x0000001c68057c12 */ /* 0x000fe2000f8e9609 */
[----:B------:R-:W-:Y:S02]  /*12700*/  HFMA2 R104, -RZ, RZ, 0, 0 ;  /* 0x00000000ff687431 */ /* 0x000fe400000001ff */
[----:B------:R-:W-:-:S07]  /*12710*/  IMAD.MOV.U32 R9, RZ, RZ, R97 ;  /* 0x000000ffff097224 */ /* 0x000fce00078e0061 */
.L_x_20257:
[----:B------:R-:W-:Y:S01]  /*12720*/  I2FP.F32.U32 R9, R9 ;  /* 0x0000000900097245 */ /* 0x000fe20000201000 */
[----:B------:R-:W-:-:S04]  /*12730*/  IMAD.MOV.U32 R96, RZ, RZ, 0x2f800000 ;  /* 0x2f800000ff607424 */ /* 0x000fc800078e00ff */
[----:B------:R-:W-:-:S05]  /*12740*/  FFMA.FTZ R9, R9, R96, 1.1641532182693481445e-10 ;  /* 0x2f00000009097423 */ /* 0x000fca0000010060 */
[----:B------:R-:W-:Y:S01]  /*12750*/  FSETP.GTU.FTZ.AND P2, PT, R9, UR22, PT ;  /* 0x0000001609007c0b */ /* 0x000fe2000bf5c000 */
[----:B-----5:R-:W-:-:S05]  /*12760*/  HADD2.F32 R9, -RZ, R36.H1_H1 ;  /* 0x30000024ff097230 */ /* 0x020fca0000004100 */
[----:B------:R-:W-:-:S04]  /*12770*/  FMUL.FTZ R9, R9, UR17 ;  /* 0x0000001109097c20 */ /* 0x000fc80008410000 */
[----:B------:R-:W-:-:S05]  /*12780*/  FMUL.FTZ R9, R9, UR16 ;  /* 0x0000001009097c20 */ /* 0x000fca0008410000 */
[----:B------:R-:W-:Y:S02]  /*12790*/  FSEL R96, R9, RZ, !P2 ;  /* 0x000000ff09607208 */ /* 0x000fe40005000000 */
[----:B------:R-:W-:-:S03]  /*127a0*/  SEL R9, RZ, 0x1, P2 ;  /* 0x00000001ff097807 */ /* 0x000fc60001000000 */
[----:B------:R-:W-:-:S07]  /*127b0*/  FADD.FTZ R85, R85, R96 ;  /* 0x0000006055557221 */ /* 0x000fce0000010000 */
.L_x_20256:
        /* <DEDUP_REMOVED lines=18> */
.L_x_20262:
        /* <DEDUP_REMOVED lines=13> */
.L_x_20263:
        /* <DEDUP_REMOVED lines=49> */
.L_x_20261:
[----:B------:R-:W-:Y:S01]  /*12cc0*/  I2FP.F32.U32 R10, R10 ;  /* 0x0000000a000a7245 */ /* 0x000fe20000201000 */
[----:B------:R-:W-:-:S04]  /*12cd0*/  IMAD.MOV.U32 R97, RZ, RZ, 0x2f800000 ;  /* 0x2f800000ff617424 */ /* 0x000fc800078e00ff */
[----:B------:R-:W-:-:S05]  /*12ce0*/  FFMA.FTZ R10, R10, R97, 1.1641532182693481445e-10 ;  /* 0x2f0000000a0a7423 */ /* 0x000fca0000010061 */
[----:B------:R-:W-:Y:S01]  /*12cf0*/  FSETP.GTU.FTZ.AND P2, PT, R10, UR22, PT ;  /* 0x000000160a007c0b */ /* 0x000fe2000bf5c000 */
[----:B-----5:R-:W-:-:S05]  /*12d00*/  HADD2.F32 R10, -RZ, R37.H0_H0 ;  /* 0x20000025ff0a7230 */ /* 0x020fca0000004100 */
[----:B------:R-:W-:-:S04]  /*12d10*/  FMUL.FTZ R10, R10, UR17 ;  /* 0x000000110a0a7c20 */ /* 0x000fc80008410000 */
[----:B------:R-:W-:-:S05]  /*12d20*/  FMUL.FTZ R10, R10, UR16 ;  /* 0x000000100a0a7c20 */ /* 0x000fca0008410000 */
[----:B------:R-:W-:Y:S02]  /*12d30*/  FSEL R97, R10, RZ, !P2 ;  /* 0x000000ff0a617208 */ /* 0x000fe40005000000 */
[----:B------:R-:W-:-:S03]  /*12d40*/  SEL R10, RZ, 0x1, P2 ;  /* 0x00000001ff0a7807 */ /* 0x000fc60001000000 */
[----:B------:R-:W-:-:S07]  /*12d50*/  FADD.FTZ R86, R86, R97 ;  /* 0x0000006156567221 */ /* 0x000fce0000010000 */
.L_x_20260:
        /* <DEDUP_REMOVED lines=18> */
.L_x_20266:
        /* <DEDUP_REMOVED lines=13> */
.L_x_20267:
        /* <DEDUP_REMOVED lines=48> */
[----:B------:R-:W-:Y:S01]  /*13250*/  IMAD.MOV.U32 R8, RZ, RZ, R104 ;  /* 0x000000ffff087224 */ /* 0x000fe200078e0068 */
[----:B------:R-:W-:-:S07]  /*13260*/  LOP3.LUT R5, R106, UR28, R105, 0x96, !PT ;  /* 0x0000001c6a057c12 */ /* 0x000fce000f8e9669 */
.L_x_20265:
[----:B------:R-:W-:Y:S02]  /*13270*/  I2FP.F32.U32 R11, R11 ;  /* 0x0000000b000b7245 */ /* 0x000fe40000201000 */
[----:B------:R-:W-:-:S05]  /*13280*/  MOV R96, 0x2f800000 ;  /* 0x2f80000000607802 */ /* 0x000fca0000000f00 */
        /* <DEDUP_REMOVED lines=8> */
.L_x_20264:
        /* <DEDUP_REMOVED lines=18> */
.L_x_20270:
        /* <DEDUP_REMOVED lines=13> */
.L_x_20271:
        /* <DEDUP_REMOVED lines=50> */
.L_x_20269:
        /* <DEDUP_REMOVED lines=10> */
.L_x_20268:
        /* <DEDUP_REMOVED lines=18> */
.L_x_20274:
        /* <DEDUP_REMOVED lines=13> */
.L_x_20275:
        /* <DEDUP_REMOVED lines=50> */
.L_x_20273:
        /* <DEDUP_REMOVED lines=10> */
.L_x_20272:
        /* <DEDUP_REMOVED lines=18> */
.L_x_20278:
        /* <DEDUP_REMOVED lines=13> */
.L_x_20279:
        /* <DEDUP_REMOVED lines=50> */
.L_x_20277:
        /* <DEDUP_REMOVED lines=10> */
.L_x_20276:
        /* <DEDUP_REMOVED lines=18> */
.L_x_20282:
        /* <DEDUP_REMOVED lines=13> */
.L_x_20283:
[----:B------:R-:W-:Y:S01]  /*14610*/  LOP3.LUT R104, R6, UR13, R5, 0x96, !PT ;  /* 0x0000000d06687c12 */ /* 0x000fe2000f8e9605 */
[----:B------:R-:W-:Y:S01]  /*14620*/  IMAD.WIDE.U32 R96, R0, -0x326172a9, RZ ;  /* 0xcd9e8d5700607825 */ /* 0x000fe200078e00ff */
[----:B------:R-:W-:-:S03]  /*14630*/  MOV R91, R99 ;  /* 0x00000063005b7202 */ /* 0x000fc60000000f00 */
        /* <DEDUP_REMOVED lines=45> */
[----:B------:R-:W-:Y:S01]  /*14910*/  LOP3.LUT R5, R96, UR28, R105, 0x96, !PT ;  /* 0x0000001c60057c12 */ /* 0x000fe2000f8e9669 */
[----:B------:R-:W-:-:S07]  /*14920*/  IMAD.MOV.U32 R96, RZ, RZ, RZ ;  /* 0x000000ffff607224 */ /* 0x000fce00078e00ff */
.L_x_20281:
        /* <DEDUP_REMOVED lines=9> */
[----:B------:R-:W-:Y:S01]  /*149c0*/  FADD.FTZ R83, R83, R104 ;  /* 0x0000006853537221 */ /* 0x000fe20000010000 */
[----:B------:R-:W-:Y:S06]  /*149d0*/  BRA `(.L_x_20280) ;  /* 0x0000002800ec7947 */ /* 0x000fec0003800000 */
.L_x_20251:
        /* <DEDUP_REMOVED lines=19> */
.L_x_20286:
        /* <DEDUP_REMOVED lines=12> */
.L_x_20287:
        /* <DEDUP_REMOVED lines=51> */
.L_x_20285:
        /* <DEDUP_REMOVED lines=9> */
.L_x_20284:
        /* <DEDUP_REMOVED lines=15> */
.L_x_20290:
        /* <DEDUP_REMOVED lines=12> */
.L_x_20291:
        /* <DEDUP_REMOVED lines=49> */
[----:B------:R-:W-:-:S07]  /*15450*/  HFMA2 R81, -RZ, RZ, 0, 0 ;  /* 0x00000000ff517431 */ /* 0x000fce00000001ff */
.L_x_20289:
        /* <DEDUP_REMOVED lines=8> */
[----:B------:R-:W-:-:S07]  /*154e0*/  FSEL R85, R80, RZ, !P1 ;  /* 0x000000ff50557208 */ /* 0x000fce0004800000 */
.L_x_20288:
        /* <DEDUP_REMOVED lines=15> */
.L_x_20294:
        /* <DEDUP_REMOVED lines=12> */
.L_x_20295:
        /* <DEDUP_REMOVED lines=48> */
[----:B------:R-:W-:Y:S02]  /*159a0*/  IMAD.MOV.U32 R97, RZ, RZ, R80 ;  /* 0x000000ffff617224 */ /* 0x000fe400078e0050 */
[----:B------:R-:W-:Y:S01]  /*159b0*/  HFMA2 R80, -RZ, RZ, 0, 0 ;  /* 0x00000000ff507431 */ /* 0x000fe200000001ff */
[----:B------:R-:W-:-:S07]  /*159c0*/  LOP3.LUT R4, R4, UR34, R81, 0x96, !PT ;  /* 0x0000002204047c12 */ /* 0x000fce000f8e9651 */
.L_x_20293:
[----:B------:R-:W-:Y:S01]  /*159d0*/  I2FP.F32.U32 R10, R10 ;  /* 0x0000000a000a7245 */ /* 0x000fe20000201000 */
[----:B------:R-:W-:-:S04]  /*159e0*/  IMAD.MOV.U32 R81, RZ, RZ, 0x2f800000 ;  /* 0x2f800000ff517424 */ /* 0x000fc800078e00ff */
[----:B------:R-:W-:-:S05]  /*159f0*/  FFMA.FTZ R10, R10, R81, 1.1641532182693481445e-10 ;  /* 0x2f0000000a0a7423 */ /* 0x000fca0000010051 */
[----:B------:R-:W-:Y:S01]  /*15a00*/  FSETP.GTU.FTZ.AND P1, PT, R10, UR22, PT ;  /* 0x000000160a007c0b */ /* 0x000fe2000bf3c000 */
[----:B-----5:R-:W-:-:S05]  /*15a10*/  HADD2.F32 R10, -RZ, R37.H0_H0 ;  /* 0x20000025ff0a7230 */ /* 0x020fca0000004100 */
[----:B------:R-:W-:-:S04]  /*15a20*/  FMUL.FTZ R10, R10, UR17 ;  /* 0x000000110a0a7c20 */ /* 0x000fc80008410000 */
[----:B------:R-:W-:Y:S01]  /*15a30*/  FMUL.FTZ R86, R10, UR16 ;  /* 0x000000100a567c20 */ /* 0x000fe20008410000 */
[----:B------:R-:W-:-:S04]  /*15a40*/  SEL R10, RZ, 0x1, P1 ;  /* 0x00000001ff0a7807 */ /* 0x000fc80000800000 */
[----:B------:R-:W-:-:S07]  /*15a50*/  FSEL R86, R86, RZ, !P1 ;  /* 0x000000ff56567208 */ /* 0x000fce0004800000 */
.L_x_20292:
        /* <DEDUP_REMOVED lines=15> */
.L_x_20298:
        /* <DEDUP_REMOVED lines=13> */
.L_x_20299:
        /* <DEDUP_REMOVED lines=49> */
[----:B------:R-:W-:-:S07]  /*15f30*/  HFMA2 R81, -RZ, RZ, 0, 0 ;  /* 0x00000000ff517431 */ /* 0x000fce00000001ff */
.L_x_20297:
[----:B------:R-:W-:Y:S01]  /*15f40*/  I2FP.F32.U32 R11, R11 ;  /* 0x0000000b000b7245 */ /* 0x000fe20000201000 */
[----:B------:R-:W-:-:S04]  /*15f50*/  IMAD.MOV.U32 R80, RZ, RZ, 0x2f800000 ;  /* 0x2f800000ff507424 */ /* 0x000fc800078e00ff */
[----:B------:R-:W-:-:S05]  /*15f60*/  FFMA.FTZ R11, R11, R80, 1.1641532182693481445e-10 ;  /* 0x2f0000000b0b7423 */ /* 0x000fca0000010050 */
[----:B------:R-:W-:Y:S01]  /*15f70*/  FSETP.GTU.FTZ.AND P1, PT, R11, UR22, PT ;  /* 0x000000160b007c0b */ /* 0x000fe2000bf3c000 */
[----:B-----5:R-:W-:-:S05]  /*15f80*/  HADD2.F32 R11, -RZ, R37.H1_H1 ;  /* 0x30000025ff0b7230 */ /* 0x020fca0000004100 */
[----:B------:R-:W-:-:S04]  /*15f90*/  FMUL.FTZ R11, R11, UR17 ;  /* 0x000000110b0b7c20 */ /* 0x000fc80008410000 */
[----:B------:R-:W-:Y:S01]  /*15fa0*/  FMUL.FTZ R87, R11, UR16 ;  /* 0x000000100b577c20 */ /* 0x000fe20008410000 */
[----:B------:R-:W-:-:S04]  /*15fb0*/  SEL R11, RZ, 0x1, P1 ;  /* 0x00000001ff0b7807 */ /* 0x000fc80000800000 */
[----:B------:R-:W-:-:S07]  /*15fc0*/  FSEL R87, R87, RZ, !P1 ;  /* 0x000000ff57577208 */ /* 0x000fce0004800000 */
.L_x_20296:
        /* <DEDUP_REMOVED lines=15> */
.L_x_20302:
        /* <DEDUP_REMOVED lines=13> */
.L_x_20303:
        /* <DEDUP_REMOVED lines=50> */
.L_x_20301:
[----:B------:R-:W-:Y:S01]  /*164b0*/  I2FP.F32.U32 R80, R83 ;  /* 0x0000005300507245 */ /* 0x000fe20000201000 */
[----:B------:R-:W-:-:S04]  /*164c0*/  IMAD.MOV.U32 R81, RZ, RZ, 0x2f800000 ;  /* 0x2f800000ff517424 */ /* 0x000fc800078e00ff */
[----:B------:R-:W-:-:S05]  /*164d0*/  FFMA.FTZ R80, R80, R81, 1.1641532182693481445e-10 ;  /* 0x2f00000050507423 */ /* 0x000fca0000010051 */
[----:B------:R-:W-:Y:S01]  /*164e0*/  FSETP.GTU.FTZ.AND P1, PT, R80, UR22, PT ;  /* 0x0000001650007c0b */ /* 0x000fe2000bf3c000 */
[----:B-----5:R-:W-:-:S03]  /*164f0*/  HADD2.F32 R80, -RZ, R38.H0_H0 ;  /* 0x20000026ff507230 */ /* 0x020fc60000004100 */
[----:B------:R-:W-:Y:S02]  /*16500*/  SEL R88, RZ, 0x1, P1 ;  /* 0x00000001ff587807 */ /* 0x000fe40000800000 */
[----:B------:R-:W-:-:S04]  /*16510*/  FMUL.FTZ R80, R80, UR17 ;  /* 0x0000001150507c20 */ /* 0x000fc80008410000 */
[----:B------:R-:W-:-:S05]  /*16520*/  FMUL.FTZ R80, R80, UR16 ;  /* 0x0000001050507c20 */ /* 0x000fca0008410000 */
[----:B------:R-:W-:-:S07]  /*16530*/  FSEL R80, R80, RZ, !P1 ;  /* 0x000000ff50507208 */ /* 0x000fce0004800000 */
.L_x_20300:
        /* <DEDUP_REMOVED lines=15> */
.L_x_20306:
        /* <DEDUP_REMOVED lines=13> */
.L_x_20307:
        /* <DEDUP_REMOVED lines=50> */
.L_x_20305:
[----:B------:R-:W-:Y:S01]  /*16a20*/  I2FP.F32.U32 R81, R81 ;  /* 0x0000005100517245 */ /* 0x000fe20000201000 */
[----:B------:R-:W-:-:S04]  /*16a30*/  IMAD.MOV.U32 R82, RZ, RZ, 0x2f800000 ;  /* 0x2f800000ff527424 */ /* 0x000fc800078e00ff */
[----:B------:R-:W-:-:S05]  /*16a40*/  FFMA.FTZ R81, R81, R82, 1.1641532182693481445e-10 ;  /* 0x2f00000051517423 */ /* 0x000fca0000010052 */
[----:B------:R-:W-:Y:S01]  /*16a50*/  FSETP.GTU.FTZ.AND P1, PT, R81, UR22, PT ;  /* 0x0000001651007c0b */ /* 0x000fe2000bf3c000 */
[----:B-----5:R-:W-:-:S03]  /*16a60*/  HADD2.F32 R81, -RZ, R38.H1_H1 ;  /* 0x30000026ff517230 */ /* 0x020fc60000004100 */
[----:B------:R-:W-:Y:S02]  /*16a70*/  SEL R89, RZ, 0x1, P1 ;  /* 0x00000001ff597807 */ /* 0x000fe40000800000 */
[----:B------:R-:W-:-:S04]  /*16a80*/  FMUL.FTZ R81, R81, UR17 ;  /* 0x0000001151517c20 */ /* 0x000fc80008410000 */
[----:B------:R-:W-:-:S05]  /*16a90*/  FMUL.FTZ R81, R81, UR16 ;  /* 0x0000001051517c20 */ /* 0x000fca0008410000 */
[----:B------:R-:W-:-:S07]  /*16aa0*/  FSEL R81, R81, RZ, !P1 ;  /* 0x000000ff51517208 */ /* 0x000fce0004800000 */
.L_x_20304:
        /* <DEDUP_REMOVED lines=15> */
.L_x_20310:
        /* <DEDUP_REMOVED lines=13> */
.L_x_20311:
        /* <DEDUP_REMOVED lines=50> */
.L_x_20309:
        /* <DEDUP_REMOVED lines=9> */
.L_x_20308:
        /* <DEDUP_REMOVED lines=15> */
.L_x_20313:
        /* <DEDUP_REMOVED lines=13> */
.L_x_20314:
        /* <DEDUP_REMOVED lines=50> */
.L_x_20312:
        /* <DEDUP_REMOVED lines=9> */
.L_x_20280:
        /* <DEDUP_REMOVED lines=24> */
.L_x_20315:
        /* <DEDUP_REMOVED lines=130> */
.L_x_20317:
[----:B------:R-:W-:Y:S05]  /*17f30*/  BSYNC.RECONVERGENT B0 ;  /* 0x0000000000007941 */ /* 0x000fea0003800200 */
.L_x_20316:
        /* <DEDUP_REMOVED lines=13> */
.L_x_20319:
[----:B------:R-:W-:Y:S05]  /*18010*/  BSYNC.RECONVERGENT B0 ;  /* 0x0000000000007941 */ /* 0x000fea0003800200 */
.L_x_20318:
        /* <DEDUP_REMOVED lines=179> */
[----:B------:R-:W-:Y:S02]  /*18b50*/  F2FP.F16.F32.PACK_AB R26, R81, R26 ;  /* 0x0000001a511a723e */ /* 0x000fe400000000ff */
[----:B------:R-:W-:-:S02]  /*18b60*/  F2FP.F16.F32.PACK_AB R25, R80, R25 ;  /* 0x000000195019723e */ /* 0x000fc400000000ff */
[----:B------:R-:W-:Y:S01]  /*18b70*/  F2FP.F16.F32.PACK_AB R24, R85, R24 ;  /* 0x000000185518723e */ /* 0x000fe200000000ff */
[----:B--2---:R-:W-:Y:S01]  /*18b80*/  FFMA.FTZ R12, R32, R114, R68 ;  /* 0x00000072200c7223 */ /* 0x004fe20000010044 */
[----:B---3--:R-:W-:Y:S02]  /*18b90*/  FFMA.FTZ R33, R33, R115, R69 ;  /* 0x0000007321217223 */ /* 0x008fe40000010045 */
[----:B------:R-:W0:Y:S01]  /*18ba0*/  LDC.64 R114, c[0x0][0x428] ;  /* 0x00010a00ff727b82 */ /* 0x000e220000000a00 */
[----:B----4-:R-:W-:Y:S02]  /*18bb0*/  FFMA.FTZ R13, R34, R125, R70 ;  /* 0x0000007d220d7223 */ /* 0x010fe40000010046 */
[----:B------:R-:W-:Y:S01]  /*18bc0*/  F2FP.F16.F32.PACK_AB R12, R33, R12 ;  /* 0x0000000c210c723e */ /* 0x000fe200000000ff */
[----:B-----5:R-:W-:-:S05]  /*18bd0*/  FFMA.FTZ R18, R35, R124, R71 ;  /* 0x0000007c23127223 */ /* 0x020fca0000010047 */
[----:B------:R-:W-:Y:S01]  /*18be0*/  F2FP.F16.F32.PACK_AB R13, R18, R13 ;  /* 0x0000000d120d723e */ /* 0x000fe200000000ff */
[----:B------:R-:W-:-:S05]  /*18bf0*/  IMAD.U32 R18, RZ, RZ, UR5 ;  /* 0x00000005ff127e24 */ /* 0x000fca000f8e00ff */
[----:B------:R-:W-:Y:S01]  /*18c00*/  LEA.HI.SX32 R29, R18, R113, 0x1d ;  /* 0x00000071121d7211 */ /* 0x000fe200078feaff */
[----:B------:R-:W-:-:S03]  /*18c10*/  FFMA.FTZ R18, R31, R108, R56 ;  /* 0x0000006c1f127223 */ /* 0x000fc60000010038 */
[C---:B------:R-:W-:Y:S01]  /*18c20*/  IADD3 R31, PT, PT, R29.reuse, 0x100, RZ ;  /* 0x000001001d1f7810 */ /* 0x040fe20007ffe0ff */
[C---:B------:R-:W-:Y:S01]  /*18c30*/  VIADD R33, R29.reuse, 0x200 ;  /* 0x000002001d217836 */ /* 0x040fe20000000000 */
[C---:B------:R-:W-:Y:S01]  /*18c40*/  IADD3 R35, PT, PT, R29.reuse, 0x300, RZ ;  /* 0x000003001d237810 */ /* 0x040fe20007ffe0ff */
[----:B0-----:R-:W-:Y:S01]  /*18c50*/  IMAD.WIDE.U32 R28, R29, 0x10, R114 ;  /* 0x000000101d1c7825 */ /* 0x001fe200078e0072 */
[----:B------:R-:W-:-:S03]  /*18c60*/  F2FP.F16.F32.PACK_AB R18, R107, R18 ;  /* 0x000000126b12723e */ /* 0x000fc600000000ff */
[--C-:B------:R-:W-:Y:S01]  /*18c70*/  IMAD.WIDE.U32 R30, R31, 0x10, R114.reuse ;  /* 0x000000101f1e7825 */ /* 0x100fe200078e0072 */
[----:B------:R1:W-:Y:S03]  /*18c80*/  STG.E.128 desc[UR14][R28.64], R12 ;  /* 0x0000000c1c007986 */ /* 0x0003e6000c101d0e */
[--C-:B------:R-:W-:Y:S01]  /*18c90*/  IMAD.WIDE.U32 R32, R33, 0x10, R114.reuse ;  /* 0x0000001021207825 */ /* 0x100fe200078e0072 */
[----:B------:R1:W-:Y:S03]  /*18ca0*/  STG.E.128 desc[UR14][R30.64], R16 ;  /* 0x000000101e007986 */ /* 0x0003e6000c101d0e */
[----:B------:R-:W-:Y:S01]  /*18cb0*/  IMAD.WIDE.U32 R34, R35, 0x10, R114 ;  /* 0x0000001023227825 */ /* 0x000fe200078e0072 */
[----:B------:R1:W-:Y:S04]  /*18cc0*/  STG.E.128 desc[UR14][R32.64], R20 ;  /* 0x0000001420007986 */ /* 0x0003e8000c101d0e */
[----:B------:R1:W-:Y:S02]  /*18cd0*/  STG.E.128 desc[UR14][R34.64], R24 ;  /* 0x0000001822007986 */ /* 0x0003e4000c101d0e */
.L_x_20320:
[----:B------:R-:W-:Y:S02]  /*18ce0*/  UIADD3 UR7, UPT, UPT, UR7, UR20, URZ ;  /* 0x0000001407077290 */ /* 0x000fe4000fffe0ff */
[----:B------:R-:W-:Y:S02]  /*18cf0*/  UPLOP3.LUT UP1, UPT, UPT, UPT, UP1, 0x40, 0x4 ;  /* 0x000000000004789c */ /* 0x000fe40003f2e810 */
[----:B------:R-:W-:-:S09]  /*18d00*/  UISETP.GE.AND UP0, UPT, UR7, UR21, UPT ;  /* 0x000000150700728c */ /* 0x000fd2000bf06270 */
[----:B------:R-:W-:Y:S05]  /*18d10*/  BRA.U !UP0, `(.L_x_20321) ;  /* 0xfffffe7d08647547 */ /* 0x000fea000b83ffff */
[----:B------:R-:W-:Y:S05]  /*18d20*/  EXIT ;  /* 0x000000000000794d */ /* 0x000fea0003800000 */
.L_x_20322:
        /* <DEDUP_REMOVED lines=13> */
.L_x_27583:


//--------------------- .text._ZN10layer_norm13ln_fwd_kernelINS_13Kernel_traitsIf6__halffS2_fjLj8192ELj1ELj1ELj8ELj16ENS_18Kernel_traits_baseILj8192EfS2_fS2_fjLj256EEEEELb1ELb1ELb0ELb0EEEvNS_9FwdParamsE --------------------------
	.section	.text._ZN10layer_norm13ln_fwd_kernelINS_13Kernel_traitsIf6__halffS2_fjLj8192ELj1ELj1ELj8ELj16ENS_18Kernel_traits_baseILj8192EfS2_fS2_fjLj256EEEEELb1ELb1ELb0ELb0EEEvNS_9FwdParamsE,"ax",@progbits
	.align	128
        .global         _ZN10layer_norm13ln_fwd_kernelINS_13Kernel_traitsIf6__halffS2_fjLj8192ELj1ELj1ELj8ELj16ENS_18Kernel_traits_baseILj8192EfS2_fS2_fjLj256EEEEELb1ELb1ELb0ELb0EEEvNS_9FwdParamsE
        .type           _ZN10layer_norm13ln_fwd_kernelINS_13Kernel_traitsIf6__halffS2_fjLj8192ELj1ELj1ELj8ELj16ENS_18Kernel_traits_baseILj8192EfS2_fS2_fjLj256EEEEELb1ELb1ELb0ELb0EEEvNS_9FwdParamsE,@function
        .size           _ZN10layer_norm13ln_fwd_kernelINS_13Kernel_traitsIf6__halffS2_fjLj8192ELj1ELj1ELj8ELj16ENS_18Kernel_traits_baseILj8192EfS2_fS2_fjLj256EEEEELb1ELb1ELb0ELb0EEEvNS_9FwdParamsE,(.L_x_27584 - _ZN10layer_norm13ln_fwd_kernelINS_13Kernel_traitsIf6__halffS2_fjLj8192ELj1ELj1ELj8ELj16ENS_18Kernel_traits_baseILj8192EfS2_fS2_fjLj256EEEEELb1ELb1ELb0ELb0EEEvNS_9FwdParamsE)
        .other          _ZN10layer_norm13ln_fwd_kernelINS_13Kernel_traitsIf6__halffS2_fjLj8192ELj1ELj1ELj8ELj16ENS_18Kernel_traits_baseILj8192EfS2_fS2_fjLj256EEEEELb1ELb1ELb0ELb0EEEvNS_9FwdParamsE,@"STO_CUDA_ENTRY STV_DEFAULT"
_ZN10layer_norm13ln_fwd_kernelINS_13Kernel_traitsIf6__halffS2_fjLj8192ELj1ELj1ELj8ELj16ENS_18Kernel_traits_baseILj8192EfS2_fS2_fjLj256EEEEELb1ELb1ELb0ELb0EEEvNS_9FwdParamsE:
.text._ZN10layer_norm13ln_fwd_kernelINS_13Kernel_traitsIf6__halffS2_fjLj8192ELj1ELj1ELj8ELj16ENS_18Kernel_traits_baseILj8192EfS2_fS2_fjLj256EEEEELb1ELb1ELb0ELb0EEEvNS_9FwdParamsE:
        /* <DEDUP_REMOVED lines=87> */
.L_x_20324:
        /* <DEDUP_REMOVED lines=55> */
.L_x_20325:
[----:B------:R-:W-:Y:S05]  /*08e0*/  BSYNC.RECONVERGENT B0 ;  /* 0x0000000000007941 */ /* 0x000fea0003800200 */
.L_x_20323:
        /* <DEDUP_REMOVED lines=110> */
.L_x_20673:
        /* <DEDUP_REMOVED lines=28> */
[----:B------:R-:W-:Y:S01]  /*1190*/  MOV R134, 0x2 ;  /* 0x0000000200867802 */ /* 0x000fe20000000f00 */
[----:B------:R-:W-:Y:S02]  /*11a0*/  IMAD.MOV.U32 R135, RZ, RZ, R148 ;  /* 0x000000ffff877224 */ /* 0x000fe400078e0094 */
[----:B------:R-:W-:-:S08]  /*11b0*/  IMAD.MOV.U32 R154, RZ, RZ, R152 ;  /* 0x000000ffff9a7224 */ /* 0x000fd000078e0098 */
[----:B0-----:R-:W-:Y:S05]  /*11c0*/  @!P0 BRA `(.L_x_20330) ;  /* 0x0000000400608947 */ /* 0x001fea0003800000 */
[----:B------:R-:W-:-:S05]  /*11d0*/  HFMA2 R132, -RZ, RZ, 0, 1.1920928955078125e-07 ;  /* 0x00000002ff847431 */ /* 0x000fca00000001ff */
[----:B------:R-:W-:-:S05]  /*11e0*/  VIADDMNMX.U32 R132, R147, 0xfffffffe, R132, PT ;  /* 0xfffffffe93847846 */ /* 0x000fca0003800084 */
[----:B------:R-:W-:-:S04]  /*11f0*/  IMAD.SHL.U32 R134, R132, 0x4, RZ ;  /* 0x0000000484867824 */ /* 0x000fc800078e00ff */
[----:B------:R-:W0:Y:S02]  /*1200*/  LDC R132, c[0x2][R134] ;  /* 0x0080000086847b82 */ /* 0x000e240000000800 */
[----:B0-----:R-:W-:-:S04]  /*1210*/  SHF.R.S32.HI R133, RZ, 0x1f, R132 ;  /* 0x0000001fff857819 */ /* 0x001fc80000011484 */
.L_x_27420:
[----:B------:R-:W-:Y:S05]  /*1220*/  BRX R132 -0x1230                                       (*"BRANCH_TARGETS .L_x_27421,.L_x_27422,.L_x_27423"*) ;  /* 0xffffffec84747949 */ /* 0x000fea000383ffff */
.L_x_27423:
[----:B------:R-:W-:Y:S01]  /*1230*/  VIADD R134, R147, 0x1 ;  /* 0x0000000193867836 */ /* 0x000fe20000000000 */
[----:B------:R-:W-:Y:S01]  /*1240*/  MOV R154, R152 ;  /* 0x00000098009a7202 */ /* 0x000fe20000000f00 */
[----:B------:R-:W-:Y:S01]  /*1250*/  IMAD.MOV.U32 R135, RZ, RZ, R145 ;  /* 0x000000ffff877224 */ /* 0x000fe200078e0091 */
[----:B------:R-:W-:Y:S06]  /*1260*/  BRA `(.L_x_20330) ;  /* 0x0000000400387947 */ /* 0x000fec0003800000 */
.L_x_27421:
[----:B------:R-:W-:Y:S01]  /*1270*/  IMAD.MOV.U32 R154, RZ, RZ, R152 ;  /* 0x000000ffff9a7224 */ /* 0x000fe200078e0098 */
[----:B------:R-:W-:Y:S01]  /*1280*/  MOV R134, 0x3 ;  /* 0x0000000300867802 */ /* 0x000fe20000000f00 */
[----:B------:R-:W-:Y:S01]  /*1290*/  IMAD.MOV.U32 R135, RZ, RZ, R146 ;  /* 0x000000ffff877224 */ /* 0x000fe200078e0092 */
[----:B------:R-:W-:Y:S06]  /*12a0*/  BRA `(.L_x_20330) ;  /* 0x0000000400287947 */ /* 0x000fec0003800000 */
.L_x_27422:
        /* <DEDUP_REMOVED lines=13> */
.L_x_20332:
[----:B------:R-:W-:Y:S05]  /*1380*/  BSYNC.RECONVERGENT B2 ;  /* 0x0000000000027941 */ /* 0x000fea0003800200 */
.L_x_20331:
        /* <DEDUP_REMOVED lines=57> */
[----:B------:R-:W-:Y:S02]  /*1720*/  IMAD.MOV.U32 R135, RZ, RZ, R152 ;  /* 0x000000ffff877224 */ /* 0x000fe400078e0098 */
[----:B------:R-:W-:Y:S01]  /*1730*/  IMAD.MOV.U32 R134, RZ, RZ, RZ ;  /* 0x000000ffff867224 */ /* 0x000fe200078e00ff */
[----:B------:R-:W-:-:S07]  /*1740*/  LOP3.LUT R146, R133, R132, R155, 0x96, !PT ;  /* 0x0000008485927212 */ /* 0x000fce00078e969b */
.L_x_20330:
[----:B------:R-:W-:Y:S05]  /*1750*/  BSYNC.RECONVERGENT B1 ;  /* 0x0000000000017941 */ /* 0x000fea0003800200 */
.L_x_20329:
[----:B------:R-:W0:Y:S01]  /*1760*/  LDC R153, c[0x0][0x408] ;  /* 0x00010200ff997b82 */ /* 0x000e220000000800 */
[----:B------:R-:W-:Y:S01]  /*1770*/  I2FP.F32.U32 R132, R135 ;  /* 0x0000008700847245 */ /* 0x000fe20000201000 */
[----:B------:R-:W-:Y:S02]  /*1780*/  HFMA2 R155, -RZ, RZ, 0.1171875, 0 ;  /* 0x2f800000ff9b7431 */ /* 0x000fe400000001ff */
[----:B-----5:R-:W-:Y:S01]  /*1790*/  HADD2.F32 R135, -RZ, R136.H0_H0 ;  /* 0x20000088ff877230 */ /* 0x020fe20000004100 */
[----:B------:R-:W-:Y:S01]  /*17a0*/  ISETP.NE.AND P1, PT, R134, 0x1, PT ;  /* 0x000000018600780c */ /* 0x000fe20003f25270 */
[----:B------:R-:W-:Y:S01]  /*17b0*/  BSSY.RECONVERGENT B1, `(.L_x_20333) ;  /* 0x0000060000017945 */ /* 0x000fe20003800200 */
[----:B------:R-:W-:Y:S02]  /*17c0*/  IMAD.MOV.U32 R147, RZ, RZ, 0x2 ;  /* 0x00000002ff937424 */ /* 0x000fe400078e00ff */
[----:B------:R-:W-:Y:S01]  /*17d0*/  FFMA.FTZ R133, R132, R155, 1.1641532182693481445e-10 ;  /* 0x2f00000084857423 */ /* 0x000fe2000001009b */
[----:B------:R-:W1:Y:S01]  /*17e0*/  LDC R152, c[0x0][0x404] ;  /* 0x00010100ff987b82 */ /* 0x000e620000000800 */
[----:B------:R-:W-:-:S04]  /*17f0*/  FMUL.FTZ R132, R135, R0 ;  /* 0x0000000087847220 */ /* 0x000fc80000410000 */
        /* <DEDUP_REMOVED lines=16> */
.L_x_20335:
        /* <DEDUP_REMOVED lines=13> */
.L_x_20337:
[----:B------:R-:W-:Y:S05]  /*19d0*/  BSYNC.RECONVERGENT B2 ;  /* 0x0000000000027941 */ /* 0x000fea0003800200 */
.L_x_20336:
        /* <DEDUP_REMOVED lines=41> */
[----:B------:R-:W-:Y:S01]  /*1c70*/  VIADD R145, R3, 0xdb3d7428 ;  /* 0xdb3d742803917836 */ /* 0x000fe20000000000 */
[----:B------:R-:W-:Y:S01]  /*1c80*/  LOP3.LUT R135, R135, R146, R157, 0x96, !PT ;  /* 0x0000009287877212 */ /* 0x000fe200078e969d */
[----:B------:R-:W-:Y:S01]  /*1c90*/  IMAD.WIDE.U32 R146, R133, -0x2daee0ad, RZ ;  /* 0xd2511f5385927825 */ /* 0x000fe200078e00ff */
[----:B------:R-:W-:-:S04]  /*1ca0*/  IADD3 R133, PT, PT, R3, 0x1fd5c5a3, RZ ;  /* 0x1fd5c5a303857810 */ /* 0x000fc80007ffe0ff */
[----:B------:R-:W-:Y:S01]  /*1cb0*/  LOP3.LUT R133, R133, R134, R147, 0x96, !PT ;  /* 0x0000008685857212 */ /* 0x000fe200078e9693 */
[----:B------:R-:W-:-:S05]  /*1cc0*/  IMAD.WIDE.U32 R134, R135, -0x2daee0ad, RZ ;  /* 0xd2511f5387867825 */ /* 0x000fca00078e00ff */
[----:B------:R-:W-:Y:S01]  /*1cd0*/  LOP3.LUT R145, R145, R146, R135, 0x96, !PT ;  /* 0x0000009291917212 */ /* 0x000fe200078e9687 */
[----:B------:R-:W-:-:S04]  /*1ce0*/  IMAD.WIDE.U32 R146, R133, -0x326172a9, RZ ;  /* 0xcd9e8d5785927825 */ /* 0x000fc800078e00ff */
[C---:B------:R-:W-:Y:S02]  /*1cf0*/  VIADD R133, R2.reuse, 0xf1bbcdc8 ;  /* 0xf1bbcdc802857836 */ /* 0x040fe40000000000 */
[----:B------:R-:W-:Y:S01]  /*1d00*/  IMAD.WIDE.U32 R158, R145, -0x326172a9, RZ ;  /* 0xcd9e8d57919e7825 */ /* 0x000fe200078e00ff */
[----:B------:R-:W-:Y:S02]  /*1d10*/  IADD3 R145, PT, PT, R2, -0x700cb87f, RZ ;  /* 0x8ff3478102917810 */ /* 0x000fe40007ffe0ff */
[----:B------:R-:W-:Y:S01]  /*1d20*/  LOP3.LUT R156, R133, R156, R147, 0x96, !PT ;  /* 0x0000009c859c7212 */ /* 0x000fe200078e9693 */
[----:B------:R-:W-:Y:S01]  /*1d30*/  VIADD R133, R3, 0x96a522ad ;  /* 0x96a522ad03857836 */ /* 0x000fe20000000000 */
[----:B------:R-:W-:Y:S01]  /*1d40*/  LOP3.LUT R145, R145, R146, R159, 0x96, !PT ;  /* 0x0000009291917212 */ /* 0x000fe200078e969f */
[----:B------:R-:W-:Y:S02]  /*1d50*/  IMAD.MOV.U32 R148, RZ, RZ, R158 ;  /* 0x000000ffff947224 */ /* 0x000fe400078e009e */
[----:B------:R-:W-:-:S04]  /*1d60*/  IMAD.WIDE.U32 R156, R156, -0x2daee0ad, RZ ;  /* 0xd2511f539c9c7825 */ /* 0x000fc800078e00ff */
[----:B------:R-:W-:Y:S01]  /*1d70*/  IMAD.MOV.U32 R147, RZ, RZ, RZ ;  /* 0x000000ffff937224 */ /* 0x000fe200078e00ff */
[----:B------:R-:W-:Y:S02]  /*1d80*/  LOP3.LUT R146, R133, R134, R157, 0x96, !PT ;  /* 0x0000008685927212 */ /* 0x000fe400078e969d */
[----:B------:R-:W-:Y:S01]  /*1d90*/  MOV R133, R154 ;  /* 0x0000009a00857202 */ /* 0x000fe20000000f00 */
[----:B------:R-:W-:-:S07]  /*1da0*/  IMAD.MOV.U32 R154, RZ, RZ, R156 ;  /* 0x000000ffff9a7224 */ /* 0x000fce00078e009c */
.L_x_20334:
[----:B------:R-:W-:Y:S05]  /*1db0*/  BSYNC.RECONVERGENT B1 ;  /* 0x0000000000017941 */ /* 0x000fea0003800200 */
.L_x_20333:
        /* <DEDUP_REMOVED lines=22> */
.L_x_20340:
        /* <DEDUP_REMOVED lines=13> */
.L_x_20342:
[----:B------:R-:W-:Y:S05]  /*1ff0*/  BSYNC.RECONVERGENT B2 ;  /* 0x0000000000027941 */ /* 0x000fea0003800200 */
.L_x_20341:
        /* <DEDUP_REMOVED lines=61> */
.L_x_20339:
[----:B------:R-:W-:Y:S05]  /*23d0*/  BSYNC.RECONVERGENT B1 ;  /* 0x0000000000017941 */ /* 0x000fea0003800200 */
.L_x_20338:
[----:B------:R-:W-:Y:S01]  /*23e0*/  I2FP.F32.U32 R134, R134 ;  /* 0x0000008600867245 */ /* 0x000fe20000201000 */
[----:B------:R-:W-:Y:S01]  /*23f0*/  HADD2.F32 R147, -RZ, R137.H0_H0 ;  /* 0x20000089ff937230 */ /* 0x000fe20000004100 */
[----:B------:R-:W-:Y:S01]  /*2400*/  ISETP.NE.AND P2, PT, R136, 0x1, PT ;  /* 0x000000018800780c */ /* 0x000fe20003f45270 */
[----:B------:R-:W-:Y:S02]  /*2410*/  BSSY.RECONVERGENT B1, `(.L_x_20343) ;  /* 0x000005e000017945 */ /* 0x000fe40003800200 */
        /* <DEDUP_REMOVED lines=18> */
.L_x_20345:
        /* <DEDUP_REMOVED lines=13> */
.L_x_20347:
[----:B------:R-:W-:Y:S05]  /*2610*/  BSYNC.RECONVERGENT B2 ;  /* 0x0000000000027941 */ /* 0x000fea0003800200 */
.L_x_20346:
        /* <DEDUP_REMOVED lines=50> */
[----:B------:R-:W-:Y:S01]  /*2940*/  LOP3.LUT R145, R145, R156, R147, 0x96, !PT ;  /* 0x0000009c91917212 */ /* 0x000fe200078e9693 */
[----:B------:R-:W-:Y:S02]  /*2950*/  HFMA2 R147, -RZ, RZ, 0, 0 ;  /* 0x00000000ff937431 */ /* 0x000fe400000001ff */
        /* <DEDUP_REMOVED lines=9> */
.L_x_20344:
[----:B------:R-:W-:Y:S05]  /*29f0*/  BSYNC.RECONVERGENT B1 ;  /* 0x0000000000017941 */ /* 0x000fea0003800200 */
.L_x_20343:
        /* <DEDUP_REMOVED lines=22> */
.L_x_20350:
        /* <DEDUP_REMOVED lines=13> */
.L_x_20352:
[----:B------:R-:W-:Y:S05]  /*2c30*/  BSYNC.RECONVERGENT B2 ;  /* 0x0000000000027941 */ /* 0x000fea0003800200 */
.L_x_20351:
        /* <DEDUP_REMOVED lines=58> */
[----:B------:R-:W-:Y:S01]  /*2fe0*/  IMAD.MOV.U32 R154, RZ, RZ, R156 ;  /* 0x000000ffff9a7224 */ /* 0x000fe200078e009c */
[----:B------:R-:W-:Y:S01]  /*2ff0*/  LOP3.LUT R145, R145, R158, R167, 0x96, !PT ;  /* 0x0000009e91917212 */ /* 0x000fe200078e96a7 */
[----:B------:R-:W-:-:S07]  /*3000*/  IMAD.MOV.U32 R156, RZ, RZ, RZ ;  /* 0x000000ffff9c7224 */ /* 0x000fce00078e00ff */
.L_x_20349:
[----:B------:R-:W-:Y:S05]  /*3010*/  BSYNC.RECONVERGENT B1 ;  /* 0x0000000000017941 */ /* 0x000fea0003800200 */
.L_x_20348:
        /* <DEDUP_REMOVED lines=22> */
.L_x_20355:
        /* <DEDUP_REMOVED lines=13> */
.L_x_20357:
[----:B------:R-:W-:Y:S05]  /*3250*/  BSYNC.RECONVERGENT B2 ;  /* 0x0000000000027941 */ /* 0x000fea0003800200 */
.L_x_20356:
        /* <DEDUP_REMOVED lines=61> */
.L_x_20354:
[----:B------:R-:W-:Y:S05]  /*3630*/  BSYNC.RECONVERGENT B1 ;  /* 0x0000000000017941 */ /* 0x000fea0003800200 */
.L_x_20353:
[----:B------:R-:W-:Y:S01]  /*3640*/  I2FP.F32.U32 R156, R137 ;  /* 0x00000089009c7245 */ /* 0x000fe20000201000 */
[----:B------:R-:W-:Y:S01]  /*3650*/  HADD2.F32 R147, -RZ, R138.H1_H1 ;  /* 0x3000008aff937230 */ /* 0x000fe20000004100 */
        /* <DEDUP_REMOVED lines=20> */
.L_x_20360:
        /* <DEDUP_REMOVED lines=13> */
.L_x_20362:
[----:B------:R-:W-:Y:S05]  /*3870*/  BSYNC.RECONVERGENT B2 ;  /* 0x0000000000027941 */ /* 0x000fea0003800200 */
.L_x_20361:
        /* <DEDUP_REMOVED lines=61> */
.L_x_20359:
[----:B------:R-:W-:Y:S05]  /*3c50*/  BSYNC.RECONVERGENT B1 ;  /* 0x0000000000017941 */ /* 0x000fea0003800200 */
.L_x_20358:
[----:B------:R-:W-:Y:S01]  /*3c60*/  I2FP.F32.U32 R138, R138 ;  /* 0x0000008a008a7245 */ /* 0x000fe20000201000 */
[----:B------:R-:W-:Y:S01]  /*3c70*/  HADD2.F32 R157, -RZ, R139.H0_H0 ;  /* 0x2000008bff9d7230 */ /* 0x000fe20000004100 */
[----:B------:R-:W-:Y:S01]  /*3c80*/  ISETP.NE.AND P6, PT, R156, 0x1, PT ;  /* 0x000000019c00780c */ /* 0x000fe20003fc5270 */
[----:B------:R-:W-:Y:S02]  /*3c90*/  BSSY.RECONVERGENT B1, `(.L_x_20363) ;  /* 0x0000060000017945 */ /* 0x000fe40003800200 */
        /* <DEDUP_REMOVED lines=18> */
.L_x_20365:
        /* <DEDUP_REMOVED lines=15> */
.L_x_20367:
[----:B------:R-:W-:Y:S05]  /*3eb0*/  BSYNC.RECONVERGENT B2 ;  /* 0x0000000000027941 */ /* 0x000fea0003800200 */
.L_x_20366:
        /* <DEDUP_REMOVED lines=61> */
.L_x_20364:
[----:B------:R-:W-:Y:S05]  /*4290*/  BSYNC.RECONVERGENT B1 ;  /* 0x0000000000017941 */ /* 0x000fea0003800200 */
.L_x_20363:
        /* <DEDUP_REMOVED lines=10> */
.L_x_20328:
        /* <DEDUP_REMOVED lines=16> */
.L_x_20371:
        /* <DEDUP_REMOVED lines=13> */
.L_x_20373:
[----:B------:R-:W-:Y:S05]  /*4510*/  BSYNC.RECONVERGENT B2 ;  /* 0x0000000000027941 */ /* 0x000fea0003800200 */
.L_x_20372:
        /* <DEDUP_REMOVED lines=60> */
.L_x_20370:
[----:B------:R-:W-:Y:S05]  /*48e0*/  BSYNC.RECONVERGENT B1 ;  /* 0x0000000000017941 */ /* 0x000fea0003800200 */
.L_x_20369:
[----:B------:R-:W0:Y:S01]  /*48f0*/  LDC R134, c[0x0][0x404] ;  /* 0x00010100ff867b82 */ /* 0x000e220000000800 */
[----:B------:R-:W-:Y:S01]  /*4900*/  I2FP.F32.U32 R152, R133 ;  /* 0x0000008500987245 */ /* 0x000fe20000201000 */
[----:B------:R-:W-:Y:S01]  /*4910*/  IMAD.MOV.U32 R133, RZ, RZ, 0x2f800000 ;  /* 0x2f800000ff857424 */ /* 0x000fe200078e00ff */
[----:B------:R-:W-:Y:S01]  /*4920*/  ISETP.NE.AND P1, PT, R153, 0x1, PT ;  /* 0x000000019900780c */ /* 0x000fe20003f25270 */
[----:B-----5:R-:W-:Y:S01]  /*4930*/  HADD2.F32 R147, -RZ, R136.H0_H0 ;  /* 0x20000088ff937230 */ /* 0x020fe20000004100 */
[----:B------:R-:W-:Y:S01]  /*4940*/  BSSY.RECONVERGENT B1, `(.L_x_20374) ;  /* 0x000005f000017945 */ /* 0x000fe20003800200 */
[----:B------:R-:W-:Y:S01]  /*4950*/  FFMA.FTZ R135, R152, R133, 1.1641532182693481445e-10 ;  /* 0x2f00000098877423 */ /* 0x000fe20000010085 */
[----:B------:R-:W-:Y:S01]  /*4960*/  IMAD.MOV.U32 R155, RZ, RZ, 0x2 ;  /* 0x00000002ff9b7424 */ /* 0x000fe200078e00ff */
[----:B------:R-:W1:Y:S01]  /*4970*/  LDC R132, c[0x0][0x408] ;  /* 0x00010200ff847b82 */ /* 0x000e620000000800 */
[----:B------:R-:W-:Y:S02]  /*4980*/  FMUL.FTZ R147, R147, R0 ;  /* 0x0000000093937220 */ /* 0x000fe40000410000 */
[----:B0-----:R-:W-:-:S04]  /*4990*/  FSETP.GTU.FTZ.AND P0, PT, R135, R134, PT ;  /* 0x000000868700720b */ /* 0x001fc80003f1c000 */
[----:B------:R-:W-:Y:S01]  /*49a0*/  PLOP3.LUT P2, PT, P0, PT, PT, 0x8, 0x80 ;  /* 0x000000000080781c */ /* 0x000fe2000074e170 */
[----:B-1----:R-:W-:-:S03]  /*49b0*/  FMUL.FTZ R135, R147, R132 ;  /* 0x0000008493877220 */ /* 0x002fc60000410000 */
[----:B------:R-:W-:Y:S02]  /*49c0*/  P2R R164, PR, RZ, 0x4 ;  /* 0x00000004ffa47803 */ /* 0x000fe40000000000 */
[----:B------:R-:W-:Y:S02]  /*49d0*/  MOV R147, R148 ;  /* 0x0000009400937202 */ /* 0x000fe40000000f00 */
        /* <DEDUP_REMOVED lines=10> */
.L_x_20376:
        /* <DEDUP_REMOVED lines=13> */
.L_x_20378:
[----:B------:R-:W-:Y:S05]  /*4b50*/  BSYNC.RECONVERGENT B2 ;  /* 0x0000000000027941 */ /* 0x000fea0003800200 */
.L_x_20377:
        /* <DEDUP_REMOVED lines=54> */
[----:B------:R-:W-:Y:S01]  /*4ec0*/  VIADD R145, R2, 0x8ff34781 ;  /* 0x8ff3478102917836 */ /* 0x000fe20000000000 */
[----:B------:R-:W-:-:S04]  /*4ed0*/  MOV R148, R156 ;  /* 0x0000009c00947202 */ /* 0x000fc80000000f00 */
[----:B------:R-:W-:Y:S01]  /*4ee0*/  LOP3.LUT R145, R145, R152, R157, 0x96, !PT ;  /* 0x0000009891917212 */ /* 0x000fe200078e969d */
[----:B------:R-:W-:-:S05]  /*4ef0*/  IMAD.WIDE.U32 R152, R153, -0x2daee0ad, RZ ;  /* 0xd2511f5399987825 */ /* 0x000fca00078e00ff */
[----:B------:R-:W-:Y:S01]  /*4f00*/  LOP3.LUT R146, R147, R146, R153, 0x96, !PT ;  /* 0x0000009293927212 */ /* 0x000fe200078e9699 */
[----:B------:R-:W-:Y:S02]  /*4f10*/  IMAD.MOV.U32 R147, RZ, RZ, R154 ;  /* 0x000000ffff937224 */ /* 0x000fe400078e009a */
[----:B------:R-:W-:-:S07]  /*4f20*/  IMAD.MOV.U32 R154, RZ, RZ, R152 ;  /* 0x000000ffff9a7224 */ /* 0x000fce00078e0098 */
.L_x_20375:
[----:B------:R-:W-:Y:S05]  /*4f30*/  BSYNC.RECONVERGENT B1 ;  /* 0x0000000000017941 */ /* 0x000fea0003800200 */
.L_x_20374:
        /* <DEDUP_REMOVED lines=21> */
.L_x_20381:
        /* <DEDUP_REMOVED lines=13> */
.L_x_20383:
[----:B------:R-:W-:Y:S05]  /*5160*/  BSYNC.RECONVERGENT B2 ;  /* 0x0000000000027941 */ /* 0x000fea0003800200 */
.L_x_20382:
        /* <DEDUP_REMOVED lines=53> */
[----:B------:R-:W-:-:S03]  /*54c0*/  IADD3 R145, PT, PT, R2, -0x700cb87f, RZ ;  /* 0x8ff3478102917810 */ /* 0x000fc60007ffe0ff */
[----:B------:R-:W-:Y:S01]  /*54d0*/  IMAD.MOV.U32 R148, RZ, RZ, R156 ;  /* 0x000000ffff947224 */ /* 0x000fe200078e009c */
[----:B------:R-:W-:Y:S01]  /*54e0*/  LOP3.LUT R145, R145, R152, R157, 0x96, !PT ;  /* 0x0000009891917212 */ /* 0x000fe200078e969d */
[----:B------:R-:W-:-:S04]  /*54f0*/  IMAD.WIDE.U32 R152, R153, -0x2daee0ad, RZ ;  /* 0xd2511f5399987825 */ /* 0x000fc800078e00ff */
[----:B------:R-:W-:Y:S01]  /*5500*/  IMAD.MOV.U32 R156, RZ, RZ, RZ ;  /* 0x000000ffff9c7224 */ /* 0x000fe200078e00ff */
[----:B------:R-:W-:Y:S02]  /*5510*/  LOP3.LUT R146, R147, R146, R153, 0x96, !PT ;  /* 0x0000009293927212 */ /* 0x000fe400078e9699 */
[----:B------:R-:W-:Y:S01]  /*5520*/  MOV R147, R154 ;  /* 0x0000009a00937202 */ /* 0x000fe20000000f00 */
[----:B------:R-:W-:-:S07]  /*5530*/  IMAD.MOV.U32 R154, RZ, RZ, R152 ;  /* 0x000000ffff9a7224 */ /* 0x000fce00078e0098 */
.L_x_20380:
[----:B------:R-:W-:Y:S05]  /*5540*/  BSYNC.RECONVERGENT B1 ;  /* 0x0000000000017941 */ /* 0x000fea0003800200 */
.L_x_20379:
[----:B------:R-:W-:Y:S01]  /*5550*/  I2FP.F32.U32 R152, R147 ;  /* 0x0000009300987245 */ /* 0x000fe20000201000 */
[----:B------:R-:W-:Y:S01]  /*5560*/  BSSY.RECONVERGENT B1, `(.L_x_20384) ;  /* 0x000005f000017945 */ /* 0x000fe20003800200 */
[----:B------:R-:W-:Y:S01]  /*5570*/  ISETP.NE.AND P3, PT, R156, 0x1, PT ;  /* 0x000000019c00780c */ /* 0x000fe20003f65270 */
[----:B------:R-:W-:Y:S02]  /*5580*/  HFMA2 R155, -RZ, RZ, 0, 1.1920928955078125e-07 ;  /* 0x00000002ff9b7431 */ /* 0x000fe400000001ff */
[----:B------:R-:W-:-:S05]  /*5590*/  FFMA.FTZ R147, R152, R133, 1.1641532182693481445e-10 ;  /* 0x2f00000098937423 */ /* 0x000fca0000010085 */
[----:B------:R-:W-:Y:S01]  /*55a0*/  FSETP.GTU.FTZ.AND P2, PT, R147, R134, PT ;  /* 0x000000869300720b */ /* 0x000fe20003f5c000 */
[----:B------:R-:W-:-:S03]  /*55b0*/  HADD2.F32 R147, -RZ, R137.H0_H0 ;  /* 0x20000089ff937230 */ /* 0x000fc60000004100 */
[----:B------:R-:W-:Y:S02]  /*55c0*/  PLOP3.LUT P1, PT, P2, PT, PT, 0x8, 0x80 ;  /* 0x000000000080781c */ /* 0x000fe4000172e170 */
        /* <DEDUP_REMOVED lines=13> */
.L_x_20386:
        /* <DEDUP_REMOVED lines=13> */
.L_x_20388:
[----:B------:R-:W-:Y:S05]  /*5770*/  BSYNC.RECONVERGENT B2 ;  /* 0x0000000000027941 */ /* 0x000fea0003800200 */
.L_x_20387:
        /* <DEDUP_REMOVED lines=61> */
.L_x_20385:
[----:B------:R-:W-:Y:S05]  /*5b50*/  BSYNC.RECONVERGENT B1 ;  /* 0x0000000000017941 */ /* 0x000fea0003800200 */
.L_x_20384:
        /* <DEDUP_REMOVED lines=21> */
.L_x_20391:
        /* <DEDUP_REMOVED lines=13> */
.L_x_20393:
[----:B------:R-:W-:Y:S05]  /*5d80*/  BSYNC.RECONVERGENT B2 ;  /* 0x0000000000027941 */ /* 0x000fea0003800200 */
.L_x_20392:
        /* <DEDUP_REMOVED lines=61> */
.L_x_20390:
[----:B------:R-:W-:Y:S05]  /*6160*/  BSYNC.RECONVERGENT B1 ;  /* 0x0000000000017941 */ /* 0x000fea0003800200 */
.L_x_20389:
[----:B------:R-:W-:Y:S01]  /*6170*/  I2FP.F32.U32 R156, R137 ;  /* 0x00000089009c7245 */ /* 0x000fe20000201000 */
[----:B------:R-:W-:Y:S01]  /*6180*/  HADD2.F32 R147, -RZ, R138.H0_H0 ;  /* 0x2000008aff937230 */ /* 0x000fe20000004100 */
[----:B------:R-:W-:Y:S01]  /*6190*/  ISETP.NE.AND P4, PT, R157, 0x1, PT ;  /* 0x000000019d00780c */ /* 0x000fe20003f85270 */
[----:B------:R-:W-:Y:S01]  /*61a0*/  BSSY.RECONVERGENT B1, `(.L_x_20394) ;  /* 0x000005d000017945 */ /* 0x000fe20003800200 */
[----:B------:R-:W-:Y:S02]  /*61b0*/  IMAD.MOV.U32 R158, RZ, RZ, 0x2 ;  /* 0x00000002ff9e7424 */ /* 0x000fe400078e00ff */
[----:B------:R-:W-:Y:S01]  /*61c0*/  FFMA.FTZ R137, R156, R133, 1.1641532182693481445e-10 ;  /* 0x2f0000009c897423 */ /* 0x000fe20000010085 */
[----:B------:R-:W-:-:S04]  /*61d0*/  FMUL.FTZ R147, R147, R0 ;  /* 0x0000000093937220 */ /* 0x000fc80000410000 */
        /* <DEDUP_REMOVED lines=14> */
.L_x_20396:
        /* <DEDUP_REMOVED lines=13> */
.L_x_20398:
[----:B------:R-:W-:Y:S05]  /*6390*/  BSYNC.RECONVERGENT B2 ;  /* 0x0000000000027941 */ /* 0x000fea0003800200 */
.L_x_20397:
        /* <DEDUP_REMOVED lines=61> */
.L_x_20395:
[----:B------:R-:W-:Y:S05]  /*6770*/  BSYNC.RECONVERGENT B1 ;  /* 0x0000000000017941 */ /* 0x000fea0003800200 */
.L_x_20394:
        /* <DEDUP_REMOVED lines=21> */
.L_x_20401:
        /* <DEDUP_REMOVED lines=13> */
.L_x_20403:
[----:B------:R-:W-:Y:S05]  /*69a0*/  BSYNC.RECONVERGENT B2 ;  /* 0x0000000000027941 */ /* 0x000fea0003800200 */
.L_x_20402:
        /* <DEDUP_REMOVED lines=61> */
.L_x_20400:
[----:B------:R-:W-:Y:S05]  /*6d80*/  BSYNC.RECONVERGENT B1 ;  /* 0x0000000000017941 */ /* 0x000fea0003800200 */
.L_x_20399:
        /* <DEDUP_REMOVED lines=21> */
.L_x_20406:
        /* <DEDUP_REMOVED lines=15> */
.L_x_20408:
[----:B------:R-:W-:Y:S05]  /*6fd0*/  BSYNC.RECONVERGENT B2 ;  /* 0x0000000000027941 */ /* 0x000fea0003800200 */
.L_x_20407:
        /* <DEDUP_REMOVED lines=56> */
[----:B------:R-:W-:Y:S02]  /*7360*/  VIADD R145, R2, 0x8ff34781 ;  /* 0x8ff3478102917836 */ /* 0x000fe40000000000 */
[----:B------:R-:W-:Y:S01]  /*7370*/  HFMA2 R147, -RZ, RZ, 0, 0 ;  /* 0x00000000ff937431 */ /* 0x000fe200000001ff */
[----:B------:R-:W-:Y:S01]  /*7380*/  MOV R148, R158 ;  /* 0x0000009e00947202 */ /* 0x000fe20000000f00 */
[----:B------:R-:W-:Y:S01]  /*7390*/  IMAD.MOV.U32 R154, RZ, RZ, R156 ;  /* 0x000000ffff9a7224 */ /* 0x000fe200078e009c */
[----:B------:R-:W-:-:S07]  /*73a0*/  LOP3.LUT R145, R145, R166, R159, 0x96, !PT ;  /* 0x000000a691917212 */ /* 0x000fce00078e969f */
.L_x_20405:
[----:B------:R-:W-:Y:S05]  /*73b0*/  BSYNC.RECONVERGENT B1 ;  /* 0x0000000000017941 */ /* 0x000fea0003800200 */
.L_x_20404:
[----:B------:R-:W-:Y:S01]  /*73c0*/  I2FP.F32.U32 R156, R155 ;  /* 0x0000009b009c7245 */ /* 0x000fe20000201000 */
[----:B------:R-:W-:-:S04]  /*73d0*/  HADD2.F32 R155, -RZ, R139.H1_H1 ;  /* 0x3000008bff9b7230 */ /* 0x000fc80000004100 */
        /* <DEDUP_REMOVED lines=14> */
.L_x_20368:
        /* <DEDUP_REMOVED lines=20> */
[----:B0-----:R-:W-:Y:S02]  /*7600*/  IMAD.MOV.U32 R152, RZ, RZ, R154 ;  /* 0x000000ffff987224 */ /* 0x001fe400078e009a */
[----:B-1----:R-:W-:-:S07]  /*7610*/  VIADD R153, R150, 0x100 ;  /* 0x0000010096997836 */ /* 0x002fce0000000000 */
.L_x_20327:
[----:B------:R-:W-:Y:S05]  /*7620*/  BSYNC.RECONVERGENT B0 ;  /* 0x0000000000007941 */ /* 0x000fea0003800200 */
.L_x_20326:
        /* <DEDUP_REMOVED lines=30> */
.L_x_20414:
        /* <DEDUP_REMOVED lines=13> */
.L_x_20416:
[----:B------:R-:W-:Y:S05]  /*78e0*/  BSYNC.RECONVERGENT B2 ;  /* 0x0000000000027941 */ /* 0x000fea0003800200 */
.L_x_20415:
        /* <DEDUP_REMOVED lines=60> */
.L_x_20413:
[----:B------:R-:W-:Y:S05]  /*7cb0*/  BSYNC.RECONVERGENT B1 ;  /* 0x0000000000017941 */ /* 0x000fea0003800200 */
.L_x_20412:
        /* <DEDUP_REMOVED lines=26> */
.L_x_20419:
        /* <DEDUP_REMOVED lines=13> */
.L_x_20421:
[----:B------:R-:W-:Y:S05]  /*7f30*/  BSYNC.RECONVERGENT B2 ;  /* 0x0000000000027941 */ /* 0x000fea0003800200 */
.L_x_20420:
        /* <DEDUP_REMOVED lines=46> */
[----:B------:R-:W-:Y:S02]  /*8220*/  HFMA2 R147, -RZ, RZ, 0, 0 ;  /* 0x00000000ff937431 */ /* 0x000fe400000001ff */
[----:B------:R-:W-:-:S04]  /*8230*/  IMAD.WIDE.U32 R110, R111, -0x2daee0ad, RZ ;  /* 0xd2511f536f6e7825 */ /* 0x000fc800078e00ff */
[----:B------:R-:W-:-:S04]  /*8240*/  IMAD.WIDE.U32 R164, R109, -0x326172a9, RZ ;  /* 0xcd9e8d576da47825 */ /* 0x000fc800078e00ff */
[----:B------:R-:W-:-:S05]  /*8250*/  VIADD R109, R2, 0xf1bbcdc8 ;  /* 0xf1bbcdc8026d7836 */ /* 0x000fca0000000000 */
[----:B------:R-:W-:Y:S02]  /*8260*/  LOP3.LUT R158, R109, R158, R165, 0x96, !PT ;  /* 0x0000009e6d9e7212 */ /* 0x000fe400078e96a5 */
[----:B------:R-:W-:-:S03]  /*8270*/  IADD3 R109, PT, PT, R3, -0x24c28bd8, RZ ;  /* 0xdb3d7428036d7810 */ /* 0x000fc60007ffe0ff */
[----:B------:R-:W-:Y:S01]  /*8280*/  IMAD.WIDE.U32 R158, R158, -0x2daee0ad, RZ ;  /* 0xd2511f539e9e7825 */ /* 0x000fe200078e00ff */
[----:B------:R-:W-:-:S05]  /*8290*/  LOP3.LUT R109, R109, R146, R111, 0x96, !PT ;  /* 0x000000926d6d7212 */ /* 0x000fca00078e966f */
[----:B------:R-:W-:Y:S01]  /*82a0*/  IMAD.WIDE.U32 R168, R109, -0x326172a9, RZ ;  /* 0xcd9e8d576da87825 */ /* 0x000fe200078e00ff */
[----:B------:R-:W-:-:S03]  /*82b0*/  IADD3 R109, PT, PT, R3, -0x695add53, RZ ;  /* 0x96a522ad036d7810 */ /* 0x000fc60007ffe0ff */
[----:B------:R-:W-:Y:S01]  /*82c0*/  IMAD.MOV.U32 R148, RZ, RZ, R168 ;  /* 0x000000ffff947224 */ /* 0x000fe200078e00a8 */
[----:B------:R-:W-:Y:S02]  /*82d0*/  LOP3.LUT R146, R109, R110, R159, 0x96, !PT ;  /* 0x0000006e6d927212 */ /* 0x000fe400078e969f */
[----:B------:R-:W-:Y:S01]  /*82e0*/  MOV R109, R154 ;  /* 0x0000009a006d7202 */ /* 0x000fe20000000f00 */
[----:B------:R-:W-:Y:S01]  /*82f0*/  IMAD.MOV.U32 R154, RZ, RZ, R158 ;  /* 0x000000ffff9a7224 */ /* 0x000fe200078e009e */
[----:B------:R-:W-:-:S07]  /*8300*/  LOP3.LUT R145, R145, R164, R169, 0x96, !PT ;  /* 0x000000a491917212 */ /* 0x000fce00078e96a9 */
.L_x_20418:
[----:B------:R-:W-:Y:S05]  /*8310*/  BSYNC.RECONVERGENT B1 ;  /* 0x0000000000017941 */ /* 0x000fea0003800200 */
.L_x_20417:
        /* <DEDUP_REMOVED lines=22> */
.L_x_20424:
        /* <DEDUP_REMOVED lines=13> */
.L_x_20426:
[----:B------:R-:W-:Y:S05]  /*8550*/  BSYNC.RECONVERGENT B2 ;  /* 0x0000000000027941 */ /* 0x000fea0003800200 */
.L_x_20425:
        /* <DEDUP_REMOVED lines=61> */
.L_x_20423:
[----:B------:R-:W-:Y:S05]  /*8930*/  BSYNC.RECONVERGENT B1 ;  /* 0x0000000000017941 */ /* 0x000fea0003800200 */
.L_x_20422:
[----:B------:R-:W-:Y:S01]  /*8940*/  I2FP.F32.U32 R111, R110 ;  /* 0x0000006e006f7245 */ /* 0x000fe20000201000 */
[----:B------:R-:W-:Y:S01]  /*8950*/  HADD2.F32 R147, -RZ, R121.H0_H0 ;  /* 0x20000079ff937230 */ /* 0x000fe20000004100 */
        /* <DEDUP_REMOVED lines=20> */
.L_x_20429:
        /* <DEDUP_REMOVED lines=13> */
.L_x_20431:
[----:B------:R-:W-:Y:S05]  /*8b70*/  BSYNC.RECONVERGENT B2 ;  /* 0x0000000000027941 */ /* 0x000fea0003800200 */
.L_x_20430:
        /* <DEDUP_REMOVED lines=50> */
[----:B------:R-:W-:Y:S01]  /*8ea0*/  LOP3.LUT R145, R145, R158, R147, 0x96, !PT ;  /* 0x0000009e91917212 */ /* 0x000fe200078e9693 */
[----:B------:R-:W-:Y:S02]  /*8eb0*/  HFMA2 R147, -RZ, RZ, 0, 0 ;  /* 0x00000000ff937431 */ /* 0x000fe400000001ff */
        /* <DEDUP_REMOVED lines=9> */
.L_x_20428:
[----:B------:R-:W-:Y:S05]  /*8f50*/  BSYNC.RECONVERGENT B1 ;  /* 0x0000000000017941 */ /* 0x000fea0003800200 */
.L_x_20427:
        /* <DEDUP_REMOVED lines=22> */
.L_x_20434:
        /* <DEDUP_REMOVED lines=13> */
.L_x_20436:
[----:B------:R-:W-:Y:S05]  /*9190*/  BSYNC.RECONVERGENT B2 ;  /* 0x0000000000027941 */ /* 0x000fea0003800200 */
.L_x_20435:
        /* <DEDUP_REMOVED lines=61> */
.L_x_20433:
[----:B------:R-:W-:Y:S05]  /*9570*/  BSYNC.RECONVERGENT B1 ;  /* 0x0000000000017941 */ /* 0x000fea0003800200 */
.L_x_20432:
        /* <DEDUP_REMOVED lines=22> */
.L_x_20439:
        /* <DEDUP_REMOVED lines=13> */
.L_x_20441:
[----:B------:R-:W-:Y:S05]  /*97b0*/  BSYNC.RECONVERGENT B2 ;  /* 0x0000000000027941 */ /* 0x000fea0003800200 */
.L_x_20440:
        /* <DEDUP_REMOVED lines=61> */
.L_x_20438:
[----:B------:R-:W-:Y:S05]  /*9b90*/  BSYNC.RECONVERGENT B1 ;  /* 0x0000000000017941 */ /* 0x000fea0003800200 */
.L_x_20437:
        /* <DEDUP_REMOVED lines=22> */
.L_x_20444:
        /* <DEDUP_REMOVED lines=13> */
.L_x_20446:
[----:B------:R-:W-:Y:S05]  /*9dd0*/  BSYNC.RECONVERGENT B2 ;  /* 0x0000000000027941 */ /* 0x000fea0003800200 */
.L_x_20445:
        /* <DEDUP_REMOVED lines=11> */
[----:B------:R-:W-:-:S03]  /*9e90*/  IADD3 R145, PT, PT, R3, 0x76cf5d0a, RZ ;  /* 0x76cf5d0a03917810 */ /* 0x000fc60007ffe0ff */
[----:B------:R-:W-:Y:S01]  /*9ea0*/  IMAD.MOV.U32 R122, RZ, RZ, R154 ;  /* 0x000000ffff7a7224 */ /* 0x000fe200078e009a */
        /* <DEDUP_REMOVED lines=45> */
[----:B------:R-:W-:Y:S01]  /*a180*/  IMAD.MOV.U32 R159, RZ, RZ, RZ ;  /* 0x000000ffff9f7224 */ /* 0x000fe200078e00ff */
[----:B------:R-:W-:Y:S02]  /*a190*/  LOP3.LUT R145, R145, R168, R165, 0x96, !PT ;  /* 0x000000a891917212 */ /* 0x000fe400078e96a5 */
[----:B------:R-:W-:-:S07]  /*a1a0*/  MOV R148, R164 ;  /* 0x000000a400947202 */ /* 0x000fce0000000f00 */
.L_x_20443:
[----:B------:R-:W-:Y:S05]  /*a1b0*/  BSYNC.RECONVERGENT B1 ;  /* 0x0000000000017941 */ /* 0x000fea0003800200 */
.L_x_20442:
        /* <DEDUP_REMOVED lines=22> */
.L_x_20449:
        /* <DEDUP_REMOVED lines=15> */
.L_x_20451:
[----:B------:R-:W-:Y:S05]  /*a410*/  BSYNC.RECONVERGENT B2 ;  /* 0x0000000000027941 */ /* 0x000fea0003800200 */
.L_x_20450:
        /* <DEDUP_REMOVED lines=40> */
[----:B------:R-:W-:Y:S01]  /*a6a0*/  IMAD.WIDE.U32 R164, R157, -0x326172a9, RZ ;  /* 0xcd9e8d579da47825 */ /* 0x000fe200078e00ff */
[----:B------:R-:W-:-:S03]  /*a6b0*/  MOV R157, R154 ;  /* 0x0000009a009d7202 */ /* 0x000fc60000000f00 */
        /* <DEDUP_REMOVED lines=14> */
[----:B------:R-:W-:Y:S02]  /*a7a0*/  HFMA2 R147, -RZ, RZ, 0, 0 ;  /* 0x00000000ff937431 */ /* 0x000fe400000001ff */
[----:B------:R-:W-:Y:S02]  /*a7b0*/  VIADD R145, R2, 0x8ff34781 ;  /* 0x8ff3478102917836 */ /* 0x000fe40000000000 */
[----:B------:R-:W-:Y:S02]  /*a7c0*/  IMAD.MOV.U32 R148, RZ, RZ, R164 ;  /* 0x000000ffff947224 */ /* 0x000fe400078e00a4 */
[----:B------:R-:W-:Y:S01]  /*a7d0*/  IMAD.MOV.U32 R154, RZ, RZ, R158 ;  /* 0x000000ffff9a7224 */ /* 0x000fe200078e009e */
[----:B------:R-:W-:-:S07]  /*a7e0*/  LOP3.LUT R145, R145, R168, R165, 0x96, !PT ;  /* 0x000000a891917212 */ /* 0x000fce00078e96a5 */
.L_x_20448:
[----:B------:R-:W-:Y:S05]  /*a7f0*/  BSYNC.RECONVERGENT B1 ;  /* 0x0000000000017941 */ /* 0x000fea0003800200 */
.L_x_20447:
        /* <DEDUP_REMOVED lines=10> */
.L_x_20411:
        /* <DEDUP_REMOVED lines=16> */
.L_x_20455:
        /* <DEDUP_REMOVED lines=13> */
.L_x_20457:
[----:B------:R-:W-:Y:S05]  /*aa70*/  BSYNC.RECONVERGENT B2 ;  /* 0x0000000000027941 */ /* 0x000fea0003800200 */
.L_x_20456:
        /* <DEDUP_REMOVED lines=60> */
.L_x_20454:
[----:B------:R-:W-:Y:S05]  /*ae40*/  BSYNC.RECONVERGENT B1 ;  /* 0x0000000000017941 */ /* 0x000fea0003800200 */
.L_x_20453:
        /* <DEDUP_REMOVED lines=25> */
.L_x_20460:
        /* <DEDUP_REMOVED lines=13> */
.L_x_20462:
[----:B------:R-:W-:Y:S05]  /*b0b0*/  BSYNC.RECONVERGENT B2 ;  /* 0x0000000000027941 */ /* 0x000fea0003800200 */
.L_x_20461:
        /* <DEDUP_REMOVED lines=61> */
.L_x_20459:
[----:B------:R-:W-:Y:S05]  /*b490*/  BSYNC.RECONVERGENT B1 ;  /* 0x0000000000017941 */ /* 0x000fea0003800200 */
.L_x_20458:
        /* <DEDUP_REMOVED lines=21> */
.L_x_20465:
        /* <DEDUP_REMOVED lines=13> */
.L_x_20467:
[----:B------:R-:W-:Y:S05]  /*b6c0*/  BSYNC.RECONVERGENT B2 ;  /* 0x0000000000027941 */ /* 0x000fea0003800200 */
.L_x_20466:
        /* <DEDUP_REMOVED lines=61> */
.L_x_20464:
[----:B------:R-:W-:Y:S05]  /*baa0*/  BSYNC.RECONVERGENT B1 ;  /* 0x0000000000017941 */ /* 0x000fea0003800200 */
.L_x_20463:
        /* <DEDUP_REMOVED lines=21> */
.L_x_20470:
        /* <DEDUP_REMOVED lines=13> */
.L_x_20472:
[----:B------:R-:W-:Y:S05]  /*bcd0*/  BSYNC.RECONVERGENT B2 ;  /* 0x0000000000027941 */ /* 0x000fea0003800200 */
.L_x_20471:
        /* <DEDUP_REMOVED lines=61> */
.L_x_20469:
[----:B------:R-:W-:Y:S05]  /*c0b0*/  BSYNC.RECONVERGENT B1 ;  /* 0x0000000000017941 */ /* 0x000fea0003800200 */
.L_x_20468:
        /* <DEDUP_REMOVED lines=21> */
.L_x_20475:
        /* <DEDUP_REMOVED lines=13> */
.L_x_20477:
[----:B------:R-:W-:Y:S05]  /*c2e0*/  BSYNC.RECONVERGENT B2 ;  /* 0x0000000000027941 */ /* 0x000fea0003800200 */
.L_x_20476:
        /* <DEDUP_REMOVED lines=61> */
.L_x_20474:
[----:B------:R-:W-:Y:S05]  /*c6c0*/  BSYNC.RECONVERGENT B1 ;  /* 0x0000000000017941 */ /* 0x000fea0003800200 */
.L_x_20473:
        /* <DEDUP_REMOVED lines=21> */
.L_x_20480:
        /* <DEDUP_REMOVED lines=13> */
.L_x_20482:
[----:B------:R-:W-:Y:S05]  /*c8f0*/  BSYNC.RECONVERGENT B2 ;  /* 0x0000000000027941 */ /* 0x000fea0003800200 */
.L_x_20481:
        /* <DEDUP_REMOVED lines=61> */
.L_x_20479:
[----:B------:R-:W-:Y:S05]  /*ccd0*/  BSYNC.RECONVERGENT B1 ;  /* 0x0000000000017941 */ /* 0x000fea0003800200 */
.L_x_20478:
        /* <DEDUP_REMOVED lines=21> */
.L_x_20485:
        /* <DEDUP_REMOVED lines=13> */
.L_x_20487:
[----:B------:R-:W-:Y:S05]  /*cf00*/  BSYNC.RECONVERGENT B2 ;  /* 0x0000000000027941 */ /* 0x000fea0003800200 */
.L_x_20486:
        /* <DEDUP_REMOVED lines=61> */
.L_x_20484:
[----:B------:R-:W-:Y:S05]  /*d2e0*/  BSYNC.RECONVERGENT B1 ;  /* 0x0000000000017941 */ /* 0x000fea0003800200 */
.L_x_20483:
[----:B------:R-:W-:Y:S01]  /*d2f0*/  I2FP.F32.U32 R156, R147 ;  /* 0x00000093009c7245 */ /* 0x000fe20000201000 */
[----:B------:R-:W-:Y:S01]  /*d300*/  HADD2.F32 R157, -RZ, R123.H0_H0 ;  /* 0x2000007bff9d7230 */ /* 0x000fe20000004100 */
[----:B------:R-:W-:Y:S01]  /*d310*/  ISETP.NE.AND P6, PT, R159, 0x1, PT ;  /* 0x000000019f00780c */ /* 0x000fe20003fc5270 */
[----:B------:R-:W-:Y:S02]  /*d320*/  BSSY.RECONVERGENT B1, `(.L_x_20488) ;  /* 0x000005f000017945 */ /* 0x000fe40003800200 */
[----:B------:R-:W-:Y:S01]  /*d330*/  FFMA.FTZ R147, R156, R109, 1.1641532182693481445e-10 ;  /* 0x2f0000009c937423 */ /* 0x000fe2000001006d */
[----:B------:R-:W-:Y:S01]  /*d340*/  FMUL.FTZ R157, R157, R0 ;  /* 0x000000009d9d7220 */ /* 0x000fe20000410000 */
        /* <DEDUP_REMOVED lines=15> */
.L_x_20490:
        /* <DEDUP_REMOVED lines=15> */
.L_x_20492:
[----:B------:R-:W-:Y:S05]  /*d530*/  BSYNC.RECONVERGENT B2 ;  /* 0x0000000000027941 */ /* 0x000fea0003800200 */
.L_x_20491:
        /* <DEDUP_REMOVED lines=61> */
.L_x_20489:
[----:B------:R-:W-:Y:S05]  /*d910*/  BSYNC.RECONVERGENT B1 ;  /* 0x0000000000017941 */ /* 0x000fea0003800200 */
.L_x_20488:
        /* <DEDUP_REMOVED lines=16> */
.L_x_20452:
        /* <DEDUP_REMOVED lines=22> */
.L_x_20410:
[----:B------:R-:W-:Y:S05]  /*db80*/  BSYNC.RECONVERGENT B0 ;  /* 0x0000000000007941 */ /* 0x000fea0003800200 */
.L_x_20409:
        /* <DEDUP_REMOVED lines=30> */
.L_x_20498:
        /* <DEDUP_REMOVED lines=13> */
.L_x_20500:
[----:B------:R-:W-:Y:S05]  /*de40*/  BSYNC.RECONVERGENT B2 ;  /* 0x0000000000027941 */ /* 0x000fea0003800200 */
.L_x_20499:
        /* <DEDUP_REMOVED lines=60> */
.L_x_20497:
[----:B------:R-:W-:Y:S05]  /*e210*/  BSYNC.RECONVERGENT B1 ;  /* 0x0000000000017941 */ /* 0x000fea0003800200 */
.L_x_20496:
[----:B------:R-:W1:Y:S01]  /*e220*/  LDC R155, c[0x0][0x408] ;  /* 0x00010200ff9b7b82 */ /* 0x000e620000000800 */
[----:B------:R-:W-:Y:S01]  /*e230*/  I2FP.F32.U32 R113, R112 ;  /* 0x0000007000717245 */ /* 0x000fe20000201000 */
[----:B-----5:R-:W-:Y:S01]  /*e240*/  HADD2.F32 R115, -RZ, R124.H0_H0 ;  /* 0x2000007cff737230 */ /* 0x020fe20000004100 */
[----:B------:R-:W-:Y:S01]  /*e250*/  ISETP.NE.AND P1, PT, R114, 0x1, PT ;  /* 0x000000017200780c */ /* 0x000fe20003f25270 */
[----:B0-----:R-:W-:Y:S01]  /*e260*/  IMAD.MOV.U32 R156, RZ, RZ, 0x2f800000 ;  /* 0x2f800000ff9c7424 */ /* 0x001fe200078e00ff */
[----:B------:R-:W-:Y:S01]  /*e270*/  BSSY.RECONVERGENT B1, `(.L_x_20501) ;  /* 0x0000060000017945 */ /* 0x000fe20003800200 */
[----:B------:R-:W-:Y:S02]  /*e280*/  HFMA2 R147, -RZ, RZ, 0, 1.1920928955078125e-07 ;  /* 0x00000002ff937431 */ /* 0x000fe400000001ff */
[----:B------:R-:W-:Y:S01]  /*e290*/  FMUL.FTZ R112, R115, R0 ;  /* 0x0000000073707220 */ /* 0x000fe20000410000 */
[----:B------:R-:W0:Y:S01]  /*e2a0*/  LDC R152, c[0x0][0x404] ;  /* 0x00010100ff987b82 */ /* 0x000e220000000800 */
[----:B------:R-:W-:-:S02]  /*e2b0*/  FFMA.FTZ R113, R113, R156, 1.1641532182693481445e-10 ;  /* 0x2f00000071717423 */ /* 0x000fc4000001009c */
[----:B-1----:R-:W-:-:S03]  /*e2c0*/  FMUL.FTZ R112, R112, R155 ;  /* 0x0000009b70707220 */ /* 0x002fc60000410000 */
[----:B0-----:R-:W-:-:S04]  /*e2d0*/  FSETP.GTU.FTZ.AND P0, PT, R113, R152, PT ;  /* 0x000000987100720b */ /* 0x001fc80003f1c000 */
        /* <DEDUP_REMOVED lines=14> */
.L_x_20503:
        /* <DEDUP_REMOVED lines=13> */
.L_x_20505:
[----:B------:R-:W-:Y:S05]  /*e490*/  BSYNC.RECONVERGENT B2 ;  /* 0x0000000000027941 */ /* 0x000fea0003800200 */
.L_x_20504:
        /* <DEDUP_REMOVED lines=61> */
.L_x_20502:
[----:B------:R-:W-:Y:S05]  /*e870*/  BSYNC.RECONVERGENT B1 ;  /* 0x0000000000017941 */ /* 0x000fea0003800200 */
.L_x_20501:
        /* <DEDUP_REMOVED lines=22> */
.L_x_20508:
        /* <DEDUP_REMOVED lines=13> */
.L_x_20510:
[----:B------:R-:W-:Y:S05]  /*eab0*/  BSYNC.RECONVERGENT B2 ;  /* 0x0000000000027941 */ /* 0x000fea0003800200 */
.L_x_20509:
        /* <DEDUP_REMOVED lines=61> */
.L_x_20507:
[----:B------:R-:W-:Y:S05]  /*ee90*/  BSYNC.RECONVERGENT B1 ;  /* 0x0000000000017941 */ /* 0x000fea0003800200 */
.L_x_20506:
        /* <DEDUP_REMOVED lines=22> */
.L_x_20513:
        /* <DEDUP_REMOVED lines=13> */
.L_x_20515:
[----:B------:R-:W-:Y:S05]  /*f0d0*/  BSYNC.RECONVERGENT B2 ;  /* 0x0000000000027941 */ /* 0x000fea0003800200 */
.L_x_20514:
        /* <DEDUP_REMOVED lines=61> */
.L_x_20512:
[----:B------:R-:W-:Y:S05]  /*f4b0*/  BSYNC.RECONVERGENT B1 ;  /* 0x0000000000017941 */ /* 0x000fea0003800200 */
.L_x_20511:
        /* <DEDUP_REMOVED lines=22> */
.L_x_20518:
        /* <DEDUP_REMOVED lines=13> */
.L_x_20520:
[----:B------:R-:W-:Y:S05]  /*f6f0*/  BSYNC.RECONVERGENT B2 ;  /* 0x0000000000027941 */ /* 0x000fea0003800200 */
.L_x_20519:
        /* <DEDUP_REMOVED lines=61> */
.L_x_20517:
[----:B------:R-:W-:Y:S05]  /*fad0*/  BSYNC.RECONVERGENT B1 ;  /* 0x0000000000017941 */ /* 0x000fea0003800200 */
.L_x_20516:
        /* <DEDUP_REMOVED lines=22> */
.L_x_20523:
        /* <DEDUP_REMOVED lines=13> */
.L_x_20525:
[----:B------:R-:W-:Y:S05]  /*fd10*/  BSYNC.RECONVERGENT B2 ;  /* 0x0000000000027941 */ /* 0x000fea0003800200 */
.L_x_20524:
        /* <DEDUP_REMOVED lines=61> */
.L_x_20522:
[----:B------:R-:W-:Y:S05]  /*100f0*/  BSYNC.RECONVERGENT B1 ;  /* 0x0000000000017941 */ /* 0x000fea0003800200 */
.L_x_20521:
        /* <DEDUP_REMOVED lines=22> */
.L_x_20528:
        /* <DEDUP_REMOVED lines=13> */
.L_x_20530:
[----:B------:R-:W-:Y:S05]  /*10330*/  BSYNC.RECONVERGENT B2 ;  /* 0x0000000000027941 */ /* 0x000fea0003800200 */
.L_x_20529:
        /* <DEDUP_REMOVED lines=61> */
.L_x_20527:
[----:B------:R-:W-:Y:S05]  /*10710*/  BSYNC.RECONVERGENT B1 ;  /* 0x0000000000017941 */ /* 0x000fea0003800200 */
.L_x_20526:
        /* <DEDUP_REMOVED lines=22> */
.L_x_20533:
        /* <DEDUP_REMOVED lines=15> */
.L_x_20535:
[----:B------:R-:W-:Y:S05]  /*10970*/  BSYNC.RECONVERGENT B2 ;  /* 0x0000000000027941 */ /* 0x000fea0003800200 */
.L_x_20534:
        /* <DEDUP_REMOVED lines=61> */
.L_x_20532:
[----:B------:R-:W-:Y:S05]  /*10d50*/  BSYNC.RECONVERGENT B1 ;  /* 0x0000000000017941 */ /* 0x000fea0003800200 */
.L_x_20531:
        /* <DEDUP_REMOVED lines=10> */
.L_x_20495:
        /* <DEDUP_REMOVED lines=16> */
.L_x_20539:
        /* <DEDUP_REMOVED lines=13> */
.L_x_20541:
[----:B------:R-:W-:Y:S05]  /*10fd0*/  BSYNC.RECONVERGENT B2 ;  /* 0x0000000000027941 */ /* 0x000fea0003800200 */
.L_x_20540:
        /* <DEDUP_REMOVED lines=60> */
.L_x_20538:
[----:B------:R-:W-:Y:S05]  /*113a0*/  BSYNC.RECONVERGENT B1 ;  /* 0x0000000000017941 */ /* 0x000fea0003800200 */
.L_x_20537:
[----:B------:R-:W1:Y:S01]  /*113b0*/  LDC R114, c[0x0][0x404] ;  /* 0x00010100ff727b82 */ /* 0x000e620000000800 */
[----:B------:R-:W-:Y:S01]  /*113c0*/  I2FP.F32.U32 R152, R113 ;  /* 0x0000007100987245 */ /* 0x000fe20000201000 */
[----:B------:R-:W-:Y:S01]  /*113d0*/  HFMA2 R113, -RZ, RZ, 0.1171875, 0 ;  /* 0x2f800000ff717431 */ /* 0x000fe200000001ff */
[----:B------:R-:W-:Y:S01]  /*113e0*/  ISETP.NE.AND P1, PT, R155, 0x1, PT ;  /* 0x000000019b00780c */ /* 0x000fe20003f25270 */
[----:B-----5:R-:W-:Y:S01]  /*113f0*/  HADD2.F32 R147, -RZ, R124.H0_H0 ;  /* 0x2000007cff937230 */ /* 0x020fe20000004100 */
[----:B------:R-:W-:Y:S01]  /*11400*/  BSSY.RECONVERGENT B1, `(.L_x_20542) ;  /* 0x000005f000017945 */ /* 0x000fe20003800200 */
[----:B0-----:R-:W-:Y:S02]  /*11410*/  IMAD.MOV.U32 R156, RZ, RZ, 0x2 ;  /* 0x00000002ff9c7424 */ /* 0x001fe400078e00ff */
[----:B------:R-:W-:Y:S01]  /*11420*/  FFMA.FTZ R115, R152, R113, 1.1641532182693481445e-10 ;  /* 0x2f00000098737423 */ /* 0x000fe20000010071 */
[----:B------:R-:W0:Y:S01]  /*11430*/  LDC R112, c[0x0][0x408] ;  /* 0x00010200ff707b82 */ /* 0x000e220000000800 */
[----:B------:R-:W-:-:S03]  /*11440*/  FMUL.FTZ R147, R147, R0 ;  /* 0x0000000093937220 */ /* 0x000fc60000410000 */
[----:B-1----:R-:W-:-:S04]  /*11450*/  FSETP.GTU.FTZ.AND P0, PT, R115, R114, PT ;  /* 0x000000727300720b */ /* 0x002fc80003f1c000 */
[----:B------:R-:W-:Y:S01]  /*11460*/  PLOP3.LUT P2, PT, P0, PT, PT, 0x8, 0x80 ;  /* 0x000000000080781c */ /* 0x000fe2000074e170 */
[----:B0-----:R-:W-:-:S03]  /*11470*/  FMUL.FTZ R115, R147, R112 ;  /* 0x0000007093737220 */ /* 0x001fc60000410000 */
        /* <DEDUP_REMOVED lines=12> */
.L_x_20544:
        /* <DEDUP_REMOVED lines=13> */
.L_x_20546:
[----:B------:R-:W-:Y:S05]  /*11610*/  BSYNC.RECONVERGENT B2 ;  /* 0x0000000000027941 */ /* 0x000fea0003800200 */
.L_x_20545:
        /* <DEDUP_REMOVED lines=61> */
.L_x_20543:
[----:B------:R-:W-:Y:S05]  /*119f0*/  BSYNC.RECONVERGENT B1 ;  /* 0x0000000000017941 */ /* 0x000fea0003800200 */
.L_x_20542:
        /* <DEDUP_REMOVED lines=21> */
.L_x_20549:
        /* <DEDUP_REMOVED lines=13> */
.L_x_20551:
[----:B------:R-:W-:Y:S05]  /*11c20*/  BSYNC.RECONVERGENT B2 ;  /* 0x0000000000027941 */ /* 0x000fea0003800200 */
.L_x_20550:
        /* <DEDUP_REMOVED lines=61> */
.L_x_20548:
[----:B------:R-:W-:Y:S05]  /*12000*/  BSYNC.RECONVERGENT B1 ;  /* 0x0000000000017941 */ /* 0x000fea0003800200 */
.L_x_20547:
        /* <DEDUP_REMOVED lines=21> */
.L_x_20554:
        /* <DEDUP_REMOVED lines=13> */
.L_x_20556:
[----:B------:R-:W-:Y:S05]  /*12230*/  BSYNC.RECONVERGENT B2 ;  /* 0x0000000000027941 */ /* 0x000fea0003800200 */
.L_x_20555:
        /* <DEDUP_REMOVED lines=61> */
.L_x_20553:
[----:B------:R-:W-:Y:S05]  /*12610*/  BSYNC.RECONVERGENT B1 ;  /* 0x0000000000017941 */ /* 0x000fea0003800200 */
.L_x_20552:
        /* <DEDUP_REMOVED lines=21> */
.L_x_20559:
        /* <DEDUP_REMOVED lines=13> */
.L_x_20561:
[----:B------:R-:W-:Y:S05]  /*12840*/  BSYNC.RECONVERGENT B2 ;  /* 0x0000000000027941 */ /* 0x000fea0003800200 */
.L_x_20560:
        /* <DEDUP_REMOVED lines=61> */
.L_x_20558:
[----:B------:R-:W-:Y:S05]  /*12c20*/  BSYNC.RECONVERGENT B1 ;  /* 0x0000000000017941 */ /* 0x000fea0003800200 */
.L_x_20557:
        /* <DEDUP_REMOVED lines=21> */
.L_x_20564:
        /* <DEDUP_REMOVED lines=13> */
.L_x_20566:
[----:B------:R-:W-:Y:S05]  /*12e50*/  BSYNC.RECONVERGENT B2 ;  /* 0x0000000000027941 */ /* 0x000fea0003800200 */
.L_x_20565:
        /* <DEDUP_REMOVED lines=61> */
.L_x_20563:
[----:B------:R-:W-:Y:S05]  /*13230*/  BSYNC.RECONVERGENT B1 ;  /* 0x0000000000017941 */ /* 0x000fea0003800200 */
.L_x_20562:
        /* <DEDUP_REMOVED lines=21> */
.L_x_20569:
        /* <DEDUP_REMOVED lines=13> */
.L_x_20571:
[----:B------:R-:W-:Y:S05]  /*13460*/  BSYNC.RECONVERGENT B2 ;  /* 0x0000000000027941 */ /* 0x000fea0003800200 */
.L_x_20570:
        /* <DEDUP_REMOVED lines=61> */
.L_x_20568:
[----:B------:R-:W-:Y:S05]  /*13840*/  BSYNC.RECONVERGENT B1 ;  /* 0x0000000000017941 */ /* 0x000fea0003800200 */
.L_x_20567:
        /* <DEDUP_REMOVED lines=21> */
.L_x_20574:
        /* <DEDUP_REMOVED lines=15> */
.L_x_20576:
[----:B------:R-:W-:Y:S05]  /*13a90*/  BSYNC.RECONVERGENT B2 ;  /* 0x0000000000027941 */ /* 0x000fea0003800200 */
.L_x_20575:
        /* <DEDUP_REMOVED lines=61> */
.L_x_20573:
[----:B------:R-:W-:Y:S05]  /*13e70*/  BSYNC.RECONVERGENT B1 ;  /* 0x0000000000017941 */ /* 0x000fea0003800200 */
.L_x_20572:
        /* <DEDUP_REMOVED lines=16> */
.L_x_20536:
[----:B------:R-:W0:Y:S01]  /*13f80*/  LDC.64 R156, c[0x0][0x3a8] ;  /* 0x0000ea00ff9c7b82 */ /* 0x000e220000000a00 */
        /* <DEDUP_REMOVED lines=21> */
.L_x_20494:
[----:B------:R-:W-:Y:S05]  /*140e0*/  BSYNC.RECONVERGENT B0 ;  /* 0x0000000000007941 */ /* 0x000fea0003800200 */
.L_x_20493:
        /* <DEDUP_REMOVED lines=29> */
.L_x_20582:
        /* <DEDUP_REMOVED lines=13> */
.L_x_20584:
[----:B------:R-:W-:Y:S05]  /*14390*/  BSYNC.RECONVERGENT B2 ;  /* 0x0000000000027941 */ /* 0x000fea0003800200 */
.L_x_20583:
        /* <DEDUP_REMOVED lines=60> */
.L_x_20581:
[----:B------:R-:W-:Y:S05]  /*14760*/  BSYNC.RECONVERGENT B1 ;  /* 0x0000000000017941 */ /* 0x000fea0003800200 */
.L_x_20580:
[----:B------:R-:W2:Y:S01]  /*14770*/  LDC R155, c[0x0][0x408] ;  /* 0x00010200ff9b7b82 */ /* 0x000ea20000000800 */
[----:B------:R-:W-:Y:S01]  /*14780*/  I2FP.F32.U32 R117, R116 ;  /* 0x0000007400757245 */ /* 0x000fe20000201000 */
[----:B-----5:R-:W-:Y:S01]  /*14790*/  HADD2.F32 R119, -RZ, R128.H0_H0 ;  /* 0x20000080ff777230 */ /* 0x020fe20000004100 */
[----:B------:R-:W-:Y:S01]  /*147a0*/  ISETP.NE.AND P1, PT, R118, 0x1, PT ;  /* 0x000000017600780c */ /* 0x000fe20003f25270 */
[----:B01----:R-:W-:Y:S01]  /*147b0*/  IMAD.MOV.U32 R156, RZ, RZ, 0x2f800000 ;  /* 0x2f800000ff9c7424 */ /* 0x003fe200078e00ff */
[----:B------:R-:W-:Y:S01]  /*147c0*/  BSSY.RECONVERGENT B1, `(.L_x_20585) ;  /* 0x0000060000017945 */ /* 0x000fe20003800200 */
[----:B------:R-:W-:Y:S02]  /*147d0*/  HFMA2 R147, -RZ, RZ, 0, 1.1920928955078125e-07 ;  /* 0x00000002ff937431 */ /* 0x000fe400000001ff */
[----:B------:R-:W-:Y:S01]  /*147e0*/  FMUL.FTZ R116, R119, R0 ;  /* 0x0000000077747220 */ /* 0x000fe20000410000 */
[----:B------:R-:W0:Y:S01]  /*147f0*/  LDC R152, c[0x0][0x404] ;  /* 0x00010100ff987b82 */ /* 0x000e220000000800 */
[----:B------:R-:W-:-:S02]  /*14800*/  FFMA.FTZ R117, R117, R156, 1.1641532182693481445e-10 ;  /* 0x2f00000075757423 */ /* 0x000fc4000001009c */
[----:B--2---:R-:W-:-:S03]  /*14810*/  FMUL.FTZ R116, R116, R155 ;  /* 0x0000009b74747220 */ /* 0x004fc60000410000 */
        /* <DEDUP_REMOVED lines=15> */
.L_x_20587:
        /* <DEDUP_REMOVED lines=13> */
.L_x_20589:
[----:B------:R-:W-:Y:S05]  /*149e0*/  BSYNC.RECONVERGENT B2 ;  /* 0x0000000000027941 */ /* 0x000fea0003800200 */
.L_x_20588:
        /* <DEDUP_REMOVED lines=61> */
.L_x_20586:
[----:B------:R-:W-:Y:S05]  /*14dc0*/  BSYNC.RECONVERGENT B1 ;  /* 0x0000000000017941 */ /* 0x000fea0003800200 */
.L_x_20585:
[----:B------:R-:W-:Y:S01]  /*14dd0*/  I2FP.F32.U32 R117, R117 ;  /* 0x0000007500757245 */ /* 0x000fe20000201000 */
[----:B------:R-:W-:Y:S01]  /*14de0*/  HADD2.F32 R119, -RZ, R128.H1_H1 ;  /* 0x30000080ff777230 */ /* 0x000fe20000004100 */
        /* <DEDUP_REMOVED lines=21> */
.L_x_20592:
        /* <DEDUP_REMOVED lines=13> */
.L_x_20594:
[----:B------:R-:W-:Y:S05]  /*15010*/  BSYNC.RECONVERGENT B2 ;  /* 0x0000000000027941 */ /* 0x000fea0003800200 */
.L_x_20593:
        /* <DEDUP_REMOVED lines=61> */
.L_x_20591:
[----:B------:R-:W-:Y:S05]  /*153f0*/  BSYNC.RECONVERGENT B1 ;  /* 0x0000000000017941 */ /* 0x000fea0003800200 */
.L_x_20590:
        /* <DEDUP_REMOVED lines=22> */
.L_x_20597:
        /* <DEDUP_REMOVED lines=13> */
.L_x_20599:
[----:B------:R-:W-:Y:S05]  /*15630*/  BSYNC.RECONVERGENT B2 ;  /* 0x0000000000027941 */ /* 0x000fea0003800200 */
.L_x_20598:
        /* <DEDUP_REMOVED lines=61> */
.L_x_20596:
[----:B------:R-:W-:Y:S05]  /*15a10*/  BSYNC.RECONVERGENT B1 ;  /* 0x0000000000017941 */ /* 0x000fea0003800200 */
.L_x_20595:
        /* <DEDUP_REMOVED lines=22> */
.L_x_20602:
        /* <DEDUP_REMOVED lines=13> */
.L_x_20604:
[----:B------:R-:W-:Y:S05]  /*15c50*/  BSYNC.RECONVERGENT B2 ;  /* 0x0000000000027941 */ /* 0x000fea0003800200 */
.L_x_20603:
        /* <DEDUP_REMOVED lines=61> */
.L_x_20601:
[----:B------:R-:W-:Y:S05]  /*16030*/  BSYNC.RECONVERGENT B1 ;  /* 0x0000000000017941 */ /* 0x000fea0003800200 */
.L_x_20600:
        /* <DEDUP_REMOVED lines=22> */
.L_x_20607:
        /* <DEDUP_REMOVED lines=13> */
.L_x_20609:
[----:B------:R-:W-:Y:S05]  /*16270*/  BSYNC.RECONVERGENT B2 ;  /* 0x0000000000027941 */ /* 0x000fea0003800200 */
.L_x_20608:
        /* <DEDUP_REMOVED lines=61> */
.L_x_20606:
[----:B------:R-:W-:Y:S05]  /*16650*/  BSYNC.RECONVERGENT B1 ;  /* 0x0000000000017941 */ /* 0x000fea0003800200 */
.L_x_20605:
        /* <DEDUP_REMOVED lines=22> */
.L_x_20612:
        /* <DEDUP_REMOVED lines=13> */
.L_x_20614:
[----:B------:R-:W-:Y:S05]  /*16890*/  BSYNC.RECONVERGENT B2 ;  /* 0x0000000000027941 */ /* 0x000fea0003800200 */
.L_x_20613:
        /* <DEDUP_REMOVED lines=61> */
.L_x_20611:
[----:B------:R-:W-:Y:S05]  /*16c70*/  BSYNC.RECONVERGENT B1 ;  /* 0x0000000000017941 */ /* 0x000fea0003800200 */
.L_x_20610:
        /* <DEDUP_REMOVED lines=22> */
.L_x_20617:
        /* <DEDUP_REMOVED lines=15> */
.L_x_20619:
[----:B------:R-:W-:Y:S05]  /*16ed0*/  BSYNC.RECONVERGENT B2 ;  /* 0x0000000000027941 */ /* 0x000fea0003800200 */
.L_x_20618:
        /* <DEDUP_REMOVED lines=61> */
.L_x_20616:
[----:B------:R-:W-:Y:S05]  /*172b0*/  BSYNC.RECONVERGENT B1 ;  /* 0x0000000000017941 */ /* 0x000fea0003800200 */
.L_x_20615:
        /* <DEDUP_REMOVED lines=10> */
.L_x_20579:
        /* <DEDUP_REMOVED lines=16> */
.L_x_20623:
        /* <DEDUP_REMOVED lines=13> */
.L_x_20625:
[----:B------:R-:W-:Y:S05]  /*17530*/  BSYNC.RECONVERGENT B2 ;  /* 0x0000000000027941 */ /* 0x000fea0003800200 */
.L_x_20624:
        /* <DEDUP_REMOVED lines=60> */
.L_x_20622:
[----:B------:R-:W-:Y:S05]  /*17900*/  BSYNC.RECONVERGENT B1 ;  /* 0x0000000000017941 */ /* 0x000fea0003800200 */
.L_x_20621:
[----:B------:R-:W2:Y:S01]  /*17910*/  LDC R118, c[0x0][0x404] ;  /* 0x00010100ff767b82 */ /* 0x000ea20000000800 */
[----:B------:R-:W-:Y:S01]  /*17920*/  I2FP.F32.U32 R152, R117 ;  /* 0x0000007500987245 */ /* 0x000fe20000201000 */
[----:B------:R-:W-:Y:S02]  /*17930*/  HFMA2 R117, -RZ, RZ, 0.1171875, 0 ;  /* 0x2f800000ff757431 */ /* 0x000fe400000001ff */
[----:B-----5:R-:W-:Y:S01]  /*17940*/  HADD2.F32 R147, -RZ, R128.H0_H0 ;  /* 0x20000080ff937230 */ /* 0x020fe20000004100 */
[----:B------:R-:W-:Y:S01]  /*17950*/  ISETP.NE.AND P1, PT, R155, 0x1, PT ;  /* 0x000000019b00780c */ /* 0x000fe20003f25270 */
[----:B------:R-:W-:Y:S01]  /*17960*/  BSSY.RECONVERGENT B1, `(.L_x_20626) ;  /* 0x000005f000017945 */ /* 0x000fe20003800200 */
[----:B01----:R-:W-:Y:S02]  /*17970*/  IMAD.MOV.U32 R156, RZ, RZ, 0x2 ;  /* 0x00000002ff9c7424 */ /* 0x003fe400078e00ff */
[----:B------:R-:W-:Y:S01]  /*17980*/  FFMA.FTZ R119, R152, R117, 1.1641532182693481445e-10 ;  /* 0x2f00000098777423 */ /* 0x000fe20000010075 */
[----:B------:R-:W0:Y:S01]  /*17990*/  LDC R116, c[0x0][0x408] ;  /* 0x00010200ff747b82 */ /* 0x000e220000000800 */
[----:B------:R-:W-:-:S03]  /*179a0*/  FMUL.FTZ R147, R147, R0 ;  /* 0x0000000093937220 */ /* 0x000fc60000410000 */
[----:B--2---:R-:W-:Y:S01]  /*179b0*/  FSETP.GTU.FTZ.AND P2, PT, R119, R118, PT ;  /* 0x000000767700720b */ /* 0x004fe20003f5c000 */
[----:B0-----:R-:W-:Y:S01]  /*179c0*/  FMUL.FTZ R119, R147, R116 ;  /* 0x0000007493777220 */ /* 0x001fe20000410000 */
        /* <DEDUP_REMOVED lines=13> */
.L_x_20628:
        /* <DEDUP_REMOVED lines=13> */
.L_x_20630:
[----:B------:R-:W-:Y:S05]  /*17b70*/  BSYNC.RECONVERGENT B2 ;  /* 0x0000000000027941 */ /* 0x000fea0003800200 */
.L_x_20629:
        /* <DEDUP_REMOVED lines=61> */
.L_x_20627:
[----:B------:R-:W-:Y:S05]  /*17f50*/  BSYNC.RECONVERGENT B1 ;  /* 0x0000000000017941 */ /* 0x000fea0003800200 */
.L_x_20626:
        /* <DEDUP_REMOVED lines=22> */
.L_x_20633:
        /* <DEDUP_REMOVED lines=13> */
.L_x_20635:
[----:B------:R-:W-:Y:S05]  /*18190*/  BSYNC.RECONVERGENT B2 ;  /* 0x0000000000027941 */ /* 0x000fea0003800200 */
.L_x_20634:
        /* <DEDUP_REMOVED lines=61> */
.L_x_20632:
[----:B------:R-:W-:Y:S05]  /*18570*/  BSYNC.RECONVERGENT B1 ;  /* 0x0000000000017941 */ /* 0x000fea0003800200 */
.L_x_20631:
        /* <DEDUP_REMOVED lines=21> */
.L_x_20638:
        /* <DEDUP_REMOVED lines=13> */
.L_x_20640:
[----:B------:R-:W-:Y:S05]  /*187a0*/  BSYNC.RECONVERGENT B2 ;  /* 0x0000000000027941 */ /* 0x000fea0003800200 */
.L_x_20639:
        /* <DEDUP_REMOVED lines=61> */
.L_x_20637:
[----:B------:R-:W-:Y:S05]  /*18b80*/  BSYNC.RECONVERGENT B1 ;  /* 0x0000000000017941 */ /* 0x000fea0003800200 */
.L_x_20636:
        /* <DEDUP_REMOVED lines=21> */
.L_x_20643:
        /* <DEDUP_REMOVED lines=13> */
.L_x_20645:
[----:B------:R-:W-:Y:S05]  /*18db0*/  BSYNC.RECONVERGENT B2 ;  /* 0x0000000000027941 */ /* 0x000fea0003800200 */
.L_x_20644:
        /* <DEDUP_REMOVED lines=61> */
.L_x_20642:
[----:B------:R-:W-:Y:S05]  /*19190*/  BSYNC.RECONVERGENT B1 ;  /* 0x0000000000017941 */ /* 0x000fea0003800200 */
.L_x_20641:
        /* <DEDUP_REMOVED lines=21> */
.L_x_20648:
        /* <DEDUP_REMOVED lines=13> */
.L_x_20650:
[----:B------:R-:W-:Y:S05]  /*193c0*/  BSYNC.RECONVERGENT B2 ;  /* 0x0000000000027941 */ /* 0x000fea0003800200 */
.L_x_20649:
        /* <DEDUP_REMOVED lines=61> */
.L_x_20647:
[----:B------:R-:W-:Y:S05]  /*197a0*/  BSYNC.RECONVERGENT B1 ;  /* 0x0000000000017941 */ /* 0x000fea0003800200 */
.L_x_20646:
        /* <DEDUP_REMOVED lines=21> */
.L_x_20653:
        /* <DEDUP_REMOVED lines=13> */
.L_x_20655:
[----:B------:R-:W-:Y:S05]  /*199d0*/  BSYNC.RECONVERGENT B2 ;  /* 0x0000000000027941 */ /* 0x000fea0003800200 */
.L_x_20654:
        /* <DEDUP_REMOVED lines=61> */
.L_x_20652:
[----:B------:R-:W-:Y:S05]  /*19db0*/  BSYNC.RECONVERGENT B1 ;  /* 0x0000000000017941 */ /* 0x000fea0003800200 */
.L_x_20651:
        /* <DEDUP_REMOVED lines=21> */
.L_x_20658:
        /* <DEDUP_REMOVED lines=15> */
.L_x_20660:
[----:B------:R-:W-:Y:S05]  /*1a000*/  BSYNC.RECONVERGENT B2 ;  /* 0x0000000000027941 */ /* 0x000fea0003800200 */
.L_x_20659:
        /* <DEDUP_REMOVED lines=61> */
.L_x_20657:
[----:B------:R-:W-:Y:S05]  /*1a3e0*/  BSYNC.RECONVERGENT B1 ;  /* 0x0000000000017941 */ /* 0x000fea0003800200 */
.L_x_20656:
[----:B------:R-:W-:Y:S01]  /*1a3f0*/  HADD2.F32 R131, -RZ, R131.H1_H1 ;  /* 0x30000083ff837230 */ /* 0x000fe20000004100 */
[----:B------:R-:W-:-:S04]  /*1a400*/  I2FP.F32.U32 R156, R156 ;  /* 0x0000009c009c7245 */ /* 0x000fc80000201000 */
[----:B------:R-:W-:Y:S01]  /*1a410*/  FMUL.FTZ R159, R131, R0 ;  /* 0x00000000839f7220 */ /* 0x000fe20000410000 */
        /* <DEDUP_REMOVED lines=13> */
.L_x_20620:
        /* <DEDUP_REMOVED lines=22> */
.L_x_20578:
[----:B------:R-:W-:Y:S05]  /*1a650*/  BSYNC.RECONVERGENT B0 ;  /* 0x0000000000007941 */ /* 0x000fea0003800200 */
.L_x_20577:
        /* <DEDUP_REMOVED lines=135> */
.L_x_20662:
[----:B------:R-:W-:Y:S05]  /*1aed0*/  BSYNC.RECONVERGENT B0 ;  /* 0x0000000000007941 */ /* 0x000fea0003800200 */
.L_x_20661:
        /* <DEDUP_REMOVED lines=13> */
.L_x_20664:
[----:B------:R-:W-:Y:S05]  /*1afb0*/  BSYNC.RECONVERGENT B0 ;  /* 0x0000000000007941 */ /* 0x000fea0003800200 */
.L_x_20663:
        /* <DEDUP_REMOVED lines=82> */
[----:B------:R-:W-:Y:S01]  /*1b4e0*/  F2FP.F16.F32.PACK_AB R156, R154, R153 ;  /* 0x000000999a9c723e */ /* 0x000fe200000000ff */
[----:B------:R-:W-:Y:S01]  /*1b4f0*/  FADD.FTZ R153, R136, -R151 ;  /* 0x8000009788997221 */ /* 0x000fe20000010000 */
[----:B------:R-:W-:Y:S01]  /*1b500*/  FMUL.FTZ R154, R0, R155 ;  /* 0x0000009b009a7220 */ /* 0x000fe20000410000 */
[----:B------:R-:W-:Y:S01]  /*1b510*/  F2FP.F16.F32.PACK_AB R157, R158, R157 ;  /* 0x0000009d9e9d723e */ /* 0x000fe200000000ff */
[C---:B------:R-:W-:Y:S01]  /*1b520*/  FMUL.FTZ R158, R0.reuse, R163 ;  /* 0x000000a3009e7220 */ /* 0x040fe20000410000 */
[----:B------:R-:W-:Y:S01]  /*1b530*/  FMUL.FTZ R153, R0, R153 ;  /* 0x0000009900997220 */ /* 0x000fe20000410000 */
[----:B------:R-:W-:Y:S01]  /*1b540*/  FFMA.FTZ R154, R154, R101, R93 ;  /* 0x000000659a9a7223 */ /* 0x000fe2000001005d */
[----:B------:R-:W-:Y:S01]  /*1b550*/  FADD.FTZ R159, R138, -R151 ;  /* 0x800000978a9f7221 */ /* 0x000fe20000010000 */
[----:B------:R-:W-:Y:S01]  /*1b560*/  FFMA.FTZ R164, R158, R103, R95 ;  /* 0x000000679ea47223 */ /* 0x000fe2000001005f */
[----:B------:R-:W-:-:S02]  /*1b570*/  FFMA.FTZ R153, R153, R100, R92 ;  /* 0x0000006499997223 */ /* 0x000fc4000001005c */
[----:B------:R-:W-:-:S03]  /*1b580*/  FMUL.FTZ R159, R0, R159 ;  /* 0x0000009f009f7220 */ /* 0x000fc60000410000 */
[----:B------:R-:W-:Y:S01]  /*1b590*/  F2FP.F16.F32.PACK_AB R158, R154, R153 ;  /* 0x000000999a9e723e */ /* 0x000fe200000000ff */
[----:B------:R-:W-:Y:S01]  /*1b5a0*/  FFMA.FTZ R159, R159, R102, R94 ;  /* 0x000000669f9f7223 */ /* 0x000fe2000001005e */
[----:B------:R-:W0:Y:S04]  /*1b5b0*/  LDC.64 R154, c[0x0][0x428] ;  /* 0x00010a00ff9a7b82 */ /* 0x000e280000000a00 */
[----:B------:R-:W-:Y:S01]  /*1b5c0*/  F2FP.F16.F32.PACK_AB R159, R164, R159 ;  /* 0x0000009fa49f723e */ /* 0x000fe200000000ff */
[----:B0-----:R-:W-:-:S04]  /*1b5d0*/  IMAD.WIDE.U32 R154, R150, 0x10, R154 ;  /* 0x00000010969a7825 */ /* 0x001fc800078e009a */
[----:B------:R-:W-:Y:S01]  /*1b5e0*/  VIADD R150, R150, 0x100 ;  /* 0x0000010096967836 */ /* 0x000fe20000000000 */
[----:B------:R1:W-:Y:S06]  /*1b5f0*/  STG.E.128 desc[UR6][R154.64], R156 ;  /* 0x0000009c9a007986 */ /* 0x0003ec000c101d06 */
.L_x_20666:
[----:B------:R-:W-:Y:S05]  /*1b600*/  BSYNC.RECONVERGENT B0 ;  /* 0x0000000000007941 */ /* 0x000fea0003800200 */
.L_x_20665:
        /* <DEDUP_REMOVED lines=32> */
[C---:B0-----:R-:W-:Y:S01]  /*1b810*/  IMAD.WIDE.U32 R154, R150.reuse, 0x10, R154 ;  /* 0x00000010969a7825 */ /* 0x041fe200078e009a */
[----:B------:R-:W-:-:S04]  /*1b820*/  IADD3 R150, PT, PT, R150, 0x100, RZ ;  /* 0x0000010096967810 */ /* 0x000fc80007ffe0ff */
[----:B------:R2:W-:Y:S03]  /*1b830*/  STG.E.128 desc[UR6][R154.64], R156 ;  /* 0x0000009c9a007986 */ /* 0x0005e6000c101d06 */
.L_x_20668:
[----:B------:R-:W-:Y:S05]  /*1b840*/  BSYNC.RECONVERGENT B0 ;  /* 0x0000000000007941 */ /* 0x000fea0003800200 */
.L_x_20667:
        /* <DEDUP_REMOVED lines=35> */
.L_x_20670:
[----:B------:R-:W-:Y:S05]  /*1ba80*/  BSYNC.RECONVERGENT B0 ;  /* 0x0000000000007941 */ /* 0x000fea0003800200 */
.L_x_20669:
        /* <DEDUP_REMOVED lines=31> */
[----:B0-----:R-:W-:-:S05]  /*1bc80*/  IMAD.WIDE.U32 R150, R150, 0x10, R154 ;  /* 0x0000001096967825 */ /* 0x001fca00078e009a */
[----:B------:R4:W-:Y:S02]  /*1bc90*/  STG.E.128 desc[UR6][R150.64], R156 ;  /* 0x0000009c96007986 */ /* 0x0009e4000c101d06 */
.L_x_20672:
[----:B------:R-:W-:Y:S05]  /*1bca0*/  BSYNC.RECONVERGENT B0 ;  /* 0x0000000000007941 */ /* 0x000fea0003800200 */
.L_x_20671:
[----:B----4-:R-:W4:Y:S01]  /*1bcb0*/  LDC.64 R150, c[0x0][0x380] ;  /* 0x0000e000ff967b82 */ /* 0x010f220000000a00 */
[----:B------:R-:W-:Y:S01]  /*1bcc0*/  UPLOP3.LUT UP1, UPT, UPT, UPT, UP1, 0x40, 0x4 ;  /* 0x000000000004789c */ /* 0x000fe20003f2e810 */
[----:B----4-:R-:W-:-:S04]  /*1bcd0*/  IADD3 R142, PT, PT, R142, R150, RZ ;  /* 0x000000968e8e7210 */ /* 0x010fc80007ffe0ff */
[----:B------:R-:W-:-:S13]  /*1bce0*/  ISETP.GE.AND P0, PT, R142, R151, PT ;  /* 0x000000978e00720c */ /* 0x000fda0003f06270 */
[----:B------:R-:W-:Y:S05]  /*1bcf0*/  @!P0 BRA `(.L_x_20673) ;  /* 0xfffffe5000b48947 */ /* 0x000fea000383ffff */
[----:B------:R-:W-:Y:S05]  /*1bd00*/  EXIT ;  /* 0x000000000000794d */ /* 0x000fea0003800000 */
.L_x_20674:
        /* <DEDUP_REMOVED lines=15> */
.L_x_27584:


//--------------------- .text._ZN10layer_norm13ln_fwd_kernelINS_13Kernel_traitsIf6__halffS2_fjLj8192ELj1ELj1ELj8ELj16ENS_18Kernel_traits_baseILj8192EfS2_fS2_fjLj256EEEEELb1ELb1ELb0ELb1EEEvNS_9FwdParamsE --------------------------
	.section	.text._ZN10layer_norm13ln_fwd_kernelINS_13Kernel_traitsIf6__halffS2_fjLj8192ELj1ELj1ELj8ELj16ENS_18Kernel_traits_baseILj8192EfS2_fS2_fjLj256EEEEELb1ELb1ELb0ELb1EEEvNS_9FwdParamsE,"ax",@progbits
	.align	128
        .global         _ZN10layer_norm13ln_fwd_kernelINS_13Kernel_traitsIf6__halffS2_fjLj8192ELj1ELj1ELj8ELj16ENS_18Kernel_traits_baseILj8192EfS2_fS2_fjLj256EEEEELb1ELb1ELb0ELb1EEEvNS_9FwdParamsE
        .type           _ZN10layer_norm13ln_fwd_kernelINS_13Kernel_traitsIf6__halffS2_fjLj8192ELj1ELj1ELj8ELj16ENS_18Kernel_traits_baseILj8192EfS2_fS2_fjLj256EEEEELb1ELb1ELb0ELb1EEEvNS_9FwdParamsE,@function
        .size           _ZN10layer_norm13ln_fwd_kernelINS_13Kernel_traitsIf6__halffS2_fjLj8192ELj1ELj1ELj8ELj16ENS_18Kernel_traits_baseILj8192EfS2_fS2_fjLj256EEEEELb1ELb1ELb0ELb1EEEvNS_9FwdParamsE,(.L_x_27585 - _ZN10layer_norm13ln_fwd_kernelINS_13Kernel_traitsIf6__halffS2_fjLj8192ELj1ELj1ELj8ELj16ENS_18Kernel_traits_baseILj8192EfS2_fS2_fjLj256EEEEELb1ELb1ELb0ELb1EEEvNS_9FwdParamsE)
        .other          _ZN10layer_norm13ln_fwd_kernelINS_13Kernel_traitsIf6__halffS2_fjLj8192ELj1ELj1ELj8ELj16ENS_18Kernel_traits_baseILj8192EfS2_fS2_fjLj256EEEEELb1ELb1ELb0ELb1EEEvNS_9FwdParamsE,@"STO_CUDA_ENTRY STV_DEFAULT"
_ZN10layer_norm13ln_fwd_kernelINS_13Kernel_traitsIf6__halffS2_fjLj8192ELj1ELj1ELj8ELj16ENS_18Kernel_traits_baseILj8192EfS2_fS2_fjLj256EEEEELb1ELb1ELb0ELb1EEEvNS_9FwdParamsE:
.text._ZN10layer_norm13ln_fwd_kernelINS_13Kernel_traitsIf6__halffS2_fjLj8192ELj1ELj1ELj8ELj16ENS_18Kernel_traits_baseILj8192EfS2_fS2_fjLj256EEEEELb1ELb1ELb0ELb1EEEvNS_9FwdParamsE:
        /* <DEDUP_REMOVED lines=54> */
.L_x_20675:
        /* <DEDUP_REMOVED lines=36> */
.L_x_20676:
        /* <DEDUP_REMOVED lines=98> */
.L_x_20880:
        /* <DEDUP_REMOVED lines=32> */
.L_x_27424:
[----:B------:R-:W-:Y:S05]  /*0dc0*/  BRX R108 -0xdd0                                        (*"BRANCH_TARGETS .L_x_27425,.L_x_27426,.L_x_27427"*) ;  /* 0xfffffff06c8c7949 */ /* 0x000fea000383ffff */
.L_x_27427:
[----:B------:R-:W-:Y:S01]  /*0dd0*/  IADD3 R110, PT, PT, R158, 0x1, RZ ;  /* 0x000000019e6e7810 */ /* 0x000fe20007ffe0ff */
[----:B------:R-:W-:Y:S02]  /*0de0*/  IMAD.MOV.U32 R116, RZ, RZ, R156 ;  /* 0x000000ffff747224 */ /* 0x000fe400078e009c */
[----:B------:R-:W-:Y:S01]  /*0df0*/  IMAD.MOV.U32 R111, RZ, RZ, R146 ;  /* 0x000000ffff6f7224 */ /* 0x000fe200078e0092 */
[----:B------:R-:W-:Y:S06]  /*0e00*/  BRA `(.L_x_20678) ;  /* 0x0000000400307947 */ /* 0x000fec0003800000 */
.L_x_27425:
[----:B------:R-:W-:Y:S01]  /*0e10*/  MOV R116, R156 ;  /* 0x0000009c00747202 */ /* 0x000fe20000000f00 */
[----:B------:R-:W-:Y:S02]  /*0e20*/  IMAD.MOV.U32 R110, RZ, RZ, 0x3 ;  /* 0x00000003ff6e7424 */ /* 0x000fe400078e00ff */
[----:B------:R-:W-:Y:S01]  /*0e30*/  IMAD.MOV.U32 R111, RZ, RZ, R147 ;  /* 0x000000ffff6f7224 */ /* 0x000fe200078e0093 */
[----:B------:R-:W-:Y:S06]  /*0e40*/  BRA `(.L_x_20678) ;  /* 0x0000000400207947 */ /* 0x000fec0003800000 */
.L_x_27426:
        /* <DEDUP_REMOVED lines=12> */
.L_x_20679:
        /* <DEDUP_REMOVED lines=60> */
.L_x_20678:
        /* <DEDUP_REMOVED lines=24> */
.L_x_20681:
        /* <DEDUP_REMOVED lines=12> */
.L_x_20682:
        /* <DEDUP_REMOVED lines=56> */
[----:B------:R-:W-:Y:S01]  /*1890*/  IMAD.WIDE.U32 R118, R109, -0x2daee0ad, RZ ;  /* 0xd2511f536d767825 */ /* 0x000fe200078e00ff */
[----:B------:R-:W-:-:S03]  /*18a0*/  MOV R109, R116 ;  /* 0x00000074006d7202 */ /* 0x000fc60000000f00 */
[----:B------:R-:W-:Y:S01]  /*18b0*/  IMAD.MOV.U32 R116, RZ, RZ, R118 ;  /* 0x000000ffff747224 */ /* 0x000fe200078e0076 */
[----:B------:R-:W-:Y:S01]  /*18c0*/  LOP3.LUT R147, R147, R110, R119, 0x96, !PT ;  /* 0x0000006e93937212 */ /* 0x000fe200078e9677 */
[----:B------:R-:W-:-:S07]  /*18d0*/  IMAD.MOV.U32 R118, RZ, RZ, RZ ;  /* 0x000000ffff767224 */ /* 0x000fce00078e00ff */
.L_x_20680:
        /* <DEDUP_REMOVED lines=22> */
.L_x_20684:
        /* <DEDUP_REMOVED lines=12> */
.L_x_20685:
        /* <DEDUP_REMOVED lines=59> */
[----:B------:R-:W-:Y:S02]  /*1eb0*/  LOP3.LUT R147, R147, R110, R119, 0x96, !PT ;  /* 0x0000006e93937212 */ /* 0x000fe400078e9677 */
[----:B------:R-:W-:-:S07]  /*1ec0*/  MOV R116, R118 ;  /* 0x0000007600747202 */ /* 0x000fce0000000f00 */
.L_x_20683:
[----:B------:R-:W-:Y:S01]  /*1ed0*/  I2FP.F32.U32 R111, R111 ;  /* 0x0000006f006f7245 */ /* 0x000fe20000201000 */
[----:B------:R-:W-:Y:S01]  /*1ee0*/  HADD2.F32 R119, -RZ, R113.H0_H0 ;  /* 0x20000071ff777230 */ /* 0x000fe20000004100 */
        /* <DEDUP_REMOVED lines=19> */
.L_x_20687:
        /* <DEDUP_REMOVED lines=12> */
.L_x_20688:
        /* <DEDUP_REMOVED lines=61> */
.L_x_20686:
        /* <DEDUP_REMOVED lines=21> */
.L_x_20690:
        /* <DEDUP_REMOVED lines=12> */
.L_x_20691:
        /* <DEDUP_REMOVED lines=59> */
[----:B------:R-:W-:Y:S02]  /*2a70*/  IMAD.MOV.U32 R116, RZ, RZ, R118 ;  /* 0x000000ffff747224 */ /* 0x000fe400078e0076 */
[----:B------:R-:W-:-:S07]  /*2a80*/  IMAD.MOV.U32 R120, RZ, RZ, RZ ;  /* 0x000000ffff787224 */ /* 0x000fce00078e00ff */
.L_x_20689:
[----:B------:R-:W-:Y:S01]  /*2a90*/  I2FP.F32.U32 R113, R113 ;  /* 0x0000007100717245 */ /* 0x000fe20000201000 */
[----:B------:R-:W-:Y:S01]  /*2aa0*/  HADD2.F32 R119, -RZ, R114.H0_H0 ;  /* 0x20000072ff777230 */ /* 0x000fe20000004100 */
        /* <DEDUP_REMOVED lines=19> */
.L_x_20693:
        /* <DEDUP_REMOVED lines=12> */
.L_x_20694:
        /* <DEDUP_REMOVED lines=61> */
.L_x_20692:
        /* <DEDUP_REMOVED lines=21> */
.L_x_20696:
        /* <DEDUP_REMOVED lines=12> */
.L_x_20697:
        /* <DEDUP_REMOVED lines=61> */
.L_x_20695:
        /* <DEDUP_REMOVED lines=21> */
.L_x_20699:
        /* <DEDUP_REMOVED lines=14> */
.L_x_20700:
        /* <DEDUP_REMOVED lines=61> */
.L_x_20698:
        /* <DEDUP_REMOVED lines=10> */
.L_x_20677:
        /* <DEDUP_REMOVED lines=15> */
.L_x_20703:
        /* <DEDUP_REMOVED lines=12> */
.L_x_20704:
        /* <DEDUP_REMOVED lines=60> */
.L_x_20702:
        /* <DEDUP_REMOVED lines=8> */
[----:B------:R-:W-:Y:S01]  /*42e0*/  IMAD.MOV.U32 R108, RZ, RZ, R148 ;  /* 0x000000ffff6c7224 */ /* 0x000fe200078e0094 */
[----:B------:R-:W-:Y:S01]  /*42f0*/  FSETP.GTU.FTZ.AND P1, PT, R109, UR4, PT ;  /* 0x000000046d007c0b */ /* 0x000fe2000bf3c000 */
[----:B------:R-:W-:-:S03]  /*4300*/  FMUL.FTZ R109, R111, UR5 ;  /* 0x000000056f6d7c20 */ /* 0x000fc60008410000 */
        /* <DEDUP_REMOVED lines=12> */
.L_x_20706:
        /* <DEDUP_REMOVED lines=12> */
.L_x_20707:
        /* <DEDUP_REMOVED lines=61> */
.L_x_20705:
[----:B------:R-:W-:Y:S01]  /*4860*/  I2FP.F32.U32 R111, R108 ;  /* 0x0000006c006f7245 */ /* 0x000fe20000201000 */
[----:B------:R-:W-:Y:S01]  /*4870*/  HADD2.F32 R119, -RZ, R112.H1_H1 ;  /* 0x30000070ff777230 */ /* 0x000fe20000004100 */
[----:B------:R-:W-:Y:S01]  /*4880*/  ISETP.NE.AND P2, PT, R118, 0x1, PT ;  /* 0x000000017600780c */ /* 0x000fe20003f45270 */
[----:B------:R-:W-:Y:S02]  /*4890*/  HFMA2 R112, -RZ, RZ, 0, 1.1920928955078125e-07 ;  /* 0x00000002ff707431 */ /* 0x000fe400000001ff */
[----:B------:R-:W-:Y:S02]  /*48a0*/  IMAD.MOV.U32 R108, RZ, RZ, R148 ;  /* 0x000000ffff6c7224 */ /* 0x000fe400078e0094 */
[----:B------:R-:W-:Y:S01]  /*48b0*/  FFMA.FTZ R111, R111, R154, 1.1641532182693481445e-10 ;  /* 0x2f0000006f6f7423 */ /* 0x000fe2000001009a */
[----:B------:R-:W-:-:S04]  /*48c0*/  FMUL.FTZ R119, R119, R0 ;  /* 0x0000000077777220 */ /* 0x000fc80000410000 */
        /* <DEDUP_REMOVED lines=14> */
.L_x_20709:
        /* <DEDUP_REMOVED lines=12> */
.L_x_20710:
        /* <DEDUP_REMOVED lines=59> */
[----:B------:R-:W-:Y:S02]  /*4e20*/  LOP3.LUT R147, R147, R118, R121, 0x96, !PT ;  /* 0x0000007693937212 */ /* 0x000fe400078e9679 */
[----:B------:R-:W-:-:S07]  /*4e30*/  MOV R116, R120 ;  /* 0x0000007800747202 */ /* 0x000fce0000000f00 */
.L_x_20708:
[----:B------:R-:W-:Y:S01]  /*4e40*/  I2FP.F32.U32 R111, R108 ;  /* 0x0000006c006f7245 */ /* 0x000fe20000201000 */
[----:B------:R-:W-:Y:S01]  /*4e50*/  HADD2.F32 R119, -RZ, R113.H0_H0 ;  /* 0x20000071ff777230 */ /* 0x000fe20000004100 */
[----:B------:R-:W-:Y:S01]  /*4e60*/  ISETP.NE.AND P3, PT, R112, 0x1, PT ;  /* 0x000000017000780c */ /* 0x000fe20003f65270 */
[----:B------:R-:W-:Y:S01]  /*4e70*/  IMAD.MOV.U32 R118, RZ, RZ, 0x2 ;  /* 0x00000002ff767424 */ /* 0x000fe200078e00ff */
[----:B------:R-:W-:Y:S01]  /*4e80*/  MOV R108, R148 ;  /* 0x00000094006c7202 */ /* 0x000fe20000000f00 */
        /* <DEDUP_REMOVED lines=15> */
.L_x_20712:
        /* <DEDUP_REMOVED lines=12> */
.L_x_20713:
        /* <DEDUP_REMOVED lines=59> */
[----:B------:R-:W-:-:S03]  /*53f0*/  IMAD.MOV.U32 R116, RZ, RZ, R120 ;  /* 0x000000ffff747224 */ /* 0x000fc600078e0078 */
[----:B------:R-:W-:-:S07]  /*5400*/  LOP3.LUT R146, R119, R146, R123, 0x96, !PT ;  /* 0x0000009277927212 */ /* 0x000fce00078e967b */
.L_x_20711:
[----:B------:R-:W-:Y:S01]  /*5410*/  I2FP.F32.U32 R119, R108 ;  /* 0x0000006c00777245 */ /* 0x000fe20000201000 */
[----:B------:R-:W-:Y:S01]  /*5420*/  HADD2.F32 R113, -RZ, R113.H1_H1 ;  /* 0x30000071ff717230 */ /* 0x000fe20000004100 */
        /* <DEDUP_REMOVED lines=18> */
.L_x_20715:
        /* <DEDUP_REMOVED lines=12> */
.L_x_20716:
        /* <DEDUP_REMOVED lines=58> */
[----:B------:R-:W-:Y:S01]  /*59b0*/  IMAD.MOV.U32 R116, RZ, RZ, R120 ;  /* 0x000000ffff747224 */ /* 0x000fe200078e0078 */
[----:B------:R-:W-:Y:S01]  /*59c0*/  LOP3.LUT R147, R147, R118, R121, 0x96, !PT ;  /* 0x0000007693937212 */ /* 0x000fe200078e9679 */
[----:B------:R-:W-:-:S07]  /*59d0*/  IMAD.MOV.U32 R120, RZ, RZ, RZ ;  /* 0x000000ffff787224 */ /* 0x000fce00078e00ff */
.L_x_20714:
        /* <DEDUP_REMOVED lines=20> */
.L_x_20718:
        /* <DEDUP_REMOVED lines=12> */
.L_x_20719:
        /* <DEDUP_REMOVED lines=59> */
[----:B------:R-:W-:Y:S01]  /*5f90*/  IMAD.MOV.U32 R118, RZ, RZ, RZ ;  /* 0x000000ffff767224 */ /* 0x000fe200078e00ff */
[----:B------:R-:W-:-:S07]  /*5fa0*/  MOV R116, R120 ;  /* 0x0000007800747202 */ /* 0x000fce0000000f00 */
.L_x_20717:
        /* <DEDUP_REMOVED lines=20> */
.L_x_20721:
        /* <DEDUP_REMOVED lines=12> */
.L_x_20722:
        /* <DEDUP_REMOVED lines=55> */
[----:B------:R-:W-:Y:S02]  /*6520*/  MOV R116, R120 ;  /* 0x0000007800747202 */ /* 0x000fe40000000f00 */
[----:B------:R-:W-:Y:S01]  /*6530*/  LOP3.LUT R147, R147, R118, R121, 0x96, !PT ;  /* 0x0000007693937212 */ /* 0x000fe200078e9679 */
[----:B------:R-:W-:Y:S01]  /*6540*/  VIADD R119, R2, 0x8ff34781 ;  /* 0x8ff3478102777836 */ /* 0x000fe20000000000 */
[----:B------:R-:W-:Y:S01]  /*6550*/  MOV R148, R122 ;  /* 0x0000007a00947202 */ /* 0x000fe20000000f00 */
[----:B------:R-:W-:-:S03]  /*6560*/  IMAD.MOV.U32 R120, RZ, RZ, RZ ;  /* 0x000000ffff787224 */ /* 0x000fc600078e00ff */
[----:B------:R-:W-:-:S07]  /*6570*/  LOP3.LUT R146, R119, R146, R123, 0x96, !PT ;  /* 0x0000009277927212 */ /* 0x000fce00078e967b */
.L_x_20720:
        /* <DEDUP_REMOVED lines=20> */
.L_x_20724:
        /* <DEDUP_REMOVED lines=14> */
.L_x_20725:
        /* <DEDUP_REMOVED lines=61> */
.L_x_20723:
[----:B------:R-:W-:Y:S01]  /*6b70*/  I2FP.F32.U32 R119, R108 ;  /* 0x0000006c00777245 */ /* 0x000fe20000201000 */
[----:B------:R-:W-:Y:S02]  /*6b80*/  HADD2.F32 R115, -RZ, R115.H1_H1 ;  /* 0x30000073ff737230 */ /* 0x000fe40000004100 */
[----:B------:R-:W-:Y:S01]  /*6b90*/  FMUL.FTZ R108, R109, R40 ;  /* 0x000000286d6c7220 */ /* 0x000fe20000410000 */
[----:B------:R-:W-:Y:S01]  /*6ba0*/  FMUL.FTZ R109, R110, R41 ;  /* 0x000000296e6d7220 */ /* 0x000fe20000410000 */
[----:B------:R-:W-:Y:S01]  /*6bb0*/  FMUL.FTZ R110, R111, R42 ;  /* 0x0000002a6f6e7220 */ /* 0x000fe20000410000 */
[----:B------:R-:W-:Y:S01]  /*6bc0*/  FFMA.FTZ R119, R119, R154, 1.1641532182693481445e-10 ;  /* 0x2f00000077777423 */ /* 0x000fe2000001009a */
[----:B------:R-:W-:Y:S01]  /*6bd0*/  FMUL.FTZ R115, R115, R0 ;  /* 0x0000000073737220 */ /* 0x000fe20000410000 */
[----:B------:R-:W-:Y:S01]  /*6be0*/  FMUL.FTZ R111, R112, R43 ;  /* 0x0000002b706f7220 */ /* 0x000fe20000410000 */
[----:B------:R-:W-:Y:S01]  /*6bf0*/  FMUL.FTZ R112, R113, R36 ;  /* 0x0000002471707220 */ /* 0x000fe20000410000 */
[----:B------:R-:W-:Y:S01]  /*6c00*/  FMUL.FTZ R113, R114, R37 ;  /* 0x0000002572717220 */ /* 0x000fe20000410000 */
[----:B------:R-:W-:Y:S01]  /*6c10*/  FMUL.FTZ R115, R115, UR5 ;  /* 0x0000000573737c20 */ /* 0x000fe20008410000 */
[----:B------:R-:W-:Y:S01]  /*6c20*/  FSETP.GTU.FTZ.AND P6, PT, R119, UR4, PT ;  /* 0x0000000477007c0b */ /* 0x000fe2000bfdc000 */
[----:B------:R-:W-:-:S03]  /*6c30*/  FMUL.FTZ R114, R127, R38 ;  /* 0x000000267f727220 */ /* 0x000fc60000410000 */
[----:B------:R-:W-:Y:S02]  /*6c40*/  FSEL R118, R115, RZ, !P6 ;  /* 0x000000ff73767208 */ /* 0x000fe40007000000 */
[----:B------:R-:W-:-:S03]  /*6c50*/  PLOP3.LUT P6, PT, P6, PT, PT, 0x8, 0x80 ;  /* 0x000000000080781c */ /* 0x000fc600037ce170 */
[----:B------:R-:W-:-:S10]  /*6c60*/  FMUL.FTZ R115, R118, R39 ;  /* 0x0000002776737220 */ /* 0x000fd40000410000 */
.L_x_20701:
[----:B------:R-:W-:Y:S01]  /*6c70*/  SEL R120, RZ, 0x10000, !P5 ;  /* 0x00010000ff787807 */ /* 0x000fe20006800000 */
[----:B------:R-:W0:Y:S01]  /*6c80*/  LDC.64 R150, c[0x0][0x3a8] ;  /* 0x0000ea00ff967b82 */ /* 0x000e220000000a00 */
[----:B------:R-:W-:Y:S01]  /*6c90*/  ISETP.NE.AND P5, PT, R126, RZ, PT ;  /* 0x000000ff7e00720c */ /* 0x000fe20003fa5270 */
[----:B------:R-:W-:Y:S01]  /*6ca0*/  VIADD R155, R153, 0x100 ;  /* 0x00000100999b7836 */ /* 0x000fe20000000000 */
[----:B------:R-:W-:Y:S02]  /*6cb0*/  SEL R121, RZ, 0x1000000, !P6 ;  /* 0x01000000ff797807 */ /* 0x000fe40007000000 */
[----:B------:R-:W-:Y:S02]  /*6cc0*/  ISETP.NE.AND P6, PT, R117, RZ, PT ;  /* 0x000000ff7500720c */ /* 0x000fe40003fc5270 */
[----:B------:R-:W-:Y:S01]  /*6cd0*/  SEL R129, RZ, 0x100, !P4 ;  /* 0x00000100ff817807 */ /* 0x000fe20006000000 */
[----:B------:R-:W1:Y:S01]  /*6ce0*/  LDC.64 R136, c[0x0][0x3b0] ;  /* 0x0000ec00ff887b82 */ /* 0x000e620000000a00 */
[----:B------:R-:W-:-:S02]  /*6cf0*/  SEL R119, RZ, 0x1000000, !P2 ;  /* 0x01000000ff777807 */ /* 0x000fc40005000000 */
[----:B------:R-:W-:Y:S02]  /*6d00*/  SEL R118, RZ, 0x10000, !P1 ;  /* 0x00010000ff767807 */ /* 0x000fe40004800000 */
[----:B------:R-:W-:Y:S02]  /*6d10*/  SEL R117, RZ, 0x100, !P5 ;  /* 0x00000100ff757807 */ /* 0x000fe40006800000 */
[----:B------:R-:W-:Y:S01]  /*6d20*/  LOP3.LUT R129, R129, R121, R120, 0xfe, !PT ;  /* 0x0000007981817212 */ /* 0x000fe200078efe78 */
[----:B------:R-:W2:Y:S01]  /*6d30*/  @P0 LDC.64 R126, c[0x0][0x3a0] ;  /* 0x0000e800ff7e0b82 */ /* 0x000ea20000000a00 */
[----:B------:R-:W-:Y:S02]  /*6d40*/  SEL R128, RZ, 0x1, !P3 ;  /* 0x00000001ff807807 */ /* 0x000fe40005800000 */
[----:B------:R-:W-:Y:S02]  /*6d50*/  LOP3.LUT R117, R117, R119, R118, 0xfe, !PT ;  /* 0x0000007775757212 */ /* 0x000fe400078efe76 */
[----:B------:R-:W-:-:S02]  /*6d60*/  SEL R120, RZ, 0x1, !P6 ;  /* 0x00000001ff787807 */ /* 0x000fc40007000000 */
[----:B------:R-:W-:Y:S01]  /*6d70*/  LOP3.LUT R129, R129, R128, RZ, 0xfc, !PT ;  /* 0x0000008081817212 */ /* 0x000fe200078efcff */
[----:B0-----:R-:W-:Y:S01]  /*6d80*/  IMAD.WIDE.U32 R118, R153, 0x20, R150 ;  /* 0x0000002099767825 */ /* 0x001fe200078e0096 */
[----:B------:R-:W-:-:S03]  /*6d90*/  LOP3.LUT R128, R117, R120, RZ, 0xfc, !PT ;  /* 0x0000007875807212 */ /* 0x000fc600078efcff */
        /* <DEDUP_REMOVED lines=25> */
.L_x_20728:
        /* <DEDUP_REMOVED lines=12> */
.L_x_20729:
        /* <DEDUP_REMOVED lines=60> */
.L_x_20727:
[----:B------:R-:W-:Y:S01]  /*73b0*/  I2FP.F32.U32 R117, R117 ;  /* 0x0000007500757245 */ /* 0x000fe20000201000 */
[----:B-----5:R-:W-:Y:S01]  /*73c0*/  HADD2.F32 R119, -RZ, R120.H0_H0 ;  /* 0x20000078ff777230 */ /* 0x020fe20000004100 */
        /* <DEDUP_REMOVED lines=20> */
.L_x_20731:
        /* <DEDUP_REMOVED lines=12> */
.L_x_20732:
        /* <DEDUP_REMOVED lines=58> */
[----:B------:R-:W-:Y:S01]  /*7970*/  MOV R124, R126 ;  /* 0x0000007e007c7202 */ /* 0x000fe20000000f00 */
[----:B------:R-:W-:Y:S01]  /*7980*/  IMAD.MOV.U32 R126, RZ, RZ, RZ ;  /* 0x000000ffff7e7224 */ /* 0x000fe200078e00ff */
[----:B------:R-:W-:-:S07]  /*7990*/  LOP3.LUT R147, R147, R118, R127, 0x96, !PT ;  /* 0x0000007693937212 */ /* 0x000fce00078e967f */
.L_x_20730:
        /* <DEDUP_REMOVED lines=22> */
.L_x_20734:
        /* <DEDUP_REMOVED lines=12> */
.L_x_20735:
        /* <DEDUP_REMOVED lines=61> */
.L_x_20733:
        /* <DEDUP_REMOVED lines=21> */
.L_x_20737:
        /* <DEDUP_REMOVED lines=12> */
.L_x_20738:
        /* <DEDUP_REMOVED lines=59> */
[----:B------:R-:W-:Y:S01]  /*8550*/  IMAD.MOV.U32 R126, RZ, RZ, RZ ;  /* 0x000000ffff7e7224 */ /* 0x000fe200078e00ff */
[----:B------:R-:W-:-:S07]  /*8560*/  MOV R124, R128 ;  /* 0x00000080007c7202 */ /* 0x000fce0000000f00 */
.L_x_20736:
        /* <DEDUP_REMOVED lines=21> */
.L_x_20740:
        /* <DEDUP_REMOVED lines=12> */
.L_x_20741:
        /* <DEDUP_REMOVED lines=61> */
.L_x_20739:
        /* <DEDUP_REMOVED lines=21> */
.L_x_20743:
        /* <DEDUP_REMOVED lines=12> */
.L_x_20744:
        /* <DEDUP_REMOVED lines=61> */
.L_x_20742:
[----:B------:R-:W-:Y:S01]  /*9130*/  I2FP.F32.U32 R121, R121 ;  /* 0x0000007900797245 */ /* 0x000fe20000201000 */
[----:B------:R-:W-:Y:S01]  /*9140*/  HADD2.F32 R127, -RZ, R122.H1_H1 ;  /* 0x3000007aff7f7230 */ /* 0x000fe20000004100 */
        /* <DEDUP_REMOVED lines=19> */
.L_x_20746:
        /* <DEDUP_REMOVED lines=12> */
.L_x_20747:
        /* <DEDUP_REMOVED lines=61> */
.L_x_20745:
        /* <DEDUP_REMOVED lines=21> */
.L_x_20749:
        /* <DEDUP_REMOVED lines=14> */
.L_x_20750:
        /* <DEDUP_REMOVED lines=57> */
[----:B------:R-:W-:-:S05]  /*9cd0*/  IMAD.WIDE.U32 R128, R129, -0x2daee0ad, RZ ;  /* 0xd2511f5381807825 */ /* 0x000fca00078e00ff */
[----:B------:R-:W-:Y:S01]  /*9ce0*/  LOP3.LUT R147, R147, R126, R129, 0x96, !PT ;  /* 0x0000007e93937212 */ /* 0x000fe200078e9681 */
[----:B------:R-:W-:Y:S01]  /*9cf0*/  IMAD.MOV.U32 R126, RZ, RZ, R124 ;  /* 0x000000ffff7e7224 */ /* 0x000fe200078e007c */
[----:B------:R-:W-:-:S07]  /*9d00*/  MOV R124, R128 ;  /* 0x00000080007c7202 */ /* 0x000fce0000000f00 */
.L_x_20748:
        /* <DEDUP_REMOVED lines=10> */
.L_x_20726:
        /* <DEDUP_REMOVED lines=15> */
.L_x_20753:
        /* <DEDUP_REMOVED lines=12> */
.L_x_20754:
        /* <DEDUP_REMOVED lines=60> */
.L_x_20752:
[----:B------:R-:W-:Y:S01]  /*a320*/  I2FP.F32.U32 R117, R117 ;  /* 0x0000007500757245 */ /* 0x000fe20000201000 */
[----:B-----5:R-:W-:Y:S01]  /*a330*/  HADD2.F32 R119, -RZ, R120.H0_H0 ;  /* 0x20000078ff777230 */ /* 0x020fe20000004100 */
        /* <DEDUP_REMOVED lines=19> */
.L_x_20756:
        /* <DEDUP_REMOVED lines=12> */
.L_x_20757:
        /* <DEDUP_REMOVED lines=57> */
[----:B------:R-:W-:-:S03]  /*a8c0*/  IMAD.WIDE.U32 R126, R127, -0x2daee0ad, RZ ;  /* 0xd2511f537f7e7825 */ /* 0x000fc600078e00ff */
[----:B------:R-:W-:Y:S01]  /*a8d0*/  MOV R124, R126 ;  /* 0x0000007e007c7202 */ /* 0x000fe20000000f00 */
[----:B------:R-:W-:Y:S01]  /*a8e0*/  IMAD.MOV.U32 R126, RZ, RZ, RZ ;  /* 0x000000ffff7e7224 */ /* 0x000fe200078e00ff */
[----:B------:R-:W-:-:S07]  /*a8f0*/  LOP3.LUT R147, R147, R118, R127, 0x96, !PT ;  /* 0x0000007693937212 */ /* 0x000fce00078e967f */
.L_x_20755:
        /* <DEDUP_REMOVED lines=21> */
.L_x_20759:
        /* <DEDUP_REMOVED lines=12> */
.L_x_20760:
        /* <DEDUP_REMOVED lines=61> */
.L_x_20758:
        /* <DEDUP_REMOVED lines=20> */
.L_x_20762:
        /* <DEDUP_REMOVED lines=12> */
.L_x_20763:
        /* <DEDUP_REMOVED lines=59> */
[----:B------:R-:W-:Y:S01]  /*b490*/  IMAD.MOV.U32 R126, RZ, RZ, RZ ;  /* 0x000000ffff7e7224 */ /* 0x000fe200078e00ff */
[----:B------:R-:W-:-:S07]  /*b4a0*/  MOV R124, R128 ;  /* 0x00000080007c7202 */ /* 0x000fce0000000f00 */
.L_x_20761:
        /* <DEDUP_REMOVED lines=20> */
.L_x_20765:
        /* <DEDUP_REMOVED lines=12> */
.L_x_20766:
        /* <DEDUP_REMOVED lines=57> */
[----:B------:R-:W-:Y:S02]  /*ba40*/  IMAD.MOV.U32 R124, RZ, RZ, R128 ;  /* 0x000000ffff7c7224 */ /* 0x000fe400078e0080 */
[----:B------:R-:W-:Y:S02]  /*ba50*/  HFMA2 R128, -RZ, RZ, 0, 0 ;  /* 0x00000000ff807431 */ /* 0x000fe400000001ff */
[----:B------:R-:W-:Y:S01]  /*ba60*/  IMAD.MOV.U32 R148, RZ, RZ, R130 ;  /* 0x000000ffff947224 */ /* 0x000fe200078e0082 */
[----:B------:R-:W-:-:S07]  /*ba70*/  LOP3.LUT R147, R147, R126, R129, 0x96, !PT ;  /* 0x0000007e93937212 */ /* 0x000fce00078e9681 */
.L_x_20764:
        /* <DEDUP_REMOVED lines=20> */
.L_x_20768:
        /* <DEDUP_REMOVED lines=12> */
.L_x_20769:
        /* <DEDUP_REMOVED lines=61> */
.L_x_20767:
        /* <DEDUP_REMOVED lines=20> */
.L_x_20771:
        /* <DEDUP_REMOVED lines=12> */
.L_x_20772:
        /* <DEDUP_REMOVED lines=61> */
.L_x_20770:
        /* <DEDUP_REMOVED lines=20> */
.L_x_20774:
        /* <DEDUP_REMOVED lines=14> */
.L_x_20775:
        /* <DEDUP_REMOVED lines=59> */
[----:B------:R-:W-:Y:S02]  /*cbf0*/  LOP3.LUT R147, R147, R126, R129, 0x96, !PT ;  /* 0x0000007e93937212 */ /* 0x000fe400078e9681 */
[----:B------:R-:W-:-:S07]  /*cc00*/  MOV R124, R128 ;  /* 0x00000080007c7202 */ /* 0x000fce0000000f00 */
.L_x_20773:
        /* <DEDUP_REMOVED lines=16> */
.L_x_20751:
        /* <DEDUP_REMOVED lines=12> */
[----:B------:R-:W-:Y:S02]  /*cdd0*/  IADD3 R157, PT, PT, R153, 0x200, RZ ;  /* 0x00000200999d7810 */ /* 0x000fe40007ffe0ff */
[----:B------:R-:W-:Y:S01]  /*cde0*/  LOP3.LUT R141, R141, R135, R134, 0xfe, !PT ;  /* 0x000000878d8d7212 */ /* 0x000fe200078efe86 */
[----:B------:R-:W-:Y:S01]  /*cdf0*/  IMAD.WIDE.U32 R134, R155, 0x8, R136 ;  /* 0x000000089b867825 */ /* 0x000fe200078e0088 */
        /* <DEDUP_REMOVED lines=27> */
.L_x_20778:
        /* <DEDUP_REMOVED lines=12> */
.L_x_20779:
        /* <DEDUP_REMOVED lines=60> */
.L_x_20777:
[----:B------:R-:W-:Y:S01]  /*d430*/  I2FP.F32.U32 R125, R125 ;  /* 0x0000007d007d7245 */ /* 0x000fe20000201000 */
[----:B-----5:R-:W-:Y:S01]  /*d440*/  HADD2.F32 R127, -RZ, R128.H0_H0 ;  /* 0x20000080ff7f7230 */ /* 0x020fe20000004100 */
        /* <DEDUP_REMOVED lines=20> */
.L_x_20781:
        /* <DEDUP_REMOVED lines=12> */
.L_x_20782:
        /* <DEDUP_REMOVED lines=57> */
[----:B------:R-:W-:Y:S02]  /*d9e0*/  IMAD.MOV.U32 R134, RZ, RZ, R140 ;  /* 0x000000ffff867224 */ /* 0x000fe400078e008c */
[----:B------:R-:W-:Y:S01]  /*d9f0*/  HFMA2 R140, -RZ, RZ, 0, 0 ;  /* 0x00000000ff8c7431 */ /* 0x000fe200000001ff */
[----:B------:R-:W-:Y:S01]  /*da00*/  LOP3.LUT R147, R147, R126, R141, 0x96, !PT ;  /* 0x0000007e93937212 */ /* 0x000fe200078e968d */
[----:B------:R-:W-:-:S07]  /*da10*/  IMAD.MOV.U32 R148, RZ, RZ, R142 ;  /* 0x000000ffff947224 */ /* 0x000fce00078e008e */
.L_x_20780:
        /* <DEDUP_REMOVED lines=22> */
.L_x_20784:
        /* <DEDUP_REMOVED lines=12> */
.L_x_20785:
        /* <DEDUP_REMOVED lines=52> */
[----:B------:R-:W-:Y:S01]  /*df80*/  IMAD.WIDE.U32 R142, R141, -0x326172a9, RZ ;  /* 0xcd9e8d578d8e7825 */ /* 0x000fe200078e00ff */
[----:B------:R-:W-:-:S03]  /*df90*/  IADD3 R141, PT, PT, R2, -0x700cb87f, RZ ;  /* 0x8ff34781028d7810 */ /* 0x000fc60007ffe0ff */
[----:B------:R-:W-:Y:S01]  /*dfa0*/  VIADD R147, R3, 0x96a522ad ;  /* 0x96a522ad03937836 */ /* 0x000fe20000000000 */
[----:B------:R-:W-:Y:S01]  /*dfb0*/  LOP3.LUT R146, R141, R146, R143, 0x96, !PT ;  /* 0x000000928d927212 */ /* 0x000fe200078e968f */
[----:B------:R-:W-:Y:S01]  /*dfc0*/  IMAD.WIDE.U32 R140, R127, -0x2daee0ad, RZ ;  /* 0xd2511f537f8c7825 */ /* 0x000fe200078e00ff */
[----:B------:R-:W-:-:S04]  /*dfd0*/  MOV R148, R142 ;  /* 0x0000008e00947202 */ /* 0x000fc80000000f00 */
[----:B------:R-:W-:Y:S01]  /*dfe0*/  LOP3.LUT R147, R147, R126, R141, 0x96, !PT ;  /* 0x0000007e93937212 */ /* 0x000fe200078e968d */
[----:B------:R-:W-:Y:S01]  /*dff0*/  IMAD.MOV.U32 R126, RZ, RZ, R134 ;  /* 0x000000ffff7e7224 */ /* 0x000fe200078e0086 */
[----:B------:R-:W-:-:S07]  /*e000*/  MOV R134, R140 ;  /* 0x0000008c00867202 */ /* 0x000fce0000000f00 */
.L_x_20783:
        /* <DEDUP_REMOVED lines=21> */
.L_x_20787:
        /* <DEDUP_REMOVED lines=12> */
.L_x_20788:
        /* <DEDUP_REMOVED lines=57> */
[----:B------:R-:W-:-:S03]  /*e5b0*/  MOV R127, R134 ;  /* 0x00000086007f7202 */ /* 0x000fc60000000f00 */
[----:B------:R-:W-:Y:S01]  /*e5c0*/  IMAD.MOV.U32 R134, RZ, RZ, R142 ;  /* 0x000000ffff867224 */ /* 0x000fe200078e008e */
[----:B------:R-:W-:Y:S01]  /*e5d0*/  LOP3.LUT R147, R147, R140, R143, 0x96, !PT ;  /* 0x0000008c93937212 */ /* 0x000fe200078e968f */
[----:B------:R-:W-:-:S07]  /*e5e0*/  HFMA2 R140, -RZ, RZ, 0, 0 ;  /* 0x00000000ff8c7431 */ /* 0x000fce00000001ff */
.L_x_20786:
        /* <DEDUP_REMOVED lines=21> */
.L_x_20790:
        /* <DEDUP_REMOVED lines=12> */
.L_x_20791:
        /* <DEDUP_REMOVED lines=57> */
[----:B------:R-:W-:Y:S01]  /*eb90*/  IMAD.MOV.U32 R142, RZ, RZ, RZ ;  /* 0x000000ffff8e7224 */ /* 0x000fe200078e00ff */
[----:B------:R-:W-:Y:S01]  /*eba0*/  LOP3.LUT R147, R147, R128, R141, 0x96, !PT ;  /* 0x0000008093937212 */ /* 0x000fe200078e968d */
[----:B------:R-:W-:Y:S01]  /*ebb0*/  IMAD.MOV.U32 R128, RZ, RZ, R134 ;  /* 0x000000ffff807224 */ /* 0x000fe200078e0086 */
[----:B------:R-:W-:-:S07]  /*ebc0*/  MOV R134, R140 ;  /* 0x0000008c00867202 */ /* 0x000fce0000000f00 */
.L_x_20789:
        /* <DEDUP_REMOVED lines=21> */
.L_x_20793:
        /* <DEDUP_REMOVED lines=12> */
.L_x_20794:
        /* <DEDUP_REMOVED lines=61> */
.L_x_20792:
        /* <DEDUP_REMOVED lines=21> */
.L_x_20796:
        /* <DEDUP_REMOVED lines=12> */
.L_x_20797:
        /* <DEDUP_REMOVED lines=55> */
[----:B------:R-:W-:Y:S02]  /*f730*/  MOV R148, R158 ;  /* 0x0000009e00947202 */ /* 0x000fe40000000f00 */
[----:B------:R-:W-:Y:S01]  /*f740*/  LOP3.LUT R146, R143, R142, R159, 0x96, !PT ;  /* 0x0000008e8f927212 */ /* 0x000fe200078e969f */
[----:B------:R-:W-:-:S03]  /*f750*/  IMAD.WIDE.U32 R142, R141, -0x2daee0ad, RZ ;  /* 0xd2511f538d8e7825 */ /* 0x000fc600078e00ff */
[----:B------:R-:W-:Y:S01]  /*f760*/  MOV R134, R142 ;  /* 0x0000008e00867202 */ /* 0x000fe20000000f00 */
[----:B------:R-:W-:Y:S01]  /*f770*/  IMAD.MOV.U32 R142, RZ, RZ, RZ ;  /* 0x000000ffff8e7224 */ /* 0x000fe200078e00ff */
[----:B------:R-:W-:-:S07]  /*f780*/  LOP3.LUT R147, R147, R140, R143, 0x96, !PT ;  /* 0x0000008c93937212 */ /* 0x000fce00078e968f */
.L_x_20795:
        /* <DEDUP_REMOVED lines=21> */
.L_x_20799:
        /* <DEDUP_REMOVED lines=14> */
.L_x_20800:
        /* <DEDUP_REMOVED lines=54> */
[----:B------:R-:W-:Y:S02]  /*fd20*/  IMAD.MOV.U32 R148, RZ, RZ, R158 ;  /* 0x000000ffff947224 */ /* 0x000fe400078e009e */
[----:B------:R-:W-:Y:S01]  /*fd30*/  HFMA2 R158, -RZ, RZ, 0, 0 ;  /* 0x00000000ff9e7431 */ /* 0x000fe200000001ff */
[----:B------:R-:W-:Y:S01]  /*fd40*/  LOP3.LUT R146, R143, R142, R159, 0x96, !PT ;  /* 0x0000008e8f927212 */ /* 0x000fe200078e969f */
[----:B------:R-:W-:-:S05]  /*fd50*/  IMAD.WIDE.U32 R142, R141, -0x2daee0ad, RZ ;  /* 0xd2511f538d8e7825 */ /* 0x000fca00078e00ff */
[----:B------:R-:W-:Y:S02]  /*fd60*/  LOP3.LUT R147, R147, R140, R143, 0x96, !PT ;  /* 0x0000008c93937212 */ /* 0x000fe400078e968f */
[----:B------:R-:W-:Y:S01]  /*fd70*/  MOV R140, R134 ;  /* 0x00000086008c7202 */ /* 0x000fe20000000f00 */
[----:B------:R-:W-:-:S07]  /*fd80*/  IMAD.MOV.U32 R134, RZ, RZ, R142 ;  /* 0x000000ffff867224 */ /* 0x000fce00078e008e */
.L_x_20798:
        /* <DEDUP_REMOVED lines=10> */
.L_x_20776:
        /* <DEDUP_REMOVED lines=15> */
.L_x_20803:
        /* <DEDUP_REMOVED lines=12> */
.L_x_20804:
        /* <DEDUP_REMOVED lines=60> */
.L_x_20802:
[----:B------:R-:W-:Y:S01]  /*103a0*/  I2FP.F32.U32 R125, R125 ;  /* 0x0000007d007d7245 */ /* 0x000fe20000201000 */
[----:B-----5:R-:W-:Y:S01]  /*103b0*/  HADD2.F32 R127, -RZ, R128.H0_H0 ;  /* 0x20000080ff7f7230 */ /* 0x020fe20000004100 */
        /* <DEDUP_REMOVED lines=19> */
.L_x_20806:
        /* <DEDUP_REMOVED lines=12> */
.L_x_20807:
        /* <DEDUP_REMOVED lines=46> */
[----:B------:R-:W-:-:S03]  /*10890*/  MOV R124, R134 ;  /* 0x00000086007c7202 */ /* 0x000fc60000000f00 */
[----:B------:R-:W-:Y:S02]  /*108a0*/  VIADD R141, R3, 0xdb3d7428 ;  /* 0xdb3d7428038d7836 */ /* 0x000fe40000000000 */
[----:B------:R-:W-:-:S03]  /*108b0*/  IMAD.WIDE.U32 R146, R146, -0x326172a9, RZ ;  /* 0xcd9e8d5792927825 */ /* 0x000fc600078e00ff */
[----:B------:R-:W-:Y:S02]  /*108c0*/  LOP3.LUT R141, R141, R140, R127, 0x96, !PT ;  /* 0x0000008c8d8d7212 */ /* 0x000fe400078e967f */
[----:B------:R-:W-:-:S04]  /*108d0*/  IADD3 R127, PT, PT, R2, -0xe443238, RZ ;  /* 0xf1bbcdc8027f7810 */ /* 0x000fc80007ffe0ff */
[----:B------:R-:W-:Y:S01]  /*108e0*/  LOP3.LUT R127, R127, R142, R147, 0x96, !PT ;  /* 0x0000008e7f7f7212 */ /* 0x000fe200078e9693 */
[----:B------:R-:W-:Y:S01]  /*108f0*/  IMAD.WIDE.U32 R142, R141, -0x326172a9, RZ ;  /* 0xcd9e8d578d8e7825 */ /* 0x000fe200078e00ff */
[----:B------:R-:W-:-:S03]  /*10900*/  IADD3 R147, PT, PT, R3, -0x695add53, RZ ;  /* 0x96a522ad03937810 */ /* 0x000fc60007ffe0ff */
[----:B------:R-:W-:Y:S02]  /*10910*/  VIADD R141, R2, 0x8ff34781 ;  /* 0x8ff34781028d7836 */ /* 0x000fe40000000000 */
[----:B------:R-:W-:-:S03]  /*10920*/  IMAD.MOV.U32 R148, RZ, RZ, R142 ;  /* 0x000000ffff947224 */ /* 0x000fc600078e008e */
[----:B------:R-:W-:Y:S01]  /*10930*/  LOP3.LUT R146, R141, R146, R143, 0x96, !PT ;  /* 0x000000928d927212 */ /* 0x000fe200078e968f */
[----:B------:R-:W-:-:S04]  /*10940*/  IMAD.WIDE.U32 R140, R127, -0x2daee0ad, RZ ;  /* 0xd2511f537f8c7825 */ /* 0x000fc800078e00ff */
[----:B------:R-:W-:Y:S02]  /*10950*/  IMAD.MOV.U32 R134, RZ, RZ, R140 ;  /* 0x000000ffff867224 */ /* 0x000fe400078e008c */
[----:B------:R-:W-:Y:S01]  /*10960*/  HFMA2 R140, -RZ, RZ, 0, 0 ;  /* 0x00000000ff8c7431 */ /* 0x000fe200000001ff */
[----:B------:R-:W-:-:S07]  /*10970*/  LOP3.LUT R147, R147, R126, R141, 0x96, !PT ;  /* 0x0000007e93937212 */ /* 0x000fce00078e968d */
.L_x_20805:
[----:B------:R-:W-:Y:S01]  /*10980*/  I2FP.F32.U32 R127, R124 ;  /* 0x0000007c007f7245 */ /* 0x000fe20000201000 */
[----:B------:R-:W-:Y:S01]  /*10990*/  HADD2.F32 R141, -RZ, R128.H1_H1 ;  /* 0x30000080ff8d7230 */ /* 0x000fe20000004100 */
        /* <DEDUP_REMOVED lines=19> */
.L_x_20809:
        /* <DEDUP_REMOVED lines=12> */
.L_x_20810:
        /* <DEDUP_REMOVED lines=56> */
[----:B------:R-:W-:Y:S02]  /*10f10*/  LOP3.LUT R146, R141, R142, R159, 0x96, !PT ;  /* 0x0000008e8d927212 */ /* 0x000fe400078e969f */
[----:B------:R-:W-:Y:S01]  /*10f20*/  MOV R148, R158 ;  /* 0x0000009e00947202 */ /* 0x000fe20000000f00 */
[----:B------:R-:W-:-:S05]  /*10f30*/  IMAD.WIDE.U32 R142, R127, -0x2daee0ad, RZ ;  /* 0xd2511f537f8e7825 */ /* 0x000fca00078e00ff */
[----:B------:R-:W-:Y:S02]  /*10f40*/  LOP3.LUT R147, R147, R140, R143, 0x96, !PT ;  /* 0x0000008c93937212 */ /* 0x000fe400078e968f */
[----:B------:R-:W-:-:S07]  /*10f50*/  MOV R134, R142 ;  /* 0x0000008e00867202 */ /* 0x000fce0000000f00 */
.L_x_20808:
[----:B------:R-:W-:Y:S01]  /*10f60*/  I2FP.F32.U32 R127, R124 ;  /* 0x0000007c007f7245 */ /* 0x000fe20000201000 */
[----:B------:R-:W-:Y:S01]  /*10f70*/  HADD2.F32 R141, -RZ, R129.H0_H0 ;  /* 0x20000081ff8d7230 */ /* 0x000fe20000004100 */
        /* <DEDUP_REMOVED lines=18> */
.L_x_20812:
        /* <DEDUP_REMOVED lines=12> */
.L_x_20813:
        /* <DEDUP_REMOVED lines=55> */
[----:B------:R-:W-:-:S03]  /*114d0*/  IMAD.MOV.U32 R148, RZ, RZ, R158 ;  /* 0x000000ffff947224 */ /* 0x000fc600078e009e */
[----:B------:R-:W-:Y:S01]  /*114e0*/  LOP3.LUT R146, R143, R142, R159, 0x96, !PT ;  /* 0x0000008e8f927212 */ /* 0x000fe200078e969f */
[----:B------:R-:W-:-:S04]  /*114f0*/  IMAD.WIDE.U32 R142, R141, -0x2daee0ad, RZ ;  /* 0xd2511f538d8e7825 */ /* 0x000fc800078e00ff */
[----:B------:R-:W-:Y:S01]  /*11500*/  IMAD.MOV.U32 R134, RZ, RZ, R142 ;  /* 0x000000ffff867224 */ /* 0x000fe200078e008e */
[----:B------:R-:W-:Y:S01]  /*11510*/  LOP3.LUT R147, R147, R140, R143, 0x96, !PT ;  /* 0x0000008c93937212 */ /* 0x000fe200078e968f */
[----:B------:R-:W-:-:S07]  /*11520*/  HFMA2 R140, -RZ, RZ, 0, 0 ;  /* 0x00000000ff8c7431 */ /* 0x000fce00000001ff */
.L_x_20811:
        /* <DEDUP_REMOVED lines=20> */
.L_x_20815:
        /* <DEDUP_REMOVED lines=12> */
.L_x_20816:
        /* <DEDUP_REMOVED lines=57> */
[----:B------:R-:W-:-:S03]  /*11ac0*/  IMAD.WIDE.U32 R142, R129, -0x2daee0ad, RZ ;  /* 0xd2511f53818e7825 */ /* 0x000fc600078e00ff */
[----:B------:R-:W-:Y:S01]  /*11ad0*/  MOV R134, R142 ;  /* 0x0000008e00867202 */ /* 0x000fe20000000f00 */
[----:B------:R-:W-:Y:S01]  /*11ae0*/  IMAD.MOV.U32 R142, RZ, RZ, RZ ;  /* 0x000000ffff8e7224 */ /* 0x000fe200078e00ff */
[----:B------:R-:W-:-:S07]  /*11af0*/  LOP3.LUT R147, R147, R140, R143, 0x96, !PT ;  /* 0x0000008c93937212 */ /* 0x000fce00078e968f */
.L_x_20814:
        /* <DEDUP_REMOVED lines=20> */
.L_x_20818:
        /* <DEDUP_REMOVED lines=12> */
.L_x_20819:
        /* <DEDUP_REMOVED lines=61> */
.L_x_20817:
        /* <DEDUP_REMOVED lines=20> */
.L_x_20821:
        /* <DEDUP_REMOVED lines=12> */
.L_x_20822:
        /* <DEDUP_REMOVED lines=61> */
.L_x_20820:
        /* <DEDUP_REMOVED lines=20> */
.L_x_20824:
        /* <DEDUP_REMOVED lines=14> */
.L_x_20825:
        /* <DEDUP_REMOVED lines=58> */
[----:B------:R-:W-:-:S04]  /*12c60*/  IMAD.WIDE.U32 R142, R141, -0x2daee0ad, RZ ;  /* 0xd2511f538d8e7825 */ /* 0x000fc800078e00ff */
[----:B------:R-:W-:Y:S01]  /*12c70*/  IMAD.MOV.U32 R134, RZ, RZ, R142 ;  /* 0x000000ffff867224 */ /* 0x000fe200078e008e */
[----:B------:R-:W-:-:S07]  /*12c80*/  LOP3.LUT R147, R147, R140, R143, 0x96, !PT ;  /* 0x0000008c93937212 */ /* 0x000fce00078e968f */
.L_x_20823:
        /* <DEDUP_REMOVED lines=16> */
.L_x_20801:
        /* <DEDUP_REMOVED lines=8> */
[----:B------:R-:W-:Y:S01]  /*12e10*/  ISETP.NE.AND P6, PT, R135, RZ, PT ;  /* 0x000000ff8700720c */ /* 0x000fe20003fc5270 */
[----:B------:R-:W-:Y:S01]  /*12e20*/  IMAD.WIDE.U32 R160, R157, 0x8, R136 ;  /* 0x000000089da07825 */ /* 0x000fe200078e0088 */
        /* <DEDUP_REMOVED lines=8> */
[----:B0-----:R-:W-:Y:S01]  /*12eb0*/  @P0 IMAD.WIDE.U32 R164, R159, 0x20, R164 ;  /* 0x000000209fa40825 */ /* 0x001fe200078e00a4 */
[----:B------:R-:W-:-:S02]  /*12ec0*/  LOP3.LUT R167, R167, R166, RZ, 0xfc, !PT ;  /* 0x000000a6a7a77212 */ /* 0x000fc400078efcff */
[----:B------:R-:W-:Y:S01]  /*12ed0*/  LOP3.LUT R166, R135, R142, RZ, 0xfc, !PT ;  /* 0x0000008e87a67212 */ /* 0x000fe200078efcff */
[----:B-1----:R-:W-:-:S04]  /*12ee0*/  IMAD.WIDE.U32 R140, R159, 0x10, R132 ;  /* 0x000000109f8c7825 */ /* 0x002fc800078e0084 */
[----:B------:R0:W-:Y:S04]  /*12ef0*/  STG.E.64 desc[UR8][R160.64], R166 ;  /* 0x000000a6a0007986 */ /* 0x0001e8000c101b08 */
[----:B------:R0:W5:Y:S04]  /*12f00*/  @P0 LDG.E.128 R8, desc[UR8][R164.64] ;  /* 0x00000008a4080981 */ /* 0x000168000c1e1d00 */
[----:B------:R0:W5:Y:S04]  /*12f10*/  @P0 LDG.E.128 R4, desc[UR8][R164.64+0x10] ;  /* 0x00001008a4040981 */ /* 0x000168000c1e1d00 */
[----:B------:R-:W5:Y:S01]  /*12f20*/  LDG.E.128 R140, desc[UR8][R140.64] ;  /* 0x000000088c8c7981 */ /* 0x000f62000c1e1d00 */
        /* <DEDUP_REMOVED lines=16> */
.L_x_20828:
        /* <DEDUP_REMOVED lines=12> */
.L_x_20829:
        /* <DEDUP_REMOVED lines=61> */
.L_x_20827:
        /* <DEDUP_REMOVED lines=22> */
.L_x_20831:
        /* <DEDUP_REMOVED lines=12> */
.L_x_20832:
        /* <DEDUP_REMOVED lines=53> */
[----:B------:R-:W-:-:S04]  /*13a30*/  LOP3.LUT R133, R133, R146, R135, 0x96, !PT ;  /* 0x0000009285857212 */ /* 0x000fc800078e9687 */
[----:B------:R-:W-:Y:S01]  /*13a40*/  LOP3.LUT R147, R147, R134, R161, 0x96, !PT ;  /* 0x0000008693937212 */ /* 0x000fe200078e96a1 */
[----:B------:R-:W-:-:S04]  /*13a50*/  IMAD.WIDE.U32 R166, R133, -0x326172a9, RZ ;  /* 0xcd9e8d5785a67825 */ /* 0x000fc800078e00ff */
[----:B------:R-:W-:Y:S02]  /*13a60*/  VIADD R133, R2, 0x8ff34781 ;  /* 0x8ff3478102857836 */ /* 0x000fe40000000000 */
[----:B------:R-:W-:-:S03]  /*13a70*/  IMAD.MOV.U32 R148, RZ, RZ, R166 ;  /* 0x000000ffff947224 */ /* 0x000fc600078e00a6 */
[----:B------:R-:W-:Y:S02]  /*13a80*/  LOP3.LUT R146, R133, R164, R167, 0x96, !PT ;  /* 0x000000a485927212 */ /* 0x000fe400078e96a7 */
[----:B------:R-:W-:Y:S01]  /*13a90*/  MOV R133, R156 ;  /* 0x0000009c00857202 */ /* 0x000fe20000000f00 */
[----:B------:R-:W-:-:S07]  /*13aa0*/  IMAD.MOV.U32 R156, RZ, RZ, R160 ;  /* 0x000000ffff9c7224 */ /* 0x000fce00078e00a0 */
.L_x_20830:
        /* <DEDUP_REMOVED lines=21> */
.L_x_20834:
        /* <DEDUP_REMOVED lines=12> */
.L_x_20835:
        /* <DEDUP_REMOVED lines=60> */
[----:B------:R-:W-:-:S07]  /*14080*/  MOV R156, R160 ;  /* 0x000000a0009c7202 */ /* 0x000fce0000000f00 */
.L_x_20833:
        /* <DEDUP_REMOVED lines=21> */
.L_x_20837:
        /* <DEDUP_REMOVED lines=12> */
.L_x_20838:
        /* <DEDUP_REMOVED lines=53> */
[----:B------:R-:W-:-:S03]  /*145f0*/  MOV R135, R156 ;  /* 0x0000009c00877202 */ /* 0x000fc60000000f00 */
[----:B------:R-:W-:-:S04]  /*14600*/  IMAD.WIDE.U32 R166, R147, -0x326172a9, RZ ;  /* 0xcd9e8d5793a67825 */ /* 0x000fc800078e00ff */
[----:B------:R-:W-:Y:S02]  /*14610*/  VIADD R147, R2, 0x8ff34781 ;  /* 0x8ff3478102937836 */ /* 0x000fe40000000000 */
[----:B------:R-:W-:Y:S02]  /*14620*/  IMAD.MOV.U32 R148, RZ, RZ, R166 ;  /* 0x000000ffff947224 */ /* 0x000fe400078e00a6 */
[----:B------:R-:W-:Y:S01]  /*14630*/  IMAD.MOV.U32 R156, RZ, RZ, R160 ;  /* 0x000000ffff9c7224 */ /* 0x000fe200078e00a0 */
[----:B------:R-:W-:Y:S02]  /*14640*/  LOP3.LUT R146, R147, R146, R167, 0x96, !PT ;  /* 0x0000009293927212 */ /* 0x000fe400078e96a7 */
[----:B------:R-:W-:-:S04]  /*14650*/  IADD3 R147, PT, PT, R3, -0x695add53, RZ ;  /* 0x96a522ad03937810 */ /* 0x000fc80007ffe0ff */
[----:B------:R-:W-:-:S07]  /*14660*/  LOP3.LUT R147, R147, R164, R161, 0x96, !PT ;  /* 0x000000a493937212 */ /* 0x000fce00078e96a1 */
.L_x_20836:
        /* <DEDUP_REMOVED lines=21> */
.L_x_20840:
        /* <DEDUP_REMOVED lines=12> */
.L_x_20841:
        /* <DEDUP_REMOVED lines=61> */
.L_x_20839:
        /* <DEDUP_REMOVED lines=21> */
.L_x_20843:
        /* <DEDUP_REMOVED lines=12> */
.L_x_20844:
        /* <DEDUP_REMOVED lines=61> */
.L_x_20842:
        /* <DEDUP_REMOVED lines=21> */
.L_x_20846:
        /* <DEDUP_REMOVED lines=12> */
.L_x_20847:
        /* <DEDUP_REMOVED lines=55> */
[----:B------:R-:W-:Y:S01]  /*157b0*/  MOV R156, R160 ;  /* 0x000000a0009c7202 */ /* 0x000fe20000000f00 */
[----:B------:R-:W-:Y:S01]  /*157c0*/  IMAD.MOV.U32 R160, RZ, RZ, RZ ;  /* 0x000000ffffa07224 */ /* 0x000fe200078e00ff */
[----:B------:R-:W-:Y:S01]  /*157d0*/  LOP3.LUT R146, R147, R146, R167, 0x96, !PT ;  /* 0x0000009293927212 */ /* 0x000fe200078e96a7 */
[----:B------:R-:W-:Y:S01]  /*157e0*/  VIADD R147, R3, 0x96a522ad ;  /* 0x96a522ad03937836 */ /* 0x000fe20000000000 */
[----:B------:R-:W-:-:S04]  /*157f0*/  MOV R148, R166 ;  /* 0x000000a600947202 */ /* 0x000fc80000000f00 */
[----:B------:R-:W-:-:S07]  /*15800*/  LOP3.LUT R147, R147, R164, R161, 0x96, !PT ;  /* 0x000000a493937212 */ /* 0x000fce00078e96a1 */
.L_x_20845:
        /* <DEDUP_REMOVED lines=21> */
.L_x_20849:
        /* <DEDUP_REMOVED lines=14> */
.L_x_20850:
        /* <DEDUP_REMOVED lines=55> */
[----:B------:R-:W-:-:S03]  /*15db0*/  IMAD.MOV.U32 R148, RZ, RZ, R166 ;  /* 0x000000ffff947224 */ /* 0x000fc600078e00a6 */
[----:B------:R-:W-:Y:S02]  /*15dc0*/  LOP3.LUT R146, R147, R146, R167, 0x96, !PT ;  /* 0x0000009293927212 */ /* 0x000fe400078e96a7 */
[----:B------:R-:W-:-:S04]  /*15dd0*/  IADD3 R147, PT, PT, R3, -0x695add53, RZ ;  /* 0x96a522ad03937810 */ /* 0x000fc80007ffe0ff */
[----:B------:R-:W-:Y:S02]  /*15de0*/  LOP3.LUT R147, R147, R164, R161, 0x96, !PT ;  /* 0x000000a493937212 */ /* 0x000fe400078e96a1 */
[----:B------:R-:W-:Y:S01]  /*15df0*/  MOV R161, R156 ;  /* 0x0000009c00a17202 */ /* 0x000fe20000000f00 */
[----:B------:R-:W-:-:S07]  /*15e00*/  IMAD.MOV.U32 R156, RZ, RZ, R160 ;  /* 0x000000ffff9c7224 */ /* 0x000fce00078e00a0 */
.L_x_20848:
        /* <DEDUP_REMOVED lines=10> */
.L_x_20826:
        /* <DEDUP_REMOVED lines=15> */
.L_x_20853:
        /* <DEDUP_REMOVED lines=12> */
.L_x_20854:
        /* <DEDUP_REMOVED lines=61> */
.L_x_20852:
[----:B------:R-:W-:Y:S01]  /*16430*/  I2FP.F32.U32 R133, R132 ;  /* 0x0000008400857245 */ /* 0x000fe20000201000 */
[----:B------:R-:W-:Y:S01]  /*16440*/  IMAD.MOV.U32 R158, RZ, RZ, 0x2 ;  /* 0x00000002ff9e7424 */ /* 0x000fe200078e00ff */
[----:B------:R-:W-:Y:S02]  /*16450*/  ISETP.NE.AND P1, PT, R135, 0x1, PT ;  /* 0x000000018700780c */ /* 0x000fe40003f25270 */
[----:B------:R-:W-:Y:S01]  /*16460*/  MOV R132, R148 ;  /* 0x0000009400847202 */ /* 0x000fe20000000f00 */
[----:B------:R-:W-:-:S05]  /*16470*/  FFMA.FTZ R133, R133, R154, 1.1641532182693481445e-10 ;  /* 0x2f00000085857423 */ /* 0x000fca000001009a */
[----:B------:R-:W-:Y:S01]  /*16480*/  FSETP.GTU.FTZ.AND P0, PT, R133, UR4, PT ;  /* 0x0000000485007c0b */ /* 0x000fe2000bf1c000 */
[----:B-----5:R-:W-:-:S03]  /*16490*/  HADD2.F32 R133, -RZ, R140.H0_H0 ;  /* 0x2000008cff857230 */ /* 0x020fc60000004100 */
[----:B------:R-:W-:Y:S02]  /*164a0*/  PLOP3.LUT P2, PT, P0, PT, PT, 0x8, 0x80 ;  /* 0x000000000080781c */ /* 0x000fe4000074e170 */
[----:B------:R-:W-:Y:S02]  /*164b0*/  FMUL.FTZ R133, R133, R0 ;  /* 0x0000000085857220 */ /* 0x000fe40000410000 */
[----:B------:R-:W-:Y:S02]  /*164c0*/  P2R R163, PR, RZ, 0x4 ;  /* 0x00000004ffa37803 */ /* 0x000fe40000000000 */
[----:B------:R-:W-:-:S05]  /*164d0*/  FMUL.FTZ R133, R133, UR5 ;  /* 0x0000000585857c20 */ /* 0x000fca0008410000 */
        /* <DEDUP_REMOVED lines=10> */
.L_x_20856:
        /* <DEDUP_REMOVED lines=12> */
.L_x_20857:
[----:B0-----:R-:W-:Y:S01]  /*16640*/  LOP3.LUT R160, R149, R135, R3, 0x96, !PT ;  /* 0x0000008795a07212 */ /* 0x001fe200078e9603 */
        /* <DEDUP_REMOVED lines=53> */
[----:B------:R-:W-:Y:S02]  /*169a0*/  IADD3 R135, PT, PT, R2, -0x700cb87f, RZ ;  /* 0x8ff3478102877810 */ /* 0x000fe40007ffe0ff */
[----:B------:R-:W-:Y:S01]  /*169b0*/  MOV R156, R160 ;  /* 0x000000a0009c7202 */ /* 0x000fe20000000f00 */
[----:B------:R-:W-:-:S04]  /*169c0*/  IMAD.WIDE.U32 R166, R147, -0x326172a9, RZ ;  /* 0xcd9e8d5793a67825 */ /* 0x000fc800078e00ff */
[----:B------:R-:W-:Y:S01]  /*169d0*/  VIADD R147, R3, 0x96a522ad ;  /* 0x96a522ad03937836 */ /* 0x000fe20000000000 */
[----:B------:R-:W-:Y:S02]  /*169e0*/  LOP3.LUT R146, R135, R164, R167, 0x96, !PT ;  /* 0x000000a487927212 */ /* 0x000fe400078e96a7 */
[----:B------:R-:W-:Y:S02]  /*169f0*/  MOV R148, R166 ;  /* 0x000000a600947202 */ /* 0x000fe40000000f00 */
[----:B------:R-:W-:-:S07]  /*16a00*/  LOP3.LUT R147, R147, R134, R161, 0x96, !PT ;  /* 0x0000008693937212 */ /* 0x000fce00078e96a1 */
.L_x_20855:
[----:B------:R-:W-:Y:S01]  /*16a10*/  ISETP.NE.AND P2, PT, R158, 0x1, PT ;  /* 0x000000019e00780c */ /* 0x000fe20003f45270 */
[----:B0-----:R-:W-:Y:S01]  /*16a20*/  HADD2.F32 R161, -RZ, R140.H1_H1 ;  /* 0x3000008cffa17230 */ /* 0x001fe20000004100 */
[----:B------:R-:W-:Y:S01]  /*16a30*/  I2FP.F32.U32 R135, R132 ;  /* 0x0000008400877245 */ /* 0x000fe20000201000 */
[----:B------:R-:W-:Y:S02]  /*16a40*/  HFMA2 R140, -RZ, RZ, 0, 1.1920928955078125e-07 ;  /* 0x00000002ff8c7431 */ /* 0x000fe400000001ff */
[----:B------:R-:W-:Y:S02]  /*16a50*/  IMAD.MOV.U32 R132, RZ, RZ, R148 ;  /* 0x000000ffff847224 */ /* 0x000fe400078e0094 */
[----:B------:R-:W-:Y:S01]  /*16a60*/  FMUL.FTZ R161, R161, R0 ;  /* 0x00000000a1a17220 */ /* 0x000fe20000410000 */
        /* <DEDUP_REMOVED lines=14> */
.L_x_20859:
        /* <DEDUP_REMOVED lines=12> */
.L_x_20860:
        /* <DEDUP_REMOVED lines=61> */
.L_x_20858:
[----:B------:R-:W-:Y:S01]  /*16fe0*/  I2FP.F32.U32 R135, R132 ;  /* 0x0000008400877245 */ /* 0x000fe20000201000 */
[----:B------:R-:W-:Y:S01]  /*16ff0*/  IMAD.MOV.U32 R158, RZ, RZ, 0x2 ;  /* 0x00000002ff9e7424 */ /* 0x000fe200078e00ff */
[----:B------:R-:W-:Y:S02]  /*17000*/  ISETP.NE.AND P3, PT, R140, 0x1, PT ;  /* 0x000000018c00780c */ /* 0x000fe40003f65270 */
[----:B------:R-:W-:Y:S01]  /*17010*/  MOV R132, R148 ;  /* 0x0000009400847202 */ /* 0x000fe20000000f00 */
[----:B------:R-:W-:-:S05]  /*17020*/  FFMA.FTZ R135, R135, R154, 1.1641532182693481445e-10 ;  /* 0x2f00000087877423 */ /* 0x000fca000001009a */
[----:B------:R-:W-:Y:S01]  /*17030*/  FSETP.GTU.FTZ.AND P2, PT, R135, UR4, PT ;  /* 0x0000000487007c0b */ /* 0x000fe2000bf5c000 */
[----:B------:R-:W-:-:S03]  /*17040*/  HADD2.F32 R135, -RZ, R141.H0_H0 ;  /* 0x2000008dff877230 */ /* 0x000fc60000004100 */
[----:B------:R-:W-:Y:S02]  /*17050*/  PLOP3.LUT P1, PT, P2, PT, PT, 0x8, 0x80 ;  /* 0x000000000080781c */ /* 0x000fe4000172e170 */
[----:B------:R-:W-:-:S04]  /*17060*/  FMUL.FTZ R135, R135, R0 ;  /* 0x0000000087877220 */ /* 0x000fc80000410000 */
        /* <DEDUP_REMOVED lines=11> */
.L_x_20862:
        /* <DEDUP_REMOVED lines=12> */
.L_x_20863:
        /* <DEDUP_REMOVED lines=61> */
.L_x_20861:
[----:B------:R-:W-:Y:S01]  /*175b0*/  ISETP.NE.AND P4, PT, R158, 0x1, PT ;  /* 0x000000019e00780c */ /* 0x000fe20003f85270 */
[----:B------:R-:W-:Y:S01]  /*175c0*/  HADD2.F32 R141, -RZ, R141.H1_H1 ;  /* 0x3000008dff8d7230 */ /* 0x000fe20000004100 */
        /* <DEDUP_REMOVED lines=18> */
.L_x_20865:
        /* <DEDUP_REMOVED lines=12> */
.L_x_20866:
        /* <DEDUP_REMOVED lines=61> */
.L_x_20864:
        /* <DEDUP_REMOVED lines=20> */
.L_x_20868:
        /* <DEDUP_REMOVED lines=12> */
.L_x_20869:
        /* <DEDUP_REMOVED lines=61> */
.L_x_20867:
        /* <DEDUP_REMOVED lines=20> */
.L_x_20871:
        /* <DEDUP_REMOVED lines=12> */
.L_x_20872:
        /* <DEDUP_REMOVED lines=61> */
.L_x_20870:
        /* <DEDUP_REMOVED lines=20> */
.L_x_20874:
        /* <DEDUP_REMOVED lines=14> */
.L_x_20875:
        /* <DEDUP_REMOVED lines=61> */
.L_x_20873:
        /* <DEDUP_REMOVED lines=16> */
.L_x_20851:
        /* <DEDUP_REMOVED lines=145> */
.L_x_20877:
[----:B------:R-:W-:Y:S05]  /*19720*/  BSYNC.RECONVERGENT B0 ;  /* 0x0000000000007941 */ /* 0x000fea0003800200 */
.L_x_20876:
        /* <DEDUP_REMOVED lines=15> */
.L_x_20879:
[----:B------:R-:W-:Y:S05]  /*19820*/  BSYNC.RECONVERGENT B0 ;  /* 0x0000000000007941 */ /* 0x000fea0003800200 */
.L_x_20878:
        /* <DEDUP_REMOVED lines=114> */
[----:B------:R-:W-:Y:S01]  /*19f50*/  F2FP.F16.F32.PACK_AB R110, R121, R110 ;  /* 0x0000006e796e723e */ /* 0x000fe200000000ff */
[----:B------:R-:W-:Y:S01]  /*19f60*/  FMUL.FTZ R132, R0, R129 ;  /* 0x0000008100847220 */ /* 0x000fe20000410000 */
[----:B------:R-:W-:Y:S01]  /*19f70*/  F2FP.F16.F32.PACK_AB R109, R108, R109 ;  /* 0x0000006d6c6d723e */ /* 0x000fe200000000ff */
[----:B------:R-:W-:Y:S01]  /*19f80*/  FFMA.FTZ R130, R128, R91, R59 ;  /* 0x0000005b80827223 */ /* 0x000fe2000001003b */
[----:B------:R-:W-:Y:S01]  /*19f90*/  FADD.FTZ R185, -R150, R125 ;  /* 0x0000007d96b97221 */ /* 0x000fe20000010100 */
[----:B------:R-:W-:Y:S01]  /*19fa0*/  F2FP.F16.F32.PACK_AB R111, R122, R111 ;  /* 0x0000006f7a6f723e */ /* 0x000fe200000000ff */
[----:B------:R-:W-:Y:S01]  /*19fb0*/  FFMA.FTZ R108, R151, R104, R72 ;  /* 0x00000068976c7223 */ /* 0x000fe20000010048 */
[----:B------:R-:W-:Y:S01]  /*19fc0*/  FFMA.FTZ R121, R120, R105, R73 ;  /* 0x0000006978797223 */ /* 0x000fe20000010049 */
[----:B------:R-:W0:Y:S01]  /*19fd0*/  @!P0 LDC.64 R128, c[0x0][0x3c8] ;  /* 0x0000f200ff808b82 */ /* 0x000e220000000a00 */
[----:B------:R-:W-:Y:S01]  /*19fe0*/  FFMA.FTZ R122, R177, R92, R60 ;  /* 0x0000005cb17a7223 */ /* 0x000fe2000001003c */
[----:B------:R-:W-:Y:S01]  /*19ff0*/  FFMA.FTZ R125, R124, R93, R61 ;  /* 0x0000005d7c7d7223 */ /* 0x000fe2000001003d */
[----:B------:R-:W-:Y:S01]  /*1a000*/  F2FP.F16.F32.PACK_AB R123, R126, R123 ;  /* 0x0000007b7e7b723e */ /* 0x000fe200000000ff */
[C---:B------:R-:W-:Y:S01]  /*1a010*/  FMUL.FTZ R173, R0.reuse, R173 ;  /* 0x000000ad00ad7220 */ /* 0x040fe20000410000 */
[C---:B------:R-:W-:Y:S01]  /*1a020*/  FMUL.FTZ R126, R0.reuse, R175 ;  /* 0x000000af007e7220 */ /* 0x040fe20000410000 */
[C---:B------:R-:W-:Y:S01]  /*1a030*/  FMUL.FTZ R169, R0.reuse, R169 ;  /* 0x000000a900a97220 */ /* 0x040fe20000410000 */
[----:B------:R-:W-:Y:S01]  /*1a040*/  FMUL.FTZ R124, R0, R171 ;  /* 0x000000ab007c7220 */ /* 0x000fe20000410000 */
[----:B------:R-:W1:Y:S01]  /*1a050*/  LDC.64 R118, c[0x0][0x428] ;  /* 0x00010a00ff767b82 */ /* 0x000e620000000a00 */
[----:B------:R-:W-:Y:S01]  /*1a060*/  F2FP.F16.F32.PACK_AB R108, R121, R108 ;  /* 0x0000006c796c723e */ /* 0x000fe200000000ff */
[----:B------:R-:W-:Y:S01]  /*1a070*/  FFMA.FTZ R121, R173, R98, R66 ;  /* 0x00000062ad797223 */ /* 0x000fe20000010042 */
[----:B------:R-:W-:Y:S01]  /*1a080*/  F2FP.F16.F32.PACK_AB R122, R125, R122 ;  /* 0x0000007a7d7a723e */ /* 0x000fe200000000ff */
        /* <DEDUP_REMOVED lines=13> */
[----:B------:R-:W-:Y:S01]  /*1a160*/  F2FP.F16.F32.PACK_AB R121, R126, R121 ;  /* 0x000000797e79723e */ /* 0x000fe200000000ff */
[----:B------:R-:W-:Y:S01]  /*1a170*/  FMUL.FTZ R126, R0, R185 ;  /* 0x000000b9007e7220 */ /* 0x000fe20000410000 */
[----:B------:R-:W-:Y:S01]  /*1a180*/  F2FP.F16.F32.PACK_AB R120, R125, R120 ;  /* 0x000000787d78723e */ /* 0x000fe200000000ff */
[----:B------:R-:W-:Y:S01]  /*1a190*/  FFMA.FTZ R191, R191, R84, R52 ;  /* 0x00000054bfbf7223 */ /* 0x000fe20000010034 */
[----:B------:R-:W-:Y:S01]  /*1a1a0*/  FFMA.FTZ R132, R132, R85, R53 ;  /* 0x0000005584847223 */ /* 0x000fe20000010035 */
[----:B------:R-:W-:Y:S01]  /*1a1b0*/  FFMA.FTZ R125, R187, R90, R58 ;  /* 0x0000005abb7d7223 */ /* 0x000fe2000001003a */
[----:B------:R-:W-:Y:S01]  /*1a1c0*/  FFMA.FTZ R131, R126, R89, R57 ;  /* 0x000000597e837223 */ /* 0x000fe20000010039 */
[C---:B------:R-:W-:Y:S01]  /*1a1d0*/  FMUL.FTZ R183, R0.reuse, R183 ;  /* 0x000000b700b77220 */ /* 0x040fe20000410000 */
        /* <DEDUP_REMOVED lines=22> */
[--C-:B-1----:R-:W-:Y:S01]  /*1a340*/  IMAD.WIDE.U32 R112, R153, 0x10, R118.reuse ;  /* 0x0000001099707825 */ /* 0x102fe200078e0076 */
[----:B------:R-:W-:Y:S01]  /*1a350*/  F2FP.F16.F32.PACK_AB R135, R136, R199 ;  /* 0x000000c78887723e */ /* 0x000fe200000000ff */
[----:B------:R0:W-:Y:S01]  /*1a360*/  @!P0 STG.E desc[UR8][R128.64], R0 ;  /* 0x0000000080008986 */ /* 0x0001e2000c101908 */
[----:B------:R-:W-:Y:S01]  /*1a370*/  F2FP.F16.F32.PACK_AB R134, R134, R197 ;  /* 0x000000c58686723e */ /* 0x000fe200000000ff */
[--C-:B------:R-:W-:Y:S01]  /*1a380*/  IMAD.WIDE.U32 R114, R155, 0x10, R118.reuse ;  /* 0x000000109b727825 */ /* 0x100fe200078e0076 */
[----:B------:R-:W-:Y:S01]  /*1a390*/  F2FP.F16.F32.PACK_AB R132, R130, R193 ;  /* 0x000000c18284723e */ /* 0x000fe200000000ff */
        /* <DEDUP_REMOVED lines=10> */
.L_x_20881:
        /* <DEDUP_REMOVED lines=12> */
.L_x_27585:


//--------------------- .text._ZN10layer_norm13ln_fwd_kernelINS_13Kernel_traitsIf6__halffS2_fjLj8192ELj1ELj1ELj8ELj16ENS_18Kernel_traits_baseILj8192EfS2_fS2_fjLj256EEEEELb1ELb1ELb1ELb0EEEvNS_9FwdParamsE --------------------------
	.section	.text._ZN10layer_norm13ln_fwd_kernelINS_13Kernel_traitsIf6__halffS2_fjLj8192ELj1ELj1ELj8ELj16ENS_18Kernel_traits_baseILj8192EfS2_fS2_fjLj256EEEEELb1ELb1ELb1ELb0EEEvNS_9FwdParamsE,"ax",@progbits
	.align	128
        .global         _ZN10layer_norm13ln_fwd_kernelINS_13Kernel_traitsIf6__halffS2_fjLj8192ELj1ELj1ELj8ELj16ENS_18Kernel_traits_baseILj8192EfS2_fS2_fjLj256EEEEELb1ELb1ELb1ELb0EEEvNS_9FwdParamsE
        .type           _ZN10layer_norm13ln_fwd_kernelINS_13Kernel_traitsIf6__halffS2_fjLj8192ELj1ELj1ELj8ELj16ENS_18Kernel_traits_baseILj8192EfS2_fS2_fjLj256EEEEELb1ELb1ELb1ELb0EEEvNS_9FwdParamsE,@function
        .size           _ZN10layer_norm13ln_fwd_kernelINS_13Kernel_traitsIf6__halffS2_fjLj8192ELj1ELj1ELj8ELj16ENS_18Kernel_traits_baseILj8192EfS2_fS2_fjLj256EEEEELb1ELb1ELb1ELb0EEEvNS_9FwdParamsE,(.L_x_27586 - _ZN10layer_norm13ln_fwd_kernelINS_13Kernel_traitsIf6__halffS2_fjLj8192ELj1ELj1ELj8ELj16ENS_18Kernel_traits_baseILj8192EfS2_fS2_fjLj256EEEEELb1ELb1ELb1ELb0EEEvNS_9FwdParamsE)
        .other          _ZN10layer_norm13ln_fwd_kernelINS_13Kernel_traitsIf6__halffS2_fjLj8192ELj1ELj1ELj8ELj16ENS_18Kernel_traits_baseILj8192EfS2_fS2_fjLj256EEEEELb1ELb1ELb1ELb0EEEvNS_9FwdParamsE,@"STO_CUDA_ENTRY STV_DEFAULT"
_ZN10layer_norm13ln_fwd_kernelINS_13Kernel_traitsIf6__halffS2_fjLj8192ELj1ELj1ELj8ELj16ENS_18Kernel_traits_baseILj8192EfS2_fS2_fjLj256EEEEELb1ELb1ELb1ELb0EEEvNS_9FwdParamsE:
.text._ZN10layer_norm13ln_fwd_kernelINS_13Kernel_traitsIf6__halffS2_fjLj8192ELj1ELj1ELj8ELj16ENS_18Kernel_traits_baseILj8192EfS2_fS2_fjLj256EEEEELb1ELb1ELb1ELb0EEEvNS_9FwdParamsE:
        /* <DEDUP_REMOVED lines=87> */
.L_x_20883:
        /* <DEDUP_REMOVED lines=55> */
.L_x_20884:
[----:B------:R-:W-:Y:S05]  /*08e0*/  BSYNC.RECONVERGENT B0 ;  /* 0x0000000000007941 */ /* 0x000fea0003800200 */
.L_x_20882:
        /* <DEDUP_REMOVED lines=107> */
.L_x_21293:
        /* <DEDUP_REMOVED lines=28> */
.L_x_20887:
        /* <DEDUP_REMOVED lines=26> */
.L_x_20892:
        /* <DEDUP_REMOVED lines=13> */
.L_x_20894:
[----:B------:R-:W-:Y:S05]  /*13d0*/  BSYNC.RECONVERGENT B2 ;  /* 0x0000000000027941 */ /* 0x000fea0003800200 */
.L_x_20893:
        /* <DEDUP_REMOVED lines=60> */
.L_x_20891:
[----:B------:R-:W-:Y:S05]  /*17a0*/  BSYNC.RECONVERGENT B1 ;  /* 0x0000000000017941 */ /* 0x000fea0003800200 */
.L_x_20890:
        /* <DEDUP_REMOVED lines=9> */
[----:B------:R-:W-:-:S07]  /*1840*/  FFMA.FTZ R112, R113, R92, R8 ;  /* 0x0000005c71707223 */ /* 0x000fce0000010008 */
.L_x_20889:
        /* <DEDUP_REMOVED lines=16> */
.L_x_20898:
        /* <DEDUP_REMOVED lines=13> */
.L_x_20900:
[----:B------:R-:W-:Y:S05]  /*1a20*/  BSYNC.RECONVERGENT B2 ;  /* 0x0000000000027941 */ /* 0x000fea0003800200 */
.L_x_20899:
        /* <DEDUP_REMOVED lines=59> */
[----:B------:R-:W-:Y:S01]  /*1de0*/  MOV R113, R168 ;  /* 0x000000a800717202 */ /* 0x000fe20000000f00 */
[----:B------:R-:W-:-:S07]  /*1df0*/  IMAD.MOV.U32 R168, RZ, RZ, R118 ;  /* 0x000000ffffa87224 */ /* 0x000fce00078e0076 */
.L_x_20897:
[----:B------:R-:W-:Y:S05]  /*1e00*/  BSYNC.RECONVERGENT B1 ;  /* 0x0000000000017941 */ /* 0x000fea0003800200 */
.L_x_20896:
        /* <DEDUP_REMOVED lines=9> */
[----:B------:R-:W-:-:S07]  /*1ea0*/  FFMA.FTZ R113, R114, R93, R9 ;  /* 0x0000005d72717223 */ /* 0x000fce0000010009 */
.L_x_20895:
        /* <DEDUP_REMOVED lines=16> */
.L_x_20904:
        /* <DEDUP_REMOVED lines=13> */
.L_x_20906:
[----:B------:R-:W-:Y:S05]  /*2080*/  BSYNC.RECONVERGENT B2 ;  /* 0x0000000000027941 */ /* 0x000fea0003800200 */
.L_x_20905:
        /* <DEDUP_REMOVED lines=61> */
.L_x_20903:
[----:B------:R-:W-:Y:S05]  /*2460*/  BSYNC.RECONVERGENT B1 ;  /* 0x0000000000017941 */ /* 0x000fea0003800200 */
.L_x_20902:
        /* <DEDUP_REMOVED lines=10> */
.L_x_20901:
        /* <DEDUP_REMOVED lines=16> */
.L_x_20910:
        /* <DEDUP_REMOVED lines=13> */
.L_x_20912:
[----:B------:R-:W-:Y:S05]  /*26e0*/  BSYNC.RECONVERGENT B2 ;  /* 0x0000000000027941 */ /* 0x000fea0003800200 */
.L_x_20911:
        /* <DEDUP_REMOVED lines=61> */
.L_x_20909:
[----:B------:R-:W-:Y:S05]  /*2ac0*/  BSYNC.RECONVERGENT B1 ;  /* 0x0000000000017941 */ /* 0x000fea0003800200 */
.L_x_20908:
        /* <DEDUP_REMOVED lines=10> */
.L_x_20907:
[----:B------:R-:W-:Y:S01]  /*2b70*/  IMAD.MOV.U32 R118, RZ, RZ, R117 ;  /* 0x000000ffff767224 */ /* 0x000fe200078e0075 */
[----:B-----5:R-:W-:Y:S01]  /*2b80*/  MOV R116, R4 ;  /* 0x0000000400747202 */ /* 0x020fe20000000f00 */
        /* <DEDUP_REMOVED lines=14> */
.L_x_20916:
        /* <DEDUP_REMOVED lines=13> */
.L_x_20918:
[----:B------:R-:W-:Y:S05]  /*2d40*/  BSYNC.RECONVERGENT B2 ;  /* 0x0000000000027941 */ /* 0x000fea0003800200 */
.L_x_20917:
        /* <DEDUP_REMOVED lines=17> */
[C---:B------:R-:W-:Y:S02]  /*2e60*/  IADD3 R117, PT, PT, R2.reuse, -0x255992d5, RZ ;  /* 0xdaa66d2b02757810 */ /* 0x040fe40007ffe0ff */
        /* <DEDUP_REMOVED lines=43> */
.L_x_20915:
[----:B------:R-:W-:Y:S05]  /*3120*/  BSYNC.RECONVERGENT B1 ;  /* 0x0000000000017941 */ /* 0x000fea0003800200 */
.L_x_20914:
[----:B------:R-:W-:Y:S01]  /*3130*/  I2FP.F32.U32 R116, R116 ;  /* 0x0000007400747245 */ /* 0x000fe20000201000 */
[----:B------:R-:W-:Y:S02]  /*3140*/  HFMA2 R119, -RZ, RZ, 0.1171875, 0 ;  /* 0x2f800000ff777431 */ /* 0x000fe400000001ff */
[----:B------:R-:W-:-:S03]  /*3150*/  HADD2.F32 R117, -RZ, R14.H0_H0 ;  /* 0x2000000eff757230 */ /* 0x000fc60000004100 */
[----:B------:R-:W-:Y:S02]  /*3160*/  FFMA.FTZ R116, R116, R119, 1.1641532182693481445e-10 ;  /* 0x2f00000074747423 */ /* 0x000fe40000010077 */
[----:B------:R-:W-:-:S04]  /*3170*/  FMUL.FTZ R117, R117, UR13 ;  /* 0x0000000d75757c20 */ /* 0x000fc80008410000 */
[----:B------:R-:W-:Y:S01]  /*3180*/  FMUL.FTZ R117, R117, UR12 ;  /* 0x0000000c75757c20 */ /* 0x000fe20008410000 */
[----:B------:R-:W-:-:S04]  /*3190*/  FSETP.GTU.FTZ.AND P3, PT, R116, UR10, PT ;  /* 0x0000000a74007c0b */ /* 0x000fc8000bf7c000 */
[----:B------:R-:W-:Y:S02]  /*31a0*/  FSEL R117, R117, RZ, !P3 ;  /* 0x000000ff75757208 */ /* 0x000fe40005800000 */
[----:B------:R-:W-:-:S03]  /*31b0*/  SEL R153, RZ, 0x1, P3 ;  /* 0x00000001ff997807 */ /* 0x000fc60001800000 */
[----:B------:R-:W-:-:S07]  /*31c0*/  FFMA.FTZ R116, R117, R88, R4 ;  /* 0x0000005875747223 */ /* 0x000fce0000010004 */
.L_x_20913:
        /* <DEDUP_REMOVED lines=16> */
.L_x_20922:
        /* <DEDUP_REMOVED lines=13> */
.L_x_20924:
[----:B------:R-:W-:Y:S05]  /*33a0*/  BSYNC.RECONVERGENT B2 ;  /* 0x0000000000027941 */ /* 0x000fea0003800200 */
.L_x_20923:
        /* <DEDUP_REMOVED lines=61> */
.L_x_20921:
[----:B------:R-:W-:Y:S05]  /*3780*/  BSYNC.RECONVERGENT B1 ;  /* 0x0000000000017941 */ /* 0x000fea0003800200 */
.L_x_20920:
[----:B------:R-:W-:Y:S01]  /*3790*/  I2FP.F32.U32 R117, R117 ;  /* 0x0000007500757245 */ /* 0x000fe20000201000 */
[----:B------:R-:W-:Y:S02]  /*37a0*/  HADD2.F32 R118, -RZ, R14.H1_H1 ;  /* 0x3000000eff767230 */ /* 0x000fe40000004100 */
        /* <DEDUP_REMOVED lines=8> */
.L_x_20919:
        /* <DEDUP_REMOVED lines=16> */
.L_x_20928:
        /* <DEDUP_REMOVED lines=13> */
.L_x_20930:
[----:B------:R-:W-:Y:S05]  /*3a00*/  BSYNC.RECONVERGENT B2 ;  /* 0x0000000000027941 */ /* 0x000fea0003800200 */
.L_x_20929:
        /* <DEDUP_REMOVED lines=61> */
.L_x_20927:
[----:B------:R-:W-:Y:S05]  /*3de0*/  BSYNC.RECONVERGENT B1 ;  /* 0x0000000000017941 */ /* 0x000fea0003800200 */
.L_x_20926:
[----:B------:R-:W-:Y:S01]  /*3df0*/  I2FP.F32.U32 R118, R118 ;  /* 0x0000007600767245 */ /* 0x000fe20000201000 */
[----:B------:R-:W-:Y:S02]  /*3e00*/  HADD2.F32 R119, -RZ, R15.H0_H0 ;  /* 0x2000000fff777230 */ /* 0x000fe40000004100 */
        /* <DEDUP_REMOVED lines=8> */
.L_x_20925:
        /* <DEDUP_REMOVED lines=16> */
.L_x_20934:
        /* <DEDUP_REMOVED lines=13> */
.L_x_20936:
[----:B------:R-:W-:Y:S05]  /*4060*/  BSYNC.RECONVERGENT B2 ;  /* 0x0000000000027941 */ /* 0x000fea0003800200 */
.L_x_20935:
        /* <DEDUP_REMOVED lines=59> */
[----:B------:R-:W-:Y:S01]  /*4420*/  MOV R119, R168 ;  /* 0x000000a800777202 */ /* 0x000fe20000000f00 */
[----:B------:R-:W-:-:S07]  /*4430*/  IMAD.MOV.U32 R168, RZ, RZ, R176 ;  /* 0x000000ffffa87224 */ /* 0x000fce00078e00b0 */
.L_x_20933:
[----:B------:R-:W-:Y:S05]  /*4440*/  BSYNC.RECONVERGENT B1 ;  /* 0x0000000000017941 */ /* 0x000fea0003800200 */
.L_x_20932:
[----:B------:R-:W-:Y:S01]  /*4450*/  I2FP.F32.U32 R119, R119 ;  /* 0x0000007700777245 */ /* 0x000fe20000201000 */
[----:B------:R-:W-:Y:S02]  /*4460*/  HFMA2 R158, -RZ, RZ, 0.1171875, 0 ;  /* 0x2f800000ff9e7431 */ /* 0x000fe400000001ff */
[----:B------:R-:W-:-:S03]  /*4470*/  HADD2.F32 R156, -RZ, R15.H1_H1 ;  /* 0x3000000fff9c7230 */ /* 0x000fc60000004100 */
[----:B------:R-:W-:Y:S02]  /*4480*/  FFMA.FTZ R119, R119, R158, 1.1641532182693481445e-10 ;  /* 0x2f00000077777423 */ /* 0x000fe4000001009e */
[----:B------:R-:W-:-:S04]  /*4490*/  FMUL.FTZ R156, R156, UR13 ;  /* 0x0000000d9c9c7c20 */ /* 0x000fc80008410000 */
[----:B------:R-:W-:Y:S01]  /*44a0*/  FMUL.FTZ R156, R156, UR12 ;  /* 0x0000000c9c9c7c20 */ /* 0x000fe20008410000 */
[----:B------:R-:W-:-:S04]  /*44b0*/  FSETP.GTU.FTZ.AND P2, PT, R119, UR10, PT ;  /* 0x0000000a77007c0b */ /* 0x000fc8000bf5c000 */
[----:B------:R-:W-:Y:S02]  /*44c0*/  FSEL R158, R156, RZ, !P2 ;  /* 0x000000ff9c9e7208 */ /* 0x000fe40005000000 */
[----:B------:R-:W-:-:S03]  /*44d0*/  SEL R156, RZ, 0x1, P2 ;  /* 0x00000001ff9c7807 */ /* 0x000fc60001000000 */
[----:B------:R-:W-:Y:S01]  /*44e0*/  FFMA.FTZ R119, R158, R91, R7 ;  /* 0x0000005b9e777223 */ /* 0x000fe20000010007 */
[----:B------:R-:W-:Y:S06]  /*44f0*/  BRA `(.L_x_20931) ;  /* 0x0000003000cc7947 */ /* 0x000fec0003800000 */
.L_x_20888:
[----:B------:R-:W-:Y:S01]  /*4500*/  IMAD.MOV.U32 R114, RZ, RZ, R167 ;  /* 0x000000ffff727224 */ /* 0x000fe200078e00a7 */
[----:B------:R-:W-:Y:S01]  /*4510*/  MOV R112, RZ ;  /* 0x000000ff00707202 */ /* 0x000fe20000000f00 */
        /* <DEDUP_REMOVED lines=18> */
.L_x_20940:
        /* <DEDUP_REMOVED lines=13> */
.L_x_20942:
[----:B------:R-:W-:Y:S05]  /*4710*/  BSYNC.RECONVERGENT B2 ;  /* 0x0000000000027941 */ /* 0x000fea0003800200 */
.L_x_20941:
        /* <DEDUP_REMOVED lines=60> */
.L_x_20939:
[----:B------:R-:W-:Y:S05]  /*4ae0*/  BSYNC.RECONVERGENT B1 ;  /* 0x0000000000017941 */ /* 0x000fea0003800200 */
.L_x_20938:
        /* <DEDUP_REMOVED lines=10> */
.L_x_20937:
        /* <DEDUP_REMOVED lines=16> */
.L_x_20946:
        /* <DEDUP_REMOVED lines=13> */
.L_x_20948:
[----:B------:R-:W-:Y:S05]  /*4d60*/  BSYNC.RECONVERGENT B2 ;  /* 0x0000000000027941 */ /* 0x000fea0003800200 */
.L_x_20947:
        /* <DEDUP_REMOVED lines=61> */
.L_x_20945:
[----:B------:R-:W-:Y:S05]  /*5140*/  BSYNC.RECONVERGENT B1 ;  /* 0x0000000000017941 */ /* 0x000fea0003800200 */
.L_x_20944:
        /* <DEDUP_REMOVED lines=10> */
.L_x_20943:
        /* <DEDUP_REMOVED lines=16> */
.L_x_20952:
        /* <DEDUP_REMOVED lines=13> */
.L_x_20954:
[----:B------:R-:W-:Y:S05]  /*53c0*/  BSYNC.RECONVERGENT B2 ;  /* 0x0000000000027941 */ /* 0x000fea0003800200 */
.L_x_20953:
        /* <DEDUP_REMOVED lines=61> */
.L_x_20951:
[----:B------:R-:W-:Y:S05]  /*57a0*/  BSYNC.RECONVERGENT B1 ;  /* 0x0000000000017941 */ /* 0x000fea0003800200 */
.L_x_20950:
        /* <DEDUP_REMOVED lines=10> */
.L_x_20949:
        /* <DEDUP_REMOVED lines=16> */
.L_x_20958:
        /* <DEDUP_REMOVED lines=13> */
.L_x_20960:
[----:B------:R-:W-:Y:S05]  /*5a20*/  BSYNC.RECONVERGENT B2 ;  /* 0x0000000000027941 */ /* 0x000fea0003800200 */
.L_x_20959:
        /* <DEDUP_REMOVED lines=61> */
.L_x_20957:
[----:B------:R-:W-:Y:S05]  /*5e00*/  BSYNC.RECONVERGENT B1 ;  /* 0x0000000000017941 */ /* 0x000fea0003800200 */
.L_x_20956:
        /* <DEDUP_REMOVED lines=10> */
.L_x_20955:
        /* <DEDUP_REMOVED lines=16> */
.L_x_20964:
        /* <DEDUP_REMOVED lines=13> */
.L_x_20966:
[----:B------:R-:W-:Y:S05]  /*6080*/  BSYNC.RECONVERGENT B2 ;  /* 0x0000000000027941 */ /* 0x000fea0003800200 */
.L_x_20965:
        /* <DEDUP_REMOVED lines=61> */
.L_x_20963:
[----:B------:R-:W-:Y:S05]  /*6460*/  BSYNC.RECONVERGENT B1 ;  /* 0x0000000000017941 */ /* 0x000fea0003800200 */
.L_x_20962:
        /* <DEDUP_REMOVED lines=10> */
.L_x_20961:
        /* <DEDUP_REMOVED lines=16> */
.L_x_20970:
        /* <DEDUP_REMOVED lines=13> */
.L_x_20972:
[----:B------:R-:W-:Y:S05]  /*66e0*/  BSYNC.RECONVERGENT B2 ;  /* 0x0000000000027941 */ /* 0x000fea0003800200 */
.L_x_20971:
        /* <DEDUP_REMOVED lines=61> */
.L_x_20969:
[----:B------:R-:W-:Y:S05]  /*6ac0*/  BSYNC.RECONVERGENT B1 ;  /* 0x0000000000017941 */ /* 0x000fea0003800200 */
.L_x_20968:
        /* <DEDUP_REMOVED lines=10> */
.L_x_20967:
        /* <DEDUP_REMOVED lines=16> */
.L_x_20976:
        /* <DEDUP_REMOVED lines=13> */
.L_x_20978:
[----:B------:R-:W-:Y:S05]  /*6d40*/  BSYNC.RECONVERGENT B2 ;  /* 0x0000000000027941 */ /* 0x000fea0003800200 */
.L_x_20977:
        /* <DEDUP_REMOVED lines=61> */
.L_x_20975:
[----:B------:R-:W-:Y:S05]  /*7120*/  BSYNC.RECONVERGENT B1 ;  /* 0x0000000000017941 */ /* 0x000fea0003800200 */
.L_x_20974:
        /* <DEDUP_REMOVED lines=10> */
.L_x_20973:
        /* <DEDUP_REMOVED lines=16> */
.L_x_20981:
        /* <DEDUP_REMOVED lines=13> */
.L_x_20983:
[----:B------:R-:W-:Y:S05]  /*73a0*/  BSYNC.RECONVERGENT B2 ;  /* 0x0000000000027941 */ /* 0x000fea0003800200 */
.L_x_20982:
        /* <DEDUP_REMOVED lines=61> */
.L_x_20980:
[----:B------:R-:W-:Y:S05]  /*7780*/  BSYNC.RECONVERGENT B1 ;  /* 0x0000000000017941 */ /* 0x000fea0003800200 */
.L_x_20979:
        /* <DEDUP_REMOVED lines=10> */
.L_x_20931:
[----:B------:R-:W0:Y:S01]  /*7830*/  LDC.64 R170, c[0x0][0x3a8] ;  /* 0x0000ea00ffaa7b82 */ /* 0x000e220000000a00 */
        /* <DEDUP_REMOVED lines=8> */
[----:B0-----:R-:W-:Y:S02]  /*78c0*/  LOP3.LUT R171, R169, 0xff0000, RZ, 0xc0, !PT ;  /* 0x00ff0000a9ab7812 */ /* 0x001fe400078ec0ff */
        /* <DEDUP_REMOVED lines=13> */
[----:B-1----:R-:W-:Y:S01]  /*79a0*/  IMAD.WIDE.U32 R168, R165, 0x8, R176 ;  /* 0x00000008a5a87825 */ /* 0x002fe200078e00b0 */
[----:B------:R-:W-:-:S05]  /*79b0*/  LOP3.LUT R170, R170, 0xff, R163, 0xf8, !PT ;  /* 0x000000ffaaaa7812 */ /* 0x000fca00078ef8a3 */
[----:B------:R1:W-:Y:S02]  /*79c0*/  STG.E.64 desc[UR6][R168.64], R170 ;  /* 0x000000aaa8007986 */ /* 0x0003e4000c101b06 */
.L_x_20984:
[----:B------:R-:W-:Y:S01]  /*79d0*/  VIADD R166, R166, 0x100 ;  /* 0x00000100a6a67836 */ /* 0x000fe20000000000 */
[----:B------:R-:W-:-:S07]  /*79e0*/  IADD3 R165, PT, PT, R165, 0x100, RZ ;  /* 0x00000100a5a57810 */ /* 0x000fce0007ffe0ff */
.L_x_20886:
[----:B------:R-:W-:Y:S05]  /*79f0*/  BSYNC.RECONVERGENT B0 ;  /* 0x0000000000007941 */ /* 0x000fea0003800200 */
.L_x_20885:
        /* <DEDUP_REMOVED lines=35> */
.L_x_20991:
        /* <DEDUP_REMOVED lines=13> */
.L_x_20993:
[----:B------:R-:W-:Y:S05]  /*7d00*/  BSYNC.RECONVERGENT B2 ;  /* 0x0000000000027941 */ /* 0x000fea0003800200 */
.L_x_20992:
        /* <DEDUP_REMOVED lines=60> */
.L_x_20990:
[----:B------:R-:W-:Y:S05]  /*80d0*/  BSYNC.RECONVERGENT B1 ;  /* 0x0000000000017941 */ /* 0x000fea0003800200 */
.L_x_20989:
        /* <DEDUP_REMOVED lines=10> */
.L_x_20988:
        /* <DEDUP_REMOVED lines=16> */
.L_x_20997:
        /* <DEDUP_REMOVED lines=13> */
.L_x_20999:
[----:B------:R-:W-:Y:S05]  /*8350*/  BSYNC.RECONVERGENT B2 ;  /* 0x0000000000027941 */ /* 0x000fea0003800200 */
.L_x_20998:
        /* <DEDUP_REMOVED lines=61> */
.L_x_20996:
[----:B------:R-:W-:Y:S05]  /*8730*/  BSYNC.RECONVERGENT B1 ;  /* 0x0000000000017941 */ /* 0x000fea0003800200 */
.L_x_20995:
        /* <DEDUP_REMOVED lines=10> */
.L_x_20994:
        /* <DEDUP_REMOVED lines=16> */
.L_x_21003:
        /* <DEDUP_REMOVED lines=13> */
.L_x_21005:
[----:B------:R-:W-:Y:S05]  /*89b0*/  BSYNC.RECONVERGENT B2 ;  /* 0x0000000000027941 */ /* 0x000fea0003800200 */
.L_x_21004:
        /* <DEDUP_REMOVED lines=61> */
.L_x_21002:
[----:B------:R-:W-:Y:S05]  /*8d90*/  BSYNC.RECONVERGENT B1 ;  /* 0x0000000000017941 */ /* 0x000fea0003800200 */
.L_x_21001:
        /* <DEDUP_REMOVED lines=10> */
.L_x_21000:
        /* <DEDUP_REMOVED lines=16> */
.L_x_21009:
        /* <DEDUP_REMOVED lines=13> */
.L_x_21011:
[----:B------:R-:W-:Y:S05]  /*9010*/  BSYNC.RECONVERGENT B2 ;  /* 0x0000000000027941 */ /* 0x000fea0003800200 */
.L_x_21010:
        /* <DEDUP_REMOVED lines=61> */
.L_x_21008:
[----:B------:R-:W-:Y:S05]  /*93f0*/  BSYNC.RECONVERGENT B1 ;  /* 0x0000000000017941 */ /* 0x000fea0003800200 */
.L_x_21007:
        /* <DEDUP_REMOVED lines=10> */
.L_x_21006:
        /* <DEDUP_REMOVED lines=16> */
.L_x_21015:
        /* <DEDUP_REMOVED lines=13> */
.L_x_21017:
[----:B------:R-:W-:Y:S05]  /*9670*/  BSYNC.RECONVERGENT B2 ;  /* 0x0000000000027941 */ /* 0x000fea0003800200 */
.L_x_21016:
        /* <DEDUP_REMOVED lines=61> */
.L_x_21014:
[----:B------:R-:W-:Y:S05]  /*9a50*/  BSYNC.RECONVERGENT B1 ;  /* 0x0000000000017941 */ /* 0x000fea0003800200 */
.L_x_21013:
        /* <DEDUP_REMOVED lines=10> */
.L_x_21012:
        /* <DEDUP_REMOVED lines=16> */
.L_x_21021:
        /* <DEDUP_REMOVED lines=13> */
.L_x_21023:
[----:B------:R-:W-:Y:S05]  /*9cd0*/  BSYNC.RECONVERGENT B2 ;  /* 0x0000000000027941 */ /* 0x000fea0003800200 */
.L_x_21022:
        /* <DEDUP_REMOVED lines=61> */
.L_x_21020:
[----:B------:R-:W-:Y:S05]  /*a0b0*/  BSYNC.RECONVERGENT B1 ;  /* 0x0000000000017941 */ /* 0x000fea0003800200 */
.L_x_21019:
        /* <DEDUP_REMOVED lines=10> */
.L_x_21018:
        /* <DEDUP_REMOVED lines=16> */
.L_x_21027:
        /* <DEDUP_REMOVED lines=13> */
.L_x_21029:
[----:B------:R-:W-:Y:S05]  /*a330*/  BSYNC.RECONVERGENT B2 ;  /* 0x0000000000027941 */ /* 0x000fea0003800200 */
.L_x_21028:
        /* <DEDUP_REMOVED lines=61> */
.L_x_21026:
[----:B------:R-:W-:Y:S05]  /*a710*/  BSYNC.RECONVERGENT B1 ;  /* 0x0000000000017941 */ /* 0x000fea0003800200 */
.L_x_21025:
        /* <DEDUP_REMOVED lines=10> */
.L_x_21024:
        /* <DEDUP_REMOVED lines=16> */
.L_x_21033:
        /* <DEDUP_REMOVED lines=13> */
.L_x_21035:
[----:B------:R-:W-:Y:S05]  /*a990*/  BSYNC.RECONVERGENT B2 ;  /* 0x0000000000027941 */ /* 0x000fea0003800200 */
.L_x_21034:
        /* <DEDUP_REMOVED lines=61> */
.L_x_21032:
[----:B------:R-:W-:Y:S05]  /*ad70*/  BSYNC.RECONVERGENT B1 ;  /* 0x0000000000017941 */ /* 0x000fea0003800200 */
.L_x_21031:
        /* <DEDUP_REMOVED lines=9> */
[----:B------:R-:W-:Y:S01]  /*ae10*/  FFMA.FTZ R127, R158, R67, R7 ;  /* 0x000000439e7f7223 */ /* 0x000fe20000010007 */
[----:B------:R-:W-:Y:S06]  /*ae20*/  BRA `(.L_x_21030) ;  /* 0x0000003000cc7947 */ /* 0x000fec0003800000 */
.L_x_20987:
        /* <DEDUP_REMOVED lines=20> */
.L_x_21039:
        /* <DEDUP_REMOVED lines=13> */
.L_x_21041:
[----:B------:R-:W-:Y:S05]  /*b040*/  BSYNC.RECONVERGENT B2 ;  /* 0x0000000000027941 */ /* 0x000fea0003800200 */
.L_x_21040:
        /* <DEDUP_REMOVED lines=60> */
.L_x_21038:
[----:B------:R-:W-:Y:S05]  /*b410*/  BSYNC.RECONVERGENT B1 ;  /* 0x0000000000017941 */ /* 0x000fea0003800200 */
.L_x_21037:
        /* <DEDUP_REMOVED lines=10> */
.L_x_21036:
        /* <DEDUP_REMOVED lines=16> */
.L_x_21045:
        /* <DEDUP_REMOVED lines=13> */
.L_x_21047:
[----:B------:R-:W-:Y:S05]  /*b690*/  BSYNC.RECONVERGENT B2 ;  /* 0x0000000000027941 */ /* 0x000fea0003800200 */
.L_x_21046:
        /* <DEDUP_REMOVED lines=61> */
.L_x_21044:
[----:B------:R-:W-:Y:S05]  /*ba70*/  BSYNC.RECONVERGENT B1 ;  /* 0x0000000000017941 */ /* 0x000fea0003800200 */
.L_x_21043:
        /* <DEDUP_REMOVED lines=10> */
.L_x_21042:
        /* <DEDUP_REMOVED lines=16> */
.L_x_21051:
        /* <DEDUP_REMOVED lines=13> */
.L_x_21053:
[----:B------:R-:W-:Y:S05]  /*bcf0*/  BSYNC.RECONVERGENT B2 ;  /* 0x0000000000027941 */ /* 0x000fea0003800200 */
.L_x_21052:
        /* <DEDUP_REMOVED lines=61> */
.L_x_21050:
[----:B------:R-:W-:Y:S05]  /*c0d0*/  BSYNC.RECONVERGENT B1 ;  /* 0x0000000000017941 */ /* 0x000fea0003800200 */
.L_x_21049:
        /* <DEDUP_REMOVED lines=10> */
.L_x_21048:
        /* <DEDUP_REMOVED lines=16> */
.L_x_21057:
        /* <DEDUP_REMOVED lines=13> */
.L_x_21059:
[----:B------:R-:W-:Y:S05]  /*c350*/  BSYNC.RECONVERGENT B2 ;  /* 0x0000000000027941 */ /* 0x000fea0003800200 */
.L_x_21058:
        /* <DEDUP_REMOVED lines=61> */
.L_x_21056:
[----:B------:R-:W-:Y:S05]  /*c730*/  BSYNC.RECONVERGENT B1 ;  /* 0x0000000000017941 */ /* 0x000fea0003800200 */
.L_x_21055:
        /* <DEDUP_REMOVED lines=10> */
.L_x_21054:
        /* <DEDUP_REMOVED lines=16> */
.L_x_21063:
        /* <DEDUP_REMOVED lines=13> */
.L_x_21065:
[----:B------:R-:W-:Y:S05]  /*c9b0*/  BSYNC.RECONVERGENT B2 ;  /* 0x0000000000027941 */ /* 0x000fea0003800200 */
.L_x_21064:
        /* <DEDUP_REMOVED lines=61> */
.L_x_21062:
[----:B------:R-:W-:Y:S05]  /*cd90*/  BSYNC.RECONVERGENT B1 ;  /* 0x0000000000017941 */ /* 0x000fea0003800200 */
.L_x_21061:
        /* <DEDUP_REMOVED lines=10> */
.L_x_21060:
        /* <DEDUP_REMOVED lines=16> */
.L_x_21069:
        /* <DEDUP_REMOVED lines=13> */
.L_x_21071:
[----:B------:R-:W-:Y:S05]  /*d010*/  BSYNC.RECONVERGENT B2 ;  /* 0x0000000000027941 */ /* 0x000fea0003800200 */
.L_x_21070:
        /* <DEDUP_REMOVED lines=61> */
.L_x_21068:
[----:B------:R-:W-:Y:S05]  /*d3f0*/  BSYNC.RECONVERGENT B1 ;  /* 0x0000000000017941 */ /* 0x000fea0003800200 */
.L_x_21067:
        /* <DEDUP_REMOVED lines=10> */
.L_x_21066:
        /* <DEDUP_REMOVED lines=16> */
.L_x_21075:
        /* <DEDUP_REMOVED lines=13> */
.L_x_21077:
[----:B------:R-:W-:Y:S05]  /*d670*/  BSYNC.RECONVERGENT B2 ;  /* 0x0000000000027941 */ /* 0x000fea0003800200 */
.L_x_21076:
        /* <DEDUP_REMOVED lines=61> */
.L_x_21074:
[----:B------:R-:W-:Y:S05]  /*da50*/  BSYNC.RECONVERGENT B1 ;  /* 0x0000000000017941 */ /* 0x000fea0003800200 */
.L_x_21073:
        /* <DEDUP_REMOVED lines=10> */
.L_x_21072:
        /* <DEDUP_REMOVED lines=16> */
.L_x_21080:
        /* <DEDUP_REMOVED lines=13> */
.L_x_21082:
[----:B------:R-:W-:Y:S05]  /*dcd0*/  BSYNC.RECONVERGENT B2 ;  /* 0x0000000000027941 */ /* 0x000fea0003800200 */
.L_x_21081:
        /* <DEDUP_REMOVED lines=61> */
.L_x_21079:
[----:B------:R-:W-:Y:S05]  /*e0b0*/  BSYNC.RECONVERGENT B1 ;  /* 0x0000000000017941 */ /* 0x000fea0003800200 */
.L_x_21078:
        /* <DEDUP_REMOVED lines=10> */
.L_x_21030:
        /* <DEDUP_REMOVED lines=26> */
.L_x_21083:
[----:B------:R-:W-:Y:S01]  /*e300*/  VIADD R166, R166, 0x100 ;  /* 0x00000100a6a67836 */ /* 0x000fe20000000000 */
[----:B------:R-:W-:-:S07]  /*e310*/  IADD3 R165, PT, PT, R165, 0x100, RZ ;  /* 0x00000100a5a57810 */ /* 0x000fce0007ffe0ff */
.L_x_20986:
[----:B------:R-:W-:Y:S05]  /*e320*/  BSYNC.RECONVERGENT B0 ;  /* 0x0000000000007941 */ /* 0x000fea0003800200 */
.L_x_20985:
        /* <DEDUP_REMOVED lines=34> */
.L_x_21090:
        /* <DEDUP_REMOVED lines=13> */
.L_x_21092:
[----:B------:R-:W-:Y:S05]  /*e620*/  BSYNC.RECONVERGENT B2 ;  /* 0x0000000000027941 */ /* 0x000fea0003800200 */
.L_x_21091:
        /* <DEDUP_REMOVED lines=60> */
.L_x_21089:
[----:B------:R-:W-:Y:S05]  /*e9f0*/  BSYNC.RECONVERGENT B1 ;  /* 0x0000000000017941 */ /* 0x000fea0003800200 */
.L_x_21088:
        /* <DEDUP_REMOVED lines=10> */
.L_x_21087:
        /* <DEDUP_REMOVED lines=16> */
.L_x_21096:
        /* <DEDUP_REMOVED lines=13> */
.L_x_21098:
[----:B------:R-:W-:Y:S05]  /*ec70*/  BSYNC.RECONVERGENT B2 ;  /* 0x0000000000027941 */ /* 0x000fea0003800200 */
.L_x_21097:
        /* <DEDUP_REMOVED lines=61> */
.L_x_21095:
[----:B------:R-:W-:Y:S05]  /*f050*/  BSYNC.RECONVERGENT B1 ;  /* 0x0000000000017941 */ /* 0x000fea0003800200 */
.L_x_21094:
        /* <DEDUP_REMOVED lines=10> */
.L_x_21093:
        /* <DEDUP_REMOVED lines=16> */
.L_x_21102:
        /* <DEDUP_REMOVED lines=13> */
.L_x_21104:
[----:B------:R-:W-:Y:S05]  /*f2d0*/  BSYNC.RECONVERGENT B2 ;  /* 0x0000000000027941 */ /* 0x000fea0003800200 */
.L_x_21103:
        /* <DEDUP_REMOVED lines=61> */
.L_x_21101:
[----:B------:R-:W-:Y:S05]  /*f6b0*/  BSYNC.RECONVERGENT B1 ;  /* 0x0000000000017941 */ /* 0x000fea0003800200 */
.L_x_21100:
        /* <DEDUP_REMOVED lines=10> */
.L_x_21099:
        /* <DEDUP_REMOVED lines=16> */
.L_x_21108:
        /* <DEDUP_REMOVED lines=13> */
.L_x_21110:
[----:B------:R-:W-:Y:S05]  /*f930*/  BSYNC.RECONVERGENT B2 ;  /* 0x0000000000027941 */ /* 0x000fea0003800200 */
.L_x_21109:
        /* <DEDUP_REMOVED lines=61> */
.L_x_21107:
[----:B------:R-:W-:Y:S05]  /*fd10*/  BSYNC.RECONVERGENT B1 ;  /* 0x0000000000017941 */ /* 0x000fea0003800200 */
.L_x_21106:
        /* <DEDUP_REMOVED lines=10> */
.L_x_21105:
        /* <DEDUP_REMOVED lines=16> */
.L_x_21114:
        /* <DEDUP_REMOVED lines=13> */
.L_x_21116:
[----:B------:R-:W-:Y:S05]  /*ff90*/  BSYNC.RECONVERGENT B2 ;  /* 0x0000000000027941 */ /* 0x000fea0003800200 */
.L_x_21115:
        /* <DEDUP_REMOVED lines=61> */
.L_x_21113:
[----:B------:R-:W-:Y:S05]  /*10370*/  BSYNC.RECONVERGENT B1 ;  /* 0x0000000000017941 */ /* 0x000fea0003800200 */
.L_x_21112:
        /* <DEDUP_REMOVED lines=10> */
.L_x_21111:
        /* <DEDUP_REMOVED lines=16> */
.L_x_21120:
        /* <DEDUP_REMOVED lines=13> */
.L_x_21122:
[----:B------:R-:W-:Y:S05]  /*105f0*/  BSYNC.RECONVERGENT B2 ;  /* 0x0000000000027941 */ /* 0x000fea0003800200 */
.L_x_21121:
        /* <DEDUP_REMOVED lines=61> */
.L_x_21119:
[----:B------:R-:W-:Y:S05]  /*109d0*/  BSYNC.RECONVERGENT B1 ;  /* 0x0000000000017941 */ /* 0x000fea0003800200 */
.L_x_21118:
        /* <DEDUP_REMOVED lines=10> */
.L_x_21117:
        /* <DEDUP_REMOVED lines=16> */
.L_x_21126:
        /* <DEDUP_REMOVED lines=13> */
.L_x_21128:
[----:B------:R-:W-:Y:S05]  /*10c50*/  BSYNC.RECONVERGENT B2 ;  /* 0x0000000000027941 */ /* 0x000fea0003800200 */
.L_x_21127:
        /* <DEDUP_REMOVED lines=61> */
.L_x_21125:
[----:B------:R-:W-:Y:S05]  /*11030*/  BSYNC.RECONVERGENT B1 ;  /* 0x0000000000017941 */ /* 0x000fea0003800200 */
.L_x_21124:
        /* <DEDUP_REMOVED lines=10> */
.L_x_21123:
        /* <DEDUP_REMOVED lines=16> */
.L_x_21132:
        /* <DEDUP_REMOVED lines=13> */
.L_x_21134:
[----:B------:R-:W-:Y:S05]  /*112b0*/  BSYNC.RECONVERGENT B2 ;  /* 0x0000000000027941 */ /* 0x000fea0003800200 */
.L_x_21133:
        /* <DEDUP_REMOVED lines=61> */
.L_x_21131:
[----:B------:R-:W-:Y:S05]  /*11690*/  BSYNC.RECONVERGENT B1 ;  /* 0x0000000000017941 */ /* 0x000fea0003800200 */
.L_x_21130:
        /* <DEDUP_REMOVED lines=11> */
.L_x_21086:
        /* <DEDUP_REMOVED lines=20> */
.L_x_21138:
        /* <DEDUP_REMOVED lines=13> */
.L_x_21140:
[----:B------:R-:W-:Y:S05]  /*11960*/  BSYNC.RECONVERGENT B2 ;  /* 0x0000000000027941 */ /* 0x000fea0003800200 */
.L_x_21139:
        /* <DEDUP_REMOVED lines=60> */
.L_x_21137:
[----:B------:R-:W-:Y:S05]  /*11d30*/  BSYNC.RECONVERGENT B1 ;  /* 0x0000000000017941 */ /* 0x000fea0003800200 */
.L_x_21136:
        /* <DEDUP_REMOVED lines=10> */
.L_x_21135:
        /* <DEDUP_REMOVED lines=16> */
.L_x_21144:
        /* <DEDUP_REMOVED lines=13> */
.L_x_21146:
[----:B------:R-:W-:Y:S05]  /*11fb0*/  BSYNC.RECONVERGENT B2 ;  /* 0x0000000000027941 */ /* 0x000fea0003800200 */
.L_x_21145:
        /* <DEDUP_REMOVED lines=61> */
.L_x_21143:
[----:B------:R-:W-:Y:S05]  /*12390*/  BSYNC.RECONVERGENT B1 ;  /* 0x0000000000017941 */ /* 0x000fea0003800200 */
.L_x_21142:
        /* <DEDUP_REMOVED lines=10> */
.L_x_21141:
        /* <DEDUP_REMOVED lines=16> */
.L_x_21150:
        /* <DEDUP_REMOVED lines=13> */
.L_x_21152:
[----:B------:R-:W-:Y:S05]  /*12610*/  BSYNC.RECONVERGENT B2 ;  /* 0x0000000000027941 */ /* 0x000fea0003800200 */
.L_x_21151:
        /* <DEDUP_REMOVED lines=61> */
.L_x_21149:
[----:B------:R-:W-:Y:S05]  /*129f0*/  BSYNC.RECONVERGENT B1 ;  /* 0x0000000000017941 */ /* 0x000fea0003800200 */
.L_x_21148:
        /* <DEDUP_REMOVED lines=10> */
.L_x_21147:
        /* <DEDUP_REMOVED lines=16> */
.L_x_21156:
        /* <DEDUP_REMOVED lines=13> */
.L_x_21158:
[----:B------:R-:W-:Y:S05]  /*12c70*/  BSYNC.RECONVERGENT B2 ;  /* 0x0000000000027941 */ /* 0x000fea0003800200 */
.L_x_21157:
        /* <DEDUP_REMOVED lines=61> */
.L_x_21155:
[----:B------:R-:W-:Y:S05]  /*13050*/  BSYNC.RECONVERGENT B1 ;  /* 0x0000000000017941 */ /* 0x000fea0003800200 */
.L_x_21154:
        /* <DEDUP_REMOVED lines=10> */
.L_x_21153:
        /* <DEDUP_REMOVED lines=16> */
.L_x_21162:
        /* <DEDUP_REMOVED lines=13> */
.L_x_21164:
[----:B------:R-:W-:Y:S05]  /*132d0*/  BSYNC.RECONVERGENT B2 ;  /* 0x0000000000027941 */ /* 0x000fea0003800200 */
.L_x_21163:
        /* <DEDUP_REMOVED lines=61> */
.L_x_21161:
[----:B------:R-:W-:Y:S05]  /*136b0*/  BSYNC.RECONVERGENT B1 ;  /* 0x0000000000017941 */ /* 0x000fea0003800200 */
.L_x_21160:
        /* <DEDUP_REMOVED lines=10> */
.L_x_21159:
        /* <DEDUP_REMOVED lines=16> */
.L_x_21168:
        /* <DEDUP_REMOVED lines=13> */
.L_x_21170:
[----:B------:R-:W-:Y:S05]  /*13930*/  BSYNC.RECONVERGENT B2 ;  /* 0x0000000000027941 */ /* 0x000fea0003800200 */
.L_x_21169:
        /* <DEDUP_REMOVED lines=61> */
.L_x_21167:
[----:B------:R-:W-:Y:S05]  /*13d10*/  BSYNC.RECONVERGENT B1 ;  /* 0x0000000000017941 */ /* 0x000fea0003800200 */
.L_x_21166:
        /* <DEDUP_REMOVED lines=10> */
.L_x_21165:
        /* <DEDUP_REMOVED lines=16> */
.L_x_21174:
        /* <DEDUP_REMOVED lines=13> */
.L_x_21176:
[----:B------:R-:W-:Y:S05]  /*13f90*/  BSYNC.RECONVERGENT B2 ;  /* 0x0000000000027941 */ /* 0x000fea0003800200 */
.L_x_21175:
        /* <DEDUP_REMOVED lines=61> */
.L_x_21173:
[----:B------:R-:W-:Y:S05]  /*14370*/  BSYNC.RECONVERGENT B1 ;  /* 0x0000000000017941 */ /* 0x000fea0003800200 */
.L_x_21172:
        /* <DEDUP_REMOVED lines=10> */
.L_x_21171:
        /* <DEDUP_REMOVED lines=16> */
.L_x_21179:
        /* <DEDUP_REMOVED lines=13> */
.L_x_21181:
[----:B------:R-:W-:Y:S05]  /*145f0*/  BSYNC.RECONVERGENT B2 ;  /* 0x0000000000027941 */ /* 0x000fea0003800200 */
.L_x_21180:
        /* <DEDUP_REMOVED lines=61> */
.L_x_21178:
[----:B------:R-:W-:Y:S05]  /*149d0*/  BSYNC.RECONVERGENT B1 ;  /* 0x0000000000017941 */ /* 0x000fea0003800200 */
.L_x_21177:
        /* <DEDUP_REMOVED lines=10> */
.L_x_21129:
        /* <DEDUP_REMOVED lines=26> */
.L_x_21182:
[----:B------:R-:W-:Y:S01]  /*14c20*/  VIADD R166, R166, 0x100 ;  /* 0x00000100a6a67836 */ /* 0x000fe20000000000 */
[----:B------:R-:W-:-:S07]  /*14c30*/  IADD3 R165, PT, PT, R165, 0x100, RZ ;  /* 0x00000100a5a57810 */ /* 0x000fce0007ffe0ff */
.L_x_21085:
[----:B------:R-:W-:Y:S05]  /*14c40*/  BSYNC.RECONVERGENT B0 ;  /* 0x0000000000007941 */ /* 0x000fea0003800200 */
.L_x_21084:
        /* <DEDUP_REMOVED lines=34> */
.L_x_21189:
        /* <DEDUP_REMOVED lines=13> */
.L_x_21191:
[----:B------:R-:W-:Y:S05]  /*14f40*/  BSYNC.RECONVERGENT B2 ;  /* 0x0000000000027941 */ /* 0x000fea0003800200 */
.L_x_21190:
        /* <DEDUP_REMOVED lines=61> */
.L_x_21188:
[----:B------:R-:W-:Y:S05]  /*15320*/  BSYNC.RECONVERGENT B1 ;  /* 0x0000000000017941 */ /* 0x000fea0003800200 */
.L_x_21187:
        /* <DEDUP_REMOVED lines=10> */
.L_x_21186:
        /* <DEDUP_REMOVED lines=16> */
.L_x_21195:
        /* <DEDUP_REMOVED lines=13> */
.L_x_21197:
[----:B------:R-:W-:Y:S05]  /*155a0*/  BSYNC.RECONVERGENT B2 ;  /* 0x0000000000027941 */ /* 0x000fea0003800200 */
.L_x_21196:
        /* <DEDUP_REMOVED lines=61> */
.L_x_21194:
[----:B------:R-:W-:Y:S05]  /*15980*/  BSYNC.RECONVERGENT B1 ;  /* 0x0000000000017941 */ /* 0x000fea0003800200 */
.L_x_21193:
        /* <DEDUP_REMOVED lines=9> */
[----:B------:R-:W-:-:S07]  /*15a20*/  FFMA.FTZ R137, R138, R21, R9 ;  /* 0x000000158a897223 */ /* 0x000fce0000010009 */
.L_x_21192:
        /* <DEDUP_REMOVED lines=16> */
.L_x_21201:
        /* <DEDUP_REMOVED lines=13> */
.L_x_21203:
[----:B------:R-:W-:Y:S05]  /*15c00*/  BSYNC.RECONVERGENT B2 ;  /* 0x0000000000027941 */ /* 0x000fea0003800200 */
.L_x_21202:
        /* <DEDUP_REMOVED lines=61> */
.L_x_21200:
[----:B------:R-:W-:Y:S05]  /*15fe0*/  BSYNC.RECONVERGENT B1 ;  /* 0x0000000000017941 */ /* 0x000fea0003800200 */
.L_x_21199:
        /* <DEDUP_REMOVED lines=10> */
.L_x_21198:
        /* <DEDUP_REMOVED lines=16> */
.L_x_21207:
        /* <DEDUP_REMOVED lines=13> */
.L_x_21209:
[----:B------:R-:W-:Y:S05]  /*16260*/  BSYNC.RECONVERGENT B2 ;  /* 0x0000000000027941 */ /* 0x000fea0003800200 */
.L_x_21208:
[----:B------:R-:W-:Y:S01]  /*16270*/  IMAD.WIDE.U32 R142, R175, -0x326172a9, RZ ;  /* 0xcd9e8d57af8e7825 */ /* 0x000fe200078e00ff */
[----:B01----:R-:W-:Y:S02]  /*16280*/  LOP3.LUT R170, R149, R141, R3, 0x96, !PT ;  /* 0x0000008d95aa7212 */ /* 0x003fe400078e9603 */
        /* <DEDUP_REMOVED lines=59> */
.L_x_21206:
[----:B------:R-:W-:Y:S05]  /*16640*/  BSYNC.RECONVERGENT B1 ;  /* 0x0000000000017941 */ /* 0x000fea0003800200 */
.L_x_21205:
        /* <DEDUP_REMOVED lines=10> */
.L_x_21204:
        /* <DEDUP_REMOVED lines=16> */
.L_x_21213:
        /* <DEDUP_REMOVED lines=13> */
.L_x_21215:
[----:B------:R-:W-:Y:S05]  /*168c0*/  BSYNC.RECONVERGENT B2 ;  /* 0x0000000000027941 */ /* 0x000fea0003800200 */
.L_x_21214:
        /* <DEDUP_REMOVED lines=61> */
.L_x_21212:
[----:B------:R-:W-:Y:S05]  /*16ca0*/  BSYNC.RECONVERGENT B1 ;  /* 0x0000000000017941 */ /* 0x000fea0003800200 */
.L_x_21211:
        /* <DEDUP_REMOVED lines=10> */
.L_x_21210:
        /* <DEDUP_REMOVED lines=16> */
.L_x_21219:
        /* <DEDUP_REMOVED lines=13> */
.L_x_21221:
[----:B------:R-:W-:Y:S05]  /*16f20*/  BSYNC.RECONVERGENT B2 ;  /* 0x0000000000027941 */ /* 0x000fea0003800200 */
.L_x_21220:
[----:B-1----:R-:W-:Y:S01]  /*16f30*/  IMAD.WIDE.U32 R168, R175, -0x326172a9, RZ ;  /* 0xcd9e8d57afa87825 */ /* 0x002fe200078e00ff */
        /* <DEDUP_REMOVED lines=60> */
.L_x_21218:
[----:B------:R-:W-:Y:S05]  /*17300*/  BSYNC.RECONVERGENT B1 ;  /* 0x0000000000017941 */ /* 0x000fea0003800200 */
.L_x_21217:
        /* <DEDUP_REMOVED lines=10> */
.L_x_21216:
        /* <DEDUP_REMOVED lines=16> */
.L_x_21225:
        /* <DEDUP_REMOVED lines=13> */
.L_x_21227:
[----:B------:R-:W-:Y:S05]  /*17580*/  BSYNC.RECONVERGENT B2 ;  /* 0x0000000000027941 */ /* 0x000fea0003800200 */
.L_x_21226:
        /* <DEDUP_REMOVED lines=61> */
.L_x_21224:
[----:B------:R-:W-:Y:S05]  /*17960*/  BSYNC.RECONVERGENT B1 ;  /* 0x0000000000017941 */ /* 0x000fea0003800200 */
.L_x_21223:
        /* <DEDUP_REMOVED lines=10> */
.L_x_21222:
        /* <DEDUP_REMOVED lines=20> */
.L_x_21231:
        /* <DEDUP_REMOVED lines=13> */
.L_x_21233:
[----:B------:R-:W-:Y:S05]  /*17c20*/  BSYNC.RECONVERGENT B2 ;  /* 0x0000000000027941 */ /* 0x000fea0003800200 */
.L_x_21232:
        /* <DEDUP_REMOVED lines=61> */
.L_x_21230:
[----:B------:R-:W-:Y:S05]  /*18000*/  BSYNC.RECONVERGENT B1 ;  /* 0x0000000000017941 */ /* 0x000fea0003800200 */
.L_x_21229:
        /* <DEDUP_REMOVED lines=11> */
.L_x_21185:
        /* <DEDUP_REMOVED lines=20> */
.L_x_21237:
        /* <DEDUP_REMOVED lines=13> */
.L_x_21239:
[----:B------:R-:W-:Y:S05]  /*182d0*/  BSYNC.RECONVERGENT B2 ;  /* 0x0000000000027941 */ /* 0x000fea0003800200 */
.L_x_21238:
        /* <DEDUP_REMOVED lines=61> */
.L_x_21236:
[----:B------:R-:W-:Y:S05]  /*186b0*/  BSYNC.RECONVERGENT B1 ;  /* 0x0000000000017941 */ /* 0x000fea0003800200 */
.L_x_21235:
        /* <DEDUP_REMOVED lines=10> */
.L_x_21234:
        /* <DEDUP_REMOVED lines=16> */
.L_x_21243:
        /* <DEDUP_REMOVED lines=13> */
.L_x_21245:
[----:B------:R-:W-:Y:S05]  /*18930*/  BSYNC.RECONVERGENT B2 ;  /* 0x0000000000027941 */ /* 0x000fea0003800200 */
.L_x_21244:
        /* <DEDUP_REMOVED lines=61> */
.L_x_21242:
[----:B------:R-:W-:Y:S05]  /*18d10*/  BSYNC.RECONVERGENT B1 ;  /* 0x0000000000017941 */ /* 0x000fea0003800200 */
.L_x_21241:
        /* <DEDUP_REMOVED lines=10> */
.L_x_21240:
        /* <DEDUP_REMOVED lines=16> */
.L_x_21249:
        /* <DEDUP_REMOVED lines=13> */
.L_x_21251:
[----:B------:R-:W-:Y:S05]  /*18f90*/  BSYNC.RECONVERGENT B2 ;  /* 0x0000000000027941 */ /* 0x000fea0003800200 */
.L_x_21250:
        /* <DEDUP_REMOVED lines=61> */
.L_x_21248:
[----:B------:R-:W-:Y:S05]  /*19370*/  BSYNC.RECONVERGENT B1 ;  /* 0x0000000000017941 */ /* 0x000fea0003800200 */
.L_x_21247:
        /* <DEDUP_REMOVED lines=10> */
.L_x_21246:
        /* <DEDUP_REMOVED lines=16> */
.L_x_21255:
        /* <DEDUP_REMOVED lines=13> */
.L_x_21257:
[----:B------:R-:W-:Y:S05]  /*195f0*/  BSYNC.RECONVERGENT B2 ;  /* 0x0000000000027941 */ /* 0x000fea0003800200 */
.L_x_21256:
        /* <DEDUP_REMOVED lines=61> */
.L_x_21254:
[----:B------:R-:W-:Y:S05]  /*199d0*/  BSYNC.RECONVERGENT B1 ;  /* 0x0000000000017941 */ /* 0x000fea0003800200 */
.L_x_21253:
        /* <DEDUP_REMOVED lines=10> */
.L_x_21252:
        /* <DEDUP_REMOVED lines=16> */
.L_x_21261:
        /* <DEDUP_REMOVED lines=13> */
.L_x_21263:
[----:B------:R-:W-:Y:S05]  /*19c50*/  BSYNC.RECONVERGENT B2 ;  /* 0x0000000000027941 */ /* 0x000fea0003800200 */
.L_x_21262:
        /* <DEDUP_REMOVED lines=61> */
.L_x_21260:
[----:B------:R-:W-:Y:S05]  /*1a030*/  BSYNC.RECONVERGENT B1 ;  /* 0x0000000000017941 */ /* 0x000fea0003800200 */
.L_x_21259:
        /* <DEDUP_REMOVED lines=10> */
.L_x_21258:
        /* <DEDUP_REMOVED lines=16> */
.L_x_21267:
        /* <DEDUP_REMOVED lines=13> */
.L_x_21269:
[----:B------:R-:W-:Y:S05]  /*1a2b0*/  BSYNC.RECONVERGENT B2 ;  /* 0x0000000000027941 */ /* 0x000fea0003800200 */
.L_x_21268:
        /* <DEDUP_REMOVED lines=61> */
.L_x_21266:
[----:B------:R-:W-:Y:S05]  /*1a690*/  BSYNC.RECONVERGENT B1 ;  /* 0x0000000000017941 */ /* 0x000fea0003800200 */
.L_x_21265:
        /* <DEDUP_REMOVED lines=10> */
.L_x_21264:
        /* <DEDUP_REMOVED lines=16> */
.L_x_21273:
        /* <DEDUP_REMOVED lines=13> */
.L_x_21275:
[----:B------:R-:W-:Y:S05]  /*1a910*/  BSYNC.RECONVERGENT B2 ;  /* 0x0000000000027941 */ /* 0x000fea0003800200 */
.L_x_21274:
        /* <DEDUP_REMOVED lines=61> */
.L_x_21272:
[----:B------:R-:W-:Y:S05]  /*1acf0*/  BSYNC.RECONVERGENT B1 ;  /* 0x0000000000017941 */ /* 0x000fea0003800200 */
.L_x_21271:
        /* <DEDUP_REMOVED lines=10> */
.L_x_21270:
        /* <DEDUP_REMOVED lines=20> */
.L_x_21278:
        /* <DEDUP_REMOVED lines=13> */
.L_x_21280:
[----:B------:R-:W-:Y:S05]  /*1afb0*/  BSYNC.RECONVERGENT B2 ;  /* 0x0000000000027941 */ /* 0x000fea0003800200 */
.L_x_21279:
        /* <DEDUP_REMOVED lines=61> */
.L_x_21277:
[----:B------:R-:W-:Y:S05]  /*1b390*/  BSYNC.RECONVERGENT B1 ;  /* 0x0000000000017941 */ /* 0x000fea0003800200 */
.L_x_21276:
        /* <DEDUP_REMOVED lines=10> */
.L_x_21228:
        /* <DEDUP_REMOVED lines=25> */
.L_x_21184:
[----:B------:R-:W-:Y:S05]  /*1b5d0*/  BSYNC.RECONVERGENT B0 ;  /* 0x0000000000007941 */ /* 0x000fea0003800200 */
.L_x_21183:
        /* <DEDUP_REMOVED lines=135> */
.L_x_21282:
[----:B------:R-:W-:Y:S05]  /*1be50*/  BSYNC.RECONVERGENT B0 ;  /* 0x0000000000007941 */ /* 0x000fea0003800200 */
.L_x_21281:
        /* <DEDUP_REMOVED lines=12> */
.L_x_21284:
[----:B------:R-:W-:Y:S05]  /*1bf20*/  BSYNC.RECONVERGENT B0 ;  /* 0x0000000000007941 */ /* 0x000fea0003800200 */
.L_x_21283:
        /* <DEDUP_REMOVED lines=107> */
.L_x_21287:
[----:B------:R-:W-:Y:S05]  /*1c5e0*/  BSYNC.RECONVERGENT B0 ;  /* 0x0000000000007941 */ /* 0x000fea0003800200 */
.L_x_21286:
        /* <DEDUP_REMOVED lines=35> */
.L_x_21289:
[----:B------:R-:W-:Y:S05]  /*1c820*/  BSYNC.RECONVERGENT B0 ;  /* 0x0000000000007941 */ /* 0x000fea0003800200 */
.L_x_21288:
        /* <DEDUP_REMOVED lines=34> */
.L_x_21291:
[----:B------:R-:W-:Y:S05]  /*1ca50*/  BSYNC.RECONVERGENT B0 ;  /* 0x0000000000007941 */ /* 0x000fea0003800200 */
.L_x_21290:
        /* <DEDUP_REMOVED lines=33> */
.L_x_21292:
[----:B------:R-:W-:Y:S05]  /*1cc70*/  BSYNC.RECONVERGENT B0 ;  /* 0x0000000000007941 */ /* 0x000fea0003800200 */
.L_x_21285:
[----:B0123--:R-:W0:Y:S01]  /*1cc80*/  LDC.64 R168, c[0x0][0x380] ;  /* 0x0000e000ffa87b82 */ /* 0x00fe220000000a00 */
[----:B------:R-:W-:Y:S01]  /*1cc90*/  UPLOP3.LUT UP1, UPT, UPT, UPT, UP1, 0x40, 0x4 ;  /* 0x000000000004789c */ /* 0x000fe20003f2e810 */
[----:B0-----:R-:W-:-:S04]  /*1cca0*/  IADD3 R146, PT, PT, R146, R168, RZ ;  /* 0x000000a892927210 */ /* 0x001fc80007ffe0ff */
[----:B------:R-:W-:-:S13]  /*1ccb0*/  ISETP.GE.AND P0, PT, R146, R169, PT ;  /* 0x000000a99200720c */ /* 0x000fda0003f06270 */
[----:B------:R-:W-:Y:S05]  /*1ccc0*/  @!P0 BRA `(.L_x_21293) ;  /* 0xfffffe4000b48947 */ /* 0x000fea000383ffff */
[----:B------:R-:W-:Y:S05]  /*1ccd0*/  EXIT ;  /* 0x000000000000794d */ /* 0x000fea0003800000 */
.L_x_21294:
        /* <DEDUP_REMOVED lines=10> */
.L_x_27586:


//--------------------- .text._ZN10layer_norm13ln_fwd_kernelINS_13Kernel_traitsIf6__halffS2_fjLj8192ELj1ELj1ELj8ELj16ENS_18Kernel_traits_baseILj8192EfS2_fS2_fjLj256EEEEELb1ELb1ELb1ELb1EEEvNS_9FwdParamsE --------------------------
	.section	.text._ZN10layer_norm13ln_fwd_kernelINS_13Kernel_traitsIf6__halffS2_fjLj8192ELj1ELj1ELj8ELj16ENS_18Kernel_traits_baseILj8192EfS2_fS2_fjLj256EEEEELb1ELb1ELb1ELb1EEEvNS_9FwdParamsE,"ax",@progbits
	.align	128
        .global         _ZN10layer_norm13ln_fwd_kernelINS_13Kernel_traitsIf6__halffS2_fjLj8192ELj1ELj1ELj8ELj16ENS_18Kernel_traits_baseILj8192EfS2_fS2_fjLj256EEEEELb1ELb1ELb1ELb1EEEvNS_9FwdParamsE
        .type           _ZN10layer_norm13ln_fwd_kernelINS_13Kernel_traitsIf6__halffS2_fjLj8192ELj1ELj1ELj8ELj16ENS_18Kernel_traits_baseILj8192EfS2_fS2_fjLj256EEEEELb1ELb1ELb1ELb1EEEvNS_9FwdParamsE,@function
        .size           _ZN10layer_norm13ln_fwd_kernelINS_13Kernel_traitsIf6__halffS2_fjLj8192ELj1ELj1ELj8ELj16ENS_18Kernel_traits_baseILj8192EfS2_fS2_fjLj256EEEEELb1ELb1ELb1ELb1EEEvNS_9FwdParamsE,(.L_x_27587 - _ZN10layer_norm13ln_fwd_kernelINS_13Kernel_traitsIf6__halffS2_fjLj8192ELj1ELj1ELj8ELj16ENS_18Kernel_traits_baseILj8192EfS2_fS2_fjLj256EEEEELb1ELb1ELb1ELb1EEEvNS_9FwdParamsE)
        .other          _ZN10layer_norm13ln_fwd_kernelINS_13Kernel_traitsIf6__halffS2_fjLj8192ELj1ELj1ELj8ELj16ENS_18Kernel_traits_baseILj8192EfS2_fS2_fjLj256EEEEELb1ELb1ELb1ELb1EEEvNS_9FwdParamsE,@"STO_CUDA_ENTRY STV_DEFAULT"
_ZN10layer_norm13ln_fwd_kernelINS_13Kernel_traitsIf6__halffS2_fjLj8192ELj1ELj1ELj8ELj16ENS_18Kernel_traits_baseILj8192EfS2_fS2_fjLj256EEEEELb1ELb1ELb1ELb1EEEvNS_9FwdParamsE:
.text._ZN10layer_norm13ln_fwd_kernelINS_13Kernel_traitsIf6__halffS2_fjLj8192ELj1ELj1ELj8ELj16ENS_18Kernel_traits_baseILj8192EfS2_fS2_fjLj256EEEEELb1ELb1ELb1ELb1EEEvNS_9FwdParamsE:
        /* <DEDUP_REMOVED lines=54> */
.L_x_21295:
        /* <DEDUP_REMOVED lines=36> */
.L_x_21296:
        /* <DEDUP_REMOVED lines=93> */
.L_x_21562:
        /* <DEDUP_REMOVED lines=49> */
.L_x_21300:
        /* <DEDUP_REMOVED lines=12> */
.L_x_21301:
        /* <DEDUP_REMOVED lines=59> */
.L_x_21299:
        /* <DEDUP_REMOVED lines=10> */
.L_x_21298:
        /* <DEDUP_REMOVED lines=15> */
.L_x_21304:
        /* <DEDUP_REMOVED lines=12> */
.L_x_21305:
        /* <DEDUP_REMOVED lines=53> */
[----:B------:R-:W-:Y:S01]  /*1890*/  MOV R5, R122 ;  /* 0x0000007a00057202 */ /* 0x000fe20000000f00 */
[----:B------:R-:W-:-:S04]  /*18a0*/  IMAD.WIDE.U32 R120, R11, -0x326172a9, RZ ;  /* 0xcd9e8d570b787825 */ /* 0x000fc800078e00ff */
[----:B------:R-:W-:Y:S01]  /*18b0*/  IMAD.WIDE.U32 R10, R9, -0x2daee0ad, RZ ;  /* 0xd2511f53090a7825 */ /* 0x000fe200078e00ff */
[----:B------:R-:W-:-:S03]  /*18c0*/  LOP3.LUT R159, R159, R6, R121, 0x96, !PT ;  /* 0x000000069f9f7212 */ /* 0x000fc600078e9679 */
[----:B------:R-:W-:Y:S01]  /*18d0*/  IMAD.MOV.U32 R162, RZ, RZ, R120 ;  /* 0x000000ffffa27224 */ /* 0x000fe200078e0078 */
[----:B------:R-:W-:Y:S01]  /*18e0*/  LOP3.LUT R161, R161, R4, R11, 0x96, !PT ;  /* 0x00000004a1a17212 */ /* 0x000fe200078e960b */
[----:B------:R-:W-:Y:S02]  /*18f0*/  IMAD.MOV.U32 R122, RZ, RZ, R10 ;  /* 0x000000ffff7a7224 */ /* 0x000fe400078e000a */
[----:B------:R-:W-:-:S07]  /*1900*/  IMAD.MOV.U32 R4, RZ, RZ, RZ ;  /* 0x000000ffff047224 */ /* 0x000fce00078e00ff */
.L_x_21303:
        /* <DEDUP_REMOVED lines=10> */
.L_x_21302:
[----:B------:R-:W-:Y:S02]  /*19b0*/  IMAD.MOV.U32 R5, RZ, RZ, R4 ;  /* 0x000000ffff057224 */ /* 0x000fe400078e0004 */
        /* <DEDUP_REMOVED lines=14> */
.L_x_21308:
        /* <DEDUP_REMOVED lines=12> */
.L_x_21309:
        /* <DEDUP_REMOVED lines=61> */
.L_x_21307:
        /* <DEDUP_REMOVED lines=10> */
.L_x_21306:
        /* <DEDUP_REMOVED lines=15> */
.L_x_21312:
        /* <DEDUP_REMOVED lines=12> */
.L_x_21313:
        /* <DEDUP_REMOVED lines=61> */
.L_x_21311:
        /* <DEDUP_REMOVED lines=10> */
.L_x_21310:
        /* <DEDUP_REMOVED lines=15> */
.L_x_21316:
        /* <DEDUP_REMOVED lines=12> */
.L_x_21317:
        /* <DEDUP_REMOVED lines=61> */
.L_x_21315:
        /* <DEDUP_REMOVED lines=10> */
.L_x_21314:
        /* <DEDUP_REMOVED lines=15> */
.L_x_21320:
        /* <DEDUP_REMOVED lines=12> */
.L_x_21321:
[----:B------:R-:W-:Y:S01]  /*2dc0*/  IMAD.WIDE.U32 R120, R147, -0x326172a9, RZ ;  /* 0xcd9e8d5793787825 */ /* 0x000fe200078e00ff */
[----:B------:R-:W-:Y:S02]  /*2dd0*/  LOP3.LUT R126, R149, R7, R3, 0x96, !PT ;  /* 0x00000007957e7212 */ /* 0x000fe400078e9603 */
[----:B------:R-:W-:Y:S01]  /*2de0*/  IADD3 R123, PT, PT, R3, 0x76cf5d0a, RZ ;  /* 0x76cf5d0a037b7810 */ /* 0x000fe20007ffe0ff */
        /* <DEDUP_REMOVED lines=58> */
.L_x_21319:
        /* <DEDUP_REMOVED lines=10> */
.L_x_21318:
        /* <DEDUP_REMOVED lines=15> */
.L_x_21324:
        /* <DEDUP_REMOVED lines=12> */
.L_x_21325:
        /* <DEDUP_REMOVED lines=61> */
.L_x_21323:
        /* <DEDUP_REMOVED lines=10> */
.L_x_21322:
        /* <DEDUP_REMOVED lines=15> */
.L_x_21328:
        /* <DEDUP_REMOVED lines=12> */
.L_x_21329:
        /* <DEDUP_REMOVED lines=61> */
.L_x_21327:
        /* <DEDUP_REMOVED lines=11> */
.L_x_21297:
[----:B------:R-:W-:Y:S01]  /*3e80*/  IMAD.MOV.U32 R4, RZ, RZ, R168 ;  /* 0x000000ffff047224 */ /* 0x000fe200078e00a8 */
[----:B------:R-:W-:Y:S01]  /*3e90*/  MOV R8, RZ ;  /* 0x000000ff00087202 */ /* 0x000fe20000000f00 */
        /* <DEDUP_REMOVED lines=17> */
.L_x_21332:
        /* <DEDUP_REMOVED lines=12> */
.L_x_21333:
        /* <DEDUP_REMOVED lines=58> */
[----:B------:R-:W-:-:S07]  /*4410*/  HFMA2 R4, -RZ, RZ, 0, 0 ;  /* 0x00000000ff047431 */ /* 0x000fce00000001ff */
.L_x_21331:
        /* <DEDUP_REMOVED lines=10> */
.L_x_21330:
        /* <DEDUP_REMOVED lines=15> */
.L_x_21336:
        /* <DEDUP_REMOVED lines=12> */
.L_x_21337:
        /* <DEDUP_REMOVED lines=61> */
.L_x_21335:
        /* <DEDUP_REMOVED lines=10> */
.L_x_21334:
        /* <DEDUP_REMOVED lines=15> */
.L_x_21340:
        /* <DEDUP_REMOVED lines=12> */
.L_x_21341:
        /* <DEDUP_REMOVED lines=61> */
.L_x_21339:
        /* <DEDUP_REMOVED lines=10> */
.L_x_21338:
        /* <DEDUP_REMOVED lines=15> */
.L_x_21344:
        /* <DEDUP_REMOVED lines=12> */
.L_x_21345:
        /* <DEDUP_REMOVED lines=61> */
.L_x_21343:
        /* <DEDUP_REMOVED lines=10> */
.L_x_21342:
        /* <DEDUP_REMOVED lines=15> */
.L_x_21348:
        /* <DEDUP_REMOVED lines=12> */
.L_x_21349:
        /* <DEDUP_REMOVED lines=61> */
.L_x_21347:
        /* <DEDUP_REMOVED lines=10> */
.L_x_21346:
        /* <DEDUP_REMOVED lines=15> */
.L_x_21352:
        /* <DEDUP_REMOVED lines=12> */
.L_x_21353:
        /* <DEDUP_REMOVED lines=61> */
.L_x_21351:
        /* <DEDUP_REMOVED lines=10> */
.L_x_21350:
        /* <DEDUP_REMOVED lines=15> */
.L_x_21356:
        /* <DEDUP_REMOVED lines=12> */
.L_x_21357:
        /* <DEDUP_REMOVED lines=61> */
.L_x_21355:
        /* <DEDUP_REMOVED lines=10> */
.L_x_21354:
        /* <DEDUP_REMOVED lines=15> */
.L_x_21359:
        /* <DEDUP_REMOVED lines=12> */
.L_x_21360:
        /* <DEDUP_REMOVED lines=61> */
.L_x_21358:
        /* <DEDUP_REMOVED lines=10> */
.L_x_21326:
        /* <DEDUP_REMOVED lines=31> */
.L_x_21361:
        /* <DEDUP_REMOVED lines=24> */
.L_x_21365:
        /* <DEDUP_REMOVED lines=12> */
.L_x_21366:
        /* <DEDUP_REMOVED lines=59> */
.L_x_21364:
[----:B------:R-:W-:Y:S01]  /*7780*/  I2FP.F32.U32 R120, R120 ;  /* 0x0000007800787245 */ /* 0x000fe20000201000 */
[----:B------:R-:W-:Y:S01]  /*7790*/  HADD2.F32 R122, -RZ, R20.H0_H0 ;  /* 0x20000014ff7a7230 */ /* 0x000fe20000004100 */
[----:B------:R-:W-:-:S04]  /*77a0*/  MOV R121, 0x2f800000 ;  /* 0x2f80000000797802 */ /* 0x000fc80000000f00 */
[----:B------:R-:W-:Y:S01]  /*77b0*/  FMUL.FTZ R122, R122, UR13 ;  /* 0x0000000d7a7a7c20 */ /* 0x000fe20008410000 */
[----:B------:R-:W-:-:S03]  /*77c0*/  FFMA.FTZ R120, R120, R121, 1.1641532182693481445e-10 ;  /* 0x2f00000078787423 */ /* 0x000fc60000010079 */
[----:B------:R-:W-:Y:S02]  /*77d0*/  FMUL.FTZ R121, R122, UR12 ;  /* 0x0000000c7a797c20 */ /* 0x000fe40008410000 */
[----:B------:R-:W-:-:S04]  /*77e0*/  FSETP.GTU.FTZ.AND P3, PT, R120, UR10, PT ;  /* 0x0000000a78007c0b */ /* 0x000fc8000bf7c000 */
[----:B------:R-:W-:Y:S02]  /*77f0*/  FSEL R121, R121, RZ, !P3 ;  /* 0x000000ff79797208 */ /* 0x000fe40005800000 */
[----:B------:R-:W-:-:S03]  /*7800*/  SEL R163, RZ, 0x1, P3 ;  /* 0x00000001ffa37807 */ /* 0x000fc60001800000 */
[----:B------:R-:W-:-:S07]  /*7810*/  FFMA.FTZ R120, R121, R44, R16 ;  /* 0x0000002c79787223 */ /* 0x000fce0000010010 */
.L_x_21363:
        /* <DEDUP_REMOVED lines=15> */
.L_x_21369:
        /* <DEDUP_REMOVED lines=12> */
.L_x_21370:
        /* <DEDUP_REMOVED lines=61> */
.L_x_21368:
        /* <DEDUP_REMOVED lines=10> */
.L_x_21367:
        /* <DEDUP_REMOVED lines=15> */
.L_x_21373:
        /* <DEDUP_REMOVED lines=12> */
.L_x_21374:
        /* <DEDUP_REMOVED lines=61> */
.L_x_21372:
        /* <DEDUP_REMOVED lines=10> */
.L_x_21371:
        /* <DEDUP_REMOVED lines=15> */
.L_x_21377:
        /* <DEDUP_REMOVED lines=12> */
.L_x_21378:
        /* <DEDUP_REMOVED lines=61> */
.L_x_21376:
        /* <DEDUP_REMOVED lines=10> */
.L_x_21375:
        /* <DEDUP_REMOVED lines=15> */
.L_x_21381:
        /* <DEDUP_REMOVED lines=12> */
.L_x_21382:
        /* <DEDUP_REMOVED lines=61> */
.L_x_21380:
        /* <DEDUP_REMOVED lines=10> */
.L_x_21379:
        /* <DEDUP_REMOVED lines=15> */
.L_x_21385:
        /* <DEDUP_REMOVED lines=12> */
.L_x_21386:
        /* <DEDUP_REMOVED lines=61> */
.L_x_21384:
        /* <DEDUP_REMOVED lines=10> */
.L_x_21383:
        /* <DEDUP_REMOVED lines=15> */
.L_x_21389:
        /* <DEDUP_REMOVED lines=12> */
.L_x_21390:
        /* <DEDUP_REMOVED lines=61> */
.L_x_21388:
        /* <DEDUP_REMOVED lines=10> */
.L_x_21387:
        /* <DEDUP_REMOVED lines=15> */
.L_x_21393:
        /* <DEDUP_REMOVED lines=12> */
.L_x_21394:
        /* <DEDUP_REMOVED lines=61> */
.L_x_21392:
        /* <DEDUP_REMOVED lines=11> */
.L_x_21362:
        /* <DEDUP_REMOVED lines=19> */
.L_x_21397:
        /* <DEDUP_REMOVED lines=12> */
.L_x_21398:
        /* <DEDUP_REMOVED lines=59> */
.L_x_21396:
        /* <DEDUP_REMOVED lines=10> */
.L_x_21395:
        /* <DEDUP_REMOVED lines=15> */
.L_x_21401:
        /* <DEDUP_REMOVED lines=12> */
.L_x_21402:
        /* <DEDUP_REMOVED lines=61> */
.L_x_21400:
        /* <DEDUP_REMOVED lines=10> */
.L_x_21399:
        /* <DEDUP_REMOVED lines=15> */
.L_x_21405:
        /* <DEDUP_REMOVED lines=12> */
.L_x_21406:
        /* <DEDUP_REMOVED lines=61> */
.L_x_21404:
        /* <DEDUP_REMOVED lines=10> */
.L_x_21403:
        /* <DEDUP_REMOVED lines=15> */
.L_x_21409:
        /* <DEDUP_REMOVED lines=12> */
.L_x_21410:
        /* <DEDUP_REMOVED lines=61> */
.L_x_21408:
        /* <DEDUP_REMOVED lines=10> */
.L_x_21407:
        /* <DEDUP_REMOVED lines=15> */
.L_x_21413:
        /* <DEDUP_REMOVED lines=12> */
.L_x_21414:
        /* <DEDUP_REMOVED lines=61> */
.L_x_21412:
        /* <DEDUP_REMOVED lines=10> */
.L_x_21411:
        /* <DEDUP_REMOVED lines=15> */
.L_x_21417:
        /* <DEDUP_REMOVED lines=12> */
.L_x_21418:
        /* <DEDUP_REMOVED lines=61> */
.L_x_21416:
        /* <DEDUP_REMOVED lines=10> */
.L_x_21415:
        /* <DEDUP_REMOVED lines=15> */
.L_x_21421:
        /* <DEDUP_REMOVED lines=12> */
.L_x_21422:
        /* <DEDUP_REMOVED lines=61> */
.L_x_21420:
        /* <DEDUP_REMOVED lines=10> */
.L_x_21419:
        /* <DEDUP_REMOVED lines=15> */
.L_x_21424:
        /* <DEDUP_REMOVED lines=12> */
.L_x_21425:
        /* <DEDUP_REMOVED lines=61> */
.L_x_21423:
        /* <DEDUP_REMOVED lines=10> */
.L_x_21391:
        /* <DEDUP_REMOVED lines=32> */
.L_x_21426:
        /* <DEDUP_REMOVED lines=24> */
.L_x_21430:
        /* <DEDUP_REMOVED lines=12> */
.L_x_21431:
        /* <DEDUP_REMOVED lines=59> */
.L_x_21429:
        /* <DEDUP_REMOVED lines=10> */
.L_x_21428:
        /* <DEDUP_REMOVED lines=15> */
.L_x_21434:
        /* <DEDUP_REMOVED lines=12> */
.L_x_21435:
        /* <DEDUP_REMOVED lines=61> */
.L_x_21433:
        /* <DEDUP_REMOVED lines=10> */
.L_x_21432:
        /* <DEDUP_REMOVED lines=15> */
.L_x_21438:
        /* <DEDUP_REMOVED lines=12> */
.L_x_21439:
        /* <DEDUP_REMOVED lines=61> */
.L_x_21437:
        /* <DEDUP_REMOVED lines=10> */
.L_x_21436:
        /* <DEDUP_REMOVED lines=15> */
.L_x_21442:
        /* <DEDUP_REMOVED lines=12> */
.L_x_21443:
        /* <DEDUP_REMOVED lines=61> */
.L_x_21441:
        /* <DEDUP_REMOVED lines=10> */
.L_x_21440:
        /* <DEDUP_REMOVED lines=15> */
.L_x_21446:
        /* <DEDUP_REMOVED lines=12> */
.L_x_21447:
        /* <DEDUP_REMOVED lines=61> */
.L_x_21445:
        /* <DEDUP_REMOVED lines=10> */
.L_x_21444:
        /* <DEDUP_REMOVED lines=15> */
.L_x_21450:
        /* <DEDUP_REMOVED lines=12> */
.L_x_21451:
        /* <DEDUP_REMOVED lines=61> */
.L_x_21449:
        /* <DEDUP_REMOVED lines=10> */
.L_x_21448:
        /* <DEDUP_REMOVED lines=15> */
.L_x_21454:
        /* <DEDUP_REMOVED lines=12> */
.L_x_21455:
        /* <DEDUP_REMOVED lines=61> */
.L_x_21453:
        /* <DEDUP_REMOVED lines=10> */
.L_x_21452:
        /* <DEDUP_REMOVED lines=15> */
.L_x_21458:
        /* <DEDUP_REMOVED lines=12> */
.L_x_21459:
        /* <DEDUP_REMOVED lines=61> */
.L_x_21457:
        /* <DEDUP_REMOVED lines=11> */
.L_x_21427:
        /* <DEDUP_REMOVED lines=19> */
.L_x_21462:
        /* <DEDUP_REMOVED lines=12> */
.L_x_21463:
        /* <DEDUP_REMOVED lines=59> */
.L_x_21461:
        /* <DEDUP_REMOVED lines=10> */
.L_x_21460:
        /* <DEDUP_REMOVED lines=15> */
.L_x_21466:
        /* <DEDUP_REMOVED lines=12> */
.L_x_21467:
        /* <DEDUP_REMOVED lines=61> */
.L_x_21465:
        /* <DEDUP_REMOVED lines=10> */
.L_x_21464:
        /* <DEDUP_REMOVED lines=15> */
.L_x_21470:
        /* <DEDUP_REMOVED lines=12> */
.L_x_21471:
        /* <DEDUP_REMOVED lines=61> */
.L_x_21469:
        /* <DEDUP_REMOVED lines=10> */
.L_x_21468:
        /* <DEDUP_REMOVED lines=15> */
.L_x_21474:
        /* <DEDUP_REMOVED lines=12> */
.L_x_21475:
        /* <DEDUP_REMOVED lines=61> */
.L_x_21473:
        /* <DEDUP_REMOVED lines=10> */
.L_x_21472:
        /* <DEDUP_REMOVED lines=15> */
.L_x_21478:
        /* <DEDUP_REMOVED lines=12> */
.L_x_21479:
        /* <DEDUP_REMOVED lines=61> */
.L_x_21477:
        /* <DEDUP_REMOVED lines=10> */
.L_x_21476:
        /* <DEDUP_REMOVED lines=15> */
.L_x_21482:
        /* <DEDUP_REMOVED lines=12> */
.L_x_21483:
        /* <DEDUP_REMOVED lines=61> */
.L_x_21481:
        /* <DEDUP_REMOVED lines=10> */
.L_x_21480:
        /* <DEDUP_REMOVED lines=15> */
.L_x_21486:
        /* <DEDUP_REMOVED lines=12> */
.L_x_21487:
        /* <DEDUP_REMOVED lines=61> */
.L_x_21485:
        /* <DEDUP_REMOVED lines=10> */
.L_x_21484:
        /* <DEDUP_REMOVED lines=15> */
.L_x_21489:
        /* <DEDUP_REMOVED lines=12> */
.L_x_21490:
        /* <DEDUP_REMOVED lines=61> */
.L_x_21488:
        /* <DEDUP_REMOVED lines=10> */
.L_x_21456:
        /* <DEDUP_REMOVED lines=32> */
.L_x_21491:
        /* <DEDUP_REMOVED lines=24> */
.L_x_21495:
        /* <DEDUP_REMOVED lines=12> */
.L_x_21496:
        /* <DEDUP_REMOVED lines=59> */
.L_x_21494:
        /* <DEDUP_REMOVED lines=10> */
.L_x_21493:
        /* <DEDUP_REMOVED lines=15> */
.L_x_21499:
        /* <DEDUP_REMOVED lines=12> */
.L_x_21500:
        /* <DEDUP_REMOVED lines=61> */
.L_x_21498:
        /* <DEDUP_REMOVED lines=10> */
.L_x_21497:
        /* <DEDUP_REMOVED lines=15> */
.L_x_21503:
        /* <DEDUP_REMOVED lines=12> */
.L_x_21504:
        /* <DEDUP_REMOVED lines=61> */
.L_x_21502:
        /* <DEDUP_REMOVED lines=10> */
.L_x_21501:
        /* <DEDUP_REMOVED lines=15> */
.L_x_21507:
        /* <DEDUP_REMOVED lines=12> */
.L_x_21508:
[----:B-1----:R-:W-:Y:S01]  /*14f50*/  IMAD.WIDE.U32 R142, R147, -0x326172a9, RZ ;  /* 0xcd9e8d57938e7825 */ /* 0x002fe200078e00ff */
        /* <DEDUP_REMOVED lines=60> */
.L_x_21506:
        /* <DEDUP_REMOVED lines=10> */
.L_x_21505:
        /* <DEDUP_REMOVED lines=15> */
.L_x_21511:
        /* <DEDUP_REMOVED lines=12> */
.L_x_21512:
        /* <DEDUP_REMOVED lines=61> */
.L_x_21510:
[----:B------:R-:W-:Y:S01]  /*15940*/  I2FP.F32.U32 R140, R140 ;  /* 0x0000008c008c7245 */ /* 0x000fe20000201000 */
[----:B------:R-:W-:Y:S02]  /*15950*/  HFMA2 R141, -RZ, RZ, 0.1171875, 0 ;  /* 0x2f800000ff8d7431 */ /* 0x000fe400000001ff */
[----:B-1----:R-:W-:-:S03]  /*15960*/  HADD2.F32 R142, -RZ, R22.H0_H0 ;  /* 0x20000016ff8e7230 */ /* 0x002fc60000004100 */
[----:B------:R-:W-:Y:S02]  /*15970*/  FFMA.FTZ R140, R140, R141, 1.1641532182693481445e-10 ;  /* 0x2f0000008c8c7423 */ /* 0x000fe4000001008d */
[----:B------:R-:W-:-:S04]  /*15980*/  FMUL.FTZ R142, R142, UR13 ;  /* 0x0000000d8e8e7c20 */ /* 0x000fc80008410000 */
[----:B------:R-:W-:Y:S01]  /*15990*/  FMUL.FTZ R141, R142, UR12 ;  /* 0x0000000c8e8d7c20 */ /* 0x000fe20008410000 */
[----:B------:R-:W-:-:S04]  /*159a0*/  FSETP.GTU.FTZ.AND P2, PT, R140, UR10, PT ;  /* 0x0000000a8c007c0b */ /* 0x000fc8000bf5c000 */
[----:B------:R-:W-:Y:S02]  /*159b0*/  FSEL R141, R141, RZ, !P2 ;  /* 0x000000ff8d8d7208 */ /* 0x000fe40005000000 */
[----:B------:R-:W-:-:S03]  /*159c0*/  SEL R154, RZ, 0x1, P2 ;  /* 0x00000001ff9a7807 */ /* 0x000fc60001000000 */
[----:B------:R-:W-:-:S07]  /*159d0*/  FFMA.FTZ R140, R141, R24, R12 ;  /* 0x000000188d8c7223 */ /* 0x000fce000001000c */
.L_x_21509:
        /* <DEDUP_REMOVED lines=15> */
.L_x_21515:
        /* <DEDUP_REMOVED lines=12> */
.L_x_21516:
        /* <DEDUP_REMOVED lines=61> */
.L_x_21514:
        /* <DEDUP_REMOVED lines=10> */
.L_x_21513:
        /* <DEDUP_REMOVED lines=15> */
.L_x_21519:
        /* <DEDUP_REMOVED lines=12> */
.L_x_21520:
        /* <DEDUP_REMOVED lines=61> */
.L_x_21518:
        /* <DEDUP_REMOVED lines=10> */
.L_x_21517:
        /* <DEDUP_REMOVED lines=15> */
.L_x_21523:
        /* <DEDUP_REMOVED lines=12> */
.L_x_21524:
        /* <DEDUP_REMOVED lines=61> */
.L_x_21522:
        /* <DEDUP_REMOVED lines=11> */
.L_x_21492:
        /* <DEDUP_REMOVED lines=19> */
.L_x_21527:
        /* <DEDUP_REMOVED lines=12> */
.L_x_21528:
        /* <DEDUP_REMOVED lines=59> */
.L_x_21526:
        /* <DEDUP_REMOVED lines=10> */
.L_x_21525:
        /* <DEDUP_REMOVED lines=15> */
.L_x_21531:
        /* <DEDUP_REMOVED lines=12> */
.L_x_21532:
        /* <DEDUP_REMOVED lines=61> */
.L_x_21530:
        /* <DEDUP_REMOVED lines=10> */
.L_x_21529:
        /* <DEDUP_REMOVED lines=15> */
.L_x_21535:
        /* <DEDUP_REMOVED lines=12> */
.L_x_21536:
        /* <DEDUP_REMOVED lines=61> */
.L_x_21534:
        /* <DEDUP_REMOVED lines=10> */
.L_x_21533:
        /* <DEDUP_REMOVED lines=15> */
.L_x_21539:
        /* <DEDUP_REMOVED lines=12> */
.L_x_21540:
        /* <DEDUP_REMOVED lines=61> */
.L_x_21538:
        /* <DEDUP_REMOVED lines=10> */
.L_x_21537:
        /* <DEDUP_REMOVED lines=15> */
.L_x_21543:
        /* <DEDUP_REMOVED lines=12> */
.L_x_21544:
        /* <DEDUP_REMOVED lines=61> */
.L_x_21542:
[----:B------:R-:W-:Y:S01]  /*18a70*/  I2FP.F32.U32 R140, R140 ;  /* 0x0000008c008c7245 */ /* 0x000fe20000201000 */
[----:B------:R-:W-:Y:S02]  /*18a80*/  HFMA2 R141, -RZ, RZ, 0.1171875, 0 ;  /* 0x2f800000ff8d7431 */ /* 0x000fe400000001ff */
[----:B-1---5:R-:W-:-:S03]  /*18a90*/  HADD2.F32 R142, -RZ, R22.H0_H0 ;  /* 0x20000016ff8e7230 */ /* 0x022fc60000004100 */
[----:B------:R-:W-:Y:S02]  /*18aa0*/  FFMA.FTZ R140, R140, R141, 1.1641532182693481445e-10 ;  /* 0x2f0000008c8c7423 */ /* 0x000fe4000001008d */
[----:B------:R-:W-:-:S04]  /*18ab0*/  FMUL.FTZ R142, R142, UR13 ;  /* 0x0000000d8e8e7c20 */ /* 0x000fc80008410000 */
[----:B------:R-:W-:Y:S01]  /*18ac0*/  FMUL.FTZ R141, R142, UR12 ;  /* 0x0000000c8e8d7c20 */ /* 0x000fe20008410000 */
[----:B------:R-:W-:-:S04]  /*18ad0*/  FSETP.GTU.FTZ.AND P0, PT, R140, UR10, PT ;  /* 0x0000000a8c007c0b */ /* 0x000fc8000bf1c000 */
[----:B------:R-:W-:Y:S02]  /*18ae0*/  FSEL R141, R141, RZ, !P0 ;  /* 0x000000ff8d8d7208 */ /* 0x000fe40004000000 */
[----:B------:R-:W-:-:S03]  /*18af0*/  SEL R154, RZ, 0x1, P0 ;  /* 0x00000001ff9a7807 */ /* 0x000fc60000000000 */
[----:B------:R-:W-:-:S07]  /*18b00*/  FMUL.FTZ R140, R141, R24 ;  /* 0x000000188d8c7220 */ /* 0x000fce0000410000 */
.L_x_21541:
        /* <DEDUP_REMOVED lines=15> */
.L_x_21547:
        /* <DEDUP_REMOVED lines=12> */
.L_x_21548:
        /* <DEDUP_REMOVED lines=61> */
.L_x_21546:
        /* <DEDUP_REMOVED lines=10> */
.L_x_21545:
        /* <DEDUP_REMOVED lines=15> */
.L_x_21551:
        /* <DEDUP_REMOVED lines=12> */
.L_x_21552:
        /* <DEDUP_REMOVED lines=61> */
.L_x_21550:
        /* <DEDUP_REMOVED lines=10> */
.L_x_21549:
        /* <DEDUP_REMOVED lines=15> */
.L_x_21554:
        /* <DEDUP_REMOVED lines=12> */
.L_x_21555:
        /* <DEDUP_REMOVED lines=61> */
.L_x_21553:
        /* <DEDUP_REMOVED lines=10> */
.L_x_21521:
        /* <DEDUP_REMOVED lines=56> */
.L_x_21556:
        /* <DEDUP_REMOVED lines=98> */
.L_x_21558:
[----:B------:R-:W-:Y:S05]  /*1a710*/  BSYNC.RECONVERGENT B0 ;  /* 0x0000000000007941 */ /* 0x000fea0003800200 */
.L_x_21557:
        /* <DEDUP_REMOVED lines=12> */
.L_x_21560:
[----:B------:R-:W-:Y:S05]  /*1a7e0*/  BSYNC.RECONVERGENT B0 ;  /* 0x0000000000007941 */ /* 0x000fea0003800200 */
.L_x_21559:
        /* <DEDUP_REMOVED lines=197> */
.L_x_21561:
[----:B0-----:R-:W0:Y:S01]  /*1b440*/  LDC.64 R4, c[0x0][0x380] ;  /* 0x0000e000ff047b82 */ /* 0x001e220000000a00 */
[----:B------:R-:W-:Y:S01]  /*1b450*/  UPLOP3.LUT UP0, UPT, UPT, UPT, UP0, 0x40, 0x4 ;  /* 0x000000000004789c */ /* 0x000fe20003f0e800 */
[----:B0-----:R-:W-:-:S04]  /*1b460*/  IADD3 R146, PT, PT, R146, R4, RZ ;  /* 0x0000000492927210 */ /* 0x001fc80007ffe0ff */
[----:B------:R-:W-:-:S13]  /*1b470*/  ISETP.GE.AND P0, PT, R146, R5, PT ;  /* 0x000000059200720c */ /* 0x000fda0003f06270 */
[----:B------:R-:W-:Y:S05]  /*1b480*/  @!P0 BRA `(.L_x_21562) ;  /* 0xfffffe5400b88947 */ /* 0x000fea000383ffff */
[----:B------:R-:W-:Y:S05]  /*1b490*/  EXIT ;  /* 0x000000000000794d */ /* 0x000fea0003800000 */
.L_x_21563:
        /* <DEDUP_REMOVED lines=14> */
.L_x_27587:


//--------------------- .text._ZN10layer_norm13ln_fwd_kernelINS_13Kernel_traitsI6__halfffffjLj8192ELj1ELj1ELj8ELj16ENS_18Kernel_traits_baseILj8192ES2_ffffjLj256EEEEELb0ELb0ELb0ELb0EEEvNS_9FwdParamsE --------------------------
	.section	.text._ZN10layer_norm13ln_fwd_kernelINS_13Kernel_traitsI6__halfffffjLj8192ELj1ELj1ELj8ELj16ENS_18Kernel_traits_baseILj8192ES2_ffffjLj256EEEEELb0ELb0ELb0ELb0EEEvNS_9FwdParamsE,"ax",@progbits
	.align	128
        .global         _ZN10layer_norm13ln_fwd_kernelINS_13Kernel_traitsI6__halfffffjLj8192ELj1ELj1ELj8ELj16ENS_18Kernel_traits_baseILj8192ES2_ffffjLj256EEEEELb0ELb0ELb0ELb0EEEvNS_9FwdParamsE
        .type           _ZN10layer_norm13ln_fwd_kernelINS_13Kernel_traitsI6__halfffffjLj8192ELj1ELj1ELj8ELj16ENS_18Kernel_traits_baseILj8192ES2_ffffjLj256EEEEELb0ELb0ELb0ELb0EEEvNS_9FwdParamsE,@function
        .size           _ZN10layer_norm13ln_fwd_kernelINS_13Kernel_traitsI6__halfffffjLj8192ELj1ELj1ELj8ELj16ENS_18Kernel_traits_baseILj8192ES2_ffffjLj256EEEEELb0ELb0ELb0ELb0EEEvNS_9FwdParamsE,(.L_x_27588 - _ZN10layer_norm13ln_fwd_kernelINS_13Kernel_traitsI6__halfffffjLj8192ELj1ELj1ELj8ELj16ENS_18Kernel_traits_baseILj8192ES2_ffffjLj256EEEEELb0ELb0ELb0ELb0EEEvNS_9FwdParamsE)
        .other          _ZN10layer_norm13ln_fwd_kernelINS_13Kernel_traitsI6__halfffffjLj8192ELj1ELj1ELj8ELj16ENS_18Kernel_traits_baseILj8192ES2_ffffjLj256EEEEELb0ELb0ELb0ELb0EEEvNS_9FwdParamsE,@"STO_CUDA_ENTRY STV_DEFAULT"
_ZN10layer_norm13ln_fwd_kernelINS_13Kernel_traitsI6__halfffffjLj8192ELj1ELj1ELj8ELj16ENS_18Kernel_traits_baseILj8192ES2_ffffjLj256EEEEELb0ELb0ELb0ELb0EEEvNS_9FwdParamsE:
.text._ZN10layer_norm13ln_fwd_kernelINS_13Kernel_traitsI6__halfffffjLj8192ELj1ELj1ELj8ELj16ENS_18Kernel_traits_baseILj8192ES2_ffffjLj256EEEEELb0ELb0ELb0ELb0EEEvNS_9FwdParamsE:
        /* <DEDUP_REMOVED lines=12> */
[----:B----4-:R-:W-:Y:S02]  /*00c0*/  MOV R0, UR4 ;  /* 0x0000000400007c02 */ /* 0x010fe40008000f00 */
[----:B------:R-:W-:Y:S02]  /*00d0*/  LOP3.LUT R20, R3, 0x1f, R4, 0xf8, !PT ;  /* 0x0000001f03147812 */ /* 0x000fe400078ef804 */
[----:B------:R-:W-:Y:S02]  /*00e0*/  LOP3.LUT R4, R4, 0x1f, RZ, 0xc0, !PT ;  /* 0x0000001f04047812 */ /* 0x000fe400078ec0ff */
[----:B------:R-:W-:-:S04]  /*00f0*/  LOP3.LUT R2, R20, 0xff, RZ, 0x3c, !PT ;  /* 0x000000ff14027812 */ /* 0x000fc800078e3cff */
[----:B------:R-:W-:Y:S01]  /*0100*/  LEA.HI.SX32 R2, R5, R2, 0x1e ;  /* 0x0000000205027211 */ /* 0x000fe200078ff2ff */
[----:B---3--:R-:W-:Y:S06]  /*0110*/  BRA.U !UP0, `(.L_x_21565) ;  /* 0x0000000508047547 */ /* 0x008fec000b800000 */
[C---:B------:R-:W-:Y:S02]  /*0120*/  ISETP.GE.U32.AND P1, PT, R2.reuse, 0x100, PT ;  /* 0x000001000200780c */ /* 0x040fe40003f26070 */
[C---:B------:R-:W-:Y:S02]  /*0130*/  ISETP.GE.U32.AND P2, PT, R2.reuse, 0x200, PT ;  /* 0x000002000200780c */ /* 0x040fe40003f46070 */
[C---:B------:R-:W-:Y:S02]  /*0140*/  ISETP.GE.U32.AND P3, PT, R2.reuse, 0x300, PT ;  /* 0x000003000200780c */ /* 0x040fe40003f66070 */
[C---:B------:R-:W-:Y:S02]  /*0150*/  ISETP.GE.U32.AND P4, PT, R2.reuse, 0x400, PT ;  /* 0x000004000200780c */ /* 0x040fe40003f86070 */
[C---:B------:R-:W-:Y:S02]  /*0160*/  ISETP.GE.U32.AND P5, PT, R2.reuse, 0x500, PT ;  /* 0x000005000200780c */ /* 0x040fe40003fa6070 */
[----:B------:R-:W-:-:S02]  /*0170*/  ISETP.GE.U32.AND P6, PT, R2, 0x600, PT ;  /* 0x000006000200780c */ /* 0x000fc40003fc6070 */
[----:B------:R-:W-:Y:S01]  /*0180*/  ISETP.GE.U32.AND P0, PT, R2, 0x700, PT ;  /* 0x000007000200780c */ /* 0x000fe20003f06070 */
[----:B------:R-:W0:Y:S08]  /*0190*/  @P1 LDC.64 R6, c[0x0][0x3d0] ;  /* 0x0000f400ff061b82 */ /* 0x000e300000000a00 */
[----:B------:R-:W1:Y:S08]  /*01a0*/  @P1 LDC.64 R22, c[0x0][0x438] ;  /* 0x00010e00ff161b82 */ /* 0x000e700000000a00 */
[----:B------:R-:W2:Y:S08]  /*01b0*/  @P2 LDC.64 R24, c[0x0][0x3d0] ;  /* 0x0000f400ff182b82 */ /* 0x000eb00000000a00 */
[----:B------:R-:W3:Y:S01]  /*01c0*/  @P2 LDC.64 R26, c[0x0][0x438] ;  /* 0x00010e00ff1a2b82 */ /* 0x000ee20000000a00 */
[----:B0-----:R-:W-:-:S05]  /*01d0*/  @P1 IMAD.WIDE.U32 R6, R20, 0x8, R6 ;  /* 0x0000000814061825 */ /* 0x001fca00078e0006 */
[----:B------:R0:W5:Y:S02]  /*01e0*/  @P1 LDG.E.64 R104, desc[UR6][R6.64] ;  /* 0x0000000606681981 */ /* 0x000164000c1e1b00 */
[----:B------:R-:W4:Y:S01]  /*01f0*/  @P3 LDC.64 R28, c[0x0][0x3d0] ;  /* 0x0000f400ff1c3b82 */ /* 0x000f220000000a00 */
[C---:B-1----:R-:W-:Y:S01]  /*0200*/  @P1 IMAD.WIDE.U32 R22, R20.reuse, 0x8, R22 ;  /* 0x0000000814161825 */ /* 0x042fe200078e0016 */
[----:B------:R-:W-:-:S04]  /*0210*/  @P1 LOP3.LUT R20, R20, 0x100, RZ, 0xfc, !PT ;  /* 0x0000010014141812 */ /* 0x000fc800078efcff */
[----:B------:R0:W5:Y:S02]  /*0220*/  @P1 LD.E.64 R42, desc[UR6][R22.64] ;  /* 0x00000006162a1980 */ /* 0x000164000c101b00 */
[----:B------:R-:W1:Y:S01]  /*0230*/  @P3 LDC.64 R44, c[0x0][0x438] ;  /* 0x00010e00ff2c3b82 */ /* 0x000e620000000a00 */
[----:B--2---:R-:W-:-:S05]  /*0240*/  @P2 IMAD.WIDE.U32 R24, R20, 0x8, R24 ;  /* 0x0000000814182825 */ /* 0x004fca00078e0018 */
[----:B------:R0:W5:Y:S02]  /*0250*/  @P2 LDG.E.64 R10, desc[UR6][R24.64] ;  /* 0x00000006180a2981 */ /* 0x000164000c1e1b00 */
[----:B------:R-:W2:Y:S01]  /*0260*/  @P4 LDC.64 R46, c[0x0][0x3d0] ;  /* 0x0000f400ff2e4b82 */ /* 0x000ea20000000a00 */
[C---:B---3--:R-:W-:Y:S01]  /*0270*/  @P2 IMAD.WIDE.U32 R26, R20.reuse, 0x8, R26 ;  /* 0x00000008141a2825 */ /* 0x048fe200078e001a */
[----:B------:R-:W-:-:S04]  /*0280*/  @P2 IADD3 R20, PT, PT, R20, 0x100, RZ ;  /* 0x0000010014142810 */ /* 0x000fc80007ffe0ff */
[----:B------:R0:W5:Y:S02]  /*0290*/  @P2 LD.E.64 R40, desc[UR6][R26.64] ;  /* 0x000000061a282980 */ /* 0x000164000c101b00 */
[----:B------:R-:W3:Y:S01]  /*02a0*/  @P4 LDC.64 R48, c[0x0][0x438] ;  /* 0x00010e00ff304b82 */ /* 0x000ee20000000a00 */
[----:B----4-:R-:W-:-:S05]  /*02b0*/  @P3 IMAD.WIDE.U32 R28, R20, 0x8, R28 ;  /* 0x00000008141c3825 */ /* 0x010fca00078e001c */
[----:B------:R0:W5:Y:S02]  /*02c0*/  @P3 LDG.E.64 R8, desc[UR6][R28.64] ;  /* 0x000000061c083981 */ /* 0x000164000c1e1b00 */
[----:B------:R-:W4:Y:S01]  /*02d0*/  @P5 LDC.64 R50, c[0x0][0x3d0] ;  /* 0x0000f400ff325b82 */ /* 0x000f220000000a00 */
[C---:B-1----:R-:W-:Y:S01]  /*02e0*/  @P3 IMAD.WIDE.U32 R44, R20.reuse, 0x8, R44 ;  /* 0x00000008142c3825 */ /* 0x042fe200078e002c */
[----:B------:R-:W-:-:S04]  /*02f0*/  @P3 IADD3 R20, PT, PT, R20, 0x100, RZ ;  /* 0x0000010014143810 */ /* 0x000fc80007ffe0ff */
        /* <DEDUP_REMOVED lines=17> */
[----:B------:R0:W5:Y:S01]  /*0410*/  @P6 LDG.E.64 R16, desc[UR6][R54.64] ;  /* 0x0000000636106981 */ /* 0x000162000c1e1b00 */
[C---:B---3--:R-:W-:Y:S01]  /*0420*/  @P6 IMAD.WIDE.U32 R56, R20.reuse, 0x8, R56 ;  /* 0x0000000814386825 */ /* 0x048fe200078e0038 */
[----:B------:R-:W-:-:S04]  /*0430*/  @P6 IADD3 R20, PT, PT, R20, 0x100, RZ ;  /* 0x0000010014146810 */ /* 0x000fc80007ffe0ff */
[----:B------:R0:W5:Y:S01]  /*0440*/  @P6 LD.E.64 R32, desc[UR6][R56.64] ;  /* 0x0000000638206980 */ /* 0x000162000c101b00 */
[----:B----4-:R-:W-:-:S05]  /*0450*/  @P0 IMAD.WIDE.U32 R58, R20, 0x8, R58 ;  /* 0x00000008143a0825 */ /* 0x010fca00078e003a */
[----:B------:R0:W5:Y:S01]  /*0460*/  @P0 LDG.E.64 R18, desc[UR6][R58.64] ;  /* 0x000000063a120981 */ /* 0x000162000c1e1b00 */
[----:B-1----:R-:W-:-:S05]  /*0470*/  @P0 IMAD.WIDE.U32 R60, R20, 0x8, R60 ;  /* 0x00000008143c0825 */ /* 0x002fca00078e003c */
[----:B------:R0:W5:Y:S01]  /*0480*/  @P0 LD.E.64 R30, desc[UR6][R60.64] ;  /* 0x000000063c1e0980 */ /* 0x000162000c101b00 */
[----:B------:R-:W-:Y:S02]  /*0490*/  ISETP.GE.U32.AND P1, PT, R2, 0x800, PT ;  /* 0x000008000200780c */ /* 0x000fe40003f26070 */
[----:B------:R-:W-:-:S11]  /*04a0*/  @P0 IADD3 R20, PT, PT, R20, 0x100, RZ ;  /* 0x0000010014140810 */ /* 0x000fd60007ffe0ff */
[----:B0-----:R-:W-:Y:S05]  /*04b0*/  @!P1 BRA `(.L_x_21566) ;  /* 0x0000000000d89947 */ /* 0x001fea0003800000 */
[----:B------:R-:W0:Y:S08]  /*04c0*/  LDC.64 R22, c[0x0][0x3d0] ;  /* 0x0000f400ff167b82 */ /* 0x000e300000000a00 */
[----:B------:R-:W1:Y:S01]  /*04d0*/  LDC.64 R6, c[0x0][0x438] ;  /* 0x00010e00ff067b82 */ /* 0x000e620000000a00 */
[----:B0-----:R-:W-:-:S06]  /*04e0*/  IMAD.WIDE.U32 R22, R20, 0x8, R22 ;  /* 0x0000000814167825 */ /* 0x001fcc00078e0016 */
[----:B------:R-:W5:Y:S01]  /*04f0*/  LDG.E.64 R22, desc[UR6][R22.64] ;  /* 0x0000000616167981 */ /* 0x000f62000c1e1b00 */
[----:B-1----:R-:W-:-:S06]  /*0500*/  IMAD.WIDE.U32 R6, R20, 0x8, R6 ;  /* 0x0000000814067825 */ /* 0x002fcc00078e0006 */
[----:B------:R-:W5:Y:S01]  /*0510*/  LD.E.64 R6, desc[UR6][R6.64] ;  /* 0x0000000606067980 */ /* 0x000f62000c101b00 */
[----:B------:R-:W-:Y:S05]  /*0520*/  BRA `(.L_x_21566) ;  /* 0x0000000000bc7947 */ /* 0x000fea0003800000 */
.L_x_21565:
        /* <DEDUP_REMOVED lines=11> */
[C---:B0-----:R-:W-:Y:S01]  /*05e0*/  @P6 IMAD.WIDE.U32 R24, R20.reuse, 0x8, R24 ;  /* 0x0000000814186825 */ /* 0x041fe200078e0018 */
[----:B------:R-:W-:-:S02]  /*05f0*/  @P6 LOP3.LUT R20, R20, 0x100, RZ, 0xfc, !PT ;  /* 0x0000010014146812 */ /* 0x000fc400078efcff */
[----:B------:R-:W-:Y:S02]  /*0600*/  @P6 CS2R R42, SRZ ;  /* 0x00000000002a6805 */ /* 0x000fe4000001ff00 */
[----:B------:R0:W5:Y:S01]  /*0610*/  @P6 LDG.E.64 R104, desc[UR6][R24.64] ;  /* 0x0000000618686981 */ /* 0x000162000c1e1b00 */
[----:B------:R-:W-:Y:S01]  /*0620*/  ISETP.GE.U32.AND P6, PT, R2, 0x800, PT ;  /* 0x000008000200780c */ /* 0x000fe20003fc6070 */
[----:B------:R-:W4:Y:S01]  /*0630*/  @P2 LDC.64 R46, c[0x0][0x3d0] ;  /* 0x0000f400ff2e2b82 */ /* 0x000f220000000a00 */
[C---:B-1----:R-:W-:Y:S01]  /*0640*/  @P5 IMAD.WIDE.U32 R26, R20.reuse, 0x8, R26 ;  /* 0x00000008141a5825 */ /* 0x042fe200078e001a */
[----:B------:R-:W-:-:S04]  /*0650*/  @P5 IADD3 R20, PT, PT, R20, 0x100, RZ ;  /* 0x0000010014145810 */ /* 0x000fc80007ffe0ff */
[----:B------:R1:W5:Y:S02]  /*0660*/  @P5 LDG.E.64 R10, desc[UR6][R26.64] ;  /* 0x000000061a0a5981 */ /* 0x000364000c1e1b00 */
[----:B------:R-:W1:Y:S01]  /*0670*/  @P1 LDC.64 R48, c[0x0][0x3d0] ;  /* 0x0000f400ff301b82 */ /* 0x000e620000000a00 */
[C---:B--2---:R-:W-:Y:S01]  /*0680*/  @P4 IMAD.WIDE.U32 R28, R20.reuse, 0x8, R28 ;  /* 0x00000008141c4825 */ /* 0x044fe200078e001c */
[----:B------:R-:W-:-:S04]  /*0690*/  @P4 IADD3 R20, PT, PT, R20, 0x100, RZ ;  /* 0x0000010014144810 */ /* 0x000fc80007ffe0ff */
[----:B------:R2:W5:Y:S02]  /*06a0*/  @P4 LDG.E.64 R8, desc[UR6][R28.64] ;  /* 0x000000061c084981 */ /* 0x000564000c1e1b00 */
[----:B------:R-:W2:Y:S01]  /*06b0*/  @P0 LDC.64 R50, c[0x0][0x3d0] ;  /* 0x0000f400ff320b82 */ /* 0x000ea20000000a00 */
[C---:B---3--:R-:W-:Y:S01]  /*06c0*/  @P3 IMAD.WIDE.U32 R44, R20.reuse, 0x8, R44 ;  /* 0x00000008142c3825 */ /* 0x048fe200078e002c */
[----:B------:R-:W-:-:S04]  /*06d0*/  @P3 IADD3 R20, PT, PT, R20, 0x100, RZ ;  /* 0x0000010014143810 */ /* 0x000fc80007ffe0ff */
[----:B------:R3:W5:Y:S02]  /*06e0*/  @P3 LDG.E.64 R12, desc[UR6][R44.64] ;  /* 0x000000062c0c3981 */ /* 0x000764000c1e1b00 */
[----:B0-----:R-:W0:Y:S01]  /*06f0*/  @P6 LDC.64 R24, c[0x0][0x3d0] ;  /* 0x0000f400ff186b82 */ /* 0x001e220000000a00 */
[C---:B----4-:R-:W-:Y:S01]  /*0700*/  @P2 IMAD.WIDE.U32 R46, R20.reuse, 0x8, R46 ;  /* 0x00000008142e2825 */ /* 0x050fe200078e002e */
[----:B------:R-:W-:-:S04]  /*0710*/  @P2 IADD3 R20, PT, PT, R20, 0x100, RZ ;  /* 0x0000010014142810 */ /* 0x000fc80007ffe0ff */
[----:B------:R3:W5:Y:S01]  /*0720*/  @P2 LDG.E.64 R14, desc[UR6][R46.64] ;  /* 0x000000062e0e2981 */ /* 0x000762000c1e1b00 */
[C---:B-1----:R-:W-:Y:S01]  /*0730*/  @P1 IMAD.WIDE.U32 R48, R20.reuse, 0x8, R48 ;  /* 0x0000000814301825 */ /* 0x042fe200078e0030 */
[----:B------:R-:W-:-:S04]  /*0740*/  @P1 IADD3 R20, PT, PT, R20, 0x100, RZ ;  /* 0x0000010014141810 */ /* 0x000fc80007ffe0ff */
[----:B------:R3:W5:Y:S01]  /*0750*/  @P1 LDG.E.64 R16, desc[UR6][R48.64] ;  /* 0x0000000630101981 */ /* 0x000762000c1e1b00 */
[C---:B--2---:R-:W-:Y:S01]  /*0760*/  @P0 IMAD.WIDE.U32 R50, R20.reuse, 0x8, R50 ;  /* 0x0000000814320825 */ /* 0x044fe200078e0032 */
[----:B------:R-:W-:-:S04]  /*0770*/  @P0 IADD3 R20, PT, PT, R20, 0x100, RZ ;  /* 0x0000010014140810 */ /* 0x000fc80007ffe0ff */
[----:B------:R3:W5:Y:S01]  /*0780*/  @P0 LDG.E.64 R18, desc[UR6][R50.64] ;  /* 0x0000000632120981 */ /* 0x000762000c1e1b00 */
[----:B0-----:R-:W-:-:S05]  /*0790*/  @P6 IMAD.WIDE.U32 R20, R20, 0x8, R24 ;  /* 0x0000000814146825 */ /* 0x001fca00078e0018 */
[----:B------:R3:W5:Y:S01]  /*07a0*/  @P6 LDG.E.64 R22, desc[UR6][R20.64] ;  /* 0x0000000614166981 */ /* 0x000762000c1e1b00 */
[----:B------:R-:W-:Y:S02]  /*07b0*/  @P5 CS2R R40, SRZ ;  /* 0x0000000000285805 */ /* 0x000fe4000001ff00 */
[----:B------:R-:W-:Y:S02]  /*07c0*/  @P4 CS2R R38, SRZ ;  /* 0x0000000000264805 */ /* 0x000fe4000001ff00 */
[----:B------:R-:W-:Y:S02]  /*07d0*/  @P3 CS2R R36, SRZ ;  /* 0x0000000000243805 */ /* 0x000fe4000001ff00 */
[----:B------:R-:W-:Y:S02]  /*07e0*/  @P2 CS2R R34, SRZ ;  /* 0x0000000000222805 */ /* 0x000fe4000001ff00 */
[----:B------:R-:W-:Y:S02]  /*07f0*/  @P1 CS2R R32, SRZ ;  /* 0x0000000000201805 */ /* 0x000fe4000001ff00 */
[----:B------:R-:W-:-:S02]  /*0800*/  @P0 CS2R R30, SRZ ;  /* 0x00000000001e0805 */ /* 0x000fc4000001ff00 */
[----:B---3--:R-:W-:-:S07]  /*0810*/  @P6 CS2R R6, SRZ ;  /* 0x0000000000066805 */ /* 0x008fce000001ff00 */
.L_x_21566:
[----:B------:R-:W-:Y:S05]  /*0820*/  BSYNC.RECONVERGENT B0 ;  /* 0x0000000000007941 */ /* 0x000fea0003800200 */
.L_x_21564:
[----:B------:R-:W0:Y:S02]  /*0830*/  LDCU UR4, c[0x0][0x384] ;  /* 0x00007080ff0477ac */ /* 0x000e240008000800 */
[----:B0-----:R-:W-:-:S13]  /*0840*/  ISETP.GE.AND P0, PT, R0, UR4, PT ;  /* 0x0000000400007c0c */ /* 0x001fda000bf06270 */
[----:B------:R-:W-:Y:S05]  /*0850*/  @P0 EXIT ;  /* 0x000000000000094d */ /* 0x000fea0003800000 */
[----:B-----5:R-:W-:Y:S01]  /*0860*/  MOV R20, R11 ;  /* 0x0000000b00147202 */ /* 0x020fe20000000f00 */
[----:B------:R-:W0:Y:S01]  /*0870*/  LDCU.64 UR4, c[0x0][0x3e0] ;  /* 0x00007c00ff0477ac */ /* 0x000e220008000a00 */
[--C-:B------:R-:W-:Y:S02]  /*0880*/  SHF.R.U64 R60, R10, 0x10, R11.reuse ;  /* 0x000000100a3c7819 */ /* 0x100fe4000000120b */
[----:B------:R-:W-:Y:S01]  /*0890*/  SHF.R.U32.HI R21, RZ, 0x10, R11 ;  /* 0x00000010ff157819 */ /* 0x000fe2000001160b */
[----:B------:R-:W1:Y:S01]  /*08a0*/  LDCU UR12, c[0x0][0x388] ;  /* 0x00007100ff0c77ac */ /* 0x000e620008000800 */
[----:B------:R-:W-:Y:S02]  /*08b0*/  MOV R62, R8 ;  /* 0x00000008003e7202 */ /* 0x000fe40000000f00 */
[----:B------:R-:W-:Y:S01]  /*08c0*/  SHF.R.U64 R64, R8, 0x10, R9 ;  /* 0x0000001008407819 */ /* 0x000fe20000001209 */
[----:B------:R-:W2:Y:S01]  /*08d0*/  LDCU.U8 UR10, c[0x0][0x410] ;  /* 0x00008200ff0a77ac */ /* 0x000ea20008000000 */
[----:B------:R-:W-:-:S02]  /*08e0*/  MOV R11, R9 ;  /* 0x00000009000b7202 */ /* 0x000fc40000000f00 */
[----:B------:R-:W-:Y:S01]  /*08f0*/  MOV R66, R12 ;  /* 0x0000000c00427202 */ /* 0x000fe20000000f00 */
[----:B------:R-:W3:Y:S01]  /*0900*/  LDCU UR11, c[0x0][0x400] ;  /* 0x00008000ff0b77ac */ /* 0x000ee20008000800 */
[----:B------:R-:W-:Y:S02]  /*0910*/  MOV R8, R13 ;  /* 0x0000000d00087202 */ /* 0x000fe40000000f00 */
[----:B------:R-:W-:Y:S01]  /*0920*/  PRMT R62, R62, 0x5410, R11 ;  /* 0x000054103e3e7816 */ /* 0x000fe2000000000b */
[----:B------:R-:W4:Y:S01]  /*0930*/  LDCU.64 UR8, c[0x0][0x3a0] ;  /* 0x00007400ff0877ac */ /* 0x000f220008000a00 */
[----:B------:R-:W-:Y:S02]  /*0940*/  PRMT R66, R66, 0x5410, R8 ;  /* 0x0000541042427816 */ /* 0x000fe40000000008 */
[----:B------:R-:W-:Y:S01]  /*0950*/  MOV R8, R104 ;  /* 0x0000006800087202 */ /* 0x000fe20000000f00 */
[----:B0-----:R-:W-:Y:S01]  /*0960*/  UISETP.NE.U32.AND UP0, UPT, UR4, URZ, UPT ;  /* 0x000000ff0400728c */ /* 0x001fe2000bf05070 */
[----:B------:R-:W-:Y:S01]  /*0970*/  MOV R11, R105 ;  /* 0x00000069000b7202 */ /* 0x000fe20000000f00 */
[----:B------:R-:W-:Y:S01]  /*0980*/  UPLOP3.LUT UP1, UPT, UPT, UPT, UPT, 0x40, 0x4 ;  /* 0x000000000004789c */ /* 0x000fe20003f2e870 */
[----:B------:R-:W-:Y:S01]  /*0990*/  SHF.R.U64 R84, R40, 0x10, R41 ;  /* 0x0000001028547819 */ /* 0x000fe20000001229 */
[----:B------:R-:W-:Y:S01]  /*09a0*/  UISETP.NE.AND.EX UP0, UPT, UR5, URZ, UPT, UP0 ;  /* 0x000000ff0500728c */ /* 0x000fe2000bf05300 */
[----:B------:R-:W-:-:S02]  /*09b0*/  PRMT R82, R8, 0x5410, R11 ;  /* 0x0000541008527816 */ /* 0x000fc4000000000b */
[----:B------:R-:W-:Y:S02]  /*09c0*/  SHF.R.U32.HI R8, RZ, 0x10, R41 ;  /* 0x00000010ff087819 */ /* 0x000fe40000011629 */
[--C-:B------:R-:W-:Y:S02]  /*09d0*/  SHF.R.U64 R88, R36, 0x10, R37.reuse ;  /* 0x0000001024587819 */ /* 0x100fe40000001225 */
[----:B------:R-:W-:Y:S02]  /*09e0*/  PRMT R84, R84, 0x5410, R8 ;  /* 0x0000541054547816 */ /* 0x000fe40000000008 */
[----:B------:R-:W-:Y:S02]  /*09f0*/  SHF.R.U32.HI R8, RZ, 0x10, R37 ;  /* 0x00000010ff087819 */ /* 0x000fe40000011625 */
[----:B------:R-:W-:Y:S02]  /*0a00*/  SHF.R.U64 R92, R32, 0x10, R33 ;  /* 0x00000010205c7819 */ /* 0x000fe40000001221 */
[----:B------:R-:W-:-:S02]  /*0a10*/  PRMT R88, R88, 0x5410, R8 ;  /* 0x0000541058587816 */ /* 0x000fc40000000008 */
[----:B------:R-:W-:Y:S02]  /*0a20*/  SHF.R.U32.HI R8, RZ, 0x10, R33 ;  /* 0x00000010ff087819 */ /* 0x000fe40000011621 */
[----:B------:R-:W-:Y:S02]  /*0a30*/  SHF.R.S32.HI R5, RZ, 0x2, R5 ;  /* 0x00000002ff057819 */ /* 0x000fe40000011405 */
[----:B------:R-:W-:Y:S02]  /*0a40*/  PRMT R92, R92, 0x5410, R8 ;  /* 0x000054105c5c7816 */ /* 0x000fe40000000008 */
[----:B------:R-:W-:Y:S02]  /*0a50*/  LOP3.LUT R8, R5, 0xff, RZ, 0xc0, !PT ;  /* 0x000000ff05087812 */ /* 0x000fe400078ec0ff */
[--C-:B------:R-:W-:Y:S02]  /*0a60*/  SHF.R.U64 R86, R38, 0x10, R39.reuse ;  /* 0x0000001026567819 */ /* 0x100fe40000001227 */
[----:B------:R-:W-:-:S02]  /*0a70*/  SHF.R.U32.HI R11, RZ, 0x10, R39 ;  /* 0x00000010ff0b7819 */ /* 0x000fc40000011627 */
[----:B------:R-:W-:Y:S02]  /*0a80*/  SHF.R.U32.HI R5, RZ, 0x1, R5 ;  /* 0x00000001ff057819 */ /* 0x000fe40000011605 */
[----:B------:R-:W-:Y:S01]  /*0a90*/  VIADDMNMX R3, R8, -R3, RZ, !PT ;  /* 0x8000000308037246 */ /* 0x000fe200078001ff */
[----:B------:R-:W-:Y:S01]  /*0aa0*/  IMAD R8, R4, -0x20, R8 ;  /* 0xffffffe004087824 */ /* 0x000fe200078e0208 */
[----:B------:R-:W-:Y:S02]  /*0ab0*/  PRMT R86, R86, 0x5410, R11 ;  /* 0x0000541056567816 */ /* 0x000fe4000000000b */
[--C-:B------:R-:W-:Y:S02]  /*0ac0*/  SHF.R.U64 R90, R34, 0x10, R35.reuse ;  /* 0x00000010225a7819 */ /* 0x100fe40000001223 */
[----:B------:R-:W-:Y:S02]  /*0ad0*/  SHF.R.U32.HI R11, RZ, 0x10, R35 ;  /* 0x00000010ff0b7819 */ /* 0x000fe40000011623 */
[----:B------:R-:W-:-:S02]  /*0ae0*/  LOP3.LUT R4, R5, 0x7fffff80, RZ, 0xc0, !PT ;  /* 0x7fffff8005047812 */ /* 0x000fc400078ec0ff */
[----:B------:R-:W-:Y:S02]  /*0af0*/  VIMNMX R3, PT, PT, R3, 0x20, PT ;  /* 0x0000002003037848 */ /* 0x000fe40003fe0100 */
[--C-:B------:R-:W-:Y:S02]  /*0b00*/  SHF.R.U64 R68, R12, 0x10, R13.reuse ;  /* 0x000000100c447819 */ /* 0x100fe4000000120d */
[----:B------:R-:W-:Y:S02]  /*0b10*/  SHF.R.U32.HI R25, RZ, 0x10, R13 ;  /* 0x00000010ff197819 */ /* 0x000fe4000001160d */
[----:B------:R-:W-:Y:S02]  /*0b20*/  PRMT R90, R90, 0x5410, R11 ;  /* 0x000054105a5a7816 */ /* 0x000fe4000000000b */
[----:B------:R-:W-:Y:S02]  /*0b30*/  VIMNMX R8, PT, PT, RZ, R8, !PT ;  /* 0x00000008ff087248 */ /* 0x000fe40007fe0100 */
[----:B------:R-:W-:-:S02]  /*0b40*/  MOV R70, R14 ;  /* 0x0000000e00467202 */ /* 0x000fc40000000f00 */
[----:B------:R-:W-:Y:S02]  /*0b50*/  MOV R12, R15 ;  /* 0x0000000f000c7202 */ /* 0x000fe40000000f00 */
[----:B------:R-:W-:Y:S02]  /*0b60*/  MOV R74, R16 ;  /* 0x00000010004a7202 */ /* 0x000fe40000000f00 */
[----:B------:R-:W-:Y:S02]  /*0b70*/  MOV R13, R17 ;  /* 0x00000011000d7202 */ /* 0x000fe40000000f00 */
[--C-:B------:R-:W-:Y:S02]  /*0b80*/  SHF.R.U64 R94, R30, 0x10, R31.reuse ;  /* 0x000000101e5e7819 */ /* 0x100fe4000000121f */
[----:B------:R-:W-:Y:S02]  /*0b90*/  SHF.R.U32.HI R11, RZ, 0x10, R31 ;  /* 0x00000010ff0b7819 */ /* 0x000fe4000001161f */
[----:B------:R-:W-:-:S02]  /*0ba0*/  LEA R3, R3, R4, 0x2 ;  /* 0x0000000403037211 */ /* 0x000fc400078e10ff */
[----:B------:R-:W-:Y:S02]  /*0bb0*/  VIMNMX R5, PT, PT, R8, 0x20, PT ;  /* 0x0000002008057848 */ /* 0x000fe40003fe0100 */
[----:B------:R-:W-:Y:S02]  /*0bc0*/  MOV R58, R10 ;  /* 0x0000000a003a7202 */ /* 0x000fe40000000f00 */
[----:B------:R-:W-:Y:S02]  /*0bd0*/  SHF.R.U32.HI R24, RZ, 0x10, R9 ;  /* 0x00000010ff187819 */ /* 0x000fe40000011609 */
[--C-:B------:R-:W-:Y:S02]  /*0be0*/  SHF.R.U64 R72, R14, 0x10, R15.reuse ;  /* 0x000000100e487819 */ /* 0x100fe4000000120f */
[----:B------:R-:W-:Y:S02]  /*0bf0*/  SHF.R.U32.HI R26, RZ, 0x10, R15 ;  /* 0x00000010ff1a7819 */ /* 0x000fe4000001160f */
[----:B------:R-:W-:-:S02]  /*0c00*/  PRMT R70, R70, 0x5410, R12 ;  /* 0x0000541046467816 */ /* 0x000fc4000000000c */
[----:B------:R-:W-:Y:S02]  /*0c10*/  PRMT R74, R74, 0x5410, R13 ;  /* 0x000054104a4a7816 */ /* 0x000fe4000000000d */
[----:B------:R-:W-:Y:S02]  /*0c20*/  PRMT R94, R94, 0x5410, R11 ;  /* 0x000054105e5e7816 */ /* 0x000fe4000000000b */
[----:B------:R-:W-:Y:S02]  /*0c30*/  SHF.R.U64 R76, R16, 0x10, R17 ;  /* 0x00000010104c7819 */ /* 0x000fe40000001211 */
[----:B------:R-:W-:Y:S02]  /*0c40*/  MOV R78, R18 ;  /* 0x00000012004e7202 */ /* 0x000fe40000000f00 */
[----:B------:R-:W-:Y:S02]  /*0c50*/  SHF.R.U64 R80, R18, 0x10, R19 ;  /* 0x0000001012507819 */ /* 0x000fe40000001213 */
[----:B------:R-:W-:-:S02]  /*0c60*/  MOV R14, R22 ;  /* 0x00000016000e7202 */ /* 0x000fc40000000f00 */
[----:B------:R-:W-:Y:S02]  /*0c70*/  MOV R15, R23 ;  /* 0x00000017000f7202 */ /* 0x000fe40000000f00 */
[--C-:B------:R-:W-:Y:S01]  /*0c80*/  SHF.R.U64 R9, R22, 0x10, R23.reuse ;  /* 0x0000001016097819 */ /* 0x100fe20000001217 */
[----:B------:R-:W-:Y:S01]  /*0c90*/  HADD2.F32 R8, -RZ, R14.H0_H0 ;  /* 0x2000000eff087230 */ /* 0x000fe20000004100 */
[----:B------:R-:W-:Y:S02]  /*0ca0*/  SHF.R.U32.HI R10, RZ, 0x10, R23 ;  /* 0x00000010ff0a7819 */ /* 0x000fe40000011617 */
[----:B------:R-:W-:Y:S01]  /*0cb0*/  I2FP.F32.U32 R11, R3 ;  /* 0x00000003000b7245 */ /* 0x000fe20000201000 */
[----:B------:R-:W-:Y:S01]  /*0cc0*/  HADD2.F32 R9, -RZ, R9.H0_H0 ;  /* 0x20000009ff097230 */ /* 0x000fe20000004100 */
[--C-:B------:R-:W-:Y:S01]  /*0cd0*/  SHF.R.U64 R12, R6, 0x10, R7.reuse ;  /* 0x00000010060c7819 */ /* 0x100fe20000001207 */
[----:B------:R-:W-:Y:S01]  /*0ce0*/  HADD2.F32 R10, -RZ, R10.H0_H0 ;  /* 0x2000000aff0a7230 */ /* 0x000fe20000004100 */
[----:B------:R-:W-:-:S02]  /*0cf0*/  SHF.R.U32.HI R13, RZ, 0x10, R7 ;  /* 0x00000010ff0d7819 */ /* 0x000fc40000011607 */
[----:B------:R-:W-:Y:S01]  /*0d00*/  SHF.R.U32.HI R17, RZ, 0x10, R17 ;  /* 0x00000010ff117819 */ /* 0x000fe20000011611 */
[----:B------:R-:W-:Y:S01]  /*0d10*/  HADD2.F32 R12, -RZ, R12.H0_H0 ;  /* 0x2000000cff0c7230 */ /* 0x000fe20000004100 */
[----:B------:R-:W-:Y:S02]  /*0d20*/  MOV R16, R19 ;  /* 0x0000001300107202 */ /* 0x000fe40000000f00 */
[----:B------:R-:W-:Y:S02]  /*0d30*/  SHF.R.U32.HI R18, RZ, 0x10, R19 ;  /* 0x00000010ff127819 */ /* 0x000fe40000011613 */
[----:B------:R-:W-:Y:S01]  /*0d40*/  LEA R3, R5, R4, 0x2 ;  /* 0x0000000405037211 */ /* 0x000fe200078e10ff */
[----:B------:R-:W-:Y:S01]  /*0d50*/  HADD2.F32 R5, -RZ, R6.H0_H0 ;  /* 0x20000006ff057230 */ /* 0x000fe20000004100 */
[----:B------:R0:W1:Y:S01]  /*0d60*/  MUFU.RCP R4, R11 ;  /* 0x0000000b00047308 */ /* 0x0000620000001000 */
[----:B------:R-:W-:Y:S01]  /*0d70*/  HADD2.F32 R6, -RZ, R7.H0_H0 ;  /* 0x20000007ff067230 */ /* 0x000fe20000004100 */
[----:B------:R-:W-:Y:S01]  /*0d80*/  PRMT R58, R58, 0x5410, R20 ;  /* 0x000054103a3a7816 */ /* 0x000fe20000000014 */
[----:B------:R-:W-:Y:S01]  /*0d90*/  HADD2.F32 R7, -RZ, R15.H0_H0 ;  /* 0x2000000fff077230 */ /* 0x000fe20000004100 */
[----:B------:R-:W-:-:S02]  /*0da0*/  PRMT R60, R60, 0x5410, R21 ;  /* 0x000054103c3c7816 */ /* 0x000fc40000000015 */
[----:B------:R-:W-:Y:S02]  /*0db0*/  PRMT R64, R64, 0x5410, R24 ;  /* 0x0000541040407816 */ /* 0x000fe40000000018 */
[----:B------:R-:W-:Y:S01]  /*0dc0*/  PRMT R68, R68, 0x5410, R25 ;  /* 0x0000541044447816 */ /* 0x000fe20000000019 */
[----:B0-----:R-:W-:Y:S01]  /*0dd0*/  HADD2.F32 R11, -RZ, R13.H0_H0 ;  /* 0x2000000dff0b7230 */ /* 0x001fe20000004100 */
[----:B------:R-:W-:Y:S02]  /*0de0*/  PRMT R72, R72, 0x5410, R26 ;  /* 0x0000541048487816 */ /* 0x000fe4000000001a */
[----:B------:R-:W-:Y:S02]  /*0df0*/  PRMT R76, R76, 0x5410, R17 ;  /* 0x000054104c4c7816 */ /* 0x000fe40000000011 */
[----:B------:R-:W-:Y:S02]  /*0e00*/  PRMT R78, R78, 0x5410, R16 ;  /* 0x000054104e4e7816 */ /* 0x000fe40000000010 */
[----:B------:R-:W-:-:S02]  /*0e10*/  PRMT R80, R80, 0x5410, R18 ;  /* 0x0000541050507816 */ /* 0x000fc40000000012 */
[----:B-1234-:R-:W-:-:S13]  /*0e20*/  PLOP3.LUT P0, PT, PT, PT, UP0, 0x80, 0x8 ;  /* 0x000000000008781c */ /* 0x01efda0003f0f008 */
.L_x_21611:
[----:B------:R-:W0:Y:S01]  /*0e30*/  @P0 LDC.64 R48, c[0x0][0x3e0] ;  /* 0x0000f800ff300b82 */ /* 0x000e220000000a00 */
[----:B------:R-:W-:Y:S01]  /*0e40*/  HFMA2 R18, -RZ, RZ, 1.875, 0 ;  /* 0x3f800000ff127431 */ /* 0x000fe200000001ff */
[----:B------:R-:W1:Y:S06]  /*0e50*/  S2R R16, SR_TID.X ;  /* 0x0000000000107919 */ /* 0x000e6c0000002100 */
[----:B------:R-:W2:Y:S01]  /*0e60*/  LDC.64 R28, c[0x0][0x3e0] ;  /* 0x0000f800ff1c7b82 */ /* 0x000ea20000000a00 */
[----:B0-----:R-:W-:-:S05]  /*0e70*/  @P0 IMAD.WIDE R48, R0, 0x4, R48 ;  /* 0x0000000400300825 */ /* 0x001fca00078e0230 */
[----:B------:R0:W5:Y:S01]  /*0e80*/  @P0 LDG.E R18, desc[UR6][R48.64] ;  /* 0x0000000630120981 */ /* 0x000162000c1e1900 */
[----:B------:R-:W-:Y:S01]  /*0e90*/  IMAD R14, R0, UR12, RZ ;  /* 0x0000000c000e7c24 */ /* 0x000fe2000f8e02ff */
[----:B------:R-:W-:Y:S01]  /*0ea0*/  ISETP.GE.U32.AND P1, PT, R2, 0x100, PT ;  /* 0x000001000200780c */ /* 0x000fe20003f26070 */
[----:B------:R-:W-:Y:S01]  /*0eb0*/  BSSY.RECONVERGENT B0, `(.L_x_21567) ;  /* 0x000002b000007945 */ /* 0x000fe20003800200 */
[----:B--2---:R-:W-:Y:S02]  /*0ec0*/  LOP3.LUT P5, RZ, R28, UR8, RZ, 0xfc, !PT ;  /* 0x000000081cff7c12 */ /* 0x004fe4000f8afcff */
[----:B------:R-:W-:Y:S02]  /*0ed0*/  SHF.R.S32.HI R51, RZ, 0x1f, R14 ;  /* 0x0000001fff337819 */ /* 0x000fe4000001140e */
[----:B------:R-:W-:Y:S02]  /*0ee0*/  LOP3.LUT P5, RZ, R29, UR9, RZ, 0xfc, P5 ;  /* 0x000000091dff7c12 */ /* 0x000fe4000a8afcff */
[----:B------:R-:W-:-:S04]  /*0ef0*/  LEA.HI R51, R51, R14, RZ, 0x2 ;  /* 0x0000000e33337211 */ /* 0x000fc800078f10ff */
[----:B-1----:R-:W-:-:S04]  /*0f00*/  LEA.HI.SX32 R14, R51, R16, 0x1e ;  /* 0x00000010330e7211 */ /* 0x002fc800078ff2ff */
[----:B------:R-:W-:Y:S01]  /*0f10*/  MOV R22, R14 ;  /* 0x0000000e00167202 */ /* 0x000fe20000000f00 */
[----:B0-----:R-:W-:Y:S06]  /*0f20*/  @!P1 BRA `(.L_x_21568) ;  /* 0x00000000008c9947 */ /* 0x001fec0003800000 */
[----:B------:R-:W-:Y:S01]  /*0f30*/  ISETP.NE.U32.AND P2, PT, RZ, UR8, PT ;  /* 0x00000008ff007c0c */ /* 0x000fe2000bf45070 */
[----:B------:R-:W0:Y:S03]  /*0f40*/  LDC.64 R48, c[0x0][0x390] ;  /* 0x0000e400ff307b82 */ /* 0x000e260000000a00 */
[----:B------:R-:W-:-:S13]  /*0f50*/  ISETP.NE.AND.EX P2, PT, RZ, UR9, PT, P2 ;  /* 0x00000009ff007c0c */ /* 0x000fda000bf45320 */
[----:B------:R-:W1:Y:S01]  /*0f60*/  @P2 LDC.64 R52, c[0x0][0x3a0] ;  /* 0x0000e800ff342b82 */ /* 0x000e620000000a00 */
[----:B0-----:R-:W-:-:S06]  /*0f70*/  IMAD.WIDE.U32 R48, R14, 0x10, R48 ;  /* 0x000000100e307825 */ /* 0x001fcc00078e0030 */
[----:B------:R-:W2:Y:S01]  /*0f80*/  LDG.E.128 R48, desc[UR6][R48.64] ;  /* 0x0000000630307981 */ /* 0x000ea2000c1e1d00 */
[----:B-1----:R-:W-:-:S06]  /*0f90*/  @P2 IMAD.WIDE.U32 R52, R14, 0x10, R52 ;  /* 0x000000100e342825 */ /* 0x002fcc00078e0034 */
[----:B------:R-:W2:Y:S02]  /*0fa0*/  @P2 LDG.E.128 R52, desc[UR6][R52.64] ;  /* 0x0000000634342981 */ /* 0x000ea4000c1e1d00 */
[-C--:B--2--5:R-:W-:Y:S01]  /*0fb0*/  @P2 FFMA.FTZ R13, R48, R18.reuse, R52 ;  /* 0x00000012300d2223 */ /* 0x0a4fe20000010034 */
[-C--:B------:R-:W-:Y:S01]  /*0fc0*/  @P2 FFMA.FTZ R57, R49, R18.reuse, R53 ;  /* 0x0000001231392223 */ /* 0x080fe20000010035 */
[-C--:B------:R-:W-:Y:S01]  /*0fd0*/  @P2 FFMA.FTZ R73, R50, R18.reuse, R54 ;  /* 0x0000001232492223 */ /* 0x080fe20000010036 */
[----:B------:R-:W-:Y:S02]  /*0fe0*/  @P2 FFMA.FTZ R89, R51, R18, R55 ;  /* 0x0000001233592223 */ /* 0x000fe40000010037 */
[----:B------:R-:W-:Y:S02]  /*0ff0*/  @P2 MOV R44, R13 ;  /* 0x0000000d002c2202 */ /* 0x000fe40000000f00 */
[----:B------:R-:W-:Y:S02]  /*1000*/  @P2 MOV R45, R57 ;  /* 0x00000039002d2202 */ /* 0x000fe40000000f00 */
[----:B------:R-:W-:-:S02]  /*1010*/  @P2 MOV R46, R73 ;  /* 0x00000049002e2202 */ /* 0x000fc40000000f00 */
[----:B------:R-:W-:Y:S01]  /*1020*/  @P2 MOV R47, R89 ;  /* 0x00000059002f2202 */ /* 0x000fe20000000f00 */
[----:B------:R-:W-:Y:S06]  /*1030*/  @P2 BRA `(.L_x_21569) ;  /* 0x0000000000382947 */ /* 0x000fec0003800000 */
[----:B------:R-:W-:-:S04]  /*1040*/  ISETP.NE.U32.AND P0, PT, R28, RZ, PT ;  /* 0x000000ff1c00720c */ /* 0x000fc80003f05070 */
[----:B------:R-:W-:-:S13]  /*1050*/  ISETP.NE.AND.EX P0, PT, R29, RZ, PT, P0 ;  /* 0x000000ff1d00720c */ /* 0x000fda0003f05300 */
[-C--:B------:R-:W-:Y:S01]  /*1060*/  @P0 FMUL.FTZ R44, R48, R18.reuse ;  /* 0x00000012302c0220 */ /* 0x080fe20000410000 */
[-C--:B------:R-:W-:Y:S01]  /*1070*/  @P0 FMUL.FTZ R45, R49, R18.reuse ;  /* 0x00000012312d0220 */ /* 0x080fe20000410000 */
[-C--:B------:R-:W-:Y:S01]  /*1080*/  @P0 FMUL.FTZ R46, R50, R18.reuse ;  /* 0x00000012322e0220 */ /* 0x080fe20000410000 */
[----:B------:R-:W-:Y:S02]  /*1090*/  @P0 FMUL.FTZ R47, R51, R18 ;  /* 0x00000012332f0220 */ /* 0x000fe40000410000 */
[----:B------:R-:W-:Y:S01]  /*10a0*/  @P0 MOV R13, R44 ;  /* 0x0000002c000d0202 */ /* 0x000fe20000000f00 */
[-C--:B------:R-:W-:Y:S01]  /*10b0*/  @!P0 FMUL.FTZ R13, R48, R18.reuse ;  /* 0x00000012300d8220 */ /* 0x080fe20000410000 */
[----:B------:R-:W-:Y:S01]  /*10c0*/  @P0 MOV R57, R45 ;  /* 0x0000002d00390202 */ /* 0x000fe20000000f00 */
[----:B------:R-:W-:Y:S01]  /*10d0*/  @!P0 FMUL.FTZ R57, R49, R18 ;  /* 0x0000001231398220 */ /* 0x000fe20000410000 */
[----:B------:R-:W-:Y:S01]  /*10e0*/  @P0 MOV R73, R46 ;  /* 0x0000002e00490202 */ /* 0x000fe20000000f00 */
[-C--:B------:R-:W-:Y:S01]  /*10f0*/  @!P0 FMUL.FTZ R73, R50, R18.reuse ;  /* 0x0000001232498220 */ /* 0x080fe20000410000 */
[----:B------:R-:W-:Y:S01]  /*1100*/  @P0 MOV R89, R47 ;  /* 0x0000002f00590202 */ /* 0x000fe20000000f00 */
[----:B------:R-:W-:-:S07]  /*1110*/  @!P0 FMUL.FTZ R89, R51, R18 ;  /* 0x0000001233598220 */ /* 0x000fce0000410000 */
.L_x_21569:
[----:B------:R-:W0:Y:S01]  /*1120*/  @P5 LDC.64 R48, c[0x0][0x3a8] ;  /* 0x0000ea00ff305b82 */ /* 0x000e220000000a00 */
[C---:B------:R-:W-:Y:S01]  /*1130*/  IADD3 R22, PT, PT, R14.reuse, 0x100, RZ ;  /* 0x000001000e167810 */ /* 0x040fe20007ffe0ff */
[----:B0-----:R-:W-:-:S05]  /*1140*/  @P5 IMAD.WIDE.U32 R48, R14, 0x10, R48 ;  /* 0x000000100e305825 */ /* 0x001fca00078e0030 */
[----:B------:R0:W-:Y:S02]  /*1150*/  @P5 STG.E.128 desc[UR6][R48.64], R44 ;  /* 0x0000002c30005986 */ /* 0x0001e4000c101d06 */
.L_x_21568:
[----:B------:R-:W-:Y:S05]  /*1160*/  BSYNC.RECONVERGENT B0 ;  /* 0x0000000000007941 */ /* 0x000fea0003800200 */
.L_x_21567:
        /* <DEDUP_REMOVED lines=21> */
[----:B------:R-:W-:Y:S01]  /*12c0*/  ISETP.NE.U32.AND P2, PT, R28, RZ, PT ;  /* 0x000000ff1c00720c */ /* 0x000fe20003f45070 */
[-C--:B------:R-:W-:Y:S01]  /*12d0*/  FMUL.FTZ R15, R48, R18.reuse ;  /* 0x00000012300f7220 */ /* 0x080fe20000410000 */
[-C--:B------:R-:W-:Y:S01]  /*12e0*/  FMUL.FTZ R59, R49, R18.reuse ;  /* 0x00000012313b7220 */ /* 0x080fe20000410000 */
[-C--:B------:R-:W-:Y:S01]  /*12f0*/  FMUL.FTZ R75, R50, R18.reuse ;  /* 0x00000012324b7220 */ /* 0x080fe20000410000 */
[----:B------:R-:W-:Y:S01]  /*1300*/  ISETP.NE.AND.EX P2, PT, R29, RZ, PT, P2 ;  /* 0x000000ff1d00720c */ /* 0x000fe20003f45320 */
[----:B------:R-:W-:-:S12]  /*1310*/  FMUL.FTZ R91, R51, R18 ;  /* 0x00000012335b7220 */ /* 0x000fd80000410000 */
[----:B------:R-:W-:Y:S02]  /*1320*/  @P2 MOV R44, R15 ;  /* 0x0000000f002c2202 */ /* 0x000fe40000000f00 */
[----:B------:R-:W-:Y:S02]  /*1330*/  @P2 MOV R45, R59 ;  /* 0x0000003b002d2202 */ /* 0x000fe40000000f00 */
[----:B------:R-:W-:Y:S02]  /*1340*/  @P2 MOV R46, R75 ;  /* 0x0000004b002e2202 */ /* 0x000fe40000000f00 */
[----:B------:R-:W-:-:S07]  /*1350*/  @P2 MOV R47, R91 ;  /* 0x0000005b002f2202 */ /* 0x000fce0000000f00 */
.L_x_21572:
[----:B------:R-:W0:Y:S02]  /*1360*/  @P5 LDC.64 R48, c[0x0][0x3a8] ;  /* 0x0000ea00ff305b82 */ /* 0x000e240000000a00 */
[C---:B0-----:R-:W-:Y:S01]  /*1370*/  @P5 IMAD.WIDE.U32 R48, R22.reuse, 0x10, R48 ;  /* 0x0000001016305825 */ /* 0x041fe200078e0030 */
[----:B------:R-:W-:-:S04]  /*1380*/  IADD3 R22, PT, PT, R22, 0x100, RZ ;  /* 0x0000010016167810 */ /* 0x000fc80007ffe0ff */
[----:B------:R1:W-:Y:S03]  /*1390*/  @P5 STG.E.128 desc[UR6][R48.64], R44 ;  /* 0x0000002c30005986 */ /* 0x0003e6000c101d06 */
.L_x_21571:
[----:B------:R-:W-:Y:S05]  /*13a0*/  BSYNC.RECONVERGENT B0 ;  /* 0x0000000000007941 */ /* 0x000fea0003800200 */
.L_x_21570:
[----:B------:R-:W-:Y:S01]  /*13b0*/  ISETP.GE.U32.AND P2, PT, R2, 0x300, PT ;  /* 0x000003000200780c */ /* 0x000fe20003f46070 */
[----:B------:R-:W-:Y:S03]  /*13c0*/  BSSY.RECONVERGENT B0, `(.L_x_21573) ;  /* 0x0000022000007945 */ /* 0x000fe60003800200 */
[----:B------:R-:W-:-:S09]  /*13d0*/  P2R R24, PR, RZ, 0x4 ;  /* 0x00000004ff187803 */ /* 0x000fd20000000000 */
[----:B------:R-:W-:Y:S05]  /*13e0*/  @!P2 BRA `(.L_x_21574) ;  /* 0x00000000007ca947 */ /* 0x000fea0003800000 */
[----:B------:R-:W-:Y:S01]  /*13f0*/  ISETP.NE.U32.AND P2, PT, RZ, UR8, PT ;  /* 0x00000008ff007c0c */ /* 0x000fe2000bf45070 */
[----:B01----:R-:W0:Y:S03]  /*1400*/  LDC.64 R48, c[0x0][0x390] ;  /* 0x0000e400ff307b82 */ /* 0x003e260000000a00 */
        /* <DEDUP_REMOVED lines=25> */
.L_x_21575:
[----:B------:R-:W0:Y:S02]  /*15a0*/  @P5 LDC.64 R48, c[0x0][0x3a8] ;  /* 0x0000ea00ff305b82 */ /* 0x000e240000000a00 */
[C---:B0-----:R-:W-:Y:S01]  /*15b0*/  @P5 IMAD.WIDE.U32 R48, R22.reuse, 0x10, R48 ;  /* 0x0000001016305825 */ /* 0x041fe200078e0030 */
[----:B------:R-:W-:-:S04]  /*15c0*/  IADD3 R22, PT, PT, R22, 0x100, RZ ;  /* 0x0000010016167810 */ /* 0x000fc80007ffe0ff */
[----:B------:R2:W-:Y:S03]  /*15d0*/  @P5 STG.E.128 desc[UR6][R48.64], R44 ;  /* 0x0000002c30005986 */ /* 0x0005e6000c101d06 */
.L_x_21574:
[----:B------:R-:W-:Y:S05]  /*15e0*/  BSYNC.RECONVERGENT B0 ;  /* 0x0000000000007941 */ /* 0x000fea0003800200 */
.L_x_21573:
[----:B------:R-:W-:Y:S01]  /*15f0*/  ISETP.GE.U32.AND P2, PT, R2, 0x400, PT ;  /* 0x000004000200780c */ /* 0x000fe20003f46070 */
[----:B------:R-:W-:Y:S03]  /*1600*/  BSSY.RECONVERGENT B0, `(.L_x_21576) ;  /* 0x0000022000007945 */ /* 0x000fe60003800200 */
[----:B------:R-:W-:-:S09]  /*1610*/  P2R R26, PR, RZ, 0x4 ;  /* 0x00000004ff1a7803 */ /* 0x000fd20000000000 */
[----:B------:R-:W-:Y:S05]  /*1620*/  @!P2 BRA `(.L_x_21577) ;  /* 0x00000000007ca947 */ /* 0x000fea0003800000 */
[----:B------:R-:W-:Y:S01]  /*1630*/  ISETP.NE.U32.AND P2, PT, RZ, UR8, PT ;  /* 0x00000008ff007c0c */ /* 0x000fe2000bf45070 */
[----:B012---:R-:W0:Y:S03]  /*1640*/  LDC.64 R48, c[0x0][0x390] ;  /* 0x0000e400ff307b82 */ /* 0x007e260000000a00 */
        /* <DEDUP_REMOVED lines=25> */
.L_x_21578:
[----:B------:R-:W0:Y:S02]  /*17e0*/  @P5 LDC.64 R48, c[0x0][0x3a8] ;  /* 0x0000ea00ff305b82 */ /* 0x000e240000000a00 */
[C---:B0-----:R-:W-:Y:S01]  /*17f0*/  @P5 IMAD.WIDE.U32 R48, R22.reuse, 0x10, R48 ;  /* 0x0000001016305825 */ /* 0x041fe200078e0030 */
[----:B------:R-:W-:-:S04]  /*1800*/  IADD3 R22, PT, PT, R22, 0x100, RZ ;  /* 0x0000010016167810 */ /* 0x000fc80007ffe0ff */
[----:B------:R3:W-:Y:S03]  /*1810*/  @P5 STG.E.128 desc[UR6][R48.64], R44 ;  /* 0x0000002c30005986 */ /* 0x0007e6000c101d06 */
.L_x_21577:
[----:B------:R-:W-:Y:S05]  /*1820*/  BSYNC.RECONVERGENT B0 ;  /* 0x0000000000007941 */ /* 0x000fea0003800200 */
.L_x_21576:
[----:B------:R-:W-:Y:S01]  /*1830*/  ISETP.GE.U32.AND P2, PT, R2, 0x500, PT ;  /* 0x000005000200780c */ /* 0x000fe20003f46070 */
[----:B------:R-:W-:Y:S03]  /*1840*/  BSSY.RECONVERGENT B0, `(.L_x_21579) ;  /* 0x0000022000007945 */ /* 0x000fe60003800200 */
[----:B------:R-:W-:-:S09]  /*1850*/  P2R R56, PR, RZ, 0x4 ;  /* 0x00000004ff387803 */ /* 0x000fd20000000000 */
[----:B------:R-:W-:Y:S05]  /*1860*/  @!P2 BRA `(.L_x_21580) ;  /* 0x00000000007ca947 */ /* 0x000fea0003800000 */
[----:B------:R-:W-:Y:S01]  /*1870*/  ISETP.NE.U32.AND P2, PT, RZ, UR8, PT ;  /* 0x00000008ff007c0c */ /* 0x000fe2000bf45070 */
[----:B0123--:R-:W0:Y:S03]  /*1880*/  LDC.64 R48, c[0x0][0x390] ;  /* 0x0000e400ff307b82 */ /* 0x00fe260000000a00 */
        /* <DEDUP_REMOVED lines=25> */
.L_x_21581:
[----:B------:R-:W0:Y:S02]  /*1a20*/  @P5 LDC.64 R48, c[0x0][0x3a8] ;  /* 0x0000ea00ff305b82 */ /* 0x000e240000000a00 */
[C---:B0-----:R-:W-:Y:S01]  /*1a30*/  @P5 IMAD.WIDE.U32 R48, R22.reuse, 0x10, R48 ;  /* 0x0000001016305825 */ /* 0x041fe200078e0030 */
[----:B------:R-:W-:-:S04]  /*1a40*/  IADD3 R22, PT, PT, R22, 0x100, RZ ;  /* 0x0000010016167810 */ /* 0x000fc80007ffe0ff */
[----:B------:R4:W-:Y:S03]  /*1a50*/  @P5 STG.E.128 desc[UR6][R48.64], R44 ;  /* 0x0000002c30005986 */ /* 0x0009e6000c101d06 */
.L_x_21580:
[----:B------:R-:W-:Y:S05]  /*1a60*/  BSYNC.RECONVERGENT B0 ;  /* 0x0000000000007941 */ /* 0x000fea0003800200 */
.L_x_21579:
[----:B------:R-:W-:Y:S01]  /*1a70*/  ISETP.GE.U32.AND P2, PT, R2, 0x600, PT ;  /* 0x000006000200780c */ /* 0x000fe20003f46070 */
[----:B------:R-:W-:-:S12]  /*1a80*/  BSSY.RECONVERGENT B0, `(.L_x_21582) ;  /* 0x0000021000007945 */ /* 0x000fd80003800200 */
[----:B------:R-:W-:Y:S05]  /*1a90*/  @!P2 BRA `(.L_x_21583) ;  /* 0x00000000007ca947 */ /* 0x000fea0003800000 */
[----:B------:R-:W-:Y:S01]  /*1aa0*/  ISETP.NE.U32.AND P3, PT, RZ, UR8, PT ;  /* 0x00000008ff007c0c */ /* 0x000fe2000bf65070 */
[----:B01234-:R-:W0:Y:S03]  /*1ab0*/  LDC.64 R48, c[0x0][0x390] ;  /* 0x0000e400ff307b82 */ /* 0x01fe260000000a00 */
        /* <DEDUP_REMOVED lines=25> */
.L_x_21584:
[----:B------:R-:W0:Y:S02]  /*1c50*/  @P5 LDC.64 R48, c[0x0][0x3a8] ;  /* 0x0000ea00ff305b82 */ /* 0x000e240000000a00 */
[C---:B0-----:R-:W-:Y:S01]  /*1c60*/  @P5 IMAD.WIDE.U32 R48, R22.reuse, 0x10, R48 ;  /* 0x0000001016305825 */ /* 0x041fe200078e0030 */
[----:B------:R-:W-:-:S04]  /*1c70*/  IADD3 R22, PT, PT, R22, 0x100, RZ ;  /* 0x0000010016167810 */ /* 0x000fc80007ffe0ff */
[----:B------:R0:W-:Y:S03]  /*1c80*/  @P5 STG.E.128 desc[UR6][R48.64], R44 ;  /* 0x0000002c30005986 */ /* 0x0001e6000c101d06 */
.L_x_21583:
[----:B------:R-:W-:Y:S05]  /*1c90*/  BSYNC.RECONVERGENT B0 ;  /* 0x0000000000007941 */ /* 0x000fea0003800200 */
.L_x_21582:
        /* <DEDUP_REMOVED lines=30> */
.L_x_21587:
[----:B------:R-:W0:Y:S02]  /*1e80*/  @P5 LDC.64 R48, c[0x0][0x3a8] ;  /* 0x0000ea00ff305b82 */ /* 0x000e240000000a00 */
[C---:B0-----:R-:W-:Y:S01]  /*1e90*/  @P5 IMAD.WIDE.U32 R48, R22.reuse, 0x10, R48 ;  /* 0x0000001016305825 */ /* 0x041fe200078e0030 */
[----:B------:R-:W-:-:S04]  /*1ea0*/  IADD3 R22, PT, PT, R22, 0x100, RZ ;  /* 0x0000010016167810 */ /* 0x000fc80007ffe0ff */
[----:B------:R0:W-:Y:S03]  /*1eb0*/  @P5 STG.E.128 desc[UR6][R48.64], R44 ;  /* 0x0000002c30005986 */ /* 0x0001e6000c101d06 */
.L_x_21586:
[----:B------:R-:W-:Y:S05]  /*1ec0*/  BSYNC.RECONVERGENT B0 ;  /* 0x0000000000007941 */ /* 0x000fea0003800200 */
.L_x_21585:
        /* <DEDUP_REMOVED lines=30> */
.L_x_21590:
[----:B------:R-:W0:Y:S02]  /*20b0*/  @P5 LDC.64 R28, c[0x0][0x3a8] ;  /* 0x0000ea00ff1c5b82 */ /* 0x000e240000000a00 */
[----:B0-----:R-:W-:-:S05]  /*20c0*/  @P5 IMAD.WIDE.U32 R28, R22, 0x10, R28 ;  /* 0x00000010161c5825 */ /* 0x001fca00078e001c */
[----:B------:R0:W-:Y:S02]  /*20d0*/  @P5 STG.E.128 desc[UR6][R28.64], R44 ;  /* 0x0000002c1c005986 */ /* 0x0001e4000c101d06 */
.L_x_21589:
[----:B------:R-:W-:Y:S05]  /*20e0*/  BSYNC.RECONVERGENT B0 ;  /* 0x0000000000007941 */ /* 0x000fea0003800200 */
.L_x_21588:
[----:B-----5:R-:W-:Y:S01]  /*20f0*/  FADD.FTZ R18, RZ, R13 ;  /* 0x0000000dff127221 */ /* 0x020fe20000010000 */
[C---:B------:R-:W-:Y:S01]  /*2100*/  ISETP.GT.U32.AND P5, PT, R2.reuse, 0x1ff, PT ;  /* 0x000001ff0200780c */ /* 0x040fe20003fa4070 */
[----:B------:R-:W-:Y:S01]  /*2110*/  BSSY.RECONVERGENT B0, `(.L_x_21591) ;  /* 0x000008d000007945 */ /* 0x000fe20003800200 */
[C---:B------:R-:W-:Y:S01]  /*2120*/  ISETP.GT.U32.AND P6, PT, R2.reuse, 0x2ff, PT ;  /* 0x000002ff0200780c */ /* 0x040fe20003fc4070 */
[----:B------:R-:W-:Y:S01]  /*2130*/  FADD.FTZ R18, R57, R18 ;  /* 0x0000001239127221 */ /* 0x000fe20000010000 */
[----:B0-----:R-:W-:Y:S02]  /*2140*/  P2R R28, PR, RZ, 0x1 ;  /* 0x00000001ff1c7803 */ /* 0x001fe40000000000 */
[----:B------:R-:W-:Y:S01]  /*2150*/  ISETP.GT.U32.AND P0, PT, R2, 0x3ff, PT ;  /* 0x000003ff0200780c */ /* 0x000fe20003f04070 */
[----:B------:R-:W-:-:S04]  /*2160*/  FADD.FTZ R18, R73, R18 ;  /* 0x0000001249127221 */ /* 0x000fc80000010000 */
[----:B------:R-:W-:-:S05]  /*2170*/  FADD.FTZ R18, R89, R18 ;  /* 0x0000001259127221 */ /* 0x000fca0000010000 */
[----:B------:R-:W-:-:S05]  /*2180*/  FSEL R18, R18, RZ, P1 ;  /* 0x000000ff12127208 */ /* 0x000fca0000800000 */
[----:B------:R-:W-:-:S04]  /*2190*/  FADD.FTZ R22, R15, R18 ;  /* 0x000000120f167221 */ /* 0x000fc80000010000 */
[----:B------:R-:W-:-:S04]  /*21a0*/  FADD.FTZ R22, R59, R22 ;  /* 0x000000163b167221 */ /* 0x000fc80000010000 */
[----:B------:R-:W-:-:S04]  /*21b0*/  FADD.FTZ R22, R75, R22 ;  /* 0x000000164b167221 */ /* 0x000fc80000010000 */
[----:B------:R-:W-:-:S04]  /*21c0*/  @P5 FADD.FTZ R18, R91, R22 ;  /* 0x000000165b125221 */ /* 0x000fc80000010000 */
[----:B------:R-:W-:-:S04]  /*21d0*/  FADD.FTZ R22, R17, R18 ;  /* 0x0000001211167221 */ /* 0x000fc80000010000 */
[----:B------:R-:W-:-:S04]  /*21e0*/  FADD.FTZ R22, R61, R22 ;  /* 0x000000163d167221 */ /* 0x000fc80000010000 */
[----:B------:R-:W-:-:S04]  /*21f0*/  FADD.FTZ R22, R77, R22 ;  /* 0x000000164d167221 */ /* 0x000fc80000010000 */
[----:B------:R-:W-:-:S04]  /*2200*/  @P6 FADD.FTZ R18, R93, R22 ;  /* 0x000000165d126221 */ /* 0x000fc80000010000 */
        /* <DEDUP_REMOVED lines=29> */
[----:B-1234-:R-:W0:Y:S02]  /*23e0*/  SHFL.BFLY PT, R49, R22, 0x4, 0x1f ;  /* 0x0c801f0016317f89 */ /* 0x01ee2400000e0000 */
        /* <DEDUP_REMOVED lines=95> */
.L_x_21592:
[----:B------:R-:W-:Y:S05]  /*29e0*/  BSYNC.RECONVERGENT B0 ;  /* 0x0000000000007941 */ /* 0x000fea0003800200 */
.L_x_21591:
[----:B0-----:R-:W-:Y:S01]  /*29f0*/  LOP3.LUT R18, R16, 0x1f, RZ, 0xc0, !PT ;  /* 0x0000001f10127812 */ /* 0x001fe200078ec0ff */
[----:B------:R-:W-:Y:S01]  /*2a00*/  BAR.SYNC.DEFER_BLOCKING 0x0 ;  /* 0x0000000000007b1d */ /* 0x000fe20000010000 */
[----:B------:R-:W-:Y:S01]  /*2a10*/  HFMA2 R22, -RZ, RZ, 0, 0 ;  /* 0x00000000ff167431 */ /* 0x000fe200000001ff */
[----:B------:R-:W-:Y:S02]  /*2a20*/  CS2R R28, SRZ ;  /* 0x00000000001c7805 */ /* 0x000fe4000001ff00 */
[----:B------:R-:W-:Y:S02]  /*2a30*/  ISETP.GT.U32.AND P5, PT, R18, 0x7, PT ;  /* 0x000000071200780c */ /* 0x000fe40003fa4070 */
[----:B------:R-:W-:Y:S11]  /*2a40*/  BSSY.RECONVERGENT B0, `(.L_x_21593) ;  /* 0x000000a000007945 */ /* 0x000ff60003800200 */
        /* <DEDUP_REMOVED lines=9> */
.L_x_21594:
[----:B------:R-:W-:Y:S05]  /*2ae0*/  BSYNC.RECONVERGENT B0 ;  /* 0x0000000000007941 */ /* 0x000fea0003800200 */
.L_x_21593:
[----:B------:R-:W2:Y:S01]  /*2af0*/  SHFL.DOWN PT, R49, R22, 0x4, 0x1f ;  /* 0x08801f0016317f89 */ /* 0x000ea200000e0000 */
[-C--:B------:R-:W-:Y:S01]  /*2b00*/  I2FP.F32.S32 R53, R22.reuse ;  /* 0x0000001600357245 */ /* 0x080fe20000201400 */
[----:B------:R-:W-:Y:S01]  /*2b10*/  BSSY.RECONVERGENT B0, `(.L_x_21595) ;  /* 0x000005f000007945 */ /* 0x000fe20003800200 */
[----:B------:R-:W-:Y:S01]  /*2b20*/  ISETP.NE.AND P5, PT, R16, RZ, PT ;  /* 0x000000ff1000720c */ /* 0x000fe20003fa5270 */
[----:B-1----:R-:W1:Y:S01]  /*2b30*/  SHFL.DOWN PT, R51, R28, 0x4, 0x1f ;  /* 0x08801f001c337f89 */ /* 0x002e6200000e0000 */
[----:B------:R-:W3:Y:S01]  /*2b40*/  LDC R16, c[0x0][0x448] ;  /* 0x00011200ff107b82 */ /* 0x000ee20000000800 */
[----:B------:R-:W-:Y:S02]  /*2b50*/  ISETP.NE.AND P6, PT, RZ, UR10, PT ;  /* 0x0000000aff007c0c */ /* 0x000fe4000bfc5270 */
[CC--:B--2---:R-:W-:Y:S02]  /*2b60*/  IADD3 R48, PT, PT, R49.reuse, R22.reuse, RZ ;  /* 0x0000001631307210 */ /* 0x0c4fe40007ffe0ff */
[----:B0-----:R-:W-:Y:S01]  /*2b70*/  IADD3 R18, PT, PT, R49, R22, RZ ;  /* 0x0000001631127210 */ /* 0x001fe20007ffe0ff */
[----:B-1----:R-:W-:Y:S01]  /*2b80*/  FADD.FTZ R50, -R51, R28 ;  /* 0x0000001c33327221 */ /* 0x002fe20000010100 */
[----:B------:R-:W-:-:S02]  /*2b90*/  I2FP.F32.S32 R49, R49 ;  /* 0x0000003100317245 */ /* 0x000fc40000201400 */
[----:B------:R-:W-:Y:S01]  /*2ba0*/  I2FP.F32.S32 R22, R48 ;  /* 0x0000003000167245 */ /* 0x000fe20000201400 */
[----:B------:R-:W-:Y:S02]  /*2bb0*/  FMUL.FTZ R50, R50, R50 ;  /* 0x0000003232327220 */ /* 0x000fe40000410000 */
[----:B------:R-:W-:Y:S02]  /*2bc0*/  FMUL.FTZ R52, R51, R49 ;  /* 0x0000003133347220 */ /* 0x000fe40000410000 */
[----:B------:R-:W-:Y:S01]  /*2bd0*/  FMUL.FTZ R50, R50, R53 ;  /* 0x0000003532327220 */ /* 0x000fe20000410000 */
[----:B------:R-:W-:Y:S01]  /*2be0*/  SHFL.DOWN PT, R51, R18, 0x2, 0x1f ;  /* 0x08401f0012337f89 */ /* 0x000fe200000e0000 */
[----:B------:R-:W-:Y:S02]  /*2bf0*/  FFMA.FTZ R53, R53, R28, R52 ;  /* 0x0000001c35357223 */ /* 0x000fe40000010034 */
[----:B------:R-:W-:Y:S01]  /*2c00*/  FMUL.FTZ R50, R50, R49 ;  /* 0x0000003132327220 */ /* 0x000fe20000410000 */
[----:B------:R-:W0:Y:S02]  /*2c10*/  SHFL.DOWN PT, R28, R29, 0x4, 0x1f ;  /* 0x08801f001d1c7f89 */ /* 0x000e2400000e0000 */
[----:B0-----:R-:W-:-:S02]  /*2c20*/  FADD.FTZ R49, R28, R29 ;  /* 0x0000001d1c317221 */ /* 0x001fc40000010000 */
[----:B------:R-:W0:Y:S02]  /*2c30*/  MUFU.RCP R28, R22 ;  /* 0x00000016001c7308 */ /* 0x000e240000001000 */
[C---:B0-----:R-:W-:Y:S01]  /*2c40*/  FMUL.FTZ R53, R28.reuse, R53 ;  /* 0x000000351c357220 */ /* 0x041fe20000410000 */
[----:B------:R-:W-:-:S04]  /*2c50*/  FFMA.FTZ R49, R28, R50, R49 ;  /* 0x000000321c317223 */ /* 0x000fc80000010031 */
[----:B------:R-:W0:Y:S02]  /*2c60*/  SHFL.DOWN PT, R48, R53, 0x2, 0x1f ;  /* 0x08401f0035307f89 */ /* 0x000e2400000e0000 */
[----:B0-----:R-:W-:-:S04]  /*2c70*/  FADD.FTZ R28, R53, -R48 ;  /* 0x80000030351c7221 */ /* 0x001fc80000010000 */
[----:B------:R-:W-:Y:S01]  /*2c80*/  FMUL.FTZ R55, R28, R28 ;  /* 0x0000001c1c377220 */ /* 0x000fe20000410000 */
[-C--:B------:R-:W-:Y:S02]  /*2c90*/  IADD3 R28, PT, PT, R18, R51.reuse, RZ ;  /* 0x00000033121c7210 */ /* 0x080fe40007ffe0ff */
[----:B------:R-:W-:Y:S01]  /*2ca0*/  I2FP.F32.S32 R51, R51 ;  /* 0x0000003300337245 */ /* 0x000fe20000201400 */
[----:B------:R-:W-:-:S04]  /*2cb0*/  FMUL.FTZ R55, R22, R55 ;  /* 0x0000003716377220 */ /* 0x000fc80000410000 */
[-C--:B------:R-:W-:Y:S01]  /*2cc0*/  FMUL.FTZ R50, R55, R51.reuse ;  /* 0x0000003337327220 */ /* 0x080fe20000410000 */
[----:B------:R-:W-:-:S04]  /*2cd0*/  FMUL.FTZ R51, R48, R51 ;  /* 0x0000003330337220 */ /* 0x000fc80000410000 */
[----:B------:R-:W-:Y:S02]  /*2ce0*/  FFMA.FTZ R51, R22, R53, R51 ;  /* 0x0000003516337223 */ /* 0x000fe40000010033 */
[----:B------:R-:W0:Y:S02]  /*2cf0*/  SHFL.DOWN PT, R22, R49, 0x2, 0x1f ;  /* 0x08401f0031167f89 */ /* 0x000e2400000e0000 */
[----:B0-----:R-:W-:Y:S01]  /*2d00*/  FADD.FTZ R29, R49, R22 ;  /* 0x00000016311d7221 */ /* 0x001fe20000010000 */
[----:B------:R-:W-:-:S04]  /*2d10*/  I2FP.F32.S32 R22, R28 ;  /* 0x0000001c00167245 */ /* 0x000fc80000201400 */
[----:B------:R-:W0:Y:S02]  /*2d20*/  MUFU.RCP R48, R22 ;  /* 0x0000001600307308 */ /* 0x000e240000001000 */
[C---:B0-----:R-:W-:Y:S01]  /*2d30*/  FMUL.FTZ R51, R48.reuse, R51 ;  /* 0x0000003330337220 */ /* 0x041fe20000410000 */
[----:B------:R-:W-:Y:S02]  /*2d40*/  FFMA.FTZ R18, R48, R50, R29 ;  /* 0x0000003230127223 */ /* 0x000fe4000001001d */
[----:B------:R-:W-:Y:S04]  /*2d50*/  SHFL.DOWN PT, R29, R28, 0x1, 0x1f ;  /* 0x08201f001c1d7f89 */ /* 0x000fe800000e0000 */
[----:B------:R-:W0:Y:S02]  /*2d60*/  SHFL.DOWN PT, R48, R51, 0x1, 0x1f ;  /* 0x08201f0033307f89 */ /* 0x000e2400000e0000 */
[----:B0-----:R-:W-:-:S04]  /*2d70*/  FADD.FTZ R50, R51, -R48 ;  /* 0x8000003033327221 */ /* 0x001fc80000010000 */
[----:B------:R-:W-:Y:S01]  /*2d80*/  FMUL.FTZ R53, R50, R50 ;  /* 0x0000003232357220 */ /* 0x000fe20000410000 */
[-C--:B------:R-:W-:Y:S02]  /*2d90*/  IADD3 R50, PT, PT, R28, R29.reuse, RZ ;  /* 0x0000001d1c327210 */ /* 0x080fe40007ffe0ff */
[----:B------:R-:W-:Y:S01]  /*2da0*/  I2FP.F32.S32 R29, R29 ;  /* 0x0000001d001d7245 */ /* 0x000fe20000201400 */
[----:B------:R-:W-:Y:S01]  /*2db0*/  FMUL.FTZ R53, R22, R53 ;  /* 0x0000003516357220 */ /* 0x000fe20000410000 */
[----:B------:R-:W-:-:S03]  /*2dc0*/  I2FP.F32.S32 R50, R50 ;  /* 0x0000003200327245 */ /* 0x000fc60000201400 */
[-C--:B------:R-:W-:Y:S01]  /*2dd0*/  FMUL.FTZ R53, R53, R29.reuse ;  /* 0x0000001d35357220 */ /* 0x080fe20000410000 */
[----:B------:R-:W-:Y:S02]  /*2de0*/  FMUL.FTZ R29, R48, R29 ;  /* 0x0000001d301d7220 */ /* 0x000fe40000410000 */
[----:B------:R-:W0:Y:S02]  /*2df0*/  MUFU.RCP R50, R50 ;  /* 0x0000003200327308 */ /* 0x000e240000001000 */
[----:B------:R-:W-:Y:S02]  /*2e00*/  FFMA.FTZ R49, R22, R51, R29 ;  /* 0x0000003316317223 */ /* 0x000fe4000001001d */
[----:B------:R-:W1:Y:S02]  /*2e10*/  SHFL.DOWN PT, R29, R18, 0x1, 0x1f ;  /* 0x08201f00121d7f89 */ /* 0x000e6400000e0000 */
[----:B0-----:R-:W-:-:S05]  /*2e20*/  FMUL.FTZ R22, R50, R49 ;  /* 0x0000003132167220 */ /* 0x001fca0000410000 */
[----:B------:R-:W0:Y:S01]  /*2e30*/  SHFL.IDX PT, R55, R22, RZ, 0x1f ;  /* 0x00001fff16377589 */ /* 0x000e2200000e0000 */
[----:B-1----:R-:W-:-:S04]  /*2e40*/  FADD.FTZ R29, R18, R29 ;  /* 0x0000001d121d7221 */ /* 0x002fc80000010000 */
[----:B------:R-:W-:Y:S02]  /*2e50*/  FFMA.FTZ R53, R50, R53, R29 ;  /* 0x0000003532357223 */ /* 0x000fe4000001001d */
[----:B------:R-:W1:Y:S04]  /*2e60*/  @!P5 LDC.64 R28, c[0x0][0x3c0] ;  /* 0x0000f000ff1cdb82 */ /* 0x000e680000000a00 */
[----:B------:R-:W3:Y:S01]  /*2e70*/  SHFL.IDX PT, R53, R53, RZ, 0x1f ;  /* 0x00001fff35357589 */ /* 0x000ee200000e0000 */
[----:B0-----:R-:W-:-:S05]  /*2e80*/  FMUL.FTZ R18, R55, R55 ;  /* 0x0000003737127220 */ /* 0x001fca0000410000 */
[----:B------:R-:W-:Y:S02]  /*2e90*/  FSEL R51, R18, RZ, P6 ;  /* 0x000000ff12337208 */ /* 0x000fe40003000000 */
[----:B------:R-:W-:Y:S01]  /*2ea0*/  FSEL R18, R55, RZ, !P6 ;  /* 0x000000ff37127208 */ /* 0x000fe20007000000 */
[----:B-1----:R-:W-:Y:S02]  /*2eb0*/  @!P5 IMAD.WIDE R48, R0, 0x4, R28 ;  /* 0x000000040030d825 */ /* 0x002fe400078e021c */
[----:B------:R-:W0:Y:S02]  /*2ec0*/  @!P5 LDC.64 R28, c[0x0][0x3c8] ;  /* 0x0000f200ff1cdb82 */ /* 0x000e240000000a00 */
[----:B---3--:R-:W-:Y:S01]  /*2ed0*/  FFMA.FTZ R16, R53, UR11, R16 ;  /* 0x0000000b35107c23 */ /* 0x008fe20008010010 */
[----:B------:R1:W-:Y:S03]  /*2ee0*/  @!P5 STG.E desc[UR6][R48.64], R55 ;  /* 0x000000373000d986 */ /* 0x0003e6000c101906 */
[----:B------:R-:W-:-:S06]  /*2ef0*/  FADD.FTZ R16, R16, R51 ;  /* 0x0000003310107221 */ /* 0x000fcc0000010000 */
[----:B------:R-:W2:Y:S01]  /*2f00*/  MUFU.RSQ R16, R16 ;  /* 0x0000001000107308 */ /* 0x000ea20000001400 */
[----:B0-----:R-:W-:-:S05]  /*2f10*/  @!P5 IMAD.WIDE R28, R0, 0x4, R28 ;  /* 0x00000004001cd825 */ /* 0x001fca00078e021c */
[----:B--2---:R1:W-:Y:S01]  /*2f20*/  @!P5 STG.E desc[UR6][R28.64], R16 ;  /* 0x000000101c00d986 */ /* 0x0043e2000c101906 */
[----:B------:R-:W-:Y:S05]  /*2f30*/  @!P1 BRA `(.L_x_21596) ;  /* 0x0000000000709947 */ /* 0x000fea0003800000 */
[----:B-1----:R-:W-:Y:S01]  /*2f40*/  FADD.FTZ R29, R13, -R18 ;  /* 0x800000120d1d7221 */ /* 0x002fe20000010000 */
[----:B------:R-:W-:Y:S01]  /*2f50*/  HADD2.F32 R48, -RZ, R82.H0_H0 ;  /* 0x20000052ff307230 */ /* 0x000fe20000004100 */
[----:B------:R-:W-:Y:S01]  /*2f60*/  SHF.R.U64 R28, R42, 0x10, R43 ;  /* 0x000000102a1c7819 */ /* 0x000fe2000000122b */
[----:B------:R-:W-:Y:S02]  /*2f70*/  HADD2.F32 R22, -RZ, R42.H0_H0 ;  /* 0x2000002aff167230 */ /* 0x000fe40000004100 */
[----:B------:R-:W-:Y:S01]  /*2f80*/  FMUL.FTZ R29, R16, R29 ;  /* 0x0000001d101d7220 */ /* 0x000fe20000410000 */
[----:B------:R-:W-:Y:S02]  /*2f90*/  HADD2.F32 R50, -RZ, R82.H1_H1 ;  /* 0x30000052ff327230 */ /* 0x000fe40000004100 */
[----:B------:R-:W-:Y:S02]  /*2fa0*/  HADD2.F32 R28, -RZ, R28.H0_H0 ;  /* 0x2000001cff1c7230 */ /* 0x000fe40000004100 */
[----:B------:R-:W-:Y:S01]  /*2fb0*/  FFMA.FTZ R48, R29, R48, R22 ;  /* 0x000000301d307223 */ /* 0x000fe20000010016 */
[----:B------:R-:W-:Y:S01]  /*2fc0*/  SHF.R.U64 R22, R104, 0x10, R105 ;  /* 0x0000001068167819 */ /* 0x000fe20000001269 */
[----:B------:R-:W-:-:S04]  /*2fd0*/  FADD.FTZ R29, R57, -R18 ;  /* 0x80000012391d7221 */ /* 0x000fc80000010000 */
[----:B------:R-:W-:Y:S02]  /*2fe0*/  HADD2.F32 R22, -RZ, R22.H0_H0 ;  /* 0x20000016ff167230 */ /* 0x000fe40000004100 */
[----:B------:R-:W-:-:S04]  /*2ff0*/  FMUL.FTZ R29, R16, R29 ;  /* 0x0000001d101d7220 */ /* 0x000fc80000410000 */
[----:B------:R-:W-:Y:S01]  /*3000*/  FFMA.FTZ R49, R29, R22, R28 ;  /* 0x000000161d317223 */ /* 0x000fe2000001001c */
[----:B------:R-:W-:Y:S01]  /*3010*/  FADD.FTZ R29, R73, -R18 ;  /* 0x80000012491d7221 */ /* 0x000fe20000010000 */
[----:B------:R-:W-:Y:S01]  /*3020*/  HADD2.F32 R22, -RZ, R43.H0_H0 ;  /* 0x2000002bff167230 */ /* 0x000fe20000004100 */
[----:B------:R-:W-:Y:S02]  /*3030*/  SHF.R.U32.HI R28, RZ, 0x10, R43 ;  /* 0x00000010ff1c7819 */ /* 0x000fe4000001162b */
[----:B------:R-:W-:-:S03]  /*3040*/  FMUL.FTZ R29, R16, R29 ;  /* 0x0000001d101d7220 */ /* 0x000fc60000410000 */
[----:B------:R-:W-:Y:S02]  /*3050*/  HADD2.F32 R28, -RZ, R28.H0_H0 ;  /* 0x2000001cff1c7230 */ /* 0x000fe40000004100 */
[----:B------:R-:W-:Y:S01]  /*3060*/  FFMA.FTZ R50, R29, R50, R22 ;  /* 0x000000321d327223 */ /* 0x000fe20000010016 */
[----:B------:R-:W-:Y:S01]  /*3070*/  SHF.R.U32.HI R22, RZ, 0x10, R105 ;  /* 0x00000010ff167819 */ /* 0x000fe20000011669 */
[----:B------:R-:W-:-:S04]  /*3080*/  FADD.FTZ R29, R89, -R18 ;  /* 0x80000012591d7221 */ /* 0x000fc80000010000 */
[----:B------:R-:W-:Y:S02]  /*3090*/  HADD2.F32 R22, -RZ, R22.H0_H0 ;  /* 0x20000016ff167230 */ /* 0x000fe40000004100 */
[----:B------:R-:W-:-:S04]  /*30a0*/  FMUL.FTZ R29, R16, R29 ;  /* 0x0000001d101d7220 */ /* 0x000fc80000410000 */
[----:B------:R-:W-:Y:S02]  /*30b0*/  FFMA.FTZ R51, R29, R22, R28 ;  /* 0x000000161d337223 */ /* 0x000fe4000001001c */
[----:B------:R-:W0:Y:S02]  /*30c0*/  LDC.64 R28, c[0x0][0x428] ;  /* 0x00010a00ff1c7b82 */ /* 0x000e240000000a00 */
[C---:B0-----:R-:W-:Y:S01]  /*30d0*/  IMAD.WIDE.U32 R28, R14.reuse, 0x10, R28 ;  /* 0x000000100e1c7825 */ /* 0x041fe200078e001c */
[----:B------:R-:W-:-:S04]  /*30e0*/  IADD3 R14, PT, PT, R14, 0x100, RZ ;  /* 0x000001000e0e7810 */ /* 0x000fc80007ffe0ff */
[----:B------:R0:W-:Y:S03]  /*30f0*/  STG.E.128 desc[UR6][R28.64], R48 ;  /* 0x000000301c007986 */ /* 0x0001e6000c101d06 */
.L_x_21596:
[----:B------:R-:W-:Y:S05]  /*3100*/  BSYNC.RECONVERGENT B0 ;  /* 0x0000000000007941 */ /* 0x000fea0003800200 */
.L_x_21595:
[----:B------:R-:W-:Y:S01]  /*3110*/  ISETP.NE.AND P1, PT, R20, RZ, PT ;  /* 0x000000ff1400720c */ /* 0x000fe20003f25270 */
[----:B------:R-:W-:-:S12]  /*3120*/  BSSY.RECONVERGENT B0, `(.L_x_21597) ;  /* 0x000001a000007945 */ /* 0x000fd80003800200 */
[----:B------:R-:W-:Y:S05]  /*3130*/  @!P1 BRA `(.L_x_21598) ;  /* 0x0000000000609947 */ /* 0x000fea0003800000 */
[----:B01----:R-:W-:Y:S01]  /*3140*/  FADD.FTZ R29, R15, -R18 ;  /* 0x800000120f1d7221 */ /* 0x003fe20000010000 */
[----:B------:R-:W-:Y:S02]  /*3150*/  HADD2.F32 R48, -RZ, R58.H0_H0 ;  /* 0x2000003aff307230 */ /* 0x000fe40000004100 */
[----:B------:R-:W-:Y:S02]  /*3160*/  HADD2.F32 R20, -RZ, R40.H0_H0 ;  /* 0x20000028ff147230 */ /* 0x000fe40000004100 */
[----:B------:R-:W-:Y:S01]  /*3170*/  FMUL.FTZ R29, R16, R29 ;  /* 0x0000001d101d7220 */ /* 0x000fe20000410000 */
[----:B------:R-:W-:Y:S02]  /*3180*/  HADD2.F32 R22, -RZ, R84.H0_H0 ;  /* 0x20000054ff167230 */ /* 0x000fe40000004100 */
[----:B------:R-:W-:Y:S02]  /*3190*/  HADD2.F32 R50, -RZ, R58.H1_H1 ;  /* 0x3000003aff327230 */ /* 0x000fe40000004100 */
[----:B------:R-:W-:Y:S01]  /*31a0*/  FFMA.FTZ R48, R29, R48, R20 ;  /* 0x000000301d307223 */ /* 0x000fe20000010014 */
[----:B------:R-:W-:Y:S01]  /*31b0*/  FADD.FTZ R29, R59, -R18 ;  /* 0x800000123b1d7221 */ /* 0x000fe20000010000 */
[----:B------:R-:W-:-:S03]  /*31c0*/  HADD2.F32 R20, -RZ, R60.H0_H0 ;  /* 0x2000003cff147230 */ /* 0x000fc60000004100 */
[----:B------:R-:W-:-:S04]  /*31d0*/  FMUL.FTZ R29, R16, R29 ;  /* 0x0000001d101d7220 */ /* 0x000fc80000410000 */
[----:B------:R-:W-:Y:S01]  /*31e0*/  FFMA.FTZ R49, R29, R20, R22 ;  /* 0x000000141d317223 */ /* 0x000fe20000010016 */
[----:B------:R-:W-:Y:S01]  /*31f0*/  FADD.FTZ R29, R75, -R18 ;  /* 0x800000124b1d7221 */ /* 0x000fe20000010000 */
[----:B------:R-:W-:Y:S02]  /*3200*/  HADD2.F32 R20, -RZ, R41.H0_H0 ;  /* 0x20000029ff147230 */ /* 0x000fe40000004100 */
[----:B------:R-:W-:Y:S02]  /*3210*/  HADD2.F32 R22, -RZ, R84.H1_H1 ;  /* 0x30000054ff167230 */ /* 0x000fe40000004100 */
[----:B------:R-:W-:-:S04]  /*3220*/  FMUL.FTZ R29, R16, R29 ;  /* 0x0000001d101d7220 */ /* 0x000fc80000410000 */
[----:B------:R-:W-:Y:S01]  /*3230*/  FFMA.FTZ R50, R29, R50, R20 ;  /* 0x000000321d327223 */ /* 0x000fe20000010014 */
[----:B------:R-:W-:Y:S01]  /*3240*/  FADD.FTZ R29, R91, -R18 ;  /* 0x800000125b1d7221 */ /* 0x000fe20000010000 */
[----:B------:R-:W-:-:S03]  /*3250*/  HADD2.F32 R20, -RZ, R60.H1_H1 ;  /* 0x3000003cff147230 */ /* 0x000fc60000004100 */
[----:B------:R-:W-:-:S04]  /*3260*/  FMUL.FTZ R29, R16, R29 ;  /* 0x0000001d101d7220 */ /* 0x000fc80000410000 */
[----:B------:R-:W-:Y:S02]  /*3270*/  FFMA.FTZ R51, R29, R20, R22 ;  /* 0x000000141d337223 */ /* 0x000fe40000010016 */
[----:B------:R-:W0:Y:S02]  /*3280*/  LDC.64 R28, c[0x0][0x428] ;  /* 0x00010a00ff1c7b82 */ /* 0x000e240000000a00 */
[C---:B0-----:R-:W-:Y:S01]  /*3290*/  IMAD.WIDE.U32 R28, R14.reuse, 0x10, R28 ;  /* 0x000000100e1c7825 */ /* 0x041fe200078e001c */
[----:B------:R-:W-:-:S04]  /*32a0*/  IADD3 R14, PT, PT, R14, 0x100, RZ ;  /* 0x000001000e0e7810 */ /* 0x000fc80007ffe0ff */
[----:B------:R2:W-:Y:S03]  /*32b0*/  STG.E.128 desc[UR6][R28.64], R48 ;  /* 0x000000301c007986 */ /* 0x0005e6000c101d06 */
.L_x_21598:
[----:B------:R-:W-:Y:S05]  /*32c0*/  BSYNC.RECONVERGENT B0 ;  /* 0x0000000000007941 */ /* 0x000fea0003800200 */
.L_x_21597:
[----:B------:R-:W-:Y:S01]  /*32d0*/  ISETP.NE.AND P1, PT, R24, RZ, PT ;  /* 0x000000ff1800720c */ /* 0x000fe20003f25270 */
[----:B------:R-:W-:-:S12]  /*32e0*/  BSSY.RECONVERGENT B0, `(.L_x_21599) ;  /* 0x000001a000007945 */ /* 0x000fd80003800200 */
[----:B------:R-:W-:Y:S05]  /*32f0*/  @!P1 BRA `(.L_x_21600) ;  /* 0x0000000000609947 */ /* 0x000fea0003800000 */
[----:B012---:R-:W-:Y:S01]  /*3300*/  FADD.FTZ R29, R17, -R18 ;  /* 0x80000012111d7221 */ /* 0x007fe20000010000 */
        /* <DEDUP_REMOVED lines=23> */
.L_x_21600:
[----:B------:R-:W-:Y:S05]  /*3480*/  BSYNC.RECONVERGENT B0 ;  /* 0x0000000000007941 */ /* 0x000fea0003800200 */
.L_x_21599:
[----:B------:R-:W-:Y:S01]  /*3490*/  ISETP.NE.AND P1, PT, R26, RZ, PT ;  /* 0x000000ff1a00720c */ /* 0x000fe20003f25270 */
[----:B------:R-:W-:-:S12]  /*34a0*/  BSSY.RECONVERGENT B0, `(.L_x_21601) ;  /* 0x000001a000007945 */ /* 0x000fd80003800200 */
[----:B------:R-:W-:Y:S05]  /*34b0*/  @!P1 BRA `(.L_x_21602) ;  /* 0x0000000000609947 */ /* 0x000fea0003800000 */
[----:B0123--:R-:W-:Y:S01]  /*34c0*/  FADD.FTZ R29, R19, -R18 ;  /* 0x80000012131d7221 */ /* 0x00ffe20000010000 */
        /* <DEDUP_REMOVED lines=23> */
.L_x_21602:
[----:B------:R-:W-:Y:S05]  /*3640*/  BSYNC.RECONVERGENT B0 ;  /* 0x0000000000007941 */ /* 0x000fea0003800200 */
.L_x_21601:
[----:B------:R-:W-:Y:S01]  /*3650*/  ISETP.NE.AND P1, PT, R56, RZ, PT ;  /* 0x000000ff3800720c */ /* 0x000fe20003f25270 */
[----:B------:R-:W-:-:S12]  /*3660*/  BSSY.RECONVERGENT B0, `(.L_x_21603) ;  /* 0x000001a000007945 */ /* 0x000fd80003800200 */
[----:B------:R-:W-:Y:S05]  /*3670*/  @!P1 BRA `(.L_x_21604) ;  /* 0x0000000000609947 */ /* 0x000fea0003800000 */
[----:B01234-:R-:W-:Y:S01]  /*3680*/  FADD.FTZ R29, R21, -R18 ;  /* 0x80000012151d7221 */ /* 0x01ffe20000010000 */
        /* <DEDUP_REMOVED lines=23> */
.L_x_21604:
[----:B------:R-:W-:Y:S05]  /*3800*/  BSYNC.RECONVERGENT B0 ;  /* 0x0000000000007941 */ /* 0x000fea0003800200 */
.L_x_21603:
[----:B------:R-:W-:Y:S04]  /*3810*/  BSSY.RECONVERGENT B0, `(.L_x_21605) ;  /* 0x000001a000007945 */ /* 0x000fe80003800200 */
        /* <DEDUP_REMOVED lines=25> */
.L_x_21606:
[----:B------:R-:W-:Y:S05]  /*39b0*/  BSYNC.RECONVERGENT B0 ;  /* 0x0000000000007941 */ /* 0x000fea0003800200 */
.L_x_21605:
        /* <DEDUP_REMOVED lines=26> */
.L_x_21608:
[----:B------:R-:W-:Y:S05]  /*3b60*/  BSYNC.RECONVERGENT B0 ;  /* 0x0000000000007941 */ /* 0x000fea0003800200 */
.L_x_21607:
[----:B------:R-:W-:Y:S04]  /*3b70*/  BSSY.RECONVERGENT B0, `(.L_x_21609) ;  /* 0x0000011000007945 */ /* 0x000fe80003800200 */
[----:B------:R-:W-:Y:S05]  /*3b80*/  @!P4 BRA `(.L_x_21610) ;  /* 0x00000000003cc947 */ /* 0x000fea0003800000 */
[--C-:B01234-:R-:W-:Y:S01]  /*3b90*/  FADD.FTZ R29, R27, -R18.reuse ;  /* 0x800000121b1d7221 */ /* 0x11ffe20000010000 */
[--C-:B------:R-:W-:Y:S01]  /*3ba0*/  FADD.FTZ R49, R71, -R18.reuse ;  /* 0x8000001247317221 */ /* 0x100fe20000010000 */
[--C-:B------:R-:W-:Y:S01]  /*3bb0*/  FADD.FTZ R51, R87, -R18.reuse ;  /* 0x8000001257337221 */ /* 0x100fe20000010000 */
[----:B------:R-:W-:Y:S01]  /*3bc0*/  FADD.FTZ R53, R103, -R18 ;  /* 0x8000001267357221 */ /* 0x000fe20000010000 */
[C---:B------:R-:W-:Y:S01]  /*3bd0*/  FMUL.FTZ R48, R16.reuse, R29 ;  /* 0x0000001d10307220 */ /* 0x040fe20000410000 */
[C---:B------:R-:W-:Y:S01]  /*3be0*/  FMUL.FTZ R49, R16.reuse, R49 ;  /* 0x0000003110317220 */ /* 0x040fe20000410000 */
[----:B------:R-:W0:Y:S01]  /*3bf0*/  LDC.64 R28, c[0x0][0x428] ;  /* 0x00010a00ff1c7b82 */ /* 0x000e220000000a00 */
[C---:B------:R-:W-:Y:S01]  /*3c00*/  FMUL.FTZ R51, R16.reuse, R51 ;  /* 0x0000003310337220 */ /* 0x040fe20000410000 */
[----:B------:R-:W-:Y:S01]  /*3c10*/  FMUL.FTZ R16, R16, R53 ;  /* 0x0000003510107220 */ /* 0x000fe20000410000 */
[----:B------:R-:W-:Y:S01]  /*3c20*/  FFMA.FTZ R48, R48, R8, R5 ;  /* 0x0000000830307223 */ /* 0x000fe20000010005 */
[----:B------:R-:W-:Y:S01]  /*3c30*/  FFMA.FTZ R49, R49, R9, R12 ;  /* 0x0000000931317223 */ /* 0x000fe2000001000c */
[----:B------:R-:W-:Y:S01]  /*3c40*/  FFMA.FTZ R50, R51, R7, R6 ;  /* 0x0000000733327223 */ /* 0x000fe20000010006 */
[----:B------:R-:W-:Y:S01]  /*3c50*/  FFMA.FTZ R51, R16, R10, R11 ;  /* 0x0000000a10337223 */ /* 0x000fe2000001000b */
[----:B0-----:R-:W-:-:S05]  /*3c60*/  IMAD.WIDE.U32 R28, R14, 0x10, R28 ;  /* 0x000000100e1c7825 */ /* 0x001fca00078e001c */
[----:B------:R0:W-:Y:S02]  /*3c70*/  STG.E.128 desc[UR6][R28.64], R48 ;  /* 0x000000301c007986 */ /* 0x0001e4000c101d06 */
.L_x_21610:
[----:B------:R-:W-:Y:S05]  /*3c80*/  BSYNC.RECONVERGENT B0 ;  /* 0x0000000000007941 */ /* 0x000fea0003800200 */
.L_x_21609:
[----:B01234-:R-:W0:Y:S01]  /*3c90*/  LDC.64 R28, c[0x0][0x380] ;  /* 0x0000e000ff1c7b82 */ /* 0x01fe220000000a00 */
[----:B------:R-:W-:Y:S01]  /*3ca0*/  UPLOP3.LUT UP1, UPT, UPT, UPT, UP1, 0x40, 0x4 ;  /* 0x000000000004789c */ /* 0x000fe20003f2e810 */
[----:B0-----:R-:W-:-:S04]  /*3cb0*/  IADD3 R0, PT, PT, R0, R28, RZ ;  /* 0x0000001c00007210 */ /* 0x001fc80007ffe0ff */
[----:B------:R-:W-:-:S13]  /*3cc0*/  ISETP.GE.AND P1, PT, R0, R29, PT ;  /* 0x0000001d0000720c */ /* 0x000fda0003f26270 */
[----:B------:R-:W-:Y:S05]  /*3cd0*/  @!P1 BRA `(.L_x_21611) ;  /* 0xffffffd000549947 */ /* 0x000fea000383ffff */
[----:B------:R-:W-:Y:S05]  /*3ce0*/  EXIT ;  /* 0x000000000000794d */ /* 0x000fea0003800000 */
.L_x_21612:
        /* <DEDUP_REMOVED lines=9> */
.L_x_27588:


//--------------------- .text._ZN10layer_norm13ln_fwd_kernelINS_13Kernel_traitsI6__halfffffjLj8192ELj1ELj1ELj8ELj16ENS_18Kernel_traits_baseILj8192ES2_ffffjLj256EEEEELb0ELb0ELb0ELb1EEEvNS_9FwdParamsE --------------------------
	.section	.text._ZN10layer_norm13ln_fwd_kernelINS_13Kernel_traitsI6__halfffffjLj8192ELj1ELj1ELj8ELj16ENS_18Kernel_traits_baseILj8192ES2_ffffjLj256EEEEELb0ELb0ELb0ELb1EEEvNS_9FwdParamsE,"ax",@progbits
	.align	128
        .global         _ZN10layer_norm13ln_fwd_kernelINS_13Kernel_traitsI6__halfffffjLj8192ELj1ELj1ELj8ELj16ENS_18Kernel_traits_baseILj8192ES2_ffffjLj256EEEEELb0ELb0ELb0ELb1EEEvNS_9FwdParamsE
        .type           _ZN10layer_norm13ln_fwd_kernelINS_13Kernel_traitsI6__halfffffjLj8192ELj1ELj1ELj8ELj16ENS_18Kernel_traits_baseILj8192ES2_ffffjLj256EEEEELb0ELb0ELb0ELb1EEEvNS_9FwdParamsE,@function
        .size           _ZN10layer_norm13ln_fwd_kernelINS_13Kernel_traitsI6__halfffffjLj8192ELj1ELj1ELj8ELj16ENS_18Kernel_traits_baseILj8192ES2_ffffjLj256EEEEELb0ELb0ELb0ELb1EEEvNS_9FwdParamsE,(.L_x_27589 - _ZN10layer_norm13ln_fwd_kernelINS_13Kernel_traitsI6__halfffffjLj8192ELj1ELj1ELj8ELj16ENS_18Kernel_traits_baseILj8192ES2_ffffjLj256EEEEELb0ELb0ELb0ELb1EEEvNS_9FwdParamsE)
        .other          _ZN10layer_norm13ln_fwd_kernelINS_13Kernel_traitsI6__halfffffjLj8192ELj1ELj1ELj8ELj16ENS_18Kernel_traits_baseILj8192ES2_ffffjLj256EEEEELb0ELb0ELb0ELb1EEEvNS_9FwdParamsE,@"STO_CUDA_ENTRY STV_DEFAULT"
_ZN10layer_norm13ln_fwd_kernelINS_13Kernel_traitsI6__halfffffjLj8192ELj1ELj1ELj8ELj16ENS_18Kernel_traits_baseILj8192ES2_ffffjLj256EEEEELb0ELb0ELb0ELb1EEEvNS_9FwdParamsE:
.text._ZN10layer_norm13ln_fwd_kernelINS_13Kernel_traitsI6__halfffffjLj8192ELj1ELj1ELj8ELj16ENS_18Kernel_traits_baseILj8192ES2_ffffjLj256EEEEELb0ELb0ELb0ELb1EEEvNS_9FwdParamsE:
[----:B------:R-:W-:Y:S01]  /*0000*/  LDC R1, c[0x0][0x37c] ;  /* 0x0000df00ff017b82 */ /* 0x000fe20000000800 */
[----:B------:R-:W0:Y:S07]  /*0010*/  LDCU.64 UR10, c[0x0][0x438] ;  /* 0x00008700ff0a77ac */ /* 0x000e2e0008000a00 */
[----:B------:R-:W1:Y:S01]  /*0020*/  LDC.64 R36, c[0x0][0x3e0] ;  /* 0x0000f800ff247b82 */ /* 0x000e620000000a00 */
[----:B------:R-:W2:Y:S01]  /*0030*/  S2R R91, SR_TID.X ;  /* 0x00000000005b7919 */ /* 0x000ea20000002100 */
[----:B------:R-:W1:Y:S01]  /*0040*/  LDCU.64 UR8, c[0x0][0x3a0] ;  /* 0x00007400ff0877ac */ /* 0x000e620008000a00 */
[----:B------:R-:W3:Y:S05]  /*0050*/  LDCU.64 UR6, c[0x0][0x358] ;  /* 0x00006b00ff0677ac */ /* 0x000eea0008000a00 */
[----:B------:R-:W4:Y:S01]  /*0060*/  S2UR UR4, SR_CTAID.X ;  /* 0x00000000000479c3 */ /* 0x000f220000002500 */
[----:B0-----:R-:W-:-:S04]  /*0070*/  UISETP.NE.U32.AND UP0, UPT, UR10, URZ, UPT ;  /* 0x000000ff0a00728c */ /* 0x001fc8000bf05070 */
[----:B------:R-:W-:Y:S01]  /*0080*/  UISETP.NE.AND.EX UP0, UPT, UR11, URZ, UPT, UP0 ;  /* 0x000000ff0b00728c */ /* 0x000fe2000bf05300 */
[----:B-1----:R-:W-:-:S04]  /*0090*/  LOP3.LUT P0, RZ, R36, UR8, RZ, 0xfc, !PT ;  /* 0x0000000824ff7c12 */ /* 0x002fc8000f80fcff */
[----:B------:R-:W-:Y:S02]  /*00a0*/  LOP3.LUT P0, RZ, R37, UR9, RZ, 0xfc, P0 ;  /* 0x0000000925ff7c12 */ /* 0x000fe4000800fcff */
[----:B----4-:R-:W-:Y:S02]  /*00b0*/  MOV R92, UR4 ;  /* 0x00000004005c7c02 */ /* 0x010fe40008000f00 */
[----:B--23--:R-:W-:Y:S09]  /*00c0*/  BRA.U !UP0, `(.L_x_21613) ;  /* 0x0000000108547547 */ /* 0x00cff2000b800000 */
[----:B------:R-:W0:Y:S08]  /*00d0*/  LDC.64 R26, c[0x0][0x3d0] ;  /* 0x0000f400ff1a7b82 */ /* 0x000e300000000a00 */
[----:B------:R-:W1:Y:S01]  /*00e0*/  LDC.64 R28, c[0x0][0x438] ;  /* 0x00010e00ff1c7b82 */ /* 0x000e620000000a00 */
[----:B0-----:R-:W-:-:S05]  /*00f0*/  IMAD.WIDE.U32 R26, R91, 0x8, R26 ;  /* 0x000000085b1a7825 */ /* 0x001fca00078e001a */
[----:B------:R0:W5:Y:S01]  /*0100*/  LDG.E.64 R10, desc[UR6][R26.64] ;  /* 0x000000061a0a7981 */ /* 0x000162000c1e1b00 */
[----:B-1----:R-:W-:-:S03]  /*0110*/  IMAD.WIDE.U32 R28, R91, 0x8, R28 ;  /* 0x000000085b1c7825 */ /* 0x002fc600078e001c */
[----:B------:R0:W5:Y:S04]  /*0120*/  LDG.E.64 R12, desc[UR6][R26.64+0x800] ;  /* 0x000800061a0c7981 */ /* 0x000168000c1e1b00 */
        /* <DEDUP_REMOVED lines=13> */
[----:B------:R0:W5:Y:S01]  /*0200*/  LDG.E.64 R6, desc[UR6][R28.64+0x3800] ;  /* 0x003800061c067981 */ /* 0x000162000c1e1b00 */
[----:B------:R-:W-:Y:S05]  /*0210*/  BRA `(.L_x_21614) ;  /* 0x0000000000487947 */ /* 0x000fea0003800000 */
.L_x_21613:
[----:B------:R-:W0:Y:S02]  /*0220*/  LDC.64 R2, c[0x0][0x3d0] ;  /* 0x0000f400ff027b82 */ /* 0x000e240000000a00 */
[----:B0-----:R-:W-:-:S05]  /*0230*/  IMAD.WIDE.U32 R26, R91, 0x8, R2 ;  /* 0x000000085b1a7825 */ /* 0x001fca00078e0002 */
        /* <DEDUP_REMOVED lines=8> */
[----:B------:R-:W-:-:S02]  /*02c0*/  CS2R R6, SRZ ;  /* 0x0000000000067805 */ /* 0x000fc4000001ff00 */
[----:B------:R-:W-:Y:S02]  /*02d0*/  CS2R R4, SRZ ;  /* 0x0000000000047805 */ /* 0x000fe4000001ff00 */
[----:B------:R-:W-:Y:S02]  /*02e0*/  CS2R R2, SRZ ;  /* 0x0000000000027805 */ /* 0x000fe4000001ff00 */
[----:B------:R-:W-:Y:S02]  /*02f0*/  CS2R R8, SRZ ;  /* 0x0000000000087805 */ /* 0x000fe4000001ff00 */
[----:B------:R-:W-:Y:S02]  /*0300*/  CS2R R58, SRZ ;  /* 0x00000000003a7805 */ /* 0x000fe4000001ff00 */
[----:B------:R-:W-:Y:S02]  /*0310*/  CS2R R66, SRZ ;  /* 0x0000000000427805 */ /* 0x000fe4000001ff00 */
[----:B------:R-:W-:-:S02]  /*0320*/  CS2R R32, SRZ ;  /* 0x0000000000207805 */ /* 0x000fc4000001ff00 */
[----:B0-----:R-:W-:-:S07]  /*0330*/  CS2R R30, SRZ ;  /* 0x00000000001e7805 */ /* 0x001fce000001ff00 */
.L_x_21614:
[----:B------:R-:W1:Y:S02]  /*0340*/  LDCU UR4, c[0x0][0x384] ;  /* 0x00007080ff0477ac */ /* 0x000e640008000800 */
[----:B-1----:R-:W-:-:S13]  /*0350*/  ISETP.GE.AND P1, PT, R92, UR4, PT ;  /* 0x000000045c007c0c */ /* 0x002fda000bf26270 */
[----:B------:R-:W-:Y:S05]  /*0360*/  @P1 EXIT ;  /* 0x000000000000194d */ /* 0x000fea0003800000 */
[----:B-----5:R-:W-:Y:S01]  /*0370*/  MOV R72, R14 ;  /* 0x0000000e00487202 */ /* 0x020fe20000000f00 */
[----:B------:R-:W-:Y:S01]  /*0380*/  HADD2.F32 R63, -RZ, R58.H0_H0 ;  /* 0x2000003aff3f7230 */ /* 0x000fe20000004100 */
[----:B------:R-:W-:Y:S01]  /*0390*/  SHF.R.U64 R70, R14, 0x10, R15 ;  /* 0x000000100e467819 */ /* 0x000fe2000000120f */
[----:B------:R-:W-:Y:S01]  /*03a0*/  HADD2.F32 R0, -RZ, R9.H0_H0 ;  /* 0x20000009ff007230 */ /* 0x000fe20000004100 */
[----:B------:R-:W-:Y:S01]  /*03b0*/  MOV R90, R10 ;  /* 0x0000000a005a7202 */ /* 0x000fe20000000f00 */
[----:B------:R-:W-:Y:S01]  /*03c0*/  HADD2.F32 R71, -RZ, R66.H0_H0 ;  /* 0x20000042ff477230 */ /* 0x000fe20000004100 */
[----:B------:R-:W-:Y:S01]  /*03d0*/  SHF.R.U64 R88, R10, 0x10, R11 ;  /* 0x000000100a587819 */ /* 0x000fe2000000120b */
[----:B------:R-:W-:Y:S01]  /*03e0*/  HADD2.F32 R55, -RZ, R8.H0_H0 ;  /* 0x20000008ff377230 */ /* 0x000fe20000004100 */
[----:B------:R-:W-:Y:S01]  /*03f0*/  MOV R68, R15 ;  /* 0x0000000f00447202 */ /* 0x000fe20000000f00 */
[----:B------:R-:W-:Y:S01]  /*0400*/  HADD2.F32 R89, -RZ, R30.H0_H0 ;  /* 0x2000001eff597230 */ /* 0x000fe20000004100 */
[----:B------:R-:W-:Y:S01]  /*0410*/  SHF.R.U32.HI R14, RZ, 0x10, R15 ;  /* 0x00000010ff0e7819 */ /* 0x000fe2000001160f */
[----:B------:R-:W-:Y:S01]  /*0420*/  HADD2.F32 R85, -RZ, R31.H0_H0 ;  /* 0x2000001fff557230 */ /* 0x000fe20000004100 */
[----:B------:R-:W-:Y:S01]  /*0430*/  MOV R86, R11 ;  /* 0x0000000b00567202 */ /* 0x000fe20000000f00 */
[----:B------:R-:W-:Y:S01]  /*0440*/  HADD2.F32 R81, -RZ, R32.H0_H0 ;  /* 0x20000020ff517230 */ /* 0x000fe20000004100 */
[----:B------:R-:W-:Y:S01]  /*0450*/  SHF.R.U32.HI R84, RZ, 0x10, R11 ;  /* 0x00000010ff547819 */ /* 0x000fe2000001160b */
[----:B------:R-:W-:Y:S01]  /*0460*/  HADD2.F32 R77, -RZ, R33.H0_H0 ;  /* 0x20000021ff4d7230 */ /* 0x000fe20000004100 */
[----:B------:R-:W-:Y:S01]  /*0470*/  MOV R82, R12 ;  /* 0x0000000c00527202 */ /* 0x000fe20000000f00 */
[----:B------:R-:W-:Y:S01]  /*0480*/  HADD2.F32 R90, -RZ, R90.H0_H0 ;  /* 0x2000005aff5a7230 */ /* 0x000fe20000004100 */
[----:B------:R-:W-:Y:S01]  /*0490*/  MOV R78, R13 ;  /* 0x0000000d004e7202 */ /* 0x000fe20000000f00 */
[----:B------:R-:W-:Y:S01]  /*04a0*/  HADD2.F32 R86, -RZ, R86.H0_H0 ;  /* 0x20000056ff567230 */ /* 0x000fe20000004100 */
[--C-:B------:R-:W-:Y:S01]  /*04b0*/  SHF.R.U64 R80, R12, 0x10, R13.reuse ;  /* 0x000000100c507819 */ /* 0x100fe2000000120d */
        /* <DEDUP_REMOVED lines=27> */
[----:B0-----:R-:W-:Y:S01]  /*0670*/  MOV R28, R22 ;  /* 0x00000016001c7202 */ /* 0x001fe20000000f00 */
[----:B------:R-:W-:Y:S01]  /*0680*/  HADD2.F32 R12, -RZ, R12.H0_H0 ;  /* 0x2000000cff0c7230 */ /* 0x000fe20000004100 */
[----:B------:R-:W-:Y:S01]  /*0690*/  MOV R29, R23 ;  /* 0x00000017001d7202 */ /* 0x000fe20000000f00 */
[----:B------:R-:W-:Y:S01]  /*06a0*/  HADD2.F32 R13, -RZ, R13.H0_H0 ;  /* 0x2000000dff0d7230 */ /* 0x000fe20000004100 */
[--C-:B------:R-:W-:Y:S01]  /*06b0*/  SHF.R.U64 R16, R22, 0x10, R23.reuse ;  /* 0x0000001016107819 */ /* 0x100fe20000001217 */
[----:B------:R-:W-:Y:S01]  /*06c0*/  UPLOP3.LUT UP0, UPT, UPT, UPT, UPT, 0x40, 0x4 ;  /* 0x000000000004789c */ /* 0x000fe20003f0e870 */
[----:B------:R-:W-:Y:S01]  /*06d0*/  SHF.R.U32.HI R17, RZ, 0x10, R23 ;  /* 0x00000010ff117819 */ /* 0x000fe20000011617 */
[----:B------:R-:W0:Y:S01]  /*06e0*/  LDCU UR8, c[0x0][0x388] ;  /* 0x00007100ff0877ac */ /* 0x000e220008000800 */
[----:B------:R-:W-:Y:S01]  /*06f0*/  MOV R34, R24 ;  /* 0x0000001800227202 */ /* 0x000fe20000000f00 */
[----:B------:R-:W-:Y:S01]  /*0700*/  HADD2.F32 R16, -RZ, R16.H0_H0 ;  /* 0x20000010ff107230 */ /* 0x000fe20000004100 */
[----:B------:R-:W-:Y:S01]  /*0710*/  MOV R35, R25 ;  /* 0x0000001900237202 */ /* 0x000fe20000000f00 */
[----:B------:R-:W-:Y:S01]  /*0720*/  HADD2.F32 R17, -RZ, R17.H0_H0 ;  /* 0x20000011ff117230 */ /* 0x000fe20000004100 */
[--C-:B------:R-:W-:Y:S01]  /*0730*/  SHF.R.U64 R20, R24, 0x10, R25.reuse ;  /* 0x0000001018147819 */ /* 0x100fe20000001219 */
[----:B------:R-:W1:Y:S01]  /*0740*/  LDCU.U8 UR14, c[0x0][0x410] ;  /* 0x00008200ff0e77ac */ /* 0x000e620008000000 */
[----:B------:R-:W-:-:S02]  /*0750*/  SHF.R.U32.HI R21, RZ, 0x10, R25 ;  /* 0x00000010ff157819 */ /* 0x000fc40000011619 */
[--C-:B------:R-:W-:Y:S01]  /*0760*/  SHF.R.U64 R87, R30, 0x10, R31.reuse ;  /* 0x000000101e577819 */ /* 0x100fe2000000121f */
[----:B------:R-:W-:Y:S01]  /*0770*/  HADD2.F32 R20, -RZ, R20.H0_H0 ;  /* 0x20000014ff147230 */ /* 0x000fe20000004100 */
[----:B------:R-:W-:Y:S01]  /*0780*/  SHF.R.U32.HI R83, RZ, 0x10, R31 ;  /* 0x00000010ff537819 */ /* 0x000fe2000001161f */
[----:B------:R-:W-:Y:S01]  /*0790*/  HADD2.F32 R21, -RZ, R21.H0_H0 ;  /* 0x20000015ff157230 */ /* 0x000fe20000004100 */
        /* <DEDUP_REMOVED lines=28> */
[----:B------:R-:W-:Y:S01]  /*0960*/  ISETP.NE.U32.AND P1, PT, R36, RZ, PT ;  /* 0x000000ff2400720c */ /* 0x000fe20003f25070 */
[----:B------:R-:W-:Y:S01]  /*0970*/  HADD2.F32 R6, -RZ, R6.H0_H0 ;  /* 0x20000006ff067230 */ /* 0x000fe20000004100 */
[----:B------:R-:W2:Y:S01]  /*0980*/  LDCU UR9, c[0x0][0x400] ;  /* 0x00008000ff0977ac */ /* 0x000ea20008000800 */
[----:B------:R-:W-:Y:S01]  /*0990*/  HADD2.F32 R7, -RZ, R7.H0_H0 ;  /* 0x20000007ff077230 */ /* 0x000fe20000004100 */
[----:B------:R-:W-:Y:S01]  /*09a0*/  ISETP.NE.AND.EX P1, PT, R37, RZ, PT, P1 ;  /* 0x000000ff2500720c */ /* 0x000fe20003f25310 */
[----:B------:R-:W-:Y:S01]  /*09b0*/  HADD2.F32 R14, -RZ, R28.H0_H0 ;  /* 0x2000001cff0e7230 */ /* 0x000fe20000004100 */
[----:B------:R-:W3:Y:S01]  /*09c0*/  LDCU.64 UR12, c[0x0][0x3e0] ;  /* 0x00007c00ff0c77ac */ /* 0x000ee20008000a00 */
[----:B------:R-:W-:-:S02]  /*09d0*/  HADD2.F32 R15, -RZ, R29.H0_H0 ;  /* 0x2000001dff0f7230 */ /* 0x000fc40000004100 */
[----:B------:R-:W-:Y:S01]  /*09e0*/  HADD2.F32 R18, -RZ, R34.H0_H0 ;  /* 0x20000022ff127230 */ /* 0x000fe20000004100 */
[----:B------:R-:W4:Y:S01]  /*09f0*/  LDCU.64 UR10, c[0x0][0x3a0] ;  /* 0x00007400ff0a77ac */ /* 0x000f220008000a00 */
[----:B------:R-:W-:Y:S02]  /*0a00*/  HADD2.F32 R19, -RZ, R35.H0_H0 ;  /* 0x20000023ff137230 */ /* 0x000fe40000004100 */
[----:B------:R-:W-:Y:S02]  /*0a10*/  HADD2.F32 R79, -RZ, R79.H0_H0 ;  /* 0x2000004fff4f7230 */ /* 0x000fe40000004100 */
[----:B------:R-:W-:Y:S02]  /*0a20*/  HADD2.F32 R73, -RZ, R73.H0_H0 ;  /* 0x20000049ff497230 */ /* 0x000fe40000004100 */
[----:B------:R-:W-:Y:S02]  /*0a30*/  HADD2.F32 R69, -RZ, R69.H0_H0 ;  /* 0x20000045ff457230 */ /* 0x000fe40000004100 */
[----:B------:R-:W-:-:S02]  /*0a40*/  HADD2.F32 R65, -RZ, R65.H0_H0 ;  /* 0x20000041ff417230 */ /* 0x000fc40000004100 */
[----:B------:R-:W-:Y:S02]  /*0a50*/  HADD2.F32 R61, -RZ, R61.H0_H0 ;  /* 0x2000003dff3d7230 */ /* 0x000fe40000004100 */
        /* <DEDUP_REMOVED lines=8> */
[----:B01234-:R-:W-:-:S07]  /*0ae0*/  HADD2.F32 R52, -RZ, R52.H0_H0 ;  /* 0x20000034ff347230 */ /* 0x01ffce0000004100 */
.L_x_21627:
[----:B------:R-:W-:Y:S01]  /*0af0*/  ISETP.NE.U32.AND P2, PT, RZ, UR10, PT ;  /* 0x0000000aff007c0c */ /* 0x000fe2000bf45070 */
[----:B0-----:R-:W0:Y:S01]  /*0b00*/  @P1 LDC.64 R34, c[0x0][0x3e0] ;  /* 0x0000f800ff221b82 */ /* 0x001e220000000a00 */
[----:B------:R-:W-:Y:S02]  /*0b10*/  IMAD R32, R92, UR8, RZ ;  /* 0x000000085c207c24 */ /* 0x000fe4000f8e02ff */
[----:B------:R-:W-:Y:S01]  /*0b20*/  HFMA2 R44, -RZ, RZ, 1.875, 0 ;  /* 0x3f800000ff2c7431 */ /* 0x000fe200000001ff */
[----:B------:R-:W-:Y:S02]  /*0b30*/  ISETP.NE.AND.EX P2, PT, RZ, UR11, PT, P2 ;  /* 0x0000000bff007c0c */ /* 0x000fe4000bf45320 */
[----:B------:R-:W-:Y:S02]  /*0b40*/  SHF.R.S32.HI R33, RZ, 0x1f, R32 ;  /* 0x0000001fff217819 */ /* 0x000fe40000011420 */
[----:B------:R-:W1:Y:S02]  /*0b50*/  LDC.64 R116, c[0x0][0x390] ;  /* 0x0000e400ff747b82 */ /* 0x000e640000000a00 */
[----:B------:R-:W-:-:S04]  /*0b60*/  LEA.HI R32, R33, R32, RZ, 0x2 ;  /* 0x0000002021207211 */ /* 0x000fc800078f10ff */
[----:B------:R-:W-:-:S03]  /*0b70*/  LEA.HI.SX32 R41, R32, R91, 0x1e ;  /* 0x0000005b20297211 */ /* 0x000fc600078ff2ff */
[----:B------:R-:W2:Y:S01]  /*0b80*/  @P2 LDC.64 R36, c[0x0][0x3a0] ;  /* 0x0000e800ff242b82 */ /* 0x000ea20000000a00 */
[----:B0-----:R-:W-:-:S07]  /*0b90*/  @P1 IMAD.WIDE R34, R92, 0x4, R34 ;  /* 0x000000045c221825 */ /* 0x001fce00078e0222 */
[----:B------:R-:W0:Y:S01]  /*0ba0*/  @P0 LDC.64 R74, c[0x0][0x3a8] ;  /* 0x0000ea00ff4a0b82 */ /* 0x000e220000000a00 */
[----:B------:R-:W3:Y:S01]  /*0bb0*/  @P1 LDG.E R44, desc[UR6][R34.64] ;  /* 0x00000006222c1981 */ /* 0x000ee2000c1e1900 */
[----:B-1----:R-:W-:-:S06]  /*0bc0*/  IMAD.WIDE.U32 R32, R41, 0x10, R116 ;  /* 0x0000001029207825 */ /* 0x002fcc00078e0074 */
[----:B------:R-:W1:Y:S01]  /*0bd0*/  @P2 LDC.64 R48, c[0x0][0x3a0] ;  /* 0x0000e800ff302b82 */ /* 0x000e620000000a00 */
[----:B------:R-:W3:Y:S01]  /*0be0*/  LDG.E.128 R32, desc[UR6][R32.64] ;  /* 0x0000000620207981 */ /* 0x000ee2000c1e1d00 */
[----:B--2---:R-:W-:-:S06]  /*0bf0*/  @P2 IMAD.WIDE.U32 R36, R41, 0x10, R36 ;  /* 0x0000001029242825 */ /* 0x004fcc00078e0024 */
[----:B------:R-:W3:Y:S01]  /*0c00*/  @P2 LDG.E.128 R36, desc[UR6][R36.64] ;  /* 0x0000000624242981 */ /* 0x000ee2000c1e1d00 */
[C---:B------:R-:W-:Y:S01]  /*0c10*/  IADD3 R40, PT, PT, R41.reuse, 0x100, RZ ;  /* 0x0000010029287810 */ /* 0x040fe20007ffe0ff */
[----:B0-----:R-:W-:-:S04]  /*0c20*/  @P0 IMAD.WIDE.U32 R74, R41, 0x10, R74 ;  /* 0x00000010294a0825 */ /* 0x001fc800078e004a */
[----:B------:R-:W-:-:S04]  /*0c30*/  IMAD.WIDE.U32 R50, R40, 0x10, R116 ;  /* 0x0000001028327825 */ /* 0x000fc800078e0074 */
[-C--:B---3--:R-:W-:Y:S01]  /*0c40*/  @P2 FFMA.FTZ R42, R32, R44.reuse, R36 ;  /* 0x0000002c202a2223 */ /* 0x088fe20000010024 */
[-C--:B------:R-:W-:Y:S01]  /*0c50*/  @P2 FFMA.FTZ R43, R33, R44.reuse, R37 ;  /* 0x0000002c212b2223 */ /* 0x080fe20000010025 */
[-C--:B------:R-:W-:Y:S01]  /*0c60*/  @P2 FFMA.FTZ R45, R34, R44.reuse, R38 ;  /* 0x0000002c222d2223 */ /* 0x080fe20000010026 */
[----:B------:R-:W-:Y:S01]  /*0c70*/  @P2 FFMA.FTZ R47, R35, R44, R39 ;  /* 0x0000002c232f2223 */ /* 0x000fe20000010027 */
[----:B-1----:R-:W-:Y:S01]  /*0c80*/  @P2 IMAD.WIDE.U32 R38, R40, 0x10, R48 ;  /* 0x0000001028262825 */ /* 0x002fe200078e0030 */
[----:B------:R-:W-:Y:S02]  /*0c90*/  @P2 MOV R28, R42 ;  /* 0x0000002a001c2202 */ /* 0x000fe40000000f00 */
[----:B------:R-:W-:Y:S02]  /*0ca0*/  @P2 MOV R29, R43 ;  /* 0x0000002b001d2202 */ /* 0x000fe40000000f00 */
[----:B------:R-:W-:Y:S02]  /*0cb0*/  @P2 MOV R30, R45 ;  /* 0x0000002d001e2202 */ /* 0x000fe40000000f00 */
[----:B------:R-:W-:Y:S01]  /*0cc0*/  @P2 MOV R31, R47 ;  /* 0x0000002f001f2202 */ /* 0x000fe20000000f00 */
[----:B------:R-:W-:Y:S06]  /*0cd0*/  @P2 BRA `(.L_x_21615) ;  /* 0x00000000003c2947 */ /* 0x000fec0003800000 */
[----:B------:R-:W0:Y:S02]  /*0ce0*/  LDC.64 R36, c[0x0][0x3e0] ;  /* 0x0000f800ff247b82 */ /* 0x000e240000000a00 */
[----:B0-----:R-:W-:-:S04]  /*0cf0*/  ISETP.NE.U32.AND P1, PT, R36, RZ, PT ;  /* 0x000000ff2400720c */ /* 0x001fc80003f25070 */
        /* <DEDUP_REMOVED lines=13> */
.L_x_21615:
[----:B------:R0:W-:Y:S01]  /*0dd0*/  @P0 STG.E.128 desc[UR6][R74.64], R28 ;  /* 0x0000001c4a000986 */ /* 0x0001e2000c101d06 */
[----:B------:R-:W1:Y:S03]  /*0de0*/  @P0 LDC.64 R96, c[0x0][0x3a8] ;  /* 0x0000ea00ff600b82 */ /* 0x000e660000000a00 */
[----:B------:R-:W2:Y:S04]  /*0df0*/  LDG.E.128 R32, desc[UR6][R50.64] ;  /* 0x0000000632207981 */ /* 0x000ea8000c1e1d00 */
[----:B------:R-:W2:Y:S01]  /*0e00*/  @P2 LDG.E.128 R36, desc[UR6][R38.64] ;  /* 0x0000000626242981 */ /* 0x000ea2000c1e1d00 */
[----:B------:R-:W3:Y:S01]  /*0e10*/  @P2 LDC.64 R94, c[0x0][0x3a0] ;  /* 0x0000e800ff5e2b82 */ /* 0x000ee20000000a00 */
[----:B------:R-:W-:Y:S01]  /*0e20*/  IADD3 R46, PT, PT, R41, 0x200, RZ ;  /* 0x00000200292e7810 */ /* 0x000fe20007ffe0ff */
[----:B-1----:R-:W-:-:S04]  /*0e30*/  @P0 IMAD.WIDE.U32 R96, R40, 0x10, R96 ;  /* 0x0000001028600825 */ /* 0x002fc800078e0060 */
[-C--:B--2---:R-:W-:Y:S01]  /*0e40*/  @P2 FFMA.FTZ R48, R32, R44.reuse, R36 ;  /* 0x0000002c20302223 */ /* 0x084fe20000010024 */
[-C--:B------:R-:W-:Y:S01]  /*0e50*/  @P2 FFMA.FTZ R49, R33, R44.reuse, R37 ;  /* 0x0000002c21312223 */ /* 0x080fe20000010025 */
[-C--:B------:R-:W-:Y:S01]  /*0e60*/  @P2 FFMA.FTZ R50, R34, R44.reuse, R38 ;  /* 0x0000002c22322223 */ /* 0x080fe20000010026 */
[----:B0-----:R-:W-:Y:S01]  /*0e70*/  @P2 FFMA.FTZ R74, R35, R44, R39 ;  /* 0x0000002c234a2223 */ /* 0x001fe20000010027 */
[C---:B------:R-:W-:Y:S01]  /*0e80*/  IMAD.WIDE.U32 R38, R46.reuse, 0x10, R116 ;  /* 0x000000102e267825 */ /* 0x040fe200078e0074 */
[----:B------:R-:W-:Y:S02]  /*0e90*/  @P2 MOV R28, R48 ;  /* 0x00000030001c2202 */ /* 0x000fe40000000f00 */
[----:B------:R-:W-:Y:S01]  /*0ea0*/  @P2 MOV R29, R49 ;  /* 0x00000031001d2202 */ /* 0x000fe20000000f00 */
[----:B---3--:R-:W-:Y:S01]  /*0eb0*/  @P2 IMAD.WIDE.U32 R36, R46, 0x10, R94 ;  /* 0x000000102e242825 */ /* 0x008fe200078e005e */
[----:B------:R-:W-:Y:S02]  /*0ec0*/  @P2 MOV R30, R50 ;  /* 0x00000032001e2202 */ /* 0x000fe40000000f00 */
[----:B------:R-:W-:Y:S01]  /*0ed0*/  @P2 MOV R31, R74 ;  /* 0x0000004a001f2202 */ /* 0x000fe20000000f00 */
[----:B------:R-:W-:Y:S06]  /*0ee0*/  @P2 BRA `(.L_x_21616) ;  /* 0x0000000000282947 */ /* 0x000fec0003800000 */
[----:B------:R-:W-:Y:S01]  /*0ef0*/  ISETP.NE.U32.AND P3, PT, RZ, UR12, PT ;  /* 0x0000000cff007c0c */ /* 0x000fe2000bf65070 */
[-C--:B------:R-:W-:Y:S01]  /*0f00*/  FMUL.FTZ R48, R32, R44.reuse ;  /* 0x0000002c20307220 */ /* 0x080fe20000410000 */
[-C--:B------:R-:W-:Y:S01]  /*0f10*/  FMUL.FTZ R49, R33, R44.reuse ;  /* 0x0000002c21317220 */ /* 0x080fe20000410000 */
[-C--:B------:R-:W-:Y:S01]  /*0f20*/  FMUL.FTZ R50, R34, R44.reuse ;  /* 0x0000002c22327220 */ /* 0x080fe20000410000 */
[----:B------:R-:W-:Y:S01]  /*0f30*/  ISETP.NE.AND.EX P3, PT, RZ, UR13, PT, P3 ;  /* 0x0000000dff007c0c */ /* 0x000fe2000bf65330 */
[----:B------:R-:W-:-:S12]  /*0f40*/  FMUL.FTZ R74, R35, R44 ;  /* 0x0000002c234a7220 */ /* 0x000fd80000410000 */
[----:B------:R-:W-:Y:S02]  /*0f50*/  @P3 MOV R28, R48 ;  /* 0x00000030001c3202 */ /* 0x000fe40000000f00 */
[----:B------:R-:W-:Y:S02]  /*0f60*/  @P3 MOV R29, R49 ;  /* 0x00000031001d3202 */ /* 0x000fe40000000f00 */
[----:B------:R-:W-:Y:S02]  /*0f70*/  @P3 MOV R30, R50 ;  /* 0x00000032001e3202 */ /* 0x000fe40000000f00 */
[----:B------:R-:W-:-:S07]  /*0f80*/  @P3 MOV R31, R74 ;  /* 0x0000004a001f3202 */ /* 0x000fce0000000f00 */
.L_x_21616:
[----:B------:R0:W-:Y:S01]  /*0f90*/  @P0 STG.E.128 desc[UR6][R96.64], R28 ;  /* 0x0000001c60000986 */ /* 0x0001e2000c101d06 */
[----:B------:R-:W1:Y:S03]  /*0fa0*/  @P0 LDC.64 R100, c[0x0][0x3a8] ;  /* 0x0000ea00ff640b82 */ /* 0x000e660000000a00 */
[----:B------:R-:W2:Y:S05]  /*0fb0*/  LDG.E.128 R32, desc[UR6][R38.64] ;  /* 0x0000000626207981 */ /* 0x000eaa000c1e1d00 */
[----:B------:R-:W3:Y:S01]  /*0fc0*/  @P2 LDC.64 R98, c[0x0][0x3a0] ;  /* 0x0000e800ff622b82 */ /* 0x000ee20000000a00 */
[----:B------:R-:W2:Y:S01]  /*0fd0*/  @P2 LDG.E.128 R36, desc[UR6][R36.64] ;  /* 0x0000000624242981 */ /* 0x000ea2000c1e1d00 */
        /* <DEDUP_REMOVED lines=23> */
.L_x_21617:
        /* <DEDUP_REMOVED lines=9> */
[-C--:B0-----:R-:W-:Y:S01]  /*11e0*/  @P2 FFMA.FTZ R100, R34, R44.reuse, R38 ;  /* 0x0000002c22642223 */ /* 0x081fe20000010026 */
[----:B------:R-:W-:Y:S01]  /*11f0*/  @P2 FFMA.FTZ R102, R35, R44, R39 ;  /* 0x0000002c23662223 */ /* 0x000fe20000010027 */
        /* <DEDUP_REMOVED lines=17> */
.L_x_21618:
        /* <DEDUP_REMOVED lines=28> */
.L_x_21619:
        /* <DEDUP_REMOVED lines=11> */
[C---:B---3--:R-:W-:Y:S01]  /*1580*/  @P2 IMAD.WIDE.U32 R36, R101.reuse, 0x10, R112 ;  /* 0x0000001065242825 */ /* 0x048fe200078e0070 */
[----:B------:R-:W-:Y:S02]  /*1590*/  @P2 MOV R28, R107 ;  /* 0x0000006b001c2202 */ /* 0x000fe40000000f00 */
[----:B------:R-:W-:Y:S01]  /*15a0*/  @P2 MOV R29, R108 ;  /* 0x0000006c001d2202 */ /* 0x000fe20000000f00 */
[----:B------:R-:W-:Y:S01]  /*15b0*/  IMAD.WIDE.U32 R38, R101, 0x10, R116 ;  /* 0x0000001065267825 */ /* 0x000fe200078e0074 */
        /* <DEDUP_REMOVED lines=13> */
.L_x_21620:
[----:B------:R0:W-:Y:S01]  /*1690*/  @P0 STG.E.128 desc[UR6][R114.64], R28 ;  /* 0x0000001c72000986 */ /* 0x0001e2000c101d06 */
[----:B------:R-:W1:Y:S03]  /*16a0*/  @P0 LDC.64 R120, c[0x0][0x3a8] ;  /* 0x0000ea00ff780b82 */ /* 0x000e660000000a00 */
[----:B------:R-:W2:Y:S05]  /*16b0*/  LDG.E.128 R32, desc[UR6][R38.64] ;  /* 0x0000000626207981 */ /* 0x000eaa000c1e1d00 */
[----:B------:R-:W3:Y:S01]  /*16c0*/  @P2 LDC.64 R118, c[0x0][0x3a0] ;  /* 0x0000e800ff762b82 */ /* 0x000ee20000000a00 */
[----:B------:R-:W2:Y:S02]  /*16d0*/  @P2 LDG.E.128 R36, desc[UR6][R36.64] ;  /* 0x0000000624242981 */ /* 0x000ea4000c1e1d00 */
[-C--:B--2---:R-:W-:Y:S01]  /*16e0*/  @P2 FFMA.FTZ R112, R32, R44.reuse, R36 ;  /* 0x0000002c20702223 */ /* 0x084fe20000010024 */
[-C--:B------:R-:W-:Y:S01]  /*16f0*/  @P2 FFMA.FTZ R113, R33, R44.reuse, R37 ;  /* 0x0000002c21712223 */ /* 0x080fe20000010025 */
[-C--:B0-----:R-:W-:Y:S01]  /*1700*/  @P2 FFMA.FTZ R114, R34, R44.reuse, R38 ;  /* 0x0000002c22722223 */ /* 0x081fe20000010026 */
[----:B------:R-:W-:-:S02]  /*1710*/  @P2 FFMA.FTZ R115, R35, R44, R39 ;  /* 0x0000002c23732223 */ /* 0x000fc40000010027 */
[----:B------:R-:W-:Y:S02]  /*1720*/  @P2 MOV R28, R112 ;  /* 0x00000070001c2202 */ /* 0x000fe40000000f00 */
[----:B------:R-:W-:Y:S02]  /*1730*/  @P2 MOV R29, R113 ;  /* 0x00000071001d2202 */ /* 0x000fe40000000f00 */
[----:B------:R-:W-:Y:S02]  /*1740*/  @P2 MOV R30, R114 ;  /* 0x00000072001e2202 */ /* 0x000fe40000000f00 */
[----:B------:R-:W-:Y:S01]  /*1750*/  @P2 MOV R31, R115 ;  /* 0x00000073001f2202 */ /* 0x000fe20000000f00 */
[----:B-1-3--:R-:W-:Y:S06]  /*1760*/  @P2 BRA `(.L_x_21621) ;  /* 0x0000000000282947 */ /* 0x00afec0003800000 */
        /* <DEDUP_REMOVED lines=10> */
.L_x_21621:
[----:B------:R-:W-:Y:S01]  /*1810*/  IADD3 R110, PT, PT, R41, 0x700, RZ ;  /* 0x00000700296e7810 */ /* 0x000fe20007ffe0ff */
[----:B------:R-:W-:-:S04]  /*1820*/  @P0 IMAD.WIDE.U32 R120, R101, 0x10, R120 ;  /* 0x0000001065780825 */ /* 0x000fc800078e0078 */
[C---:B------:R-:W-:Y:S01]  /*1830*/  IMAD.WIDE.U32 R32, R110.reuse, 0x10, R116 ;  /* 0x000000106e207825 */ /* 0x040fe200078e0074 */
[----:B------:R0:W-:Y:S03]  /*1840*/  @P0 STG.E.128 desc[UR6][R120.64], R28 ;  /* 0x0000001c78000986 */ /* 0x0001e6000c101d06 */
[----:B------:R-:W-:Y:S02]  /*1850*/  @P2 IMAD.WIDE.U32 R36, R110, 0x10, R118 ;  /* 0x000000106e242825 */ /* 0x000fe400078e0076 */
[----:B------:R-:W2:Y:S04]  /*1860*/  LDG.E.128 R32, desc[UR6][R32.64] ;  /* 0x0000000620207981 */ /* 0x000ea8000c1e1d00 */
[----:B------:R-:W2:Y:S02]  /*1870*/  @P2 LDG.E.128 R36, desc[UR6][R36.64] ;  /* 0x0000000624242981 */ /* 0x000ea4000c1e1d00 */
[-C--:B--2---:R-:W-:Y:S01]  /*1880*/  @P2 FFMA.FTZ R36, R32, R44.reuse, R36 ;  /* 0x0000002c20242223 */ /* 0x084fe20000010024 */
[-C--:B------:R-:W-:Y:S01]  /*1890*/  @P2 FFMA.FTZ R37, R33, R44.reuse, R37 ;  /* 0x0000002c21252223 */ /* 0x080fe20000010025 */
[-C--:B------:R-:W-:Y:S01]  /*18a0*/  @P2 FFMA.FTZ R38, R34, R44.reuse, R38 ;  /* 0x0000002c22262223 */ /* 0x080fe20000010026 */
[----:B------:R-:W-:-:S02]  /*18b0*/  @P2 FFMA.FTZ R39, R35, R44, R39 ;  /* 0x0000002c23272223 */ /* 0x000fc40000010027 */
[----:B0-----:R-:W-:Y:S02]  /*18c0*/  @P2 MOV R28, R36 ;  /* 0x00000024001c2202 */ /* 0x001fe40000000f00 */
[----:B------:R-:W-:Y:S02]  /*18d0*/  @P2 MOV R29, R37 ;  /* 0x00000025001d2202 */ /* 0x000fe40000000f00 */
        /* <DEDUP_REMOVED lines=13> */
.L_x_21622:
[----:B------:R-:W-:Y:S01]  /*19b0*/  FADD.FTZ R32, RZ, R42 ;  /* 0x0000002aff207221 */ /* 0x000fe20000010000 */
[----:B------:R-:W-:Y:S01]  /*19c0*/  LOP3.LUT P2, RZ, R91, 0x1f, RZ, 0xc0, !PT ;  /* 0x0000001f5bff7812 */ /* 0x000fe2000784c0ff */
        /* <DEDUP_REMOVED lines=128> */
.L_x_21624:
[----:B------:R-:W-:Y:S05]  /*21d0*/  BSYNC.RECONVERGENT B0 ;  /* 0x0000000000007941 */ /* 0x000fea0003800200 */
.L_x_21623:
        /* <DEDUP_REMOVED lines=14> */
[----:B------:R-:W0:Y:S03]  /*22c0*/  LDS.64 R32, [R32+UR4] ;  /* 0x0000000420207984 */ /* 0x000e260008000a00 */
.L_x_21626:
[----:B------:R-:W-:Y:S05]  /*22d0*/  BSYNC.RECONVERGENT B0 ;  /* 0x0000000000007941 */ /* 0x000fea0003800200 */
.L_x_21625:
        /* <DEDUP_REMOVED lines=12> */
[----:B--2---:R-:W-:Y:S01]  /*23a0*/  FADD.FTZ R120, R120, R33 ;  /* 0x0000002178787221 */ /* 0x004fe20000010000 */
[----:B------:R-:W-:Y:S01]  /*23b0*/  FFMA.FTZ R122, R121, R32, R34 ;  /* 0x00000020797a7223 */ /* 0x000fe20000010022 */
[----:B------:R-:W-:Y:S01]  /*23c0*/  I2FP.F32.S32 R34, R117 ;  /* 0x0000007500227245 */ /* 0x000fe20000201400 */
[----:B------:R-:W-:-:S03]  /*23d0*/  FMUL.FTZ R32, R44, R44 ;  /* 0x0000002c2c207220 */ /* 0x000fc60000410000 */
[----:B------:R-:W1:Y:S01]  /*23e0*/  MUFU.RCP R119, R34 ;  /* 0x0000002200777308 */ /* 0x000e620000001000 */
[----:B------:R-:W-:-:S04]  /*23f0*/  FMUL.FTZ R121, R32, R121 ;  /* 0x0000007920797220 */ /* 0x000fc80000410000 */
[----:B------:R-:W-:Y:S01]  /*2400*/  FMUL.FTZ R121, R121, R118 ;  /* 0x0000007679797220 */ /* 0x000fe20000410000 */
[----:B0-----:R-:W-:Y:S01]  /*2410*/  IADD3 R118, PT, PT, R117, R116, RZ ;  /* 0x0000007475767210 */ /* 0x001fe20007ffe0ff */
[C---:B-1----:R-:W-:Y:S02]  /*2420*/  FMUL.FTZ R44, R119.reuse, R122 ;  /* 0x0000007a772c7220 */ /* 0x042fe40000410000 */
[----:B------:R-:W-:Y:S01]  /*2430*/  FFMA.FTZ R119, R119, R121, R120 ;  /* 0x0000007977777223 */ /* 0x000fe20000010078 */
[----:B------:R-:W-:Y:S02]  /*2440*/  I2FP.F32.S32 R120, R116 ;  /* 0x0000007400787245 */ /* 0x000fe40000201400 */
[----:B------:R-:W-:Y:S01]  /*2450*/  I2FP.F32.S32 R32, R118 ;  /* 0x0000007600207245 */ /* 0x000fe20000201400 */
[----:B------:R-:W0:Y:S03]  /*2460*/  SHFL.DOWN PT, R35, R44, 0x2, 0x1f ;  /* 0x08401f002c237f89 */ /* 0x000e2600000e0000 */
[----:B------:R-:W1:Y:S01]  /*2470*/  MUFU.RCP R33, R32 ;  /* 0x0000002000217308 */ /* 0x000e620000001000 */
[----:B------:R-:W2:Y:S01]  /*2480*/  SHFL.DOWN PT, R116, R119, 0x2, 0x1f ;  /* 0x08401f0077747f89 */ /* 0x000ea200000e0000 */
[----:B0-----:R-:W-:Y:S01]  /*2490*/  FADD.FTZ R117, R44, -R35 ;  /* 0x800000232c757221 */ /* 0x001fe20000010000 */
[----:B------:R-:W-:-:S03]  /*24a0*/  FMUL.FTZ R35, R35, R120 ;  /* 0x0000007823237220 */ /* 0x000fc60000410000 */
[----:B------:R-:W-:Y:S01]  /*24b0*/  FMUL.FTZ R117, R117, R117 ;  /* 0x0000007575757220 */ /* 0x000fe20000410000 */
[C---:B------:R-:W-:Y:S02]  /*24c0*/  FFMA.FTZ R44, R34.reuse, R44, R35 ;  /* 0x0000002c222c7223 */ /* 0x040fe40000010023 */
[----:B------:R-:W0:Y:S01]  /*24d0*/  SHFL.DOWN PT, R35, R118, 0x1, 0x1f ;  /* 0x08201f0076237f89 */ /* 0x000e2200000e0000 */
[----:B------:R-:W-:Y:S01]  /*24e0*/  FMUL.FTZ R121, R34, R117 ;  /* 0x0000007522797220 */ /* 0x000fe20000410000 */
[----:B-1----:R-:W-:Y:S01]  /*24f0*/  FMUL.FTZ R117, R33, R44 ;  /* 0x0000002c21757220 */ /* 0x002fe20000410000 */
[----:B--2---:R-:W-:Y:S02]  /*2500*/  FADD.FTZ R44, R119, R116 ;  /* 0x00000074772c7221 */ /* 0x004fe40000010000 */
        /* <DEDUP_REMOVED lines=11> */
[----:B------:R-:W-:Y:S01]  /*25c0*/  FFMA.FTZ R121, R32, R117, R121 ;  /* 0x0000007520797223 */ /* 0x000fe20000010079 */
[----:B--2---:R-:W-:Y:S02]  /*25d0*/  FADD.FTZ R33, R44, R33 ;  /* 0x000000212c217221 */ /* 0x004fe40000010000 */
[----:B------:R-:W-:Y:S01]  /*25e0*/  FMUL.FTZ R119, R32, R119 ;  /* 0x0000007720777220 */ /* 0x000fe20000410000 */
[----:B------:R-:W1:Y:S03]  /*25f0*/  LDC R117, c[0x0][0x448] ;  /* 0x00011200ff757b82 */ /* 0x000e660000000800 */
[----:B------:R-:W-:-:S05]  /*2600*/  FMUL.FTZ R119, R119, R35 ;  /* 0x0000002377777220 */ /* 0x000fca0000410000 */
[----:B------:R-:W2:Y:S01]  /*2610*/  @!P2 LDC.64 R34, c[0x0][0x3c0] ;  /* 0x0000f000ff22ab82 */ /* 0x000ea20000000a00 */
[C---:B0-----:R-:W-:Y:S01]  /*2620*/  FMUL.FTZ R121, R116.reuse, R121 ;  /* 0x0000007974797220 */ /* 0x041fe20000410000 */
[----:B------:R-:W-:-:S06]  /*2630*/  FFMA.FTZ R119, R116, R119, R33 ;  /* 0x0000007774777223 */ /* 0x000fcc0000010021 */
[----:B------:R-:W0:Y:S01]  /*2640*/  @!P2 LDC.64 R32, c[0x0][0x3c8] ;  /* 0x0000f200ff20ab82 */ /* 0x000e220000000a00 */
[----:B------:R-:W3:Y:S04]  /*2650*/  SHFL.IDX PT, R121, R121, RZ, 0x1f ;  /* 0x00001fff79797589 */ /* 0x000ee800000e0000 */
[----:B------:R-:W1:Y:S01]  /*2660*/  SHFL.IDX PT, R116, R119, RZ, 0x1f ;  /* 0x00001fff77747589 */ /* 0x000e6200000e0000 */
[----:B--2---:R-:W-:-:S04]  /*2670*/  @!P2 IMAD.WIDE R34, R92, 0x4, R34 ;  /* 0x000000045c22a825 */ /* 0x004fc800078e0222 */
[----:B0-----:R-:W-:-:S04]  /*2680*/  @!P2 IMAD.WIDE R32, R92, 0x4, R32 ;  /* 0x000000045c20a825 */ /* 0x001fc800078e0220 */
[----:B---3--:R-:W-:Y:S01]  /*2690*/  FMUL.FTZ R44, R121, R121 ;  /* 0x00000079792c7220 */ /* 0x008fe20000410000 */
[----:B------:R0:W-:Y:S01]  /*26a0*/  @!P2 STG.E desc[UR6][R34.64], R121 ;  /* 0x000000792200a986 */ /* 0x0001e2000c101906 */
[----:B-1----:R-:W-:-:S03]  /*26b0*/  FFMA.FTZ R117, R116, UR9, R117 ;  /* 0x0000000974757c23 */ /* 0x002fc60008010075 */
[----:B------:R-:W-:Y:S02]  /*26c0*/  FSEL R116, R44, RZ, P3 ;  /* 0x000000ff2c747208 */ /* 0x000fe40001800000 */
[----:B------:R-:W-:-:S03]  /*26d0*/  FSEL R44, R121, RZ, !P3 ;  /* 0x000000ff792c7208 */ /* 0x000fc60005800000 */
[----:B------:R-:W-:Y:S02]  /*26e0*/  FADD.FTZ R117, R117, R116 ;  /* 0x0000007475757221 */ /* 0x000fe40000010000 */
[C---:B------:R-:W-:Y:S01]  /*26f0*/  FADD.FTZ R116, -R44.reuse, R97 ;  /* 0x000000612c747221 */ /* 0x040fe20000010100 */
[C---:B0-----:R-:W-:Y:S01]  /*2700*/  FADD.FTZ R34, -R44.reuse, R42 ;  /* 0x0000002a2c227221 */ /* 0x041fe20000010100 */
[C---:B------:R-:W-:Y:S01]  /*2710*/  FADD.FTZ R35, -R44.reuse, R43 ;  /* 0x0000002b2c237221 */ /* 0x040fe20000010100 */
[----:B------:R-:W0:Y:S01]  /*2720*/  MUFU.RSQ R97, R117 ;  /* 0x0000007500617308 */ /* 0x000e220000001400 */
[----:B------:R-:W1:Y:S01]  /*2730*/  LDC.64 R42, c[0x0][0x428] ;  /* 0x00010a00ff2a7b82 */ /* 0x000e620000000a00 */
        /* <DEDUP_REMOVED lines=16> */
[----:B0-----:R0:W-:Y:S01]  /*2840*/  @!P2 STG.E desc[UR6][R32.64], R97 ;  /* 0x000000612000a986 */ /* 0x0011e2000c101906 */
        /* <DEDUP_REMOVED lines=13> */
[C---:B------:R-:W-:Y:S01]  /*2920*/  FMUL.FTZ R34, R97.reuse, R45 ;  /* 0x0000002d61227220 */ /* 0x040fe20000410000 */
[C---:B------:R-:W-:Y:S01]  /*2930*/  FMUL.FTZ R35, R97.reuse, R47 ;  /* 0x0000002f61237220 */ /* 0x040fe20000410000 */
[C---:B------:R-:W-:Y:S01]  /*2940*/  FADD.FTZ R38, -R44.reuse, R38 ;  /* 0x000000262c267221 */ /* 0x040fe20000010100 */
[----:B------:R-:W-:Y:S01]  /*2950*/  FADD.FTZ R39, -R44, R39 ;  /* 0x000000272c277221 */ /* 0x000fe20000010100 */
[C---:B------:R-:W-:Y:S01]  /*2960*/  FMUL.FTZ R44, R97.reuse, R112 ;  /* 0x00000070612c7220 */ /* 0x040fe20000410000 */
[----:B------:R-:W-:Y:S01]  /*2970*/  FMUL.FTZ R45, R97, R113 ;  /* 0x00000071612d7220 */ /* 0x000fe20000410000 */
[----:B------:R-:W-:Y:S01]  /*2980*/  FFMA.FTZ R32, R32, R90, R89 ;  /* 0x0000005a20207223 */ /* 0x000fe20000010059 */
[----:B------:R-:W-:Y:S01]  /*2990*/  FFMA.FTZ R33, R33, R88, R87 ;  /* 0x0000005821217223 */ /* 0x000fe20000010057 */
[----:B------:R-:W-:Y:S01]  /*29a0*/  FFMA.FTZ R34, R34, R86, R85 ;  /* 0x0000005622227223 */ /* 0x000fe20000010055 */
[----:B------:R-:W-:Y:S01]  /*29b0*/  FFMA.FTZ R35, R35, R84, R83 ;  /* 0x0000005423237223 */ /* 0x000fe20000010053 */
[----:B-1----:R-:W-:-:S04]  /*29c0*/  IMAD.WIDE.U32 R112, R41, 0x10, R42 ;  /* 0x0000001029707825 */ /* 0x002fc800078e002a */
[C---:B------:R-:W-:Y:S01]  /*29d0*/  FMUL.FTZ R74, R97.reuse, R74 ;  /* 0x0000004a614a7220 */ /* 0x040fe20000410000 */
[C---:B------:R-:W-:Y:S01]  /*29e0*/  FMUL.FTZ R75, R97.reuse, R75 ;  /* 0x0000004b614b7220 */ /* 0x040fe20000410000 */
[C---:B------:R-:W-:Y:S01]  /*29f0*/  FMUL.FTZ R119, R97.reuse, R48 ;  /* 0x0000003061777220 */ /* 0x040fe20000410000 */
[----:B------:R-:W-:Y:S01]  /*2a00*/  FMUL.FTZ R48, R97, R36 ;  /* 0x0000002461307220 */ /* 0x000fe20000410000 */
[----:B------:R0:W-:Y:S01]  /*2a10*/  STG.E.128 desc[UR6][R112.64], R32 ;  /* 0x0000002070007986 */ /* 0x0001e2000c101d06 */
        /* <DEDUP_REMOVED lines=17> */
[----:B0-----:R-:W-:Y:S01]  /*2b30*/  FFMA.FTZ R35, R74, R76, R73 ;  /* 0x0000004c4a237223 */ /* 0x001fe20000010049 */
[C---:B------:R-:W-:Y:S01]  /*2b40*/  FMUL.FTZ R111, R97.reuse, R111 ;  /* 0x0000006f616f7220 */ /* 0x040fe20000410000 */
[----:B------:R-:W0:Y:S01]  /*2b50*/  LDC.64 R74, c[0x0][0x380] ;  /* 0x0000e000ff4a7b82 */ /* 0x000e220000000a00 */
[C---:B------:R-:W-:Y:S01]  /*2b60*/  FMUL.FTZ R114, R97.reuse, R114 ;  /* 0x0000007261727220 */ /* 0x040fe20000410000 */
[C---:B------:R-:W-:Y:S01]  /*2b70*/  FMUL.FTZ R47, R97.reuse, R115 ;  /* 0x00000073612f7220 */ /* 0x040fe20000410000 */
        /* <DEDUP_REMOVED lines=8> */
[----:B------:R-:W-:Y:S01]  /*2c00*/  FFMA.FTZ R37, R93, R70, R69 ;  /* 0x000000465d257223 */ /* 0x000fe20000010045 */
[----:B------:R-:W-:Y:S01]  /*2c10*/  FFMA.FTZ R38, R94, R68, R67 ;  /* 0x000000445e267223 */ /* 0x000fe20000010043 */
[----:B------:R-:W-:Y:S01]  /*2c20*/  FFMA.FTZ R39, R116, R66, R65 ;  /* 0x0000004274277223 */ /* 0x000fe20000010041 */
[----:B------:R1:W-:Y:S01]  /*2c30*/  STG.E.128 desc[UR6][R40.64], R32 ;  /* 0x0000002028007986 */ /* 0x0003e2000c101d06 */
[----:B------:R-:W-:-:S04]  /*2c40*/  IMAD.WIDE.U32 R112, R51, 0x10, R42 ;  /* 0x0000001033707825 */ /* 0x000fc800078e002a */
[----:B------:R-:W-:Y:S01]  /*2c50*/  FFMA.FTZ R44, R44, R14, R4 ;  /* 0x0000000e2c2c7223 */ /* 0x000fe20000010004 */
[----:B------:R-:W-:Y:S01]  /*2c60*/  FFMA.FTZ R45, R45, R16, R25 ;  /* 0x000000102d2d7223 */ /* 0x000fe20000010019 */
[----:B------:R2:W-:Y:S01]  /*2c70*/  STG.E.128 desc[UR6][R122.64], R36 ;  /* 0x000000247a007986 */ /* 0x0005e2000c101d06 */
        /* <DEDUP_REMOVED lines=9> */
[----:B0-----:R-:W-:-:S03]  /*2d10*/  IADD3 R92, PT, PT, R92, R74, RZ ;  /* 0x0000004a5c5c7210 */ /* 0x001fc60007ffe0ff */
[----:B------:R-:W-:-:S04]  /*2d20*/  IMAD.WIDE.U32 R118, R110, 0x10, R42 ;  /* 0x000000106e767825 */ /* 0x000fc800078e002a */
[----:B-1----:R-:W-:Y:S01]  /*2d30*/  FFMA.FTZ R32, R98, R64, R63 ;  /* 0x0000004062207223 */ /* 0x002fe2000001003f */
[----:B------:R-:W-:Y:S01]  /*2d40*/  FFMA.FTZ R33, R99, R62, R61 ;  /* 0x0000003e63217223 */ /* 0x000fe2000001003d */
[----:B------:R-:W-:Y:S01]  /*2d50*/  FFMA.FTZ R34, R100, R60, R59 ;  /* 0x0000003c64227223 */ /* 0x000fe2000001003b */
[----:B------:R-:W-:Y:S01]  /*2d60*/  FFMA.FTZ R35, R102, R58, R57 ;  /* 0x0000003a66237223 */ /* 0x000fe20000010039 */
[----:B--2---:R-:W-:Y:S01]  /*2d70*/  FFMA.FTZ R36, R103, R56, R55 ;  /* 0x0000003867247223 */ /* 0x004fe20000010037 */
[----:B------:R-:W-:Y:S01]  /*2d80*/  FFMA.FTZ R37, R104, R54, R53 ;  /* 0x0000003668257223 */ /* 0x000fe20000010035 */
[----:B------:R-:W-:Y:S01]  /*2d90*/  FFMA.FTZ R38, R105, R8, R0 ;  /* 0x0000000869267223 */ /* 0x000fe20000010000 */
[----:B------:R-:W-:Y:S01]  /*2da0*/  FFMA.FTZ R39, R106, R9, R22 ;  /* 0x000000096a277223 */ /* 0x000fe20000010016 */
[----:B------:R-:W-:Y:S01]  /*2db0*/  FFMA.FTZ R40, R107, R10, R2 ;  /* 0x0000000a6b287223 */ /* 0x000fe20000010002 */
[----:B------:R-:W-:Y:S01]  /*2dc0*/  FFMA.FTZ R41, R108, R12, R23 ;  /* 0x0000000c6c297223 */ /* 0x000fe20000010017 */
[----:B------:R-:W-:Y:S01]  /*2dd0*/  FFMA.FTZ R42, R109, R11, R3 ;  /* 0x0000000b6d2a7223 */ /* 0x000fe20000010003 */
[----:B------:R-:W-:Y:S01]  /*2de0*/  FFMA.FTZ R43, R111, R13, R24 ;  /* 0x0000000d6f2b7223 */ /* 0x000fe20000010018 */
[----:B------:R0:W-:Y:S01]  /*2df0*/  STG.E.128 desc[UR6][R112.64], R32 ;  /* 0x0000002070007986 */ /* 0x0001e2000c101d06 */
[----:B------:R-:W-:-:S03]  /*2e00*/  ISETP.GE.AND P2, PT, R92, R75, PT ;  /* 0x0000004b5c00720c */ /* 0x000fc60003f46270 */
[----:B------:R0:W-:Y:S04]  /*2e10*/  STG.E.128 desc[UR6][R120.64], R36 ;  /* 0x0000002478007986 */ /* 0x0001e8000c101d06 */
[----:B------:R0:W-:Y:S04]  /*2e20*/  STG.E.128 desc[UR6][R94.64], R40 ;  /* 0x000000285e007986 */ /* 0x0001e8000c101d06 */
[----:B------:R0:W-:Y:S04]  /*2e30*/  STG.E.128 desc[UR6][R116.64], R44 ;  /* 0x0000002c74007986 */ /* 0x0001e8000c101d06 */
[----:B------:R0:W-:Y:S01]  /*2e40*/  STG.E.128 desc[UR6][R118.64], R48 ;  /* 0x0000003076007986 */ /* 0x0001e2000c101d06 */
[----:B------:R-:W-:Y:S05]  /*2e50*/  @!P2 BRA `(.L_x_21627) ;  /* 0xffffffdc0024a947 */ /* 0x000fea000383ffff */
[----:B------:R-:W-:Y:S05]  /*2e60*/  EXIT ;  /* 0x000000000000794d */ /* 0x000fea0003800000 */
.L_x_21628:
        /* <DEDUP_REMOVED lines=9> */
.L_x_27589:


//--------------------- .text._ZN10layer_norm13ln_fwd_kernelINS_13Kernel_traitsI6__halfffffjLj8192ELj1ELj1ELj8ELj16ENS_18Kernel_traits_baseILj8192ES2_ffffjLj256EEEEELb0ELb0ELb1ELb0EEEvNS_9FwdParamsE --------------------------
	.section	.text._ZN10layer_norm13ln_fwd_kernelINS_13Kernel_traitsI6__halfffffjLj8192ELj1ELj1ELj8ELj16ENS_18Kernel_traits_baseILj8192ES2_ffffjLj256EEEEELb0ELb0ELb1ELb0EEEvNS_9FwdParamsE,"ax",@progbits
	.align	128
        .global         _ZN10layer_norm13ln_fwd_kernelINS_13Kernel_traitsI6__halfffffjLj8192ELj1ELj1ELj8ELj16ENS_18Kernel_traits_baseILj8192ES2_ffffjLj256EEEEELb0ELb0ELb1ELb0EEEvNS_9FwdParamsE
        .type           _ZN10layer_norm13ln_fwd_kernelINS_13Kernel_traitsI6__halfffffjLj8192ELj1ELj1ELj8ELj16ENS_18Kernel_traits_baseILj8192ES2_ffffjLj256EEEEELb0ELb0ELb1ELb0EEEvNS_9FwdParamsE,@function
        .size           _ZN10layer_norm13ln_fwd_kernelINS_13Kernel_traitsI6__halfffffjLj8192ELj1ELj1ELj8ELj16ENS_18Kernel_traits_baseILj8192ES2_ffffjLj256EEEEELb0ELb0ELb1ELb0EEEvNS_9FwdParamsE,(.L_x_27590 - _ZN10layer_norm13ln_fwd_kernelINS_13Kernel_traitsI6__halfffffjLj8192ELj1ELj1ELj8ELj16ENS_18Kernel_traits_baseILj8192ES2_ffffjLj256EEEEELb0ELb0ELb1ELb0EEEvNS_9FwdParamsE)
        .other          _ZN10layer_norm13ln_fwd_kernelINS_13Kernel_traitsI6__halfffffjLj8192ELj1ELj1ELj8ELj16ENS_18Kernel_traits_baseILj8192ES2_ffffjLj256EEEEELb0ELb0ELb1ELb0EEEvNS_9FwdParamsE,@"STO_CUDA_ENTRY STV_DEFAULT"
_ZN10layer_norm13ln_fwd_kernelINS_13Kernel_traitsI6__halfffffjLj8192ELj1ELj1ELj8ELj16ENS_18Kernel_traits_baseILj8192ES2_ffffjLj256EEEEELb0ELb0ELb1ELb0EEEvNS_9FwdParamsE:
.text._ZN10layer_norm13ln_fwd_kernelINS_13Kernel_traitsI6__halfffffjLj8192ELj1ELj1ELj8ELj16ENS_18Kernel_traits_baseILj8192ES2_ffffjLj256EEEEELb0ELb0ELb1ELb0EEEvNS_9FwdParamsE:
        /* <DEDUP_REMOVED lines=12> */
[----:B------:R-:W-:-:S04]  /*00c0*/  LOP3.LUT R5, R78, 0xe0, RZ, 0xc0, !PT ;  /* 0x000000e04e057812 */ /* 0x000fc800078ec0ff */
[C---:B------:R-:W-:Y:S02]  /*00d0*/  LOP3.LUT R3, R5.reuse, 0xff, R4, 0x36, !PT ;  /* 0x000000ff05037812 */ /* 0x040fe400078e3604 */
[----:B------:R-:W-:Y:S02]  /*00e0*/  LOP3.LUT R7, R5, R4, RZ, 0xfc, !PT ;  /* 0x0000000405077212 */ /* 0x000fe400078efcff */
[----:B------:R-:W-:Y:S01]  /*00f0*/  LEA.HI.SX32 R0, R6, R3, 0x1e ;  /* 0x0000000306007211 */ /* 0x000fe200078ff2ff */
[----:B---34-:R-:W-:Y:S06]  /*0100*/  BRA.U !UP0, `(.L_x_21630) ;  /* 0x0000000508047547 */ /* 0x018fec000b800000 */
        /* <DEDUP_REMOVED lines=65> */
.L_x_21630:
        /* <DEDUP_REMOVED lines=47> */
.L_x_21631:
[----:B------:R-:W-:Y:S05]  /*0810*/  BSYNC.RECONVERGENT B0 ;  /* 0x0000000000007941 */ /* 0x000fea0003800200 */
.L_x_21629:
[----:B------:R-:W0:Y:S02]  /*0820*/  LDCU UR4, c[0x0][0x384] ;  /* 0x00007080ff0477ac */ /* 0x000e240008000800 */
[----:B0-----:R-:W-:-:S06]  /*0830*/  UISETP.GE.AND UP0, UPT, UR6, UR4, UPT ;  /* 0x000000040600728c */ /* 0x001fcc000bf06270 */
[----:B------:R-:W-:-:S13]  /*0840*/  PLOP3.LUT P0, PT, PT, PT, UP0, 0x80, 0x8 ;  /* 0x000000000008781c */ /* 0x000fda0003f0f008 */
[----:B------:R-:W-:Y:S05]  /*0850*/  @P0 EXIT ;  /* 0x000000000000094d */ /* 0x000fea0003800000 */
[----:B-----5:R-:W-:Y:S01]  /*0860*/  MOV R70, R8 ;  /* 0x0000000800467202 */ /* 0x020fe20000000f00 */
[----:B------:R-:W0:Y:S01]  /*0870*/  LDCU UR7, c[0x0][0x40c] ;  /* 0x00008180ff0777ac */ /* 0x000e220008000800 */
[----:B------:R-:W-:Y:S02]  /*0880*/  SHF.R.U64 R71, R8, 0x10, R9 ;  /* 0x0000001008477819 */ /* 0x000fe40000001209 */
[----:B------:R-:W-:Y:S01]  /*0890*/  MOV R68, R10 ;  /* 0x0000000a00447202 */ /* 0x000fe20000000f00 */
[----:B------:R-:W1:Y:S01]  /*08a0*/  LDCU UR22, c[0x0][0x388] ;  /* 0x00007100ff1677ac */ /* 0x000e620008000800 */
[----:B------:R-:W-:Y:S02]  /*08b0*/  MOV R7, R11 ;  /* 0x0000000b00077202 */ /* 0x000fe40000000f00 */
[----:B------:R-:W-:Y:S01]  /*08c0*/  MOV R72, R12 ;  /* 0x0000000c00487202 */ /* 0x000fe20000000f00 */
[----:B------:R-:W2:Y:S01]  /*08d0*/  LDCU.U8 UR18, c[0x0][0x410] ;  /* 0x00008200ff1277ac */ /* 0x000ea20008000000 */
[----:B------:R-:W-:-:S02]  /*08e0*/  MOV R8, R13 ;  /* 0x0000000d00087202 */ /* 0x000fc40000000f00 */
[----:B------:R-:W-:Y:S01]  /*08f0*/  PRMT R68, R68, 0x5410, R7 ;  /* 0x0000541044447816 */ /* 0x000fe20000000007 */
[----:B------:R-:W3:Y:S01]  /*0900*/  LDCU UR19, c[0x0][0x400] ;  /* 0x00008000ff1377ac */ /* 0x000ee20008000800 */
[----:B------:R-:W-:Y:S02]  /*0910*/  PRMT R72, R72, 0x5410, R8 ;  /* 0x0000541048487816 */ /* 0x000fe40000000008 */
[----:B------:R-:W-:Y:S01]  /*0920*/  MOV R7, R2 ;  /* 0x0000000200077202 */ /* 0x000fe20000000f00 */
[----:B------:R-:W4:Y:S01]  /*0930*/  LDCU.64 UR16, c[0x0][0x3a0] ;  /* 0x00007400ff1077ac */ /* 0x000f220008000a00 */
[----:B------:R-:W-:Y:S02]  /*0940*/  MOV R8, R3 ;  /* 0x0000000300087202 */ /* 0x000fe40000000f00 */
[----:B------:R-:W-:Y:S01]  /*0950*/  SHF.R.U64 R85, R46, 0x10, R47 ;  /* 0x000000102e557819 */ /* 0x000fe2000000122f */
[----:B------:R-:W0:Y:S01]  /*0960*/  LDCU.128 UR8, c[0x0][0x3f0] ;  /* 0x00007e00ff0877ac */ /* 0x000e220008000c00 */
[----:B------:R-:W-:-:S02]  /*0970*/  PRMT R84, R7, 0x5410, R8 ;  /* 0x0000541007547816 */ /* 0x000fc40000000008 */
[----:B------:R-:W-:Y:S01]  /*0980*/  SHF.R.U32.HI R7, RZ, 0x10, R47 ;  /* 0x00000010ff077819 */ /* 0x000fe2000001162f */
[----:B------:R-:W0:Y:S01]  /*0990*/  LDCU.64 UR20, c[0x0][0x380] ;  /* 0x00007000ff1477ac */ /* 0x000e220008000a00 */
[----:B------:R-:W-:Y:S02]  /*09a0*/  SHF.R.U64 R87, R50, 0x10, R51 ;  /* 0x0000001032577819 */ /* 0x000fe40000001233 */
[----:B------:R-:W-:Y:S01]  /*09b0*/  PRMT R85, R85, 0x5410, R7 ;  /* 0x0000541055557816 */ /* 0x000fe20000000007 */
[----:B------:R-:W-:Y:S01]  /*09c0*/  UPLOP3.LUT UP0, UPT, UPT, UPT, UPT, 0x40, 0x4 ;  /* 0x000000000004789c */ /* 0x000fe20003f0e870 */
[----:B------:R-:W-:Y:S02]  /*09d0*/  SHF.R.U32.HI R7, RZ, 0x10, R51 ;  /* 0x00000010ff077819 */ /* 0x000fe40000011633 */
[----:B------:R-:W-:Y:S02]  /*09e0*/  SHF.R.S32.HI R6, RZ, 0x2, R6 ;  /* 0x00000002ff067819 */ /* 0x000fe40000011406 */
[----:B------:R-:W-:-:S02]  /*09f0*/  PRMT R87, R87, 0x5410, R7 ;  /* 0x0000541057577816 */ /* 0x000fc40000000007 */
[----:B------:R-:W-:Y:S02]  /*0a00*/  LOP3.LUT R7, R6, 0xff, RZ, 0xc0, !PT ;  /* 0x000000ff06077812 */ /* 0x000fe400078ec0ff */
[----:B------:R-:W-:Y:S02]  /*0a10*/  SHF.R.U32.HI R6, RZ, 0x1, R6 ;  /* 0x00000001ff067819 */ /* 0x000fe40000011606 */
[----:B------:R-:W-:Y:S01]  /*0a20*/  VIADDMNMX R5, R7, -R5, RZ, !PT ;  /* 0x8000000507057246 */ /* 0x000fe200078001ff */
[----:B------:R-:W-:Y:S01]  /*0a30*/  IMAD R4, R4, -0x20, R7 ;  /* 0xffffffe004047824 */ /* 0x000fe200078e0207 */
[----:B------:R-:W-:Y:S02]  /*0a40*/  LOP3.LUT R6, R6, 0x7fffff80, RZ, 0xc0, !PT ;  /* 0x7fffff8006067812 */ /* 0x000fe400078ec0ff */
[----:B------:R-:W-:Y:S02]  /*0a50*/  VIMNMX R5, PT, PT, R5, 0x20, PT ;  /* 0x0000002005057848 */ /* 0x000fe40003fe0100 */
[----:B------:R-:W-:-:S02]  /*0a60*/  SHF.R.U64 R86, R48, 0x10, R49 ;  /* 0x0000001030567819 */ /* 0x000fc40000001231 */
[----:B------:R-:W-:Y:S02]  /*0a70*/  LEA R5, R5, R6, 0x2 ;  /* 0x0000000605057211 */ /* 0x000fe400078e10ff */
[----:B------:R-:W-:Y:S02]  /*0a80*/  SHF.R.U32.HI R8, RZ, 0x10, R49 ;  /* 0x00000010ff087819 */ /* 0x000fe40000011631 */
[----:B------:R-:W-:Y:S02]  /*0a90*/  I2FP.F32.U32 R5, R5 ;  /* 0x0000000500057245 */ /* 0x000fe40000201000 */
[----:B------:R-:W-:Y:S02]  /*0aa0*/  PRMT R86, R86, 0x5410, R8 ;  /* 0x0000541056567816 */ /* 0x000fe40000000008 */
[--C-:B------:R-:W-:Y:S01]  /*0ab0*/  SHF.R.U64 R88, R52, 0x10, R53.reuse ;  /* 0x0000001034587819 */ /* 0x100fe20000001235 */
[----:B------:R0:W0:Y:S01]  /*0ac0*/  MUFU.RCP R59, R5 ;  /* 0x00000005003b7308 */ /* 0x0000220000001000 */
[----:B------:R-:W-:-:S02]  /*0ad0*/  SHF.R.U32.HI R8, RZ, 0x10, R53 ;  /* 0x00000010ff087819 */ /* 0x000fc40000011635 */
[--C-:B------:R-:W-:Y:S02]  /*0ae0*/  SHF.R.U64 R89, R54, 0x10, R55.reuse ;  /* 0x0000001036597819 */ /* 0x100fe40000001237 */
[----:B------:R-:W-:Y:S02]  /*0af0*/  PRMT R88, R88, 0x5410, R8 ;  /* 0x0000541058587816 */ /* 0x000fe40000000008 */
[----:B------:R-:W-:Y:S02]  /*0b00*/  SHF.R.U32.HI R8, RZ, 0x10, R55 ;  /* 0x00000010ff087819 */ /* 0x000fe40000011637 */
[----:B------:R-:W-:Y:S02]  /*0b10*/  VIMNMX R4, PT, PT, RZ, R4, !PT ;  /* 0x00000004ff047248 */ /* 0x000fe40007fe0100 */
[----:B------:R-:W-:Y:S02]  /*0b20*/  SHF.R.U64 R69, R10, 0x10, R11 ;  /* 0x000000100a457819 */ /* 0x000fe4000000120b */
[----:B------:R-:W-:-:S02]  /*0b30*/  MOV R10, R9 ;  /* 0x00000009000a7202 */ /* 0x000fc40000000f00 */
[----:B------:R-:W-:Y:S02]  /*0b40*/  SHF.R.U32.HI R23, RZ, 0x10, R9 ;  /* 0x00000010ff177819 */ /* 0x000fe40000011609 */
[----:B------:R-:W-:Y:S02]  /*0b50*/  MOV R74, R14 ;  /* 0x0000000e004a7202 */ /* 0x000fe40000000f00 */
[----:B------:R-:W-:Y:S02]  /*0b60*/  SHF.R.U64 R75, R14, 0x10, R15 ;  /* 0x000000100e4b7819 */ /* 0x000fe4000000120f */
[----:B------:R-:W-:Y:S02]  /*0b70*/  SHF.R.U32.HI R22, RZ, 0x10, R11 ;  /* 0x00000010ff167819 */ /* 0x000fe4000001160b */
[----:B------:R-:W-:Y:S02]  /*0b80*/  SHF.R.U64 R73, R12, 0x10, R13 ;  /* 0x000000100c497819 */ /* 0x000fe4000000120d */
[----:B------:R-:W-:-:S02]  /*0b90*/  MOV R9, R15 ;  /* 0x0000000f00097202 */ /* 0x000fc40000000f00 */
[----:B------:R-:W-:Y:S02]  /*0ba0*/  SHF.R.U32.HI R14, RZ, 0x10, R15 ;  /* 0x00000010ff0e7819 */ /* 0x000fe4000001160f */
[----:B------:R-:W-:Y:S02]  /*0bb0*/  MOV R76, R16 ;  /* 0x00000010004c7202 */ /* 0x000fe40000000f00 */
[----:B------:R-:W-:Y:S02]  /*0bc0*/  SHF.R.U64 R77, R16, 0x10, R17 ;  /* 0x00000010104d7819 */ /* 0x000fe40000001211 */
[----:B------:R-:W-:Y:S02]  /*0bd0*/  MOV R63, R20 ;  /* 0x00000014003f7202 */ /* 0x000fe40000000f00 */
[----:B------:R-:W-:Y:S02]  /*0be0*/  MOV R62, R21 ;  /* 0x00000015003e7202 */ /* 0x000fe40000000f00 */
[--C-:B------:R-:W-:Y:S01]  /*0bf0*/  SHF.R.U64 R64, R20, 0x10, R21.reuse ;  /* 0x0000001014407819 */ /* 0x100fe20000001215 */
[----:B------:R-:W-:Y:S01]  /*0c00*/  HADD2.F32 R63, -RZ, R63.H0_H0 ;  /* 0x2000003fff3f7230 */ /* 0x000fe20000004100 */
[----:B------:R-:W-:Y:S01]  /*0c10*/  SHF.R.U32.HI R65, RZ, 0x10, R21 ;  /* 0x00000010ff417819 */ /* 0x000fe20000011615 */
[----:B------:R-:W-:Y:S01]  /*0c20*/  HADD2.F32 R62, -RZ, R62.H0_H0 ;  /* 0x2000003eff3e7230 */ /* 0x000fe20000004100 */
[----:B------:R-:W-:Y:S01]  /*0c30*/  PRMT R89, R89, 0x5410, R8 ;  /* 0x0000541059597816 */ /* 0x000fe20000000008 */
[----:B------:R-:W-:Y:S01]  /*0c40*/  HADD2.F32 R64, -RZ, R64.H0_H0 ;  /* 0x20000040ff407230 */ /* 0x000fe20000004100 */
[--C-:B------:R-:W-:Y:S01]  /*0c50*/  SHF.R.U64 R67, R60, 0x10, R61.reuse ;  /* 0x000000103c437819 */ /* 0x100fe2000000123d */
[----:B------:R-:W-:Y:S01]  /*0c60*/  HADD2.F32 R60, -RZ, R60.H0_H0 ;  /* 0x2000003cff3c7230 */ /* 0x000fe20000004100 */
[----:B------:R-:W-:Y:S01]  /*0c70*/  SHF.R.U32.HI R66, RZ, 0x10, R61 ;  /* 0x00000010ff427819 */ /* 0x000fe2000001163d */
[----:B------:R-:W-:Y:S01]  /*0c80*/  HADD2.F32 R61, -RZ, R61.H0_H0 ;  /* 0x2000003dff3d7230 */ /* 0x000fe20000004100 */
[----:B------:R-:W-:Y:S01]  /*0c90*/  SHF.R.U32.HI R13, RZ, 0x10, R13 ;  /* 0x00000010ff0d7819 */ /* 0x000fe2000001160d */
[----:B------:R-:W-:Y:S01]  /*0ca0*/  HADD2.F32 R65, -RZ, R65.H0_H0 ;  /* 0x20000041ff417230 */ /* 0x000fe20000004100 */
[----:B------:R-:W-:Y:S01]  /*0cb0*/  MOV R11, R17 ;  /* 0x00000011000b7202 */ /* 0x000fe20000000f00 */
[----:B------:R-:W-:Y:S01]  /*0cc0*/  HADD2.F32 R67, -RZ, R67.H0_H0 ;  /* 0x20000043ff437230 */ /* 0x000fe20000004100 */
[----:B------:R-:W-:Y:S01]  /*0cd0*/  SHF.R.U32.HI R15, RZ, 0x10, R17 ;  /* 0x00000010ff0f7819 */ /* 0x000fe20000011611 */
[----:B------:R-:W-:Y:S01]  /*0ce0*/  HADD2.F32 R66, -RZ, R66.H0_H0 ;  /* 0x20000042ff427230 */ /* 0x000fe20000004100 */
[----:B------:R-:W-:-:S02]  /*0cf0*/  MOV R82, R18 ;  /* 0x0000001200527202 */ /* 0x000fc40000000f00 */
[----:B------:R-:W-:Y:S02]  /*0d00*/  MOV R12, R19 ;  /* 0x00000013000c7202 */ /* 0x000fe40000000f00 */
[--C-:B------:R-:W-:Y:S02]  /*0d10*/  SHF.R.U64 R83, R18, 0x10, R19.reuse ;  /* 0x0000001012537819 */ /* 0x100fe40000001213 */
[----:B------:R-:W-:Y:S02]  /*0d20*/  SHF.R.U32.HI R16, RZ, 0x10, R19 ;  /* 0x00000010ff107819 */ /* 0x000fe40000011613 */
[--C-:B------:R-:W-:Y:S02]  /*0d30*/  SHF.R.U64 R90, R56, 0x10, R57.reuse ;  /* 0x00000010385a7819 */ /* 0x100fe40000001239 */
[----:B------:R-:W-:Y:S02]  /*0d40*/  SHF.R.U32.HI R8, RZ, 0x10, R57 ;  /* 0x00000010ff087819 */ /* 0x000fe40000011639 */
[----:B------:R-:W-:-:S02]  /*0d50*/  VIMNMX R7, PT, PT, R4, 0x20, PT ;  /* 0x0000002004077848 */ /* 0x000fc40003fe0100 */
        /* <DEDUP_REMOVED lines=11> */
[----:B01234-:R-:W-:-:S07]  /*0e10*/  LEA R58, R7, R6, 0x2 ;  /* 0x00000006073a7211 */ /* 0x01ffce00078e10ff */
.L_x_21668:
[----:B------:R-:W-:-:S06]  /*0e20*/  UIMAD.WIDE UR4, UR6, 0x4, UR8 ;  /* 0x00000004060478a5 */ /* 0x000fcc000f8e0208 */
[----:B01234-:R-:W-:Y:S02]  /*0e30*/  MOV R40, UR4 ;  /* 0x0000000400287c02 */ /* 0x01ffe40008000f00 */
[----:B------:R-:W-:-:S05]  /*0e40*/  MOV R41, UR5 ;  /* 0x0000000500297c02 */ /* 0x000fca0008000f00 */
[----:B------:R0:W2:Y:S01]  /*0e50*/  LDG.E R40, desc[UR14][R40.64] ;  /* 0x0000000e28287981 */ /* 0x0000a2000c1e1900 */
[----:B------:R-:W-:Y:S01]  /*0e60*/  UIMAD.WIDE UR12, UR6, 0x4, UR10 ;  /* 0x00000004060c78a5 */ /* 0x000fe2000f8e020a */
[C---:B------:R-:W-:Y:S01]  /*0e70*/  ISETP.GE.U32.AND P0, PT, R0.reuse, 0x100, PT ;  /* 0x000001000000780c */ /* 0x040fe20003f06070 */
[----:B------:R-:W-:Y:S01]  /*0e80*/  UIMAD UR4, UR6, UR22, URZ ;  /* 0x00000016060472a4 */ /* 0x000fe2000f8e02ff */
[C---:B------:R-:W-:Y:S02]  /*0e90*/  ISETP.GE.U32.AND P6, PT, R0.reuse, 0x200, PT ;  /* 0x000002000000780c */ /* 0x040fe40003fc6070 */
[----:B------:R-:W-:Y:S01]  /*0ea0*/  ISETP.GE.U32.AND P4, PT, R0, 0x300, PT ;  /* 0x000003000000780c */ /* 0x000fe20003f86070 */
[----:B------:R-:W-:Y:S01]  /*0eb0*/  USHF.R.S32.HI UR5, URZ, 0x1f, UR4 ;  /* 0x0000001fff057899 */ /* 0x000fe20008011404 */
[----:B------:R-:W-:Y:S02]  /*0ec0*/  MOV R80, UR12 ;  /* 0x0000000c00507c02 */ /* 0x000fe40008000f00 */
[----:B------:R-:W-:Y:S01]  /*0ed0*/  MOV R81, UR13 ;  /* 0x0000000d00517c02 */ /* 0x000fe20008000f00 */
[----:B------:R-:W-:Y:S01]  /*0ee0*/  ULEA.HI UR5, UR5, UR4, URZ, 0x2 ;  /* 0x0000000405057291 */ /* 0x000fe2000f8f10ff */
[----:B0-----:R-:W-:-:S02]  /*0ef0*/  P2R R41, PR, RZ, 0x40 ;  /* 0x00000040ff297803 */ /* 0x001fc40000000000 */
[----:B--2---:R-:W-:-:S13]  /*0f00*/  ISETP.GE.AND P5, PT, R40, 0x1, PT ;  /* 0x000000012800780c */ /* 0x004fda0003fa6270 */
[----:B------:R-:W-:-:S05]  /*0f10*/  @P5 IADD3 R42, PT, PT, R40, -0x1, RZ ;  /* 0xffffffff282a5810 */ /* 0x000fca0007ffe0ff */
[----:B------:R-:W-:-:S05]  /*0f20*/  @P5 IMAD R42, R42, UR22, RZ ;  /* 0x000000162a2a5c24 */ /* 0x000fca000f8e02ff */
[----:B------:R-:W-:-:S04]  /*0f30*/  @P5 SHF.R.S32.HI R43, RZ, 0x1f, R42 ;  /* 0x0000001fff2b5819 */ /* 0x000fc8000001142a */
[----:B------:R-:W-:Y:S01]  /*0f40*/  @P5 LEA.HI R79, R43, R42, RZ, 0x2 ;  /* 0x0000002a2b4f5211 */ /* 0x000fe200078f10ff */
[----:B------:R-:W-:Y:S01]  /*0f50*/  BSSY.RECONVERGENT B0, `(.L_x_21632) ;  /* 0x0000023000007945 */ /* 0x000fe20003800200 */
[----:B------:R0:W5:Y:S01]  /*0f60*/  LDG.E R42, desc[UR14][R80.64] ;  /* 0x0000000e502a7981 */ /* 0x000162000c1e1900 */
[----:B------:R-:W-:Y:S01]  /*0f70*/  P2R R41, PR, RZ, 0x10 ;  /* 0x00000010ff297803 */ /* 0x000fe20000000000 */
[----:B------:R-:W-:Y:S01]  /*0f80*/  HFMA2 R43, -RZ, RZ, 0, 0 ;  /* 0x00000000ff2b7431 */ /* 0x000fe200000001ff */
[----:B------:R-:W-:Y:S02]  /*0f90*/  MOV R41, UR5 ;  /* 0x0000000500297c02 */ /* 0x000fe40008000f00 */
[-C--:B------:R-:W-:Y:S02]  /*0fa0*/  @P5 LEA.HI.SX32 R43, R79, R78.reuse, 0x1e ;  /* 0x0000004e4f2b5211 */ /* 0x080fe400078ff2ff */
[----:B------:R-:W-:Y:S01]  /*0fb0*/  LEA.HI.SX32 R41, R41, R78, 0x1e ;  /* 0x0000004e29297211 */ /* 0x000fe200078ff2ff */
[----:B------:R-:W-:Y:S06]  /*0fc0*/  @!P0 BRA `(.L_x_21633) ;  /* 0x00000000006c8947 */ /* 0x000fec0003800000 */
[----:B------:R-:W-:Y:S01]  /*0fd0*/  ISETP.NE.U32.AND P1, PT, RZ, UR16, PT ;  /* 0x00000010ff007c0c */ /* 0x000fe2000bf25070 */
[----:B------:R-:W1:Y:S03]  /*0fe0*/  @P5 LDC.64 R10, c[0x0][0x390] ;  /* 0x0000e400ff0a5b82 */ /* 0x000e660000000a00 */
[----:B------:R-:W-:-:S13]  /*0ff0*/  ISETP.NE.AND.EX P1, PT, RZ, UR17, PT, P1 ;  /* 0x00000011ff007c0c */ /* 0x000fda000bf25310 */
[----:B------:R-:W2:Y:S01]  /*1000*/  @P1 LDC.64 R8, c[0x0][0x3a0] ;  /* 0x0000e800ff081b82 */ /* 0x000ea20000000a00 */
[----:B-1----:R-:W-:-:S05]  /*1010*/  @P5 IMAD.WIDE.U32 R78, R43, 0x10, R10 ;  /* 0x000000102b4e5825 */ /* 0x002fca00078e000a */
[----:B------:R1:W0:Y:S01]  /*1020*/  @P5 LDG.E.128 R4, desc[UR14][R78.64] ;  /* 0x0000000e4e045981 */ /* 0x000222000c1e1d00 */
[C---:B------:R-:W-:Y:S02]  /*1030*/  ISETP.GT.AND P3, PT, R40.reuse, RZ, P1 ;  /* 0x000000ff2800720c */ /* 0x040fe40000f64270 */
[----:B------:R-:W-:Y:S01]  /*1040*/  ISETP.GT.AND P2, PT, R40, RZ, PT ;  /* 0x000000ff2800720c */ /* 0x000fe20003f44270 */
[----:B-1----:R-:W1:Y:S01]  /*1050*/  LDC.64 R78, c[0x0][0x3a8] ;  /* 0x0000ea00ff4e7b82 */ /* 0x002e620000000a00 */
[----:B--2---:R-:W-:-:S06]  /*1060*/  @P1 IMAD.WIDE.U32 R10, R41, 0x10, R8 ;  /* 0x00000010290a1825 */ /* 0x004fcc00078e0008 */
[----:B------:R-:W2:Y:S01]  /*1070*/  @P1 LDG.E.128 R8, desc[UR14][R10.64] ;  /* 0x0000000e0a081981 */ /* 0x000ea2000c1e1d00 */
[----:B------:R-:W-:Y:S01]  /*1080*/  IADD3 R43, PT, PT, R43, 0x100, RZ ;  /* 0x000001002b2b7810 */ /* 0x000fe20007ffe0ff */
[C---:B-1----:R-:W-:Y:S01]  /*1090*/  IMAD.WIDE.U32 R78, R41.reuse, 0x10, R78 ;  /* 0x00000010294e7825 */ /* 0x042fe200078e004e */
[----:B------:R-:W-:-:S03]  /*10a0*/  IADD3 R41, PT, PT, R41, 0x100, RZ ;  /* 0x0000010029297810 */ /* 0x000fc60007ffe0ff */
[C---:B0-----:R-:W-:Y:S01]  /*10b0*/  @!P1 FMUL.FTZ R80, R4.reuse, UR7 ;  /* 0x0000000704509c20 */ /* 0x041fe20008410000 */
[----:B--2---:R-:W-:-:S04]  /*10c0*/  @P3 FFMA.FTZ R8, R4, UR7, R8 ;  /* 0x0000000704083c23 */ /* 0x004fc80008010008 */
[----:B------:R-:W-:Y:S01]  /*10d0*/  @!P1 FSEL R8, R80, RZ, P2 ;  /* 0x000000ff50089208 */ /* 0x000fe20001000000 */
[C---:B------:R-:W-:Y:S01]  /*10e0*/  @!P1 FMUL.FTZ R80, R5.reuse, UR7 ;  /* 0x0000000705509c20 */ /* 0x040fe20008410000 */
[----:B------:R-:W-:Y:S01]  /*10f0*/  @P3 FFMA.FTZ R9, R5, UR7, R9 ;  /* 0x0000000705093c23 */ /* 0x000fe20008010009 */
[----:B------:R-:W-:Y:S01]  /*1100*/  @P3 FFMA.FTZ R10, R6, UR7, R10 ;  /* 0x00000007060a3c23 */ /* 0x000fe2000801000a */
[----:B------:R-:W-:Y:S02]  /*1110*/  @P3 FFMA.FTZ R11, R7, UR7, R11 ;  /* 0x00000007070b3c23 */ /* 0x000fe4000801000b */
[----:B------:R-:W-:Y:S01]  /*1120*/  @!P1 FSEL R9, R80, RZ, P2 ;  /* 0x000000ff50099208 */ /* 0x000fe20001000000 */
[----:B------:R-:W-:-:S05]  /*1130*/  @!P1 FMUL.FTZ R80, R6, UR7 ;  /* 0x0000000706509c20 */ /* 0x000fca0008410000 */
[----:B------:R-:W-:Y:S01]  /*1140*/  @!P1 FSEL R10, R80, RZ, P2 ;  /* 0x000000ff500a9208 */ /* 0x000fe20001000000 */
[----:B------:R-:W-:-:S05]  /*1150*/  @!P1 FMUL.FTZ R80, R7, UR7 ;  /* 0x0000000707509c20 */ /* 0x000fca0008410000 */
[----:B------:R-:W-:-:S05]  /*1160*/  @!P1 FSEL R11, R80, RZ, P2 ;  /* 0x000000ff500b9208 */ /* 0x000fca0001000000 */
[----:B------:R1:W-:Y:S02]  /*1170*/  STG.E.128 desc[UR14][R78.64], R8 ;  /* 0x000000084e007986 */ /* 0x0003e4000c101d0e */
.L_x_21633:
[----:B------:R-:W-:Y:S05]  /*1180*/  BSYNC.RECONVERGENT B0 ;  /* 0x0000000000007941 */ /* 0x000fea0003800200 */
.L_x_21632:
[----:B------:R-:W-:Y:S04]  /*1190*/  BSSY.RECONVERGENT B0, `(.L_x_21634) ;  /* 0x000001d000007945 */ /* 0x000fe80003800200 */
[----:B------:R-:W-:Y:S05]  /*11a0*/  @!P6 BRA `(.L_x_21635) ;  /* 0x00000000006ce947 */ /* 0x000fea0003800000 */
[----:B------:R-:W-:Y:S01]  /*11b0*/  ISETP.NE.U32.AND P1, PT, RZ, UR16, PT ;  /* 0x00000010ff007c0c */ /* 0x000fe2000bf25070 */
[----:B-1----:R-:W1:Y:S03]  /*11c0*/  @P5 LDC.64 R78, c[0x0][0x390] ;  /* 0x0000e400ff4e5b82 */ /* 0x002e660000000a00 */
        /* <DEDUP_REMOVED lines=25> */
.L_x_21635:
[----:B------:R-:W-:Y:S05]  /*1360*/  BSYNC.RECONVERGENT B0 ;  /* 0x0000000000007941 */ /* 0x000fea0003800200 */
.L_x_21634:
[----:B------:R-:W-:Y:S04]  /*1370*/  BSSY.RECONVERGENT B0, `(.L_x_21636) ;  /* 0x000001d000007945 */ /* 0x000fe80003800200 */
[----:B------:R-:W-:Y:S05]  /*1380*/  @!P4 BRA `(.L_x_21637) ;  /* 0x00000000006cc947 */ /* 0x000fea0003800000 */
[----:B------:R-:W-:Y:S01]  /*1390*/  ISETP.NE.U32.AND P1, PT, RZ, UR16, PT ;  /* 0x00000010ff007c0c */ /* 0x000fe2000bf25070 */
[----:B-12---:R-:W1:Y:S03]  /*13a0*/  @P5 LDC.64 R78, c[0x0][0x390] ;  /* 0x0000e400ff4e5b82 */ /* 0x006e660000000a00 */
        /* <DEDUP_REMOVED lines=25> */
.L_x_21637:
[----:B------:R-:W-:Y:S05]  /*1540*/  BSYNC.RECONVERGENT B0 ;  /* 0x0000000000007941 */ /* 0x000fea0003800200 */
.L_x_21636:
[----:B------:R-:W-:Y:S01]  /*1550*/  ISETP.GE.U32.AND P1, PT, R0, 0x400, PT ;  /* 0x000004000000780c */ /* 0x000fe20003f26070 */
[----:B------:R-:W-:Y:S03]  /*1560*/  BSSY.RECONVERGENT B0, `(.L_x_21638) ;  /* 0x000001e000007945 */ /* 0x000fe60003800200 */
[----:B-123--:R-:W-:-:S09]  /*1570*/  P2R R78, PR, RZ, 0x2 ;  /* 0x00000002ff4e7803 */ /* 0x00efd20000000000 */
[----:B------:R-:W-:Y:S05]  /*1580*/  @!P1 BRA `(.L_x_21639) ;  /* 0x00000000006c9947 */ /* 0x000fea0003800000 */
[----:B------:R-:W-:Y:S01]  /*1590*/  ISETP.NE.U32.AND P1, PT, RZ, UR16, PT ;  /* 0x00000010ff007c0c */ /* 0x000fe2000bf25070 */
[----:B------:R-:W1:Y:S03]  /*15a0*/  @P5 LDC.64 R78, c[0x0][0x390] ;  /* 0x0000e400ff4e5b82 */ /* 0x000e660000000a00 */
[----:B------:R-:W-:-:S13]  /*15b0*/  ISETP.NE.AND.EX P1, PT, RZ, UR17, PT, P1 ;  /* 0x00000011ff007c0c */ /* 0x000fda000bf25310 */
[----:B------:R-:W0:Y:S01]  /*15c0*/  @P1 LDC.64 R20, c[0x0][0x3a0] ;  /* 0x0000e800ff141b82 */ /* 0x000e220000000a00 */
[----:B-1----:R-:W-:-:S05]  /*15d0*/  @P5 IMAD.WIDE.U32 R78, R43, 0x10, R78 ;  /* 0x000000102b4e5825 */ /* 0x002fca00078e004e */
[----:B------:R1:W2:Y:S01]  /*15e0*/  @P5 LDG.E.128 R4, desc[UR14][R78.64] ;  /* 0x0000000e4e045981 */ /* 0x0002a2000c1e1d00 */
[----:B------:R-:W-:Y:S01]  /*15f0*/  ISETP.GT.AND P2, PT, R40, RZ, P1 ;  /* 0x000000ff2800720c */ /* 0x000fe20000f44270 */
[----:B-1----:R-:W1:Y:S01]  /*1600*/  LDC.64 R78, c[0x0][0x3a8] ;  /* 0x0000ea00ff4e7b82 */ /* 0x002e620000000a00 */
[----:B0-----:R-:W-:-:S05]  /*1610*/  @P1 IMAD.WIDE.U32 R80, R41, 0x10, R20 ;  /* 0x0000001029501825 */ /* 0x001fca00078e0014 */
[----:B------:R-:W3:Y:S01]  /*1620*/  @P1 LDG.E.128 R20, desc[UR14][R80.64] ;  /* 0x0000000e50141981 */ /* 0x000ee2000c1e1d00 */
[----:B------:R-:W-:Y:S01]  /*1630*/  IADD3 R43, PT, PT, R43, 0x100, RZ ;  /* 0x000001002b2b7810 */ /* 0x000fe20007ffe0ff */
[C---:B-1----:R-:W-:Y:S01]  /*1640*/  IMAD.WIDE.U32 R78, R41.reuse, 0x10, R78 ;  /* 0x00000010294e7825 */ /* 0x042fe200078e004e */
[----:B------:R-:W-:-:S03]  /*1650*/  IADD3 R41, PT, PT, R41, 0x100, RZ ;  /* 0x0000010029297810 */ /* 0x000fc60007ffe0ff */
[C---:B--2---:R-:W-:Y:S01]  /*1660*/  @!P1 FMUL.FTZ R80, R5.reuse, UR7 ;  /* 0x0000000705509c20 */ /* 0x044fe20008410000 */
[C---:B------:R-:W-:Y:S01]  /*1670*/  @!P1 FMUL.FTZ R91, R4.reuse, UR7 ;  /* 0x00000007045b9c20 */ /* 0x040fe20008410000 */
[----:B---3--:R-:W-:Y:S01]  /*1680*/  @P2 FFMA.FTZ R20, R4, UR7, R20 ;  /* 0x0000000704142c23 */ /* 0x008fe20008010014 */
[----:B------:R-:W-:Y:S01]  /*1690*/  @P2 FFMA.FTZ R21, R5, UR7, R21 ;  /* 0x0000000705152c23 */ /* 0x000fe20008010015 */
[----:B------:R-:W-:Y:S01]  /*16a0*/  @P2 FFMA.FTZ R22, R6, UR7, R22 ;  /* 0x0000000706162c23 */ /* 0x000fe20008010016 */
[----:B------:R-:W-:Y:S01]  /*16b0*/  @P2 FFMA.FTZ R23, R7, UR7, R23 ;  /* 0x0000000707172c23 */ /* 0x000fe20008010017 */
[----:B------:R-:W-:-:S04]  /*16c0*/  ISETP.GT.AND P2, PT, R40, RZ, PT ;  /* 0x000000ff2800720c */ /* 0x000fc80003f44270 */
[----:B------:R-:W-:Y:S01]  /*16d0*/  @!P1 FSEL R21, R80, RZ, P2 ;  /* 0x000000ff50159208 */ /* 0x000fe20001000000 */
[----:B------:R-:W-:Y:S01]  /*16e0*/  @!P1 FMUL.FTZ R80, R6, UR7 ;  /* 0x0000000706509c20 */ /* 0x000fe20008410000 */
[----:B------:R-:W-:-:S04]  /*16f0*/  @!P1 FSEL R20, R91, RZ, P2 ;  /* 0x000000ff5b149208 */ /* 0x000fc80001000000 */
[----:B------:R-:W-:Y:S01]  /*1700*/  @!P1 FSEL R22, R80, RZ, P2 ;  /* 0x000000ff50169208 */ /* 0x000fe20001000000 */
[----:B------:R-:W-:-:S05]  /*1710*/  @!P1 FMUL.FTZ R80, R7, UR7 ;  /* 0x0000000707509c20 */ /* 0x000fca0008410000 */
[----:B------:R-:W-:-:S05]  /*1720*/  @!P1 FSEL R23, R80, RZ, P2 ;  /* 0x000000ff50179208 */ /* 0x000fca0001000000 */
[----:B------:R1:W-:Y:S02]  /*1730*/  STG.E.128 desc[UR14][R78.64], R20 ;  /* 0x000000144e007986 */ /* 0x0003e4000c101d0e */
.L_x_21639:
[----:B------:R-:W-:Y:S05]  /*1740*/  BSYNC.RECONVERGENT B0 ;  /* 0x0000000000007941 */ /* 0x000fea0003800200 */
.L_x_21638:
[----:B------:R-:W-:Y:S01]  /*1750*/  ISETP.GE.U32.AND P1, PT, R0, 0x500, PT ;  /* 0x000005000000780c */ /* 0x000fe20003f26070 */
[----:B------:R-:W-:-:S12]  /*1760*/  BSSY.RECONVERGENT B0, `(.L_x_21640) ;  /* 0x000001d000007945 */ /* 0x000fd80003800200 */
[----:B------:R-:W-:Y:S05]  /*1770*/  @!P1 BRA `(.L_x_21641) ;  /* 0x00000000006c9947 */ /* 0x000fea0003800000 */
[----:B------:R-:W-:Y:S01]  /*1780*/  ISETP.NE.U32.AND P2, PT, RZ, UR16, PT ;  /* 0x00000010ff007c0c */ /* 0x000fe2000bf45070 */
[----:B------:R-:W1:Y:S03]  /*1790*/  @P5 LDC.64 R26, c[0x0][0x390] ;  /* 0x0000e400ff1a5b82 */ /* 0x000e660000000a00 */
[----:B------:R-:W-:-:S13]  /*17a0*/  ISETP.NE.AND.EX P2, PT, RZ, UR17, PT, P2 ;  /* 0x00000011ff007c0c */ /* 0x000fda000bf45320 */
[----:B------:R-:W0:Y:S01]  /*17b0*/  @P2 LDC.64 R24, c[0x0][0x3a0] ;  /* 0x0000e800ff182b82 */ /* 0x000e220000000a00 */
[----:B-1----:R-:W-:-:S05]  /*17c0*/  @P5 IMAD.WIDE.U32 R78, R43, 0x10, R26 ;  /* 0x000000102b4e5825 */ /* 0x002fca00078e001a */
[----:B------:R-:W2:Y:S01]  /*17d0*/  @P5 LDG.E.128 R4, desc[UR14][R78.64] ;  /* 0x0000000e4e045981 */ /* 0x000ea2000c1e1d00 */
[----:B0-----:R-:W-:-:S05]  /*17e0*/  @P2 IMAD.WIDE.U32 R80, R41, 0x10, R24 ;  /* 0x0000001029502825 */ /* 0x001fca00078e0018 */
[----:B------:R-:W3:Y:S01]  /*17f0*/  @P2 LDG.E.128 R24, desc[UR14][R80.64] ;  /* 0x0000000e50182981 */ /* 0x000ee2000c1e1d00 */
[----:B------:R-:W-:Y:S02]  /*1800*/  ISETP.GT.AND P3, PT, R40, RZ, P2 ;  /* 0x000000ff2800720c */ /* 0x000fe40001764270 */
[----:B------:R-:W-:Y:S01]  /*1810*/  IADD3 R43, PT, PT, R43, 0x100, RZ ;  /* 0x000001002b2b7810 */ /* 0x000fe20007ffe0ff */
[----:B--2---:R-:W-:Y:S01]  /*1820*/  @!P2 FMUL.FTZ R78, R5, UR7 ;  /* 0x00000007054eac20 */ /* 0x004fe20008410000 */
[----:B------:R-:W-:Y:S01]  /*1830*/  @!P2 FMUL.FTZ R79, R7, UR7 ;  /* 0x00000007074fac20 */ /* 0x000fe20008410000 */
[----:B------:R-:W-:-:S08]  /*1840*/  @!P2 FMUL.FTZ R91, R4, UR7 ;  /* 0x00000007045bac20 */ /* 0x000fd00008410000 */
[----:B---3--:R-:W-:Y:S01]  /*1850*/  @P3 FFMA.FTZ R24, R4, UR7, R24 ;  /* 0x0000000704183c23 */ /* 0x008fe20008010018 */
[----:B------:R-:W-:Y:S01]  /*1860*/  @P3 FFMA.FTZ R25, R5, UR7, R25 ;  /* 0x0000000705193c23 */ /* 0x000fe20008010019 */
[----:B------:R-:W-:Y:S01]  /*1870*/  @P3 FFMA.FTZ R26, R6, UR7, R26 ;  /* 0x00000007061a3c23 */ /* 0x000fe2000801001a */
[----:B------:R-:W-:Y:S01]  /*1880*/  @P3 FFMA.FTZ R27, R7, UR7, R27 ;  /* 0x00000007071b3c23 */ /* 0x000fe2000801001b */
[----:B------:R-:W-:-:S04]  /*1890*/  ISETP.GT.AND P3, PT, R40, RZ, PT ;  /* 0x000000ff2800720c */ /* 0x000fc80003f64270 */
[----:B------:R-:W-:Y:S01]  /*18a0*/  @!P2 FSEL R25, R78, RZ, P3 ;  /* 0x000000ff4e19a208 */ /* 0x000fe20001800000 */
[----:B------:R-:W-:Y:S01]  /*18b0*/  @!P2 FMUL.FTZ R78, R6, UR7 ;  /* 0x00000007064eac20 */ /* 0x000fe20008410000 */
[----:B------:R-:W-:Y:S02]  /*18c0*/  @!P2 FSEL R27, R79, RZ, P3 ;  /* 0x000000ff4f1ba208 */ /* 0x000fe40001800000 */
[----:B------:R-:W-:Y:S02]  /*18d0*/  @!P2 FSEL R24, R91, RZ, P3 ;  /* 0x000000ff5b18a208 */ /* 0x000fe40001800000 */
[----:B------:R-:W-:Y:S02]  /*18e0*/  @!P2 FSEL R26, R78, RZ, P3 ;  /* 0x000000ff4e1aa208 */ /* 0x000fe40001800000 */
[----:B------:R-:W0:Y:S02]  /*18f0*/  LDC.64 R78, c[0x0][0x3a8] ;  /* 0x0000ea00ff4e7b82 */ /* 0x000e240000000a00 */
[C---:B0-----:R-:W-:Y:S01]  /*1900*/  IMAD.WIDE.U32 R78, R41.reuse, 0x10, R78 ;  /* 0x00000010294e7825 */ /* 0x041fe200078e004e */
[----:B------:R-:W-:-:S04]  /*1910*/  IADD3 R41, PT, PT, R41, 0x100, RZ ;  /* 0x0000010029297810 */ /* 0x000fc80007ffe0ff */
[----:B------:R2:W-:Y:S03]  /*1920*/  STG.E.128 desc[UR14][R78.64], R24 ;  /* 0x000000184e007986 */ /* 0x0005e6000c101d0e */
.L_x_21641:
[----:B------:R-:W-:Y:S05]  /*1930*/  BSYNC.RECONVERGENT B0 ;  /* 0x0000000000007941 */ /* 0x000fea0003800200 */
.L_x_21640:
[----:B------:R-:W-:Y:S01]  /*1940*/  ISETP.GE.U32.AND P2, PT, R0, 0x600, PT ;  /* 0x000006000000780c */ /* 0x000fe20003f46070 */
[----:B------:R-:W-:-:S12]  /*1950*/  BSSY.RECONVERGENT B0, `(.L_x_21642) ;  /* 0x000001d000007945 */ /* 0x000fd80003800200 */
[----:B------:R-:W-:Y:S05]  /*1960*/  @!P2 BRA `(.L_x_21643) ;  /* 0x00000000006ca947 */ /* 0x000fea0003800000 */
[----:B------:R-:W-:Y:S01]  /*1970*/  ISETP.NE.U32.AND P3, PT, RZ, UR16, PT ;  /* 0x00000010ff007c0c */ /* 0x000fe2000bf65070 */
[----:B------:R-:W1:Y:S03]  /*1980*/  @P5 LDC.64 R30, c[0x0][0x390] ;  /* 0x0000e400ff1e5b82 */ /* 0x000e660000000a00 */
[----:B------:R-:W-:-:S13]  /*1990*/  ISETP.NE.AND.EX P3, PT, RZ, UR17, PT, P3 ;  /* 0x00000011ff007c0c */ /* 0x000fda000bf65330 */
[----:B------:R-:W0:Y:S01]  /*19a0*/  @P3 LDC.64 R28, c[0x0][0x3a0] ;  /* 0x0000e800ff1c3b82 */ /* 0x000e220000000a00 */
[----:B-12---:R-:W-:-:S05]  /*19b0*/  @P5 IMAD.WIDE.U32 R78, R43, 0x10, R30 ;  /* 0x000000102b4e5825 */ /* 0x006fca00078e001e */
        /* <DEDUP_REMOVED lines=22> */
.L_x_21643:
[----:B------:R-:W-:Y:S05]  /*1b20*/  BSYNC.RECONVERGENT B0 ;  /* 0x0000000000007941 */ /* 0x000fea0003800200 */
.L_x_21642:
[----:B------:R-:W-:Y:S01]  /*1b30*/  ISETP.GE.U32.AND P3, PT, R0, 0x700, PT ;  /* 0x000007000000780c */ /* 0x000fe20003f66070 */
[----:B------:R-:W-:-:S12]  /*1b40*/  BSSY.RECONVERGENT B0, `(.L_x_21644) ;  /* 0x000001d000007945 */ /* 0x000fd80003800200 */
[----:B------:R-:W-:Y:S05]  /*1b50*/  @!P3 BRA `(.L_x_21645) ;  /* 0x00000000006cb947 */ /* 0x000fea0003800000 */
[----:B------:R-:W-:Y:S01]  /*1b60*/  ISETP.NE.U32.AND P4, PT, RZ, UR16, PT ;  /* 0x00000010ff007c0c */ /* 0x000fe2000bf85070 */
[----:B------:R-:W1:Y:S03]  /*1b70*/  @P5 LDC.64 R34, c[0x0][0x390] ;  /* 0x0000e400ff225b82 */ /* 0x000e660000000a00 */
[----:B------:R-:W-:-:S13]  /*1b80*/  ISETP.NE.AND.EX P4, PT, RZ, UR17, PT, P4 ;  /* 0x00000011ff007c0c */ /* 0x000fda000bf85340 */
[----:B------:R-:W0:Y:S01]  /*1b90*/  @P4 LDC.64 R32, c[0x0][0x3a0] ;  /* 0x0000e800ff204b82 */ /* 0x000e220000000a00 */
[----:B-123--:R-:W-:-:S05]  /*1ba0*/  @P5 IMAD.WIDE.U32 R78, R43, 0x10, R34 ;  /* 0x000000102b4e5825 */ /* 0x00efca00078e0022 */
        /* <DEDUP_REMOVED lines=22> */
.L_x_21645:
[----:B------:R-:W-:Y:S05]  /*1d10*/  BSYNC.RECONVERGENT B0 ;  /* 0x0000000000007941 */ /* 0x000fea0003800200 */
.L_x_21644:
[----:B------:R-:W-:Y:S01]  /*1d20*/  ISETP.GE.U32.AND P4, PT, R0, 0x800, PT ;  /* 0x000008000000780c */ /* 0x000fe20003f86070 */
[----:B------:R-:W-:-:S12]  /*1d30*/  BSSY.RECONVERGENT B0, `(.L_x_21646) ;  /* 0x000001b000007945 */ /* 0x000fd80003800200 */
[----:B------:R-:W-:Y:S05]  /*1d40*/  @!P4 BRA `(.L_x_21647) ;  /* 0x000000000064c947 */ /* 0x000fea0003800000 */
[----:B------:R-:W0:Y:S02]  /*1d50*/  @P5 LDC.64 R36, c[0x0][0x390] ;  /* 0x0000e400ff245b82 */ /* 0x000e240000000a00 */
[----:B0-----:R-:W-:-:S05]  /*1d60*/  @P5 IMAD.WIDE.U32 R80, R43, 0x10, R36 ;  /* 0x000000102b505825 */ /* 0x001fca00078e0024 */
[----:B------:R-:W2:Y:S01]  /*1d70*/  @P5 LDG.E.128 R4, desc[UR14][R80.64] ;  /* 0x0000000e50045981 */ /* 0x000ea2000c1e1d00 */
[----:B------:R-:W-:-:S04]  /*1d80*/  ISETP.NE.U32.AND P5, PT, RZ, UR16, PT ;  /* 0x00000010ff007c0c */ /* 0x000fc8000bfa5070 */
[----:B------:R-:W-:-:S13]  /*1d90*/  ISETP.NE.AND.EX P5, PT, RZ, UR17, PT, P5 ;  /* 0x00000011ff007c0c */ /* 0x000fda000bfa5350 */
[----:B------:R-:W1:Y:S02]  /*1da0*/  @P5 LDC.64 R36, c[0x0][0x3a0] ;  /* 0x0000e800ff245b82 */ /* 0x000e640000000a00 */
[----:B-1234-:R-:W-:-:S05]  /*1db0*/  @P5 IMAD.WIDE.U32 R78, R41, 0x10, R36 ;  /* 0x00000010294e5825 */ /* 0x01efca00078e0024 */
[----:B------:R0:W2:Y:S01]  /*1dc0*/  @P5 LDG.E.128 R36, desc[UR14][R78.64] ;  /* 0x0000000e4e245981 */ /* 0x0000a2000c1e1d00 */
[----:B------:R-:W-:Y:S01]  /*1dd0*/  ISETP.GT.AND P6, PT, R40, RZ, P5 ;  /* 0x000000ff2800720c */ /* 0x000fe20002fc4270 */
[----:B0-----:R-:W0:Y:S02]  /*1de0*/  LDC.64 R78, c[0x0][0x3a8] ;  /* 0x0000ea00ff4e7b82 */ /* 0x001e240000000a00 */
[----:B0-----:R-:W-:-:S04]  /*1df0*/  IMAD.WIDE.U32 R78, R41, 0x10, R78 ;  /* 0x00000010294e7825 */ /* 0x001fc800078e004e */
[----:B------:R-:W-:Y:S01]  /*1e00*/  @!P5 FMUL.FTZ R43, R4, UR7 ;  /* 0x00000007042bdc20 */ /* 0x000fe20008410000 */
[----:B------:R-:W-:-:S05]  /*1e10*/  @!P5 FMUL.FTZ R80, R5, UR7 ;  /* 0x000000070550dc20 */ /* 0x000fca0008410000 */
[----:B--2---:R-:W-:Y:S01]  /*1e20*/  @P6 FFMA.FTZ R36, R4, UR7, R36 ;  /* 0x0000000704246c23 */ /* 0x004fe20008010024 */
[----:B------:R-:W-:Y:S01]  /*1e30*/  @P6 FFMA.FTZ R37, R5, UR7, R37 ;  /* 0x0000000705256c23 */ /* 0x000fe20008010025 */
[----:B------:R-:W-:Y:S01]  /*1e40*/  @P6 FFMA.FTZ R38, R6, UR7, R38 ;  /* 0x0000000706266c23 */ /* 0x000fe20008010026 */
[----:B------:R-:W-:Y:S01]  /*1e50*/  @P6 FFMA.FTZ R39, R7, UR7, R39 ;  /* 0x0000000707276c23 */ /* 0x000fe20008010027 */
[----:B------:R-:W-:Y:S01]  /*1e60*/  ISETP.GT.AND P6, PT, R40, RZ, PT ;  /* 0x000000ff2800720c */ /* 0x000fe20003fc4270 */
[----:B------:R-:W-:-:S03]  /*1e70*/  @!P5 FMUL.FTZ R40, R6, UR7 ;  /* 0x000000070628dc20 */ /* 0x000fc60008410000 */
[----:B------:R-:W-:Y:S01]  /*1e80*/  @!P5 FSEL R36, R43, RZ, P6 ;  /* 0x000000ff2b24d208 */ /* 0x000fe20003000000 */
[----:B------:R-:W-:Y:S01]  /*1e90*/  @!P5 FMUL.FTZ R43, R7, UR7 ;  /* 0x00000007072bdc20 */ /* 0x000fe20008410000 */
[----:B------:R-:W-:Y:S02]  /*1ea0*/  @!P5 FSEL R37, R80, RZ, P6 ;  /* 0x000000ff5025d208 */ /* 0x000fe40003000000 */
[----:B------:R-:W-:Y:S02]  /*1eb0*/  @!P5 FSEL R38, R40, RZ, P6 ;  /* 0x000000ff2826d208 */ /* 0x000fe40003000000 */
[----:B------:R-:W-:-:S05]  /*1ec0*/  @!P5 FSEL R39, R43, RZ, P6 ;  /* 0x000000ff2b27d208 */ /* 0x000fca0003000000 */
[----:B------:R0:W-:Y:S02]  /*1ed0*/  STG.E.128 desc[UR14][R78.64], R36 ;  /* 0x000000244e007986 */ /* 0x0001e4000c101d0e */
.L_x_21647:
[----:B------:R-:W-:Y:S05]  /*1ee0*/  BSYNC.RECONVERGENT B0 ;  /* 0x0000000000007941 */ /* 0x000fea0003800200 */
.L_x_21646:
[----:B------:R-:W-:Y:S01]  /*1ef0*/  FADD.FTZ R40, RZ, R8 ;  /* 0x00000008ff287221 */ /* 0x000fe20000010000 */
[C---:B------:R-:W-:Y:S01]  /*1f00*/  ISETP.GT.U32.AND P5, PT, R0.reuse, 0x1ff, PT ;  /* 0x000001ff0000780c */ /* 0x040fe20003fa4070 */
[----:B------:R-:W-:Y:S01]  /*1f10*/  BSSY.RECONVERGENT B0, `(.L_x_21648) ;  /* 0x000008e000007945 */ /* 0x000fe20003800200 */
[C---:B------:R-:W-:Y:S01]  /*1f20*/  ISETP.GT.U32.AND P6, PT, R0.reuse, 0x2ff, PT ;  /* 0x000002ff0000780c */ /* 0x040fe20003fc4070 */
[----:B------:R-:W-:Y:S01]  /*1f30*/  FADD.FTZ R41, R9, R40 ;  /* 0x0000002809297221 */ /* 0x000fe20000010000 */
[----:B01234-:R-:W-:Y:S02]  /*1f40*/  P2R R78, PR, RZ, 0x2 ;  /* 0x00000002ff4e7803 */ /* 0x01ffe40000000000 */
        /* <DEDUP_REMOVED lines=52> */
[----:B------:R-:W-:-:S04]  /*2290*/  FFMA.FTZ R41, R92, R92, R41 ;  /* 0x0000005c5c297223 */ /* 0x000fc80000010029 */
        /* <DEDUP_REMOVED lines=76> */
[----:B0-----:R-:W-:-:S13]  /*2760*/  LOP3.LUT P5, R43, R78, 0x1f, RZ, 0xc0, !PT ;  /* 0x0000001f4e2b7812 */ /* 0x001fda00078ac0ff */
        /* <DEDUP_REMOVED lines=8> */
.L_x_21649:
[----:B------:R-:W-:Y:S05]  /*27f0*/  BSYNC.RECONVERGENT B0 ;  /* 0x0000000000007941 */ /* 0x000fea0003800200 */
.L_x_21648:
[----:B------:R-:W-:Y:S01]  /*2800*/  BAR.SYNC.DEFER_BLOCKING 0x0 ;  /* 0x0000000000007b1d */ /* 0x000fe20000010000 */
[----:B------:R-:W-:Y:S02]  /*2810*/  ISETP.GT.U32.AND P5, PT, R43, 0x7, PT ;  /* 0x000000072b00780c */ /* 0x000fe40003fa4070 */
[----:B0-----:R-:W-:Y:S02]  /*2820*/  CS2R R40, SRZ ;  /* 0x0000000000287805 */ /* 0x001fe4000001ff00 */
[----:B------:R-:W-:Y:S01]  /*2830*/  MOV R79, RZ ;  /* 0x000000ff004f7202 */ /* 0x000fe20000000f00 */
        /* <DEDUP_REMOVED lines=10> */
.L_x_21651:
[----:B------:R-:W-:Y:S05]  /*28e0*/  BSYNC.RECONVERGENT B0 ;  /* 0x0000000000007941 */ /* 0x000fea0003800200 */
.L_x_21650:
[----:B0-----:R-:W0:Y:S01]  /*28f0*/  SHFL.DOWN PT, R43, R40, 0x4, 0x1f ;  /* 0x08801f00282b7f89 */ /* 0x001e2200000e0000 */
[----:B------:R-:W-:Y:S02]  /*2900*/  I2FP.F32.S32 R91, R79 ;  /* 0x0000004f005b7245 */ /* 0x000fe40000201400 */
[----:B------:R-:W-:Y:S01]  /*2910*/  ISETP.NE.AND P6, PT, R78, RZ, PT ;  /* 0x000000ff4e00720c */ /* 0x000fe20003fc5270 */
[----:B------:R-:W1:Y:S01]  /*2920*/  SHFL.DOWN PT, R80, R79, 0x4, 0x1f ;  /* 0x08801f004f507f89 */ /* 0x000e6200000e0000 */
[----:B------:R-:W-:Y:S02]  /*2930*/  ISETP.NE.AND P5, PT, RZ, UR18, PT ;  /* 0x00000012ff007c0c */ /* 0x000fe4000bfa5270 */
[----:B-----5:R-:W-:-:S13]  /*2940*/  R2UR UR4, R42 ;  /* 0x000000002a0472ca */ /* 0x020fda00000e0000 */
[----:B------:R-:W-:Y:S01]  /*2950*/  UISETP.GE.AND UP1, UPT, UR4, 0x1, UPT ;  /* 0x000000010400788c */ /* 0x000fe2000bf26270 */
[----:B0-----:R-:W-:-:S04]  /*2960*/  FADD.FTZ R81, -R43, R40 ;  /* 0x000000282b517221 */ /* 0x001fc80000010100 */
[----:B------:R-:W-:Y:S01]  /*2970*/  FMUL.FTZ R81, R81, R81 ;  /* 0x0000005151517220 */ /* 0x000fe20000410000 */
[----:B-1----:R-:W-:Y:S02]  /*2980*/  I2FP.F32.S32 R92, R80 ;  /* 0x00000050005c7245 */ /* 0x002fe40000201400 */
[----:B------:R-:W-:Y:S01]  /*2990*/  IADD3 R96, PT, PT, R80, R79, RZ ;  /* 0x0000004f50607210 */ /* 0x000fe20007ffe0ff */
[----:B------:R-:W-:-:S04]  /*29a0*/  FMUL.FTZ R81, R81, R91 ;  /* 0x0000005b51517220 */ /* 0x000fc80000410000 */
[-C--:B------:R-:W-:Y:S01]  /*29b0*/  FMUL.FTZ R81, R81, R92.reuse ;  /* 0x0000005c51517220 */ /* 0x080fe20000410000 */
[----:B------:R-:W-:-:S04]  /*29c0*/  FMUL.FTZ R92, R43, R92 ;  /* 0x0000005c2b5c7220 */ /* 0x000fc80000410000 */
[----:B------:R-:W-:Y:S01]  /*29d0*/  FFMA.FTZ R94, R91, R40, R92 ;  /* 0x000000285b5e7223 */ /* 0x000fe2000001005c */
[----:B------:R-:W-:Y:S01]  /*29e0*/  IADD3 R40, PT, PT, R80, R79, RZ ;  /* 0x0000004f50287210 */ /* 0x000fe20007ffe0ff */
[----:B------:R-:W0:Y:S03]  /*29f0*/  SHFL.DOWN PT, R92, R41, 0x4, 0x1f ;  /* 0x08801f00295c7f89 */ /* 0x000e2600000e0000 */
[----:B------:R-:W-:Y:S01]  /*2a00*/  I2FP.F32.S32 R40, R40 ;  /* 0x0000002800287245 */ /* 0x000fe20000201400 */
[----:B------:R-:W1:Y:S03]  /*2a10*/  SHFL.DOWN PT, R79, R96, 0x2, 0x1f ;  /* 0x08401f00604f7f89 */ /* 0x000e6600000e0000 */
[----:B------:R-:W2:Y:S01]  /*2a20*/  MUFU.RCP R43, R40 ;  /* 0x00000028002b7308 */ /* 0x000ea20000001000 */
[----:B0-----:R-:W-:-:S04]  /*2a30*/  FADD.FTZ R92, R92, R41 ;  /* 0x000000295c5c7221 */ /* 0x001fc80000010000 */
[C---:B--2---:R-:W-:Y:S01]  /*2a40*/  FFMA.FTZ R81, R43.reuse, R81, R92 ;  /* 0x000000512b517223 */ /* 0x044fe2000001005c */
[----:B------:R-:W-:Y:S01]  /*2a50*/  FMUL.FTZ R43, R43, R94 ;  /* 0x0000005e2b2b7220 */ /* 0x000fe20000410000 */
[-C--:B-1----:R-:W-:Y:S02]  /*2a60*/  IADD3 R41, PT, PT, R96, R79.reuse, RZ ;  /* 0x0000004f60297210 */ /* 0x082fe40007ffe0ff */
[----:B------:R-:W-:Y:S02]  /*2a70*/  I2FP.F32.S32 R79, R79 ;  /* 0x0000004f004f7245 */ /* 0x000fe40000201400 */
[----:B------:R-:W0:Y:S02]  /*2a80*/  SHFL.DOWN PT, R80, R43, 0x2, 0x1f ;  /* 0x08401f002b507f89 */ /* 0x000e2400000e0000 */
[----:B0-----:R-:W-:-:S04]  /*2a90*/  FADD.FTZ R91, R43, -R80 ;  /* 0x800000502b5b7221 */ /* 0x001fc80000010000 */
[----:B------:R-:W-:-:S04]  /*2aa0*/  FMUL.FTZ R91, R91, R91 ;  /* 0x0000005b5b5b7220 */ /* 0x000fc80000410000 */
        /* <DEDUP_REMOVED lines=8> */
[C---:B0-----:R-:W-:Y:S01]  /*2b30*/  FFMA.FTZ R80, R43.reuse, R91, R80 ;  /* 0x0000005b2b507223 */ /* 0x041fe20000010050 */
[----:B------:R-:W-:Y:S02]  /*2b40*/  FMUL.FTZ R43, R43, R92 ;  /* 0x0000005c2b2b7220 */ /* 0x000fe40000410000 */
[----:B------:R-:W-:Y:S04]  /*2b50*/  SHFL.DOWN PT, R92, R41, 0x1, 0x1f ;  /* 0x08201f00295c7f89 */ /* 0x000fe800000e0000 */
[----:B------:R-:W0:Y:S04]  /*2b60*/  SHFL.DOWN PT, R79, R80, 0x1, 0x1f ;  /* 0x08201f00504f7f89 */ /* 0x000e2800000e0000 */
[----:B------:R-:W1:Y:S01]  /*2b70*/  SHFL.DOWN PT, R94, R43, 0x1, 0x1f ;  /* 0x08201f002b5e7f89 */ /* 0x000e6200000e0000 */
[----:B0-----:R-:W-:Y:S01]  /*2b80*/  FADD.FTZ R96, R80, R79 ;  /* 0x0000004f50607221 */ /* 0x001fe20000010000 */
[----:B------:R-:W-:-:S02]  /*2b90*/  IADD3 R79, PT, PT, R41, R92, RZ ;  /* 0x0000005c294f7210 */ /* 0x000fc40007ffe0ff */
[----:B------:R-:W-:Y:S01]  /*2ba0*/  I2FP.F32.S32 R92, R92 ;  /* 0x0000005c005c7245 */ /* 0x000fe20000201400 */
[----:B-1----:R-:W-:Y:S01]  /*2bb0*/  FADD.FTZ R81, R43, -R94 ;  /* 0x8000005e2b517221 */ /* 0x002fe20000010000 */
[----:B------:R-:W-:-:S03]  /*2bc0*/  I2FP.F32.S32 R79, R79 ;  /* 0x0000004f004f7245 */ /* 0x000fc60000201400 */
[----:B------:R-:W-:Y:S01]  /*2bd0*/  FMUL.FTZ R81, R81, R81 ;  /* 0x0000005151517220 */ /* 0x000fe20000410000 */
[-C--:B------:R-:W-:Y:S02]  /*2be0*/  FMUL.FTZ R41, R94, R92.reuse ;  /* 0x0000005c5e297220 */ /* 0x080fe40000410000 */
[----:B------:R-:W0:Y:S01]  /*2bf0*/  MUFU.RCP R79, R79 ;  /* 0x0000004f004f7308 */ /* 0x000e220000001000 */
[C---:B------:R-:W-:Y:S01]  /*2c00*/  FMUL.FTZ R81, R40.reuse, R81 ;  /* 0x0000005128517220 */ /* 0x040fe20000410000 */
[----:B------:R-:W-:Y:S02]  /*2c10*/  FFMA.FTZ R40, R40, R43, R41 ;  /* 0x0000002b28287223 */ /* 0x000fe40000010029 */
[----:B------:R-:W1:Y:S01]  /*2c20*/  LDC R41, c[0x0][0x448] ;  /* 0x00011200ff297b82 */ /* 0x000e620000000800 */
[----:B------:R-:W-:Y:S01]  /*2c30*/  FMUL.FTZ R81, R81, R92 ;  /* 0x0000005c51517220 */ /* 0x000fe20000410000 */
[----:B0-----:R-:W-:-:S03]  /*2c40*/  FMUL.FTZ R40, R79, R40 ;  /* 0x000000284f287220 */ /* 0x001fc60000410000 */
[----:B------:R-:W-:Y:S01]  /*2c50*/  FFMA.FTZ R96, R79, R81, R96 ;  /* 0x000000514f607223 */ /* 0x000fe20000010060 */
[----:B------:R-:W-:Y:S01]  /*2c60*/  MOV R79, UR6 ;  /* 0x00000006004f7c02 */ /* 0x000fe20008000f00 */
[----:B------:R-:W0:Y:S04]  /*2c70*/  SHFL.IDX PT, R91, R40, RZ, 0x1f ;  /* 0x00001fff285b7589 */ /* 0x000e2800000e0000 */
[----:B------:R-:W1:Y:S01]  /*2c80*/  SHFL.IDX PT, R96, R96, RZ, 0x1f ;  /* 0x00001fff60607589 */ /* 0x000e6200000e0000 */
[----:B0-----:R-:W-:Y:S01]  /*2c90*/  FMUL.FTZ R43, R91, R91 ;  /* 0x0000005b5b2b7220 */ /* 0x001fe20000410000 */
[----:B-1----:R-:W-:-:S04]  /*2ca0*/  FFMA.FTZ R41, R96, UR19, R41 ;  /* 0x0000001360297c23 */ /* 0x002fc80008010029 */
[----:B------:R-:W-:-:S05]  /*2cb0*/  FSEL R80, R43, RZ, P5 ;  /* 0x000000ff2b507208 */ /* 0x000fca0002800000 */
[----:B------:R-:W-:Y:S01]  /*2cc0*/  FADD.FTZ R43, R41, R80 ;  /* 0x00000050292b7221 */ /* 0x000fe20000010000 */
[----:B------:R-:W-:Y:S01]  /*2cd0*/  MOV R41, UR6 ;  /* 0x0000000600297c02 */ /* 0x000fe20008000f00 */
        /* <DEDUP_REMOVED lines=21> */
[----:B------:R-:W-:Y:S01]  /*2e30*/  HADD2.F32 R41, -RZ, R84.H0_H0 ;  /* 0x20000054ff297230 */ /* 0x000fe20000004100 */
[----:B------:R-:W-:Y:S01]  /*2e40*/  SHF.R.U64 R42, R2, 0x10, R3 ;  /* 0x00000010022a7819 */ /* 0x000fe20000001203 */
[----:B------:R-:W-:Y:S02]  /*2e50*/  HADD2.F32 R43, -RZ, R44.H0_H0 ;  /* 0x2000002cff2b7230 */ /* 0x000fe40000004100 */
[----:B------:R-:W-:Y:S01]  /*2e60*/  FMUL.FTZ R40, R40, UR12 ;  /* 0x0000000c28287c20 */ /* 0x000fe20008410000 */
[--C-:B------:R-:W-:Y:S01]  /*2e70*/  SHF.R.U64 R80, R44, 0x10, R45.reuse ;  /* 0x000000102c507819 */ /* 0x100fe2000000122d */
[----:B------:R-:W-:Y:S01]  /*2e80*/  HADD2.F32 R81, -RZ, R45.H0_H0 ;  /* 0x2000002dff517230 */ /* 0x000fe20000004100 */
[----:B------:R-:W-:Y:S01]  /*2e90*/  SHF.R.U32.HI R92, RZ, 0x10, R45 ;  /* 0x00000010ff5c7819 */ /* 0x000fe2000001162d */
[----:B------:R-:W-:Y:S01]  /*2ea0*/  FFMA.FTZ R40, R40, R41, R43 ;  /* 0x0000002928287223 */ /* 0x000fe2000001002b */
[----:B------:R-:W-:Y:S01]  /*2eb0*/  FADD.FTZ R41, R9, -UR4 ;  /* 0x8000000409297e21 */ /* 0x000fe20008010000 */
[----:B------:R-:W-:-:S02]  /*2ec0*/  HADD2.F32 R42, -RZ, R42.H0_H0 ;  /* 0x2000002aff2a7230 */ /* 0x000fc40000004100 */
[----:B------:R-:W-:Y:S02]  /*2ed0*/  HADD2.F32 R80, -RZ, R80.H0_H0 ;  /* 0x20000050ff507230 */ /* 0x000fe40000004100 */
[----:B------:R-:W-:Y:S01]  /*2ee0*/  FMUL.FTZ R41, R41, UR12 ;  /* 0x0000000c29297c20 */ /* 0x000fe20008410000 */
[----:B------:R-:W-:Y:S02]  /*2ef0*/  HADD2.F32 R43, -RZ, R84.H1_H1 ;  /* 0x30000054ff2b7230 */ /* 0x000fe40000004100 */
[----:B------:R-:W-:Y:S02]  /*2f00*/  HADD2.F32 R92, -RZ, R92.H0_H0 ;  /* 0x2000005cff5c7230 */ /* 0x000fe40000004100 */
[----:B------:R-:W-:Y:S01]  /*2f10*/  FFMA.FTZ R41, R41, R42, R80 ;  /* 0x0000002a29297223 */ /* 0x000fe20000010050 */
[----:B------:R-:W-:Y:S01]  /*2f20*/  FADD.FTZ R42, R10, -UR4 ;  /* 0x800000040a2a7e21 */ /* 0x000fe20008010000 */
[----:B------:R-:W-:-:S03]  /*2f30*/  SHF.R.U32.HI R80, RZ, 0x10, R3 ;  /* 0x00000010ff507819 */ /* 0x000fc60000011603 */
[----:B------:R-:W-:Y:S02]  /*2f40*/  FMUL.FTZ R42, R42, UR12 ;  /* 0x0000000c2a2a7c20 */ /* 0x000fe40008410000 */
[----:B------:R-:W-:Y:S02]  /*2f50*/  HADD2.F32 R80, -RZ, R80.H0_H0 ;  /* 0x20000050ff507230 */ /* 0x000fe40000004100 */
[----:B------:R-:W-:Y:S01]  /*2f60*/  FFMA.FTZ R42, R42, R43, R81 ;  /* 0x0000002b2a2a7223 */ /* 0x000fe20000010051 */
[----:B------:R-:W-:-:S04]  /*2f70*/  FADD.FTZ R43, R11, -UR4 ;  /* 0x800000040b2b7e21 */ /* 0x000fc80008010000 */
[----:B------:R-:W-:-:S04]  /*2f80*/  FMUL.FTZ R43, R43, UR12 ;  /* 0x0000000c2b2b7c20 */ /* 0x000fc80008410000 */
[----:B------:R-:W-:Y:S02]  /*2f90*/  FFMA.FTZ R43, R43, R80, R92 ;  /* 0x000000502b2b7223 */ /* 0x000fe4000001005c */
[----:B------:R-:W0:Y:S02]  /*2fa0*/  LDC.64 R80, c[0x0][0x428] ;  /* 0x00010a00ff507b82 */ /* 0x000e240000000a00 */
[C---:B0-----:R-:W-:Y:S01]  /*2fb0*/  IMAD.WIDE.U32 R80, R79.reuse, 0x10, R80 ;  /* 0x000000104f507825 */ /* 0x041fe200078e0050 */
[----:B------:R-:W-:-:S04]  /*2fc0*/  IADD3 R79, PT, PT, R79, 0x100, RZ ;  /* 0x000001004f4f7810 */ /* 0x000fc80007ffe0ff */
[----:B------:R0:W-:Y:S03]  /*2fd0*/  STG.E.128 desc[UR14][R80.64], R40 ;  /* 0x0000002850007986 */ /* 0x0001e6000c101d0e */
.L_x_21654:
[----:B------:R-:W-:Y:S05]  /*2fe0*/  BSYNC.RECONVERGENT B0 ;  /* 0x0000000000007941 */ /* 0x000fea0003800200 */
.L_x_21653:
[----:B------:R-:W-:Y:S01]  /*2ff0*/  ISETP.GE.U32.AND P0, PT, R0, 0x200, PT ;  /* 0x000002000000780c */ /* 0x000fe20003f06070 */
[----:B------:R-:W-:-:S12]  /*3000*/  BSSY.RECONVERGENT B0, `(.L_x_21655) ;  /* 0x000001a000007945 */ /* 0x000fd80003800200 */
[----:B------:R-:W-:Y:S05]  /*3010*/  @!P0 BRA `(.L_x_21656) ;  /* 0x0000000000608947 */ /* 0x000fea0003800000 */
[----:B0-----:R-:W-:Y:S01]  /*3020*/  FADD.FTZ R40, R12, -UR4 ;  /* 0x800000040c287e21 */ /* 0x001fe20008010000 */
[----:B------:R-:W-:Y:S02]  /*3030*/  HADD2.F32 R41, -RZ, R68.H0_H0 ;  /* 0x20000044ff297230 */ /* 0x000fe40000004100 */
[----:B------:R-:W-:Y:S02]  /*3040*/  HADD2.F32 R43, -RZ, R46.H0_H0 ;  /* 0x2000002eff2b7230 */ /* 0x000fe40000004100 */
[----:B------:R-:W-:Y:S01]  /*3050*/  FMUL.FTZ R40, R40, UR12 ;  /* 0x0000000c28287c20 */ /* 0x000fe20008410000 */
[----:B------:R-:W-:Y:S02]  /*3060*/  HADD2.F32 R42, -RZ, R69.H0_H0 ;  /* 0x20000045ff2a7230 */ /* 0x000fe40000004100 */
[----:B------:R-:W-:Y:S02]  /*3070*/  HADD2.F32 R80, -RZ, R85.H0_H0 ;  /* 0x20000055ff507230 */ /* 0x000fe40000004100 */
[----:B------:R-:W-:Y:S01]  /*3080*/  FFMA.FTZ R40, R40, R41, R43 ;  /* 0x0000002928287223 */ /* 0x000fe2000001002b */
[----:B------:R-:W-:Y:S01]  /*3090*/  FADD.FTZ R41, R13, -UR4 ;  /* 0x800000040d297e21 */ /* 0x000fe20008010000 */
[----:B------:R-:W-:-:S02]  /*30a0*/  HADD2.F32 R43, -RZ, R68.H1_H1 ;  /* 0x30000044ff2b7230 */ /* 0x000fc40000004100 */
[----:B------:R-:W-:Y:S02]  /*30b0*/  HADD2.F32 R81, -RZ, R47.H0_H0 ;  /* 0x2000002fff517230 */ /* 0x000fe40000004100 */
[----:B------:R-:W-:Y:S01]  /*30c0*/  FMUL.FTZ R41, R41, UR12 ;  /* 0x0000000c29297c20 */ /* 0x000fe20008410000 */
[----:B------:R-:W-:-:S03]  /*30d0*/  HADD2.F32 R92, -RZ, R85.H1_H1 ;  /* 0x30000055ff5c7230 */ /* 0x000fc60000004100 */
[----:B------:R-:W-:Y:S01]  /*30e0*/  FFMA.FTZ R41, R41, R42, R80 ;  /* 0x0000002a29297223 */ /* 0x000fe20000010050 */
[----:B------:R-:W-:Y:S01]  /*30f0*/  FADD.FTZ R42, R14, -UR4 ;  /* 0x800000040e2a7e21 */ /* 0x000fe20008010000 */
[----:B------:R-:W-:-:S03]  /*3100*/  HADD2.F32 R80, -RZ, R69.H1_H1 ;  /* 0x30000045ff507230 */ /* 0x000fc60000004100 */
[----:B------:R-:W-:-:S04]  /*3110*/  FMUL.FTZ R42, R42, UR12 ;  /* 0x0000000c2a2a7c20 */ /* 0x000fc80008410000 */
        /* <DEDUP_REMOVED lines=8> */
.L_x_21656:
[----:B------:R-:W-:Y:S05]  /*31a0*/  BSYNC.RECONVERGENT B0 ;  /* 0x0000000000007941 */ /* 0x000fea0003800200 */
.L_x_21655:
[----:B------:R-:W-:Y:S01]  /*31b0*/  ISETP.GE.U32.AND P0, PT, R0, 0x300, PT ;  /* 0x000003000000780c */ /* 0x000fe20003f06070 */
[----:B------:R-:W-:-:S12]  /*31c0*/  BSSY.RECONVERGENT B0, `(.L_x_21657) ;  /* 0x000001a000007945 */ /* 0x000fd80003800200 */
[----:B------:R-:W-:Y:S05]  /*31d0*/  @!P0 BRA `(.L_x_21658) ;  /* 0x0000000000608947 */ /* 0x000fea0003800000 */
[----:B01----:R-:W-:Y:S01]  /*31e0*/  FADD.FTZ R40, R16, -UR4 ;  /* 0x8000000410287e21 */ /* 0x003fe20008010000 */
        /* <DEDUP_REMOVED lines=23> */
.L_x_21658:
[----:B------:R-:W-:Y:S05]  /*3360*/  BSYNC.RECONVERGENT B0 ;  /* 0x0000000000007941 */ /* 0x000fea0003800200 */
.L_x_21657:
[----:B------:R-:W-:Y:S01]  /*3370*/  ISETP.GE.U32.AND P0, PT, R0, 0x400, PT ;  /* 0x000004000000780c */ /* 0x000fe20003f06070 */
[----:B------:R-:W-:-:S12]  /*3380*/  BSSY.RECONVERGENT B0, `(.L_x_21659) ;  /* 0x000001a000007945 */ /* 0x000fd80003800200 */
[----:B------:R-:W-:Y:S05]  /*3390*/  @!P0 BRA `(.L_x_21660) ;  /* 0x0000000000608947 */ /* 0x000fea0003800000 */
[----:B012---:R-:W-:Y:S01]  /*33a0*/  FADD.FTZ R40, R20, -UR4 ;  /* 0x8000000414287e21 */ /* 0x007fe20008010000 */
        /* <DEDUP_REMOVED lines=23> */
.L_x_21660:
[----:B------:R-:W-:Y:S05]  /*3520*/  BSYNC.RECONVERGENT B0 ;  /* 0x0000000000007941 */ /* 0x000fea0003800200 */
.L_x_21659:
[----:B------:R-:W-:Y:S04]  /*3530*/  BSSY.RECONVERGENT B0, `(.L_x_21661) ;  /* 0x000001a000007945 */ /* 0x000fe80003800200 */
[----:B------:R-:W-:Y:S05]  /*3540*/  @!P1 BRA `(.L_x_21662) ;  /* 0x0000000000609947 */ /* 0x000fea0003800000 */
[----:B0123--:R-:W-:Y:S01]  /*3550*/  FADD.FTZ R40, R24, -UR4 ;  /* 0x8000000418287e21 */ /* 0x00ffe20008010000 */
        /* <DEDUP_REMOVED lines=23> */
.L_x_21662:
[----:B------:R-:W-:Y:S05]  /*36d0*/  BSYNC.RECONVERGENT B0 ;  /* 0x0000000000007941 */ /* 0x000fea0003800200 */
.L_x_21661:
[----:B------:R-:W-:Y:S04]  /*36e0*/  BSSY.RECONVERGENT B0, `(.L_x_21663) ;  /* 0x000001a000007945 */ /* 0x000fe80003800200 */
[----:B------:R-:W-:Y:S05]  /*36f0*/  @!P2 BRA `(.L_x_21664) ;  /* 0x000000000060a947 */ /* 0x000fea0003800000 */
[----:B01234-:R-:W-:Y:S01]  /*3700*/  FADD.FTZ R40, R28, -UR4 ;  /* 0x800000041c287e21 */ /* 0x01ffe20008010000 */
        /* <DEDUP_REMOVED lines=23> */
.L_x_21664:
[----:B------:R-:W-:Y:S05]  /*3880*/  BSYNC.RECONVERGENT B0 ;  /* 0x0000000000007941 */ /* 0x000fea0003800200 */
.L_x_21663:
        /* <DEDUP_REMOVED lines=26> */
.L_x_21666:
[----:B------:R-:W-:Y:S05]  /*3a30*/  BSYNC.RECONVERGENT B0 ;  /* 0x0000000000007941 */ /* 0x000fea0003800200 */
.L_x_21665:
[----:B------:R-:W-:Y:S04]  /*3a40*/  BSSY.RECONVERGENT B0, `(.L_x_21652) ;  /* 0x0000011000007945 */ /* 0x000fe80003800200 */
[----:B------:R-:W-:Y:S05]  /*3a50*/  @!P4 BRA `(.L_x_21667) ;  /* 0x00000000003cc947 */ /* 0x000fea0003800000 */
[----:B01234-:R-:W0:Y:S01]  /*3a60*/  LDC.64 R80, c[0x0][0x428] ;  /* 0x00010a00ff507b82 */ /* 0x01fe220000000a00 */
[----:B------:R-:W-:Y:S01]  /*3a70*/  FADD.FTZ R40, R36, -UR4 ;  /* 0x8000000424287e21 */ /* 0x000fe20008010000 */
[----:B------:R-:W-:-:S03]  /*3a80*/  FADD.FTZ R43, R38, -UR4 ;  /* 0x80000004262b7e21 */ /* 0x000fc60008010000 */
[----:B------:R-:W-:Y:S01]  /*3a90*/  FMUL.FTZ R41, R40, UR12 ;  /* 0x0000000c28297c20 */ /* 0x000fe20008410000 */
[----:B------:R-:W-:Y:S01]  /*3aa0*/  FADD.FTZ R40, R37, -UR4 ;  /* 0x8000000425287e21 */ /* 0x000fe20008010000 */
[----:B------:R-:W-:-:S03]  /*3ab0*/  FMUL.FTZ R92, R43, UR12 ;  /* 0x0000000c2b5c7c20 */ /* 0x000fc60008410000 */
[----:B------:R-:W-:Y:S01]  /*3ac0*/  FMUL.FTZ R42, R40, UR12 ;  /* 0x0000000c282a7c20 */ /* 0x000fe20008410000 */
[----:B------:R-:W-:-:S03]  /*3ad0*/  FFMA.FTZ R40, R41, R63, R60 ;  /* 0x0000003f29287223 */ /* 0x000fc6000001003c */
[----:B------:R-:W-:Y:S01]  /*3ae0*/  FFMA.FTZ R41, R42, R64, R67 ;  /* 0x000000402a297223 */ /* 0x000fe20000010043 */
[----:B------:R-:W-:Y:S01]  /*3af0*/  FFMA.FTZ R42, R92, R62, R61 ;  /* 0x0000003e5c2a7223 */ /* 0x000fe2000001003d */
[----:B0-----:R-:W-:-:S04]  /*3b00*/  IMAD.WIDE.U32 R80, R79, 0x10, R80 ;  /* 0x000000104f507825 */ /* 0x001fc800078e0050 */
[----:B------:R-:W-:-:S04]  /*3b10*/  FADD.FTZ R79, R39, -UR4 ;  /* 0x80000004274f7e21 */ /* 0x000fc80008010000 */
[----:B------:R-:W-:-:S04]  /*3b20*/  FMUL.FTZ R43, R79, UR12 ;  /* 0x0000000c4f2b7c20 */ /* 0x000fc80008410000 */
[----:B------:R-:W-:-:S05]  /*3b30*/  FFMA.FTZ R43, R43, R65, R66 ;  /* 0x000000412b2b7223 */ /* 0x000fca0000010042 */
[----:B------:R0:W-:Y:S02]  /*3b40*/  STG.E.128 desc[UR14][R80.64], R40 ;  /* 0x0000002850007986 */ /* 0x0001e4000c101d0e */
.L_x_21667:
[----:B------:R-:W-:Y:S05]  /*3b50*/  BSYNC.RECONVERGENT B0 ;  /* 0x0000000000007941 */ /* 0x000fea0003800200 */
.L_x_21652:
[----:B------:R-:W-:Y:S02]  /*3b60*/  UIADD3 UR6, UPT, UPT, UR6, UR20, URZ ;  /* 0x0000001406067290 */ /* 0x000fe4000fffe0ff */
[----:B------:R-:W-:Y:S02]  /*3b70*/  UPLOP3.LUT UP0, UPT, UPT, UPT, UP0, 0x40, 0x4 ;  /* 0x000000000004789c */ /* 0x000fe40003f0e800 */
[----:B------:R-:W-:-:S09]  /*3b80*/  UISETP.GE.AND UP1, UPT, UR6, UR21, UPT ;  /* 0x000000150600728c */ /* 0x000fd2000bf26270 */
[----:B------:R-:W-:Y:S05]  /*3b90*/  BRA.U !UP1, `(.L_x_21668) ;  /* 0xffffffd109a07547 */ /* 0x000fea000b83ffff */
[----:B------:R-:W-:Y:S05]  /*3ba0*/  EXIT ;  /* 0x000000000000794d */ /* 0x000fea0003800000 */
.L_x_21669:
        /* <DEDUP_REMOVED lines=13> */
.L_x_27590:


//--------------------- .text._ZN10layer_norm13ln_fwd_kernelINS_13Kernel_traitsI6__halfffffjLj8192ELj1ELj1ELj8ELj16ENS_18Kernel_traits_baseILj8192ES2_ffffjLj256EEEEELb0ELb0ELb1ELb1EEEvNS_9FwdParamsE --------------------------
	.section	.text._ZN10layer_norm13ln_fwd_kernelINS_13Kernel_traitsI6__halfffffjLj8192ELj1ELj1ELj8ELj16ENS_18Kernel_traits_baseILj8192ES2_ffffjLj256EEEEELb0ELb0ELb1ELb1EEEvNS_9FwdParamsE,"ax",@progbits
	.align	128
        .global         _ZN10layer_norm13ln_fwd_kernelINS_13Kernel_traitsI6__halfffffjLj8192ELj1ELj1ELj8ELj16ENS_18Kernel_traits_baseILj8192ES2_ffffjLj256EEEEELb0ELb0ELb1ELb1EEEvNS_9FwdParamsE
        .type           _ZN10layer_norm13ln_fwd_kernelINS_13Kernel_traitsI6__halfffffjLj8192ELj1ELj1ELj8ELj16ENS_18Kernel_traits_baseILj8192ES2_ffffjLj256EEEEELb0ELb0ELb1ELb1EEEvNS_9FwdParamsE,@function
        .size           _ZN10layer_norm13ln_fwd_kernelINS_13Kernel_traitsI6__halfffffjLj8192ELj1ELj1ELj8ELj16ENS_18Kernel_traits_baseILj8192ES2_ffffjLj256EEEEELb0ELb0ELb1ELb1EEEvNS_9FwdParamsE,(.L_x_27591 - _ZN10layer_norm13ln_fwd_kernelINS_13Kernel_traitsI6__halfffffjLj8192ELj1ELj1ELj8ELj16ENS_18Kernel_traits_baseILj8192ES2_ffffjLj256EEEEELb0ELb0ELb1ELb1EEEvNS_9FwdParamsE)
        .other          _ZN10layer_norm13ln_fwd_kernelINS_13Kernel_traitsI6__halfffffjLj8192ELj1ELj1ELj8ELj16ENS_18Kernel_traits_baseILj8192ES2_ffffjLj256EEEEELb0ELb0ELb1ELb1EEEvNS_9FwdParamsE,@"STO_CUDA_ENTRY STV_DEFAULT"
_ZN10layer_norm13ln_fwd_kernelINS_13Kernel_traitsI6__halfffffjLj8192ELj1ELj1ELj8ELj16ENS_18Kernel_traits_baseILj8192ES2_ffffjLj256EEEEELb0ELb0ELb1ELb1EEEvNS_9FwdParamsE:
.text._ZN10layer_norm13ln_fwd_kernelINS_13Kernel_traitsI6__halfffffjLj8192ELj1ELj1ELj8ELj16ENS_18Kernel_traits_baseILj8192ES2_ffffjLj256EEEEELb0ELb0ELb1ELb1EEEvNS_9FwdParamsE:
        /* <DEDUP_REMOVED lines=30> */
.L_x_21670:
        /* <DEDUP_REMOVED lines=18> */
.L_x_21671:
[----:B------:R-:W1:Y:S02]  /*0300*/  LDCU UR4, c[0x0][0x384] ;  /* 0x00007080ff0477ac */ /* 0x000e640008000800 */
[----:B-1----:R-:W-:-:S06]  /*0310*/  UISETP.GE.AND UP0, UPT, UR7, UR4, UPT ;  /* 0x000000040700728c */ /* 0x002fcc000bf06270 */
[----:B------:R-:W-:-:S13]  /*0320*/  PLOP3.LUT P0, PT, PT, PT, UP0, 0x80, 0x8 ;  /* 0x000000000008781c */ /* 0x000fda0003f0f008 */
[----:B------:R-:W-:Y:S05]  /*0330*/  @P0 EXIT ;  /* 0x000000000000094d */ /* 0x000fea0003800000 */
[----:B-----5:R-:W-:Y:S01]  /*0340*/  MOV R63, R4 ;  /* 0x00000004003f7202 */ /* 0x020fe20000000f00 */
[----:B------:R-:W1:Y:S01]  /*0350*/  LDCU.U8 UR4, c[0x0][0x410] ;  /* 0x00008200ff0477ac */ /* 0x000e620008000000 */
[----:B0-----:R-:W-:Y:S02]  /*0360*/  SHF.R.U64 R20, R4, 0x10, R5 ;  /* 0x0000001004147819 */ /* 0x001fe40000001205 */
[----:B------:R-:W-:Y:S01]  /*0370*/  MOV R66, R12 ;  /* 0x0000000c00427202 */ /* 0x000fe20000000f00 */
[----:B------:R-:W0:Y:S01]  /*0380*/  LDCU UR16, c[0x0][0x388] ;  /* 0x00007100ff1077ac */ /* 0x000e220008000800 */
[----:B------:R-:W-:Y:S02]  /*0390*/  MOV R4, R13 ;  /* 0x0000000d00047202 */ /* 0x000fe40000000f00 */
[----:B------:R-:W-:Y:S01]  /*03a0*/  SHF.R.U64 R79, R48, 0x10, R49 ;  /* 0x00000010304f7819 */ /* 0x000fe20000001231 */
[----:B------:R-:W2:Y:S01]  /*03b0*/  LDCU UR17, c[0x0][0x400] ;  /* 0x00008000ff1177ac */ /* 0x000ea20008000800 */
[----:B------:R-:W-:-:S02]  /*03c0*/  PRMT R66, R66, 0x5410, R4 ;  /* 0x0000541042427816 */ /* 0x000fc40000000004 */
[----:B------:R-:W-:Y:S01]  /*03d0*/  SHF.R.U32.HI R4, RZ, 0x10, R49 ;  /* 0x00000010ff047819 */ /* 0x000fe20000011631 */
[----:B------:R-:W3:Y:S01]  /*03e0*/  LDCU UR6, c[0x0][0x40c] ;  /* 0x00008180ff0677ac */ /* 0x000ee20008000800 */
[----:B------:R-:W-:Y:S02]  /*03f0*/  MOV R62, R5 ;  /* 0x00000005003e7202 */ /* 0x000fe40000000f00 */
[----:B------:R-:W-:Y:S01]  /*0400*/  SHF.R.U32.HI R21, RZ, 0x10, R5 ;  /* 0x00000010ff157819 */ /* 0x000fe20000011605 */
[----:B------:R-:W4:Y:S01]  /*0410*/  LDCU.128 UR8, c[0x0][0x3f0] ;  /* 0x00007e00ff0877ac */ /* 0x000f220008000c00 */
[----:B------:R-:W-:Y:S02]  /*0420*/  PRMT R79, R79, 0x5410, R4 ;  /* 0x000054104f4f7816 */ /* 0x000fe40000000004 */
[----:B------:R-:W-:Y:S01]  /*0430*/  MOV R68, R14 ;  /* 0x0000000e00447202 */ /* 0x000fe20000000f00 */
[----:B------:R-:W0:Y:S01]  /*0440*/  LDCU.64 UR18, c[0x0][0x3a0] ;  /* 0x00007400ff1277ac */ /* 0x000e220008000a00 */
[----:B------:R-:W-:-:S02]  /*0450*/  MOV R5, R15 ;  /* 0x0000000f00057202 */ /* 0x000fc40000000f00 */
[--C-:B------:R-:W-:Y:S01]  /*0460*/  SHF.R.U64 R80, R46, 0x10, R47.reuse ;  /* 0x000000102e507819 */ /* 0x100fe2000000122f */
[----:B------:R-:W0:Y:S01]  /*0470*/  LDCU.64 UR20, c[0x0][0x380] ;  /* 0x00007000ff1477ac */ /* 0x000e220008000a00 */
[----:B------:R-:W-:Y:S02]  /*0480*/  SHF.R.U32.HI R4, RZ, 0x10, R47 ;  /* 0x00000010ff047819 */ /* 0x000fe4000001162f */
[----:B------:R-:W-:Y:S01]  /*0490*/  PRMT R68, R68, 0x5410, R5 ;  /* 0x0000541044447816 */ /* 0x000fe20000000005 */
[----:B------:R-:W-:Y:S01]  /*04a0*/  UPLOP3.LUT UP0, UPT, UPT, UPT, UPT, 0x40, 0x4 ;  /* 0x000000000004789c */ /* 0x000fe20003f0e870 */
[----:B------:R-:W-:Y:S02]  /*04b0*/  PRMT R80, R80, 0x5410, R4 ;  /* 0x0000541050507816 */ /* 0x000fe40000000004 */
[--C-:B------:R-:W-:Y:S02]  /*04c0*/  SHF.R.U64 R81, R44, 0x10, R45.reuse ;  /* 0x000000102c517819 */ /* 0x100fe4000000122d */
[----:B------:R-:W-:-:S02]  /*04d0*/  SHF.R.U32.HI R5, RZ, 0x10, R45 ;  /* 0x00000010ff057819 */ /* 0x000fc4000001162d */
[--C-:B------:R-:W-:Y:S02]  /*04e0*/  SHF.R.U64 R82, R42, 0x10, R43.reuse ;  /* 0x000000102a527819 */ /* 0x100fe4000000122b */
[----:B------:R-:W-:Y:S02]  /*04f0*/  SHF.R.U32.HI R4, RZ, 0x10, R43 ;  /* 0x00000010ff047819 */ /* 0x000fe4000001162b */
[----:B------:R-:W-:Y:S02]  /*0500*/  PRMT R81, R81, 0x5410, R5 ;  /* 0x0000541051517816 */ /* 0x000fe40000000005 */
[----:B------:R-:W-:Y:S02]  /*0510*/  PRMT R82, R82, 0x5410, R4 ;  /* 0x0000541052527816 */ /* 0x000fe40000000004 */
[--C-:B------:R-:W-:Y:S02]  /*0520*/  SHF.R.U64 R83, R40, 0x10, R41.reuse ;  /* 0x0000001028537819 */ /* 0x100fe40000001229 */
[----:B------:R-:W-:-:S02]  /*0530*/  SHF.R.U32.HI R4, RZ, 0x10, R41 ;  /* 0x00000010ff047819 */ /* 0x000fc40000011629 */
[--C-:B------:R-:W-:Y:S02]  /*0540*/  SHF.R.U64 R84, R38, 0x10, R39.reuse ;  /* 0x0000001026547819 */ /* 0x100fe40000001227 */
[----:B------:R-:W-:Y:S02]  /*0550*/  SHF.R.U32.HI R5, RZ, 0x10, R39 ;  /* 0x00000010ff057819 */ /* 0x000fe40000011627 */
[--C-:B------:R-:W-:Y:S02]  /*0560*/  SHF.R.U64 R67, R12, 0x10, R13.reuse ;  /* 0x000000100c437819 */ /* 0x100fe4000000120d */
[----:B------:R-:W-:Y:S02]  /*0570*/  MOV R59, R8 ;  /* 0x00000008003b7202 */ /* 0x000fe40000000f00 */
[----:B------:R-:W-:Y:S02]  /*0580*/  MOV R57, R10 ;  /* 0x0000000a00397202 */ /* 0x000fe40000000f00 */
[----:B------:R-:W-:-:S02]  /*0590*/  SHF.R.U32.HI R12, RZ, 0x10, R13 ;  /* 0x00000010ff0c7819 */ /* 0x000fc4000001160d */
[----:B------:R-:W-:Y:S02]  /*05a0*/  MOV R61, R6 ;  /* 0x00000006003d7202 */ /* 0x000fe40000000f00 */
[----:B------:R-:W-:Y:S02]  /*05b0*/  MOV R60, R7 ;  /* 0x00000007003c7202 */ /* 0x000fe40000000f00 */
[--C-:B------:R-:W-:Y:S02]  /*05c0*/  SHF.R.U64 R22, R6, 0x10, R7.reuse ;  /* 0x0000001006167819 */ /* 0x100fe40000001207 */
[----:B------:R-:W-:Y:S02]  /*05d0*/  SHF.R.U32.HI R23, RZ, 0x10, R7 ;  /* 0x00000010ff177819 */ /* 0x000fe40000011607 */
[----:B------:R-:W-:Y:S02]  /*05e0*/  MOV R58, R9 ;  /* 0x00000009003a7202 */ /* 0x000fe40000000f00 */
[----:B------:R-:W-:-:S02]  /*05f0*/  SHF.R.U64 R8, R8, 0x10, R9 ;  /* 0x0000001008087819 */ /* 0x000fc40000001209 */
[----:B------:R-:W-:Y:S02]  /*0600*/  MOV R56, R11 ;  /* 0x0000000b00387202 */ /* 0x000fe40000000f00 */
[----:B------:R-:W-:Y:S02]  /*0610*/  SHF.R.U64 R10, R10, 0x10, R11 ;  /* 0x000000100a0a7819 */ /* 0x000fe4000000120b */
[--C-:B------:R-:W-:Y:S02]  /*0620*/  SHF.R.U64 R69, R14, 0x10, R15.reuse ;  /* 0x000000100e457819 */ /* 0x100fe4000000120f */
[----:B------:R-:W-:Y:S02]  /*0630*/  SHF.R.U32.HI R13, RZ, 0x10, R15 ;  /* 0x00000010ff0d7819 */ /* 0x000fe4000001160f */
[----:B------:R-:W-:Y:S02]  /*0640*/  PRMT R83, R83, 0x5410, R4 ;  /* 0x0000541053537816 */ /* 0x000fe40000000004 */
[----:B------:R-:W-:-:S02]  /*0650*/  PRMT R84, R84, 0x5410, R5 ;  /* 0x0000541054547816 */ /* 0x000fc40000000005 */
[----:B------:R-:W-:Y:S02]  /*0660*/  SHF.R.U32.HI R9, RZ, 0x10, R9 ;  /* 0x00000010ff097819 */ /* 0x000fe40000011609 */
[----:B------:R-:W-:Y:S02]  /*0670*/  SHF.R.U32.HI R11, RZ, 0x10, R11 ;  /* 0x00000010ff0b7819 */ /* 0x000fe4000001160b */
[----:B------:R-:W-:Y:S02]  /*0680*/  MOV R70, R16 ;  /* 0x0000001000467202 */ /* 0x000fe40000000f00 */
[----:B------:R-:W-:Y:S02]  /*0690*/  MOV R6, R17 ;  /* 0x0000001100067202 */ /* 0x000fe40000000f00 */
[--C-:B------:R-:W-:Y:S02]  /*06a0*/  SHF.R.U64 R71, R16, 0x10, R17.reuse ;  /* 0x0000001010477819 */ /* 0x100fe40000001211 */
[----:B------:R-:W-:-:S02]  /*06b0*/  SHF.R.U32.HI R14, RZ, 0x10, R17 ;  /* 0x00000010ff0e7819 */ /* 0x000fc40000011611 */
[----:B------:R-:W-:Y:S02]  /*06c0*/  MOV R72, R18 ;  /* 0x0000001200487202 */ /* 0x000fe40000000f00 */
[----:B------:R-:W-:Y:S02]  /*06d0*/  MOV R7, R19 ;  /* 0x0000001300077202 */ /* 0x000fe40000000f00 */
[--C-:B------:R-:W-:Y:S02]  /*06e0*/  SHF.R.U64 R78, R18, 0x10, R19.reuse ;  /* 0x00000010124e7819 */ /* 0x100fe40000001213 */
[----:B------:R-:W-:Y:S02]  /*06f0*/  SHF.R.U32.HI R15, RZ, 0x10, R19 ;  /* 0x00000010ff0f7819 */ /* 0x000fe40000011613 */
[--C-:B------:R-:W-:Y:S02]  /*0700*/  SHF.R.U64 R85, R36, 0x10, R37.reuse ;  /* 0x0000001024557819 */ /* 0x100fe40000001225 */
[----:B------:R-:W-:-:S02]  /*0710*/  SHF.R.U32.HI R4, RZ, 0x10, R37 ;  /* 0x00000010ff047819 */ /* 0x000fc40000011625 */
[----:B-1----:R-:W-:Y:S02]  /*0720*/  ISETP.NE.AND P0, PT, RZ, UR4, PT ;  /* 0x00000004ff007c0c */ /* 0x002fe4000bf05270 */
[--C-:B------:R-:W-:Y:S02]  /*0730*/  SHF.R.U64 R86, R2, 0x10, R3.reuse ;  /* 0x0000001002567819 */ /* 0x100fe40000001203 */
[----:B------:R-:W-:Y:S02]  /*0740*/  SHF.R.U32.HI R5, RZ, 0x10, R3 ;  /* 0x00000010ff057819 */ /* 0x000fe40000011603 */
        /* <DEDUP_REMOVED lines=14> */
[----:B------:R-:W-:-:S02]  /*0830*/  P2R R51, PR, RZ, 0x1 ;  /* 0x00000001ff337803 */ /* 0x000fc40000000000 */
[----:B------:R-:W-:Y:S02]  /*0840*/  PRMT R85, R85, 0x5410, R4 ;  /* 0x0000541055557816 */ /* 0x000fe40000000004 */
[----:B0-234-:R-:W-:-:S07]  /*0850*/  PRMT R86, R86, 0x5410, R5 ;  /* 0x0000541056567816 */ /* 0x01dfce0000000005 */
.L_x_21675:
[----:B------:R-:W-:Y:S01]  /*0860*/  UIMAD.WIDE UR4, UR7, 0x4, UR8 ;  /* 0x00000004070478a5 */ /* 0x000fe2000f8e0208 */
[----:B------:R-:W-:Y:S02]  /*0870*/  ISETP.NE.U32.AND P0, PT, RZ, UR18, PT ;  /* 0x00000012ff007c0c */ /* 0x000fe4000bf05070 */
[----:B------:R-:W-:Y:S02]  /*0880*/  PLOP3.LUT P6, PT, PT, PT, PT, 0x8, 0x80 ;  /* 0x000000000080781c */ /* 0x000fe40003fce170 */
[----:B------:R-:W-:Y:S02]  /*0890*/  PLOP3.LUT P5, PT, PT, PT, PT, 0x8, 0x80 ;  /* 0x000000000080781c */ /* 0x000fe40003fae170 */
[----:B------:R-:W-:Y:S02]  /*08a0*/  PLOP3.LUT P4, PT, PT, PT, PT, 0x8, 0x80 ;  /* 0x000000000080781c */ /* 0x000fe40003f8e170 */
[----:B------:R-:W-:Y:S01]  /*08b0*/  PLOP3.LUT P3, PT, PT, PT, PT, 0x8, 0x80 ;  /* 0x000000000080781c */ /* 0x000fe20003f6e170 */
[----:B------:R-:W-:Y:S01]  /*08c0*/  HFMA2 R54, -RZ, RZ, 0, 0 ;  /* 0x00000000ff367431 */ /* 0x000fe200000001ff */
[----:B-1----:R-:W-:Y:S01]  /*08d0*/  MOV R8, UR4 ;  /* 0x0000000400087c02 */ /* 0x002fe20008000f00 */
[----:B0-----:R-:W0:Y:S01]  /*08e0*/  LDC.64 R64, c[0x0][0x3a8] ;  /* 0x0000ea00ff407b82 */ /* 0x001e220000000a00 */
[----:B------:R-:W-:-:S05]  /*08f0*/  MOV R9, UR5 ;  /* 0x0000000500097c02 */ /* 0x000fca0008000f00 */
[----:B------:R-:W2:Y:S01]  /*0900*/  LDG.E R8, desc[UR14][R8.64] ;  /* 0x0000000e08087981 */ /* 0x000ea2000c1e1900 */
[----:B------:R-:W-:Y:S01]  /*0910*/  ISETP.NE.AND.EX P0, PT, RZ, UR19, PT, P0 ;  /* 0x00000013ff007c0c */ /* 0x000fe2000bf05300 */
[----:B------:R-:W-:-:S04]  /*0920*/  UIMAD UR4, UR7, UR16, URZ ;  /* 0x00000010070472a4 */ /* 0x000fc8000f8e02ff */
[----:B------:R-:W-:-:S04]  /*0930*/  USHF.R.S32.HI UR5, URZ, 0x1f, UR4 ;  /* 0x0000001fff057899 */ /* 0x000fc80008011404 */
[----:B------:R-:W-:-:S04]  /*0940*/  ULEA.HI UR5, UR5, UR4, URZ, 0x2 ;  /* 0x0000000405057291 */ /* 0x000fc8000f8f10ff */
[----:B------:R-:W-:Y:S01]  /*0950*/  VOTEU.ANY UP1, P0 ;  /* 0x0000000000ff7886 */ /* 0x000fe20000020100 */
[----:B------:R-:W-:Y:S02]  /*0960*/  PLOP3.LUT P2, PT, PT, PT, UP1, 0x80, 0x8 ;  /* 0x000000000008781c */ /* 0x000fe40003f4f018 */
[----:B------:R-:W-:-:S04]  /*0970*/  MOV R55, UR5 ;  /* 0x0000000500377c02 */ /* 0x000fc80008000f00 */
[----:B------:R-:W-:-:S07]  /*0980*/  LEA.HI.SX32 R55, R55, R0, 0x1e ;  /* 0x0000000037377211 */ /* 0x000fce00078ff2ff */
[----:B------:R-:W1:Y:S02]  /*0990*/  @P2 LDC.64 R14, c[0x0][0x3a0] ;  /* 0x0000e800ff0e2b82 */ /* 0x000e640000000a00 */
[----:B-1----:R-:W-:-:S05]  /*09a0*/  @P2 IMAD.WIDE.U32 R14, R55, 0x10, R14 ;  /* 0x00000010370e2825 */ /* 0x002fca00078e000e */
[----:B------:R1:W3:Y:S01]  /*09b0*/  @P2 LDG.E.128 R16, desc[UR14][R14.64] ;  /* 0x0000000e0e102981 */ /* 0x0002e2000c1e1d00 */
[----:B--2---:R-:W-:-:S04]  /*09c0*/  ISETP.GT.AND P0, PT, R8, RZ, PT ;  /* 0x000000ff0800720c */ /* 0x004fc80003f04270 */
[----:B------:R-:W-:-:S04]  /*09d0*/  @P2 PLOP3.LUT P1, PT, P0, PT, PT, 0x80, 0x8 ;  /* 0x000000000008281c */ /* 0x000fc8000072f070 */
[----:B------:R-:W-:Y:S02]  /*09e0*/  @P2 PLOP3.LUT P6, PT, P1, PT, PT, 0x80, 0x8 ;  /* 0x000000000008281c */ /* 0x000fe40000fcf070 */
[----:B------:R-:W-:Y:S02]  /*09f0*/  @P2 PLOP3.LUT P5, PT, P1, PT, PT, 0x80, 0x8 ;  /* 0x000000000008281c */ /* 0x000fe40000faf070 */
[----:B------:R-:W-:Y:S02]  /*0a00*/  @P2 PLOP3.LUT P4, PT, P1, PT, PT, 0x80, 0x8 ;  /* 0x000000000008281c */ /* 0x000fe40000f8f070 */
[----:B------:R-:W-:Y:S02]  /*0a10*/  @P2 PLOP3.LUT P3, PT, P1, PT, PT, 0x80, 0x8 ;  /* 0x000000000008281c */ /* 0x000fe40000f6f070 */
[----:B------:R-:W-:Y:S02]  /*0a20*/  @!P2 PLOP3.LUT P1, PT, P0, PT, PT, 0x80, 0x8 ;  /* 0x000000000008a81c */ /* 0x000fe4000072f070 */
[----:B------:R-:W-:-:S13]  /*0a30*/  ISETP.GE.AND P0, PT, R8, 0x1, PT ;  /* 0x000000010800780c */ /* 0x000fda0003f06270 */
[----:B------:R-:W2:Y:S01]  /*0a40*/  @P0 LDC.64 R12, c[0x0][0x390] ;  /* 0x0000e400ff0c0b82 */ /* 0x000ea20000000a00 */
[----:B------:R-:W-:-:S05]  /*0a50*/  @P0 IADD3 R8, PT, PT, R8, -0x1, RZ ;  /* 0xffffffff08080810 */ /* 0x000fca0007ffe0ff */
[----:B------:R-:W-:Y:S02]  /*0a60*/  @P0 IMAD R8, R8, UR16, RZ ;  /* 0x0000001008080c24 */ /* 0x000fe4000f8e02ff */
[----:B------:R-:W4:Y:S03]  /*0a70*/  @P0 LDC.64 R10, c[0x0][0x390] ;  /* 0x0000e400ff0a0b82 */ /* 0x000f260000000a00 */
[----:B------:R-:W-:-:S04]  /*0a80*/  @P0 SHF.R.S32.HI R9, RZ, 0x1f, R8 ;  /* 0x0000001fff090819 */ /* 0x000fc80000011408 */
[----:B------:R-:W-:-:S04]  /*0a90*/  @P0 LEA.HI R9, R9, R8, RZ, 0x2 ;  /* 0x0000000809090211 */ /* 0x000fc800078f10ff */
[----:B------:R-:W-:Y:S02]  /*0aa0*/  @P0 LEA.HI.SX32 R54, R9, R0, 0x1e ;  /* 0x0000000009360211 */ /* 0x000fe400078ff2ff */
[----:B------:R-:W0:Y:S03]  /*0ab0*/  @P2 LDC.64 R8, c[0x0][0x3a0] ;  /* 0x0000e800ff082b82 */ /* 0x000e260000000a00 */
[----:B--2---:R-:W-:-:S05]  /*0ac0*/  @P0 IMAD.WIDE.U32 R12, R54, 0x10, R12 ;  /* 0x00000010360c0825 */ /* 0x004fca00078e000c */
[----:B------:R-:W3:Y:S01]  /*0ad0*/  @P0 LDG.E.128 R4, desc[UR14][R12.64] ;  /* 0x0000000e0c040981 */ /* 0x000ee2000c1e1d00 */
[----:B------:R-:W-:Y:S01]  /*0ae0*/  @UP1 UMOV UR4, UR6 ;  /* 0x0000000600041c82 */ /* 0x000fe20008000000 */
[----:B------:R-:W-:Y:S01]  /*0af0*/  UIMAD.WIDE UR12, UR7, 0x4, UR10 ;  /* 0x00000004070c78a5 */ /* 0x000fe2000f8e020a */
[----:B------:R-:W-:Y:S02]  /*0b00*/  @P0 IADD3 R21, PT, PT, R54, 0x100, RZ ;  /* 0x0000010036150810 */ /* 0x000fe40007ffe0ff */
[----:B------:R-:W-:-:S03]  /*0b10*/  IADD3 R23, PT, PT, R55, 0x100, RZ ;  /* 0x0000010037177810 */ /* 0x000fc60007ffe0ff */
[----:B-1----:R-:W-:Y:S01]  /*0b20*/  MOV R14, UR12 ;  /* 0x0000000c000e7c02 */ /* 0x002fe20008000f00 */
[----:B----4-:R-:W-:Y:S01]  /*0b30*/  @P0 IMAD.WIDE.U32 R20, R21, 0x10, R10 ;  /* 0x0000001015140825 */ /* 0x010fe200078e000a */
[----:B------:R-:W-:-:S05]  /*0b40*/  MOV R15, UR13 ;  /* 0x0000000d000f7c02 */ /* 0x000fca0008000f00 */
[----:B------:R1:W5:Y:S01]  /*0b50*/  LDG.E R73, desc[UR14][R14.64] ;  /* 0x0000000e0e497981 */ /* 0x000362000c1e1900 */
[----:B0-----:R-:W-:Y:S01]  /*0b60*/  @P2 IMAD.WIDE.U32 R10, R23, 0x10, R8 ;  /* 0x00000010170a2825 */ /* 0x001fe200078e0008 */
[----:B-1----:R-:W0:Y:S03]  /*0b70*/  @P0 LDC.64 R14, c[0x0][0x390] ;  /* 0x0000e400ff0e0b82 */ /* 0x002e260000000a00 */
[----:B---3--:R-:W-:Y:S01]  /*0b80*/  @P6 FFMA.FTZ R16, R4, UR4, R16 ;  /* 0x0000000404106c23 */ /* 0x008fe20008010010 */
[----:B------:R-:W-:Y:S01]  /*0b90*/  @P5 FFMA.FTZ R17, R5, UR4, R17 ;  /* 0x0000000405115c23 */ /* 0x000fe20008010011 */
[----:B------:R-:W-:Y:S01]  /*0ba0*/  @P4 FFMA.FTZ R18, R6, UR4, R18 ;  /* 0x0000000406124c23 */ /* 0x000fe20008010012 */
[----:B------:R-:W-:Y:S01]  /*0bb0*/  @P3 FFMA.FTZ R19, R7, UR4, R19 ;  /* 0x0000000407133c23 */ /* 0x000fe20008010013 */
[----:B------:R-:W-:Y:S02]  /*0bc0*/  @!UP1 UMOV UR4, UR6 ;  /* 0x0000000600049c82 */ /* 0x000fe40008000000 */
[----:B------:R-:W-:Y:S01]  /*0bd0*/  @!P2 FMUL.FTZ R12, R4, UR4 ;  /* 0x00000004040cac20 */ /* 0x000fe20008410000 */
[----:B------:R-:W-:-:S04]  /*0be0*/  @!P2 FMUL.FTZ R13, R5, UR4 ;  /* 0x00000004050dac20 */ /* 0x000fc80008410000 */
[----:B------:R-:W-:Y:S01]  /*0bf0*/  @!P2 FSEL R16, R12, RZ, P1 ;  /* 0x000000ff0c10a208 */ /* 0x000fe20000800000 */
[----:B------:R-:W-:Y:S01]  /*0c00*/  @!P2 FMUL.FTZ R12, R6, UR4 ;  /* 0x00000004060cac20 */ /* 0x000fe20008410000 */
[----:B------:R-:W-:Y:S01]  /*0c10*/  @!P2 FSEL R17, R13, RZ, P1 ;  /* 0x000000ff0d11a208 */ /* 0x000fe20000800000 */
[----:B------:R-:W-:-:S03]  /*0c20*/  @!P2 FMUL.FTZ R13, R7, UR4 ;  /* 0x00000004070dac20 */ /* 0x000fc60008410000 */
[----:B------:R-:W-:Y:S02]  /*0c30*/  @!P2 FSEL R18, R12, RZ, P1 ;  /* 0x000000ff0c12a208 */ /* 0x000fe40000800000 */
[----:B------:R-:W-:Y:S01]  /*0c40*/  @!P2 FSEL R19, R13, RZ, P1 ;  /* 0x000000ff0d13a208 */ /* 0x000fe20000800000 */
[----:B------:R-:W-:-:S05]  /*0c50*/  IMAD.WIDE.U32 R12, R55, 0x10, R64 ;  /* 0x00000010370c7825 */ /* 0x000fca00078e0040 */
[----:B------:R1:W-:Y:S04]  /*0c60*/  STG.E.128 desc[UR14][R12.64], R16 ;  /* 0x000000100c007986 */ /* 0x0003e8000c101d0e */
[----:B------:R-:W2:Y:S04]  /*0c70*/  @P0 LDG.E.128 R4, desc[UR14][R20.64] ;  /* 0x0000000e14040981 */ /* 0x000ea8000c1e1d00 */
[----:B------:R-:W2:Y:S01]  /*0c80*/  @P2 LDG.E.128 R8, desc[UR14][R10.64] ;  /* 0x0000000e0a082981 */ /* 0x000ea2000c1e1d00 */
[----:B------:R-:W-:Y:S02]  /*0c90*/  PLOP3.LUT P5, PT, PT, PT, PT, 0x8, 0x80 ;  /* 0x000000000080781c */ /* 0x000fe40003fae170 */
[----:B------:R-:W-:-:S02]  /*0ca0*/  @P2 PLOP3.LUT P5, PT, P1, PT, PT, 0x80, 0x8 ;  /* 0x000000000008281c */ /* 0x000fc40000faf070 */
[----:B------:R-:W-:Y:S01]  /*0cb0*/  PLOP3.LUT P4, PT, PT, PT, PT, 0x8, 0x80 ;  /* 0x000000000080781c */ /* 0x000fe20003f8e170 */
[----:B-1----:R-:W1:Y:S01]  /*0cc0*/  @P2 LDC.64 R12, c[0x0][0x3a0] ;  /* 0x0000e800ff0c2b82 */ /* 0x002e620000000a00 */
[----:B------:R-:W-:Y:S02]  /*0cd0*/  @P2 PLOP3.LUT P4, PT, P1, PT, PT, 0x80, 0x8 ;  /* 0x000000000008281c */ /* 0x000fe40000f8f070 */
[----:B------:R-:W-:Y:S02]  /*0ce0*/  PLOP3.LUT P3, PT, PT, PT, PT, 0x8, 0x80 ;  /* 0x000000000080781c */ /* 0x000fe40003f6e170 */
[----:B------:R-:W-:Y:S02]  /*0cf0*/  @P2 PLOP3.LUT P3, PT, P1, PT, PT, 0x80, 0x8 ;  /* 0x000000000008281c */ /* 0x000fe40000f6f070 */
[----:B------:R-:W-:Y:S02]  /*0d00*/  @P0 IADD3 R25, PT, PT, R54, 0x200, RZ ;  /* 0x0000020036190810 */ /* 0x000fe40007ffe0ff */
[----:B------:R-:W-:Y:S01]  /*0d10*/  IADD3 R27, PT, PT, R55, 0x200, RZ ;  /* 0x00000200371b7810 */ /* 0x000fe20007ffe0ff */
[----:B------:R-:W-:-:S04]  /*0d20*/  IMAD.WIDE.U32 R22, R23, 0x10, R64 ;  /* 0x0000001017167825 */ /* 0x000fc800078e0040 */
[----:B0-----:R-:W-:-:S04]  /*0d30*/  @P0 IMAD.WIDE.U32 R24, R25, 0x10, R14 ;  /* 0x0000001019180825 */ /* 0x001fc800078e000e */
[----:B-1----:R-:W-:-:S04]  /*0d40*/  @P2 IMAD.WIDE.U32 R14, R27, 0x10, R12 ;  /* 0x000000101b0e2825 */ /* 0x002fc800078e000c */
[C---:B--2---:R-:W-:Y:S01]  /*0d50*/  @P5 FFMA.FTZ R8, R4.reuse, UR4, R8 ;  /* 0x0000000404085c23 */ /* 0x044fe20008010008 */
[----:B------:R-:W-:Y:S02]  /*0d60*/  PLOP3.LUT P5, PT, PT, PT, PT, 0x8, 0x80 ;  /* 0x000000000080781c */ /* 0x000fe40003fae170 */
[----:B------:R-:W-:Y:S01]  /*0d70*/  @P2 PLOP3.LUT P5, PT, P1, PT, PT, 0x80, 0x8 ;  /* 0x000000000008281c */ /* 0x000fe20000faf070 */
[----:B------:R-:W-:Y:S01]  /*0d80*/  @!P2 FMUL.FTZ R20, R4, UR4 ;  /* 0x000000040414ac20 */ /* 0x000fe20008410000 */
[C---:B------:R-:W-:Y:S01]  /*0d90*/  @!P2 FMUL.FTZ R21, R5.reuse, UR4 ;  /* 0x000000040515ac20 */ /* 0x040fe20008410000 */
[----:B------:R-:W-:-:S03]  /*0da0*/  @P4 FFMA.FTZ R9, R5, UR4, R9 ;  /* 0x0000000405094c23 */ /* 0x000fc60008010009 */
[----:B------:R-:W-:Y:S01]  /*0db0*/  @!P2 FSEL R8, R20, RZ, P1 ;  /* 0x000000ff1408a208 */ /* 0x000fe20000800000 */
[C---:B------:R-:W-:Y:S01]  /*0dc0*/  @!P2 FMUL.FTZ R20, R6.reuse, UR4 ;  /* 0x000000040614ac20 */ /* 0x040fe20008410000 */
[----:B------:R-:W-:Y:S01]  /*0dd0*/  @!P2 FSEL R9, R21, RZ, P1 ;  /* 0x000000ff1509a208 */ /* 0x000fe20000800000 */
[C---:B------:R-:W-:Y:S01]  /*0de0*/  @!P2 FMUL.FTZ R21, R7.reuse, UR4 ;  /* 0x000000040715ac20 */ /* 0x040fe20008410000 */
[----:B------:R-:W-:Y:S02]  /*0df0*/  @P3 FFMA.FTZ R10, R6, UR4, R10 ;  /* 0x00000004060a3c23 */ /* 0x000fe4000801000a */
[----:B------:R-:W-:Y:S01]  /*0e00*/  @!P2 FSEL R10, R20, RZ, P1 ;  /* 0x000000ff140aa208 */ /* 0x000fe20000800000 */
[----:B------:R-:W-:Y:S01]  /*0e10*/  @P5 FFMA.FTZ R11, R7, UR4, R11 ;  /* 0x00000004070b5c23 */ /* 0x000fe2000801000b */
[----:B------:R-:W-:Y:S02]  /*0e20*/  @!P2 FSEL R11, R21, RZ, P1 ;  /* 0x000000ff150ba208 */ /* 0x000fe40000800000 */
[----:B------:R-:W-:Y:S01]  /*0e30*/  PLOP3.LUT P5, PT, PT, PT, PT, 0x8, 0x80 ;  /* 0x000000000080781c */ /* 0x000fe20003fae170 */
[----:B------:R-:W0:Y:S02]  /*0e40*/  @P0 LDC.64 R20, c[0x0][0x390] ;  /* 0x0000e400ff140b82 */ /* 0x000e240000000a00 */
[----:B------:R1:W-:Y:S04]  /*0e50*/  STG.E.128 desc[UR14][R22.64], R8 ;  /* 0x0000000816007986 */ /* 0x0003e8000c101d0e */
[----:B------:R-:W2:Y:S04]  /*0e60*/  @P0 LDG.E.128 R4, desc[UR14][R24.64] ;  /* 0x0000000e18040981 */ /* 0x000ea8000c1e1d00 */
[----:B------:R-:W2:Y:S01]  /*0e70*/  @P2 LDG.E.128 R12, desc[UR14][R14.64] ;  /* 0x0000000e0e0c2981 */ /* 0x000ea2000c1e1d00 */
[----:B------:R-:W-:-:S02]  /*0e80*/  @P2 PLOP3.LUT P5, PT, P1, PT, PT, 0x80, 0x8 ;  /* 0x000000000008281c */ /* 0x000fc40000faf070 */
[----:B------:R-:W-:Y:S02]  /*0e90*/  PLOP3.LUT P4, PT, PT, PT, PT, 0x8, 0x80 ;  /* 0x000000000080781c */ /* 0x000fe40003f8e170 */
[----:B------:R-:W-:Y:S01]  /*0ea0*/  @P2 PLOP3.LUT P4, PT, P1, PT, PT, 0x80, 0x8 ;  /* 0x000000000008281c */ /* 0x000fe20000f8f070 */
[----:B-1----:R-:W1:Y:S01]  /*0eb0*/  @P2 LDC.64 R22, c[0x0][0x3a0] ;  /* 0x0000e800ff162b82 */ /* 0x002e620000000a00 */
[----:B------:R-:W-:Y:S02]  /*0ec0*/  PLOP3.LUT P3, PT, PT, PT, PT, 0x8, 0x80 ;  /* 0x000000000080781c */ /* 0x000fe40003f6e170 */
[----:B------:R-:W-:Y:S02]  /*0ed0*/  @P2 PLOP3.LUT P3, PT, P1, PT, PT, 0x80, 0x8 ;  /* 0x000000000008281c */ /* 0x000fe40000f6f070 */
[----:B------:R-:W-:Y:S02]  /*0ee0*/  IADD3 R31, PT, PT, R55, 0x300, RZ ;  /* 0x00000300371f7810 */ /* 0x000fe40007ffe0ff */
[----:B------:R-:W-:Y:S01]  /*0ef0*/  @P0 IADD3 R29, PT, PT, R54, 0x300, RZ ;  /* 0x00000300361d0810 */ /* 0x000fe20007ffe0ff */
        /* <DEDUP_REMOVED lines=88> */
[----:B------:R-:W-:Y:S02]  /*1480*/  @P0 IADD3 R77, PT, PT, R54, 0x600, RZ ;  /* 0x00000600364d0810 */ /* 0x000fe40007ffe0ff */
[----:B------:R-:W-:-:S03]  /*1490*/  IADD3 R87, PT, PT, R55, 0x600, RZ ;  /* 0x0000060037577810 */ /* 0x000fc60007ffe0ff */
        /* <DEDUP_REMOVED lines=15> */
[----:B------:R-:W-:Y:S01]  /*1590*/  @!P2 FSEL R31, R53, RZ, P1 ;  /* 0x000000ff351fa208 */ /* 0x000fe20000800000 */
[----:B------:R-:W-:Y:S01]  /*15a0*/  IMAD.WIDE.U32 R52, R75, 0x10, R64 ;  /* 0x000000104b347825 */ /* 0x000fe200078e0040 */
[----:B------:R-:W-:Y:S01]  /*15b0*/  PLOP3.LUT P5, PT, PT, PT, PT, 0x8, 0x80 ;  /* 0x000000000080781c */ /* 0x000fe20003fae170 */
[----:B------:R-:W0:Y:S03]  /*15c0*/  @P0 LDC.64 R74, c[0x0][0x390] ;  /* 0x0000e400ff4a0b82 */ /* 0x000e260000000a00 */
[----:B------:R1:W-:Y:S04]  /*15d0*/  STG.E.128 desc[UR14][R52.64], R28 ;  /* 0x0000001c34007986 */ /* 0x0003e8000c101d0e */
[----:B------:R2:W3:Y:S04]  /*15e0*/  @P0 LDG.E.128 R4, desc[UR14][R76.64] ;  /* 0x0000000e4c040981 */ /* 0x0004e8000c1e1d00 */
[----:B------:R-:W4:Y:S01]  /*15f0*/  @P2 LDG.E.128 R32, desc[UR14][R34.64] ;  /* 0x0000000e22202981 */ /* 0x000f22000c1e1d00 */
[----:B------:R-:W-:-:S02]  /*1600*/  @P2 PLOP3.LUT P5, PT, P1, PT, PT, 0x80, 0x8 ;  /* 0x000000000008281c */ /* 0x000fc40000faf070 */
[----:B------:R-:W-:Y:S02]  /*1610*/  PLOP3.LUT P4, PT, PT, PT, PT, 0x8, 0x80 ;  /* 0x000000000080781c */ /* 0x000fe40003f8e170 */
[----:B------:R-:W-:Y:S02]  /*1620*/  @P2 PLOP3.LUT P4, PT, P1, PT, PT, 0x80, 0x8 ;  /* 0x000000000008281c */ /* 0x000fe40000f8f070 */
[----:B--2---:R-:W-:Y:S01]  /*1630*/  @P0 IADD3 R77, PT, PT, R54, 0x700, RZ ;  /* 0x00000700364d0810 */ /* 0x004fe20007ffe0ff */
[----:B-1----:R-:W1:Y:S01]  /*1640*/  @P2 LDC.64 R52, c[0x0][0x3a0] ;  /* 0x0000e800ff342b82 */ /* 0x002e620000000a00 */
[----:B------:R-:W-:Y:S02]  /*1650*/  PLOP3.LUT P3, PT, PT, PT, PT, 0x8, 0x80 ;  /* 0x000000000080781c */ /* 0x000fe40003f6e170 */
[----:B------:R-:W-:Y:S01]  /*1660*/  @P2 PLOP3.LUT P3, PT, P1, PT, PT, 0x80, 0x8 ;  /* 0x000000000008281c */ /* 0x000fe20000f6f070 */
[----:B0-----:R-:W-:Y:S01]  /*1670*/  @P0 IMAD.WIDE.U32 R74, R77, 0x10, R74 ;  /* 0x000000104d4a0825 */ /* 0x001fe200078e004a */
[----:B------:R-:W-:-:S05]  /*1680*/  IADD3 R89, PT, PT, R55, 0x700, RZ ;  /* 0x0000070037597810 */ /* 0x000fca0007ffe0ff */
[----:B-1----:R-:W-:-:S04]  /*1690*/  @P2 IMAD.WIDE.U32 R52, R89, 0x10, R52 ;  /* 0x0000001059342825 */ /* 0x002fc800078e0034 */
[----:B------:R-:W-:Y:S01]  /*16a0*/  FADD.FTZ R88, RZ, R16 ;  /* 0x00000010ff587221 */ /* 0x000fe20000010000 */
[C---:B---3--:R-:W-:Y:S01]  /*16b0*/  @!P2 FMUL.FTZ R54, R4.reuse, UR4 ;  /* 0x000000040436ac20 */ /* 0x048fe20008410000 */
[----:B----4-:R-:W-:Y:S01]  /*16c0*/  @P5 FFMA.FTZ R32, R4, UR4, R32 ;  /* 0x0000000404205c23 */ /* 0x010fe20008010020 */
[----:B------:R-:W-:Y:S02]  /*16d0*/  PLOP3.LUT P5, PT, PT, PT, PT, 0x8, 0x80 ;  /* 0x000000000080781c */ /* 0x000fe40003fae170 */
[----:B------:R-:W-:Y:S02]  /*16e0*/  @P2 PLOP3.LUT P5, PT, P1, PT, PT, 0x80, 0x8 ;  /* 0x000000000008281c */ /* 0x000fe40000faf070 */
[----:B------:R-:W-:Y:S01]  /*16f0*/  @!P2 FSEL R32, R54, RZ, P1 ;  /* 0x000000ff3620a208 */ /* 0x000fe20000800000 */
[C---:B------:R-:W-:Y:S01]  /*1700*/  @!P2 FMUL.FTZ R54, R5.reuse, UR4 ;  /* 0x000000040536ac20 */ /* 0x040fe20008410000 */
[----:B------:R-:W-:Y:S01]  /*1710*/  @P4 FFMA.FTZ R33, R5, UR4, R33 ;  /* 0x0000000405214c23 */ /* 0x000fe20008010021 */
[----:B------:R-:W-:-:S03]  /*1720*/  @!P2 FMUL.FTZ R76, R6, UR4 ;  /* 0x00000004064cac20 */ /* 0x000fc60008410000 */
[----:B------:R-:W-:Y:S01]  /*1730*/  @!P2 FSEL R33, R54, RZ, P1 ;  /* 0x000000ff3621a208 */ /* 0x000fe20000800000 */
[----:B------:R-:W-:Y:S01]  /*1740*/  @!P2 FMUL.FTZ R54, R7, UR4 ;  /* 0x000000040736ac20 */ /* 0x000fe20008410000 */
[----:B------:R-:W-:Y:S01]  /*1750*/  @P3 FFMA.FTZ R34, R6, UR4, R34 ;  /* 0x0000000406223c23 */ /* 0x000fe20008010022 */
[----:B------:R-:W-:Y:S01]  /*1760*/  @!P2 FSEL R34, R76, RZ, P1 ;  /* 0x000000ff4c22a208 */ /* 0x000fe20000800000 */
[----:B------:R-:W-:-:S04]  /*1770*/  IMAD.WIDE.U32 R76, R87, 0x10, R64 ;  /* 0x00000010574c7825 */ /* 0x000fc800078e0040 */
[----:B------:R-:W-:Y:S01]  /*1780*/  @P5 FFMA.FTZ R35, R7, UR4, R35 ;  /* 0x0000000407235c23 */ /* 0x000fe20008010023 */
[----:B------:R-:W-:-:S05]  /*1790*/  @!P2 FSEL R35, R54, RZ, P1 ;  /* 0x000000ff3623a208 */ /* 0x000fca0000800000 */
[----:B------:R0:W-:Y:S04]  /*17a0*/  STG.E.128 desc[UR14][R76.64], R32 ;  /* 0x000000204c007986 */ /* 0x0001e8000c101d0e */
[----:B------:R1:W2:Y:S04]  /*17b0*/  @P0 LDG.E.128 R4, desc[UR14][R74.64] ;  /* 0x0000000e4a040981 */ /* 0x0002a8000c1e1d00 */
[----:B------:R-:W3:Y:S01]  /*17c0*/  @P2 LDG.E.128 R52, desc[UR14][R52.64] ;  /* 0x0000000e34342981 */ /* 0x000ee2000c1e1d00 */
[----:B------:R-:W-:-:S04]  /*17d0*/  FADD.FTZ R87, R88, R17 ;  /* 0x0000001158577221 */ /* 0x000fc80000010000 */
[----:B------:R-:W-:-:S04]  /*17e0*/  FADD.FTZ R88, R87, R18 ;  /* 0x0000001257587221 */ /* 0x000fc80000010000 */
[----:B------:R-:W-:-:S04]  /*17f0*/  FADD.FTZ R87, R88, R19 ;  /* 0x0000001358577221 */ /* 0x000fc80000010000 */
[----:B------:R-:W-:-:S04]  /*1800*/  FADD.FTZ R88, R87, R8 ;  /* 0x0000000857587221 */ /* 0x000fc80000010000 */
[----:B------:R-:W-:-:S04]  /*1810*/  FADD.FTZ R87, R88, R9 ;  /* 0x0000000958577221 */ /* 0x000fc80000010000 */
[----:B------:R-:W-:-:S04]  /*1820*/  FADD.FTZ R88, R87, R10 ;  /* 0x0000000a57587221 */ /* 0x000fc80000010000 */
[----:B------:R-:W-:-:S04]  /*1830*/  FADD.FTZ R87, R88, R11 ;  /* 0x0000000b58577221 */ /* 0x000fc80000010000 */
[----:B0-----:R-:W-:-:S04]  /*1840*/  FADD.FTZ R76, R87, R12 ;  /* 0x0000000c574c7221 */ /* 0x001fc80000010000 */
        /* <DEDUP_REMOVED lines=12> */
[----:B------:R-:W-:-:S03]  /*1910*/  PLOP3.LUT P0, PT, PT, PT, PT, 0x8, 0x80 ;  /* 0x000000000080781c */ /* 0x000fc60003f0e170 */
[----:B------:R-:W-:Y:S01]  /*1920*/  FADD.FTZ R75, R74, R29 ;  /* 0x0000001d4a4b7221 */ /* 0x000fe20000010000 */
[----:B------:R-:W-:-:S03]  /*1930*/  @P2 PLOP3.LUT P0, PT, P1, PT, PT, 0x80, 0x8 ;  /* 0x000000000008281c */ /* 0x000fc60000f0f070 */
[----:B------:R-:W-:Y:S01]  /*1940*/  FADD.FTZ R74, R75, R30 ;  /* 0x0000001e4b4a7221 */ /* 0x000fe20000010000 */
[----:B------:R-:W-:Y:S02]  /*1950*/  PLOP3.LUT P3, PT, PT, PT, PT, 0x8, 0x80 ;  /* 0x000000000080781c */ /* 0x000fe40003f6e170 */
[----:B------:R-:W-:Y:S01]  /*1960*/  @P2 PLOP3.LUT P3, PT, P1, PT, PT, 0x80, 0x8 ;  /* 0x000000000008281c */ /* 0x000fe20000f6f070 */
[----:B------:R-:W-:Y:S01]  /*1970*/  FADD.FTZ R75, R74, R31 ;  /* 0x0000001f4a4b7221 */ /* 0x000fe20000010000 */
[----:B------:R-:W-:-:S03]  /*1980*/  PLOP3.LUT P4, PT, PT, PT, PT, 0x8, 0x80 ;  /* 0x000000000080781c */ /* 0x000fc60003f8e170 */
[----:B------:R-:W-:Y:S01]  /*1990*/  FADD.FTZ R74, R75, R32 ;  /* 0x000000204b4a7221 */ /* 0x000fe20000010000 */
[----:B------:R-:W-:-:S03]  /*19a0*/  @P2 PLOP3.LUT P4, PT, P1, PT, PT, 0x80, 0x8 ;  /* 0x000000000008281c */ /* 0x000fc60000f8f070 */
[----:B------:R-:W-:-:S04]  /*19b0*/  FADD.FTZ R75, R74, R33 ;  /* 0x000000214a4b7221 */ /* 0x000fc80000010000 */
[----:B------:R-:W-:-:S04]  /*19c0*/  FADD.FTZ R74, R75, R34 ;  /* 0x000000224b4a7221 */ /* 0x000fc80000010000 */
[----:B------:R-:W-:Y:S01]  /*19d0*/  FADD.FTZ R75, R74, R35 ;  /* 0x000000234a4b7221 */ /* 0x000fe20000010000 */
[C---:B--2---:R-:W-:Y:S01]  /*19e0*/  @!P2 FMUL.FTZ R76, R4.reuse, UR4 ;  /* 0x00000004044cac20 */ /* 0x044fe20008410000 */
[----:B---3--:R-:W-:-:S04]  /*19f0*/  @P0 FFMA.FTZ R52, R4, UR4, R52 ;  /* 0x0000000404340c23 */ /* 0x008fc80008010034 */
[----:B------:R-:W-:Y:S01]  /*1a00*/  @!P2 FSEL R52, R76, RZ, P1 ;  /* 0x000000ff4c34a208 */ /* 0x000fe20000800000 */
[C---:B------:R-:W-:Y:S01]  /*1a10*/  @!P2 FMUL.FTZ R76, R5.reuse, UR4 ;  /* 0x00000004054cac20 */ /* 0x040fe20008410000 */
[----:B------:R-:W-:Y:S01]  /*1a20*/  PLOP3.LUT P0, PT, PT, PT, PT, 0x8, 0x80 ;  /* 0x000000000080781c */ /* 0x000fe20003f0e170 */
[----:B------:R-:W-:Y:S01]  /*1a30*/  @P3 FFMA.FTZ R53, R5, UR4, R53 ;  /* 0x0000000405353c23 */ /* 0x000fe20008010035 */
[----:B------:R-:W-:Y:S02]  /*1a40*/  @P2 PLOP3.LUT P0, PT, P1, PT, PT, 0x80, 0x8 ;  /* 0x000000000008281c */ /* 0x000fe40000f0f070 */
[----:B------:R-:W-:Y:S01]  /*1a50*/  @!P2 FSEL R53, R76, RZ, P1 ;  /* 0x000000ff4c35a208 */ /* 0x000fe20000800000 */
[C---:B------:R-:W-:Y:S01]  /*1a60*/  @!P2 FMUL.FTZ R76, R6.reuse, UR4 ;  /* 0x00000004064cac20 */ /* 0x040fe20008410000 */
[----:B------:R-:W-:Y:S01]  /*1a70*/  @P4 FFMA.FTZ R54, R6, UR4, R54 ;  /* 0x0000000406364c23 */ /* 0x000fe20008010036 */
[----:B------:R-:W-:-:S03]  /*1a80*/  FADD.FTZ R74, R75, R52 ;  /* 0x000000344b4a7221 */ /* 0x000fc60000010000 */
[----:B------:R-:W-:Y:S01]  /*1a90*/  @!P2 FSEL R54, R76, RZ, P1 ;  /* 0x000000ff4c36a208 */ /* 0x000fe20000800000 */
[----:B------:R-:W-:Y:S01]  /*1aa0*/  @!P2 FMUL.FTZ R76, R7, UR4 ;  /* 0x00000004074cac20 */ /* 0x000fe20008410000 */
[----:B------:R-:W-:-:S03]  /*1ab0*/  FADD.FTZ R75, R74, R53 ;  /* 0x000000354a4b7221 */ /* 0x000fc60000010000 */
[----:B------:R-:W-:Y:S01]  /*1ac0*/  @P0 FFMA.FTZ R55, R7, UR4, R55 ;  /* 0x0000000407370c23 */ /* 0x000fe20008010037 */
[----:B------:R-:W-:Y:S01]  /*1ad0*/  @!P2 FSEL R55, R76, RZ, P1 ;  /* 0x000000ff4c37a208 */ /* 0x000fe20000800000 */
        /* <DEDUP_REMOVED lines=81> */
[----:B------:R-:W0:Y:S01]  /*1ff0*/  SHFL.BFLY PT, R77, R88, 0x4, 0x1f ;  /* 0x0c801f00584d7f89 */ /* 0x000e2200000e0000 */
[----:B------:R-:W-:Y:S01]  /*2000*/  ISETP.GT.U32.AND P1, PT, R50, 0x7, PT ;  /* 0x000000073200780c */ /* 0x000fe20003f24070 */
[----:B0-----:R-:W-:-:S05]  /*2010*/  FADD.FTZ R90, R88, R77 ;  /* 0x0000004d585a7221 */ /* 0x001fca0000010000 */
[----:B------:R-:W0:Y:S07]  /*2020*/  SHFL.BFLY PT, R77, R90, 0x8, 0x1f ;  /* 0x0d001f005a4d7f89 */ /* 0x000e2e00000e0000 */
[----:B------:R-:W1:Y:S01]  /*2030*/  @!P1 S2R R92, SR_CgaCtaId ;  /* 0x00000000005c9919 */ /* 0x000e620000008800 */
[----:B------:R-:W-:Y:S02]  /*2040*/  PLOP3.LUT P0, PT, PT, PT, UP0, 0x80, 0x8 ;  /* 0x000000000008781c */ /* 0x000fe40003f0f008 */
[----:B------:R-:W-:-:S02]  /*2050*/  PLOP3.LUT P2, PT, PT, PT, PT, 0x8, 0x80 ;  /* 0x000000000080781c */ /* 0x000fc40003f4e170 */
[----:B------:R-:W-:Y:S01]  /*2060*/  @!P1 PLOP3.LUT P2, PT, P0, PT, PT, 0x80, 0x8 ;  /* 0x000000000008981c */ /* 0x000fe2000074f070 */
[----:B0-----:R-:W-:Y:S01]  /*2070*/  FADD.FTZ R91, R90, R77 ;  /* 0x0000004d5a5b7221 */ /* 0x001fe20000010000 */
[----:B------:R-:W-:-:S04]  /*2080*/  IMAD.WIDE.U32 R76, R89, 0x10, R64 ;  /* 0x00000010594c7825 */ /* 0x000fc800078e0040 */
[----:B------:R-:W0:Y:S04]  /*2090*/  SHFL.BFLY PT, R64, R91, 0x10, 0x1f ;  /* 0x0e001f005b407f89 */ /* 0x000e2800000e0000 */
[----:B------:R2:W-:Y:S01]  /*20a0*/  STG.E.128 desc[UR14][R76.64], R52 ;  /* 0x000000344c007986 */ /* 0x0005e2000c101d0e */
[----:B------:R-:W-:Y:S02]  /*20b0*/  ISETP.NE.AND P0, PT, R50, RZ, PT ;  /* 0x000000ff3200720c */ /* 0x000fe40003f05270 */
[----:B------:R-:W-:-:S04]  /*20c0*/  @!P1 MOV R65, 0x400 ;  /* 0x0000040000419802 */ /* 0x000fc80000000f00 */
[----:B-1----:R-:W-:Y:S01]  /*20d0*/  @!P1 LEA R87, R92, R65, 0x18 ;  /* 0x000000415c579211 */ /* 0x002fe200078ec0ff */
[----:B------:R-:W-:Y:S03]  /*20e0*/  BSSY.RECONVERGENT B0, `(.L_x_21672) ;  /* 0x000000d000007945 */ /* 0x000fe60003800200 */
[----:B------:R-:W-:-:S04]  /*20f0*/  @P2 IADD3 R87, PT, PT, R87, 0x40, RZ ;  /* 0x0000004057572810 */ /* 0x000fc80007ffe0ff */
[----:B------:R-:W-:Y:S01]  /*2100*/  @!P1 LEA R87, R50, R87, 0x3 ;  /* 0x0000005732579211 */ /* 0x000fe200078e18ff */
[----:B0-----:R-:W-:Y:S01]  /*2110*/  FADD.FTZ R75, R91, R64 ;  /* 0x000000405b4b7221 */ /* 0x001fe20000010000 */
[----:B------:R-:W-:Y:S01]  /*2120*/  CS2R R64, SRZ ;  /* 0x0000000000407805 */ /* 0x000fe2000001ff00 */
[----:B--2---:R-:W-:Y:S06]  /*2130*/  @P0 BRA `(.L_x_21673) ;  /* 0x00000000001c0947 */ /* 0x004fec0003800000 */
[----:B------:R-:W0:Y:S01]  /*2140*/  S2UR UR5, SR_CgaCtaId ;  /* 0x00000000000579c3 */ /* 0x000e220000008800 */
[----:B------:R-:W-:Y:S01]  /*2150*/  UMOV UR4, 0x400 ;  /* 0x0000040000047882 */ /* 0x000fe20000000000 */
[----:B------:R-:W-:-:S04]  /*2160*/  SHF.R.U32.HI R76, RZ, 0x2, R0 ;  /* 0x00000002ff4c7819 */ /* 0x000fc80000011600 */
[----:B------:R-:W-:Y:S01]  /*2170*/  LOP3.LUT R76, R76, 0x38, RZ, 0xc0, !PT ;  /* 0x000000384c4c7812 */ /* 0x000fe200078ec0ff */
[----:B0-----:R-:W-:-:S04]  /*2180*/  ULEA UR4, UR5, UR4, 0x18 ;  /* 0x0000000405047291 */ /* 0x001fc8000f8ec0ff */
[----:B------:R-:W-:-:S09]  /*2190*/  @UP0 UIADD3 UR4, UPT, UPT, UR4, 0x40, URZ ;  /* 0x0000004004040890 */ /* 0x000fd2000fffe0ff */
[----:B------:R0:W-:Y:S03]  /*21a0*/  STS.64 [R76+UR4], R74 ;  /* 0x0000004a4c007988 */ /* 0x0001e60008000a04 */
.L_x_21673:
[----:B------:R-:W-:Y:S05]  /*21b0*/  BSYNC.RECONVERGENT B0 ;  /* 0x0000000000007941 */ /* 0x000fea0003800200 */
.L_x_21672:
[----:B------:R-:W-:Y:S01]  /*21c0*/  BAR.SYNC.DEFER_BLOCKING 0x0 ;  /* 0x0000000000007b1d */ /* 0x000fe20000010000 */
[----:B0-----:R-:W-:Y:S01]  /*21d0*/  HFMA2 R76, -RZ, RZ, 0, 0 ;  /* 0x00000000ff4c7431 */ /* 0x001fe200000001ff */
[----:B------:R-:W-:Y:S02]  /*21e0*/  @!P1 MOV R76, 0x400 ;  /* 0x00000400004c9802 */ /* 0x000fe40000000f00 */
[----:B------:R-:W-:Y:S02]  /*21f0*/  ISETP.NE.AND P2, PT, R51, RZ, PT ;  /* 0x000000ff3300720c */ /* 0x000fe40003f45270 */
[----:B------:R-:W-:Y:S01]  /*2200*/  I2FP.F32.U32 R90, R76 ;  /* 0x0000004c005a7245 */ /* 0x000fe20000201000 */
[----:B------:R-:W0:Y:S01]  /*2210*/  SHFL.DOWN PT, R77, R76, 0x4, 0x1f ;  /* 0x08801f004c4d7f89 */ /* 0x000e2200000e0000 */
[----:B------:R-:W-:Y:S02]  /*2220*/  ISETP.NE.AND P0, PT, R0, RZ, PT ;  /* 0x000000ff0000720c */ /* 0x000fe40003f05270 */
[----:B-----5:R-:W-:Y:S01]  /*2230*/  R2UR UR4, R73 ;  /* 0x00000000490472ca */ /* 0x020fe200000e0000 */
[----:B------:R-:W-:-:S12]  /*2240*/  @!P1 LDS.64 R64, [R87] ;  /* 0x0000000057409984 */ /* 0x000fd80000000a00 */
[----:B------:R-:W-:Y:S01]  /*2250*/  UISETP.GE.AND UP1, UPT, UR4, 0x1, UPT ;  /* 0x000000010400788c */ /* 0x000fe2000bf26270 */
[----:B0-----:R-:W-:Y:S02]  /*2260*/  IADD3 R75, PT, PT, R77, R76, RZ ;  /* 0x0000004c4d4b7210 */ /* 0x001fe40007ffe0ff */
[----:B------:R-:W-:Y:S02]  /*2270*/  I2FP.F32.S32 R92, R77 ;  /* 0x0000004d005c7245 */ /* 0x000fe40000201400 */
[----:B------:R-:W-:Y:S01]  /*2280*/  I2FP.F32.S32 R74, R75 ;  /* 0x0000004b004a7245 */ /* 0x000fe20000201400 */
[----:B------:R-:W0:Y:S03]  /*2290*/  SHFL.DOWN PT, R76, R75, 0x2, 0x1f ;  /* 0x08401f004b4c7f89 */ /* 0x000e2600000e0000 */
[----:B------:R-:W1:Y:S01]  /*22a0*/  MUFU.RCP R88, R74 ;  /* 0x0000004a00587308 */ /* 0x000e620000001000 */
[----:B0-----:R-:W-:Y:S01]  /*22b0*/  IADD3 R87, PT, PT, R75, R76, RZ ;  /* 0x0000004c4b577210 */ /* 0x001fe20007ffe0ff */
[----:B------:R-:W0:Y:S04]  /*22c0*/  SHFL.DOWN PT, R89, R64, 0x4, 0x1f ;  /* 0x08801f0040597f89 */ /* 0x000e2800000e0000 */
[----:B------:R-:W-:Y:S01]  /*22d0*/  SHFL.DOWN PT, R94, R87, 0x1, 0x1f ;  /* 0x08201f00575e7f89 */ /* 0x000fe200000e0000 */
[C---:B0-----:R-:W-:Y:S01]  /*22e0*/  FADD.FTZ R77, -R89.reuse, R64 ;  /* 0x00000040594d7221 */ /* 0x041fe20000010100 */
[----:B------:R-:W-:-:S03]  /*22f0*/  FMUL.FTZ R89, R89, R92 ;  /* 0x0000005c59597220 */ /* 0x000fc60000410000 */
[----:B------:R-:W-:Y:S01]  /*2300*/  FMUL.FTZ R77, R77, R77 ;  /* 0x0000004d4d4d7220 */ /* 0x000fe20000410000 */
[----:B------:R-:W-:Y:S02]  /*2310*/  FFMA.FTZ R89, R90, R64, R89 ;  /* 0x000000405a597223 */ /* 0x000fe40000010059 */
[----:B------:R-:W0:Y:S01]  /*2320*/  SHFL.DOWN PT, R64, R65, 0x4, 0x1f ;  /* 0x08801f0041407f89 */ /* 0x000e2200000e0000 */
[----:B------:R-:W-:Y:S01]  /*2330*/  FMUL.FTZ R77, R77, R90 ;  /* 0x0000005a4d4d7220 */ /* 0x000fe20000410000 */
[----:B-1----:R-:W-:-:S03]  /*2340*/  FMUL.FTZ R89, R88, R89 ;  /* 0x0000005958597220 */ /* 0x002fc60000410000 */
[----:B------:R-:W-:Y:S02]  /*2350*/  FMUL.FTZ R92, R77, R92 ;  /* 0x0000005c4d5c7220 */ /* 0x000fe40000410000 */
[----:B------:R-:W1:Y:S01]  /*2360*/  SHFL.DOWN PT, R90, R89, 0x2, 0x1f ;  /* 0x08401f00595a7f89 */ /* 0x000e6200000e0000 */
[----:B0-----:R-:W-:Y:S01]  /*2370*/  FADD.FTZ R77, R64, R65 ;  /* 0x00000041404d7221 */ /* 0x001fe20000010000 */
[----:B------:R-:W-:-:S03]  /*2380*/  I2FP.F32.S32 R64, R87 ;  /* 0x0000005700407245 */ /* 0x000fc60000201400 */
[----:B------:R-:W-:Y:S01]  /*2390*/  FFMA.FTZ R77, R88, R92, R77 ;  /* 0x0000005c584d7223 */ /* 0x000fe2000001004d */
[----:B------:R-:W0:Y:S01]  /*23a0*/  MUFU.RCP R65, R64 ;  /* 0x0000004000417308 */ /* 0x000e220000001000 */
[----:B------:R-:W-:-:S03]  /*23b0*/  I2FP.F32.S32 R88, R76 ;  /* 0x0000004c00587245 */ /* 0x000fc60000201400 */
[----:B------:R-:W2:Y:S02]  /*23c0*/  SHFL.DOWN PT, R76, R77, 0x2, 0x1f ;  /* 0x08401f004d4c7f89 */ /* 0x000ea400000e0000 */
[----:B-1----:R-:W-:Y:S01]  /*23d0*/  FMUL.FTZ R91, R90, R88 ;  /* 0x000000585a5b7220 */ /* 0x002fe20000410000 */
[----:B------:R-:W-:-:S03]  /*23e0*/  FADD.FTZ R90, R89, -R90 ;  /* 0x8000005a595a7221 */ /* 0x000fc60000010000 */
[----:B------:R-:W-:Y:S01]  /*23f0*/  FFMA.FTZ R92, R74, R89, R91 ;  /* 0x000000594a5c7223 */ /* 0x000fe2000001005b */
[----:B------:R-:W-:-:S04]  /*2400*/  FMUL.FTZ R75, R90, R90 ;  /* 0x0000005a5a4b7220 */ /* 0x000fc80000410000 */
[----:B------:R-:W-:Y:S01]  /*2410*/  FMUL.FTZ R75, R74, R75 ;  /* 0x0000004b4a4b7220 */ /* 0x000fe20000410000 */
[----:B0-----:R-:W-:-:S03]  /*2420*/  FMUL.FTZ R89, R65, R92 ;  /* 0x0000005c41597220 */ /* 0x001fc60000410000 */
        /* <DEDUP_REMOVED lines=9> */
[----:B0-----:R-:W-:Y:S01]  /*24c0*/  FADD.FTZ R77, R89, -R74 ;  /* 0x8000004a594d7221 */ /* 0x001fe20000010000 */
[----:B------:R-:W-:-:S03]  /*24d0*/  FMUL.FTZ R87, R74, R94 ;  /* 0x0000005e4a577220 */ /* 0x000fc60000410000 */
[----:B------:R-:W-:Y:S01]  /*24e0*/  FMUL.FTZ R77, R77, R77 ;  /* 0x0000004d4d4d7220 */ /* 0x000fe20000410000 */
[C---:B------:R-:W-:Y:S01]  /*24f0*/  FFMA.FTZ R74, R64.reuse, R89, R87 ;  /* 0x00000059404a7223 */ /* 0x040fe20000010057 */
[----:B------:R-:W-:Y:S02]  /*2500*/  MOV R89, UR7 ;  /* 0x0000000700597c02 */ /* 0x000fe40008000f00 */
[----:B------:R-:W-:-:S04]  /*2510*/  FMUL.FTZ R77, R64, R77 ;  /* 0x0000004d404d7220 */ /* 0x000fc80000410000 */
[----:B------:R-:W-:Y:S01]  /*2520*/  FMUL.FTZ R94, R77, R94 ;  /* 0x0000005e4d5e7220 */ /* 0x000fe20000410000 */
[----:B--2---:R-:W-:Y:S01]  /*2530*/  FMUL.FTZ R77, R65, R74 ;  /* 0x0000004a414d7220 */ /* 0x004fe20000410000 */
[----:B-1----:R-:W-:Y:S01]  /*2540*/  FADD.FTZ R76, R75, R76 ;  /* 0x0000004c4b4c7221 */ /* 0x002fe20000010000 */
[----:B------:R-:W0:Y:S03]  /*2550*/  LDC R74, c[0x0][0x448] ;  /* 0x00011200ff4a7b82 */ /* 0x000e260000000800 */
[----:B------:R-:W-:Y:S01]  /*2560*/  FFMA.FTZ R76, R65, R94, R76 ;  /* 0x0000005e414c7223 */ /* 0x000fe2000001004c */
[----:B------:R-:W1:Y:S04]  /*2570*/  SHFL.IDX PT, R77, R77, RZ, 0x1f ;  /* 0x00001fff4d4d7589 */ /* 0x000e6800000e0000 */
[----:B------:R-:W0:Y:S01]  /*2580*/  SHFL.IDX PT, R75, R76, RZ, 0x1f ;  /* 0x00001fff4c4b7589 */ /* 0x000e2200000e0000 */
[----:B-1----:R-:W-:-:S05]  /*2590*/  FMUL.FTZ R64, R77, R77 ;  /* 0x0000004d4d407220 */ /* 0x002fca0000410000 */
[----:B------:R-:W-:Y:S01]  /*25a0*/  FSEL R65, R64, RZ, P2 ;  /* 0x000000ff40417208 */ /* 0x000fe20001000000 */
[----:B0-----:R-:W-:Y:S02]  /*25b0*/  FFMA.FTZ R64, R75, UR17, R74 ;  /* 0x000000114b407c23 */ /* 0x001fe4000801004a */
        /* <DEDUP_REMOVED lines=11> */
[----:B0-----:R-:W-:Y:S01]  /*2670*/  FSEL R77, R77, RZ, !P2 ;  /* 0x000000ff4d4d7208 */ /* 0x001fe20005000000 */
[----:B------:R-:W-:Y:S01]  /*2680*/  HADD2.F32 R65, -RZ, R63.H0_H0 ;  /* 0x2000003fff417230 */ /* 0x000fe20000004100 */
[----:B------:R-:W-:Y:S01]  /*2690*/  UIADD3 UR4, UPT, UPT, UR4, -0x1, URZ ;  /* 0xffffffff04047890 */ /* 0x000fe2000fffe0ff */
[----:B------:R-:W-:Y:S01]  /*26a0*/  HADD2.F32 R73, -RZ, R48.H0_H0 ;  /* 0x20000030ff497230 */ /* 0x000fe20000004100 */
[----:B------:R-:W-:Y:S01]  /*26b0*/  R2UR UR12, R77 ;  /* 0x000000004d0c72ca */ /* 0x000fe200000e0000 */
[----:B------:R-:W-:Y:S01]  /*26c0*/  HADD2.F32 R74, -RZ, R62.H0_H0 ;  /* 0x2000003eff4a7230 */ /* 0x000fe20000004100 */
[----:B------:R-:W-:Y:S01]  /*26d0*/  UIMAD UR4, UR4, UR16, URZ ;  /* 0x00000010040472a4 */ /* 0x000fe2000f8e02ff */
[--C-:B------:R-:W-:Y:S02]  /*26e0*/  HADD2.F32 R76, -RZ, R79.reuse.H0_H0 ;  /* 0x2000004fff4c7230 */ /* 0x100fe40000004100 */
[----:B------:R-:W-:Y:S01]  /*26f0*/  HADD2.F32 R88, -RZ, R79.H1_H1 ;  /* 0x3000004fff587230 */ /* 0x000fe20000004100 */
[----:B------:R-:W-:Y:S01]  /*2700*/  USHF.R.S32.HI UR5, URZ, 0x1f, UR4 ;  /* 0x0000001fff057899 */ /* 0x000fe20008011404 */
[----:B------:R-:W-:-:S02]  /*2710*/  HADD2.F32 R90, -RZ, R60.H0_H0 ;  /* 0x2000003cff5a7230 */ /* 0x000fc40000004100 */
[----:B------:R-:W-:Y:S01]  /*2720*/  HADD2.F32 R92, -RZ, R80.H0_H0 ;  /* 0x20000050ff5c7230 */ /* 0x000fe20000004100 */
[----:B------:R-:W-:Y:S01]  /*2730*/  ULEA.HI UR5, UR5, UR4, URZ, 0x2 ;  /* 0x0000000405057291 */ /* 0x000fe2000f8f10ff */
[----:B------:R-:W-:Y:S02]  /*2740*/  HADD2.F32 R89, -RZ, R40.H0_H0 ;  /* 0x20000028ff597230 */ /* 0x000fe40000004100 */
[----:B------:R-:W-:Y:S01]  /*2750*/  FADD.FTZ R16, R16, -UR12 ;  /* 0x8000000c10107e21 */ /* 0x000fe20008010000 */
[----:B------:R-:W-:Y:S01]  /*2760*/  FADD.FTZ R18, R18, -UR12 ;  /* 0x8000000c12127e21 */ /* 0x000fe20008010000 */
[----:B------:R-:W-:Y:S01]  /*2770*/  FADD.FTZ R87, R19, -UR12 ;  /* 0x8000000c13577e21 */ /* 0x000fe20008010000 */
[----:B------:R-:W-:Y:S02]  /*2780*/  HADD2.F32 R19, -RZ, R62.H1_H1 ;  /* 0x3000003eff137230 */ /* 0x000fe40000004100 */
[----:B------:R-:W-:Y:S01]  /*2790*/  FMUL.FTZ R16, R16, UR13 ;  /* 0x0000000d10107c20 */ /* 0x000fe20008410000 */
[----:B------:R-:W-:Y:S01]  /*27a0*/  FMUL.FTZ R18, R18, UR13 ;  /* 0x0000000d12127c20 */ /* 0x000fe20008410000 */
[----:B------:R-:W-:Y:S01]  /*27b0*/  FADD.FTZ R17, R17, -UR12 ;  /* 0x8000000c11117e21 */ /* 0x000fe20008010000 */
[----:B------:R-:W-:Y:S01]  /*27c0*/  FADD.FTZ R75, R8, -UR12 ;  /* 0x8000000c084b7e21 */ /* 0x000fe20008010000 */
[----:B------:R-:W-:Y:S01]  /*27d0*/  FFMA.FTZ R16, R16, R65, R73 ;  /* 0x0000004110107223 */ /* 0x000fe20000010049 */
[----:B------:R-:W-:Y:S01]  /*27e0*/  HADD2.F32 R73, -RZ, R49.H0_H0 ;  /* 0x20000031ff497230 */ /* 0x000fe20000004100 */
[----:B------:R-:W0:Y:S01]  /*27f0*/  LDC.64 R64, c[0x0][0x428] ;  /* 0x00010a00ff407b82 */ /* 0x000e220000000a00 */
[----:B------:R-:W-:Y:S01]  /*2800*/  FMUL.FTZ R17, R17, UR13 ;  /* 0x0000000d11117c20 */ /* 0x000fe20008410000 */
[----:B------:R-:W-:-:S02]  /*2810*/  HADD2.F32 R8, -RZ, R61.H1_H1 ;  /* 0x3000003dff087230 */ /* 0x000fc40000004100 */
[----:B------:R-:W-:Y:S01]  /*2820*/  FADD.FTZ R77, R9, -UR12 ;  /* 0x8000000c094d7e21 */ /* 0x000fe20008010000 */
[----:B------:R-:W-:Y:S01]  /*2830*/  FFMA.FTZ R18, R18, R19, R73 ;  /* 0x0000001312127223 */ /* 0x000fe20000010049 */
[----:B------:R-:W-:Y:S01]  /*2840*/  MOV R73, UR5 ;  /* 0x0000000500497c02 */ /* 0x000fe20008000f00 */
[----:B------:R-:W-:Y:S01]  /*2850*/  FMUL.FTZ R19, R87, UR13 ;  /* 0x0000000d57137c20 */ /* 0x000fe20008410000 */
[----:B------:R-:W-:Y:S01]  /*2860*/  FFMA.FTZ R17, R17, R74, R76 ;  /* 0x0000004a11117223 */ /* 0x000fe2000001004c */
[----:B------:R-:W-:Y:S01]  /*2870*/  FADD.FTZ R76, R12, -UR12 ;  /* 0x8000000c0c4c7e21 */ /* 0x000fe20008010000 */
[----:B------:R-:W-:Y:S01]  /*2880*/  LEA.HI.SX32 R73, R73, R0, 0x1e ;  /* 0x0000000049497211 */ /* 0x000fe200078ff2ff */
[----:B------:R-:W-:Y:S01]  /*2890*/  FFMA.FTZ R19, R19, R8, R88 ;  /* 0x0000000813137223 */ /* 0x000fe20000010058 */
[----:B------:R-:W-:Y:S01]  /*28a0*/  FADD.FTZ R12, R20, -UR12 ;  /* 0x8000000c140c7e21 */ /* 0x000fe20008010000 */
[----:B------:R-:W-:Y:S02]  /*28b0*/  HADD2.F32 R20, -RZ, R61.H0_H0 ;  /* 0x2000003dff147230 */ /* 0x000fe40000004100 */
[----:B------:R-:W-:Y:S01]  /*28c0*/  FMUL.FTZ R75, R75, UR13 ;  /* 0x0000000d4b4b7c20 */ /* 0x000fe20008410000 */
[----:B------:R-:W-:-:S02]  /*28d0*/  HADD2.F32 R88, -RZ, R46.H0_H0 ;  /* 0x2000002eff587230 */ /* 0x000fc40000004100 */
[----:B------:R-:W-:Y:S01]  /*28e0*/  FADD.FTZ R11, R11, -UR12 ;  /* 0x8000000c0b0b7e21 */ /* 0x000fe20008010000 */
[----:B------:R-:W-:Y:S01]  /*28f0*/  FADD.FTZ R10, R10, -UR12 ;  /* 0x8000000c0a0a7e21 */ /* 0x000fe20008010000 */
[----:B------:R-:W-:Y:S01]  /*2900*/  FADD.FTZ R74, R13, -UR12 ;  /* 0x8000000c0d4a7e21 */ /* 0x000fe20008010000 */
[----:B------:R-:W-:Y:S01]  /*2910*/  FADD.FTZ R13, R21, -UR12 ;  /* 0x8000000c150d7e21 */ /* 0x000fe20008010000 */
[----:B------:R-:W-:Y:S02]  /*2920*/  HADD2.F32 R21, -RZ, R59.H0_H0 ;  /* 0x2000003bff157230 */ /* 0x000fe40000004100 */
[----:B------:R-:W-:Y:S01]  /*2930*/  FMUL.FTZ R11, R11, UR13 ;  /* 0x0000000d0b0b7c20 */ /* 0x000fe20008410000 */
[----:B------:R-:W-:Y:S01]  /*2940*/  FMUL.FTZ R10, R10, UR13 ;  /* 0x0000000d0a0a7c20 */ /* 0x000fe20008410000 */
[----:B------:R-:W-:Y:S01]  /*2950*/  FMUL.FTZ R76, R76, UR13 ;  /* 0x0000000d4c4c7c20 */ /* 0x000fe20008410000 */
[----:B------:R-:W-:Y:S01]  /*2960*/  FADD.FTZ R14, R14, -UR12 ;  /* 0x8000000c0e0e7e21 */ /* 0x000fe20008010000 */
[----:B0-----:R-:W-:-:S04]  /*2970*/  IMAD.WIDE.U32 R8, R73, 0x10, R64 ;  /* 0x0000001049087825 */ /* 0x001fc800078e0040 */
[----:B------:R-:W-:Y:S01]  /*2980*/  FADD.FTZ R15, R15, -UR12 ;  /* 0x8000000c0f0f7e21 */ /* 0x000fe20008010000 */
[----:B------:R-:W-:Y:S01]  /*2990*/  FMUL.FTZ R77, R77, UR13 ;  /* 0x0000000d4d4d7c20 */ /* 0x000fe20008410000 */
[----:B------:R-:W-:Y:S01]  /*29a0*/  FMUL.FTZ R14, R14, UR13 ;  /* 0x0000000d0e0e7c20 */ /* 0x000fe20008410000 */
[----:B------:R-:W-:Y:S01]  /*29b0*/  FADD.FTZ R25, R25, -UR12 ;  /* 0x8000000c19197e21 */ /* 0x000fe20008010000 */
[----:B------:R0:W-:Y:S01]  /*29c0*/  STG.E.128 desc[UR14][R8.64], R16 ;  /* 0x0000001008007986 */ /* 0x0001e2000c101d0e */
[----:B------:R-:W-:Y:S01]  /*29d0*/  FMUL.FTZ R15, R15, UR13 ;  /* 0x0000000d0f0f7c20 */ /* 0x000fe20008410000 */
[----:B------:R-:W-:Y:S01]  /*29e0*/  FADD.FTZ R26, R26, -UR12 ;  /* 0x8000000c1a1a7e21 */ /* 0x000fe20008010000 */
[----:B------:R-:W-:Y:S01]  /*29f0*/  FADD.FTZ R27, R27, -UR12 ;  /* 0x8000000c1b1b7e21 */ /* 0x000fe20008010000 */
[----:B------:R-:W-:Y:S01]  /*2a00*/  FADD.FTZ R28, R28, -UR12 ;  /* 0x8000000c1c1c7e21 */ /* 0x000fe20008010000 */
[----:B------:R-:W-:Y:S01]  /*2a10*/  FADD.FTZ R22, R22, -UR12 ;  /* 0x8000000c16167e21 */ /* 0x000fe20008010000 */
[----:B------:R-:W-:Y:S01]  /*2a20*/  FMUL.FTZ R26, R26, UR13 ;  /* 0x0000000d1a1a7c20 */ /* 0x000fe20008410000 */
[----:B------:R-:W-:Y:S01]  /*2a30*/  FMUL.FTZ R27, R27, UR13 ;  /* 0x0000000d1b1b7c20 */ /* 0x000fe20008410000 */
[----:B------:R-:W-:Y:S01]  /*2a40*/  FMUL.FTZ R28, R28, UR13 ;  /* 0x0000000d1c1c7c20 */ /* 0x000fe20008410000 */
        /* <DEDUP_REMOVED lines=9> */
[----:B0-----:R-:W-:Y:S01]  /*2ae0*/  FFMA.FTZ R8, R75, R20, R88 ;  /* 0x000000144b087223 */ /* 0x001fe20000010058 */
[----:B------:R-:W-:-:S02]  /*2af0*/  HADD2.F32 R16, -RZ, R59.H1_H1 ;  /* 0x3000003bff107230 */ /* 0x000fc40000004100 */
[----:B------:R-:W-:Y:S01]  /*2b00*/  FFMA.FTZ R9, R77, R90, R92 ;  /* 0x0000005a4d097223 */ /* 0x000fe2000001005c */
[----:B------:R-:W-:Y:S02]  /*2b10*/  HADD2.F32 R18, -RZ, R80.H1_H1 ;  /* 0x30000050ff127230 */ /* 0x000fe40000004100 */
[----:B------:R-:W-:Y:S01]  /*2b20*/  FMUL.FTZ R32, R32, UR13 ;  /* 0x0000000d20207c20 */ /* 0x000fe20008410000 */
[----:B------:R-:W-:Y:S02]  /*2b30*/  HADD2.F32 R17, -RZ, R60.H1_H1 ;  /* 0x3000003cff117230 */ /* 0x000fe40000004100 */
[----:B------:R-:W-:Y:S01]  /*2b40*/  FADD.FTZ R34, R34, -UR12 ;  /* 0x8000000c22227e21 */ /* 0x000fe20008010000 */
[----:B------:R-:W-:Y:S02]  /*2b50*/  HADD2.F32 R19, -RZ, R47.H0_H0 ;  /* 0x2000002fff137230 */ /* 0x000fe40000004100 */
[----:B------:R-:W-:Y:S01]  /*2b60*/  FFMA.FTZ R11, R11, R16, R18 ;  /* 0x000000100b0b7223 */ /* 0x000fe20000010012 */
[----:B------:R-:W-:-:S02]  /*2b70*/  HADD2.F32 R75, -RZ, R44.H0_H0 ;  /* 0x2000002cff4b7230 */ /* 0x000fc40000004100 */
[----:B------:R-:W-:Y:S01]  /*2b80*/  FADD.FTZ R52, R52, -UR12 ;  /* 0x8000000c34347e21 */ /* 0x000fe20008010000 */
[--C-:B------:R-:W-:Y:S02]  /*2b90*/  HADD2.F32 R18, -RZ, R58.reuse.H0_H0 ;  /* 0x2000003aff127230 */ /* 0x100fe40000004100 */
[----:B------:R-:W-:Y:S01]  /*2ba0*/  FFMA.FTZ R10, R10, R17, R19 ;  /* 0x000000110a0a7223 */ /* 0x000fe20000010013 */
[----:B------:R-:W-:Y:S02]  /*2bb0*/  HADD2.F32 R20, -RZ, R81.H0_H0 ;  /* 0x20000051ff147230 */ /* 0x000fe40000004100 */
[----:B------:R-:W-:Y:S01]  /*2bc0*/  FFMA.FTZ R16, R76, R21, R75 ;  /* 0x000000154c107223 */ /* 0x000fe2000001004b */
[----:B------:R-:W-:Y:S02]  /*2bd0*/  HADD2.F32 R19, -RZ, R58.H1_H1 ;  /* 0x3000003aff137230 */ /* 0x000fe40000004100 */
[----:B------:R-:W-:Y:S01]  /*2be0*/  FMUL.FTZ R17, R74, UR13 ;  /* 0x0000000d4a117c20 */ /* 0x000fe20008410000 */
[----:B------:R-:W-:-:S02]  /*2bf0*/  HADD2.F32 R21, -RZ, R45.H0_H0 ;  /* 0x2000002dff157230 */ /* 0x000fc40000004100 */
[----:B------:R-:W-:Y:S01]  /*2c00*/  FADD.FTZ R35, R35, -UR12 ;  /* 0x8000000c23237e21 */ /* 0x000fe20008010000 */
[----:B------:R-:W-:Y:S02]  /*2c10*/  HADD2.F32 R76, -RZ, R57.H1_H1 ;  /* 0x30000039ff4c7230 */ /* 0x000fe40000004100 */
[----:B------:R-:W-:Y:S01]  /*2c20*/  FFMA.FTZ R17, R17, R18, R20 ;  /* 0x0000001211117223 */ /* 0x000fe20000010014 */
[----:B------:R-:W-:Y:S02]  /*2c30*/  HADD2.F32 R88, -RZ, R81.H1_H1 ;  /* 0x30000051ff587230 */ /* 0x000fe40000004100 */
[----:B------:R-:W-:Y:S01]  /*2c40*/  FFMA.FTZ R18, R14, R19, R21 ;  /* 0x000000130e127223 */ /* 0x000fe20000010015 */
[----:B------:R-:W-:Y:S01]  /*2c50*/  IADD3 R21, PT, PT, R73, 0x100, RZ ;  /* 0x0000010049157810 */ /* 0x000fe20007ffe0ff */
[----:B------:R-:W-:Y:S02]  /*2c60*/  HADD2.F32 R75, -RZ, R57.H0_H0 ;  /* 0x20000039ff4b7230 */ /* 0x000fe40000004100 */
[----:B------:R-:W-:Y:S01]  /*2c70*/  FMUL.FTZ R12, R12, UR13 ;  /* 0x0000000d0c0c7c20 */ /* 0x000fe20008410000 */
[----:B------:R-:W-:Y:S01]  /*2c80*/  FFMA.FTZ R19, R15, R76, R88 ;  /* 0x0000004c0f137223 */ /* 0x000fe20000010058 */
[----:B------:R-:W-:Y:S01]  /*2c90*/  IADD3 R15, PT, PT, R73, 0x200, RZ ;  /* 0x00000200490f7810 */ /* 0x000fe20007ffe0ff */
[----:B------:R-:W-:-:S04]  /*2ca0*/  IMAD.WIDE.U32 R20, R21, 0x10, R64 ;  /* 0x0000001015147825 */ /* 0x000fc800078e0040 */
[----:B------:R-:W-:Y:S01]  /*2cb0*/  FMUL.FTZ R34, R34, UR13 ;  /* 0x0000000d22227c20 */ /* 0x000fe20008410000 */
[----:B------:R-:W-:Y:S01]  /*2cc0*/  FMUL.FTZ R52, R52, UR13 ;  /* 0x0000000d34347c20 */ /* 0x000fe20008410000 */
[----:B------:R-:W-:Y:S01]  /*2cd0*/  FMUL.FTZ R35, R35, UR13 ;  /* 0x0000000d23237c20 */ /* 0x000fe20008410000 */
[----:B------:R-:W-:Y:S01]  /*2ce0*/  IMAD.WIDE.U32 R14, R15, 0x10, R64 ;  /* 0x000000100f0e7825 */ /* 0x000fe200078e0040 */
[----:B------:R0:W-:Y:S03]  /*2cf0*/  STG.E.128 desc[UR14][R20.64], R8 ;  /* 0x0000000814007986 */ /* 0x0001e6000c101d0e */
[----:B------:R-:W-:Y:S01]  /*2d00*/  FADD.FTZ R53, R53, -UR12 ;  /* 0x8000000c35357e21 */ /* 0x000fe20008010000 */
[----:B------:R-:W-:Y:S01]  /*2d10*/  FMUL.FTZ R13, R13, UR13 ;  /* 0x0000000d0d0d7c20 */ /* 0x000fe20008410000 */
[----:B------:R-:W-:Y:S01]  /*2d20*/  HADD2.F32 R77, -RZ, R42.H0_H0 ;  /* 0x2000002aff4d7230 */ /* 0x000fe20000004100 */
[----:B------:R1:W-:Y:S01]  /*2d30*/  STG.E.128 desc[UR14][R14.64], R16 ;  /* 0x000000100e007986 */ /* 0x0003e2000c101d0e */
[----:B------:R-:W-:-:S02]  /*2d40*/  HADD2.F32 R74, -RZ, R56.H0_H0 ;  /* 0x20000038ff4a7230 */ /* 0x000fc40000004100 */
[----:B------:R-:W-:Y:S01]  /*2d50*/  FADD.FTZ R54, R54, -UR12 ;  /* 0x8000000c36367e21 */ /* 0x000fe20008010000 */
[----:B------:R-:W-:Y:S02]  /*2d60*/  HADD2.F32 R76, -RZ, R82.H0_H0 ;  /* 0x20000052ff4c7230 */ /* 0x000fe40000004100 */
[----:B------:R-:W-:Y:S01]  /*2d70*/  FFMA.FTZ R12, R12, R75, R77 ;  /* 0x0000004b0c0c7223 */ /* 0x000fe2000001004d */
[----:B------:R-:W-:Y:S02]  /*2d80*/  HADD2.F32 R75, -RZ, R56.H1_H1 ;  /* 0x30000038ff4b7230 */ /* 0x000fe40000004100 */
[----:B------:R-:W-:Y:S01]  /*2d90*/  FADD.FTZ R55, R55, -UR12 ;  /* 0x8000000c37377e21 */ /* 0x000fe20008010000 */
[----:B------:R-:W-:Y:S02]  /*2da0*/  HADD2.F32 R77, -RZ, R43.H0_H0 ;  /* 0x2000002bff4d7230 */ /* 0x000fe40000004100 */
[----:B------:R-:W-:Y:S01]  /*2db0*/  FFMA.FTZ R13, R13, R74, R76 ;  /* 0x0000004a0d0d7223 */ /* 0x000fe2000001004c */
[----:B------:R-:W-:-:S02]  /*2dc0*/  HADD2.F32 R88, -RZ, R63.H1_H1 ;  /* 0x3000003fff587230 */ /* 0x000fc40000004100 */
[----:B------:R-:W-:Y:S01]  /*2dd0*/  FMUL.FTZ R54, R54, UR13 ;  /* 0x0000000d36367c20 */ /* 0x000fe20008410000 */
[----:B------:R-:W-:Y:S02]  /*2de0*/  HADD2.F32 R90, -RZ, R82.H1_H1 ;  /* 0x30000052ff5a7230 */ /* 0x000fe40000004100 */
[----:B------:R-:W-:Y:S01]  /*2df0*/  FMUL.FTZ R55, R55, UR13 ;  /* 0x0000000d37377c20 */ /* 0x000fe20008410000 */
[--C-:B------:R-:W-:Y:S02]  /*2e00*/  HADD2.F32 R87, -RZ, R66.reuse.H0_H0 ;  /* 0x20000042ff577230 */ /* 0x100fe40000004100 */
[----:B0-----:R-:W-:Y:S01]  /*2e10*/  FMUL.FTZ R9, R25, UR13 ;  /* 0x0000000d19097c20 */ /* 0x001fe20008410000 */
[----:B------:R-:W-:Y:S02]  /*2e20*/  HADD2.F32 R10, -RZ, R67.H0_H0 ;  /* 0x20000043ff0a7230 */ /* 0x000fe40000004100 */
[----:B------:R-:W-:Y:S01]  /*2e30*/  FMUL.FTZ R8, R24, UR13 ;  /* 0x0000000d18087c20 */ /* 0x000fe20008410000 */
[----:B------:R-:W-:-:S02]  /*2e40*/  HADD2.F32 R11, -RZ, R66.H1_H1 ;  /* 0x30000042ff0b7230 */ /* 0x000fc40000004100 */
[----:B-1----:R-:W-:Y:S01]  /*2e50*/  FMUL.FTZ R14, R22, UR13 ;  /* 0x0000000d160e7c20 */ /* 0x002fe20008410000 */
[----:B------:R-:W-:Y:S02]  /*2e60*/  HADD2.F32 R16, -RZ, R83.H0_H0 ;  /* 0x20000053ff107230 */ /* 0x000fe40000004100 */
[----:B------:R-:W-:Y:S01]  /*2e70*/  FMUL.FTZ R15, R23, UR13 ;  /* 0x0000000d170f7c20 */ /* 0x000fe20008410000 */
[----:B------:R-:W-:Y:S02]  /*2e80*/  HADD2.F32 R17, -RZ, R41.H0_H0 ;  /* 0x20000029ff117230 */ /* 0x000fe40000004100 */
[----:B------:R-:W-:Y:S01]  /*2e90*/  FFMA.FTZ R14, R14, R75, R77 ;  /* 0x0000004b0e0e7223 */ /* 0x000fe2000001004d */
[----:B------:R-:W-:Y:S02]  /*2ea0*/  HADD2.F32 R18, -RZ, R67.H1_H1 ;  /* 0x30000043ff127230 */ /* 0x000fe40000004100 */
[----:B------:R-:W-:Y:S01]  /*2eb0*/  FFMA.FTZ R9, R9, R10, R16 ;  /* 0x0000000a09097223 */ /* 0x000fe20000010010 */
[----:B------:R-:W-:-:S02]  /*2ec0*/  HADD2.F32 R20, -RZ, R83.H1_H1 ;  /* 0x30000053ff147230 */ /* 0x000fc40000004100 */
[----:B------:R-:W-:Y:S01]  /*2ed0*/  FFMA.FTZ R10, R26, R11, R17 ;  /* 0x0000000b1a0a7223 */ /* 0x000fe20000010011 */
[----:B------:R-:W-:Y:S02]  /*2ee0*/  HADD2.F32 R19, -RZ, R68.H0_H0 ;  /* 0x20000044ff137230 */ /* 0x000fe40000004100 */
[----:B------:R-:W-:Y:S01]  /*2ef0*/  FMUL.FTZ R17, R29, UR13 ;  /* 0x0000000d1d117c20 */ /* 0x000fe20008410000 */
[----:B------:R-:W-:Y:S02]  /*2f00*/  HADD2.F32 R21, -RZ, R38.H0_H0 ;  /* 0x20000026ff157230 */ /* 0x000fe40000004100 */
[----:B------:R-:W-:Y:S01]  /*2f10*/  FFMA.FTZ R11, R27, R18, R20 ;  /* 0x000000121b0b7223 */ /* 0x000fe20000010014 */
[----:B------:R-:W-:Y:S02]  /*2f20*/  HADD2.F32 R18, -RZ, R69.H0_H0 ;  /* 0x20000045ff127230 */ /* 0x000fe40000004100 */
[----:B------:R-:W-:Y:S01]  /*2f30*/  FFMA.FTZ R15, R15, R88, R90 ;  /* 0x000000580f0f7223 */ /* 0x000fe2000001005a */
[----:B------:R-:W-:-:S02]  /*2f40*/  HADD2.F32 R20, -RZ, R84.H0_H0 ;  /* 0x20000054ff147230 */ /* 0x000fc40000004100 */
[----:B------:R-:W-:Y:S01]  /*2f50*/  FFMA.FTZ R16, R28, R19, R21 ;  /* 0x000000131c107223 */ /* 0x000fe20000010015 */
[----:B------:R-:W-:Y:S02]  /*2f60*/  HADD2.F32 R19, -RZ, R68.H1_H1 ;  /* 0x30000044ff137230 */ /* 0x000fe40000004100 */
[----:B------:R-:W-:Y:S01]  /*2f70*/  FFMA.FTZ R8, R8, R87, R89 ;  /* 0x0000005708087223 */ /* 0x000fe20000010059 */
[----:B------:R-:W-:Y:S02]  /*2f80*/  HADD2.F32 R21, -RZ, R39.H0_H0 ;  /* 0x20000027ff157230 */ /* 0x000fe40000004100 */
[----:B------:R-:W-:Y:S01]  /*2f90*/  FFMA.FTZ R17, R17, R18, R20 ;  /* 0x0000001211117223 */ /* 0x000fe20000010014 */
[----:B------:R-:W-:Y:S02]  /*2fa0*/  HADD2.F32 R22, -RZ, R69.H1_H1 ;  /* 0x30000045ff167230 */ /* 0x000fe40000004100 */
[----:B------:R-:W-:Y:S02]  /*2fb0*/  HADD2.F32 R24, -RZ, R84.H1_H1 ;  /* 0x30000054ff187230 */ /* 0x000fe40000004100 */
[----:B------:R-:W-:Y:S01]  /*2fc0*/  FFMA.FTZ R18, R30, R19, R21 ;  /* 0x000000131e127223 */ /* 0x000fe20000010015 */
[----:B------:R-:W-:-:S02]  /*2fd0*/  HADD2.F32 R23, -RZ, R70.H0_H0 ;  /* 0x20000046ff177230 */ /* 0x000fc40000004100 */
[----:B------:R-:W-:Y:S01]  /*2fe0*/  FMUL.FTZ R21, R33, UR13 ;  /* 0x0000000d21157c20 */ /* 0x000fe20008410000 */
[----:B------:R-:W-:Y:S02]  /*2ff0*/  HADD2.F32 R25, -RZ, R36.H0_H0 ;  /* 0x20000024ff197230 */ /* 0x000fe40000004100 */
[----:B------:R-:W-:Y:S01]  /*3000*/  FFMA.FTZ R19, R31, R22, R24 ;  /* 0x000000161f137223 */ /* 0x000fe20000010018 */
[----:B------:R-:W-:Y:S01]  /*3010*/  HADD2.F32 R22, -RZ, R71.H0_H0 ;  /* 0x20000047ff167230 */ /* 0x000fe20000004100 */
[C---:B------:R-:W-:Y:S01]  /*3020*/  IADD3 R33, PT, PT, R73.reuse, 0x500, RZ ;  /* 0x0000050049217810 */ /* 0x040fe20007ffe0ff */
[----:B------:R-:W-:Y:S02]  /*3030*/  HADD2.F32 R24, -RZ, R85.H0_H0 ;  /* 0x20000055ff187230 */ /* 0x000fe40000004100 */
[----:B------:R-:W-:Y:S01]  /*3040*/  FFMA.FTZ R20, R32, R23, R25 ;  /* 0x0000001720147223 */ /* 0x000fe20000010019 */
[----:B------:R-:W-:Y:S01]  /*3050*/  HADD2.F32 R23, -RZ, R70.H1_H1 ;  /* 0x30000046ff177230 */ /* 0x000fe20000004100 */
[----:B------:R-:W-:Y:S01]  /*3060*/  IADD3 R31, PT, PT, R73, 0x600, RZ ;  /* 0x00000600491f7810 */ /* 0x000fe20007ffe0ff */
[----:B------:R-:W-:-:S02]  /*3070*/  HADD2.F32 R25, -RZ, R37.H0_H0 ;  /* 0x20000025ff197230 */ /* 0x000fc40000004100 */
[----:B------:R-:W-:Y:S01]  /*3080*/  FFMA.FTZ R21, R21, R22, R24 ;  /* 0x0000001615157223 */ /* 0x000fe20000010018 */
[----:B------:R-:W-:Y:S02]  /*3090*/  HADD2.F32 R27, -RZ, R72.H0_H0 ;  /* 0x20000048ff1b7230 */ /* 0x000fe40000004100 */
[----:B------:R-:W-:Y:S02]  /*30a0*/  HADD2.F32 R29, -RZ, R2.H0_H0 ;  /* 0x20000002ff1d7230 */ /* 0x000fe40000004100 */
[----:B------:R-:W-:Y:S01]  /*30b0*/  FFMA.FTZ R22, R34, R23, R25 ;  /* 0x0000001722167223 */ /* 0x000fe20000010019 */
[----:B------:R-:W-:Y:S02]  /*30c0*/  HADD2.F32 R26, -RZ, R71.H1_H1 ;  /* 0x30000047ff1a7230 */ /* 0x000fe40000004100 */
[----:B------:R-:W-:Y:S01]  /*30d0*/  FMUL.FTZ R25, R53, UR13 ;  /* 0x0000000d35197c20 */ /* 0x000fe20008410000 */
[----:B------:R-:W-:Y:S02]  /*30e0*/  HADD2.F32 R28, -RZ, R85.H1_H1 ;  /* 0x30000055ff1c7230 */ /* 0x000fe40000004100 */
[----:B------:R-:W-:Y:S01]  /*30f0*/  FFMA.FTZ R24, R52, R27, R29 ;  /* 0x0000001b34187223 */ /* 0x000fe2000001001d */
[----:B------:R-:W-:Y:S01]  /*3100*/  IADD3 R29, PT, PT, R73, 0x300, RZ ;  /* 0x00000300491d7810 */ /* 0x000fe20007ffe0ff */
[----:B------:R-:W-:-:S02]  /*3110*/  HADD2.F32 R52, -RZ, R86.H0_H0 ;  /* 0x20000056ff347230 */ /* 0x000fc40000004100 */
[----:B------:R-:W-:Y:S01]  /*3120*/  FFMA.FTZ R23, R35, R26, R28 ;  /* 0x0000001a23177223 */ /* 0x000fe2000001001c */
[C---:B------:R-:W-:Y:S01]  /*3130*/  IADD3 R35, PT, PT, R73.reuse, 0x400, RZ ;  /* 0x0000040049237810 */ /* 0x040fe20007ffe0ff */
[----:B------:R-:W-:Y:S01]  /*3140*/  HADD2.F32 R26, -RZ, R78.H0_H0 ;  /* 0x2000004eff1a7230 */ /* 0x000fe20000004100 */
[----:B------:R-:W-:Y:S01]  /*3150*/  IADD3 R73, PT, PT, R73, 0x700, RZ ;  /* 0x0000070049497810 */ /* 0x000fe20007ffe0ff */
[----:B------:R-:W-:Y:S02]  /*3160*/  HADD2.F32 R27, -RZ, R72.H1_H1 ;  /* 0x30000048ff1b7230 */ /* 0x000fe40000004100 */
[----:B------:R-:W-:Y:S02]  /*3170*/  HADD2.F32 R75, -RZ, R3.H0_H0 ;  /* 0x20000003ff4b7230 */ /* 0x000fe40000004100 */
[----:B------:R-:W-:Y:S01]  /*3180*/  FFMA.FTZ R25, R25, R26, R52 ;  /* 0x0000001a19197223 */ /* 0x000fe20000010034 */
[----:B------:R-:W-:Y:S02]  /*3190*/  HADD2.F32 R74, -RZ, R78.H1_H1 ;  /* 0x3000004eff4a7230 */ /* 0x000fe40000004100 */
[----:B------:R-:W-:-:S02]  /*31a0*/  HADD2.F32 R76, -RZ, R86.H1_H1 ;  /* 0x30000056ff4c7230 */ /* 0x000fc40000004100 */
[----:B------:R-:W-:Y:S01]  /*31b0*/  FFMA.FTZ R26, R54, R27, R75 ;  /* 0x0000001b361a7223 */ /* 0x000fe2000001004b */
[----:B------:R-:W-:-:S04]  /*31c0*/  IMAD.WIDE.U32 R28, R29, 0x10, R64 ;  /* 0x000000101d1c7825 */ /* 0x000fc800078e0040 */
[----:B------:R-:W-:Y:S01]  /*31d0*/  FFMA.FTZ R27, R55, R74, R76 ;  /* 0x0000004a371b7223 */ /* 0x000fe2000001004c */
[--C-:B------:R-:W-:Y:S01]  /*31e0*/  IMAD.WIDE.U32 R34, R35, 0x10, R64.reuse ;  /* 0x0000001023227825 */ /* 0x100fe200078e0040 */
[----:B------:R1:W-:Y:S03]  /*31f0*/  STG.E.128 desc[UR14][R28.64], R12 ;  /* 0x0000000c1c007986 */ /* 0x0003e6000c101d0e */
[--C-:B------:R-:W-:Y:S01]  /*3200*/  IMAD.WIDE.U32 R32, R33, 0x10, R64.reuse ;  /* 0x0000001021207825 */ /* 0x100fe200078e0040 */
[----:B------:R1:W-:Y:S03]  /*3210*/  STG.E.128 desc[UR14][R34.64], R8 ;  /* 0x0000000822007986 */ /* 0x0003e6000c101d0e */
[--C-:B------:R-:W-:Y:S01]  /*3220*/  IMAD.WIDE.U32 R30, R31, 0x10, R64.reuse ;  /* 0x000000101f1e7825 */ /* 0x100fe200078e0040 */
[----:B------:R1:W-:Y:S03]  /*3230*/  STG.E.128 desc[UR14][R32.64], R16 ;  /* 0x0000001020007986 */ /* 0x0003e6000c101d0e */
[----:B------:R-:W-:Y:S01]  /*3240*/  IMAD.WIDE.U32 R64, R73, 0x10, R64 ;  /* 0x0000001049407825 */ /* 0x000fe200078e0040 */
[----:B------:R1:W-:Y:S04]  /*3250*/  STG.E.128 desc[UR14][R30.64], R20 ;  /* 0x000000141e007986 */ /* 0x0003e8000c101d0e */
[----:B------:R1:W-:Y:S02]  /*3260*/  STG.E.128 desc[UR14][R64.64], R24 ;  /* 0x0000001840007986 */ /* 0x0003e4000c101d0e */
.L_x_21674:
[----:B------:R-:W-:Y:S02]  /*3270*/  UIADD3 UR7, UPT, UPT, UR7, UR20, URZ ;  /* 0x0000001407077290 */ /* 0x000fe4000fffe0ff */
[----:B------:R-:W-:Y:S02]  /*3280*/  UPLOP3.LUT UP0, UPT, UPT, UPT, UP0, 0x40, 0x4 ;  /* 0x000000000004789c */ /* 0x000fe40003f0e800 */
[----:B------:R-:W-:-:S09]  /*3290*/  UISETP.GE.AND UP1, UPT, UR7, UR21, UPT ;  /* 0x000000150700728c */ /* 0x000fd2000bf26270 */
[----:B------:R-:W-:Y:S05]  /*32a0*/  BRA.U !UP1, `(.L_x_21675) ;  /* 0xffffffd5096c7547 */ /* 0x000fea000b83ffff */
[----:B------:R-:W-:Y:S05]  /*32b0*/  EXIT ;  /* 0x000000000000794d */ /* 0x000fea0003800000 */
.L_x_21676:
        /* <DEDUP_REMOVED lines=12> */
.L_x_27591:


//--------------------- .text._ZN10layer_norm13ln_fwd_kernelINS_13Kernel_traitsI6__halfffffjLj8192ELj1ELj1ELj8ELj16ENS_18Kernel_traits_baseILj8192ES2_ffffjLj256EEEEELb0ELb1ELb0ELb0EEEvNS_9FwdParamsE --------------------------
	.section	.text._ZN10layer_norm13ln_fwd_kernelINS_13Kernel_traitsI6__halfffffjLj8192ELj1ELj1ELj8ELj16ENS_18Kernel_traits_baseILj8192ES2_ffffjLj256EEEEELb0ELb1ELb0ELb0EEEvNS_9FwdParamsE,"ax",@progbits
	.align	128
        .global         _ZN10layer_norm13ln_fwd_kernelINS_13Kernel_traitsI6__halfffffjLj8192ELj1ELj1ELj8ELj16ENS_18Kernel_traits_baseILj8192ES2_ffffjLj256EEEEELb0ELb1ELb0ELb0EEEvNS_9FwdParamsE
        .type           _ZN10layer_norm13ln_fwd_kernelINS_13Kernel_traitsI6__halfffffjLj8192ELj1ELj1ELj8ELj16ENS_18Kernel_traits_baseILj8192ES2_ffffjLj256EEEEELb0ELb1ELb0ELb0EEEvNS_9FwdParamsE,@function
        .size           _ZN10layer_norm13ln_fwd_kernelINS_13Kernel_traitsI6__halfffffjLj8192ELj1ELj1ELj8ELj16ENS_18Kernel_traits_baseILj8192ES2_ffffjLj256EEEEELb0ELb1ELb0ELb0EEEvNS_9FwdParamsE,(.L_x_27592 - _ZN10layer_norm13ln_fwd_kernelINS_13Kernel_traitsI6__halfffffjLj8192ELj1ELj1ELj8ELj16ENS_18Kernel_traits_baseILj8192ES2_ffffjLj256EEEEELb0ELb1ELb0ELb0EEEvNS_9FwdParamsE)
        .other          _ZN10layer_norm13ln_fwd_kernelINS_13Kernel_traitsI6__halfffffjLj8192ELj1ELj1ELj8ELj16ENS_18Kernel_traits_baseILj8192ES2_ffffjLj256EEEEELb0ELb1ELb0ELb0EEEvNS_9FwdParamsE,@"STO_CUDA_ENTRY STV_DEFAULT"
_ZN10layer_norm13ln_fwd_kernelINS_13Kernel_traitsI6__halfffffjLj8192ELj1ELj1ELj8ELj16ENS_18Kernel_traits_baseILj8192ES2_ffffjLj256EEEEELb0ELb1ELb0ELb0EEEvNS_9FwdParamsE:
.text._ZN10layer_norm13ln_fwd_kernelINS_13Kernel_traitsI6__halfffffjLj8192ELj1ELj1ELj8ELj16ENS_18Kernel_traits_baseILj8192ES2_ffffjLj256EEEEELb0ELb1ELb0ELb0EEEvNS_9FwdParamsE:
        /* <DEDUP_REMOVED lines=12> */
[----:B------:R-:W-:Y:S02]  /*00c0*/  MOV R7, R0 ;  /* 0x0000000000077202 */ /* 0x000fe40000000f00 */
[----:B----4-:R-:W-:Y:S02]  /*00d0*/  MOV R66, UR4 ;  /* 0x0000000400427c02 */ /* 0x010fe40008000f00 */
        /* <DEDUP_REMOVED lines=16> */
[----:B-1----:R-:W-:-:S05]  /*01e0*/  @P1 IMAD.WIDE.U32 R36, R7, 0x8, R36 ;  /* 0x0000000807241825 */ /* 0x002fca00078e0024 */
[----:B------:R0:W5:Y:S02]  /*01f0*/  @P1 LD.E.64 R54, desc[UR6][R36.64] ;  /* 0x0000000624361980 */ /* 0x000164000c101b00 */
[----:B------:R-:W1:Y:S01]  /*0200*/  @P2 LDC.64 R56, c[0x0][0x3e8] ;  /* 0x0000fa00ff382b82 */ /* 0x000e620000000a00 */
[C---:B--2---:R-:W-:Y:S01]  /*0210*/  @P1 IMAD.WIDE.U32 R38, R7.reuse, 0x8, R38 ;  /* 0x0000000807261825 */ /* 0x044fe200078e0026 */
[----:B------:R-:W-:-:S04]  /*0220*/  @P1 LOP3.LUT R7, R7, 0x100, RZ, 0xfc, !PT ;  /* 0x0000010007071812 */ /* 0x000fc800078efcff */
[----:B------:R0:W5:Y:S02]  /*0230*/  @P1 LDG.E.64 R28, desc[UR6][R38.64] ;  /* 0x00000006261c1981 */ /* 0x000164000c1e1b00 */
[----:B------:R-:W2:Y:S01]  /*0240*/  @P3 LDC.64 R58, c[0x0][0x3d0] ;  /* 0x0000f400ff3a3b82 */ /* 0x000ea20000000a00 */
[----:B---3--:R-:W-:-:S05]  /*0250*/  @P2 IMAD.WIDE.U32 R40, R7, 0x8, R40 ;  /* 0x0000000807282825 */ /* 0x008fca00078e0028 */
[----:B------:R0:W5:Y:S02]  /*0260*/  @P2 LDG.E.64 R18, desc[UR6][R40.64] ;  /* 0x0000000628122981 */ /* 0x000164000c1e1b00 */
[----:B------:R-:W3:Y:S01]  /*0270*/  @P3 LDC.64 R60, c[0x0][0x438] ;  /* 0x00010e00ff3c3b82 */ /* 0x000ee20000000a00 */
[----:B----4-:R-:W-:-:S05]  /*0280*/  @P2 IMAD.WIDE.U32 R42, R7, 0x8, R42 ;  /* 0x00000008072a2825 */ /* 0x010fca00078e002a */
[----:B------:R0:W5:Y:S02]  /*0290*/  @P2 LD.E.64 R52, desc[UR6][R42.64] ;  /* 0x000000062a342980 */ /* 0x000164000c101b00 */
[----:B------:R-:W4:Y:S01]  /*02a0*/  @P3 LDC.64 R62, c[0x0][0x3e8] ;  /* 0x0000fa00ff3e3b82 */ /* 0x000f220000000a00 */
[C---:B-1----:R-:W-:Y:S01]  /*02b0*/  @P2 IMAD.WIDE.U32 R56, R7.reuse, 0x8, R56 ;  /* 0x0000000807382825 */ /* 0x042fe200078e0038 */
[----:B------:R-:W-:-:S04]  /*02c0*/  @P2 IADD3 R7, PT, PT, R7, 0x100, RZ ;  /* 0x0000010007072810 */ /* 0x000fc80007ffe0ff */
[----:B------:R0:W5:Y:S02]  /*02d0*/  @P2 LDG.E.64 R30, desc[UR6][R56.64] ;  /* 0x00000006381e2981 */ /* 0x000164000c1e1b00 */
[----:B------:R-:W1:Y:S01]  /*02e0*/  @P4 LDC.64 R68, c[0x0][0x3d0] ;  /* 0x0000f400ff444b82 */ /* 0x000e620000000a00 */
[----:B--2---:R-:W-:-:S05]  /*02f0*/  @P3 IMAD.WIDE.U32 R58, R7, 0x8, R58 ;  /* 0x00000008073a3825 */ /* 0x004fca00078e003a */
[----:B------:R0:W5:Y:S02]  /*0300*/  @P3 LDG.E.64 R16, desc[UR6][R58.64] ;  /* 0x000000063a103981 */ /* 0x000164000c1e1b00 */
[----:B------:R-:W2:Y:S01]  /*0310*/  @P4 LDC.64 R70, c[0x0][0x438] ;  /* 0x00010e00ff464b82 */ /* 0x000ea20000000a00 */
[----:B---3--:R-:W-:-:S05]  /*0320*/  @P3 IMAD.WIDE.U32 R60, R7, 0x8, R60 ;  /* 0x00000008073c3825 */ /* 0x008fca00078e003c */
[----:B------:R0:W5:Y:S02]  /*0330*/  @P3 LD.E.64 R50, desc[UR6][R60.64] ;  /* 0x000000063c323980 */ /* 0x000164000c101b00 */
[----:B------:R-:W3:Y:S01]  /*0340*/  @P4 LDC.64 R72, c[0x0][0x3e8] ;  /* 0x0000fa00ff484b82 */ /* 0x000ee20000000a00 */
[C---:B----4-:R-:W-:Y:S01]  /*0350*/  @P3 IMAD.WIDE.U32 R62, R7.reuse, 0x8, R62 ;  /* 0x00000008073e3825 */ /* 0x050fe200078e003e */
[----:B------:R-:W-:-:S04]  /*0360*/  @P3 IADD3 R7, PT, PT, R7, 0x100, RZ ;  /* 0x0000010007073810 */ /* 0x000fc80007ffe0ff */
[----:B------:R0:W5:Y:S02]  /*0370*/  @P3 LDG.E.64 R32, desc[UR6][R62.64] ;  /* 0x000000063e203981 */ /* 0x000164000c1e1b00 */
[----:B------:R-:W4:Y:S01]  /*0380*/  @P5 LDC.64 R74, c[0x0][0x3d0] ;  /* 0x0000f400ff4a5b82 */ /* 0x000f220000000a00 */
[----:B-1----:R-:W-:-:S05]  /*0390*/  @P4 IMAD.WIDE.U32 R68, R7, 0x8, R68 ;  /* 0x0000000807444825 */ /* 0x002fca00078e0044 */
[----:B------:R0:W5:Y:S02]  /*03a0*/  @P4 LDG.E.64 R14, desc[UR6][R68.64] ;  /* 0x00000006440e4981 */ /* 0x000164000c1e1b00 */
[----:B------:R-:W1:Y:S01]  /*03b0*/  @P5 LDC.64 R76, c[0x0][0x438] ;  /* 0x00010e00ff4c5b82 */ /* 0x000e620000000a00 */
[----:B--2---:R-:W-:-:S05]  /*03c0*/  @P4 IMAD.WIDE.U32 R70, R7, 0x8, R70 ;  /* 0x0000000807464825 */ /* 0x004fca00078e0046 */
[----:B------:R0:W5:Y:S02]  /*03d0*/  @P4 LD.E.64 R48, desc[UR6][R70.64] ;  /* 0x0000000646304980 */ /* 0x000164000c101b00 */
[----:B------:R-:W2:Y:S01]  /*03e0*/  @P5 LDC.64 R78, c[0x0][0x3e8] ;  /* 0x0000fa00ff4e5b82 */ /* 0x000ea20000000a00 */
[C---:B---3--:R-:W-:Y:S01]  /*03f0*/  @P4 IMAD.WIDE.U32 R72, R7.reuse, 0x8, R72 ;  /* 0x0000000807484825 */ /* 0x048fe200078e0048 */
[----:B------:R-:W-:-:S04]  /*0400*/  @P4 IADD3 R7, PT, PT, R7, 0x100, RZ ;  /* 0x0000010007074810 */ /* 0x000fc80007ffe0ff */
[----:B------:R0:W5:Y:S02]  /*0410*/  @P4 LDG.E.64 R34, desc[UR6][R72.64] ;  /* 0x0000000648224981 */ /* 0x000164000c1e1b00 */
[----:B------:R-:W3:Y:S08]  /*0420*/  @P6 LDC.64 R80, c[0x0][0x3d0] ;  /* 0x0000f400ff506b82 */ /* 0x000ef00000000a00 */
[----:B------:R-:W0:Y:S08]  /*0430*/  @P6 LDC.64 R82, c[0x0][0x438] ;  /* 0x00010e00ff526b82 */ /* 0x000e300000000a00 */
[----:B------:R-:W0:Y:S08]  /*0440*/  @P6 LDC.64 R84, c[0x0][0x3e8] ;  /* 0x0000fa00ff546b82 */ /* 0x000e300000000a00 */
[----:B------:R-:W0:Y:S08]  /*0450*/  @P0 LDC.64 R86, c[0x0][0x3d0] ;  /* 0x0000f400ff560b82 */ /* 0x000e300000000a00 */
[----:B------:R-:W0:Y:S08]  /*0460*/  @P0 LDC.64 R90, c[0x0][0x3e8] ;  /* 0x0000fa00ff5a0b82 */ /* 0x000e300000000a00 */
[----:B------:R-:W0:Y:S01]  /*0470*/  @P0 LDC.64 R88, c[0x0][0x438] ;  /* 0x00010e00ff580b82 */ /* 0x000e220000000a00 */
[----:B----4-:R-:W-:-:S04]  /*0480*/  @P5 IMAD.WIDE.U32 R74, R7, 0x8, R74 ;  /* 0x00000008074a5825 */ /* 0x010fc800078e004a */
[C---:B-1----:R-:W-:Y:S01]  /*0490*/  @P5 IMAD.WIDE.U32 R76, R7.reuse, 0x8, R76 ;  /* 0x00000008074c5825 */ /* 0x042fe200078e004c */
[----:B------:R1:W5:Y:S03]  /*04a0*/  @P5 LDG.E.64 R12, desc[UR6][R74.64] ;  /* 0x000000064a0c5981 */ /* 0x000366000c1e1b00 */
[C---:B--2---:R-:W-:Y:S01]  /*04b0*/  @P5 IMAD.WIDE.U32 R78, R7.reuse, 0x8, R78 ;  /* 0x00000008074e5825 */ /* 0x044fe200078e004e */
[----:B------:R-:W-:Y:S01]  /*04c0*/  @P5 IADD3 R7, PT, PT, R7, 0x100, RZ ;  /* 0x0000010007075810 */ /* 0x000fe20007ffe0ff */
[----:B------:R1:W5:Y:S04]  /*04d0*/  @P5 LD.E.64 R46, desc[UR6][R76.64] ;  /* 0x000000064c2e5980 */ /* 0x000368000c101b00 */
[C---:B---3--:R-:W-:Y:S01]  /*04e0*/  @P6 IMAD.WIDE.U32 R80, R7.reuse, 0x8, R80 ;  /* 0x0000000807506825 */ /* 0x048fe200078e0050 */
[----:B------:R1:W5:Y:S03]  /*04f0*/  @P5 LDG.E.64 R26, desc[UR6][R78.64] ;  /* 0x000000064e1a5981 */ /* 0x000366000c1e1b00 */
[C---:B0-----:R-:W-:Y:S01]  /*0500*/  @P6 IMAD.WIDE.U32 R82, R7.reuse, 0x8, R82 ;  /* 0x0000000807526825 */ /* 0x041fe200078e0052 */
[----:B------:R1:W5:Y:S03]  /*0510*/  @P6 LDG.E.64 R10, desc[UR6][R80.64] ;  /* 0x00000006500a6981 */ /* 0x000366000c1e1b00 */
[C---:B------:R-:W-:Y:S01]  /*0520*/  @P6 IMAD.WIDE.U32 R84, R7.reuse, 0x8, R84 ;  /* 0x0000000807546825 */ /* 0x040fe200078e0054 */
[----:B------:R-:W-:Y:S01]  /*0530*/  @P6 IADD3 R7, PT, PT, R7, 0x100, RZ ;  /* 0x0000010007076810 */ /* 0x000fe20007ffe0ff */
[----:B------:R1:W5:Y:S04]  /*0540*/  @P6 LD.E.64 R44, desc[UR6][R82.64] ;  /* 0x00000006522c6980 */ /* 0x000368000c101b00 */
[C---:B------:R-:W-:Y:S01]  /*0550*/  @P0 IMAD.WIDE.U32 R86, R7.reuse, 0x8, R86 ;  /* 0x0000000807560825 */ /* 0x040fe200078e0056 */
[----:B------:R1:W5:Y:S03]  /*0560*/  @P6 LDG.E.64 R24, desc[UR6][R84.64] ;  /* 0x0000000654186981 */ /* 0x000366000c1e1b00 */
[C---:B------:R-:W-:Y:S01]  /*0570*/  @P0 IMAD.WIDE.U32 R90, R7.reuse, 0x8, R90 ;  /* 0x00000008075a0825 */ /* 0x040fe200078e005a */
[----:B------:R1:W5:Y:S03]  /*0580*/  @P0 LDG.E.64 R8, desc[UR6][R86.64] ;  /* 0x0000000656080981 */ /* 0x000366000c1e1b00 */
[----:B------:R-:W-:Y:S01]  /*0590*/  @P0 IMAD.WIDE.U32 R88, R7, 0x8, R88 ;  /* 0x0000000807580825 */ /* 0x000fe200078e0058 */
[----:B------:R1:W5:Y:S04]  /*05a0*/  @P0 LDG.E.64 R22, desc[UR6][R90.64] ;  /* 0x000000065a160981 */ /* 0x000368000c1e1b00 */
[----:B------:R1:W5:Y:S01]  /*05b0*/  @P0 LD.E.64 R2, desc[UR6][R88.64] ;  /* 0x0000000658020980 */ /* 0x000362000c101b00 */
[----:B------:R-:W-:-:S02]  /*05c0*/  ISETP.GE.U32.AND P1, PT, R65, 0x800, PT ;  /* 0x000008004100780c */ /* 0x000fc40003f26070 */
[----:B------:R-:W-:-:S11]  /*05d0*/  @P0 IADD3 R7, PT, PT, R7, 0x100, RZ ;  /* 0x0000010007070810 */ /* 0x000fd60007ffe0ff */
[----:B-1----:R-:W-:Y:S05]  /*05e0*/  @!P1 BRA `(.L_x_21679) ;  /* 0x0000000400449947 */ /* 0x002fea0003800000 */
[----:B------:R-:W0:Y:S08]  /*05f0*/  LDC.64 R4, c[0x0][0x3d0] ;  /* 0x0000f400ff047b82 */ /* 0x000e300000000a00 */
[----:B------:R-:W1:Y:S08]  /*0600*/  LDC.64 R36, c[0x0][0x3e8] ;  /* 0x0000fa00ff247b82 */ /* 0x000e700000000a00 */
[----:B------:R-:W2:Y:S01]  /*0610*/  LDC.64 R60, c[0x0][0x438] ;  /* 0x00010e00ff3c7b82 */ /* 0x000ea20000000a00 */
[----:B0-----:R-:W-:-:S06]  /*0620*/  IMAD.WIDE.U32 R4, R7, 0x8, R4 ;  /* 0x0000000807047825 */ /* 0x001fcc00078e0004 */
[----:B------:R-:W5:Y:S01]  /*0630*/  LDG.E.64 R4, desc[UR6][R4.64] ;  /* 0x0000000604047981 */ /* 0x000f62000c1e1b00 */
[----:B-1----:R-:W-:-:S06]  /*0640*/  IMAD.WIDE.U32 R36, R7, 0x8, R36 ;  /* 0x0000000807247825 */ /* 0x002fcc00078e0024 */
[----:B------:R-:W5:Y:S01]  /*0650*/  LDG.E.64 R36, desc[UR6][R36.64] ;  /* 0x0000000624247981 */ /* 0x000f62000c1e1b00 */
[----:B--2---:R-:W-:-:S06]  /*0660*/  IMAD.WIDE.U32 R60, R7, 0x8, R60 ;  /* 0x00000008073c7825 */ /* 0x004fcc00078e003c */
[----:B------:R-:W5:Y:S01]  /*0670*/  LD.E.64 R60, desc[UR6][R60.64] ;  /* 0x000000063c3c7980 */ /* 0x000f62000c101b00 */
[----:B------:R-:W-:Y:S05]  /*0680*/  BRA `(.L_x_21679) ;  /* 0x00000004001c7947 */ /* 0x000fea0003800000 */
.L_x_21678:
[C---:B------:R-:W-:Y:S02]  /*0690*/  ISETP.GE.U32.AND P6, PT, R65.reuse, 0x100, PT ;  /* 0x000001004100780c */ /* 0x040fe40003fc6070 */
[C---:B------:R-:W-:Y:S02]  /*06a0*/  ISETP.GE.U32.AND P5, PT, R65.reuse, 0x200, PT ;  /* 0x000002004100780c */ /* 0x040fe40003fa6070 */
[C---:B------:R-:W-:Y:S02]  /*06b0*/  ISETP.GE.U32.AND P4, PT, R65.reuse, 0x300, PT ;  /* 0x000003004100780c */ /* 0x040fe40003f86070 */
[C---:B------:R-:W-:Y:S02]  /*06c0*/  ISETP.GE.U32.AND P3, PT, R65.reuse, 0x400, PT ;  /* 0x000004004100780c */ /* 0x040fe40003f66070 */
[C---:B------:R-:W-:Y:S02]  /*06d0*/  ISETP.GE.U32.AND P2, PT, R65.reuse, 0x500, PT ;  /* 0x000005004100780c */ /* 0x040fe40003f46070 */
[----:B------:R-:W-:-:S03]  /*06e0*/  ISETP.GE.U32.AND P1, PT, R65, 0x600, PT ;  /* 0x000006004100780c */ /* 0x000fc60003f26070 */
[----:B------:R-:W0:Y:S08]  /*06f0*/  @P6 LDC.64 R38, c[0x0][0x3d0] ;  /* 0x0000f400ff266b82 */ /* 0x000e300000000a00 */
[----:B------:R-:W1:Y:S08]  /*0700*/  @P6 LDC.64 R40, c[0x0][0x3e8] ;  /* 0x0000fa00ff286b82 */ /* 0x000e700000000a00 */
[----:B------:R-:W2:Y:S08]  /*0710*/  @P5 LDC.64 R42, c[0x0][0x3d0] ;  /* 0x0000f400ff2a5b82 */ /* 0x000eb00000000a00 */
[----:B------:R-:W3:Y:S01]  /*0720*/  @P5 LDC.64 R56, c[0x0][0x3e8] ;  /* 0x0000fa00ff385b82 */ /* 0x000ee20000000a00 */
[----:B0-----:R-:W-:Y:S01]  /*0730*/  @P6 IMAD.WIDE.U32 R38, R7, 0x8, R38 ;  /* 0x0000000807266825 */ /* 0x001fe200078e0026 */
[----:B------:R-:W-:-:S02]  /*0740*/  ISETP.GE.U32.AND P0, PT, R65, 0x700, PT ;  /* 0x000007004100780c */ /* 0x000fc40003f06070 */
[----:B------:R-:W-:Y:S02]  /*0750*/  @P6 CS2R R54, SRZ ;  /* 0x0000000000366805 */ /* 0x000fe4000001ff00 */
[----:B------:R0:W5:Y:S02]  /*0760*/  @P6 LDG.E.64 R20, desc[UR6][R38.64] ;  /* 0x0000000626146981 */ /* 0x000164000c1e1b00 */
[----:B------:R-:W4:Y:S01]  /*0770*/  @P4 LDC.64 R58, c[0x0][0x3d0] ;  /* 0x0000f400ff3a4b82 */ /* 0x000f220000000a00 */
[----:B-1----:R-:W-:-:S07]  /*0780*/  @P6 IMAD.WIDE.U32 R40, R7, 0x8, R40 ;  /* 0x0000000807286825 */ /* 0x002fce00078e0028 */
[----:B------:R-:W1:Y:S01]  /*0790*/  @P4 LDC.64 R62, c[0x0][0x3e8] ;  /* 0x0000fa00ff3e4b82 */ /* 0x000e620000000a00 */
[----:B------:R-:W-:Y:S01]  /*07a0*/  @P6 LOP3.LUT R7, R7, 0x100, RZ, 0xfc, !PT ;  /* 0x0000010007076812 */ /* 0x000fe200078efcff */
[----:B------:R4:W5:Y:S06]  /*07b0*/  @P6 LDG.E.64 R28, desc[UR6][R40.64] ;  /* 0x00000006281c6981 */ /* 0x00096c000c1e1b00 */
[----:B------:R-:W1:Y:S08]  /*07c0*/  @P3 LDC.64 R68, c[0x0][0x3d0] ;  /* 0x0000f400ff443b82 */ /* 0x000e700000000a00 */
[----:B------:R-:W1:Y:S01]  /*07d0*/  @P3 LDC.64 R70, c[0x0][0x3e8] ;  /* 0x0000fa00ff463b82 */ /* 0x000e620000000a00 */
[----:B------:R-:W-:Y:S01]  /*07e0*/  ISETP.GE.U32.AND P6, PT, R65, 0x800, PT ;  /* 0x000008004100780c */ /* 0x000fe20003fc6070 */
[----:B--2---:R-:W-:-:S06]  /*07f0*/  @P5 IMAD.WIDE.U32 R42, R7, 0x8, R42 ;  /* 0x00000008072a5825 */ /* 0x004fcc00078e002a */
[----:B------:R-:W2:Y:S01]  /*0800*/  @P2 LDC.64 R72, c[0x0][0x3d0] ;  /* 0x0000f400ff482b82 */ /* 0x000ea20000000a00 */
[----:B---3--:R-:W-:-:S07]  /*0810*/  @P5 IMAD.WIDE.U32 R56, R7, 0x8, R56 ;  /* 0x0000000807385825 */ /* 0x008fce00078e0038 */
[----:B------:R-:W3:Y:S01]  /*0820*/  @P2 LDC.64 R74, c[0x0][0x3e8] ;  /* 0x0000fa00ff4a2b82 */ /* 0x000ee20000000a00 */
[----:B------:R-:W-:Y:S01]  /*0830*/  @P5 IADD3 R7, PT, PT, R7, 0x100, RZ ;  /* 0x0000010007075810 */ /* 0x000fe20007ffe0ff */
[----:B------:R1:W5:Y:S06]  /*0840*/  @P5 LDG.E.64 R18, desc[UR6][R42.64] ;  /* 0x000000062a125981 */ /* 0x00036c000c1e1b00 */
[----:B0-----:R-:W0:Y:S01]  /*0850*/  @P1 LDC.64 R38, c[0x0][0x3d0] ;  /* 0x0000f400ff261b82 */ /* 0x001e220000000a00 */
[C---:B----4-:R-:W-:Y:S01]  /*0860*/  @P4 IMAD.WIDE.U32 R58, R7.reuse, 0x8, R58 ;  /* 0x00000008073a4825 */ /* 0x050fe200078e003a */
[----:B------:R4:W5:Y:S06]  /*0870*/  @P5 LDG.E.64 R30, desc[UR6][R56.64] ;  /* 0x00000006381e5981 */ /* 0x00096c000c1e1b00 */
[----:B------:R-:W4:Y:S01]  /*0880*/  @P1 LDC.64 R40, c[0x0][0x3e8] ;  /* 0x0000fa00ff281b82 */ /* 0x000f220000000a00 */
[C---:B-1----:R-:W-:Y:S01]  /*0890*/  @P4 IMAD.WIDE.U32 R62, R7.reuse, 0x8, R62 ;  /* 0x00000008073e4825 */ /* 0x042fe200078e003e */
[----:B------:R-:W-:Y:S01]  /*08a0*/  @P4 IADD3 R7, PT, PT, R7, 0x100, RZ ;  /* 0x0000010007074810 */ /* 0x000fe20007ffe0ff */
[----:B------:R1:W5:Y:S05]  /*08b0*/  @P4 LDG.E.64 R16, desc[UR6][R58.64] ;  /* 0x000000063a104981 */ /* 0x00036a000c1e1b00 */
[----:B------:R-:W1:Y:S01]  /*08c0*/  @P0 LDC.64 R80, c[0x0][0x3d0] ;  /* 0x0000f400ff500b82 */ /* 0x000e620000000a00 */
[C---:B------:R-:W-:Y:S01]  /*08d0*/  @P3 IMAD.WIDE.U32 R68, R7.reuse, 0x8, R68 ;  /* 0x0000000807443825 */ /* 0x040fe200078e0044 */
[----:B------:R0:W5:Y:S06]  /*08e0*/  @P4 LDG.E.64 R32, desc[UR6][R62.64] ;  /* 0x000000063e204981 */ /* 0x00016c000c1e1b00 */
[----:B------:R-:W1:Y:S01]  /*08f0*/  @P0 LDC.64 R82, c[0x0][0x3e8] ;  /* 0x0000fa00ff520b82 */ /* 0x000e620000000a00 */
[C---:B------:R-:W-:Y:S01]  /*0900*/  @P3 IMAD.WIDE.U32 R70, R7.reuse, 0x8, R70 ;  /* 0x0000000807463825 */ /* 0x040fe200078e0046 */
[----:B------:R-:W-:Y:S01]  /*0910*/  @P3 IADD3 R7, PT, PT, R7, 0x100, RZ ;  /* 0x0000010007073810 */ /* 0x000fe20007ffe0ff */
[----:B------:R0:W5:Y:S05]  /*0920*/  @P3 LDG.E.64 R14, desc[UR6][R68.64] ;  /* 0x00000006440e3981 */ /* 0x00016a000c1e1b00 */
[----:B------:R-:W1:Y:S01]  /*0930*/  @P6 LDC.64 R84, c[0x0][0x3d0] ;  /* 0x0000f400ff546b82 */ /* 0x000e620000000a00 */
[C---:B--2---:R-:W-:Y:S01]  /*0940*/  @P2 IMAD.WIDE.U32 R72, R7.reuse, 0x8, R72 ;  /* 0x0000000807482825 */ /* 0x044fe200078e0048 */
[----:B------:R2:W5:Y:S06]  /*0950*/  @P3 LDG.E.64 R34, desc[UR6][R70.64] ;  /* 0x0000000646223981 */ /* 0x00056c000c1e1b00 */
[----:B------:R-:W2:Y:S01]  /*0960*/  @P6 LDC.64 R86, c[0x0][0x3e8] ;  /* 0x0000fa00ff566b82 */ /* 0x000ea20000000a00 */
[C---:B---3--:R-:W-:Y:S01]  /*0970*/  @P2 IMAD.WIDE.U32 R74, R7.reuse, 0x8, R74 ;  /* 0x00000008074a2825 */ /* 0x048fe200078e004a */
[----:B------:R-:W-:Y:S01]  /*0980*/  @P2 IADD3 R7, PT, PT, R7, 0x100, RZ ;  /* 0x0000010007072810 */ /* 0x000fe20007ffe0ff */
[----:B------:R3:W5:Y:S04]  /*0990*/  @P2 LDG.E.64 R12, desc[UR6][R72.64] ;  /* 0x00000006480c2981 */ /* 0x000768000c1e1b00 */
[C---:B0-----:R-:W-:Y:S01]  /*09a0*/  @P1 IMAD.WIDE.U32 R76, R7.reuse, 0x8, R38 ;  /* 0x00000008074c1825 */ /* 0x041fe200078e0026 */
[----:B------:R3:W5:Y:S03]  /*09b0*/  @P2 LDG.E.64 R26, desc[UR6][R74.64] ;  /* 0x000000064a1a2981 */ /* 0x000766000c1e1b00 */
[C---:B----4-:R-:W-:Y:S01]  /*09c0*/  @P1 IMAD.WIDE.U32 R78, R7.reuse, 0x8, R40 ;  /* 0x00000008074e1825 */ /* 0x050fe200078e0028 */
[----:B------:R-:W-:Y:S01]  /*09d0*/  @P1 IADD3 R7, PT, PT, R7, 0x100, RZ ;  /* 0x0000010007071810 */ /* 0x000fe20007ffe0ff */
[----:B------:R3:W5:Y:S04]  /*09e0*/  @P1 LDG.E.64 R10, desc[UR6][R76.64] ;  /* 0x000000064c0a1981 */ /* 0x000768000c1e1b00 */
[C---:B-1----:R-:W-:Y:S01]  /*09f0*/  @P0 IMAD.WIDE.U32 R80, R7.reuse, 0x8, R80 ;  /* 0x0000000807500825 */ /* 0x042fe200078e0050 */
[----:B------:R3:W5:Y:S03]  /*0a00*/  @P1 LDG.E.64 R24, desc[UR6][R78.64] ;  /* 0x000000064e181981 */ /* 0x000766000c1e1b00 */
[C---:B------:R-:W-:Y:S01]  /*0a10*/  @P0 IMAD.WIDE.U32 R82, R7.reuse, 0x8, R82 ;  /* 0x0000000807520825 */ /* 0x040fe200078e0052 */
[----:B------:R-:W-:Y:S01]  /*0a20*/  @P0 IADD3 R7, PT, PT, R7, 0x100, RZ ;  /* 0x0000010007070810 */ /* 0x000fe20007ffe0ff */
[----:B------:R3:W5:Y:S04]  /*0a30*/  @P0 LDG.E.64 R8, desc[UR6][R80.64] ;  /* 0x0000000650080981 */ /* 0x000768000c1e1b00 */
[C---:B------:R-:W-:Y:S01]  /*0a40*/  @P6 IMAD.WIDE.U32 R38, R7.reuse, 0x8, R84 ;  /* 0x0000000807266825 */ /* 0x040fe200078e0054 */
[----:B------:R3:W5:Y:S03]  /*0a50*/  @P0 LDG.E.64 R22, desc[UR6][R82.64] ;  /* 0x0000000652160981 */ /* 0x000766000c1e1b00 */
[----:B--2---:R-:W-:Y:S01]  /*0a60*/  @P6 IMAD.WIDE.U32 R40, R7, 0x8, R86 ;  /* 0x0000000807286825 */ /* 0x004fe200078e0056 */
[----:B------:R3:W5:Y:S04]  /*0a70*/  @P6 LDG.E.64 R4, desc[UR6][R38.64] ;  /* 0x0000000626046981 */ /* 0x000768000c1e1b00 */
[----:B------:R3:W5:Y:S01]  /*0a80*/  @P6 LDG.E.64 R36, desc[UR6][R40.64] ;  /* 0x0000000628246981 */ /* 0x000762000c1e1b00 */
[----:B------:R-:W-:-:S02]  /*0a90*/  @P5 CS2R R52, SRZ ;  /* 0x0000000000345805 */ /* 0x000fc4000001ff00 */
[----:B------:R-:W-:Y:S02]  /*0aa0*/  @P4 CS2R R50, SRZ ;  /* 0x0000000000324805 */ /* 0x000fe4000001ff00 */
[----:B------:R-:W-:Y:S02]  /*0ab0*/  @P3 CS2R R48, SRZ ;  /* 0x0000000000303805 */ /* 0x000fe4000001ff00 */
[----:B------:R-:W-:Y:S02]  /*0ac0*/  @P2 CS2R R46, SRZ ;  /* 0x00000000002e2805 */ /* 0x000fe4000001ff00 */
[----:B------:R-:W-:Y:S02]  /*0ad0*/  @P1 CS2R R44, SRZ ;  /* 0x00000000002c1805 */ /* 0x000fe4000001ff00 */
[----:B------:R-:W-:Y:S02]  /*0ae0*/  @P0 CS2R R2, SRZ ;  /* 0x0000000000020805 */ /* 0x000fe4000001ff00 */
[----:B---3--:R-:W-:-:S07]  /*0af0*/  @P6 CS2R R60, SRZ ;  /* 0x00000000003c6805 */ /* 0x008fce000001ff00 */
.L_x_21679:
[----:B------:R-:W-:Y:S05]  /*0b00*/  BSYNC.RECONVERGENT B0 ;  /* 0x0000000000007941 */ /* 0x000fea0003800200 */
.L_x_21677:
[----:B------:R-:W0:Y:S02]  /*0b10*/  LDCU UR4, c[0x0][0x384] ;  /* 0x00007080ff0477ac */ /* 0x000e240008000800 */
[----:B0-----:R-:W-:-:S13]  /*0b20*/  ISETP.GE.AND P0, PT, R66, UR4, PT ;  /* 0x0000000442007c0c */ /* 0x001fda000bf06270 */
[----:B------:R-:W-:Y:S05]  /*0b30*/  @P0 EXIT ;  /* 0x000000000000094d */ /* 0x000fea0003800000 */
[----:B-----5:R-:W-:Y:S01]  /*0b40*/  MOV R111, R10 ;  /* 0x0000000a006f7202 */ /* 0x020fe20000000f00 */
[----:B------:R-:W-:Y:S01]  /*0b50*/  HADD2.F32 R63, -RZ, R60.H0_H0 ;  /* 0x2000003cff3f7230 */ /* 0x000fe20000004100 */
[----:B------:R-:W-:Y:S01]  /*0b60*/  SHF.R.U64 R112, R10, 0x10, R11 ;  /* 0x000000100a707819 */ /* 0x000fe2000000120b */
[----:B------:R-:W0:Y:S01]  /*0b70*/  LDCU UR12, c[0x0][0x388] ;  /* 0x00007100ff0c77ac */ /* 0x000e220008000800 */
[----:B------:R-:W-:Y:S02]  /*0b80*/  MOV R10, R9 ;  /* 0x00000009000a7202 */ /* 0x000fe40000000f00 */
[--C-:B------:R-:W-:Y:S01]  /*0b90*/  SHF.R.U64 R114, R8, 0x10, R9.reuse ;  /* 0x0000001008727819 */ /* 0x100fe20000001209 */
[----:B------:R-:W1:Y:S01]  /*0ba0*/  LDCU.U8 UR10, c[0x0][0x410] ;  /* 0x00008200ff0a77ac */ /* 0x000e620008000000 */
[----:B------:R-:W-:Y:S02]  /*0bb0*/  SHF.R.U32.HI R9, RZ, 0x10, R9 ;  /* 0x00000010ff097819 */ /* 0x000fe40000011609 */
[----:B------:R-:W-:Y:S01]  /*0bc0*/  SHF.R.U64 R119, R46, 0x10, R47 ;  /* 0x000000102e777819 */ /* 0x000fe2000000122f */
[----:B------:R-:W2:Y:S01]  /*0bd0*/  LDCU UR11, c[0x0][0x400] ;  /* 0x00008000ff0b77ac */ /* 0x000ea20008000800 */
[----:B------:R-:W-:-:S02]  /*0be0*/  PRMT R114, R114, 0x5410, R9 ;  /* 0x0000541072727816 */ /* 0x000fc40000000009 */
[----:B------:R-:W-:Y:S01]  /*0bf0*/  SHF.R.U32.HI R9, RZ, 0x10, R47 ;  /* 0x00000010ff097819 */ /* 0x000fe2000001162f */
[----:B------:R-:W3:Y:S01]  /*0c00*/  LDCU.64 UR8, c[0x0][0x3a0] ;  /* 0x00007400ff0877ac */ /* 0x000ee20008000a00 */
[----:B------:R-:W-:Y:S02]  /*0c10*/  MOV R113, R8 ;  /* 0x0000000800717202 */ /* 0x000fe40000000f00 */
[----:B------:R-:W-:Y:S01]  /*0c20*/  MOV R8, R4 ;  /* 0x0000000400087202 */ /* 0x000fe20000000f00 */
[----:B------:R-:W-:Y:S01]  /*0c30*/  UPLOP3.LUT UP0, UPT, UPT, UPT, UPT, 0x40, 0x4 ;  /* 0x000000000004789c */ /* 0x000fe20003f0e870 */
[----:B------:R-:W-:Y:S02]  /*0c40*/  MOV R7, R5 ;  /* 0x0000000500077202 */ /* 0x000fe40000000f00 */
[--C-:B------:R-:W-:Y:S02]  /*0c50*/  SHF.R.U64 R59, R4, 0x10, R5.reuse ;  /* 0x00000010043b7819 */ /* 0x100fe40000001205 */
[----:B------:R-:W-:Y:S01]  /*0c60*/  SHF.R.U32.HI R57, RZ, 0x10, R5 ;  /* 0x00000010ff397819 */ /* 0x000fe20000011605 */
[----:B------:R-:W-:Y:S01]  /*0c70*/  HADD2.F32 R58, -RZ, R7.H0_H0 ;  /* 0x20000007ff3a7230 */ /* 0x000fe20000004100 */
[--C-:B------:R-:W-:Y:S01]  /*0c80*/  SHF.R.U64 R115, R54, 0x10, R55.reuse ;  /* 0x0000001036737819 */ /* 0x100fe20000001237 */
[----:B------:R-:W-:Y:S01]  /*0c90*/  HADD2.F32 R59, -RZ, R59.H0_H0 ;  /* 0x2000003bff3b7230 */ /* 0x000fe20000004100 */
[----:B------:R-:W-:Y:S01]  /*0ca0*/  SHF.R.U32.HI R4, RZ, 0x10, R55 ;  /* 0x00000010ff047819 */ /* 0x000fe20000011637 */
[----:B------:R-:W-:Y:S01]  /*0cb0*/  HADD2.F32 R57, -RZ, R57.H0_H0 ;  /* 0x20000039ff397230 */ /* 0x000fe20000004100 */
[----:B------:R-:W-:-:S02]  /*0cc0*/  SHF.R.U64 R116, R52, 0x10, R53 ;  /* 0x0000001034747819 */ /* 0x000fc40000001235 */
[----:B------:R-:W-:Y:S02]  /*0cd0*/  SHF.R.U32.HI R5, RZ, 0x10, R53 ;  /* 0x00000010ff057819 */ /* 0x000fe40000011635 */
[----:B------:R-:W-:Y:S02]  /*0ce0*/  PRMT R119, R119, 0x5410, R9 ;  /* 0x0000541077777816 */ /* 0x000fe40000000009 */
[--C-:B------:R-:W-:Y:S02]  /*0cf0*/  SHF.R.U64 R120, R44, 0x10, R45.reuse ;  /* 0x000000102c787819 */ /* 0x100fe4000000122d */
[----:B------:R-:W-:Y:S02]  /*0d00*/  SHF.R.U32.HI R9, RZ, 0x10, R45 ;  /* 0x00000010ff097819 */ /* 0x000fe4000001162d */
[----:B------:R-:W-:Y:S02]  /*0d10*/  SHF.R.S32.HI R6, RZ, 0x2, R6 ;  /* 0x00000002ff067819 */ /* 0x000fe40000011406 */
[----:B------:R-:W-:-:S02]  /*0d20*/  PRMT R115, R115, 0x5410, R4 ;  /* 0x0000541073737816 */ /* 0x000fc40000000004 */
[----:B------:R-:W-:Y:S02]  /*0d30*/  PRMT R116, R116, 0x5410, R5 ;  /* 0x0000541074747816 */ /* 0x000fe40000000005 */
[----:B------:R-:W-:Y:S02]  /*0d40*/  SHF.R.U32.HI R4, RZ, 0x10, R51 ;  /* 0x00000010ff047819 */ /* 0x000fe40000011633 */
[----:B------:R-:W-:Y:S02]  /*0d50*/  SHF.R.U32.HI R5, RZ, 0x10, R49 ;  /* 0x00000010ff057819 */ /* 0x000fe40000011631 */
[----:B------:R-:W-:Y:S02]  /*0d60*/  PRMT R113, R113, 0x5410, R10 ;  /* 0x0000541071717816 */ /* 0x000fe4000000000a */
[----:B------:R-:W-:Y:S02]  /*0d70*/  SHF.R.U64 R117, R50, 0x10, R51 ;  /* 0x0000001032757819 */ /* 0x000fe40000001233 */
[----:B------:R-:W-:-:S02]  /*0d80*/  SHF.R.U64 R118, R48, 0x10, R49 ;  /* 0x0000001030767819 */ /* 0x000fc40000001231 */
[----:B------:R-:W-:Y:S02]  /*0d90*/  PRMT R120, R120, 0x5410, R9 ;  /* 0x0000541078787816 */ /* 0x000fe40000000009 */
[----:B------:R-:W-:Y:S02]  /*0da0*/  LOP3.LUT R10, R0, 0xe0, RZ, 0xc0, !PT ;  /* 0x000000e0000a7812 */ /* 0x000fe400078ec0ff */
[----:B------:R-:W-:Y:S02]  /*0db0*/  LOP3.LUT R9, R6, 0xff, RZ, 0xc0, !PT ;  /* 0x000000ff06097812 */ /* 0x000fe400078ec0ff */
[----:B------:R-:W-:Y:S02]  /*0dc0*/  MOV R109, R12 ;  /* 0x0000000c006d7202 */ /* 0x000fe40000000f00 */
[----:B------:R-:W-:Y:S02]  /*0dd0*/  SHF.R.U64 R110, R12, 0x10, R13 ;  /* 0x000000100c6e7819 */ /* 0x000fe4000000120d */
[----:B------:R-:W-:-:S02]  /*0de0*/  MOV R12, R11 ;  /* 0x0000000b000c7202 */ /* 0x000fc40000000f00 */
[----:B------:R-:W-:Y:S02]  /*0df0*/  SHF.R.U32.HI R11, RZ, 0x10, R11 ;  /* 0x00000010ff0b7819 */ /* 0x000fe4000001160b */
[----:B------:R-:W-:Y:S02]  /*0e00*/  PRMT R117, R117, 0x5410, R4 ;  /* 0x0000541075757816 */ /* 0x000fe40000000004 */
[----:B------:R-:W-:Y:S02]  /*0e10*/  PRMT R118, R118, 0x5410, R5 ;  /* 0x0000541076767816 */ /* 0x000fe40000000005 */
[----:B------:R-:W4:Y:S01]  /*0e20*/  LDC.64 R4, c[0x0][0x3e0] ;  /* 0x0000f800ff047b82 */ /* 0x000f220000000a00 */
[----:B------:R-:W-:Y:S02]  /*0e30*/  SHF.R.U32.HI R6, RZ, 0x1, R6 ;  /* 0x00000001ff067819 */ /* 0x000fe40000011606 */
[----:B------:R-:W-:Y:S02]  /*0e40*/  VIADDMNMX R10, R9, -R10, RZ, !PT ;  /* 0x8000000a090a7246 */ /* 0x000fe400078001ff */
[----:B------:R-:W-:-:S02]  /*0e50*/  PRMT R112, R112, 0x5410, R11 ;  /* 0x0000541070707816 */ /* 0x000fc4000000000b */
[----:B------:R-:W-:Y:S02]  /*0e60*/  LOP3.LUT R11, R6, 0x7fffff80, RZ, 0xc0, !PT ;  /* 0x7fffff80060b7812 */ /* 0x000fe400078ec0ff */
[----:B------:R-:W-:Y:S02]  /*0e70*/  VIMNMX R10, PT, PT, R10, 0x20, PT ;  /* 0x000000200a0a7848 */ /* 0x000fe40003fe0100 */
[----:B------:R-:W-:Y:S02]  /*0e80*/  SHF.L.U32 R0, R0, 0x5, RZ ;  /* 0x0000000500007819 */ /* 0x000fe400000006ff */
[----:B------:R-:W-:Y:S02]  /*0e90*/  LEA R10, R10, R11, 0x2 ;  /* 0x0000000b0a0a7211 */ /* 0x000fe400078e10ff */
[----:B------:R-:W-:Y:S02]  /*0ea0*/  LOP3.LUT R0, R0, 0x3e0, RZ, 0xc0, !PT ;  /* 0x000003e000007812 */ /* 0x000fe400078ec0ff */
[----:B------:R-:W-:-:S02]  /*0eb0*/  I2FP.F32.U32 R10, R10 ;  /* 0x0000000a000a7245 */ /* 0x000fc40000201000 */
[----:B------:R-:W-:Y:S02]  /*0ec0*/  VIADDMNMX R0, R9, -R0, RZ, !PT ;  /* 0x8000000009007246 */ /* 0x000fe400078001ff */
[----:B------:R0:W0:Y:S01]  /*0ed0*/  MUFU.RCP R62, R10 ;  /* 0x0000000a003e7308 */ /* 0x0000220000001000 */
[----:B------:R-:W-:Y:S02]  /*0ee0*/  MOV R38, R29 ;  /* 0x0000001d00267202 */ /* 0x000fe40000000f00 */
[--C-:B------:R-:W-:Y:S02]  /*0ef0*/  SHF.R.U64 R69, R28, 0x10, R29.reuse ;  /* 0x000000101c457819 */ /* 0x100fe4000000121d */
[----:B------:R-:W-:Y:S02]  /*0f00*/  SHF.R.U32.HI R39, RZ, 0x10, R29 ;  /* 0x00000010ff277819 */ /* 0x000fe4000001161d */
[----:B------:R-:W-:Y:S02]  /*0f10*/  VIMNMX R0, PT, PT, R0, 0x20, PT ;  /* 0x0000002000007848 */ /* 0x000fe40003fe0100 */
[----:B------:R-:W-:-:S02]  /*0f20*/  MOV R29, R31 ;  /* 0x0000001f001d7202 */ /* 0x000fc40000000f00 */
[--C-:B------:R-:W-:Y:S02]  /*0f30*/  SHF.R.U64 R71, R30, 0x10, R31.reuse ;  /* 0x000000101e477819 */ /* 0x100fe4000000121f */
[----:B------:R-:W-:Y:S02]  /*0f40*/  SHF.R.U32.HI R40, RZ, 0x10, R31 ;  /* 0x00000010ff287819 */ /* 0x000fe4000001161f */
[----:B------:R-:W-:Y:S02]  /*0f50*/  MOV R74, R34 ;  /* 0x00000022004a7202 */ /* 0x000fe40000000f00 */
[----:B------:R-:W-:Y:S02]  /*0f60*/  SHF.R.U64 R75, R34, 0x10, R35 ;  /* 0x00000010224b7819 */ /* 0x000fe40000001223 */
[----:B------:R-:W-:Y:S02]  /*0f70*/  MOV R72, R32 ;  /* 0x0000002000487202 */ /* 0x000fe40000000f00 */
[----:B------:R-:W-:-:S02]  /*0f80*/  SHF.R.U64 R73, R32, 0x10, R33 ;  /* 0x0000001020497819 */ /* 0x000fc40000001221 */
[----:B------:R-:W-:Y:S02]  /*0f90*/  MOV R31, R35 ;  /* 0x00000023001f7202 */ /* 0x000fe40000000f00 */
[----:B------:R-:W-:Y:S02]  /*0fa0*/  SHF.R.U32.HI R34, RZ, 0x10, R35 ;  /* 0x00000010ff227819 */ /* 0x000fe40000011623 */
[----:B------:R-:W-:Y:S02]  /*0fb0*/  MOV R67, R28 ;  /* 0x0000001c00437202 */ /* 0x000fe40000000f00 */
[----:B------:R-:W-:Y:S02]  /*0fc0*/  MOV R32, R27 ;  /* 0x0000001b00207202 */ /* 0x000fe40000000f00 */
[--C-:B------:R-:W-:Y:S02]  /*0fd0*/  SHF.R.U64 R77, R26, 0x10, R27.reuse ;  /* 0x000000101a4d7819 */ /* 0x100fe4000000121b */
[----:B------:R-:W-:-:S02]  /*0fe0*/  SHF.R.U32.HI R35, RZ, 0x10, R27 ;  /* 0x00000010ff237819 */ /* 0x000fc4000001161b */
[----:B------:R-:W-:Y:S02]  /*0ff0*/  MOV R70, R30 ;  /* 0x0000001e00467202 */ /* 0x000fe40000000f00 */
[----:B------:R-:W-:Y:S02]  /*1000*/  MOV R76, R26 ;  /* 0x0000001a004c7202 */ /* 0x000fe40000000f00 */
[----:B------:R-:W-:Y:S02]  /*1010*/  MOV R27, R25 ;  /* 0x00000019001b7202 */ /* 0x000fe40000000f00 */
[--C-:B------:R-:W-:Y:S02]  /*1020*/  SHF.R.U64 R79, R24, 0x10, R25.reuse ;  /* 0x00000010184f7819 */ /* 0x100fe40000001219 */
[----:B------:R-:W-:Y:S02]  /*1030*/  SHF.R.U32.HI R28, RZ, 0x10, R25 ;  /* 0x00000010ff1c7819 */ /* 0x000fe40000011619 */
[----:B------:R-:W-:-:S02]  /*1040*/  MOV R80, R22 ;  /* 0x0000001600507202 */ /* 0x000fc40000000f00 */
[----:B------:R-:W-:Y:S02]  /*1050*/  SHF.R.U64 R82, R22, 0x10, R23 ;  /* 0x0000001016527819 */ /* 0x000fe40000001217 */
[----:B------:R-:W-:Y:S02]  /*1060*/  MOV R86, R20 ;  /* 0x0000001400567202 */ /* 0x000fe40000000f00 */
[----:B------:R-:W-:Y:S02]  /*1070*/  SHF.R.U64 R87, R20, 0x10, R21 ;  /* 0x0000001014577819 */ /* 0x000fe40000001215 */
[----:B------:R-:W-:Y:S02]  /*1080*/  MOV R88, R18 ;  /* 0x0000001200587202 */ /* 0x000fe40000000f00 */
[----:B------:R-:W-:Y:S02]  /*1090*/  SHF.R.U64 R89, R18, 0x10, R19 ;  /* 0x0000001012597819 */ /* 0x000fe40000001213 */
[----:B------:R-:W-:-:S02]  /*10a0*/  MOV R90, R16 ;  /* 0x00000010005a7202 */ /* 0x000fc40000000f00 */
[----:B------:R-:W-:Y:S02]  /*10b0*/  SHF.R.U64 R105, R16, 0x10, R17 ;  /* 0x0000001010697819 */ /* 0x000fe40000001211 */
[----:B------:R-:W-:Y:S02]  /*10c0*/  MOV R107, R14 ;  /* 0x0000000e006b7202 */ /* 0x000fe40000000f00 */
[----:B------:R-:W-:Y:S02]  /*10d0*/  SHF.R.U64 R108, R14, 0x10, R15 ;  /* 0x000000100e6c7819 */ /* 0x000fe4000000120f */
[----:B------:R-:W-:Y:S02]  /*10e0*/  LEA R64, R0, R11, 0x2 ;  /* 0x0000000b00407211 */ /* 0x000fe400078e10ff */
[----:B------:R-:W-:Y:S02]  /*10f0*/  MOV R30, R33 ;  /* 0x00000021001e7202 */ /* 0x000fe40000000f00 */
[----:B------:R-:W-:-:S02]  /*1100*/  MOV R78, R24 ;  /* 0x00000018004e7202 */ /* 0x000fc40000000f00 */
[----:B------:R-:W-:Y:S02]  /*1110*/  MOV R25, R23 ;  /* 0x0000001700197202 */ /* 0x000fe40000000f00 */
[----:B------:R-:W-:Y:S02]  /*1120*/  SHF.R.U32.HI R26, RZ, 0x10, R23 ;  /* 0x00000010ff1a7819 */ /* 0x000fe40000011617 */
[----:B------:R-:W-:Y:S02]  /*1130*/  MOV R22, R21 ;  /* 0x0000001500167202 */ /* 0x000fe40000000f00 */
[----:B------:R-:W-:Y:S02]  /*1140*/  MOV R20, R19 ;  /* 0x0000001300147202 */ /* 0x000fe40000000f00 */
[----:B------:R-:W-:Y:S02]  /*1150*/  MOV R18, R17 ;  /* 0x0000001100127202 */ /* 0x000fe40000000f00 */
[----:B------:R-:W-:-:S02]  /*1160*/  MOV R16, R15 ;  /* 0x0000000f00107202 */ /* 0x000fc40000000f00 */
[----:B------:R-:W-:Y:S02]  /*1170*/  MOV R14, R13 ;  /* 0x0000000d000e7202 */ /* 0x000fe40000000f00 */
[----:B------:R-:W-:Y:S02]  /*1180*/  PRMT R111, R111, 0x5410, R12 ;  /* 0x000054106f6f7816 */ /* 0x000fe4000000000c */
        /* <DEDUP_REMOVED lines=8> */
[----:B------:R-:W-:-:S02]  /*1210*/  MOV R23, R37 ;  /* 0x0000002500177202 */ /* 0x000fc40000000f00 */
[--C-:B------:R-:W-:Y:S02]  /*1220*/  SHF.R.U64 R85, R36, 0x10, R37.reuse ;  /* 0x0000001024557819 */ /* 0x100fe40000001225 */
[----:B------:R-:W-:Y:S02]  /*1230*/  SHF.R.U32.HI R24, RZ, 0x10, R37 ;  /* 0x00000010ff187819 */ /* 0x000fe40000011625 */
[----:B------:R-:W-:Y:S02]  /*1240*/  SHF.R.U32.HI R21, RZ, 0x10, R21 ;  /* 0x00000010ff157819 */ /* 0x000fe40000011615 */
[----:B------:R-:W-:Y:S02]  /*1250*/  SHF.R.U32.HI R19, RZ, 0x10, R19 ;  /* 0x00000010ff137819 */ /* 0x000fe40000011613 */
[----:B------:R-:W-:Y:S02]  /*1260*/  SHF.R.U32.HI R17, RZ, 0x10, R17 ;  /* 0x00000010ff117819 */ /* 0x000fe40000011611 */
[----:B------:R-:W-:-:S02]  /*1270*/  SHF.R.U32.HI R15, RZ, 0x10, R15 ;  /* 0x00000010ff0f7819 */ /* 0x000fc4000001160f */
[----:B------:R-:W-:Y:S02]  /*1280*/  SHF.R.U32.HI R13, RZ, 0x10, R13 ;  /* 0x00000010ff0d7819 */ /* 0x000fe4000001160d */
[--C-:B------:R-:W-:Y:S02]  /*1290*/  SHF.R.U64 R121, R2, 0x10, R3.reuse ;  /* 0x0000001002797819 */ /* 0x100fe40000001203 */
[----:B------:R-:W-:Y:S02]  /*12a0*/  SHF.R.U32.HI R12, RZ, 0x10, R3 ;  /* 0x00000010ff0c7819 */ /* 0x000fe40000011603 */
[----:B----4-:R-:W-:Y:S02]  /*12b0*/  ISETP.NE.U32.AND P0, PT, R4, RZ, PT ;  /* 0x000000ff0400720c */ /* 0x010fe40003f05070 */
        /* <DEDUP_REMOVED lines=27> */
[----:B0123--:R-:W-:-:S13]  /*1470*/  ISETP.NE.AND.EX P0, PT, R5, RZ, PT, P0 ;  /* 0x000000ff0500720c */ /* 0x00ffda0003f05300 */
.L_x_21731:
[----:B------:R-:W0:Y:S01]  /*1480*/  @P0 LDC.64 R40, c[0x0][0x3e0] ;  /* 0x0000f800ff280b82 */ /* 0x000e220000000a00 */
[----:B------:R-:W-:Y:S02]  /*1490*/  HFMA2 R83, -RZ, RZ, 1.875, 0 ;  /* 0x3f800000ff537431 */ /* 0x000fe400000001ff */
[----:B01----:R-:W-:-:S05]  /*14a0*/  @P0 IMAD.WIDE R42, R66, 0x4, R40 ;  /* 0x00000004422a0825 */ /* 0x003fca00078e0228 */
[----:B------:R0:W5:Y:S01]  /*14b0*/  @P0 LDG.E R83, desc[UR6][R42.64] ;  /* 0x000000062a530981 */ /* 0x000162000c1e1900 */
[----:B------:R-:W-:Y:S01]  /*14c0*/  IMAD R41, R66, UR12, RZ ;  /* 0x0000000c42297c24 */ /* 0x000fe2000f8e02ff */
[----:B------:R-:W-:Y:S01]  /*14d0*/  ISETP.GE.U32.AND P1, PT, R65, 0x100, PT ;  /* 0x000001004100780c */ /* 0x000fe20003f26070 */
[----:B------:R-:W-:Y:S01]  /*14e0*/  BSSY.RECONVERGENT B0, `(.L_x_21680) ;  /* 0x000002c000007945 */ /* 0x000fe20003800200 */
[----:B------:R-:W1:Y:S02]  /*14f0*/  S2R R81, SR_TID.X ;  /* 0x0000000000517919 */ /* 0x000e640000002100 */
[----:B------:R-:W-:-:S04]  /*1500*/  SHF.R.S32.HI R40, RZ, 0x1f, R41 ;  /* 0x0000001fff287819 */ /* 0x000fc80000011429 */
[----:B------:R-:W-:-:S04]  /*1510*/  LEA.HI R40, R40, R41, RZ, 0x2 ;  /* 0x0000002928287211 */ /* 0x000fc800078f10ff */
[----:B-1----:R-:W-:-:S04]  /*1520*/  LEA.HI.SX32 R68, R40, R81, 0x1e ;  /* 0x0000005128447211 */ /* 0x002fc800078ff2ff */
[----:B------:R-:W-:Y:S01]  /*1530*/  MOV R40, R68 ;  /* 0x0000004400287202 */ /* 0x000fe20000000f00 */
[----:B0-----:R-:W-:Y:S06]  /*1540*/  @!P1 BRA `(.L_x_21681) ;  /* 0x0000000000949947 */ /* 0x001fec0003800000 */
[----:B------:R-:W-:Y:S01]  /*1550*/  ISETP.NE.U32.AND P2, PT, RZ, UR8, PT ;  /* 0x00000008ff007c0c */ /* 0x000fe2000bf45070 */
[----:B------:R-:W0:Y:S03]  /*1560*/  LDC.64 R40, c[0x0][0x390] ;  /* 0x0000e400ff287b82 */ /* 0x000e260000000a00 */
[----:B------:R-:W-:-:S05]  /*1570*/  ISETP.NE.AND.EX P2, PT, RZ, UR9, PT, P2 ;  /* 0x00000009ff007c0c */ /* 0x000fca000bf45320 */
[----:B------:R-:W1:Y:S08]  /*1580*/  LDC.64 R98, c[0x0][0x3a8] ;  /* 0x0000ea00ff627b82 */ /* 0x000e700000000a00 */
[----:B------:R-:W2:Y:S01]  /*1590*/  @P2 LDC.64 R100, c[0x0][0x3a0] ;  /* 0x0000e800ff642b82 */ /* 0x000ea20000000a00 */
[----:B0-----:R-:W-:-:S06]  /*15a0*/  IMAD.WIDE.U32 R40, R68, 0x10, R40 ;  /* 0x0000001044287825 */ /* 0x001fcc00078e0028 */
[----:B------:R-:W3:Y:S01]  /*15b0*/  LDG.E.128 R40, desc[UR6][R40.64] ;  /* 0x0000000628287981 */ /* 0x000ee2000c1e1d00 */
[----:B--2---:R-:W-:-:S05]  /*15c0*/  @P2 IMAD.WIDE.U32 R100, R68, 0x10, R100 ;  /* 0x0000001044642825 */ /* 0x004fca00078e0064 */
[----:B------:R-:W2:Y:S01]  /*15d0*/  @P2 LDG.E.128 R4, desc[UR6][R100.64] ;  /* 0x0000000664042981 */ /* 0x000ea2000c1e1d00 */
[----:B------:R-:W-:Y:S02]  /*15e0*/  @P2 HADD2.F32 R9, -RZ, R67.H1_H1 ;  /* 0x30000043ff092230 */ /* 0x000fe40000004100 */
[--C-:B------:R-:W-:Y:S02]  /*15f0*/  @P2 HADD2.F32 R10, -RZ, R69.reuse.H0_H0 ;  /* 0x20000045ff0a2230 */ /* 0x100fe40000004100 */
[----:B------:R-:W-:Y:S02]  /*1600*/  @P2 HADD2.F32 R92, -RZ, R69.H1_H1 ;  /* 0x30000045ff5c2230 */ /* 0x000fe40000004100 */
[-C--:B---3-5:R-:W-:Y:S01]  /*1610*/  @P2 FMUL.FTZ R11, R40, R83.reuse ;  /* 0x00000053280b2220 */ /* 0x0a8fe20000410000 */
[-C--:B------:R-:W-:Y:S01]  /*1620*/  @P2 FMUL.FTZ R96, R41, R83.reuse ;  /* 0x0000005329602220 */ /* 0x080fe20000410000 */
[-C--:B------:R-:W-:Y:S01]  /*1630*/  @P2 FMUL.FTZ R91, R42, R83.reuse ;  /* 0x000000532a5b2220 */ /* 0x080fe20000410000 */
[----:B------:R-:W-:Y:S01]  /*1640*/  @P2 FMUL.FTZ R94, R43, R83 ;  /* 0x000000532b5e2220 */ /* 0x000fe20000410000 */
[----:B--2---:R-:W-:Y:S01]  /*1650*/  @P2 FFMA.FTZ R8, R11, R9, R4 ;  /* 0x000000090b082223 */ /* 0x004fe20000010004 */
[----:B------:R-:W-:-:S02]  /*1660*/  @P2 HADD2.F32 R11, -RZ, R67.H0_H0 ;  /* 0x20000043ff0b2230 */ /* 0x000fc40000004100 */
[----:B------:R-:W-:Y:S01]  /*1670*/  @P2 FFMA.FTZ R9, R96, R10, R5 ;  /* 0x0000000a60092223 */ /* 0x000fe20000010005 */
[----:B-1----:R-:W-:-:S04]  /*1680*/  IMAD.WIDE.U32 R96, R68, 0x10, R98 ;  /* 0x0000001044607825 */ /* 0x002fc800078e0062 */
[----:B------:R-:W-:Y:S01]  /*1690*/  @P2 FFMA.FTZ R10, R91, R11, R6 ;  /* 0x0000000b5b0a2223 */ /* 0x000fe20000010006 */
[----:B------:R-:W-:Y:S01]  /*16a0*/  @P2 FFMA.FTZ R11, R94, R92, R7 ;  /* 0x0000005c5e0b2223 */ /* 0x000fe20000010007 */
[----:B------:R-:W-:Y:S06]  /*16b0*/  @P2 BRA `(.L_x_21682) ;  /* 0x0000000000302947 */ /* 0x000fec0003800000 */
[-C--:B------:R-:W-:Y:S01]  /*16c0*/  FMUL.FTZ R9, R41, R83.reuse ;  /* 0x0000005329097220 */ /* 0x080fe20000410000 */
[-C--:B------:R-:W-:Y:S01]  /*16d0*/  FMUL.FTZ R41, R42, R83.reuse ;  /* 0x000000532a297220 */ /* 0x080fe20000410000 */
[-C--:B------:R-:W-:Y:S01]  /*16e0*/  FMUL.FTZ R8, R40, R83.reuse ;  /* 0x0000005328087220 */ /* 0x080fe20000410000 */
[----:B------:R-:W-:Y:S02]  /*16f0*/  HADD2.F32 R91, -RZ, R67.H1_H1 ;  /* 0x30000043ff5b7230 */ /* 0x000fe40000004100 */
[----:B------:R-:W-:Y:S01]  /*1700*/  FMUL.FTZ R40, R43, R83 ;  /* 0x000000532b287220 */ /* 0x000fe20000410000 */
[----:B------:R-:W-:Y:S02]  /*1710*/  HADD2.F32 R42, -RZ, R69.H0_H0 ;  /* 0x20000045ff2a7230 */ /* 0x000fe40000004100 */
[----:B------:R-:W-:Y:S02]  /*1720*/  HADD2.F32 R10, -RZ, R67.H0_H0 ;  /* 0x20000043ff0a7230 */ /* 0x000fe40000004100 */
[----:B------:R-:W-:Y:S01]  /*1730*/  FMUL.FTZ R8, R8, R91 ;  /* 0x0000005b08087220 */ /* 0x000fe20000410000 */
[----:B------:R-:W-:-:S02]  /*1740*/  HADD2.F32 R11, -RZ, R69.H1_H1 ;  /* 0x30000045ff0b7230 */ /* 0x000fc40000004100 */
[----:B------:R-:W-:Y:S01]  /*1750*/  FMUL.FTZ R9, R9, R42 ;  /* 0x0000002a09097220 */ /* 0x000fe20000410000 */
[----:B------:R-:W-:Y:S02]  /*1760*/  FMUL.FTZ R10, R41, R10 ;  /* 0x0000000a290a7220 */ /* 0x000fe40000410000 */
[----:B------:R-:W-:-:S07]  /*1770*/  FMUL.FTZ R11, R40, R11 ;  /* 0x0000000b280b7220 */ /* 0x000fce0000410000 */
.L_x_21682:
[----:B------:R0:W-:Y:S01]  /*1780*/  STG.E.128 desc[UR6][R96.64], R8 ;  /* 0x0000000860007986 */ /* 0x0001e2000c101d06 */
[----:B------:R-:W-:-:S07]  /*1790*/  IADD3 R40, PT, PT, R68, 0x100, RZ ;  /* 0x0000010044287810 */ /* 0x000fce0007ffe0ff */
.L_x_21681:
[----:B------:R-:W-:Y:S05]  /*17a0*/  BSYNC.RECONVERGENT B0 ;  /* 0x0000000000007941 */ /* 0x000fea0003800200 */
.L_x_21680:
        /* <DEDUP_REMOVED lines=11> */
[----:B------:R1:W5:Y:S01]  /*1860*/  @P2 LDG.E.128 R4, desc[UR6][R42.64] ;  /* 0x000000062a042981 */ /* 0x000362000c1e1d00 */
[----:B------:R-:W-:Y:S05]  /*1870*/  @!P2 BRA `(.L_x_21685) ;  /* 0x000000000034a947 */ /* 0x000fea0003800000 */
[-C--:B-----5:R-:W-:Y:S01]  /*1880*/  FMUL.FTZ R91, R12, R83.reuse ;  /* 0x000000530c5b7220 */ /* 0x0a0fe20000410000 */
[-C--:B------:R-:W-:Y:S01]  /*1890*/  FMUL.FTZ R94, R13, R83.reuse ;  /* 0x000000530d5e7220 */ /* 0x080fe20000410000 */
[--C-:B------:R-:W-:Y:S02]  /*18a0*/  HADD2.F32 R12, -RZ, R70.reuse.H0_H0 ;  /* 0x20000046ff0c7230 */ /* 0x100fe40000004100 */
[-C--:B-1----:R-:W-:Y:S01]  /*18b0*/  FMUL.FTZ R43, R14, R83.reuse ;  /* 0x000000530e2b7220 */ /* 0x082fe20000410000 */
[--C-:B------:R-:W-:Y:S02]  /*18c0*/  HADD2.F32 R13, -RZ, R71.reuse.H0_H0 ;  /* 0x20000047ff0d7230 */ /* 0x100fe40000004100 */
[----:B------:R-:W-:Y:S01]  /*18d0*/  FMUL.FTZ R92, R15, R83 ;  /* 0x000000530f5c7220 */ /* 0x000fe20000410000 */
[----:B------:R-:W-:Y:S02]  /*18e0*/  HADD2.F32 R41, -RZ, R70.H1_H1 ;  /* 0x30000046ff297230 */ /* 0x000fe40000004100 */
[----:B------:R-:W-:Y:S01]  /*18f0*/  FFMA.FTZ R12, R91, R12, R4 ;  /* 0x0000000c5b0c7223 */ /* 0x000fe20000010004 */
[----:B------:R-:W-:-:S02]  /*1900*/  HADD2.F32 R42, -RZ, R71.H1_H1 ;  /* 0x30000047ff2a7230 */ /* 0x000fc40000004100 */
[----:B------:R-:W-:Y:S01]  /*1910*/  FFMA.FTZ R13, R94, R13, R5 ;  /* 0x0000000d5e0d7223 */ /* 0x000fe20000010005 */
[----:B------:R-:W-:Y:S02]  /*1920*/  FFMA.FTZ R14, R43, R41, R6 ;  /* 0x000000292b0e7223 */ /* 0x000fe40000010006 */
[----:B------:R-:W-:Y:S01]  /*1930*/  FFMA.FTZ R15, R92, R42, R7 ;  /* 0x0000002a5c0f7223 */ /* 0x000fe20000010007 */
[----:B------:R-:W-:Y:S06]  /*1940*/  BRA `(.L_x_21686) ;  /* 0x0000000000307947 */ /* 0x000fec0003800000 */
.L_x_21685:
[-C--:B-1---5:R-:W-:Y:S01]  /*1950*/  FMUL.FTZ R43, R14, R83.reuse ;  /* 0x000000530e2b7220 */ /* 0x0a2fe20000410000 */
[--C-:B------:R-:W-:Y:S02]  /*1960*/  HADD2.F32 R91, -RZ, R70.reuse.H0_H0 ;  /* 0x20000046ff5b7230 */ /* 0x100fe40000004100 */
[-C--:B------:R-:W-:Y:S01]  /*1970*/  FMUL.FTZ R12, R12, R83.reuse ;  /* 0x000000530c0c7220 */ /* 0x080fe20000410000 */
[--C-:B------:R-:W-:Y:S02]  /*1980*/  HADD2.F32 R92, -RZ, R71.reuse.H0_H0 ;  /* 0x20000047ff5c7230 */ /* 0x100fe40000004100 */
[-C--:B------:R-:W-:Y:S01]  /*1990*/  FMUL.FTZ R13, R13, R83.reuse ;  /* 0x000000530d0d7220 */ /* 0x080fe20000410000 */
[----:B------:R-:W-:Y:S02]  /*19a0*/  HADD2.F32 R14, -RZ, R70.H1_H1 ;  /* 0x30000046ff0e7230 */ /* 0x000fe40000004100 */
[----:B------:R-:W-:Y:S01]  /*19b0*/  FMUL.FTZ R42, R15, R83 ;  /* 0x000000530f2a7220 */ /* 0x000fe20000410000 */
[----:B------:R-:W-:-:S02]  /*19c0*/  HADD2.F32 R41, -RZ, R71.H1_H1 ;  /* 0x30000047ff297230 */ /* 0x000fc40000004100 */
[----:B------:R-:W-:Y:S01]  /*19d0*/  FMUL.FTZ R12, R12, R91 ;  /* 0x0000005b0c0c7220 */ /* 0x000fe20000410000 */
[----:B------:R-:W-:Y:S01]  /*19e0*/  FMUL.FTZ R13, R13, R92 ;  /* 0x0000005c0d0d7220 */ /* 0x000fe20000410000 */
[----:B------:R-:W-:Y:S01]  /*19f0*/  FMUL.FTZ R14, R43, R14 ;  /* 0x0000000e2b0e7220 */ /* 0x000fe20000410000 */
[----:B------:R-:W-:-:S07]  /*1a00*/  FMUL.FTZ R15, R42, R41 ;  /* 0x000000292a0f7220 */ /* 0x000fce0000410000 */
.L_x_21686:
[----:B------:R-:W1:Y:S02]  /*1a10*/  LDC.64 R42, c[0x0][0x3a8] ;  /* 0x0000ea00ff2a7b82 */ /* 0x000e640000000a00 */
[C---:B-1----:R-:W-:Y:S01]  /*1a20*/  IMAD.WIDE.U32 R42, R40.reuse, 0x10, R42 ;  /* 0x00000010282a7825 */ /* 0x042fe200078e002a */
[----:B------:R-:W-:-:S04]  /*1a30*/  IADD3 R40, PT, PT, R40, 0x100, RZ ;  /* 0x0000010028287810 */ /* 0x000fc80007ffe0ff */
[----:B------:R1:W-:Y:S03]  /*1a40*/  STG.E.128 desc[UR6][R42.64], R12 ;  /* 0x0000000c2a007986 */ /* 0x0003e6000c101d06 */
.L_x_21684:
[----:B------:R-:W-:Y:S05]  /*1a50*/  BSYNC.RECONVERGENT B0 ;  /* 0x0000000000007941 */ /* 0x000fea0003800200 */
.L_x_21683:
[----:B------:R-:W-:Y:S01]  /*1a60*/  ISETP.GE.U32.AND P2, PT, R65, 0x300, PT ;  /* 0x000003004100780c */ /* 0x000fe20003f46070 */
[----:B------:R-:W-:Y:S03]  /*1a70*/  BSSY.RECONVERGENT B0, `(.L_x_21687) ;  /* 0x0000029000007945 */ /* 0x000fe60003800200 */
[----:B------:R-:W-:-:S09]  /*1a80*/  P2R R41, PR, RZ, 0x4 ;  /* 0x00000004ff297803 */ /* 0x000fd20000000000 */
[----:B------:R-:W-:Y:S05]  /*1a90*/  @!P2 BRA `(.L_x_21688) ;  /* 0x000000000098a947 */ /* 0x000fea0003800000 */
[----:B------:R-:W-:Y:S01]  /*1aa0*/  ISETP.NE.U32.AND P2, PT, RZ, UR8, PT ;  /* 0x00000008ff007c0c */ /* 0x000fe2000bf45070 */
[----:B------:R-:W2:Y:S03]  /*1ab0*/  LDC.64 R16, c[0x0][0x390] ;  /* 0x0000e400ff107b82 */ /* 0x000ea60000000a00 */
[----:B------:R-:W-:-:S13]  /*1ac0*/  ISETP.NE.AND.EX P2, PT, RZ, UR9, PT, P2 ;  /* 0x00000009ff007c0c */ /* 0x000fda000bf45320 */
[----:B-1----:R-:W1:Y:S01]  /*1ad0*/  @P2 LDC.64 R42, c[0x0][0x3a0] ;  /* 0x0000e800ff2a2b82 */ /* 0x002e620000000a00 */
[----:B--2---:R-:W-:-:S06]  /*1ae0*/  IMAD.WIDE.U32 R16, R40, 0x10, R16 ;  /* 0x0000001028107825 */ /* 0x004fcc00078e0010 */
[----:B------:R-:W5:Y:S01]  /*1af0*/  LDG.E.128 R16, desc[UR6][R16.64] ;  /* 0x0000000610107981 */ /* 0x000f62000c1e1d00 */
[----:B-1----:R-:W-:-:S05]  /*1b00*/  @P2 IMAD.WIDE.U32 R42, R40, 0x10, R42 ;  /* 0x00000010282a2825 */ /* 0x002fca00078e002a */
        /* <DEDUP_REMOVED lines=15> */
.L_x_21689:
        /* <DEDUP_REMOVED lines=12> */
.L_x_21690:
[----:B------:R-:W1:Y:S02]  /*1cc0*/  LDC.64 R42, c[0x0][0x3a8] ;  /* 0x0000ea00ff2a7b82 */ /* 0x000e640000000a00 */
[C---:B-1----:R-:W-:Y:S01]  /*1cd0*/  IMAD.WIDE.U32 R42, R40.reuse, 0x10, R42 ;  /* 0x00000010282a7825 */ /* 0x042fe200078e002a */
[----:B------:R-:W-:-:S04]  /*1ce0*/  IADD3 R40, PT, PT, R40, 0x100, RZ ;  /* 0x0000010028287810 */ /* 0x000fc80007ffe0ff */
[----:B------:R2:W-:Y:S03]  /*1cf0*/  STG.E.128 desc[UR6][R42.64], R16 ;  /* 0x000000102a007986 */ /* 0x0005e6000c101d06 */
.L_x_21688:
[----:B------:R-:W-:Y:S05]  /*1d00*/  BSYNC.RECONVERGENT B0 ;  /* 0x0000000000007941 */ /* 0x000fea0003800200 */
.L_x_21687:
[----:B------:R-:W-:Y:S01]  /*1d10*/  ISETP.GE.U32.AND P2, PT, R65, 0x400, PT ;  /* 0x000004004100780c */ /* 0x000fe20003f46070 */
[----:B------:R-:W-:Y:S03]  /*1d20*/  BSSY.RECONVERGENT B0, `(.L_x_21691) ;  /* 0x0000029000007945 */ /* 0x000fe60003800200 */
[----:B------:R-:W-:-:S09]  /*1d30*/  P2R R41, PR, RZ, 0x4 ;  /* 0x00000004ff297803 */ /* 0x000fd20000000000 */
[----:B------:R-:W-:Y:S05]  /*1d40*/  @!P2 BRA `(.L_x_21692) ;  /* 0x000000000098a947 */ /* 0x000fea0003800000 */
[----:B------:R-:W-:Y:S01]  /*1d50*/  ISETP.NE.U32.AND P2, PT, RZ, UR8, PT ;  /* 0x00000008ff007c0c */ /* 0x000fe2000bf45070 */
[----:B------:R-:W3:Y:S03]  /*1d60*/  LDC.64 R20, c[0x0][0x390] ;  /* 0x0000e400ff147b82 */ /* 0x000ee60000000a00 */
[----:B------:R-:W-:-:S13]  /*1d70*/  ISETP.NE.AND.EX P2, PT, RZ, UR9, PT, P2 ;  /* 0x00000009ff007c0c */ /* 0x000fda000bf45320 */
[----:B-12---:R-:W1:Y:S01]  /*1d80*/  @P2 LDC.64 R42, c[0x0][0x3a0] ;  /* 0x0000e800ff2a2b82 */ /* 0x006e620000000a00 */
[----:B---3--:R-:W-:-:S06]  /*1d90*/  IMAD.WIDE.U32 R20, R40, 0x10, R20 ;  /* 0x0000001028147825 */ /* 0x008fcc00078e0014 */
        /* <DEDUP_REMOVED lines=17> */
.L_x_21693:
        /* <DEDUP_REMOVED lines=12> */
.L_x_21694:
[----:B------:R-:W1:Y:S02]  /*1f70*/  LDC.64 R42, c[0x0][0x3a8] ;  /* 0x0000ea00ff2a7b82 */ /* 0x000e640000000a00 */
[C---:B-1----:R-:W-:Y:S01]  /*1f80*/  IMAD.WIDE.U32 R42, R40.reuse, 0x10, R42 ;  /* 0x00000010282a7825 */ /* 0x042fe200078e002a */
[----:B------:R-:W-:-:S04]  /*1f90*/  IADD3 R40, PT, PT, R40, 0x100, RZ ;  /* 0x0000010028287810 */ /* 0x000fc80007ffe0ff */
[----:B------:R3:W-:Y:S03]  /*1fa0*/  STG.E.128 desc[UR6][R42.64], R20 ;  /* 0x000000142a007986 */ /* 0x0007e6000c101d06 */
.L_x_21692:
[----:B------:R-:W-:Y:S05]  /*1fb0*/  BSYNC.RECONVERGENT B0 ;  /* 0x0000000000007941 */ /* 0x000fea0003800200 */
.L_x_21691:
[----:B------:R-:W-:Y:S01]  /*1fc0*/  ISETP.GE.U32.AND P2, PT, R65, 0x500, PT ;  /* 0x000005004100780c */ /* 0x000fe20003f46070 */
[----:B------:R-:W-:-:S12]  /*1fd0*/  BSSY.RECONVERGENT B0, `(.L_x_21695) ;  /* 0x0000028000007945 */ /* 0x000fd80003800200 */
[----:B------:R-:W-:Y:S05]  /*1fe0*/  @!P2 BRA `(.L_x_21696) ;  /* 0x000000000098a947 */ /* 0x000fea0003800000 */
[----:B------:R-:W-:Y:S01]  /*1ff0*/  ISETP.NE.U32.AND P3, PT, RZ, UR8, PT ;  /* 0x00000008ff007c0c */ /* 0x000fe2000bf65070 */
[----:B------:R-:W4:Y:S03]  /*2000*/  LDC.64 R24, c[0x0][0x390] ;  /* 0x0000e400ff187b82 */ /* 0x000f260000000a00 */
[----:B------:R-:W-:-:S13]  /*2010*/  ISETP.NE.AND.EX P3, PT, RZ, UR9, PT, P3 ;  /* 0x00000009ff007c0c */ /* 0x000fda000bf65330 */
[----:B-123--:R-:W1:Y:S01]  /*2020*/  @P3 LDC.64 R42, c[0x0][0x3a0] ;  /* 0x0000e800ff2a3b82 */ /* 0x00ee620000000a00 */
[----:B----4-:R-:W-:-:S06]  /*2030*/  IMAD.WIDE.U32 R24, R40, 0x10, R24 ;  /* 0x0000001028187825 */ /* 0x010fcc00078e0018 */
        /* <DEDUP_REMOVED lines=17> */
.L_x_21697:
        /* <DEDUP_REMOVED lines=12> */
.L_x_21698:
[----:B------:R-:W1:Y:S02]  /*2210*/  LDC.64 R42, c[0x0][0x3a8] ;  /* 0x0000ea00ff2a7b82 */ /* 0x000e640000000a00 */
[C---:B-1----:R-:W-:Y:S01]  /*2220*/  IMAD.WIDE.U32 R42, R40.reuse, 0x10, R42 ;  /* 0x00000010282a7825 */ /* 0x042fe200078e002a */
[----:B------:R-:W-:-:S04]  /*2230*/  IADD3 R40, PT, PT, R40, 0x100, RZ ;  /* 0x0000010028287810 */ /* 0x000fc80007ffe0ff */
[----:B------:R4:W-:Y:S03]  /*2240*/  STG.E.128 desc[UR6][R42.64], R24 ;  /* 0x000000182a007986 */ /* 0x0009e6000c101d06 */
.L_x_21696:
[----:B------:R-:W-:Y:S05]  /*2250*/  BSYNC.RECONVERGENT B0 ;  /* 0x0000000000007941 */ /* 0x000fea0003800200 */
.L_x_21695:
[----:B------:R-:W-:Y:S01]  /*2260*/  ISETP.GE.U32.AND P3, PT, R65, 0x600, PT ;  /* 0x000006004100780c */ /* 0x000fe20003f66070 */
[----:B------:R-:W-:-:S12]  /*2270*/  BSSY.RECONVERGENT B0, `(.L_x_21699) ;  /* 0x0000028000007945 */ /* 0x000fd80003800200 */
[----:B------:R-:W-:Y:S05]  /*2280*/  @!P3 BRA `(.L_x_21700) ;  /* 0x000000000098b947 */ /* 0x000fea0003800000 */
[----:B------:R-:W-:Y:S01]  /*2290*/  ISETP.NE.U32.AND P4, PT, RZ, UR8, PT ;  /* 0x00000008ff007c0c */ /* 0x000fe2000bf85070 */
[----:B------:R-:W0:Y:S03]  /*22a0*/  LDC.64 R28, c[0x0][0x390] ;  /* 0x0000e400ff1c7b82 */ /* 0x000e260000000a00 */
[----:B------:R-:W-:-:S13]  /*22b0*/  ISETP.NE.AND.EX P4, PT, RZ, UR9, PT, P4 ;  /* 0x00000009ff007c0c */ /* 0x000fda000bf85340 */
[----:B-1234-:R-:W1:Y:S01]  /*22c0*/  @P4 LDC.64 R42, c[0x0][0x3a0] ;  /* 0x0000e800ff2a4b82 */ /* 0x01ee620000000a00 */
[----:B0-----:R-:W-:-:S06]  /*22d0*/  IMAD.WIDE.U32 R28, R40, 0x10, R28 ;  /* 0x00000010281c7825 */ /* 0x001fcc00078e001c */
[----:B------:R-:W5:Y:S01]  /*22e0*/  LDG.E.128 R28, desc[UR6][R28.64] ;  /* 0x000000061c1c7981 */ /* 0x000f62000c1e1d00 */
[----:B-1----:R-:W-:-:S05]  /*22f0*/  @P4 IMAD.WIDE.U32 R42, R40, 0x10, R42 ;  /* 0x00000010282a4825 */ /* 0x002fca00078e002a */
[----:B------:R0:W5:Y:S01]  /*2300*/  @P4 LDG.E.128 R4, desc[UR6][R42.64] ;  /* 0x000000062a044981 */ /* 0x000162000c1e1d00 */
[----:B------:R-:W-:Y:S05]  /*2310*/  @!P4 BRA `(.L_x_21701) ;  /* 0x000000000034c947 */ /* 0x000fea0003800000 */
[-C--:B-----5:R-:W-:Y:S01]  /*2320*/  FMUL.FTZ R91, R28, R83.reuse ;  /* 0x000000531c5b7220 */ /* 0x0a0fe20000410000 */
[-C--:B------:R-:W-:Y:S01]  /*2330*/  FMUL.FTZ R94, R29, R83.reuse ;  /* 0x000000531d5e7220 */ /* 0x080fe20000410000 */
[--C-:B------:R-:W-:Y:S02]  /*2340*/  HADD2.F32 R28, -RZ, R78.reuse.H0_H0 ;  /* 0x2000004eff1c7230 */ /* 0x100fe40000004100 */
[-C--:B0-----:R-:W-:Y:S01]  /*2350*/  FMUL.FTZ R43, R30, R83.reuse ;  /* 0x000000531e2b7220 */ /* 0x081fe20000410000 */
        /* <DEDUP_REMOVED lines=9> */
.L_x_21701:
[-C--:B0----5:R-:W-:Y:S01]  /*23f0*/  FMUL.FTZ R43, R30, R83.reuse ;  /* 0x000000531e2b7220 */ /* 0x0a1fe20000410000 */
        /* <DEDUP_REMOVED lines=11> */
.L_x_21702:
[----:B------:R-:W0:Y:S02]  /*24b0*/  LDC.64 R42, c[0x0][0x3a8] ;  /* 0x0000ea00ff2a7b82 */ /* 0x000e240000000a00 */
[C---:B0-----:R-:W-:Y:S01]  /*24c0*/  IMAD.WIDE.U32 R42, R40.reuse, 0x10, R42 ;  /* 0x00000010282a7825 */ /* 0x041fe200078e002a */
[----:B------:R-:W-:-:S04]  /*24d0*/  IADD3 R40, PT, PT, R40, 0x100, RZ ;  /* 0x0000010028287810 */ /* 0x000fc80007ffe0ff */
[----:B------:R0:W-:Y:S03]  /*24e0*/  STG.E.128 desc[UR6][R42.64], R28 ;  /* 0x0000001c2a007986 */ /* 0x0001e6000c101d06 */
.L_x_21700:
[----:B------:R-:W-:Y:S05]  /*24f0*/  BSYNC.RECONVERGENT B0 ;  /* 0x0000000000007941 */ /* 0x000fea0003800200 */
.L_x_21699:
[----:B------:R-:W-:Y:S01]  /*2500*/  ISETP.GE.U32.AND P4, PT, R65, 0x700, PT ;  /* 0x000007004100780c */ /* 0x000fe20003f86070 */
[----:B------:R-:W-:-:S12]  /*2510*/  BSSY.RECONVERGENT B0, `(.L_x_21703) ;  /* 0x0000028000007945 */ /* 0x000fd80003800200 */
[----:B------:R-:W-:Y:S05]  /*2520*/  @!P4 BRA `(.L_x_21704) ;  /* 0x000000000098c947 */ /* 0x000fea0003800000 */
[----:B------:R-:W-:Y:S01]  /*2530*/  ISETP.NE.U32.AND P5, PT, RZ, UR8, PT ;  /* 0x00000008ff007c0c */ /* 0x000fe2000bfa5070 */
[----:B------:R-:W0:Y:S03]  /*2540*/  LDC.64 R32, c[0x0][0x390] ;  /* 0x0000e400ff207b82 */ /* 0x000e260000000a00 */
[----:B------:R-:W-:-:S13]  /*2550*/  ISETP.NE.AND.EX P5, PT, RZ, UR9, PT, P5 ;  /* 0x00000009ff007c0c */ /* 0x000fda000bfa5350 */
[----:B01234-:R-:W0:Y:S01]  /*2560*/  @P5 LDC.64 R42, c[0x0][0x3a0] ;  /* 0x0000e800ff2a5b82 */ /* 0x01fe220000000a00 */
[----:B------:R-:W-:-:S06]  /*2570*/  IMAD.WIDE.U32 R32, R40, 0x10, R32 ;  /* 0x0000001028207825 */ /* 0x000fcc00078e0020 */
[----:B------:R-:W5:Y:S01]  /*2580*/  LDG.E.128 R32, desc[UR6][R32.64] ;  /* 0x0000000620207981 */ /* 0x000f62000c1e1d00 */
[----:B0-----:R-:W-:-:S05]  /*2590*/  @P5 IMAD.WIDE.U32 R42, R40, 0x10, R42 ;  /* 0x00000010282a5825 */ /* 0x001fca00078e002a */
[----:B------:R0:W5:Y:S01]  /*25a0*/  @P5 LDG.E.128 R4, desc[UR6][R42.64] ;  /* 0x000000062a045981 */ /* 0x000162000c1e1d00 */
[----:B------:R-:W-:Y:S05]  /*25b0*/  @!P5 BRA `(.L_x_21705) ;  /* 0x000000000034d947 */ /* 0x000fea0003800000 */
[-C--:B-----5:R-:W-:Y:S01]  /*25c0*/  FMUL.FTZ R91, R32, R83.reuse ;  /* 0x00000053205b7220 */ /* 0x0a0fe20000410000 */
[-C--:B------:R-:W-:Y:S01]  /*25d0*/  FMUL.FTZ R94, R33, R83.reuse ;  /* 0x00000053215e7220 */ /* 0x080fe20000410000 */
[----:B------:R-:W-:Y:S02]  /*25e0*/  HADD2.F32 R32, -RZ, R80.H0_H0 ;  /* 0x20000050ff207230 */ /* 0x000fe40000004100 */
[-C--:B0-----:R-:W-:Y:S01]  /*25f0*/  FMUL.FTZ R43, R34, R83.reuse ;  /* 0x00000053222b7220 */ /* 0x081fe20000410000 */
[----:B------:R-:W-:Y:S02]  /*2600*/  HADD2.F32 R33, -RZ, R82.H0_H0 ;  /* 0x20000052ff217230 */ /* 0x000fe40000004100 */
        /* <DEDUP_REMOVED lines=8> */
.L_x_21705:
[-C--:B0----5:R-:W-:Y:S01]  /*2690*/  FMUL.FTZ R43, R34, R83.reuse ;  /* 0x00000053222b7220 */ /* 0x0a1fe20000410000 */
[----:B------:R-:W-:Y:S02]  /*26a0*/  HADD2.F32 R91, -RZ, R80.H0_H0 ;  /* 0x20000050ff5b7230 */ /* 0x000fe40000004100 */
[-C--:B------:R-:W-:Y:S01]  /*26b0*/  FMUL.FTZ R32, R32, R83.reuse ;  /* 0x0000005320207220 */ /* 0x080fe20000410000 */
[----:B------:R-:W-:Y:S02]  /*26c0*/  HADD2.F32 R92, -RZ, R82.H0_H0 ;  /* 0x20000052ff5c7230 */ /* 0x000fe40000004100 */
        /* <DEDUP_REMOVED lines=8> */
.L_x_21706:
[----:B------:R-:W0:Y:S02]  /*2750*/  LDC.64 R42, c[0x0][0x3a8] ;  /* 0x0000ea00ff2a7b82 */ /* 0x000e240000000a00 */
[C---:B0-----:R-:W-:Y:S01]  /*2760*/  IMAD.WIDE.U32 R42, R40.reuse, 0x10, R42 ;  /* 0x00000010282a7825 */ /* 0x041fe200078e002a */
[----:B------:R-:W-:-:S04]  /*2770*/  IADD3 R40, PT, PT, R40, 0x100, RZ ;  /* 0x0000010028287810 */ /* 0x000fc80007ffe0ff */
[----:B------:R0:W-:Y:S03]  /*2780*/  STG.E.128 desc[UR6][R42.64], R32 ;  /* 0x000000202a007986 */ /* 0x0001e6000c101d06 */
.L_x_21704:
[----:B------:R-:W-:Y:S05]  /*2790*/  BSYNC.RECONVERGENT B0 ;  /* 0x0000000000007941 */ /* 0x000fea0003800200 */
.L_x_21703:
        /* <DEDUP_REMOVED lines=25> */
.L_x_21709:
        /* <DEDUP_REMOVED lines=12> */
.L_x_21710:
[----:B------:R-:W0:Y:S02]  /*29f0*/  LDC.64 R42, c[0x0][0x3a8] ;  /* 0x0000ea00ff2a7b82 */ /* 0x000e240000000a00 */
[----:B0-----:R-:W-:-:S05]  /*2a00*/  IMAD.WIDE.U32 R42, R40, 0x10, R42 ;  /* 0x00000010282a7825 */ /* 0x001fca00078e002a */
[----:B------:R0:W-:Y:S02]  /*2a10*/  STG.E.128 desc[UR6][R42.64], R36 ;  /* 0x000000242a007986 */ /* 0x0001e4000c101d06 */
.L_x_21708:
[----:B------:R-:W-:Y:S05]  /*2a20*/  BSYNC.RECONVERGENT B0 ;  /* 0x0000000000007941 */ /* 0x000fea0003800200 */
.L_x_21707:
[----:B------:R-:W-:Y:S01]  /*2a30*/  FADD.FTZ R40, RZ, R8 ;  /* 0x00000008ff287221 */ /* 0x000fe20000010000 */
[----:B------:R-:W-:Y:S01]  /*2a40*/  ISETP.GT.U32.AND P6, PT, R65, 0x1ff, PT ;  /* 0x000001ff4100780c */ /* 0x000fe20003fc4070 */
[----:B------:R-:W-:Y:S01]  /*2a50*/  BSSY.RECONVERGENT B0, `(.L_x_21711) ;  /* 0x0000090000007945 */ /* 0x000fe20003800200 */
[----:B01234-:R-:W-:Y:S01]  /*2a60*/  P2R R42, PR, RZ, 0x1 ;  /* 0x00000001ff2a7803 */ /* 0x01ffe20000000000 */
[----:B------:R-:W-:Y:S01]  /*2a70*/  FADD.FTZ R41, R9, R40 ;  /* 0x0000002809297221 */ /* 0x000fe20000010000 */
[----:B------:R-:W-:-:S03]  /*2a80*/  ISETP.GT.U32.AND P0, PT, R65, 0x2ff, PT ;  /* 0x000002ff4100780c */ /* 0x000fc60003f04070 */
        /* <DEDUP_REMOVED lines=43> */
[----:B-----5:R-:W0:Y:S02]  /*2d40*/  SHFL.BFLY PT, R83, R94, 0x8, 0x1f ;  /* 0x0d001f005e537f89 */ /* 0x020e2400000e0000 */
[----:B0-----:R-:W-:-:S05]  /*2d50*/  FADD.FTZ R83, R94, R83 ;  /* 0x000000535e537221 */ /* 0x001fca0000010000 */
[----:B------:R-:W0:Y:S02]  /*2d60*/  SHFL.BFLY PT, R40, R83, 0x10, 0x1f ;  /* 0x0e001f0053287f89 */ /* 0x000e2400000e0000 */
[----:B0-----:R-:W-:-:S04]  /*2d70*/  FADD.FTZ R43, R83, R40 ;  /* 0x00000028532b7221 */ /* 0x001fc80000010000 */
[----:B------:R-:W-:-:S04]  /*2d80*/  FMUL.FTZ R40, R62, R43 ;  /* 0x0000002b3e287220 */ /* 0x000fc80000410000 */
[--C-:B------:R-:W-:Y:S01]  /*2d90*/  FADD.FTZ R92, R8, -R40.reuse ;  /* 0x80000028085c7221 */ /* 0x100fe20000010000 */
[--C-:B------:R-:W-:Y:S01]  /*2da0*/  FADD.FTZ R43, R9, -R40.reuse ;  /* 0x80000028092b7221 */ /* 0x100fe20000010000 */
[--C-:B------:R-:W-:Y:S01]  /*2db0*/  FADD.FTZ R42, R10, -R40.reuse ;  /* 0x800000280a2a7221 */ /* 0x100fe20000010000 */
[----:B------:R-:W-:Y:S01]  /*2dc0*/  FADD.FTZ R41, R11, -R40 ;  /* 0x800000280b297221 */ /* 0x000fe20000010000 */
[----:B------:R-:W-:-:S04]  /*2dd0*/  FFMA.FTZ R92, R92, R92, RZ ;  /* 0x0000005c5c5c7223 */ /* 0x000fc800000100ff */
[----:B------:R-:W-:Y:S01]  /*2de0*/  FFMA.FTZ R43, R43, R43, R92 ;  /* 0x0000002b2b2b7223 */ /* 0x000fe2000001005c */
[----:B------:R-:W-:-:S03]  /*2df0*/  FADD.FTZ R92, R12, -R40 ;  /* 0x800000280c5c7221 */ /* 0x000fc60000010000 */
[----:B------:R-:W-:Y:S01]  /*2e00*/  FFMA.FTZ R42, R42, R42, R43 ;  /* 0x0000002a2a2a7223 */ /* 0x000fe2000001002b */
[----:B------:R-:W-:-:S03]  /*2e10*/  FADD.FTZ R43, R13, -R40 ;  /* 0x800000280d2b7221 */ /* 0x000fc60000010000 */
        /* <DEDUP_REMOVED lines=9> */
[----:B------:R-:W-:Y:S01]  /*2eb0*/  @P6 FFMA.FTZ R83, R41, R41, R42 ;  /* 0x0000002929536223 */ /* 0x000fe2000001002a */
[----:B------:R-:W-:Y:S01]  /*2ec0*/  ISETP.GT.U32.AND P6, PT, R65, 0x2ff, PT ;  /* 0x000002ff4100780c */ /* 0x000fe20003fc4070 */
[--C-:B------:R-:W-:Y:S01]  /*2ed0*/  FADD.FTZ R42, R18, -R40.reuse ;  /* 0x80000028122a7221 */ /* 0x100fe20000010000 */
[----:B------:R-:W-:Y:S01]  /*2ee0*/  FADD.FTZ R41, R19, -R40 ;  /* 0x8000002813297221 */ /* 0x000fe20000010000 */
        /* <DEDUP_REMOVED lines=46> */
[----:B------:R-:W-:-:S04]  /*31d0*/  FFMA.FTZ R43, R43, R43, R92 ;  /* 0x0000002b2b2b7223 */ /* 0x000fc8000001005c */
[----:B------:R-:W-:Y:S01]  /*31e0*/  FFMA.FTZ R42, R42, R42, R43 ;  /* 0x0000002a2a2a7223 */ /* 0x000fe2000001002b */
[----:B------:R-:W-:-:S03]  /*31f0*/  LOP3.LUT R43, R81, 0x1f, RZ, 0xc0, !PT ;  /* 0x0000001f512b7812 */ /* 0x000fc600078ec0ff */
[----:B------:R-:W-:Y:S01]  /*3200*/  @P6 FFMA.FTZ R83, R41, R41, R42 ;  /* 0x0000002929536223 */ /* 0x000fe2000001002a */
[----:B------:R-:W-:-:S04]  /*3210*/  LOP3.LUT P6, RZ, R81, 0x1f, RZ, 0xc0, !PT ;  /* 0x0000001f51ff7812 */ /* 0x000fc800078cc0ff */
[----:B------:R-:W0:Y:S02]  /*3220*/  SHFL.BFLY PT, R42, R83, 0x1, 0x1f ;  /* 0x0c201f00532a7f89 */ /* 0x000e2400000e0000 */
[----:B0-----:R-:W-:Y:S01]  /*3230*/  FADD.FTZ R93, R83, R42 ;  /* 0x0000002a535d7221 */ /* 0x001fe20000010000 */
[----:B------:R-:W-:-:S04]  /*3240*/  HFMA2 R42, -RZ, RZ, 0, 0 ;  /* 0x00000000ff2a7431 */ /* 0x000fc800000001ff */
        /* <DEDUP_REMOVED lines=16> */
.L_x_21712:
[----:B------:R-:W-:Y:S05]  /*3350*/  BSYNC.RECONVERGENT B0 ;  /* 0x0000000000007941 */ /* 0x000fea0003800200 */
.L_x_21711:
        /* <DEDUP_REMOVED lines=13> */
.L_x_21714:
[----:B------:R-:W-:Y:S05]  /*3430*/  BSYNC.RECONVERGENT B0 ;  /* 0x0000000000007941 */ /* 0x000fea0003800200 */
.L_x_21713:
[----:B------:R-:W1:Y:S01]  /*3440*/  SHFL.DOWN PT, R83, R42, 0x4, 0x1f ;  /* 0x08801f002a537f89 */ /* 0x000e6200000e0000 */
[-C--:B------:R-:W-:Y:S01]  /*3450*/  I2FP.F32.S32 R93, R42.reuse ;  /* 0x0000002a005d7245 */ /* 0x080fe20000201400 */
[----:B------:R-:W-:Y:S01]  /*3460*/  BSSY.RECONVERGENT B0, `(.L_x_21715) ;  /* 0x000005a000007945 */ /* 0x000fe20003800200 */
[----:B------:R-:W-:Y:S01]  /*3470*/  ISETP.NE.AND P6, PT, RZ, UR10, PT ;  /* 0x0000000aff007c0c */ /* 0x000fe2000bfc5270 */
[----:B0-----:R-:W0:Y:S04]  /*3480*/  SHFL.DOWN PT, R43, R40, 0x4, 0x1f ;  /* 0x08801f00282b7f89 */ /* 0x001e2800000e0000 */
[----:B------:R-:W2:Y:S01]  /*3490*/  SHFL.DOWN PT, R106, R41, 0x4, 0x1f ;  /* 0x08801f00296a7f89 */ /* 0x000ea200000e0000 */
[----:B-1----:R-:W-:Y:S02]  /*34a0*/  IADD3 R99, PT, PT, R83, R42, RZ ;  /* 0x0000002a53637210 */ /* 0x002fe40007ffe0ff */
[----:B------:R-:W-:-:S02]  /*34b0*/  I2FP.F32.S32 R94, R83 ;  /* 0x00000053005e7245 */ /* 0x000fc40000201400 */
[----:B------:R-:W-:Y:S01]  /*34c0*/  I2FP.F32.S32 R91, R99 ;  /* 0x00000063005b7245 */ /* 0x000fe20000201400 */
[----:B------:R-:W1:Y:S02]  /*34d0*/  SHFL.DOWN PT, R100, R99, 0x2, 0x1f ;  /* 0x08401f0063647f89 */ /* 0x000e6400000e0000 */
[----:B0-----:R-:W-:Y:S01]  /*34e0*/  FMUL.FTZ R96, R43, R94 ;  /* 0x0000005e2b607220 */ /* 0x001fe20000410000 */
[----:B------:R-:W0:Y:S03]  /*34f0*/  MUFU.RCP R92, R91 ;  /* 0x0000005b005c7308 */ /* 0x000e260000001000 */
[----:B------:R-:W-:Y:S01]  /*3500*/  FFMA.FTZ R83, R93, R40, R96 ;  /* 0x000000285d537223 */ /* 0x000fe20000010060 */
[----:B------:R-:W-:Y:S01]  /*3510*/  FADD.FTZ R40, -R43, R40 ;  /* 0x000000282b287221 */ /* 0x000fe20000010100 */
[----:B--2---:R-:W-:-:S03]  /*3520*/  FADD.FTZ R43, R106, R41 ;  /* 0x000000296a2b7221 */ /* 0x004fc60000010000 */
        /* <DEDUP_REMOVED lines=15> */
[----:B-1----:R-:W-:Y:S01]  /*3620*/  IADD3 R42, PT, PT, R83, R104, RZ ;  /* 0x00000068532a7210 */ /* 0x002fe20007ffe0ff */
[----:B------:R-:W-:Y:S01]  /*3630*/  FMUL.FTZ R92, R92, R92 ;  /* 0x0000005c5c5c7220 */ /* 0x000fe20000410000 */
[----:B------:R-:W-:Y:S01]  /*3640*/  I2FP.F32.S32 R104, R104 ;  /* 0x0000006800687245 */ /* 0x000fe20000201400 */
[C---:B--2---:R-:W-:Y:S01]  /*3650*/  FMUL.FTZ R102, R98.reuse, R99 ;  /* 0x0000006362667220 */ /* 0x044fe20000410000 */
[----:B------:R-:W-:Y:S01]  /*3660*/  I2FP.F32.S32 R101, R42 ;  /* 0x0000002a00657245 */ /* 0x000fe20000201400 */
[----:B------:R-:W-:Y:S01]  /*3670*/  FMUL.FTZ R91, R91, R92 ;  /* 0x0000005c5b5b7220 */ /* 0x000fe20000410000 */
[----:B---3--:R-:W-:Y:S02]  /*3680*/  FADD.FTZ R41, R43, R40 ;  /* 0x000000282b297221 */ /* 0x008fe40000010000 */
[----:B------:R-:W0:Y:S01]  /*3690*/  SHFL.DOWN PT, R99, R102, 0x1, 0x1f ;  /* 0x08201f0066637f89 */ /* 0x000e2200000e0000 */
[----:B------:R-:W-:Y:S01]  /*36a0*/  FMUL.FTZ R91, R91, R100 ;  /* 0x000000645b5b7220 */ /* 0x000fe20000410000 */
[----:B------:R-:W1:Y:S01]  /*36b0*/  MUFU.RCP R101, R101 ;  /* 0x0000006500657308 */ /* 0x000e620000001000 */
[----:B------:R-:W2:Y:S02]  /*36c0*/  LDC R43, c[0x0][0x448] ;  /* 0x00011200ff2b7b82 */ /* 0x000ea40000000800 */
[----:B------:R-:W-:-:S05]  /*36d0*/  FFMA.FTZ R41, R98, R91, R41 ;  /* 0x0000005b62297223 */ /* 0x000fca0000010029 */
[----:B------:R-:W3:Y:S01]  /*36e0*/  SHFL.DOWN PT, R40, R41, 0x1, 0x1f ;  /* 0x08201f0029287f89 */ /* 0x000ee200000e0000 */
[----:B0-----:R-:W-:Y:S01]  /*36f0*/  FMUL.FTZ R42, R99, R104 ;  /* 0x00000068632a7220 */ /* 0x001fe20000410000 */
[----:B------:R-:W-:-:S03]  /*3700*/  FADD.FTZ R92, R102, -R99 ;  /* 0x80000063665c7221 */ /* 0x000fc60000010000 */
[----:B------:R-:W-:Y:S01]  /*3710*/  FFMA.FTZ R42, R97, R102, R42 ;  /* 0x00000066612a7223 */ /* 0x000fe2000001002a */
[----:B------:R-:W-:-:S03]  /*3720*/  FMUL.FTZ R92, R92, R92 ;  /* 0x0000005c5c5c7220 */ /* 0x000fc60000410000 */
[----:B-1----:R-:W-:Y:S01]  /*3730*/  FMUL.FTZ R42, R101, R42 ;  /* 0x0000002a652a7220 */ /* 0x002fe20000410000 */
[----:B------:R-:W-:Y:S01]  /*3740*/  FMUL.FTZ R97, R97, R92 ;  /* 0x0000005c61617220 */ /* 0x000fe20000410000 */
[----:B---3--:R-:W-:-:S03]  /*3750*/  FADD.FTZ R40, R41, R40 ;  /* 0x0000002829287221 */ /* 0x008fc60000010000 */
[----:B------:R-:W-:Y:S01]  /*3760*/  FMUL.FTZ R97, R97, R104 ;  /* 0x0000006861617220 */ /* 0x000fe20000410000 */
[----:B------:R-:W0:Y:S03]  /*3770*/  SHFL.IDX PT, R42, R42, RZ, 0x1f ;  /* 0x00001fff2a2a7589 */ /* 0x000e2600000e0000 */
[----:B------:R-:W-:-:S06]  /*3780*/  FFMA.FTZ R40, R101, R97, R40 ;  /* 0x0000006165287223 */ /* 0x000fcc0000010028 */
[----:B------:R-:W2:Y:S01]  /*3790*/  SHFL.IDX PT, R40, R40, RZ, 0x1f ;  /* 0x00001fff28287589 */ /* 0x000ea200000e0000 */
[C---:B0-----:R-:W-:Y:S01]  /*37a0*/  FMUL.FTZ R103, R42.reuse, R42 ;  /* 0x0000002a2a677220 */ /* 0x041fe20000410000 */
[----:B------:R-:W-:-:S04]  /*37b0*/  FSEL R83, R42, RZ, !P6 ;  /* 0x000000ff2a537208 */ /* 0x000fc80007000000 */
[----:B------:R-:W-:Y:S02]  /*37c0*/  FSEL R103, R103, RZ, P6 ;  /* 0x000000ff67677208 */ /* 0x000fe40003000000 */
[----:B------:R-:W-:Y:S01]  /*37d0*/  ISETP.NE.AND P6, PT, R81, RZ, PT ;  /* 0x000000ff5100720c */ /* 0x000fe20003fc5270 */
[----:B--2---:R-:W-:-:S04]  /*37e0*/  FFMA.FTZ R92, R40, UR11, R43 ;  /* 0x0000000b285c7c23 */ /* 0x004fc8000801002b */
[----:B------:R-:W-:-:S06]  /*37f0*/  FADD.FTZ R81, R92, R103 ;  /* 0x000000675c517221 */ /* 0x000fcc0000010000 */
[----:B------:R-:W0:Y:S02]  /*3800*/  MUFU.RSQ R81, R81 ;  /* 0x0000005100517308 */ /* 0x000e240000001400 */
[----:B------:R-:W1:Y:S08]  /*3810*/  @!P6 LDC.64 R96, c[0x0][0x3c0] ;  /* 0x0000f000ff60eb82 */ /* 0x000e700000000a00 */
[----:B------:R-:W2:Y:S01]  /*3820*/  @!P6 LDC.64 R94, c[0x0][0x3c8] ;  /* 0x0000f200ff5eeb82 */ /* 0x000ea20000000a00 */
[----:B-1----:R-:W-:-:S05]  /*3830*/  @!P6 IMAD.WIDE R96, R66, 0x4, R96 ;  /* 0x000000044260e825 */ /* 0x002fca00078e0260 */
[----:B------:R1:W-:Y:S01]  /*3840*/  @!P6 STG.E desc[UR6][R96.64], R42 ;  /* 0x0000002a6000e986 */ /* 0x0003e2000c101906 */
[----:B--2---:R-:W-:-:S05]  /*3850*/  @!P6 IMAD.WIDE R94, R66, 0x4, R94 ;  /* 0x00000004425ee825 */ /* 0x004fca00078e025e */
[----:B0-----:R1:W-:Y:S01]  /*3860*/  @!P6 STG.E desc[UR6][R94.64], R81 ;  /* 0x000000515e00e986 */ /* 0x0013e2000c101906 */
[----:B------:R-:W-:Y:S05]  /*3870*/  @!P1 BRA `(.L_x_21716) ;  /* 0x0000000000609947 */ /* 0x000fea0003800000 */
[----:B------:R-:W0:Y:S01]  /*3880*/  LDC.64 R102, c[0x0][0x428] ;  /* 0x00010a00ff667b82 */ /* 0x000e220000000a00 */
[--C-:B-1----:R-:W-:Y:S01]  /*3890*/  FADD.FTZ R42, R8, -R83.reuse ;  /* 0x80000053082a7221 */ /* 0x102fe20000010000 */
[----:B------:R-:W-:Y:S02]  /*38a0*/  HADD2.F32 R41, -RZ, R86.H0_H0 ;  /* 0x20000056ff297230 */ /* 0x000fe40000004100 */
[--C-:B------:R-:W-:Y:S01]  /*38b0*/  FADD.FTZ R98, R9, -R83.reuse ;  /* 0x8000005309627221 */ /* 0x100fe20000010000 */
[----:B------:R-:W-:Y:S02]  /*38c0*/  HADD2.F32 R40, -RZ, R54.H0_H0 ;  /* 0x20000036ff287230 */ /* 0x000fe40000004100 */
[----:B------:R-:W-:Y:S01]  /*38d0*/  FMUL.FTZ R43, R81, R42 ;  /* 0x0000002a512b7220 */ /* 0x000fe20000410000 */
[--C-:B------:R-:W-:Y:S01]  /*38e0*/  FADD.FTZ R100, R10, -R83.reuse ;  /* 0x800000530a647221 */ /* 0x100fe20000010000 */
[----:B------:R-:W-:Y:S01]  /*38f0*/  FADD.FTZ R94, R11, -R83 ;  /* 0x800000530b5e7221 */ /* 0x000fe20000010000 */
[----:B------:R-:W-:-:S02]  /*3900*/  HADD2.F32 R96, -RZ, R87.H0_H0 ;  /* 0x20000057ff607230 */ /* 0x000fc40000004100 */
[----:B------:R-:W-:Y:S01]  /*3910*/  FFMA.FTZ R40, R43, R41, R40 ;  /* 0x000000292b287223 */ /* 0x000fe20000010028 */
[----:B------:R-:W-:Y:S02]  /*3920*/  HADD2.F32 R41, -RZ, R115.H0_H0 ;  /* 0x20000073ff297230 */ /* 0x000fe40000004100 */
[C---:B------:R-:W-:Y:S01]  /*3930*/  FMUL.FTZ R98, R81.reuse, R98 ;  /* 0x0000006251627220 */ /* 0x040fe20000410000 */
[----:B------:R-:W-:Y:S02]  /*3940*/  HADD2.F32 R91, -RZ, R86.H1_H1 ;  /* 0x30000056ff5b7230 */ /* 0x000fe40000004100 */
[C---:B------:R-:W-:Y:S01]  /*3950*/  FMUL.FTZ R93, R81.reuse, R100 ;  /* 0x00000064515d7220 */ /* 0x040fe20000410000 */
[----:B------:R-:W-:Y:S02]  /*3960*/  HADD2.F32 R42, -RZ, R55.H0_H0 ;  /* 0x20000037ff2a7230 */ /* 0x000fe40000004100 */
[----:B------:R-:W-:Y:S01]  /*3970*/  FMUL.FTZ R94, R81, R94 ;  /* 0x0000005e515e7220 */ /* 0x000fe20000410000 */
[----:B------:R-:W-:-:S02]  /*3980*/  HADD2.F32 R92, -RZ, R87.H1_H1 ;  /* 0x30000057ff5c7230 */ /* 0x000fc40000004100 */
[----:B------:R-:W-:Y:S01]  /*3990*/  FFMA.FTZ R41, R98, R96, R41 ;  /* 0x0000006062297223 */ /* 0x000fe20000010029 */
[----:B------:R-:W-:Y:S02]  /*39a0*/  HADD2.F32 R43, -RZ, R115.H1_H1 ;  /* 0x30000073ff2b7230 */ /* 0x000fe40000004100 */
[----:B------:R-:W-:-:S03]  /*39b0*/  FFMA.FTZ R42, R93, R91, R42 ;  /* 0x0000005b5d2a7223 */ /* 0x000fc6000001002a */
[----:B------:R-:W-:Y:S01]  /*39c0*/  FFMA.FTZ R43, R94, R92, R43 ;  /* 0x0000005c5e2b7223 */ /* 0x000fe2000001002b */
[C---:B0-----:R-:W-:Y:S01]  /*39d0*/  IMAD.WIDE.U32 R102, R68.reuse, 0x10, R102 ;  /* 0x0000001044667825 */ /* 0x041fe200078e0066 */
[----:B------:R-:W-:-:S04]  /*39e0*/  IADD3 R68, PT, PT, R68, 0x100, RZ ;  /* 0x0000010044447810 */ /* 0x000fc80007ffe0ff */
[----:B------:R0:W-:Y:S03]  /*39f0*/  STG.E.128 desc[UR6][R102.64], R40 ;  /* 0x0000002866007986 */ /* 0x0001e6000c101d06 */
.L_x_21716:
[----:B------:R-:W-:Y:S05]  /*3a00*/  BSYNC.RECONVERGENT B0 ;  /* 0x0000000000007941 */ /* 0x000fea0003800200 */
.L_x_21715:
[----:B------:R-:W-:Y:S01]  /*3a10*/  ISETP.GE.U32.AND P1, PT, R65, 0x200, PT ;  /* 0x000002004100780c */ /* 0x000fe20003f26070 */
[----:B------:R-:W-:-:S12]  /*3a20*/  BSSY.RECONVERGENT B0, `(.L_x_21717) ;  /* 0x000001a000007945 */ /* 0x000fd80003800200 */
[----:B------:R-:W-:Y:S05]  /*3a30*/  @!P1 BRA `(.L_x_21718) ;  /* 0x0000000000609947 */ /* 0x000fea0003800000 */
[----:B0-----:R-:W0:Y:S01]  /*3a40*/  LDC.64 R102, c[0x0][0x428] ;  /* 0x00010a00ff667b82 */ /* 0x001e220000000a00 */
        /* <DEDUP_REMOVED lines=23> */
.L_x_21718:
[----:B------:R-:W-:Y:S05]  /*3bc0*/  BSYNC.RECONVERGENT B0 ;  /* 0x0000000000007941 */ /* 0x000fea0003800200 */
.L_x_21717:
[----:B------:R-:W-:Y:S01]  /*3bd0*/  ISETP.GE.U32.AND P1, PT, R65, 0x300, PT ;  /* 0x000003004100780c */ /* 0x000fe20003f26070 */
[----:B------:R-:W-:-:S12]  /*3be0*/  BSSY.RECONVERGENT B0, `(.L_x_21719) ;  /* 0x000001a000007945 */ /* 0x000fd80003800200 */
[----:B------:R-:W-:Y:S05]  /*3bf0*/  @!P1 BRA `(.L_x_21720) ;  /* 0x0000000000609947 */ /* 0x000fea0003800000 */
[----:B0-2---:R-:W0:Y:S01]  /*3c00*/  LDC.64 R102, c[0x0][0x428] ;  /* 0x00010a00ff667b82 */ /* 0x005e220000000a00 */
        /* <DEDUP_REMOVED lines=23> */
.L_x_21720:
[----:B------:R-:W-:Y:S05]  /*3d80*/  BSYNC.RECONVERGENT B0 ;  /* 0x0000000000007941 */ /* 0x000fea0003800200 */
.L_x_21719:
[----:B------:R-:W-:Y:S01]  /*3d90*/  ISETP.GE.U32.AND P1, PT, R65, 0x400, PT ;  /* 0x000004004100780c */ /* 0x000fe20003f26070 */
[----:B------:R-:W-:-:S12]  /*3da0*/  BSSY.RECONVERGENT B0, `(.L_x_21721) ;  /* 0x000001a000007945 */ /* 0x000fd80003800200 */
[----:B------:R-:W-:Y:S05]  /*3db0*/  @!P1 BRA `(.L_x_21722) ;  /* 0x0000000000609947 */ /* 0x000fea0003800000 */
[----:B0-23--:R-:W0:Y:S01]  /*3dc0*/  LDC.64 R102, c[0x0][0x428] ;  /* 0x00010a00ff667b82 */ /* 0x00de220000000a00 */
        /* <DEDUP_REMOVED lines=23> */
.L_x_21722:
[----:B------:R-:W-:Y:S05]  /*3f40*/  BSYNC.RECONVERGENT B0 ;  /* 0x0000000000007941 */ /* 0x000fea0003800200 */
.L_x_21721:
[----:B------:R-:W-:Y:S04]  /*3f50*/  BSSY.RECONVERGENT B0, `(.L_x_21723) ;  /* 0x000001a000007945 */ /* 0x000fe80003800200 */
[----:B------:R-:W-:Y:S05]  /*3f60*/  @!P2 BRA `(.L_x_21724) ;  /* 0x000000000060a947 */ /* 0x000fea0003800000 */
[----:B0-234-:R-:W0:Y:S01]  /*3f70*/  LDC.64 R102, c[0x0][0x428] ;  /* 0x00010a00ff667b82 */ /* 0x01de220000000a00 */
        /* <DEDUP_REMOVED lines=23> */
.L_x_21724:
[----:B------:R-:W-:Y:S05]  /*40f0*/  BSYNC.RECONVERGENT B0 ;  /* 0x0000000000007941 */ /* 0x000fea0003800200 */
.L_x_21723:
        /* <DEDUP_REMOVED lines=26> */
.L_x_21726:
[----:B------:R-:W-:Y:S05]  /*42a0*/  BSYNC.RECONVERGENT B0 ;  /* 0x0000000000007941 */ /* 0x000fea0003800200 */
.L_x_21725:
        /* <DEDUP_REMOVED lines=26> */
.L_x_21728:
[----:B------:R-:W-:Y:S05]  /*4450*/  BSYNC.RECONVERGENT B0 ;  /* 0x0000000000007941 */ /* 0x000fea0003800200 */
.L_x_21727:
[----:B------:R-:W-:Y:S04]  /*4460*/  BSSY.RECONVERGENT B0, `(.L_x_21729) ;  /* 0x0000011000007945 */ /* 0x000fe80003800200 */
[----:B------:R-:W-:Y:S05]  /*4470*/  @!P5 BRA `(.L_x_21730) ;  /* 0x00000000003cd947 */ /* 0x000fea0003800000 */
[----:B-1----:R-:W1:Y:S01]  /*4480*/  LDC.64 R96, c[0x0][0x428] ;  /* 0x00010a00ff607b82 */ /* 0x002e620000000a00 */
[--C-:B0-234-:R-:W-:Y:S01]  /*4490*/  FADD.FTZ R40, R36, -R83.reuse ;  /* 0x8000005324287221 */ /* 0x11dfe20000010000 */
        /* <DEDUP_REMOVED lines=11> */
[----:B-1----:R-:W-:-:S05]  /*4550*/  IMAD.WIDE.U32 R96, R68, 0x10, R96 ;  /* 0x0000001044607825 */ /* 0x002fca00078e0060 */
[----:B------:R0:W-:Y:S02]  /*4560*/  STG.E.128 desc[UR6][R96.64], R40 ;  /* 0x0000002860007986 */ /* 0x0001e4000c101d06 */
.L_x_21730:
[----:B------:R-:W-:Y:S05]  /*4570*/  BSYNC.RECONVERGENT B0 ;  /* 0x0000000000007941 */ /* 0x000fea0003800200 */
.L_x_21729:
[----:B0-234-:R-:W0:Y:S01]  /*4580*/  LDC.64 R40, c[0x0][0x380] ;  /* 0x0000e000ff287b82 */ /* 0x01de220000000a00 */
[----:B------:R-:W-:Y:S01]  /*4590*/  UPLOP3.LUT UP0, UPT, UPT, UPT, UP0, 0x40, 0x4 ;  /* 0x000000000004789c */ /* 0x000fe20003f0e800 */
[----:B0-----:R-:W-:-:S04]  /*45a0*/  IADD3 R66, PT, PT, R66, R40, RZ ;  /* 0x0000002842427210 */ /* 0x001fc80007ffe0ff */
[----:B------:R-:W-:-:S13]  /*45b0*/  ISETP.GE.AND P1, PT, R66, R41, PT ;  /* 0x000000294200720c */ /* 0x000fda0003f26270 */
[----:B------:R-:W-:Y:S05]  /*45c0*/  @!P1 BRA `(.L_x_21731) ;  /* 0xffffffcc00ac9947 */ /* 0x000fea000383ffff */
[----:B------:R-:W-:Y:S05]  /*45d0*/  EXIT ;  /* 0x000000000000794d */ /* 0x000fea0003800000 */
.L_x_21732:
        /* <DEDUP_REMOVED lines=10> */
.L_x_27592:


//--------------------- .text._ZN10layer_norm13ln_fwd_kernelINS_13Kernel_traitsI6__halfffffjLj8192ELj1ELj1ELj8ELj16ENS_18Kernel_traits_baseILj8192ES2_ffffjLj256EEEEELb0ELb1ELb0ELb1EEEvNS_9FwdParamsE --------------------------
	.section	.text._ZN10layer_norm13ln_fwd_kernelINS_13Kernel_traitsI6__halfffffjLj8192ELj1ELj1ELj8ELj16ENS_18Kernel_traits_baseILj8192ES2_ffffjLj256EEEEELb0ELb1ELb0ELb1EEEvNS_9FwdParamsE,"ax",@progbits
	.align	128
        .global         _ZN10layer_norm13ln_fwd_kernelINS_13Kernel_traitsI6__halfffffjLj8192ELj1ELj1ELj8ELj16ENS_18Kernel_traits_baseILj8192ES2_ffffjLj256EEEEELb0ELb1ELb0ELb1EEEvNS_9FwdParamsE
        .type           _ZN10layer_norm13ln_fwd_kernelINS_13Kernel_traitsI6__halfffffjLj8192ELj1ELj1ELj8ELj16ENS_18Kernel_traits_baseILj8192ES2_ffffjLj256EEEEELb0ELb1ELb0ELb1EEEvNS_9FwdParamsE,@function
        .size           _ZN10layer_norm13ln_fwd_kernelINS_13Kernel_traitsI6__halfffffjLj8192ELj1ELj1ELj8ELj16ENS_18Kernel_traits_baseILj8192ES2_ffffjLj256EEEEELb0ELb1ELb0ELb1EEEvNS_9FwdParamsE,(.L_x_27593 - _ZN10layer_norm13ln_fwd_kernelINS_13Kernel_traitsI6__halfffffjLj8192ELj1ELj1ELj8ELj16ENS_18Kernel_traits_baseILj8192ES2_ffffjLj256EEEEELb0ELb1ELb0ELb1EEEvNS_9FwdParamsE)
        .other          _ZN10layer_norm13ln_fwd_kernelINS_13Kernel_traitsI6__halfffffjLj8192ELj1ELj1ELj8ELj16ENS_18Kernel_traits_baseILj8192ES2_ffffjLj256EEEEELb0ELb1ELb0ELb1EEEvNS_9FwdParamsE,@"STO_CUDA_ENTRY STV_DEFAULT"
_ZN10layer_norm13ln_fwd_kernelINS_13Kernel_traitsI6__halfffffjLj8192ELj1ELj1ELj8ELj16ENS_18Kernel_traits_baseILj8192ES2_ffffjLj256EEEEELb0ELb1ELb0ELb1EEEvNS_9FwdParamsE:
.text._ZN10layer_norm13ln_fwd_kernelINS_13Kernel_traitsI6__halfffffjLj8192ELj1ELj1ELj8ELj16ENS_18Kernel_traits_baseILj8192ES2_ffffjLj256EEEEELb0ELb1ELb0ELb1EEEvNS_9FwdParamsE:
        /* <DEDUP_REMOVED lines=13> */
[----:B------:R2:W5:Y:S01]  /*00d0*/  LDG.E.64 R18, desc[UR6][R2.64] ;  /* 0x0000000602127981 */ /* 0x000562000c1e1b00 */
[----:B0-----:R-:W-:-:S03]  /*00e0*/  IMAD.WIDE.U32 R52, R0, 0x8, R52 ;  /* 0x0000000800347825 */ /* 0x001fc600078e0034 */
[----:B------:R2:W5:Y:S04]  /*00f0*/  LDG.E.64 R22, desc[UR6][R2.64+0x800] ;  /* 0x0008000602167981 */ /* 0x000568000c1e1b00 */
        /* <DEDUP_REMOVED lines=24> */
.L_x_21733:
[----:B------:R-:W2:Y:S08]  /*0280*/  LDC.64 R2, c[0x0][0x3d0] ;  /* 0x0000f400ff027b82 */ /* 0x000eb00000000a00 */
[----:B------:R-:W0:Y:S01]  /*0290*/  LDC.64 R6, c[0x0][0x3e8] ;  /* 0x0000fa00ff067b82 */ /* 0x000e220000000a00 */
[----:B------:R-:W-:Y:S02]  /*02a0*/  CS2R R8, SRZ ;  /* 0x0000000000087805 */ /* 0x000fe4000001ff00 */
[----:B------:R-:W-:-:S02]  /*02b0*/  CS2R R10, SRZ ;  /* 0x00000000000a7805 */ /* 0x000fc4000001ff00 */
[----:B------:R-:W-:Y:S02]  /*02c0*/  CS2R R14, SRZ ;  /* 0x00000000000e7805 */ /* 0x000fe4000001ff00 */
[----:B------:R-:W-:Y:S01]  /*02d0*/  CS2R R16, SRZ ;  /* 0x0000000000107805 */ /* 0x000fe2000001ff00 */
[----:B--2---:R-:W-:Y:S01]  /*02e0*/  IMAD.WIDE.U32 R4, R0, 0x8, R2 ;  /* 0x0000000800047825 */ /* 0x004fe200078e0002 */
[----:B------:R-:W-:-:S04]  /*02f0*/  CS2R R2, SRZ ;  /* 0x0000000000027805 */ /* 0x000fc8000001ff00 */
[----:B------:R-:W5:Y:S01]  /*0300*/  LDG.E.64 R18, desc[UR6][R4.64] ;  /* 0x0000000604127981 */ /* 0x000f62000c1e1b00 */
[----:B0-----:R-:W-:-:S03]  /*0310*/  IMAD.WIDE.U32 R12, R0, 0x8, R6 ;  /* 0x00000008000c7825 */ /* 0x001fc600078e0006 */
[----:B------:R-:W5:Y:S01]  /*0320*/  LDG.E.64 R22, desc[UR6][R4.64+0x800] ;  /* 0x0008000604167981 */ /* 0x000f62000c1e1b00 */
[----:B------:R-:W-:-:S03]  /*0330*/  CS2R R6, SRZ ;  /* 0x0000000000067805 */ /* 0x000fc6000001ff00 */
[----:B------:R-:W5:Y:S04]  /*0340*/  LDG.E.64 R26, desc[UR6][R4.64+0x1000] ;  /* 0x00100006041a7981 */ /* 0x000f68000c1e1b00 */
[----:B------:R-:W5:Y:S04]  /*0350*/  LDG.E.64 R30, desc[UR6][R4.64+0x1800] ;  /* 0x00180006041e7981 */ /* 0x000f68000c1e1b00 */
[----:B------:R-:W5:Y:S04]  /*0360*/  LDG.E.64 R34, desc[UR6][R4.64+0x2000] ;  /* 0x0020000604227981 */ /* 0x000f68000c1e1b00 */
[----:B------:R-:W5:Y:S04]  /*0370*/  LDG.E.64 R38, desc[UR6][R4.64+0x2800] ;  /* 0x0028000604267981 */ /* 0x000f68000c1e1b00 */
[----:B------:R-:W5:Y:S04]  /*0380*/  LDG.E.64 R42, desc[UR6][R4.64+0x3000] ;  /* 0x00300006042a7981 */ /* 0x000f68000c1e1b00 */
[----:B------:R0:W5:Y:S04]  /*0390*/  LDG.E.64 R48, desc[UR6][R4.64+0x3800] ;  /* 0x0038000604307981 */ /* 0x000168000c1e1b00 */
[----:B------:R-:W5:Y:S04]  /*03a0*/  LDG.E.64 R20, desc[UR6][R12.64] ;  /* 0x000000060c147981 */ /* 0x000f68000c1e1b00 */
[----:B------:R-:W5:Y:S01]  /*03b0*/  LDG.E.64 R24, desc[UR6][R12.64+0x800] ;  /* 0x000800060c187981 */ /* 0x000f62000c1e1b00 */
[----:B0-----:R-:W-:-:S03]  /*03c0*/  CS2R R4, SRZ ;  /* 0x0000000000047805 */ /* 0x001fc6000001ff00 */
[----:B------:R-:W5:Y:S04]  /*03d0*/  LDG.E.64 R28, desc[UR6][R12.64+0x1000] ;  /* 0x001000060c1c7981 */ /* 0x000f68000c1e1b00 */
[----:B------:R-:W5:Y:S04]  /*03e0*/  LDG.E.64 R32, desc[UR6][R12.64+0x1800] ;  /* 0x001800060c207981 */ /* 0x000f68000c1e1b00 */
[----:B------:R-:W5:Y:S04]  /*03f0*/  LDG.E.64 R36, desc[UR6][R12.64+0x2000] ;  /* 0x002000060c247981 */ /* 0x000f68000c1e1b00 */
[----:B------:R-:W5:Y:S04]  /*0400*/  LDG.E.64 R40, desc[UR6][R12.64+0x2800] ;  /* 0x002800060c287981 */ /* 0x000f68000c1e1b00 */
[----:B------:R-:W5:Y:S04]  /*0410*/  LDG.E.64 R46, desc[UR6][R12.64+0x3000] ;  /* 0x003000060c2e7981 */ /* 0x000f68000c1e1b00 */
[----:B------:R0:W5:Y:S02]  /*0420*/  LDG.E.64 R50, desc[UR6][R12.64+0x3800] ;  /* 0x003800060c327981 */ /* 0x000164000c1e1b00 */
[----:B0-----:R-:W-:-:S07]  /*0430*/  CS2R R12, SRZ ;  /* 0x00000000000c7805 */ /* 0x001fce000001ff00 */
.L_x_21734:
[----:B------:R-:W0:Y:S02]  /*0440*/  LDCU UR4, c[0x0][0x384] ;  /* 0x00007080ff0477ac */ /* 0x000e240008000800 */
[----:B0-----:R-:W-:-:S13]  /*0450*/  ISETP.GE.AND P0, PT, R44, UR4, PT ;  /* 0x000000042c007c0c */ /* 0x001fda000bf06270 */
[----:B------:R-:W-:Y:S05]  /*0460*/  @P0 EXIT ;  /* 0x000000000000094d */ /* 0x000fea0003800000 */
[----:B-----5:R-:W-:Y:S01]  /*0470*/  MOV R62, R18 ;  /* 0x00000012003e7202 */ /* 0x020fe20000000f00 */
[----:B--2---:R-:W-:Y:S01]  /*0480*/  HADD2.F32 R55, -RZ, R6.H0_H0 ;  /* 0x20000006ff377230 */ /* 0x004fe20000004100 */
[----:B------:R-:W-:Y:S01]  /*0490*/  MOV R61, R19 ;  /* 0x00000013003d7202 */ /* 0x000fe20000000f00 */
[----:B------:R-:W-:Y:S01]  /*04a0*/  HADD2.F32 R56, -RZ, R7.H0_H0 ;  /* 0x20000007ff387230 */ /* 0x000fe20000004100 */
[--C-:B------:R-:W-:Y:S01]  /*04b0*/  SHF.R.U64 R63, R18, 0x10, R19.reuse ;  /* 0x00000010123f7819 */ /* 0x100fe20000001213 */
[----:B------:R-:W-:Y:S01]  /*04c0*/  HADD2.F32 R57, -RZ, R4.H0_H0 ;  /* 0x20000004ff397230 */ /* 0x000fe20000004100 */
[----:B------:R-:W-:Y:S01]  /*04d0*/  SHF.R.U32.HI R64, RZ, 0x10, R19 ;  /* 0x00000010ff407819 */ /* 0x000fe20000011613 */
[----:B------:R-:W-:Y:S01]  /*04e0*/  HADD2.F32 R58, -RZ, R5.H0_H0 ;  /* 0x20000005ff3a7230 */ /* 0x000fe20000004100 */
[----:B------:R-:W0:Y:S01]  /*04f0*/  LDC.64 R18, c[0x0][0x3e0] ;  /* 0x0000f800ff127b82 */ /* 0x000e220000000a00 */
[----:B------:R-:W-:Y:S01]  /*0500*/  MOV R109, R20 ;  /* 0x00000014006d7202 */ /* 0x000fe20000000f00 */
[----:B------:R-:W-:Y:S01]  /*0510*/  HADD2.F32 R59, -RZ, R2.H0_H0 ;  /* 0x20000002ff3b7230 */ /* 0x000fe20000004100 */
[----:B------:R-:W-:Y:S01]  /*0520*/  SHF.R.U64 R110, R20, 0x10, R21 ;  /* 0x00000010146e7819 */ /* 0x000fe20000001215 */
        /* <DEDUP_REMOVED lines=9> */
[----:B------:R-:W-:Y:S01]  /*05c0*/  SHF.R.U64 R118, R36, 0x10, R37 ;  /* 0x0000001024767819 */ /* 0x000fe20000001225 */
[----:B------:R-:W-:Y:S01]  /*05d0*/  UPLOP3.LUT UP0, UPT, UPT, UPT, UPT, 0x40, 0x4 ;  /* 0x000000000004789c */ /* 0x000fe20003f0e870 */
[----:B------:R-:W-:Y:S01]  /*05e0*/  MOV R45, R21 ;  /* 0x00000015002d7202 */ /* 0x000fe20000000f00 */
[----:B------:R-:W1:Y:S01]  /*05f0*/  LDCU UR10, c[0x0][0x388] ;  /* 0x00007100ff0a77ac */ /* 0x000e620008000800 */
[----:B------:R-:W-:-:S02]  /*0600*/  SHF.R.U32.HI R52, RZ, 0x10, R21 ;  /* 0x00000010ff347819 */ /* 0x000fc40000011615 */
[----:B------:R-:W-:Y:S01]  /*0610*/  MOV R111, R24 ;  /* 0x00000018006f7202 */ /* 0x000fe20000000f00 */
[----:B------:R-:W2:Y:S01]  /*0620*/  LDCU.U8 UR12, c[0x0][0x410] ;  /* 0x00008200ff0c77ac */ /* 0x000ea20008000000 */
[----:B------:R-:W-:Y:S02]  /*0630*/  MOV R113, R28 ;  /* 0x0000001c00717202 */ /* 0x000fe40000000f00 */
[----:B------:R-:W-:Y:S01]  /*0640*/  SHF.R.U64 R114, R28, 0x10, R29 ;  /* 0x000000101c727819 */ /* 0x000fe2000000121d */
[----:B------:R-:W3:Y:S01]  /*0650*/  LDCU UR11, c[0x0][0x400] ;  /* 0x00008000ff0b77ac */ /* 0x000ee20008000800 */
[----:B------:R-:W-:Y:S02]  /*0660*/  MOV R25, R37 ;  /* 0x0000002500197202 */ /* 0x000fe40000000f00 */
[----:B------:R-:W-:Y:S01]  /*0670*/  SHF.R.U32.HI R36, RZ, 0x10, R37 ;  /* 0x00000010ff247819 */ /* 0x000fe20000011625 */
[----:B------:R-:W4:Y:S01]  /*0680*/  LDCU.64 UR8, c[0x0][0x3a0] ;  /* 0x00007400ff0877ac */ /* 0x000f220008000a00 */
[----:B------:R-:W-:-:S02]  /*0690*/  MOV R21, R29 ;  /* 0x0000001d00157202 */ /* 0x000fc40000000f00 */
[----:B------:R-:W-:Y:S02]  /*06a0*/  SHF.R.U32.HI R54, RZ, 0x10, R29 ;  /* 0x00000010ff367819 */ /* 0x000fe4000001161d */
[----:B------:R-:W-:Y:S02]  /*06b0*/  MOV R115, R32 ;  /* 0x0000002000737202 */ /* 0x000fe40000000f00 */
[----:B------:R-:W-:Y:S02]  /*06c0*/  MOV R24, R33 ;  /* 0x0000002100187202 */ /* 0x000fe40000000f00 */
[----:B------:R-:W-:Y:S02]  /*06d0*/  SHF.R.U64 R116, R32, 0x10, R33 ;  /* 0x0000001020747819 */ /* 0x000fe40000001221 */
[----:B------:R-:W-:Y:S02]  /*06e0*/  MOV R119, R40 ;  /* 0x0000002800777202 */ /* 0x000fe40000000f00 */
[----:B------:R-:W-:-:S02]  /*06f0*/  MOV R28, R41 ;  /* 0x00000029001c7202 */ /* 0x000fc40000000f00 */
[--C-:B------:R-:W-:Y:S02]  /*0700*/  SHF.R.U64 R120, R40, 0x10, R41.reuse ;  /* 0x0000001028787819 */ /* 0x100fe40000001229 */
[----:B------:R-:W-:Y:S02]  /*0710*/  SHF.R.U32.HI R37, RZ, 0x10, R41 ;  /* 0x00000010ff257819 */ /* 0x000fe40000011629 */
[----:B------:R-:W-:Y:S02]  /*0720*/  MOV R66, R22 ;  /* 0x0000001600427202 */ /* 0x000fe40000000f00 */
[----:B------:R-:W-:Y:S02]  /*0730*/  MOV R65, R23 ;  /* 0x0000001700417202 */ /* 0x000fe40000000f00 */
        /* <DEDUP_REMOVED lines=96> */
[----:B------:R-:W-:-:S02]  /*0d40*/  MOV R32, R51 ;  /* 0x0000003300207202 */ /* 0x000fc40000000f00 */
[--C-:B------:R-:W-:Y:S01]  /*0d50*/  SHF.R.U64 R124, R50, 0x10, R51.reuse ;  /* 0x00000010327c7819 */ /* 0x100fe20000001233 */
[----:B------:R-:W-:Y:S01]  /*0d60*/  HADD2.F32 R50, -RZ, R13.H0_H0 ;  /* 0x2000000dff327230 */ /* 0x000fe20000004100 */
[----:B------:R-:W-:Y:S01]  /*0d70*/  SHF.R.U32.HI R41, RZ, 0x10, R51 ;  /* 0x00000010ff297819 */ /* 0x000fe20000011633 */
[----:B------:R-:W-:Y:S01]  /*0d80*/  HADD2.F32 R51, -RZ, R10.H0_H0 ;  /* 0x2000000aff337230 */ /* 0x000fe20000004100 */
[----:B0-----:R-:W-:Y:S02]  /*0d90*/  ISETP.NE.U32.AND P0, PT, R18, RZ, PT ;  /* 0x000000ff1200720c */ /* 0x001fe40003f05070 */
[----:B------:R-:W-:Y:S01]  /*0da0*/  PRMT R109, R109, 0x5410, R45 ;  /* 0x000054106d6d7816 */ /* 0x000fe2000000002d */
[----:B------:R-:W-:Y:S01]  /*0db0*/  HADD2.F32 R45, -RZ, R16.H0_H0 ;  /* 0x20000010ff2d7230 */ /* 0x000fe20000004100 */
[----:B------:R-:W-:Y:S01]  /*0dc0*/  PRMT R110, R110, 0x5410, R52 ;  /* 0x000054106e6e7816 */ /* 0x000fe20000000034 */
[----:B------:R-:W-:Y:S01]  /*0dd0*/  HADD2.F32 R52, -RZ, R11.H0_H0 ;  /* 0x2000000bff347230 */ /* 0x000fe20000004100 */
[----:B------:R-:W-:Y:S01]  /*0de0*/  PRMT R112, R112, 0x5410, R53 ;  /* 0x0000541070707816 */ /* 0x000fe20000000035 */
[----:B------:R-:W-:Y:S01]  /*0df0*/  HADD2.F32 R53, -RZ, R8.H0_H0 ;  /* 0x20000008ff357230 */ /* 0x000fe20000004100 */
[----:B------:R-:W-:Y:S01]  /*0e00*/  PRMT R114, R114, 0x5410, R54 ;  /* 0x0000541072727816 */ /* 0x000fe20000000036 */
[----:B------:R-:W-:Y:S01]  /*0e10*/  HADD2.F32 R54, -RZ, R9.H0_H0 ;  /* 0x20000009ff367230 */ /* 0x000fe20000004100 */
        /* <DEDUP_REMOVED lines=12> */
[----:B-1234-:R-:W-:-:S13]  /*0ee0*/  ISETP.NE.AND.EX P0, PT, R19, RZ, PT, P0 ;  /* 0x000000ff1300720c */ /* 0x01efda0003f05300 */
.L_x_21754:
[----:B------:R-:W-:Y:S01]  /*0ef0*/  ISETP.NE.U32.AND P1, PT, RZ, UR8, PT ;  /* 0x00000008ff007c0c */ /* 0x000fe2000bf25070 */
[----:B------:R-:W0:Y:S01]  /*0f00*/  LDC.64 R36, c[0x0][0x390] ;  /* 0x0000e400ff247b82 */ /* 0x000e220000000a00 */
[----:B-1----:R-:W-:Y:S02]  /*0f10*/  IMAD R2, R44, UR10, RZ ;  /* 0x0000000a2c027c24 */ /* 0x002fe4000f8e02ff */
[----:B------:R-:W-:-:S03]  /*0f20*/  ISETP.NE.AND.EX P1, PT, RZ, UR9, PT, P1 ;  /* 0x00000009ff007c0c */ /* 0x000fc6000bf25310 */
[----:B------:R-:W-:Y:S02]  /*0f30*/  SHF.R.S32.HI R3, RZ, 0x1f, R2 ;  /* 0x0000001fff037819 */ /* 0x000fe40000011402 */
[----:B------:R-:W1:Y:S02]  /*0f40*/  @P0 LDC.64 R8, c[0x0][0x3e0] ;  /* 0x0000f800ff080b82 */ /* 0x000e640000000a00 */
[----:B------:R-:W-:-:S04]  /*0f50*/  LEA.HI R3, R3, R2, RZ, 0x2 ;  /* 0x0000000203037211 */ /* 0x000fc800078f10ff */
[----:B------:R-:W-:Y:S01]  /*0f60*/  LEA.HI.SX32 R125, R3, R0, 0x1e ;  /* 0x00000000037d7211 */ /* 0x000fe200078ff2ff */
[----:B------:R-:W-:Y:S01]  /*0f70*/  HFMA2 R0, -RZ, RZ, 1.875, 0 ;  /* 0x3f800000ff007431 */ /* 0x000fe200000001ff */
[----:B------:R-:W2:Y:S03]  /*0f80*/  @P1 LDC.64 R10, c[0x0][0x3a0] ;  /* 0x0000e800ff0a1b82 */ /* 0x000ea60000000a00 */
[----:B0-----:R-:W-:-:S05]  /*0f90*/  IMAD.WIDE.U32 R12, R125, 0x10, R36 ;  /* 0x000000107d0c7825 */ /* 0x001fca00078e0024 */
[----:B------:R-:W0:Y:S01]  /*0fa0*/  LDC.64 R2, c[0x0][0x3a8] ;  /* 0x0000ea00ff027b82 */ /* 0x000e220000000a00 */
[----:B------:R-:W3:Y:S01]  /*0fb0*/  LDG.E.128 R12, desc[UR6][R12.64] ;  /* 0x000000060c0c7981 */ /* 0x000ee2000c1e1d00 */
[----:B-1----:R-:W-:-:S06]  /*0fc0*/  @P0 IMAD.WIDE R8, R44, 0x4, R8 ;  /* 0x000000042c080825 */ /* 0x002fcc00078e0208 */
[----:B------:R-:W1:Y:S01]  /*0fd0*/  @P1 LDC.64 R20, c[0x0][0x3a0] ;  /* 0x0000e800ff141b82 */ /* 0x000e620000000a00 */
[----:B------:R-:W3:Y:S01]  /*0fe0*/  @P0 LDG.E R0, desc[UR6][R8.64] ;  /* 0x0000000608000981 */ /* 0x000ee2000c1e1900 */
[----:B--2---:R-:W-:-:S05]  /*0ff0*/  @P1 IMAD.WIDE.U32 R10, R125, 0x10, R10 ;  /* 0x000000107d0a1825 */ /* 0x004fca00078e000a */
[----:B------:R2:W4:Y:S01]  /*1000*/  @P1 LDG.E.128 R4, desc[UR6][R10.64] ;  /* 0x000000060a041981 */ /* 0x000522000c1e1d00 */
[--C-:B------:R-:W-:Y:S01]  /*1010*/  @P1 HADD2.F32 R22, -RZ, R109.reuse.H1_H1 ;  /* 0x3000006dff161230 */ /* 0x100fe20000004100 */
[----:B------:R-:W-:Y:S01]  /*1020*/  IADD3 R127, PT, PT, R125, 0x100, RZ ;  /* 0x000001007d7f7810 */ /* 0x000fe20007ffe0ff */
[----:B------:R-:W-:Y:S02]  /*1030*/  @P1 HADD2.F32 R16, -RZ, R109.H0_H0 ;  /* 0x2000006dff101230 */ /* 0x000fe40000004100 */
[--C-:B------:R-:W-:Y:S02]  /*1040*/  @P1 HADD2.F32 R19, -RZ, R110.reuse.H0_H0 ;  /* 0x2000006eff131230 */ /* 0x100fe40000004100 */
[----:B--2---:R-:W-:Y:S02]  /*1050*/  @P1 HADD2.F32 R11, -RZ, R110.H1_H1 ;  /* 0x3000006eff0b1230 */ /* 0x004fe40000004100 */
[----:B-1----:R-:W-:-:S04]  /*1060*/  @P1 IMAD.WIDE.U32 R20, R127, 0x10, R20 ;  /* 0x000000107f141825 */ /* 0x002fc800078e0014 */
[-C--:B---3--:R-:W-:Y:S01]  /*1070*/  @P1 FMUL.FTZ R23, R14, R0.reuse ;  /* 0x000000000e171220 */ /* 0x088fe20000410000 */
[-C--:B------:R-:W-:Y:S01]  /*1080*/  @P1 FMUL.FTZ R17, R12, R0.reuse ;  /* 0x000000000c111220 */ /* 0x080fe20000410000 */
[----:B------:R-:W-:Y:S02]  /*1090*/  @P1 FMUL.FTZ R18, R13, R0 ;  /* 0x000000000d121220 */ /* 0x000fe40000410000 */
[----:B----4-:R-:W-:Y:S01]  /*10a0*/  @P1 FFMA.FTZ R10, R23, R22, R6 ;  /* 0x00000016170a1223 */ /* 0x010fe20000010006 */
[----:B------:R-:W-:Y:S01]  /*10b0*/  @P1 FMUL.FTZ R22, R15, R0 ;  /* 0x000000000f161220 */ /* 0x000fe20000410000 */
[----:B------:R-:W-:Y:S01]  /*10c0*/  @P1 FFMA.FTZ R8, R17, R16, R4 ;  /* 0x0000001011081223 */ /* 0x000fe20000010004 */
[----:B------:R-:W-:Y:S01]  /*10d0*/  @P1 FFMA.FTZ R9, R18, R19, R5 ;  /* 0x0000001312091223 */ /* 0x000fe20000010005 */
[----:B0-----:R-:W-:-:S04]  /*10e0*/  IMAD.WIDE.U32 R16, R125, 0x10, R2 ;  /* 0x000000107d107825 */ /* 0x001fc800078e0002 */
[----:B------:R-:W-:Y:S01]  /*10f0*/  @P1 FFMA.FTZ R11, R22, R11, R7 ;  /* 0x0000000b160b1223 */ /* 0x000fe20000010007 */
[----:B------:R-:W-:Y:S01]  /*1100*/  IMAD.WIDE.U32 R18, R127, 0x10, R36 ;  /* 0x000000107f127825 */ /* 0x000fe200078e0024 */
[----:B------:R-:W-:Y:S06]  /*1110*/  @P1 BRA `(.L_x_21735) ;  /* 0x0000000000301947 */ /* 0x000fec0003800000 */
[--C-:B------:R-:W-:Y:S02]  /*1120*/  HADD2.F32 R9, -RZ, R109.reuse.H0_H0 ;  /* 0x2000006dff097230 */ /* 0x100fe40000004100 */
        /* <DEDUP_REMOVED lines=10> */
[----:B------:R-:W-:-:S07]  /*11d0*/  FMUL.FTZ R11, R15, R12 ;  /* 0x0000000c0f0b7220 */ /* 0x000fce0000410000 */
.L_x_21735:
[----:B------:R0:W-:Y:S04]  /*11e0*/  STG.E.128 desc[UR6][R16.64], R8 ;  /* 0x0000000810007986 */ /* 0x0001e8000c101d06 */
[----:B------:R0:W5:Y:S04]  /*11f0*/  @P1 LDG.E.128 R4, desc[UR6][R20.64] ;  /* 0x0000000614041981 */ /* 0x000168000c1e1d00 */
[----:B------:R0:W5:Y:S01]  /*1200*/  LDG.E.128 R12, desc[UR6][R18.64] ;  /* 0x00000006120c7981 */ /* 0x000162000c1e1d00 */
[----:B------:R-:W-:Y:S05]  /*1210*/  @!P1 BRA `(.L_x_21736) ;  /* 0x0000000000349947 */ /* 0x000fea0003800000 */
[-C--:B0----5:R-:W-:Y:S01]  /*1220*/  FMUL.FTZ R17, R12, R0.reuse ;  /* 0x000000000c117220 */ /* 0x0a1fe20000410000 */
[-C--:B------:R-:W-:Y:S01]  /*1230*/  FMUL.FTZ R16, R13, R0.reuse ;  /* 0x000000000d107220 */ /* 0x080fe20000410000 */
[-C--:B------:R-:W-:Y:S01]  /*1240*/  FMUL.FTZ R19, R14, R0.reuse ;  /* 0x000000000e137220 */ /* 0x080fe20000410000 */
[--C-:B------:R-:W-:Y:S02]  /*1250*/  HADD2.F32 R12, -RZ, R111.reuse.H0_H0 ;  /* 0x2000006fff0c7230 */ /* 0x100fe40000004100 */
[----:B------:R-:W-:Y:S01]  /*1260*/  FMUL.FTZ R18, R15, R0 ;  /* 0x000000000f127220 */ /* 0x000fe20000410000 */
[--C-:B------:R-:W-:Y:S02]  /*1270*/  HADD2.F32 R13, -RZ, R112.reuse.H0_H0 ;  /* 0x20000070ff0d7230 */ /* 0x100fe40000004100 */
[----:B------:R-:W-:Y:S02]  /*1280*/  HADD2.F32 R14, -RZ, R111.H1_H1 ;  /* 0x3000006fff0e7230 */ /* 0x000fe40000004100 */
[----:B------:R-:W-:Y:S01]  /*1290*/  FFMA.FTZ R12, R17, R12, R4 ;  /* 0x0000000c110c7223 */ /* 0x000fe20000010004 */
[----:B------:R-:W-:-:S02]  /*12a0*/  HADD2.F32 R20, -RZ, R112.H1_H1 ;  /* 0x30000070ff147230 */ /* 0x000fc40000004100 */
[----:B------:R-:W-:Y:S01]  /*12b0*/  FFMA.FTZ R13, R16, R13, R5 ;  /* 0x0000000d100d7223 */ /* 0x000fe20000010005 */
[----:B------:R-:W-:Y:S02]  /*12c0*/  FFMA.FTZ R14, R19, R14, R6 ;  /* 0x0000000e130e7223 */ /* 0x000fe40000010006 */
[----:B------:R-:W-:Y:S01]  /*12d0*/  FFMA.FTZ R15, R18, R20, R7 ;  /* 0x00000014120f7223 */ /* 0x000fe20000010007 */
[----:B------:R-:W-:Y:S06]  /*12e0*/  BRA `(.L_x_21737) ;  /* 0x0000000000307947 */ /* 0x000fec0003800000 */
.L_x_21736:
        /* <DEDUP_REMOVED lines=12> */
.L_x_21737:
        /* <DEDUP_REMOVED lines=9> */
[-C--:B-1---5:R-:W-:Y:S01]  /*1440*/  FMUL.FTZ R21, R16, R0.reuse ;  /* 0x0000000010157220 */ /* 0x0a2fe20000410000 */
        /* <DEDUP_REMOVED lines=12> */
.L_x_21738:
        /* <DEDUP_REMOVED lines=12> */
.L_x_21739:
        /* <DEDUP_REMOVED lines=22> */
.L_x_21740:
        /* <DEDUP_REMOVED lines=12> */
.L_x_21741:
        /* <DEDUP_REMOVED lines=22> */
.L_x_21742:
        /* <DEDUP_REMOVED lines=12> */
.L_x_21743:
        /* <DEDUP_REMOVED lines=22> */
.L_x_21744:
        /* <DEDUP_REMOVED lines=12> */
.L_x_21745:
        /* <DEDUP_REMOVED lines=22> */
.L_x_21746:
        /* <DEDUP_REMOVED lines=12> */
.L_x_21747:
        /* <DEDUP_REMOVED lines=22> */
.L_x_21748:
        /* <DEDUP_REMOVED lines=12> */
.L_x_21749:
        /* <DEDUP_REMOVED lines=130> */
.L_x_21751:
[----:B------:R-:W-:Y:S05]  /*2890*/  BSYNC.RECONVERGENT B0 ;  /* 0x0000000000007941 */ /* 0x000fea0003800200 */
.L_x_21750:
        /* <DEDUP_REMOVED lines=15> */
.L_x_21753:
[----:B------:R-:W-:Y:S05]  /*2990*/  BSYNC.RECONVERGENT B0 ;  /* 0x0000000000007941 */ /* 0x000fea0003800200 */
.L_x_21752:
[----:B------:R-:W1:Y:S01]  /*29a0*/  SHFL.DOWN PT, R41, R40, 0x4, 0x1f ;  /* 0x08801f0028297f89 */ /* 0x000e6200000e0000 */
[----:B------:R-:W2:Y:S01]  /*29b0*/  LDC R136, c[0x0][0x448] ;  /* 0x00011200ff887b82 */ /* 0x000ea20000000800 */
[----:B------:R-:W-:Y:S01]  /*29c0*/  ISETP.NE.AND P2, PT, RZ, UR12, PT ;  /* 0x0000000cff007c0c */ /* 0x000fe2000bf45270 */
[----:B------:R-:W-:Y:S01]  /*29d0*/  UPLOP3.LUT UP0, UPT, UPT, UPT, UP0, 0x40, 0x4 ;  /* 0x000000000004789c */ /* 0x000fe20003f0e800 */
[----:B0-----:R-:W0:Y:S01]  /*29e0*/  SHFL.DOWN PT, R43, R2, 0x4, 0x1f ;  /* 0x08801f00022b7f89 */ /* 0x001e2200000e0000 */
[----:B------:R-:W-:-:S03]  /*29f0*/  ISETP.NE.AND P1, PT, R0, RZ, PT ;  /* 0x000000ff0000720c */ /* 0x000fc60003f25270 */
[----:B------:R-:W3:Y:S01]  /*2a00*/  SHFL.DOWN PT, R42, R3, 0x4, 0x1f ;  /* 0x08801f00032a7f89 */ /* 0x000ee200000e0000 */
        /* <DEDUP_REMOVED lines=8> */
[----:B------:R-:W-:-:S04]  /*2a90*/  FADD.FTZ R2, -R43, R2 ;  /* 0x000000022b027221 */ /* 0x000fc80000010100 */
[----:B------:R-:W-:-:S04]  /*2aa0*/  FMUL.FTZ R2, R2, R2 ;  /* 0x0000000202027220 */ /* 0x000fc80000410000 */
[----:B------:R-:W-:Y:S01]  /*2ab0*/  FMUL.FTZ R2, R2, R41 ;  /* 0x0000002902027220 */ /* 0x000fe20000410000 */
[----:B---3--:R-:W-:-:S03]  /*2ac0*/  FADD.FTZ R41, R42, R3 ;  /* 0x000000032a297221 */ /* 0x008fc60000010000 */
        /* <DEDUP_REMOVED lines=8> */
[----:B------:R-:W3:Y:S01]  /*2b50*/  MUFU.RCP R126, R134 ;  /* 0x00000086007e7308 */ /* 0x000ee20000001000 */
[----:B------:R-:W4:Y:S01]  /*2b60*/  SHFL.DOWN PT, R3, R2, 0x2, 0x1f ;  /* 0x08401f0002037f89 */ /* 0x000f2200000e0000 */
[----:B0-----:R-:W-:Y:S01]  /*2b70*/  FMUL.FTZ R41, R40, R143 ;  /* 0x0000008f28297220 */ /* 0x001fe20000410000 */
[----:B------:R-:W-:-:S03]  /*2b80*/  FADD.FTZ R40, R141, -R40 ;  /* 0x800000288d287221 */ /* 0x000fc60000010000 */
[----:B------:R-:W-:-:S04]  /*2b90*/  FFMA.FTZ R41, R128, R141, R41 ;  /* 0x0000008d80297223 */ /* 0x000fc80000010029 */
[----:B---3--:R-:W-:Y:S01]  /*2ba0*/  FMUL.FTZ R145, R126, R41 ;  /* 0x000000297e917220 */ /* 0x008fe20000410000 */
[----:B------:R-:W-:Y:S01]  /*2bb0*/  FMUL.FTZ R41, R40, R40 ;  /* 0x0000002828297220 */ /* 0x000fe20000410000 */
[-C--:B-1----:R-:W-:Y:S01]  /*2bc0*/  IADD3 R40, PT, PT, R43, R42.reuse, RZ ;  /* 0x0000002a2b287210 */ /* 0x082fe20007ffe0ff */
[----:B----4-:R-:W-:Y:S01]  /*2bd0*/  FADD.FTZ R3, R2, R3 ;  /* 0x0000000302037221 */ /* 0x010fe20000010000 */
[----:B------:R-:W-:Y:S01]  /*2be0*/  I2FP.F32.S32 R43, R42 ;  /* 0x0000002a002b7245 */ /* 0x000fe20000201400 */
[----:B------:R-:W0:Y:S01]  /*2bf0*/  SHFL.DOWN PT, R130, R145, 0x1, 0x1f ;  /* 0x08201f0091827f89 */ /* 0x000e2200000e0000 */
[----:B------:R-:W-:Y:S01]  /*2c00*/  FMUL.FTZ R41, R128, R41 ;  /* 0x0000002980297220 */ /* 0x000fe20000410000 */
[----:B------:R-:W-:-:S03]  /*2c10*/  I2FP.F32.S32 R40, R40 ;  /* 0x0000002800287245 */ /* 0x000fc60000201400 */
[----:B------:R-:W-:-:S03]  /*2c20*/  FMUL.FTZ R41, R41, R143 ;  /* 0x0000008f29297220 */ /* 0x000fc60000410000 */
[----:B------:R-:W1:Y:S01]  /*2c30*/  MUFU.RCP R40, R40 ;  /* 0x0000002800287308 */ /* 0x000e620000001000 */
[----:B------:R-:W-:-:S05]  /*2c40*/  FFMA.FTZ R3, R126, R41, R3 ;  /* 0x000000297e037223 */ /* 0x000fca0000010003 */
[----:B------:R-:W3:Y:S01]  /*2c50*/  SHFL.DOWN PT, R2, R3, 0x1, 0x1f ;  /* 0x08201f0003027f89 */ /* 0x000ee200000e0000 */
[----:B0-----:R-:W-:Y:S01]  /*2c60*/  FMUL.FTZ R41, R130, R43 ;  /* 0x0000002b82297220 */ /* 0x001fe20000410000 */
[----:B------:R-:W-:-:S03]  /*2c70*/  FADD.FTZ R130, R145, -R130 ;  /* 0x8000008291827221 */ /* 0x000fc60000010000 */
[----:B------:R-:W-:-:S04]  /*2c80*/  FFMA.FTZ R41, R134, R145, R41 ;  /* 0x0000009186297223 */ /* 0x000fc80000010029 */
[----:B-1----:R-:W-:Y:S01]  /*2c90*/  FMUL.FTZ R42, R40, R41 ;  /* 0x00000029282a7220 */ /* 0x002fe20000410000 */
[----:B------:R-:W-:-:S04]  /*2ca0*/  FMUL.FTZ R41, R130, R130 ;  /* 0x0000008282297220 */ /* 0x000fc80000410000 */
[----:B------:R-:W-:Y:S01]  /*2cb0*/  FMUL.FTZ R134, R134, R41 ;  /* 0x0000002986867220 */ /* 0x000fe20000410000 */
[----:B------:R-:W0:Y:S01]  /*2cc0*/  SHFL.IDX PT, R141, R42, RZ, 0x1f ;  /* 0x00001fff2a8d7589 */ /* 0x000e2200000e0000 */
[----:B---3--:R-:W-:Y:S02]  /*2cd0*/  FADD.FTZ R41, R3, R2 ;  /* 0x0000000203297221 */ /* 0x008fe40000010000 */
[----:B------:R-:W-:Y:S01]  /*2ce0*/  FMUL.FTZ R134, R134, R43 ;  /* 0x0000002b86867220 */ /* 0x000fe20000410000 */
[----:B------:R-:W1:Y:S03]  /*2cf0*/  @!P1 LDC.64 R2, c[0x0][0x3c0] ;  /* 0x0000f000ff029b82 */ /* 0x000e660000000a00 */
[----:B------:R-:W-:-:S05]  /*2d00*/  FFMA.FTZ R41, R40, R134, R41 ;  /* 0x0000008628297223 */ /* 0x000fca0000010029 */
[----:B------:R-:W2:Y:S01]  /*2d10*/  SHFL.IDX PT, R143, R41, RZ, 0x1f ;  /* 0x00001fff298f7589 */ /* 0x000ea200000e0000 */
[----:B0-----:R-:W-:Y:S01]  /*2d20*/  FSEL R40, R141, RZ, !P2 ;  /* 0x000000ff8d287208 */ /* 0x001fe20005000000 */
[----:B-1----:R-:W-:-:S04]  /*2d30*/  @!P1 IMAD.WIDE R2, R44, 0x4, R2 ;  /* 0x000000042c029825 */ /* 0x002fc800078e0202 */
[C---:B------:R-:W-:Y:S01]  /*2d40*/  FADD.FTZ R128, -R40.reuse, R11 ;  /* 0x0000000b28807221 */ /* 0x040fe20000010100 */
[----:B------:R-:W-:Y:S01]  /*2d50*/  FMUL.FTZ R11, R141, R141 ;  /* 0x0000008d8d0b7220 */ /* 0x000fe20000410000 */
[C---:B------:R-:W-:Y:S01]  /*2d60*/  FADD.FTZ R126, -R40.reuse, R10 ;  /* 0x0000000a287e7221 */ /* 0x040fe20000010100 */
[C---:B------:R-:W-:Y:S01]  /*2d70*/  FADD.FTZ R42, -R40.reuse, R8 ;  /* 0x00000008282a7221 */ /* 0x040fe20000010100 */
[C---:B------:R-:W-:Y:S01]  /*2d80*/  FADD.FTZ R43, -R40.reuse, R9 ;  /* 0x00000009282b7221 */ /* 0x040fe20000010100 */
[C---:B------:R-:W-:Y:S01]  /*2d90*/  FADD.FTZ R132, -R40.reuse, R16 ;  /* 0x0000001028847221 */ /* 0x040fe20000010100 */
[----:B------:R-:W-:Y:S01]  /*2da0*/  FSEL R11, R11, RZ, P2 ;  /* 0x000000ff0b0b7208 */ /* 0x000fe20001000000 */
[----:B--2---:R-:W-:Y:S01]  /*2db0*/  FFMA.FTZ R10, R143, UR11, R136 ;  /* 0x0000000b8f0a7c23 */ /* 0x004fe20008010088 */
[----:B------:R-:W0:Y:S01]  /*2dc0*/  @!P1 LDC.64 R8, c[0x0][0x3c8] ;  /* 0x0000f200ff089b82 */ /* 0x000e220000000a00 */
[C---:B------:R-:W-:Y:S01]  /*2dd0*/  FADD.FTZ R134, -R40.reuse, R17 ;  /* 0x0000001128867221 */ /* 0x040fe20000010100 */
[----:B------:R-:W-:Y:S01]  /*2de0*/  FADD.FTZ R14, -R40, R14 ;  /* 0x0000000e280e7221 */ /* 0x000fe20000010100 */
[----:B------:R-:W-:Y:S01]  /*2df0*/  FADD.FTZ R10, R10, R11 ;  /* 0x0000000b0a0a7221 */ /* 0x000fe20000010000 */
[C---:B------:R-:W-:Y:S01]  /*2e00*/  FADD.FTZ R12, -R40.reuse, R12 ;  /* 0x0000000c280c7221 */ /* 0x040fe20000010100 */
[C---:B------:R-:W-:Y:S01]  /*2e10*/  FADD.FTZ R130, -R40.reuse, R13 ;  /* 0x0000000d28827221 */ /* 0x040fe20000010100 */
[C---:B------:R-:W-:Y:S01]  /*2e20*/  FADD.FTZ R41, -R40.reuse, R15 ;  /* 0x0000000f28297221 */ /* 0x040fe20000010100 */
[----:B------:R1:W2:Y:S01]  /*2e30*/  MUFU.RSQ R161, R10 ;  /* 0x0000000a00a17308 */ /* 0x0002a20000001400 */
        /* <DEDUP_REMOVED lines=8> */
[----:B-1----:R-:W1:Y:S01]  /*2ec0*/  LDC.64 R10, c[0x0][0x428] ;  /* 0x00010a00ff0a7b82 */ /* 0x002e620000000a00 */
        /* <DEDUP_REMOVED lines=8> */
[C---:B--2---:R-:W-:Y:S01]  /*2f50*/  FMUL.FTZ R16, R161.reuse, R42 ;  /* 0x0000002aa1107220 */ /* 0x044fe20000410000 */
[C---:B------:R-:W-:Y:S01]  /*2f60*/  FMUL.FTZ R17, R161.reuse, R43 ;  /* 0x0000002ba1117220 */ /* 0x040fe20000410000 */
[C---:B------:R-:W-:Y:S01]  /*2f70*/  FMUL.FTZ R13, R161.reuse, R126 ;  /* 0x0000007ea10d7220 */ /* 0x040fe20000410000 */
[----:B------:R-:W2:Y:S01]  /*2f80*/  LDC.64 R42, c[0x0][0x380] ;  /* 0x0000e000ff2a7b82 */ /* 0x000ea20000000a00 */
[C---:B------:R-:W-:Y:S01]  /*2f90*/  FMUL.FTZ R128, R161.reuse, R128 ;  /* 0x00000080a1807220 */ /* 0x040fe20000410000 */
[C---:B------:R-:W-:Y:S01]  /*2fa0*/  FMUL.FTZ R15, R161.reuse, R14 ;  /* 0x0000000ea10f7220 */ /* 0x040fe20000410000 */
[C---:B------:R-:W-:Y:S01]  /*2fb0*/  FADD.FTZ R39, -R40.reuse, R39 ;  /* 0x0000002728277221 */ /* 0x040fe20000010100 */
[----:B------:R3:W-:Y:S01]  /*2fc0*/  @!P1 STG.E desc[UR6][R2.64], R141 ;  /* 0x0000008d02009986 */ /* 0x0007e2000c101906 */
        /* <DEDUP_REMOVED lines=9> */
[----:B0-----:R-:W-:-:S04]  /*3060*/  @!P1 IMAD.WIDE R8, R44, 0x4, R8 ;  /* 0x000000042c089825 */ /* 0x001fc800078e0208 */
[C---:B------:R-:W-:Y:S01]  /*3070*/  FMUL.FTZ R24, R161.reuse, R132 ;  /* 0x00000084a1187220 */ /* 0x040fe20000410000 */
[C---:B------:R-:W-:Y:S01]  /*3080*/  FMUL.FTZ R25, R161.reuse, R134 ;  /* 0x00000086a1197220 */ /* 0x040fe20000410000 */
[C---:B------:R-:W-:Y:S01]  /*3090*/  FMUL.FTZ R32, R161.reuse, R19 ;  /* 0x00000013a1207220 */ /* 0x040fe20000410000 */
[C---:B---3--:R-:W-:Y:S01]  /*30a0*/  FMUL.FTZ R141, R161.reuse, R136 ;  /* 0x00000088a18d7220 */ /* 0x048fe20000410000 */
        /* <DEDUP_REMOVED lines=9> */
[----:B-1----:R-:W-:-:S04]  /*3140*/  IMAD.WIDE.U32 R34, R125, 0x10, R10 ;  /* 0x000000107d227825 */ /* 0x002fc800078e000a */
[----:B------:R-:W-:Y:S01]  /*3150*/  FFMA.FTZ R16, R16, R62, R45 ;  /* 0x0000003e10107223 */ /* 0x000fe2000001002d */
[----:B------:R-:W-:Y:S01]  /*3160*/  FFMA.FTZ R17, R17, R63, R94 ;  /* 0x0000003f11117223 */ /* 0x000fe2000001005e */
[----:B------:R-:W-:Y:S01]  /*3170*/  FFMA.FTZ R18, R13, R61, R46 ;  /* 0x0000003d0d127223 */ /* 0x000fe2000001002e */
[----:B------:R-:W-:Y:S01]  /*3180*/  FFMA.FTZ R19, R128, R64, R93 ;  /* 0x0000004080137223 */ /* 0x000fe2000001005d */
        /* <DEDUP_REMOVED lines=19> */
[----:B------:R-:W-:Y:S01]  /*32c0*/  FMUL.FTZ R144, R161, R144 ;  /* 0x00000090a1907220 */ /* 0x000fe20000410000 */
[----:B------:R0:W-:Y:S01]  /*32d0*/  @!P1 STG.E desc[UR6][R8.64], R161 ;  /* 0x000000a108009986 */ /* 0x0001e2000c101906 */
[----:B------:R-:W-:-:S04]  /*32e0*/  IMAD.WIDE.U32 R2, R131, 0x10, R10 ;  /* 0x0000001083027825 */ /* 0x000fc800078e000a */
[----:B------:R-:W-:Y:S01]  /*32f0*/  FFMA.FTZ R12, R138, R78, R53 ;  /* 0x0000004e8a0c7223 */ /* 0x000fe20000010035 */
[----:B------:R-:W-:Y:S01]  /*3300*/  FFMA.FTZ R13, R145, R79, R102 ;  /* 0x0000004f910d7223 */ /* 0x000fe20000010066 */
[----:B------:R1:W-:Y:S01]  /*3310*/  STG.E.128 desc[UR6][R34.64], R16 ;  /* 0x0000001022007986 */ /* 0x0003e2000c101d06 */
[----:B------:R-:W-:-:S04]  /*3320*/  IMAD.WIDE.U32 R28, R133, 0x10, R10 ;  /* 0x00000010851c7825 */ /* 0x000fc800078e000a */
[----:B------:R-:W-:Y:S01]  /*3330*/  FFMA.FTZ R14, R147, R77, R54 ;  /* 0x0000004d930e7223 */ /* 0x000fe20000010036 */
[----:B------:R-:W-:Y:S01]  /*3340*/  FFMA.FTZ R15, R142, R80, R101 ;  /* 0x000000508e0f7223 */ /* 0x000fe20000010065 */
[----:B------:R3:W-:Y:S01]  /*3350*/  STG.E.128 desc[UR6][R36.64], R20 ;  /* 0x0000001424007986 */ /* 0x0007e2000c101d06 */
[----:B------:R-:W-:Y:S01]  /*3360*/  IMAD.WIDE.U32 R30, R135, 0x10, R10 ;  /* 0x00000010871e7825 */ /* 0x000fe200078e000a */
[----:B--2---:R-:W-:-:S03]  /*3370*/  IADD3 R44, PT, PT, R44, R42, RZ ;  /* 0x0000002a2c2c7210 */ /* 0x004fc60007ffe0ff */
[----:B0-----:R-:W-:Y:S01]  /*3380*/  FFMA.FTZ R8, R126, R74, R51 ;  /* 0x0000004a7e087223 */ /* 0x001fe20000010033 */
[----:B------:R-:W-:-:S04]  /*3390*/  IMAD.WIDE.U32 R32, R137, 0x10, R10 ;  /* 0x0000001089207825 */ /* 0x000fc800078e000a */
[----:B------:R-:W-:Y:S01]  /*33a0*/  FFMA.FTZ R9, R141, R75, R100 ;  /* 0x0000004b8d097223 */ /* 0x000fe20000010064 */
[----:B------:R0:W-:Y:S01]  /*33b0*/  STG.E.128 desc[UR6][R38.64], R24 ;  /* 0x0000001826007986 */ /* 0x0001e2000c101d06 */
[----:B------:R-:W-:Y:S01]  /*33c0*/  ISETP.GE.AND P1, PT, R44, R43, PT ;  /* 0x0000002b2c00720c */ /* 0x000fe20003f26270 */
[----:B------:R-:W-:-:S04]  /*33d0*/  IMAD.WIDE.U32 R40, R139, 0x10, R10 ;  /* 0x000000108b287825 */ /* 0x000fc800078e000a */
[----:B------:R-:W-:Y:S01]  /*33e0*/  FFMA.FTZ R10, R143, R73, R52 ;  /* 0x000000498f0a7223 */ /* 0x000fe20000010034 */
[----:B------:R-:W-:Y:S01]  /*33f0*/  FFMA.FTZ R11, R130, R76, R99 ;  /* 0x0000004c820b7223 */ /* 0x000fe20000010063 */
[----:B-1----:R-:W-:Y:S01]  /*3400*/  FFMA.FTZ R16, R132, R82, R55 ;  /* 0x0000005284107223 */ /* 0x002fe20000010037 */
[----:B------:R-:W-:Y:S01]  /*3410*/  FFMA.FTZ R17, R149, R83, R104 ;  /* 0x0000005395117223 */ /* 0x000fe20000010068 */
[----:B------:R-:W-:Y:S01]  /*3420*/  FFMA.FTZ R18, R151, R81, R56 ;  /* 0x0000005197127223 */ /* 0x000fe20000010038 */
[----:B------:R-:W-:Y:S01]  /*3430*/  FFMA.FTZ R19, R134, R84, R103 ;  /* 0x0000005486137223 */ /* 0x000fe20000010067 */
[----:B---3--:R-:W-:Y:S01]  /*3440*/  FFMA.FTZ R20, R144, R86, R57 ;  /* 0x0000005690147223 */ /* 0x008fe20000010039 */
[----:B------:R-:W-:Y:S01]  /*3450*/  FFMA.FTZ R21, R153, R87, R106 ;  /* 0x0000005799157223 */ /* 0x000fe2000001006a */
[----:B------:R-:W-:Y:S01]  /*3460*/  FFMA.FTZ R22, R155, R85, R58 ;  /* 0x000000559b167223 */ /* 0x000fe2000001003a */
[----:B------:R-:W-:Y:S01]  /*3470*/  FFMA.FTZ R23, R136, R88, R105 ;  /* 0x0000005888177223 */ /* 0x000fe20000010069 */
[----:B------:R1:W-:Y:S01]  /*3480*/  STG.E.128 desc[UR6][R2.64], R8 ;  /* 0x0000000802007986 */ /* 0x0003e2000c101d06 */
[----:B0-----:R-:W-:Y:S01]  /*3490*/  FFMA.FTZ R24, R140, R90, R59 ;  /* 0x0000005a8c187223 */ /* 0x001fe2000001003b */
[----:B------:R-:W-:Y:S01]  /*34a0*/  FFMA.FTZ R25, R157, R91, R108 ;  /* 0x0000005b9d197223 */ /* 0x000fe2000001006c */
[----:B------:R-:W-:Y:S01]  /*34b0*/  FFMA.FTZ R26, R159, R89, R60 ;  /* 0x000000599f1a7223 */ /* 0x000fe2000001003c */
[----:B------:R-:W-:Y:S01]  /*34c0*/  FFMA.FTZ R27, R146, R92, R107 ;  /* 0x0000005c921b7223 */ /* 0x000fe2000001006b */
[----:B------:R1:W-:Y:S04]  /*34d0*/  STG.E.128 desc[UR6][R28.64], R12 ;  /* 0x0000000c1c007986 */ /* 0x0003e8000c101d06 */
[----:B------:R1:W-:Y:S04]  /*34e0*/  STG.E.128 desc[UR6][R30.64], R16 ;  /* 0x000000101e007986 */ /* 0x0003e8000c101d06 */
[----:B------:R1:W-:Y:S04]  /*34f0*/  STG.E.128 desc[UR6][R32.64], R20 ;  /* 0x0000001420007986 */ /* 0x0003e8000c101d06 */
[----:B------:R1:W-:Y:S01]  /*3500*/  STG.E.128 desc[UR6][R40.64], R24 ;  /* 0x0000001828007986 */ /* 0x0003e2000c101d06 */
[----:B------:R-:W-:Y:S05]  /*3510*/  @!P1 BRA `(.L_x_21754) ;  /* 0xffffffd800749947 */ /* 0x000fea000383ffff */
[----:B------:R-:W-:Y:S05]  /*3520*/  EXIT ;  /* 0x000000000000794d */ /* 0x000fea0003800000 */
.L_x_21755:
        /* <DEDUP_REMOVED lines=13> */
.L_x_27593:


//--------------------- .text._ZN10layer_norm13ln_fwd_kernelINS_13Kernel_traitsI6__halfffffjLj8192ELj1ELj1ELj8ELj16ENS_18Kernel_traits_baseILj8192ES2_ffffjLj256EEEEELb0ELb1ELb1ELb0EEEvNS_9FwdParamsE --------------------------
	.section	.text._ZN10layer_norm13ln_fwd_kernelINS_13Kernel_traitsI6__halfffffjLj8192ELj1ELj1ELj8ELj16ENS_18Kernel_traits_baseILj8192ES2_ffffjLj256EEEEELb0ELb1ELb1ELb0EEEvNS_9FwdParamsE,"ax",@progbits
	.align	128
        .global         _ZN10layer_norm13ln_fwd_kernelINS_13Kernel_traitsI6__halfffffjLj8192ELj1ELj1ELj8ELj16ENS_18Kernel_traits_baseILj8192ES2_ffffjLj256EEEEELb0ELb1ELb1ELb0EEEvNS_9FwdParamsE
        .type           _ZN10layer_norm13ln_fwd_kernelINS_13Kernel_traitsI6__halfffffjLj8192ELj1ELj1ELj8ELj16ENS_18Kernel_traits_baseILj8192ES2_ffffjLj256EEEEELb0ELb1ELb1ELb0EEEvNS_9FwdParamsE,@function
        .size           _ZN10layer_norm13ln_fwd_kernelINS_13Kernel_traitsI6__halfffffjLj8192ELj1ELj1ELj8ELj16ENS_18Kernel_traits_baseILj8192ES2_ffffjLj256EEEEELb0ELb1ELb1ELb0EEEvNS_9FwdParamsE,(.L_x_27594 - _ZN10layer_norm13ln_fwd_kernelINS_13Kernel_traitsI6__halfffffjLj8192ELj1ELj1ELj8ELj16ENS_18Kernel_traits_baseILj8192ES2_ffffjLj256EEEEELb0ELb1ELb1ELb0EEEvNS_9FwdParamsE)
        .other          _ZN10layer_norm13ln_fwd_kernelINS_13Kernel_traitsI6__halfffffjLj8192ELj1ELj1ELj8ELj16ENS_18Kernel_traits_baseILj8192ES2_ffffjLj256EEEEELb0ELb1ELb1ELb0EEEvNS_9FwdParamsE,@"STO_CUDA_ENTRY STV_DEFAULT"
_ZN10layer_norm13ln_fwd_kernelINS_13Kernel_traitsI6__halfffffjLj8192ELj1ELj1ELj8ELj16ENS_18Kernel_traits_baseILj8192ES2_ffffjLj256EEEEELb0ELb1ELb1ELb0EEEvNS_9FwdParamsE:
.text._ZN10layer_norm13ln_fwd_kernelINS_13Kernel_traitsI6__halfffffjLj8192ELj1ELj1ELj8ELj16ENS_18Kernel_traits_baseILj8192ES2_ffffjLj256EEEEELb0ELb1ELb1ELb0EEEvNS_9FwdParamsE:
        /* <DEDUP_REMOVED lines=105> */
.L_x_21757:
        /* <DEDUP_REMOVED lines=71> */
.L_x_21758:
[----:B------:R-:W-:Y:S05]  /*0b00*/  BSYNC.RECONVERGENT B0 ;  /* 0x0000000000007941 */ /* 0x000fea0003800200 */
.L_x_21756:
[----:B------:R-:W0:Y:S02]  /*0b10*/  LDCU UR4, c[0x0][0x384] ;  /* 0x00007080ff0477ac */ /* 0x000e240008000800 */
[----:B0-----:R-:W-:-:S13]  /*0b20*/  ISETP.GE.AND P0, PT, R70, UR4, PT ;  /* 0x0000000446007c0c */ /* 0x001fda000bf06270 */
[----:B------:R-:W-:Y:S05]  /*0b30*/  @P0 EXIT ;  /* 0x000000000000094d */ /* 0x000fea0003800000 */
[----:B-----5:R-:W-:Y:S01]  /*0b40*/  MOV R37, R31 ;  /* 0x0000001f00257202 */ /* 0x020fe20000000f00 */
[----:B------:R-:W0:Y:S01]  /*0b50*/  LDCU UR12, c[0x0][0x40c] ;  /* 0x00008180ff0c77ac */ /* 0x000e220008000800 */
[--C-:B------:R-:W-:Y:S02]  /*0b60*/  SHF.R.U64 R78, R30, 0x10, R31.reuse ;  /* 0x000000101e4e7819 */ /* 0x100fe4000000121f */
[----:B------:R-:W-:Y:S01]  /*0b70*/  SHF.R.U32.HI R41, RZ, 0x10, R31 ;  /* 0x00000010ff297819 */ /* 0x000fe2000001161f */
[----:B------:R-:W1:Y:S01]  /*0b80*/  LDCU.U8 UR10, c[0x0][0x410] ;  /* 0x00008200ff0a77ac */ /* 0x000e620008000000 */
[----:B------:R-:W-:Y:S02]  /*0b90*/  MOV R75, R34 ;  /* 0x00000022004b7202 */ /* 0x000fe40000000f00 */
[----:B------:R-:W-:Y:S01]  /*0ba0*/  SHF.R.U64 R74, R34, 0x10, R35 ;  /* 0x00000010224a7819 */ /* 0x000fe20000001223 */
[----:B------:R-:W2:Y:S01]  /*0bb0*/  LDCU UR11, c[0x0][0x400] ;  /* 0x00008000ff0b77ac */ /* 0x000ea20008000800 */
[----:B------:R-:W-:-:S02]  /*0bc0*/  MOV R77, R32 ;  /* 0x00000020004d7202 */ /* 0x000fc40000000f00 */
[----:B------:R-:W-:Y:S01]  /*0bd0*/  SHF.R.U64 R76, R32, 0x10, R33 ;  /* 0x00000010204c7819 */ /* 0x000fe20000001221 */
[----:B------:R-:W3:Y:S01]  /*0be0*/  LDCU.64 UR8, c[0x0][0x3a0] ;  /* 0x00007400ff0877ac */ /* 0x000ee20008000a00 */
[----:B------:R-:W-:Y:S02]  /*0bf0*/  MOV R31, R35 ;  /* 0x00000023001f7202 */ /* 0x000fe40000000f00 */
[----:B------:R-:W-:Y:S01]  /*0c00*/  SHF.R.U32.HI R34, RZ, 0x10, R35 ;  /* 0x00000010ff227819 */ /* 0x000fe20000011623 */
[----:B------:R-:W-:Y:S01]  /*0c10*/  UPLOP3.LUT UP1, UPT, UPT, UPT, UPT, 0x40, 0x4 ;  /* 0x000000000004789c */ /* 0x000fe20003f2e870 */
[----:B------:R-:W-:Y:S02]  /*0c20*/  MOV R73, R26 ;  /* 0x0000001a00497202 */ /* 0x000fe40000000f00 */
[----:B------:R-:W-:Y:S02]  /*0c30*/  MOV R32, R27 ;  /* 0x0000001b00207202 */ /* 0x000fe40000000f00 */
[----:B------:R-:W-:-:S02]  /*0c40*/  SHF.R.U64 R72, R26, 0x10, R27 ;  /* 0x000000101a487819 */ /* 0x000fc4000000121b */
[----:B------:R-:W-:Y:S02]  /*0c50*/  SHF.R.U32.HI R35, RZ, 0x10, R27 ;  /* 0x00000010ff237819 */ /* 0x000fe4000001161b */
[----:B------:R-:W-:Y:S02]  /*0c60*/  MOV R83, R22 ;  /* 0x0000001600537202 */ /* 0x000fe40000000f00 */
[----:B------:R-:W-:Y:S02]  /*0c70*/  MOV R26, R23 ;  /* 0x00000017001a7202 */ /* 0x000fe40000000f00 */
[--C-:B------:R-:W-:Y:S02]  /*0c80*/  SHF.R.U64 R84, R22, 0x10, R23.reuse ;  /* 0x0000001016547819 */ /* 0x100fe40000001217 */
[----:B------:R-:W-:Y:S02]  /*0c90*/  SHF.R.U32.HI R27, RZ, 0x10, R23 ;  /* 0x00000010ff1b7819 */ /* 0x000fe40000011617 */
[----:B------:R-:W-:-:S02]  /*0ca0*/  MOV R90, R20 ;  /* 0x00000014005a7202 */ /* 0x000fc40000000f00 */
[----:B------:R-:W-:Y:S02]  /*0cb0*/  MOV R22, R21 ;  /* 0x0000001500167202 */ /* 0x000fe40000000f00 */
[--C-:B------:R-:W-:Y:S02]  /*0cc0*/  SHF.R.U64 R91, R20, 0x10, R21.reuse ;  /* 0x00000010145b7819 */ /* 0x100fe40000001215 */
[----:B------:R-:W-:Y:S02]  /*0cd0*/  SHF.R.U32.HI R23, RZ, 0x10, R21 ;  /* 0x00000010ff177819 */ /* 0x000fe40000011615 */
        /* <DEDUP_REMOVED lines=37> */
[----:B------:R-:W-:Y:S02]  /*0f30*/  PRMT R114, R114, 0x5410, R9 ;  /* 0x0000541072727816 */ /* 0x000fe40000000009 */
[--C-:B------:R-:W-:Y:S02]  /*0f40*/  SHF.R.U64 R115, R54, 0x10, R55.reuse ;  /* 0x0000001036737819 */ /* 0x100fe40000001237 */
[----:B------:R-:W-:Y:S02]  /*0f50*/  SHF.R.U32.HI R8, RZ, 0x10, R55 ;  /* 0x00000010ff087819 */ /* 0x000fe40000011637 */
        /* <DEDUP_REMOVED lines=8> */
[----:B------:R-:W-:Y:S02]  /*0fe0*/  SHF.R.S32.HI R5, RZ, 0x2, R5 ;  /* 0x00000002ff057819 */ /* 0x000fe40000011405 */
[----:B------:R-:W-:Y:S02]  /*0ff0*/  PRMT R117, R117, 0x5410, R8 ;  /* 0x0000541075757816 */ /* 0x000fe40000000008 */
[----:B------:R-:W-:Y:S02]  /*1000*/  PRMT R118, R118, 0x5410, R9 ;  /* 0x0000541076767816 */ /* 0x000fe40000000009 */
[----:B------:R-:W-:Y:S02]  /*1010*/  LOP3.LUT R9, R4, 0xe0, RZ, 0xc0, !PT ;  /* 0x000000e004097812 */ /* 0x000fe400078ec0ff */
[----:B------:R-:W-:-:S02]  /*1020*/  LOP3.LUT R8, R5, 0xff, RZ, 0xc0, !PT ;  /* 0x000000ff05087812 */ /* 0x000fc400078ec0ff */
[----:B------:R-:W-:Y:S02]  /*1030*/  SHF.R.U32.HI R5, RZ, 0x1, R5 ;  /* 0x00000001ff057819 */ /* 0x000fe40000011605 */
[----:B------:R-:W-:Y:S02]  /*1040*/  VIADDMNMX R9, R8, -R9, RZ, !PT ;  /* 0x8000000908097246 */ /* 0x000fe400078001ff */
[----:B------:R-:W-:Y:S02]  /*1050*/  LOP3.LUT R60, R5, 0x7fffff80, RZ, 0xc0, !PT ;  /* 0x7fffff80053c7812 */ /* 0x000fe400078ec0ff */
[----:B------:R-:W-:Y:S02]  /*1060*/  VIMNMX R9, PT, PT, R9, 0x20, PT ;  /* 0x0000002009097848 */ /* 0x000fe40003fe0100 */
[----:B------:R-:W-:Y:S02]  /*1070*/  SHF.L.U32 R4, R4, 0x5, RZ ;  /* 0x0000000504047819 */ /* 0x000fe400000006ff */
[----:B------:R-:W-:-:S02]  /*1080*/  LEA R9, R9, R60, 0x2 ;  /* 0x0000003c09097211 */ /* 0x000fc400078e10ff */
[----:B------:R-:W-:Y:S02]  /*1090*/  PRMT R112, R112, 0x5410, R11 ;  /* 0x0000541070707816 */ /* 0x000fe4000000000b */
[----:B------:R-:W-:Y:S02]  /*10a0*/  I2FP.F32.U32 R9, R9 ;  /* 0x0000000900097245 */ /* 0x000fe40000201000 */
[----:B------:R-:W-:Y:S02]  /*10b0*/  LOP3.LUT R11, R4, 0x3e0, RZ, 0xc0, !PT ;  /* 0x000003e0040b7812 */ /* 0x000fe400078ec0ff */
[----:B------:R4:W0:Y:S01]  /*10c0*/  MUFU.RCP R61, R9 ;  /* 0x00000009003d7308 */ /* 0x0008220000001000 */
[----:B------:R-:W-:Y:S02]  /*10d0*/  MOV R81, R28 ;  /* 0x0000001c00517202 */ /* 0x000fe40000000f00 */
[----:B------:R-:W-:Y:S02]  /*10e0*/  VIADDMNMX R11, R8, -R11, RZ, !PT ;  /* 0x8000000b080b7246 */ /* 0x000fe400078001ff */
[----:B------:R-:W-:-:S02]  /*10f0*/  MOV R36, R29 ;  /* 0x0000001d00247202 */ /* 0x000fc40000000f00 */
[--C-:B------:R-:W-:Y:S02]  /*1100*/  SHF.R.U64 R80, R28, 0x10, R29.reuse ;  /* 0x000000101c507819 */ /* 0x100fe4000000121d */
[----:B------:R-:W-:Y:S02]  /*1110*/  SHF.R.U32.HI R40, RZ, 0x10, R29 ;  /* 0x00000010ff287819 */ /* 0x000fe4000001161d */
[----:B------:R-:W-:Y:S02]  /*1120*/  MOV R79, R30 ;  /* 0x0000001e004f7202 */ /* 0x000fe40000000f00 */
[----:B------:R-:W-:Y:S02]  /*1130*/  MOV R30, R33 ;  /* 0x00000021001e7202 */ /* 0x000fe40000000f00 */
[----:B------:R-:W-:Y:S02]  /*1140*/  MOV R29, R24 ;  /* 0x00000018001d7202 */ /* 0x000fe40000000f00 */
[----:B------:R-:W-:-:S02]  /*1150*/  MOV R71, R25 ;  /* 0x0000001900477202 */ /* 0x000fc40000000f00 */
[--C-:B------:R-:W-:Y:S02]  /*1160*/  SHF.R.U64 R82, R24, 0x10, R25.reuse ;  /* 0x0000001018527819 */ /* 0x100fe40000001219 */
[----:B------:R-:W-:Y:S02]  /*1170*/  SHF.R.U32.HI R28, RZ, 0x10, R25 ;  /* 0x00000010ff1c7819 */ /* 0x000fe40000011619 */
        /* <DEDUP_REMOVED lines=11> */
[--C-:B------:R-:W-:Y:S02]  /*1230*/  SHF.R.U64 R119, R2, 0x10, R3.reuse ;  /* 0x0000001002777819 */ /* 0x100fe40000001203 */
[----:B------:R-:W-:Y:S02]  /*1240*/  SHF.R.U32.HI R4, RZ, 0x10, R3 ;  /* 0x00000010ff047819 */ /* 0x000fe40000011603 */
[----:B------:R-:W-:Y:S02]  /*1250*/  VIMNMX R11, PT, PT, R11, 0x20, PT ;  /* 0x000000200b0b7848 */ /* 0x000fe40003fe0100 */
        /* <DEDUP_REMOVED lines=31> */
.L_x_21812:
[----:B------:R-:W0:Y:S08]  /*1450*/  LDC.64 R44, c[0x0][0x3f0] ;  /* 0x0000fc00ff2c7b82 */ /* 0x000e300000000a00 */
[----:B------:R-:W1:Y:S01]  /*1460*/  LDC.64 R46, c[0x0][0x3f8] ;  /* 0x0000fe00ff2e7b82 */ /* 0x000e620000000a00 */
[----:B0-----:R-:W-:-:S05]  /*1470*/  IMAD.WIDE R102, R70, 0x4, R44 ;  /* 0x0000000446667825 */ /* 0x001fca00078e022c */
[----:B------:R-:W2:Y:S01]  /*1480*/  LDG.E R44, desc[UR6][R102.64] ;  /* 0x00000006662c7981 */ /* 0x000ea2000c1e1900 */
[----:B-1----:R-:W-:Y:S02]  /*1490*/  IMAD.WIDE R100, R70, 0x4, R46 ;  /* 0x0000000446647825 */ /* 0x002fe400078e022e */
[----:B------:R-:W0:Y:S03]  /*14a0*/  LDC R47, c[0x0][0x388] ;  /* 0x0000e200ff2f7b82 */ /* 0x000e260000000800 */
[----:B------:R1:W5:Y:S01]  /*14b0*/  LDG.E R46, desc[UR6][R100.64] ;  /* 0x00000006642e7981 */ /* 0x000362000c1e1900 */
[----:B------:R-:W-:Y:S01]  /*14c0*/  ISETP.GE.U32.AND P0, PT, R0, 0x100, PT ;  /* 0x000001000000780c */ /* 0x000fe20003f06070 */
[----:B------:R-:W-:Y:S01]  /*14d0*/  BSSY.RECONVERGENT B0, `(.L_x_21759) ;  /* 0x0000045000007945 */ /* 0x000fe20003800200 */
[----:B------:R-:W3:Y:S01]  /*14e0*/  S2R R87, SR_TID.X ;  /* 0x0000000000577919 */ /* 0x000ee20000002100 */
[----:B0-----:R-:W-:-:S05]  /*14f0*/  IMAD R98, R70, R47, RZ ;  /* 0x0000002f46627224 */ /* 0x001fca00078e02ff */
[----:B------:R-:W-:-:S04]  /*1500*/  SHF.R.S32.HI R85, RZ, 0x1f, R98 ;  /* 0x0000001fff557819 */ /* 0x000fc80000011462 */
[----:B------:R-:W-:-:S04]  /*1510*/  LEA.HI R98, R85, R98, RZ, 0x2 ;  /* 0x0000006255627211 */ /* 0x000fc800078f10ff */
[----:B---3--:R-:W-:Y:S02]  /*1520*/  LEA.HI.SX32 R85, R98, R87, 0x1e ;  /* 0x0000005762557211 */ /* 0x008fe400078ff2ff */
        /* <DEDUP_REMOVED lines=14> */
.L_x_21761:
[----:B------:R-:W-:Y:S05]  /*1610*/  BRA.U !UP0, `(.L_x_21762) ;  /* 0x0000000108647547 */ /* 0x000fea000b800000 */
[----:B------:R-:W0:Y:S02]  /*1620*/  LDC.64 R8, c[0x0][0x3a0] ;  /* 0x0000e800ff087b82 */ /* 0x000e240000000a00 */
[----:B0-----:R-:W-:-:S06]  /*1630*/  IMAD.WIDE.U32 R8, R85, 0x10, R8 ;  /* 0x0000001055087825 */ /* 0x001fcc00078e0008 */
[----:B------:R-:W2:Y:S01]  /*1640*/  LDG.E.128 R8, desc[UR6][R8.64] ;  /* 0x0000000608087981 */ /* 0x000ea2000c1e1d00 */
[----:B------:R-:W-:-:S13]  /*1650*/  ISETP.GT.AND P1, PT, R44, RZ, PT ;  /* 0x000000ff2c00720c */ /* 0x000fda0003f24270 */
[----:B------:R-:W0:Y:S01]  /*1660*/  @P1 LDC R15, c[0x0][0x40c] ;  /* 0x00010300ff0f1b82 */ /* 0x000e220000000800 */
[--C-:B------:R-:W-:Y:S02]  /*1670*/  @P1 HADD2.F32 R97, -RZ, R81.reuse.H0_H0 ;  /* 0x20000051ff611230 */ /* 0x100fe40000004100 */
[----:B------:R-:W-:Y:S02]  /*1680*/  @P1 HADD2.F32 R99, -RZ, R81.H1_H1 ;  /* 0x30000051ff631230 */ /* 0x000fe40000004100 */
[----:B------:R-:W-:-:S03]  /*1690*/  @P1 HADD2.F32 R86, -RZ, R80.H1_H1 ;  /* 0x30000050ff561230 */ /* 0x000fc60000004100 */
[----:B------:R-:W1:Y:S08]  /*16a0*/  @P1 LDC R101, c[0x0][0x40c] ;  /* 0x00010300ff651b82 */ /* 0x000e700000000800 */
[----:B------:R-:W3:Y:S01]  /*16b0*/  @P1 LDC R98, c[0x0][0x40c] ;  /* 0x00010300ff621b82 */ /* 0x000ee20000000800 */
[----:B0----5:R-:W-:Y:S01]  /*16c0*/  @P1 FMUL.FTZ R15, R6, R15 ;  /* 0x0000000f060f1220 */ /* 0x021fe20000410000 */
[----:B-1----:R-:W-:Y:S01]  /*16d0*/  @P1 FMUL.FTZ R101, R4, R101 ;  /* 0x0000006504651220 */ /* 0x002fe20000410000 */
[----:B---3--:R-:W-:Y:S01]  /*16e0*/  @P1 FMUL.FTZ R98, R5, R98 ;  /* 0x0000006205621220 */ /* 0x008fe20000410000 */
[----:B--2---:R-:W-:Y:S01]  /*16f0*/  MOV R14, R10 ;  /* 0x0000000a000e7202 */ /* 0x004fe20000000f00 */
[----:B------:R-:W-:Y:S01]  /*1700*/  @P1 FFMA.FTZ R14, R15, R97, R10 ;  /* 0x000000610f0e1223 */ /* 0x000fe2000001000a */
[----:B------:R-:W-:Y:S01]  /*1710*/  @!P1 MOV R12, R8 ;  /* 0x00000008000c9202 */ /* 0x000fe20000000f00 */
[----:B------:R-:W-:Y:S01]  /*1720*/  @P1 FFMA.FTZ R12, R101, R99, R8 ;  /* 0x00000063650c1223 */ /* 0x000fe20000010008 */
[----:B------:R-:W-:Y:S01]  /*1730*/  MOV R13, R9 ;  /* 0x00000009000d7202 */ /* 0x000fe20000000f00 */
[----:B------:R-:W-:Y:S01]  /*1740*/  @P1 FFMA.FTZ R13, R98, R86, R9 ;  /* 0x00000056620d1223 */ /* 0x000fe20000010009 */
[----:B------:R-:W-:Y:S01]  /*1750*/  MOV R15, R11 ;  /* 0x0000000b000f7202 */ /* 0x000fe20000000f00 */
[----:B------:R-:W-:Y:S06]  /*1760*/  @!P1 BRA `(.L_x_21763) ;  /* 0x0000000000589947 */ /* 0x000fec0003800000 */
[----:B------:R-:W-:Y:S02]  /*1770*/  HADD2.F32 R86, -RZ, R80.H0_H0 ;  /* 0x20000050ff567230 */ /* 0x000fe40000004100 */
[----:B------:R-:W-:-:S04]  /*1780*/  FMUL.FTZ R98, R7, UR12 ;  /* 0x0000000c07627c20 */ /* 0x000fc80008410000 */
[----:B------:R-:W-:Y:S01]  /*1790*/  FFMA.FTZ R15, R98, R86, R11 ;  /* 0x00000056620f7223 */ /* 0x000fe2000001000b */
[----:B------:R-:W-:Y:S06]  /*17a0*/  BRA `(.L_x_21763) ;  /* 0x0000000000487947 */ /* 0x000fec0003800000 */
.L_x_21762:
[----:B------:R-:W0:Y:S01]  /*17b0*/  @P5 LDC R97, c[0x0][0x40c] ;  /* 0x00010300ff615b82 */ /* 0x000e220000000800 */
[----:B------:R-:W-:Y:S01]  /*17c0*/  @P5 HADD2.F32 R86, -RZ, R81.H1_H1 ;  /* 0x30000051ff565230 */ /* 0x000fe20000004100 */
[----:B------:R-:W-:Y:S01]  /*17d0*/  CS2R R12, SRZ ;  /* 0x00000000000c7805 */ /* 0x000fe2000001ff00 */
[----:B------:R-:W-:-:S05]  /*17e0*/  @P5 HADD2.F32 R14, -RZ, R80.H1_H1 ;  /* 0x30000050ff0e5230 */ /* 0x000fca0000004100 */
[----:B------:R-:W1:Y:S08]  /*17f0*/  @P5 LDC R98, c[0x0][0x40c] ;  /* 0x00010300ff625b82 */ /* 0x000e700000000800 */
[----:B------:R-:W2:Y:S08]  /*1800*/  @P5 LDC R99, c[0x0][0x40c] ;  /* 0x00010300ff635b82 */ /* 0x000eb00000000800 */
[----:B------:R-:W3:Y:S01]  /*1810*/  @P5 LDC R100, c[0x0][0x40c] ;  /* 0x00010300ff645b82 */ /* 0x000ee20000000800 */
[----:B0----5:R-:W-:-:S04]  /*1820*/  @P5 FMUL.FTZ R97, R4, R97 ;  /* 0x0000006104615220 */ /* 0x021fc80000410000 */
[----:B------:R-:W-:Y:S01]  /*1830*/  @P5 FMUL.FTZ R12, R97, R86 ;  /* 0x00000056610c5220 */ /* 0x000fe20000410000 */
[----:B------:R-:W-:Y:S02]  /*1840*/  @P5 HADD2.F32 R86, -RZ, R80.H0_H0 ;  /* 0x20000050ff565230 */ /* 0x000fe40000004100 */
[----:B-1----:R-:W-:Y:S01]  /*1850*/  @P5 FMUL.FTZ R15, R5, R98 ;  /* 0x00000062050f5220 */ /* 0x002fe20000410000 */
[----:B------:R-:W-:-:S03]  /*1860*/  @P5 HADD2.F32 R98, -RZ, R81.H0_H0 ;  /* 0x20000051ff625230 */ /* 0x000fc60000004100 */
[----:B------:R-:W-:Y:S01]  /*1870*/  @P5 FMUL.FTZ R13, R15, R14 ;  /* 0x0000000e0f0d5220 */ /* 0x000fe20000410000 */
[----:B------:R-:W-:Y:S01]  /*1880*/  CS2R R14, SRZ ;  /* 0x00000000000e7805 */ /* 0x000fe2000001ff00 */
[----:B--2---:R-:W-:-:S04]  /*1890*/  @P5 FMUL.FTZ R99, R6, R99 ;  /* 0x0000006306635220 */ /* 0x004fc80000410000 */
[----:B------:R-:W-:Y:S01]  /*18a0*/  @P5 FMUL.FTZ R14, R99, R98 ;  /* 0x00000062630e5220 */ /* 0x000fe20000410000 */
[----:B---3--:R-:W-:-:S04]  /*18b0*/  @P5 FMUL.FTZ R97, R7, R100 ;  /* 0x0000006407615220 */ /* 0x008fc80000410000 */
[----:B------:R-:W-:-:S07]  /*18c0*/  @P5 FMUL.FTZ R15, R97, R86 ;  /* 0x00000056610f5220 */ /* 0x000fce0000410000 */
.L_x_21763:
[----:B------:R-:W0:Y:S01]  /*18d0*/  LDC.64 R98, c[0x0][0x3a8] ;  /* 0x0000ea00ff627b82 */ /* 0x000e220000000a00 */
[----:B------:R-:W-:Y:S01]  /*18e0*/  IADD3 R45, PT, PT, R45, 0x100, RZ ;  /* 0x000001002d2d7810 */ /* 0x000fe20007ffe0ff */
[C---:B0-----:R-:W-:Y:S01]  /*18f0*/  IMAD.WIDE.U32 R98, R85.reuse, 0x10, R98 ;  /* 0x0000001055627825 */ /* 0x041fe200078e0062 */
[----:B------:R-:W-:-:S04]  /*1900*/  IADD3 R85, PT, PT, R85, 0x100, RZ ;  /* 0x0000010055557810 */ /* 0x000fc80007ffe0ff */
[----:B------:R0:W-:Y:S03]  /*1910*/  STG.E.128 desc[UR6][R98.64], R12 ;  /* 0x0000000c62007986 */ /* 0x0001e6000c101d06 */
.L_x_21760:
[----:B------:R-:W-:Y:S05]  /*1920*/  BSYNC.RECONVERGENT B0 ;  /* 0x0000000000007941 */ /* 0x000fea0003800200 */
.L_x_21759:
[----:B------:R-:W-:Y:S01]  /*1930*/  ISETP.GE.U32.AND P1, PT, R0, 0x200, PT ;  /* 0x000002000000780c */ /* 0x000fe20003f26070 */
[----:B------:R-:W-:Y:S03]  /*1940*/  BSSY.RECONVERGENT B0, `(.L_x_21764) ;  /* 0x0000039000007945 */ /* 0x000fe60003800200 */
[----:B------:R-:W-:-:S09]  /*1950*/  P2R R86, PR, RZ, 0x2 ;  /* 0x00000002ff567803 */ /* 0x000fd20000000000 */
        /* <DEDUP_REMOVED lines=10> */
[----:B------:R-:W-:Y:S02]  /*1a00*/  ISETP.GT.AND P1, PT, R44, RZ, PT ;  /* 0x000000ff2c00720c */ /* 0x000fe40003f24270 */
[----:B-1---5:R-:W-:Y:S02]  /*1a10*/  MOV R18, R10 ;  /* 0x0000000a00127202 */ /* 0x022fe40000000f00 */
[----:B------:R-:W-:Y:S02]  /*1a20*/  MOV R16, R8 ;  /* 0x0000000800107202 */ /* 0x000fe40000000f00 */
[----:B------:R-:W-:-:S07]  /*1a30*/  MOV R17, R9 ;  /* 0x0000000900117202 */ /* 0x000fce0000000f00 */
[----:B------:R-:W1:Y:S01]  /*1a40*/  @P1 LDC R19, c[0x0][0x40c] ;  /* 0x00010300ff131b82 */ /* 0x000e620000000800 */
[--C-:B0-----:R-:W-:Y:S02]  /*1a50*/  @P1 HADD2.F32 R98, -RZ, R79.reuse.H0_H0 ;  /* 0x2000004fff621230 */ /* 0x101fe40000004100 */
[----:B------:R-:W-:Y:S02]  /*1a60*/  @P1 HADD2.F32 R100, -RZ, R79.H1_H1 ;  /* 0x3000004fff641230 */ /* 0x000fe40000004100 */
[----:B------:R-:W-:-:S03]  /*1a70*/  @P1 HADD2.F32 R99, -RZ, R78.H1_H1 ;  /* 0x3000004eff631230 */ /* 0x000fc60000004100 */
[----:B------:R-:W0:Y:S08]  /*1a80*/  @P1 LDC R97, c[0x0][0x40c] ;  /* 0x00010300ff611b82 */ /* 0x000e300000000800 */
[----:B------:R-:W2:Y:S01]  /*1a90*/  @P1 LDC R86, c[0x0][0x40c] ;  /* 0x00010300ff561b82 */ /* 0x000ea20000000800 */
[----:B-1----:R-:W-:-:S04]  /*1aa0*/  @P1 FMUL.FTZ R19, R6, R19 ;  /* 0x0000001306131220 */ /* 0x002fc80000410000 */
[----:B------:R-:W-:Y:S01]  /*1ab0*/  @P1 FFMA.FTZ R18, R19, R98, R10 ;  /* 0x0000006213121223 */ /* 0x000fe2000001000a */
[----:B------:R-:W-:Y:S01]  /*1ac0*/  MOV R19, R11 ;  /* 0x0000000b00137202 */ /* 0x000fe20000000f00 */
[----:B0-----:R-:W-:-:S04]  /*1ad0*/  @P1 FMUL.FTZ R97, R4, R97 ;  /* 0x0000006104611220 */ /* 0x001fc80000410000 */
[----:B------:R-:W-:Y:S01]  /*1ae0*/  @P1 FFMA.FTZ R16, R97, R100, R8 ;  /* 0x0000006461101223 */ /* 0x000fe20000010008 */
[----:B--2---:R-:W-:-:S04]  /*1af0*/  @P1 FMUL.FTZ R86, R5, R86 ;  /* 0x0000005605561220 */ /* 0x004fc80000410000 */
[----:B------:R-:W-:Y:S01]  /*1b00*/  @P1 FFMA.FTZ R17, R86, R99, R9 ;  /* 0x0000006356111223 */ /* 0x000fe20000010009 */
[----:B------:R-:W-:Y:S06]  /*1b10*/  @!P1 BRA `(.L_x_21767) ;  /* 0x0000000000589947 */ /* 0x000fec0003800000 */
[----:B------:R-:W-:Y:S02]  /*1b20*/  HADD2.F32 R19, -RZ, R78.H0_H0 ;  /* 0x2000004eff137230 */ /* 0x000fe40000004100 */
[----:B------:R-:W-:-:S04]  /*1b30*/  FMUL.FTZ R86, R7, UR12 ;  /* 0x0000000c07567c20 */ /* 0x000fc80008410000 */
[----:B------:R-:W-:Y:S01]  /*1b40*/  FFMA.FTZ R19, R86, R19, R11 ;  /* 0x0000001356137223 */ /* 0x000fe2000001000b */
[----:B------:R-:W-:Y:S06]  /*1b50*/  BRA `(.L_x_21767) ;  /* 0x0000000000487947 */ /* 0x000fec0003800000 */
.L_x_21766:
[----:B------:R-:W2:Y:S01]  /*1b60*/  @P5 LDC R97, c[0x0][0x40c] ;  /* 0x00010300ff615b82 */ /* 0x000ea20000000800 */
[----:B------:R-:W-:Y:S01]  /*1b70*/  @P5 HADD2.F32 R86, -RZ, R79.H1_H1 ;  /* 0x3000004fff565230 */ /* 0x000fe20000004100 */
[----:B-1----:R-:W-:Y:S01]  /*1b80*/  CS2R R16, SRZ ;  /* 0x0000000000107805 */ /* 0x002fe2000001ff00 */
[----:B------:R-:W-:-:S05]  /*1b90*/  @P5 HADD2.F32 R18, -RZ, R78.H1_H1 ;  /* 0x3000004eff125230 */ /* 0x000fca0000004100 */
[----:B0-----:R-:W0:Y:S08]  /*1ba0*/  @P5 LDC R98, c[0x0][0x40c] ;  /* 0x00010300ff625b82 */ /* 0x001e300000000800 */
[----:B------:R-:W1:Y:S08]  /*1bb0*/  @P5 LDC R99, c[0x0][0x40c] ;  /* 0x00010300ff635b82 */ /* 0x000e700000000800 */
[----:B------:R-:W3:Y:S01]  /*1bc0*/  @P5 LDC R100, c[0x0][0x40c] ;  /* 0x00010300ff645b82 */ /* 0x000ee20000000800 */
[----:B--2--5:R-:W-:-:S04]  /*1bd0*/  @P5 FMUL.FTZ R97, R4, R97 ;  /* 0x0000006104615220 */ /* 0x024fc80000410000 */
[----:B------:R-:W-:Y:S01]  /*1be0*/  @P5 FMUL.FTZ R16, R97, R86 ;  /* 0x0000005661105220 */ /* 0x000fe20000410000 */
[----:B------:R-:W-:Y:S02]  /*1bf0*/  @P5 HADD2.F32 R86, -RZ, R78.H0_H0 ;  /* 0x2000004eff565230 */ /* 0x000fe40000004100 */
[----:B0-----:R-:W-:Y:S01]  /*1c00*/  @P5 FMUL.FTZ R19, R5, R98 ;  /* 0x0000006205135220 */ /* 0x001fe20000410000 */
[----:B------:R-:W-:-:S03]  /*1c10*/  @P5 HADD2.F32 R98, -RZ, R79.H0_H0 ;  /* 0x2000004fff625230 */ /* 0x000fc60000004100 */
[----:B------:R-:W-:Y:S01]  /*1c20*/  @P5 FMUL.FTZ R17, R19, R18 ;  /* 0x0000001213115220 */ /* 0x000fe20000410000 */
[----:B------:R-:W-:Y:S01]  /*1c30*/  CS2R R18, SRZ ;  /* 0x0000000000127805 */ /* 0x000fe2000001ff00 */
[----:B-1----:R-:W-:-:S04]  /*1c40*/  @P5 FMUL.FTZ R99, R6, R99 ;  /* 0x0000006306635220 */ /* 0x002fc80000410000 */
[----:B------:R-:W-:Y:S01]  /*1c50*/  @P5 FMUL.FTZ R18, R99, R98 ;  /* 0x0000006263125220 */ /* 0x000fe20000410000 */
[----:B---3--:R-:W-:-:S04]  /*1c60*/  @P5 FMUL.FTZ R97, R7, R100 ;  /* 0x0000006407615220 */ /* 0x008fc80000410000 */
[----:B------:R-:W-:-:S07]  /*1c70*/  @P5 FMUL.FTZ R19, R97, R86 ;  /* 0x0000005661135220 */ /* 0x000fce0000410000 */
.L_x_21767:
[----:B------:R-:W0:Y:S01]  /*1c80*/  LDC.64 R98, c[0x0][0x3a8] ;  /* 0x0000ea00ff627b82 */ /* 0x000e220000000a00 */
[----:B------:R-:W-:Y:S01]  /*1c90*/  IADD3 R45, PT, PT, R45, 0x100, RZ ;  /* 0x000001002d2d7810 */ /* 0x000fe20007ffe0ff */
[C---:B0-----:R-:W-:Y:S01]  /*1ca0*/  IMAD.WIDE.U32 R98, R85.reuse, 0x10, R98 ;  /* 0x0000001055627825 */ /* 0x041fe200078e0062 */
[----:B------:R-:W-:-:S04]  /*1cb0*/  IADD3 R85, PT, PT, R85, 0x100, RZ ;  /* 0x0000010055557810 */ /* 0x000fc80007ffe0ff */
[----:B------:R1:W-:Y:S03]  /*1cc0*/  STG.E.128 desc[UR6][R98.64], R16 ;  /* 0x0000001062007986 */ /* 0x0003e6000c101d06 */
.L_x_21765:
[----:B------:R-:W-:Y:S05]  /*1cd0*/  BSYNC.RECONVERGENT B0 ;  /* 0x0000000000007941 */ /* 0x000fea0003800200 */
.L_x_21764:
        /* <DEDUP_REMOVED lines=11> */
[----:B------:R2:W5:Y:S01]  /*1d90*/  @P1 LDG.E.128 R8, desc[UR6][R20.64] ;  /* 0x0000000614081981 */ /* 0x000562000c1e1d00 */
[----:B------:R-:W-:Y:S05]  /*1da0*/  @!P1 BRA `(.L_x_21770) ;  /* 0x0000000000589947 */ /* 0x000fea0003800000 */
[----:B------:R-:W-:Y:S02]  /*1db0*/  ISETP.GT.AND P1, PT, R44, RZ, PT ;  /* 0x000000ff2c00720c */ /* 0x000fe40003f24270 */
[----:B--2--5:R-:W-:Y:S02]  /*1dc0*/  MOV R20, R8 ;  /* 0x0000000800147202 */ /* 0x024fe40000000f00 */
[----:B------:R-:W-:Y:S02]  /*1dd0*/  MOV R21, R9 ;  /* 0x0000000900157202 */ /* 0x000fe40000000f00 */
[----:B------:R-:W-:-:S07]  /*1de0*/  MOV R22, R10 ;  /* 0x0000000a00167202 */ /* 0x000fce0000000f00 */
[----:B------:R-:W2:Y:S01]  /*1df0*/  @P1 LDC R23, c[0x0][0x40c] ;  /* 0x00010300ff171b82 */ /* 0x000ea20000000800 */
[--C-:B------:R-:W-:Y:S02]  /*1e00*/  @P1 HADD2.F32 R100, -RZ, R77.reuse.H1_H1 ;  /* 0x3000004dff641230 */ /* 0x100fe40000004100 */
[----:B01----:R-:W-:Y:S02]  /*1e10*/  @P1 HADD2.F32 R98, -RZ, R76.H1_H1 ;  /* 0x3000004cff621230 */ /* 0x003fe40000004100 */
[----:B------:R-:W-:-:S03]  /*1e20*/  @P1 HADD2.F32 R97, -RZ, R77.H0_H0 ;  /* 0x2000004dff611230 */ /* 0x000fc60000004100 */
[----:B------:R-:W0:Y:S08]  /*1e30*/  @P1 LDC R86, c[0x0][0x40c] ;  /* 0x00010300ff561b82 */ /* 0x000e300000000800 */
[----:B------:R-:W1:Y:S01]  /*1e40*/  @P1 LDC R99, c[0x0][0x40c] ;  /* 0x00010300ff631b82 */ /* 0x000e620000000800 */
[----:B--2---:R-:W-:-:S04]  /*1e50*/  @P1 FMUL.FTZ R23, R4, R23 ;  /* 0x0000001704171220 */ /* 0x004fc80000410000 */
[----:B------:R-:W-:Y:S01]  /*1e60*/  @P1 FFMA.FTZ R20, R23, R100, R8 ;  /* 0x0000006417141223 */ /* 0x000fe20000010008 */
[----:B------:R-:W-:Y:S01]  /*1e70*/  MOV R23, R11 ;  /* 0x0000000b00177202 */ /* 0x000fe20000000f00 */
[----:B0-----:R-:W-:-:S04]  /*1e80*/  @P1 FMUL.FTZ R86, R5, R86 ;  /* 0x0000005605561220 */ /* 0x001fc80000410000 */
[----:B------:R-:W-:Y:S01]  /*1e90*/  @P1 FFMA.FTZ R21, R86, R98, R9 ;  /* 0x0000006256151223 */ /* 0x000fe20000010009 */
[----:B-1----:R-:W-:-:S04]  /*1ea0*/  @P1 FMUL.FTZ R99, R6, R99 ;  /* 0x0000006306631220 */ /* 0x002fc80000410000 */
[----:B------:R-:W-:Y:S01]  /*1eb0*/  @P1 FFMA.FTZ R22, R99, R97, R10 ;  /* 0x0000006163161223 */ /* 0x000fe2000001000a */
[----:B------:R-:W-:Y:S06]  /*1ec0*/  @!P1 BRA `(.L_x_21771) ;  /* 0x0000000000589947 */ /* 0x000fec0003800000 */
[----:B------:R-:W-:Y:S02]  /*1ed0*/  HADD2.F32 R23, -RZ, R76.H0_H0 ;  /* 0x2000004cff177230 */ /* 0x000fe40000004100 */
[----:B------:R-:W-:-:S04]  /*1ee0*/  FMUL.FTZ R86, R7, UR12 ;  /* 0x0000000c07567c20 */ /* 0x000fc80008410000 */
[----:B------:R-:W-:Y:S01]  /*1ef0*/  FFMA.FTZ R23, R86, R23, R11 ;  /* 0x0000001756177223 */ /* 0x000fe2000001000b */
[----:B------:R-:W-:Y:S06]  /*1f00*/  BRA `(.L_x_21771) ;  /* 0x0000000000487947 */ /* 0x000fec0003800000 */
.L_x_21770:
[----:B------:R-:W3:Y:S01]  /*1f10*/  @P5 LDC R97, c[0x0][0x40c] ;  /* 0x00010300ff615b82 */ /* 0x000ee20000000800 */
[----:B------:R-:W-:Y:S01]  /*1f20*/  @P5 HADD2.F32 R86, -RZ, R77.H1_H1 ;  /* 0x3000004dff565230 */ /* 0x000fe20000004100 */
[----:B--2---:R-:W-:Y:S01]  /*1f30*/  CS2R R20, SRZ ;  /* 0x0000000000147805 */ /* 0x004fe2000001ff00 */
[----:B------:R-:W-:-:S05]  /*1f40*/  @P5 HADD2.F32 R22, -RZ, R76.H1_H1 ;  /* 0x3000004cff165230 */ /* 0x000fca0000004100 */
[----:B01----:R-:W0:Y:S08]  /*1f50*/  @P5 LDC R98, c[0x0][0x40c] ;  /* 0x00010300ff625b82 */ /* 0x003e300000000800 */
[----:B------:R-:W1:Y:S08]  /*1f60*/  @P5 LDC R99, c[0x0][0x40c] ;  /* 0x00010300ff635b82 */ /* 0x000e700000000800 */
[----:B------:R-:W2:Y:S01]  /*1f70*/  @P5 LDC R100, c[0x0][0x40c] ;  /* 0x00010300ff645b82 */ /* 0x000ea20000000800 */
[----:B---3-5:R-:W-:-:S04]  /*1f80*/  @P5 FMUL.FTZ R97, R4, R97 ;  /* 0x0000006104615220 */ /* 0x028fc80000410000 */
        /* <DEDUP_REMOVED lines=8> */
[----:B--2---:R-:W-:-:S04]  /*2010*/  @P5 FMUL.FTZ R97, R7, R100 ;  /* 0x0000006407615220 */ /* 0x004fc80000410000 */
[----:B------:R-:W-:-:S07]  /*2020*/  @P5 FMUL.FTZ R23, R97, R86 ;  /* 0x0000005661175220 */ /* 0x000fce0000410000 */
.L_x_21771:
[----:B------:R-:W0:Y:S01]  /*2030*/  LDC.64 R98, c[0x0][0x3a8] ;  /* 0x0000ea00ff627b82 */ /* 0x000e220000000a00 */
[----:B------:R-:W-:Y:S01]  /*2040*/  IADD3 R45, PT, PT, R45, 0x100, RZ ;  /* 0x000001002d2d7810 */ /* 0x000fe20007ffe0ff */
[C---:B0-----:R-:W-:Y:S01]  /*2050*/  IMAD.WIDE.U32 R98, R85.reuse, 0x10, R98 ;  /* 0x0000001055627825 */ /* 0x041fe200078e0062 */
[----:B------:R-:W-:-:S04]  /*2060*/  IADD3 R85, PT, PT, R85, 0x100, RZ ;  /* 0x0000010055557810 */ /* 0x000fc80007ffe0ff */
[----:B------:R2:W-:Y:S03]  /*2070*/  STG.E.128 desc[UR6][R98.64], R20 ;  /* 0x0000001462007986 */ /* 0x0005e6000c101d06 */
.L_x_21769:
[----:B------:R-:W-:Y:S05]  /*2080*/  BSYNC.RECONVERGENT B0 ;  /* 0x0000000000007941 */ /* 0x000fea0003800200 */
.L_x_21768:
[----:B------:R-:W-:Y:S01]  /*2090*/  ISETP.GE.U32.AND P1, PT, R0, 0x400, PT ;  /* 0x000004000000780c */ /* 0x000fe20003f26070 */
[----:B------:R-:W-:Y:S03]  /*20a0*/  BSSY.RECONVERGENT B0, `(.L_x_21772) ;  /* 0x0000039000007945 */ /* 0x000fe60003800200 */
[----:B------:R-:W-:-:S09]  /*20b0*/  P2R R86, PR, RZ, 0x2 ;  /* 0x00000002ff567803 */ /* 0x000fd20000000000 */
        /* <DEDUP_REMOVED lines=8> */
[----:B------:R3:W5:Y:S01]  /*2140*/  @P1 LDG.E.128 R8, desc[UR6][R24.64] ;  /* 0x0000000618081981 */ /* 0x000762000c1e1d00 */
[----:B------:R-:W-:Y:S05]  /*2150*/  @!P1 BRA `(.L_x_21774) ;  /* 0x0000000000589947 */ /* 0x000fea0003800000 */
[----:B------:R-:W-:Y:S02]  /*2160*/  ISETP.GT.AND P1, PT, R44, RZ, PT ;  /* 0x000000ff2c00720c */ /* 0x000fe40003f24270 */
[----:B---3-5:R-:W-:Y:S02]  /*2170*/  MOV R26, R10 ;  /* 0x0000000a001a7202 */ /* 0x028fe40000000f00 */
[----:B------:R-:W-:Y:S02]  /*2180*/  MOV R24, R8 ;  /* 0x0000000800187202 */ /* 0x000fe40000000f00 */
[----:B------:R-:W-:-:S07]  /*2190*/  MOV R25, R9 ;  /* 0x0000000900197202 */ /* 0x000fce0000000f00 */
[----:B------:R-:W3:Y:S01]  /*21a0*/  @P1 LDC R101, c[0x0][0x40c] ;  /* 0x00010300ff651b82 */ /* 0x000ee20000000800 */
[--C-:B------:R-:W-:Y:S02]  /*21b0*/  @P1 HADD2.F32 R27, -RZ, R75.reuse.H0_H0 ;  /* 0x2000004bff1b1230 */ /* 0x100fe40000004100 */
[----:B012---:R-:W-:Y:S02]  /*21c0*/  @P1 HADD2.F32 R98, -RZ, R75.H1_H1 ;  /* 0x3000004bff621230 */ /* 0x007fe40000004100 */
[----:B------:R-:W-:-:S03]  /*21d0*/  @P1 HADD2.F32 R97, -RZ, R74.H1_H1 ;  /* 0x3000004aff611230 */ /* 0x000fc60000004100 */
[----:B------:R-:W0:Y:S08]  /*21e0*/  @P1 LDC R99, c[0x0][0x40c] ;  /* 0x00010300ff631b82 */ /* 0x000e300000000800 */
[----:B------:R-:W1:Y:S01]  /*21f0*/  @P1 LDC R86, c[0x0][0x40c] ;  /* 0x00010300ff561b82 */ /* 0x000e620000000800 */
[----:B---3--:R-:W-:-:S04]  /*2200*/  @P1 FMUL.FTZ R101, R6, R101 ;  /* 0x0000006506651220 */ /* 0x008fc80000410000 */
        /* <DEDUP_REMOVED lines=11> */
.L_x_21774:
[----:B------:R-:W4:Y:S01]  /*22c0*/  @P5 LDC R97, c[0x0][0x40c] ;  /* 0x00010300ff615b82 */ /* 0x000f220000000800 */
[----:B------:R-:W-:Y:S01]  /*22d0*/  @P5 HADD2.F32 R86, -RZ, R75.H1_H1 ;  /* 0x3000004bff565230 */ /* 0x000fe20000004100 */
[----:B---3--:R-:W-:Y:S01]  /*22e0*/  CS2R R24, SRZ ;  /* 0x0000000000187805 */ /* 0x008fe2000001ff00 */
[----:B------:R-:W-:-:S05]  /*22f0*/  @P5 HADD2.F32 R26, -RZ, R74.H1_H1 ;  /* 0x3000004aff1a5230 */ /* 0x000fca0000004100 */
[----:B012---:R-:W0:Y:S08]  /*2300*/  @P5 LDC R98, c[0x0][0x40c] ;  /* 0x00010300ff625b82 */ /* 0x007e300000000800 */
[----:B------:R-:W1:Y:S08]  /*2310*/  @P5 LDC R99, c[0x0][0x40c] ;  /* 0x00010300ff635b82 */ /* 0x000e700000000800 */
[----:B------:R-:W2:Y:S01]  /*2320*/  @P5 LDC R100, c[0x0][0x40c] ;  /* 0x00010300ff645b82 */ /* 0x000ea20000000800 */
[----:B----45:R-:W-:-:S04]  /*2330*/  @P5 FMUL.FTZ R97, R4, R97 ;  /* 0x0000006104615220 */ /* 0x030fc80000410000 */
        /* <DEDUP_REMOVED lines=10> */
.L_x_21775:
[----:B------:R-:W0:Y:S01]  /*23e0*/  LDC.64 R98, c[0x0][0x3a8] ;  /* 0x0000ea00ff627b82 */ /* 0x000e220000000a00 */
[----:B------:R-:W-:Y:S01]  /*23f0*/  IADD3 R45, PT, PT, R45, 0x100, RZ ;  /* 0x000001002d2d7810 */ /* 0x000fe20007ffe0ff */
[C---:B0-----:R-:W-:Y:S01]  /*2400*/  IMAD.WIDE.U32 R98, R85.reuse, 0x10, R98 ;  /* 0x0000001055627825 */ /* 0x041fe200078e0062 */
[----:B------:R-:W-:-:S04]  /*2410*/  IADD3 R85, PT, PT, R85, 0x100, RZ ;  /* 0x0000010055557810 */ /* 0x000fc80007ffe0ff */
[----:B------:R3:W-:Y:S03]  /*2420*/  STG.E.128 desc[UR6][R98.64], R24 ;  /* 0x0000001862007986 */ /* 0x0007e6000c101d06 */
.L_x_21773:
[----:B------:R-:W-:Y:S05]  /*2430*/  BSYNC.RECONVERGENT B0 ;  /* 0x0000000000007941 */ /* 0x000fea0003800200 */
.L_x_21772:
[----:B------:R-:W-:Y:S01]  /*2440*/  ISETP.GE.U32.AND P1, PT, R0, 0x500, PT ;  /* 0x000005000000780c */ /* 0x000fe20003f26070 */
[----:B------:R-:W-:-:S12]  /*2450*/  BSSY.RECONVERGENT B0, `(.L_x_21776) ;  /* 0x0000038000007945 */ /* 0x000fd80003800200 */
[----:B------:R-:W-:Y:S05]  /*2460*/  @!P1 BRA `(.L_x_21777) ;  /* 0x0000000000d89947 */ /* 0x000fea0003800000 */
[----:B------:R-:W-:Y:S01]  /*2470*/  ISETP.NE.U32.AND P2, PT, RZ, UR8, PT ;  /* 0x00000008ff007c0c */ /* 0x000fe2000bf45070 */
[----:B------:R-:W4:Y:S03]  /*2480*/  @P5 LDC.64 R30, c[0x0][0x390] ;  /* 0x0000e400ff1e5b82 */ /* 0x000f260000000a00 */
[----:B------:R-:W-:-:S13]  /*2490*/  ISETP.NE.AND.EX P2, PT, RZ, UR9, PT, P2 ;  /* 0x00000009ff007c0c */ /* 0x000fda000bf45320 */
[----:B------:R-:W0:Y:S01]  /*24a0*/  @P2 LDC.64 R28, c[0x0][0x3a0] ;  /* 0x0000e800ff1c2b82 */ /* 0x000e220000000a00 */
[----:B----4-:R-:W-:-:S05]  /*24b0*/  @P5 IMAD.WIDE.U32 R30, R45, 0x10, R30 ;  /* 0x000000102d1e5825 */ /* 0x010fca00078e001e */
[----:B------:R4:W5:Y:S01]  /*24c0*/  @P5 LDG.E.128 R4, desc[UR6][R30.64] ;  /* 0x000000061e045981 */ /* 0x000962000c1e1d00 */
[----:B0-----:R-:W-:-:S05]  /*24d0*/  @P2 IMAD.WIDE.U32 R28, R85, 0x10, R28 ;  /* 0x00000010551c2825 */ /* 0x001fca00078e001c */
[----:B------:R4:W5:Y:S01]  /*24e0*/  @P2 LDG.E.128 R8, desc[UR6][R28.64] ;  /* 0x000000061c082981 */ /* 0x000962000c1e1d00 */
[----:B------:R-:W-:Y:S05]  /*24f0*/  @!P2 BRA `(.L_x_21778) ;  /* 0x000000000058a947 */ /* 0x000fea0003800000 */
[----:B------:R-:W-:Y:S02]  /*2500*/  ISETP.GT.AND P2, PT, R44, RZ, PT ;  /* 0x000000ff2c00720c */ /* 0x000fe40003f44270 */
[----:B----45:R-:W-:Y:S02]  /*2510*/  MOV R30, R10 ;  /* 0x0000000a001e7202 */ /* 0x030fe40000000f00 */
[----:B------:R-:W-:Y:S02]  /*2520*/  MOV R28, R8 ;  /* 0x00000008001c7202 */ /* 0x000fe40000000f00 */
[----:B------:R-:W-:-:S07]  /*2530*/  MOV R29, R9 ;  /* 0x00000009001d7202 */ /* 0x000fce0000000f00 */
[----:B------:R-:W0:Y:S01]  /*2540*/  @P2 LDC R101, c[0x0][0x40c] ;  /* 0x00010300ff652b82 */ /* 0x000e220000000800 */
[--C-:B------:R-:W-:Y:S02]  /*2550*/  @P2 HADD2.F32 R31, -RZ, R73.reuse.H0_H0 ;  /* 0x20000049ff1f2230 */ /* 0x100fe40000004100 */
[----:B-123--:R-:W-:Y:S02]  /*2560*/  @P2 HADD2.F32 R98, -RZ, R73.H1_H1 ;  /* 0x30000049ff622230 */ /* 0x00efe40000004100 */
[----:B------:R-:W-:-:S03]  /*2570*/  @P2 HADD2.F32 R97, -RZ, R72.H1_H1 ;  /* 0x30000048ff612230 */ /* 0x000fc60000004100 */
[----:B------:R-:W1:Y:S08]  /*2580*/  @P2 LDC R99, c[0x0][0x40c] ;  /* 0x00010300ff632b82 */ /* 0x000e700000000800 */
[----:B------:R-:W2:Y:S01]  /*2590*/  @P2 LDC R86, c[0x0][0x40c] ;  /* 0x00010300ff562b82 */ /* 0x000ea20000000800 */
[----:B0-----:R-:W-:-:S04]  /*25a0*/  @P2 FMUL.FTZ R101, R6, R101 ;  /* 0x0000006506652220 */ /* 0x001fc80000410000 */
[----:B------:R-:W-:Y:S01]  /*25b0*/  @P2 FFMA.FTZ R30, R101, R31, R10 ;  /* 0x0000001f651e2223 */ /* 0x000fe2000001000a */
[----:B------:R-:W-:Y:S01]  /*25c0*/  MOV R31, R11 ;  /* 0x0000000b001f7202 */ /* 0x000fe20000000f00 */
[----:B-1----:R-:W-:-:S04]  /*25d0*/  @P2 FMUL.FTZ R99, R4, R99 ;  /* 0x0000006304632220 */ /* 0x002fc80000410000 */
        /* <DEDUP_REMOVED lines=8> */
.L_x_21778:
[----:B------:R-:W0:Y:S01]  /*2660*/  @P5 LDC R97, c[0x0][0x40c] ;  /* 0x00010300ff615b82 */ /* 0x000e220000000800 */
[----:B------:R-:W-:Y:S01]  /*2670*/  @P5 HADD2.F32 R86, -RZ, R73.H1_H1 ;  /* 0x30000049ff565230 */ /* 0x000fe20000004100 */
[----:B----4-:R-:W-:Y:S01]  /*2680*/  CS2R R28, SRZ ;  /* 0x00000000001c7805 */ /* 0x010fe2000001ff00 */
[----:B------:R-:W-:-:S05]  /*2690*/  @P5 HADD2.F32 R30, -RZ, R72.H1_H1 ;  /* 0x30000048ff1e5230 */ /* 0x000fca0000004100 */
[----:B-123--:R-:W1:Y:S08]  /*26a0*/  @P5 LDC R98, c[0x0][0x40c] ;  /* 0x00010300ff625b82 */ /* 0x00ee700000000800 */
        /* <DEDUP_REMOVED lines=13> */
.L_x_21779:
[----:B------:R-:W0:Y:S01]  /*2780*/  LDC.64 R98, c[0x0][0x3a8] ;  /* 0x0000ea00ff627b82 */ /* 0x000e220000000a00 */
[----:B------:R-:W-:Y:S01]  /*2790*/  IADD3 R45, PT, PT, R45, 0x100, RZ ;  /* 0x000001002d2d7810 */ /* 0x000fe20007ffe0ff */
[C---:B0-----:R-:W-:Y:S01]  /*27a0*/  IMAD.WIDE.U32 R98, R85.reuse, 0x10, R98 ;  /* 0x0000001055627825 */ /* 0x041fe200078e0062 */
[----:B------:R-:W-:-:S04]  /*27b0*/  IADD3 R85, PT, PT, R85, 0x100, RZ ;  /* 0x0000010055557810 */ /* 0x000fc80007ffe0ff */
[----:B------:R4:W-:Y:S03]  /*27c0*/  STG.E.128 desc[UR6][R98.64], R28 ;  /* 0x0000001c62007986 */ /* 0x0009e6000c101d06 */
.L_x_21777:
[----:B------:R-:W-:Y:S05]  /*27d0*/  BSYNC.RECONVERGENT B0 ;  /* 0x0000000000007941 */ /* 0x000fea0003800200 */
.L_x_21776:
[----:B------:R-:W-:Y:S01]  /*27e0*/  ISETP.GE.U32.AND P2, PT, R0, 0x600, PT ;  /* 0x000006000000780c */ /* 0x000fe20003f46070 */
[----:B------:R-:W-:-:S12]  /*27f0*/  BSSY.RECONVERGENT B0, `(.L_x_21780) ;  /* 0x0000038000007945 */ /* 0x000fd80003800200 */
[----:B------:R-:W-:Y:S05]  /*2800*/  @!P2 BRA `(.L_x_21781) ;  /* 0x0000000000d8a947 */ /* 0x000fea0003800000 */
[----:B------:R-:W-:Y:S01]  /*2810*/  ISETP.NE.U32.AND P3, PT, RZ, UR8, PT ;  /* 0x00000008ff007c0c */ /* 0x000fe2000bf65070 */
[----:B------:R-:W0:Y:S03]  /*2820*/  @P5 LDC.64 R34, c[0x0][0x390] ;  /* 0x0000e400ff225b82 */ /* 0x000e260000000a00 */
        /* <DEDUP_REMOVED lines=8> */
[----:B0----5:R-:W-:Y:S02]  /*28b0*/  MOV R34, R10 ;  /* 0x0000000a00227202 */ /* 0x021fe40000000f00 */
[----:B------:R-:W-:Y:S02]  /*28c0*/  MOV R32, R8 ;  /* 0x0000000800207202 */ /* 0x000fe40000000f00 */
[----:B------:R-:W-:-:S07]  /*28d0*/  MOV R33, R9 ;  /* 0x0000000900217202 */ /* 0x000fce0000000f00 */
[----:B------:R-:W0:Y:S01]  /*28e0*/  @P3 LDC R101, c[0x0][0x40c] ;  /* 0x00010300ff653b82 */ /* 0x000e220000000800 */
[--C-:B------:R-:W-:Y:S02]  /*28f0*/  @P3 HADD2.F32 R35, -RZ, R71.reuse.H0_H0 ;  /* 0x20000047ff233230 */ /* 0x100fe40000004100 */
[----:B--234-:R-:W-:Y:S02]  /*2900*/  @P3 HADD2.F32 R98, -RZ, R71.H1_H1 ;  /* 0x30000047ff623230 */ /* 0x01cfe40000004100 */
[----:B------:R-:W-:-:S03]  /*2910*/  @P3 HADD2.F32 R97, -RZ, R82.H0_H0 ;  /* 0x20000052ff613230 */ /* 0x000fc60000004100 */
        /* <DEDUP_REMOVED lines=10> */
[----:B------:R-:W-:Y:S02]  /*29c0*/  HADD2.F32 R35, -RZ, R82.H1_H1 ;  /* 0x30000052ff237230 */ /* 0x000fe40000004100 */
[----:B------:R-:W-:-:S04]  /*29d0*/  FMUL.FTZ R86, R7, UR12 ;  /* 0x0000000c07567c20 */ /* 0x000fc80008410000 */
[----:B------:R-:W-:Y:S01]  /*29e0*/  FFMA.FTZ R35, R86, R35, R11 ;  /* 0x0000002356237223 */ /* 0x000fe2000001000b */
[----:B------:R-:W-:Y:S06]  /*29f0*/  BRA `(.L_x_21783) ;  /* 0x0000000000487947 */ /* 0x000fec0003800000 */
.L_x_21782:
[----:B------:R-:W1:Y:S01]  /*2a00*/  @P5 LDC R97, c[0x0][0x40c] ;  /* 0x00010300ff615b82 */ /* 0x000e620000000800 */
[----:B------:R-:W-:Y:S01]  /*2a10*/  @P5 HADD2.F32 R86, -RZ, R71.H1_H1 ;  /* 0x30000047ff565230 */ /* 0x000fe20000004100 */
[----:B0-----:R-:W-:Y:S01]  /*2a20*/  CS2R R32, SRZ ;  /* 0x0000000000207805 */ /* 0x001fe2000001ff00 */
[----:B------:R-:W-:-:S05]  /*2a30*/  @P5 HADD2.F32 R34, -RZ, R82.H0_H0 ;  /* 0x20000052ff225230 */ /* 0x000fca0000004100 */
[----:B--234-:R-:W0:Y:S08]  /*2a40*/  @P5 LDC R98, c[0x0][0x40c] ;  /* 0x00010300ff625b82 */ /* 0x01ce300000000800 */
[----:B------:R-:W2:Y:S08]  /*2a50*/  @P5 LDC R99, c[0x0][0x40c] ;  /* 0x00010300ff635b82 */ /* 0x000eb00000000800 */
[----:B------:R-:W3:Y:S01]  /*2a60*/  @P5 LDC R100, c[0x0][0x40c] ;  /* 0x00010300ff645b82 */ /* 0x000ee20000000800 */
[----:B-1---5:R-:W-:-:S04]  /*2a70*/  @P5 FMUL.FTZ R97, R4, R97 ;  /* 0x0000006104615220 */ /* 0x022fc80000410000 */
[----:B------:R-:W-:Y:S01]  /*2a80*/  @P5 FMUL.FTZ R32, R97, R86 ;  /* 0x0000005661205220 */ /* 0x000fe20000410000 */
[----:B------:R-:W-:Y:S02]  /*2a90*/  @P5 HADD2.F32 R86, -RZ, R82.H1_H1 ;  /* 0x30000052ff565230 */ /* 0x000fe40000004100 */
[----:B0-----:R-:W-:Y:S01]  /*2aa0*/  @P5 FMUL.FTZ R35, R5, R98 ;  /* 0x0000006205235220 */ /* 0x001fe20000410000 */
[----:B------:R-:W-:-:S03]  /*2ab0*/  @P5 HADD2.F32 R98, -RZ, R71.H0_H0 ;  /* 0x20000047ff625230 */ /* 0x000fc60000004100 */
[----:B------:R-:W-:Y:S01]  /*2ac0*/  @P5 FMUL.FTZ R33, R35, R34 ;  /* 0x0000002223215220 */ /* 0x000fe20000410000 */
[----:B------:R-:W-:Y:S01]  /*2ad0*/  CS2R R34, SRZ ;  /* 0x0000000000227805 */ /* 0x000fe2000001ff00 */
[----:B--2---:R-:W-:-:S04]  /*2ae0*/  @P5 FMUL.FTZ R99, R6, R99 ;  /* 0x0000006306635220 */ /* 0x004fc80000410000 */
[----:B------:R-:W-:Y:S01]  /*2af0*/  @P5 FMUL.FTZ R34, R99, R98 ;  /* 0x0000006263225220 */ /* 0x000fe20000410000 */
[----:B---3--:R-:W-:-:S04]  /*2b00*/  @P5 FMUL.FTZ R97, R7, R100 ;  /* 0x0000006407615220 */ /* 0x008fc80000410000 */
[----:B------:R-:W-:-:S07]  /*2b10*/  @P5 FMUL.FTZ R35, R97, R86 ;  /* 0x0000005661235220 */ /* 0x000fce0000410000 */
.L_x_21783:
[----:B------:R-:W0:Y:S01]  /*2b20*/  LDC.64 R98, c[0x0][0x3a8] ;  /* 0x0000ea00ff627b82 */ /* 0x000e220000000a00 */
[----:B------:R-:W-:Y:S01]  /*2b30*/  IADD3 R45, PT, PT, R45, 0x100, RZ ;  /* 0x000001002d2d7810 */ /* 0x000fe20007ffe0ff */
[C---:B0-----:R-:W-:Y:S01]  /*2b40*/  IMAD.WIDE.U32 R98, R85.reuse, 0x10, R98 ;  /* 0x0000001055627825 */ /* 0x041fe200078e0062 */
[----:B------:R-:W-:-:S04]  /*2b50*/  IADD3 R85, PT, PT, R85, 0x100, RZ ;  /* 0x0000010055557810 */ /* 0x000fc80007ffe0ff */
[----:B------:R0:W-:Y:S03]  /*2b60*/  STG.E.128 desc[UR6][R98.64], R32 ;  /* 0x0000002062007986 */ /* 0x0001e6000c101d06 */
.L_x_21781:
[----:B------:R-:W-:Y:S05]  /*2b70*/  BSYNC.RECONVERGENT B0 ;  /* 0x0000000000007941 */ /* 0x000fea0003800200 */
.L_x_21780:
        /* <DEDUP_REMOVED lines=17> */
[--C-:B------:R-:W-:Y:S02]  /*2c90*/  @P4 HADD2.F32 R39, -RZ, R83.reuse.H1_H1 ;  /* 0x30000053ff274230 */ /* 0x100fe40000004100 */
[----:B--234-:R-:W-:Y:S02]  /*2ca0*/  @P4 HADD2.F32 R98, -RZ, R83.H0_H0 ;  /* 0x20000053ff624230 */ /* 0x01cfe40000004100 */
        /* <DEDUP_REMOVED lines=15> */
.L_x_21786:
[----:B------:R-:W1:Y:S01]  /*2da0*/  @P5 LDC R97, c[0x0][0x40c] ;  /* 0x00010300ff615b82 */ /* 0x000e620000000800 */
[----:B------:R-:W-:Y:S01]  /*2db0*/  @P5 HADD2.F32 R86, -RZ, R83.H0_H0 ;  /* 0x20000053ff565230 */ /* 0x000fe20000004100 */
        /* <DEDUP_REMOVED lines=9> */
[----:B------:R-:W-:-:S03]  /*2e50*/  @P5 HADD2.F32 R98, -RZ, R83.H1_H1 ;  /* 0x30000053ff625230 */ /* 0x000fc60000004100 */
[----:B------:R-:W-:Y:S01]  /*2e60*/  @P5 FMUL.FTZ R37, R39, R38 ;  /* 0x0000002627255220 */ /* 0x000fe20000410000 */
[----:B------:R-:W-:Y:S01]  /*2e70*/  CS2R R38, SRZ ;  /* 0x0000000000267805 */ /* 0x000fe2000001ff00 */
[----:B--2---:R-:W-:-:S04]  /*2e80*/  @P5 FMUL.FTZ R99, R6, R99 ;  /* 0x0000006306635220 */ /* 0x004fc80000410000 */
[----:B------:R-:W-:Y:S01]  /*2e90*/  @P5 FMUL.FTZ R38, R99, R98 ;  /* 0x0000006263265220 */ /* 0x000fe20000410000 */
[----:B---3--:R-:W-:-:S04]  /*2ea0*/  @P5 FMUL.FTZ R97, R7, R100 ;  /* 0x0000006407615220 */ /* 0x008fc80000410000 */
[----:B------:R-:W-:-:S07]  /*2eb0*/  @P5 FMUL.FTZ R39, R97, R86 ;  /* 0x0000005661275220 */ /* 0x000fce0000410000 */
.L_x_21787:
[----:B------:R-:W0:Y:S01]  /*2ec0*/  LDC.64 R98, c[0x0][0x3a8] ;  /* 0x0000ea00ff627b82 */ /* 0x000e220000000a00 */
[----:B------:R-:W-:Y:S01]  /*2ed0*/  IADD3 R45, PT, PT, R45, 0x100, RZ ;  /* 0x000001002d2d7810 */ /* 0x000fe20007ffe0ff */
[C---:B0-----:R-:W-:Y:S01]  /*2ee0*/  IMAD.WIDE.U32 R98, R85.reuse, 0x10, R98 ;  /* 0x0000001055627825 */ /* 0x041fe200078e0062 */
[----:B------:R-:W-:-:S04]  /*2ef0*/  IADD3 R85, PT, PT, R85, 0x100, RZ ;  /* 0x0000010055557810 */ /* 0x000fc80007ffe0ff */
[----:B------:R0:W-:Y:S03]  /*2f00*/  STG.E.128 desc[UR6][R98.64], R36 ;  /* 0x0000002462007986 */ /* 0x0001e6000c101d06 */
.L_x_21785:
[----:B------:R-:W-:Y:S05]  /*2f10*/  BSYNC.RECONVERGENT B0 ;  /* 0x0000000000007941 */ /* 0x000fea0003800200 */
.L_x_21784:
        /* <DEDUP_REMOVED lines=34> */
.L_x_21790:
[----:B0-----:R-:W0:Y:S01]  /*3140*/  @P5 LDC R43, c[0x0][0x40c] ;  /* 0x00010300ff2b5b82 */ /* 0x001e220000000800 */
[--C-:B------:R-:W-:Y:S02]  /*3150*/  @P5 HADD2.F32 R41, -RZ, R88.reuse.H0_H0 ;  /* 0x20000058ff295230 */ /* 0x100fe40000004100 */
[----:B------:R-:W-:Y:S02]  /*3160*/  HFMA2 R40, -RZ, RZ, 0, 0 ;  /* 0x00000000ff287431 */ /* 0x000fe400000001ff */
[--C-:B--234-:R-:W-:Y:S02]  /*3170*/  @P5 HADD2.F32 R98, -RZ, R89.reuse.H0_H0 ;  /* 0x20000059ff625230 */ /* 0x11cfe40000004100 */
[----:B------:R-:W-:Y:S02]  /*3180*/  @P5 HADD2.F32 R86, -RZ, R88.H1_H1 ;  /* 0x30000058ff565230 */ /* 0x000fe40000004100 */
[----:B------:R-:W-:Y:S01]  /*3190*/  @P5 HADD2.F32 R44, -RZ, R89.H1_H1 ;  /* 0x30000059ff2c5230 */ /* 0x000fe20000004100 */
[----:B------:R-:W1:Y:S08]  /*31a0*/  @P5 LDC R102, c[0x0][0x40c] ;  /* 0x00010300ff665b82 */ /* 0x000e700000000800 */
[----:B------:R-:W2:Y:S08]  /*31b0*/  @P5 LDC R97, c[0x0][0x40c] ;  /* 0x00010300ff615b82 */ /* 0x000eb00000000800 */
[----:B------:R-:W3:Y:S01]  /*31c0*/  @P5 LDC R100, c[0x0][0x40c] ;  /* 0x00010300ff645b82 */ /* 0x000ee20000000800 */
[----:B0----5:R-:W-:-:S04]  /*31d0*/  @P5 FMUL.FTZ R42, R4, R43 ;  /* 0x0000002b042a5220 */ /* 0x021fc80000410000 */
[----:B------:R-:W-:Y:S01]  /*31e0*/  @P5 FMUL.FTZ R40, R42, R41 ;  /* 0x000000292a285220 */ /* 0x000fe20000410000 */
[----:B------:R-:W-:Y:S02]  /*31f0*/  CS2R R42, SRZ ;  /* 0x00000000002a7805 */ /* 0x000fe4000001ff00 */
[----:B------:R-:W-:Y:S01]  /*3200*/  MOV R41, RZ ;  /* 0x000000ff00297202 */ /* 0x000fe20000000f00 */
[----:B-1----:R-:W-:-:S04]  /*3210*/  @P5 FMUL.FTZ R99, R5, R102 ;  /* 0x0000006605635220 */ /* 0x002fc80000410000 */
[----:B------:R-:W-:Y:S01]  /*3220*/  @P5 FMUL.FTZ R41, R99, R98 ;  /* 0x0000006263295220 */ /* 0x000fe20000410000 */
[----:B--2---:R-:W-:-:S04]  /*3230*/  @P5 FMUL.FTZ R97, R6, R97 ;  /* 0x0000006106615220 */ /* 0x004fc80000410000 */
[----:B------:R-:W-:Y:S01]  /*3240*/  @P5 FMUL.FTZ R42, R97, R86 ;  /* 0x00000056612a5220 */ /* 0x000fe20000410000 */
[----:B---3--:R-:W-:-:S04]  /*3250*/  @P5 FMUL.FTZ R45, R7, R100 ;  /* 0x00000064072d5220 */ /* 0x008fc80000410000 */
[----:B------:R-:W-:-:S07]  /*3260*/  @P5 FMUL.FTZ R43, R45, R44 ;  /* 0x0000002c2d2b5220 */ /* 0x000fce0000410000 */
.L_x_21791:
[----:B------:R-:W0:Y:S02]  /*3270*/  LDC.64 R44, c[0x0][0x3a8] ;  /* 0x0000ea00ff2c7b82 */ /* 0x000e240000000a00 */
[----:B0-----:R-:W-:-:S05]  /*3280*/  IMAD.WIDE.U32 R44, R85, 0x10, R44 ;  /* 0x00000010552c7825 */ /* 0x001fca00078e002c */
[----:B------:R0:W-:Y:S02]  /*3290*/  STG.E.128 desc[UR6][R44.64], R40 ;  /* 0x000000282c007986 */ /* 0x0001e4000c101d06 */
.L_x_21789:
[----:B------:R-:W-:Y:S05]  /*32a0*/  BSYNC.RECONVERGENT B0 ;  /* 0x0000000000007941 */ /* 0x000fea0003800200 */
.L_x_21788:
[----:B0-----:R-:W-:Y:S01]  /*32b0*/  FADD.FTZ R44, RZ, R12 ;  /* 0x0000000cff2c7221 */ /* 0x001fe20000010000 */
[C---:B------:R-:W-:Y:S01]  /*32c0*/  ISETP.GT.U32.AND P5, PT, R0.reuse, 0x1ff, PT ;  /* 0x000001ff0000780c */ /* 0x040fe20003fa4070 */
[----:B------:R-:W-:Y:S01]  /*32d0*/  BSSY.RECONVERGENT B0, `(.L_x_21792) ;  /* 0x000008f000007945 */ /* 0x000fe20003800200 */
[C---:B------:R-:W-:Y:S01]  /*32e0*/  ISETP.GT.U32.AND P6, PT, R0.reuse, 0x2ff, PT ;  /* 0x000002ff0000780c */ /* 0x040fe20003fc4070 */
[----:B------:R-:W-:Y:S01]  /*32f0*/  FADD.FTZ R45, R13, R44 ;  /* 0x0000002c0d2d7221 */ /* 0x000fe20000010000 */
[----:B------:R-:W-:Y:S01]  /*3300*/  P2R R85, PR, RZ, 0x2 ;  /* 0x00000002ff557803 */ /* 0x000fe20000000000 */
[----:B------:R-:W-:Y:S01]  /*3310*/  HFMA2 R104, -RZ, RZ, 0, 0 ;  /* 0x00000000ff687431 */ /* 0x000fe200000001ff */
        /* <DEDUP_REMOVED lines=39> */
[----:B-1234-:R-:W0:Y:S02]  /*3590*/  SHFL.BFLY PT, R99, R100, 0x2, 0x1f ;  /* 0x0c401f0064637f89 */ /* 0x01ee2400000e0000 */
        /* <DEDUP_REMOVED lines=17> */
[----:B------:R-:W-:-:S05]  /*36b0*/  FFMA.FTZ R86, R45, R45, R86 ;  /* 0x0000002d2d567223 */ /* 0x000fca0000010056 */
[----:B------:R-:W-:Y:S01]  /*36c0*/  FSEL R97, R86, RZ, P0 ;  /* 0x000000ff56617208 */ /* 0x000fe20000000000 */
[----:B------:R-:W-:-:S04]  /*36d0*/  FADD.FTZ R86, R17, -R44 ;  /* 0x8000002c11567221 */ /* 0x000fc80000010000 */
        /* <DEDUP_REMOVED lines=8> */
[----:B------:R-:W-:Y:S02]  /*3760*/  ISETP.GT.U32.AND P5, PT, R0, 0x3ff, PT ;  /* 0x000003ff0000780c */ /* 0x000fe40003fa4070 */
        /* <DEDUP_REMOVED lines=15> */
[----:B------:R-:W-:Y:S01]  /*3860*/  ISETP.GT.U32.AND P5, PT, R0, 0x4ff, PT ;  /* 0x000004ff0000780c */ /* 0x000fe20003fa4070 */
[--C-:B------:R-:W-:Y:S02]  /*3870*/  FADD.FTZ R86, R29, -R44.reuse ;  /* 0x8000002c1d567221 */ /* 0x100fe40000010000 */
        /* <DEDUP_REMOVED lines=26> */
[----:B------:R-:W-:Y:S02]  /*3a20*/  FADD.FTZ R86, R41, -R44 ;  /* 0x8000002c29567221 */ /* 0x000fe40000010000 */
[----:B------:R-:W-:-:S04]  /*3a30*/  FFMA.FTZ R45, R98, R98, R97 ;  /* 0x00000062622d7223 */ /* 0x000fc80000010061 */
[----:B------:R-:W-:Y:S01]  /*3a40*/  FFMA.FTZ R86, R86, R86, R45 ;  /* 0x0000005656567223 */ /* 0x000fe2000001002d */
[----:B------:R-:W-:-:S03]  /*3a50*/  FADD.FTZ R45, R43, -R44 ;  /* 0x8000002c2b2d7221 */ /* 0x000fc60000010000 */
[----:B------:R-:W-:Y:S01]  /*3a60*/  FFMA.FTZ R86, R85, R85, R86 ;  /* 0x0000005555567223 */ /* 0x000fe20000010056 */
[----:B------:R-:W-:-:S03]  /*3a70*/  LOP3.LUT R85, R87, 0x1f, RZ, 0xc0, !PT ;  /* 0x0000001f57557812 */ /* 0x000fc600078ec0ff */
        /* <DEDUP_REMOVED lines=20> */
.L_x_21793:
[----:B------:R-:W-:Y:S05]  /*3bc0*/  BSYNC.RECONVERGENT B0 ;  /* 0x0000000000007941 */ /* 0x000fea0003800200 */
.L_x_21792:
        /* <DEDUP_REMOVED lines=13> */
.L_x_21795:
[----:B------:R-:W-:Y:S05]  /*3ca0*/  BSYNC.RECONVERGENT B0 ;  /* 0x0000000000007941 */ /* 0x000fea0003800200 */
.L_x_21794:
[----:B------:R-:W1:Y:S01]  /*3cb0*/  SHFL.DOWN PT, R97, R104, 0x4, 0x1f ;  /* 0x08801f0068617f89 */ /* 0x000e6200000e0000 */
[----:B------:R-:W-:Y:S02]  /*3cc0*/  I2FP.F32.S32 R103, R104 ;  /* 0x0000006800677245 */ /* 0x000fe40000201400 */
        /* <DEDUP_REMOVED lines=32> */
[----:B---3--:R-:W-:-:S03]  /*3ed0*/  IADD3 R44, PT, PT, R100, R103, RZ ;  /* 0x00000067642c7210 */ /* 0x008fc60007ffe0ff */
[----:B------:R-:W-:Y:S01]  /*3ee0*/  FMUL.FTZ R86, R85, R86 ;  /* 0x0000005655567220 */ /* 0x000fe20000410000 */
[----:B------:R-:W-:Y:S01]  /*3ef0*/  I2FP.F32.S32 R44, R44 ;  /* 0x0000002c002c7245 */ /* 0x000fe20000201400 */
[----:B------:R-:W0:Y:S02]  /*3f00*/  SHFL.DOWN PT, R85, R102, 0x1, 0x1f ;  /* 0x08201f0066557f89 */ /* 0x000e2400000e0000 */
        /* <DEDUP_REMOVED lines=8> */
[----:B--2---:R-:W-:Y:S02]  /*3f90*/  FADD.FTZ R97, R86, R97 ;  /* 0x0000006156617221 */ /* 0x004fe40000010000 */
[----:B------:R-:W-:Y:S01]  /*3fa0*/  FMUL.FTZ R45, R45, R104 ;  /* 0x000000682d2d7220 */ /* 0x000fe20000410000 */
[C---:B-1----:R-:W-:Y:S01]  /*3fb0*/  FMUL.FTZ R85, R44.reuse, R85 ;  /* 0x000000552c557220 */ /* 0x042fe20000410000 */
[----:B------:R-:W0:Y:S02]  /*3fc0*/  @!P6 LDC.64 R102, c[0x0][0x3c0] ;  /* 0x0000f000ff66eb82 */ /* 0x000e240000000a00 */
[----:B------:R-:W-:Y:S02]  /*3fd0*/  FMUL.FTZ R45, R45, R98 ;  /* 0x000000622d2d7220 */ /* 0x000fe40000410000 */
[----:B------:R-:W1:Y:S02]  /*3fe0*/  SHFL.IDX PT, R86, R85, RZ, 0x1f ;  /* 0x00001fff55567589 */ /* 0x000e6400000e0000 */
[----:B------:R-:W-:-:S02]  /*3ff0*/  FFMA.FTZ R98, R44, R45, R97 ;  /* 0x0000002d2c627223 */ /* 0x000fc40000010061 */
        /* <DEDUP_REMOVED lines=9> */
[----:B---3--:R-:W-:-:S03]  /*4090*/  @!P6 IMAD.WIDE R100, R70, 0x4, R100 ;  /* 0x000000044664e825 */ /* 0x008fc600078e0264 */
        /* <DEDUP_REMOVED lines=14> */
[----:B------:R-:W-:Y:S01]  /*4180*/  FADD.FTZ R100, R13, -R86 ;  /* 0x800000560d647221 */ /* 0x000fe20000010000 */
[----:B------:R-:W-:Y:S02]  /*4190*/  HADD2.F32 R47, -RZ, R90.H0_H0 ;  /* 0x2000005aff2f7230 */ /* 0x000fe40000004100 */
[----:B------:R-:W-:Y:S02]  /*41a0*/  HADD2.F32 R44, -RZ, R58.H0_H0 ;  /* 0x2000003aff2c7230 */ /* 0x000fe40000004100 */
[C---:B------:R-:W-:Y:S01]  /*41b0*/  FMUL.FTZ R97, R85.reuse, R98 ;  /* 0x0000006255617220 */ /* 0x040fe20000410000 */
[----:B------:R-:W-:Y:S02]  /*41c0*/  HADD2.F32 R46, -RZ, R91.H0_H0 ;  /* 0x2000005bff2e7230 */ /* 0x000fe40000004100 */
[----:B------:R-:W-:Y:S01]  /*41d0*/  FMUL.FTZ R100, R85, R100 ;  /* 0x0000006455647220 */ /* 0x000fe20000410000 */
[----:B------:R-:W-:-:S02]  /*41e0*/  HADD2.F32 R45, -RZ, R113.H0_H0 ;  /* 0x20000071ff2d7230 */ /* 0x000fc40000004100 */
[----:B------:R-:W-:Y:S01]  /*41f0*/  FADD.FTZ R98, R14, -R86 ;  /* 0x800000560e627221 */ /* 0x000fe20000010000 */
[----:B------:R-:W-:Y:S01]  /*4200*/  FFMA.FTZ R44, R97, R47, R44 ;  /* 0x0000002f612c7223 */ /* 0x000fe2000001002c */
[----:B------:R-:W-:Y:S02]  /*4210*/  HADD2.F32 R47, -RZ, R90.H1_H1 ;  /* 0x3000005aff2f7230 */ /* 0x000fe40000004100 */
[----:B------:R-:W-:Y:S01]  /*4220*/  FFMA.FTZ R45, R100, R46, R45 ;  /* 0x0000002e642d7223 */ /* 0x000fe2000001002d */
[----:B------:R-:W-:Y:S02]  /*4230*/  HADD2.F32 R46, -RZ, R59.H0_H0 ;  /* 0x2000003bff2e7230 */ /* 0x000fe40000004100 */
[----:B------:R-:W-:Y:S01]  /*4240*/  FMUL.FTZ R97, R85, R98 ;  /* 0x0000006255617220 */ /* 0x000fe20000410000 */
[----:B------:R-:W-:Y:S01]  /*4250*/  FADD.FTZ R100, R15, -R86 ;  /* 0x800000560f647221 */ /* 0x000fe20000010000 */
[----:B------:R-:W-:Y:S02]  /*4260*/  HADD2.F32 R98, -RZ, R91.H1_H1 ;  /* 0x3000005bff627230 */ /* 0x000fe40000004100 */
[----:B------:R-:W-:Y:S01]  /*4270*/  FFMA.FTZ R46, R97, R47, R46 ;  /* 0x0000002f612e7223 */ /* 0x000fe2000001002e */
[----:B------:R-:W-:-:S02]  /*4280*/  HADD2.F32 R47, -RZ, R113.H1_H1 ;  /* 0x30000071ff2f7230 */ /* 0x000fc40000004100 */
[----:B------:R-:W-:Y:S01]  /*4290*/  FMUL.FTZ R100, R85, R100 ;  /* 0x0000006455647220 */ /* 0x000fe20000410000 */
[C---:B0-----:R-:W-:Y:S01]  /*42a0*/  IMAD.WIDE.U32 R102, R87.reuse, 0x10, R102 ;  /* 0x0000001057667825 */ /* 0x041fe200078e0066 */
[----:B------:R-:W-:-:S03]  /*42b0*/  IADD3 R87, PT, PT, R87, 0x100, RZ ;  /* 0x0000010057577810 */ /* 0x000fc60007ffe0ff */
[----:B------:R-:W-:-:S05]  /*42c0*/  FFMA.FTZ R47, R100, R98, R47 ;  /* 0x00000062642f7223 */ /* 0x000fca000001002f */
[----:B------:R0:W-:Y:S02]  /*42d0*/  STG.E.128 desc[UR6][R102.64], R44 ;  /* 0x0000002c66007986 */ /* 0x0001e4000c101d06 */
.L_x_21798:
[----:B------:R-:W-:Y:S05]  /*42e0*/  BSYNC.RECONVERGENT B0 ;  /* 0x0000000000007941 */ /* 0x000fea0003800200 */
.L_x_21797:
[----:B------:R-:W-:Y:S01]  /*42f0*/  ISETP.GE.U32.AND P0, PT, R0, 0x200, PT ;  /* 0x000002000000780c */ /* 0x000fe20003f06070 */
[----:B------:R-:W-:-:S12]  /*4300*/  BSSY.RECONVERGENT B0, `(.L_x_21799) ;  /* 0x000001a000007945 */ /* 0x000fd80003800200 */
[----:B------:R-:W-:Y:S05]  /*4310*/  @!P0 BRA `(.L_x_21800) ;  /* 0x0000000000608947 */ /* 0x000fea0003800000 */
[----:B0-----:R-:W0:Y:S01]  /*4320*/  LDC.64 R102, c[0x0][0x428] ;  /* 0x00010a00ff667b82 */ /* 0x001e220000000a00 */
        /* <DEDUP_REMOVED lines=23> */
.L_x_21800:
[----:B------:R-:W-:Y:S05]  /*44a0*/  BSYNC.RECONVERGENT B0 ;  /* 0x0000000000007941 */ /* 0x000fea0003800200 */
.L_x_21799:
[----:B------:R-:W-:Y:S01]  /*44b0*/  ISETP.GE.U32.AND P0, PT, R0, 0x300, PT ;  /* 0x000003000000780c */ /* 0x000fe20003f06070 */
[----:B------:R-:W-:-:S12]  /*44c0*/  BSSY.RECONVERGENT B0, `(.L_x_21801) ;  /* 0x000001a000007945 */ /* 0x000fd80003800200 */
[----:B------:R-:W-:Y:S05]  /*44d0*/  @!P0 BRA `(.L_x_21802) ;  /* 0x0000000000608947 */ /* 0x000fea0003800000 */
[----:B01----:R-:W0:Y:S01]  /*44e0*/  LDC.64 R102, c[0x0][0x428] ;  /* 0x00010a00ff667b82 */ /* 0x003e220000000a00 */
        /* <DEDUP_REMOVED lines=23> */
.L_x_21802:
[----:B------:R-:W-:Y:S05]  /*4660*/  BSYNC.RECONVERGENT B0 ;  /* 0x0000000000007941 */ /* 0x000fea0003800200 */
.L_x_21801:
[----:B------:R-:W-:Y:S01]  /*4670*/  ISETP.GE.U32.AND P0, PT, R0, 0x400, PT ;  /* 0x000004000000780c */ /* 0x000fe20003f06070 */
[----:B------:R-:W-:-:S12]  /*4680*/  BSSY.RECONVERGENT B0, `(.L_x_21803) ;  /* 0x000001a000007945 */ /* 0x000fd80003800200 */
[----:B------:R-:W-:Y:S05]  /*4690*/  @!P0 BRA `(.L_x_21804) ;  /* 0x0000000000608947 */ /* 0x000fea0003800000 */
[----:B012---:R-:W0:Y:S01]  /*46a0*/  LDC.64 R102, c[0x0][0x428] ;  /* 0x00010a00ff667b82 */ /* 0x007e220000000a00 */
        /* <DEDUP_REMOVED lines=23> */
.L_x_21804:
[----:B------:R-:W-:Y:S05]  /*4820*/  BSYNC.RECONVERGENT B0 ;  /* 0x0000000000007941 */ /* 0x000fea0003800200 */
.L_x_21803:
[----:B------:R-:W-:Y:S04]  /*4830*/  BSSY.RECONVERGENT B0, `(.L_x_21805) ;  /* 0x000001a000007945 */ /* 0x000fe80003800200 */
[----:B------:R-:W-:Y:S05]  /*4840*/  @!P1 BRA `(.L_x_21806) ;  /* 0x0000000000609947 */ /* 0x000fea0003800000 */
[----:B0123--:R-:W0:Y:S01]  /*4850*/  LDC.64 R102, c[0x0][0x428] ;  /* 0x00010a00ff667b82 */ /* 0x00fe220000000a00 */
        /* <DEDUP_REMOVED lines=23> */
.L_x_21806:
[----:B------:R-:W-:Y:S05]  /*49d0*/  BSYNC.RECONVERGENT B0 ;  /* 0x0000000000007941 */ /* 0x000fea0003800200 */
.L_x_21805:
[----:B------:R-:W-:Y:S04]  /*49e0*/  BSSY.RECONVERGENT B0, `(.L_x_21807) ;  /* 0x000001a000007945 */ /* 0x000fe80003800200 */
[----:B------:R-:W-:Y:S05]  /*49f0*/  @!P2 BRA `(.L_x_21808) ;  /* 0x000000000060a947 */ /* 0x000fea0003800000 */
[----:B01234-:R-:W0:Y:S01]  /*4a00*/  LDC.64 R102, c[0x0][0x428] ;  /* 0x00010a00ff667b82 */ /* 0x01fe220000000a00 */
        /* <DEDUP_REMOVED lines=23> */
.L_x_21808:
[----:B------:R-:W-:Y:S05]  /*4b80*/  BSYNC.RECONVERGENT B0 ;  /* 0x0000000000007941 */ /* 0x000fea0003800200 */
.L_x_21807:
        /* <DEDUP_REMOVED lines=26> */
.L_x_21810:
[----:B------:R-:W-:Y:S05]  /*4d30*/  BSYNC.RECONVERGENT B0 ;  /* 0x0000000000007941 */ /* 0x000fea0003800200 */
.L_x_21809:
[----:B------:R-:W-:Y:S04]  /*4d40*/  BSSY.RECONVERGENT B0, `(.L_x_21796) ;  /* 0x0000011000007945 */ /* 0x000fe80003800200 */
[----:B------:R-:W-:Y:S05]  /*4d50*/  @!P4 BRA `(.L_x_21811) ;  /* 0x00000000003cc947 */ /* 0x000fea0003800000 */
[----:B01234-:R-:W0:Y:S01]  /*4d60*/  LDC.64 R102, c[0x0][0x428] ;  /* 0x00010a00ff667b82 */ /* 0x01fe220000000a00 */
[--C-:B------:R-:W-:Y:S01]  /*4d70*/  FADD.FTZ R100, R40, -R86.reuse ;  /* 0x8000005628647221 */ /* 0x100fe20000010000 */
        /* <DEDUP_REMOVED lines=13> */
.L_x_21811:
[----:B------:R-:W-:Y:S05]  /*4e50*/  BSYNC.RECONVERGENT B0 ;  /* 0x0000000000007941 */ /* 0x000fea0003800200 */
.L_x_21796:
[----:B01234-:R-:W0:Y:S01]  /*4e60*/  LDC.64 R44, c[0x0][0x380] ;  /* 0x0000e000ff2c7b82 */ /* 0x01fe220000000a00 */
[----:B------:R-:W-:Y:S01]  /*4e70*/  UPLOP3.LUT UP1, UPT, UPT, UPT, UP1, 0x40, 0x4 ;  /* 0x000000000004789c */ /* 0x000fe20003f2e810 */
[----:B0-----:R-:W-:-:S04]  /*4e80*/  IADD3 R70, PT, PT, R70, R44, RZ ;  /* 0x0000002c46467210 */ /* 0x001fc80007ffe0ff */
[----:B------:R-:W-:-:S13]  /*4e90*/  ISETP.GE.AND P0, PT, R70, R45, PT ;  /* 0x0000002d4600720c */ /* 0x000fda0003f06270 */
[----:B------:R-:W-:Y:S05]  /*4ea0*/  @!P0 BRA `(.L_x_21812) ;  /* 0xffffffc400688947 */ /* 0x000fea000383ffff */
[----:B------:R-:W-:Y:S05]  /*4eb0*/  EXIT ;  /* 0x000000000000794d */ /* 0x000fea0003800000 */
.L_x_21813:
        /* <DEDUP_REMOVED lines=12> */
.L_x_27594:


//--------------------- .text._ZN10layer_norm13ln_fwd_kernelINS_13Kernel_traitsI6__halfffffjLj8192ELj1ELj1ELj8ELj16ENS_18Kernel_traits_baseILj8192ES2_ffffjLj256EEEEELb0ELb1ELb1ELb1EEEvNS_9FwdParamsE --------------------------
	.section	.text._ZN10layer_norm13ln_fwd_kernelINS_13Kernel_traitsI6__halfffffjLj8192ELj1ELj1ELj8ELj16ENS_18Kernel_traits_baseILj8192ES2_ffffjLj256EEEEELb0ELb1ELb1ELb1EEEvNS_9FwdParamsE,"ax",@progbits
	.align	128
        .global         _ZN10layer_norm13ln_fwd_kernelINS_13Kernel_traitsI6__halfffffjLj8192ELj1ELj1ELj8ELj16ENS_18Kernel_traits_baseILj8192ES2_ffffjLj256EEEEELb0ELb1ELb1ELb1EEEvNS_9FwdParamsE
        .type           _ZN10layer_norm13ln_fwd_kernelINS_13Kernel_traitsI6__halfffffjLj8192ELj1ELj1ELj8ELj16ENS_18Kernel_traits_baseILj8192ES2_ffffjLj256EEEEELb0ELb1ELb1ELb1EEEvNS_9FwdParamsE,@function
        .size           _ZN10layer_norm13ln_fwd_kernelINS_13Kernel_traitsI6__halfffffjLj8192ELj1ELj1ELj8ELj16ENS_18Kernel_traits_baseILj8192ES2_ffffjLj256EEEEELb0ELb1ELb1ELb1EEEvNS_9FwdParamsE,(.L_x_27595 - _ZN10layer_norm13ln_fwd_kernelINS_13Kernel_traitsI6__halfffffjLj8192ELj1ELj1ELj8ELj16ENS_18Kernel_traits_baseILj8192ES2_ffffjLj256EEEEELb0ELb1ELb1ELb1EEEvNS_9FwdParamsE)
        .other          _ZN10layer_norm13ln_fwd_kernelINS_13Kernel_traitsI6__halfffffjLj8192ELj1ELj1ELj8ELj16ENS_18Kernel_traits_baseILj8192ES2_ffffjLj256EEEEELb0ELb1ELb1ELb1EEEvNS_9FwdParamsE,@"STO_CUDA_ENTRY STV_DEFAULT"
_ZN10layer_norm13ln_fwd_kernelINS_13Kernel_traitsI6__halfffffjLj8192ELj1ELj1ELj8ELj16ENS_18Kernel_traits_baseILj8192ES2_ffffjLj256EEEEELb0ELb1ELb1ELb1EEEvNS_9FwdParamsE:
.text._ZN10layer_norm13ln_fwd_kernelINS_13Kernel_traitsI6__halfffffjLj8192ELj1ELj1ELj8ELj16ENS_18Kernel_traits_baseILj8192ES2_ffffjLj256EEEEELb0ELb1ELb1ELb1EEEvNS_9FwdParamsE:
        /* <DEDUP_REMOVED lines=40> */
.L_x_21814:
[----:B------:R-:W2:Y:S08]  /*0280*/  LDC.64 R2, c[0x0][0x3d0] ;  /* 0x0000f400ff027b82 */ /* 0x000eb00000000a00 */
[----:B------:R-:W0:Y:S01]  /*0290*/  LDC.64 R4, c[0x0][0x3e8] ;  /* 0x0000fa00ff047b82 */ /* 0x000e220000000a00 */
[----:B--2---:R-:W-:-:S05]  /*02a0*/  IMAD.WIDE.U32 R36, R58, 0x8, R2 ;  /* 0x000000083a247825 */ /* 0x004fca00078e0002 */
[----:B------:R1:W5:Y:S01]  /*02b0*/  LDG.E.64 R20, desc[UR6][R36.64] ;  /* 0x0000000624147981 */ /* 0x000362000c1e1b00 */
[----:B0-----:R-:W-:-:S03]  /*02c0*/  IMAD.WIDE.U32 R38, R58, 0x8, R4 ;  /* 0x000000083a267825 */ /* 0x001fc600078e0004 */
        /* <DEDUP_REMOVED lines=22> */
[----:B-1----:R-:W-:-:S07]  /*0430*/  CS2R R56, SRZ ;  /* 0x0000000000387805 */ /* 0x002fce000001ff00 */
.L_x_21815:
        /* <DEDUP_REMOVED lines=10> */
[----:B------:R-:W3:Y:S01]  /*04e0*/  LDCU UR11, c[0x0][0x400] ;  /* 0x00008000ff0b77ac */ /* 0x000ee20008000800 */
[----:B------:R-:W-:-:S02]  /*04f0*/  MOV R6, R5 ;  /* 0x0000000500067202 */ /* 0x000fc40000000f00 */
[----:B------:R-:W-:Y:S01]  /*0500*/  PRMT R109, R109, 0x5410, R4 ;  /* 0x000054106d6d7816 */ /* 0x000fe20000000004 */
[----:B------:R-:W4:Y:S01]  /*0510*/  LDCU.64 UR8, c[0x0][0x3a0] ;  /* 0x00007400ff0877ac */ /* 0x000f220008000a00 */
[--C-:B------:R-:W-:Y:S02]  /*0520*/  SHF.R.U64 R110, R56, 0x10, R57.reuse ;  /* 0x00000010386e7819 */ /* 0x100fe40000001239 */
[----:B------:R-:W-:Y:S01]  /*0530*/  SHF.R.U32.HI R5, RZ, 0x10, R57 ;  /* 0x00000010ff057819 */ /* 0x000fe20000011639 */
[----:B------:R-:W-:Y:S01]  /*0540*/  UPLOP3.LUT UP0, UPT, UPT, UPT, UPT, 0x40, 0x4 ;  /* 0x000000000004789c */ /* 0x000fe20003f0e870 */
[--C-:B------:R-:W-:Y:S02]  /*0550*/  SHF.R.U64 R111, R54, 0x10, R55.reuse ;  /* 0x00000010366f7819 */ /* 0x100fe40000001237 */
[----:B------:R-:W-:Y:S02]  /*0560*/  SHF.R.U32.HI R4, RZ, 0x10, R55 ;  /* 0x00000010ff047819 */ /* 0x000fe40000011637 */
[----:B------:R-:W-:-:S02]  /*0570*/  PRMT R110, R110, 0x5410, R5 ;  /* 0x000054106e6e7816 */ /* 0x000fc40000000005 */
[----:B------:R-:W-:Y:S02]  /*0580*/  PRMT R111, R111, 0x5410, R4 ;  /* 0x000054106f6f7816 */ /* 0x000fe40000000004 */
[--C-:B------:R-:W-:Y:S02]  /*0590*/  SHF.R.U64 R112, R52, 0x10, R53.reuse ;  /* 0x0000001034707819 */ /* 0x100fe40000001235 */
[----:B------:R-:W-:Y:S02]  /*05a0*/  SHF.R.U32.HI R5, RZ, 0x10, R53 ;  /* 0x00000010ff057819 */ /* 0x000fe40000011635 */
        /* <DEDUP_REMOVED lines=8> */
[----:B------:R-:W-:-:S02]  /*0630*/  MOV R59, R18 ;  /* 0x00000012003b7202 */ /* 0x000fc40000000f00 */
[----:B------:R-:W-:Y:S02]  /*0640*/  SHF.R.U64 R62, R18, 0x10, R19 ;  /* 0x00000010123e7819 */ /* 0x000fe40000001213 */
[----:B--2---:R-:W-:Y:S02]  /*0650*/  MOV R39, R27 ;  /* 0x0000001b00277202 */ /* 0x004fe40000000f00 */
[--C-:B------:R-:W-:Y:S02]  /*0660*/  SHF.R.U64 R68, R26, 0x10, R27.reuse ;  /* 0x000000101a447819 */ /* 0x100fe4000000121b */
[----:B------:R-:W-:Y:S02]  /*0670*/  SHF.R.U32.HI R43, RZ, 0x10, R27 ;  /* 0x00000010ff2b7819 */ /* 0x000fe4000001161b */
[----:B------:R-:W-:Y:S02]  /*0680*/  MOV R96, R16 ;  /* 0x0000001000607202 */ /* 0x000fe40000000f00 */
[----:B------:R-:W-:-:S02]  /*0690*/  SHF.R.U64 R97, R16, 0x10, R17 ;  /* 0x0000001010617819 */ /* 0x000fc40000001211 */
[----:B------:R-:W-:Y:S02]  /*06a0*/  MOV R98, R14 ;  /* 0x0000000e00627202 */ /* 0x000fe40000000f00 */
[----:B------:R-:W-:Y:S02]  /*06b0*/  SHF.R.U64 R99, R14, 0x10, R15 ;  /* 0x000000100e637819 */ /* 0x000fe4000000120f */
[----:B------:R-:W-:Y:S02]  /*06c0*/  MOV R100, R12 ;  /* 0x0000000c00647202 */ /* 0x000fe40000000f00 */
[----:B------:R-:W-:Y:S02]  /*06d0*/  SHF.R.U64 R101, R12, 0x10, R13 ;  /* 0x000000100c657819 */ /* 0x000fe4000000120d */
[----:B------:R-:W-:Y:S02]  /*06e0*/  MOV R102, R10 ;  /* 0x0000000a00667202 */ /* 0x000fe40000000f00 */
[----:B------:R-:W-:-:S02]  /*06f0*/  SHF.R.U64 R103, R10, 0x10, R11 ;  /* 0x000000100a677819 */ /* 0x000fc4000000120b */
[----:B------:R-:W-:Y:S02]  /*0700*/  MOV R104, R8 ;  /* 0x0000000800687202 */ /* 0x000fe40000000f00 */
[----:B------:R-:W-:Y:S02]  /*0710*/  SHF.R.U64 R105, R8, 0x10, R9 ;  /* 0x0000001008697819 */ /* 0x000fe40000001209 */
[----:B------:R-:W-:Y:S02]  /*0720*/  MOV R36, R19 ;  /* 0x0000001300247202 */ /* 0x000fe40000000f00 */
[----:B------:R-:W-:Y:S02]  /*0730*/  SHF.R.U32.HI R40, RZ, 0x10, R19 ;  /* 0x00000010ff287819 */ /* 0x000fe40000011613 */
[----:B------:R-:W-:Y:S02]  /*0740*/  MOV R63, R22 ;  /* 0x00000016003f7202 */ /* 0x000fe40000000f00 */
[----:B------:R-:W-:-:S02]  /*0750*/  MOV R37, R23 ;  /* 0x0000001700257202 */ /* 0x000fc40000000f00 */
[--C-:B------:R-:W-:Y:S02]  /*0760*/  SHF.R.U64 R64, R22, 0x10, R23.reuse ;  /* 0x0000001016407819 */ /* 0x100fe40000001217 */
        /* <DEDUP_REMOVED lines=15> */
[----:B------:R-:W-:Y:S02]  /*0860*/  MOV R16, R15 ;  /* 0x0000000f00107202 */ /* 0x000fe40000000f00 */
[----:B------:R-:W-:-:S02]  /*0870*/  MOV R14, R13 ;  /* 0x0000000d000e7202 */ /* 0x000fc40000000f00 */
[----:B------:R-:W-:Y:S02]  /*0880*/  MOV R12, R11 ;  /* 0x0000000b000c7202 */ /* 0x000fe40000000f00 */
[----:B------:R-:W-:Y:S02]  /*0890*/  MOV R10, R9 ;  /* 0x00000009000a7202 */ /* 0x000fe40000000f00 */
[----:B------:R-:W-:Y:S02]  /*08a0*/  MOV R8, R7 ;  /* 0x0000000700087202 */ /* 0x000fe40000000f00 */
[----:B------:R-:W-:Y:S02]  /*08b0*/  PRMT R114, R114, 0x5410, R4 ;  /* 0x0000541072727816 */ /* 0x000fe40000000004 */
[----:B------:R-:W-:Y:S02]  /*08c0*/  PRMT R115, R115, 0x5410, R5 ;  /* 0x0000541073737816 */ /* 0x000fe40000000005 */
[----:B------:R-:W-:-:S02]  /*08d0*/  MOV R29, R31 ;  /* 0x0000001f001d7202 */ /* 0x000fc40000000f00 */
        /* <DEDUP_REMOVED lines=10> */
[----:B------:R-:W-:Y:S02]  /*0980*/  SHF.R.U32.HI R20, RZ, 0x10, R21 ;  /* 0x00000010ff147819 */ /* 0x000fe40000011615 */
[----:B------:R-:W-:-:S02]  /*0990*/  SHF.R.U32.HI R17, RZ, 0x10, R17 ;  /* 0x00000010ff117819 */ /* 0x000fc40000011611 */
[----:B------:R-:W-:Y:S02]  /*09a0*/  SHF.R.U32.HI R15, RZ, 0x10, R15 ;  /* 0x00000010ff0f7819 */ /* 0x000fe4000001160f */
[----:B------:R-:W-:Y:S02]  /*09b0*/  SHF.R.U32.HI R13, RZ, 0x10, R13 ;  /* 0x00000010ff0d7819 */ /* 0x000fe4000001160d */
[----:B------:R-:W-:Y:S02]  /*09c0*/  SHF.R.U32.HI R11, RZ, 0x10, R11 ;  /* 0x00000010ff0b7819 */ /* 0x000fe4000001160b */
[----:B------:R-:W-:Y:S02]  /*09d0*/  SHF.R.U32.HI R9, RZ, 0x10, R9 ;  /* 0x00000010ff097819 */ /* 0x000fe40000011609 */
[----:B------:R-:W-:Y:S02]  /*09e0*/  SHF.R.U32.HI R7, RZ, 0x10, R7 ;  /* 0x00000010ff077819 */ /* 0x000fe40000011607 */
[----:B------:R-:W-:-:S02]  /*09f0*/  SHF.R.U64 R116, R44, 0x10, R45 ;  /* 0x000000102c747819 */ /* 0x000fc4000000122d */
[----:B------:R-:W-:Y:S02]  /*0a00*/  SHF.R.U32.HI R4, RZ, 0x10, R45 ;  /* 0x00000010ff047819 */ /* 0x000fe4000001162d */
        /* <DEDUP_REMOVED lines=34> */
[----:B01-34-:R-:W-:-:S07]  /*0c30*/  PRMT R117, R117, 0x5410, R5 ;  /* 0x0000541075757816 */ /* 0x01bfce0000000005 */
.L_x_21837:
[----:B------:R-:W0:Y:S08]  /*0c40*/  LDC.64 R12, c[0x0][0x3f0] ;  /* 0x0000fc00ff0c7b82 */ /* 0x000e300000000a00 */
[----:B------:R-:W1:Y:S08]  /*0c50*/  LDC R94, c[0x0][0x388] ;  /* 0x0000e200ff5e7b82 */ /* 0x000e700000000800 */
[----:B------:R-:W2:Y:S01]  /*0c60*/  LDC.64 R14, c[0x0][0x3f8] ;  /* 0x0000fe00ff0e7b82 */ /* 0x000ea20000000a00 */
[----:B0-----:R-:W-:-:S05]  /*0c70*/  IMAD.WIDE R16, R0, 0x4, R12 ;  /* 0x0000000400107825 */ /* 0x001fca00078e020c */
[----:B------:R-:W3:Y:S01]  /*0c80*/  LDG.E R40, desc[UR6][R16.64] ;  /* 0x0000000610287981 */ /* 0x000ee2000c1e1900 */
[----:B------:R-:W-:Y:S02]  /*0c90*/  HFMA2 R41, -RZ, RZ, 0, 0 ;  /* 0x00000000ff297431 */ /* 0x000fe400000001ff */
[----:B--2---:R-:W-:-:S05]  /*0ca0*/  IMAD.WIDE R14, R0, 0x4, R14 ;  /* 0x00000004000e7825 */ /* 0x004fca00078e020e */
        /* <DEDUP_REMOVED lines=23> */
[--C-:B------:R-:W-:Y:S02]  /*0e20*/  @P2 HADD2.F32 R16, -RZ, R59.reuse.H0_H0 ;  /* 0x2000003bff102230 */ /* 0x100fe40000004100 */
[----:B------:R-:W-:Y:S02]  /*0e30*/  @P2 HADD2.F32 R17, -RZ, R62.H0_H0 ;  /* 0x2000003eff112230 */ /* 0x000fe40000004100 */
[----:B------:R-:W-:-:S03]  /*0e40*/  @P2 HADD2.F32 R20, -RZ, R59.H1_H1 ;  /* 0x3000003bff142230 */ /* 0x000fc60000004100 */
[----:B------:R-:W1:Y:S08]  /*0e50*/  @P2 LDC R18, c[0x0][0x40c] ;  /* 0x00010300ff122b82 */ /* 0x000e700000000800 */
[----:B------:R-:W3:Y:S01]  /*0e60*/  @P2 LDC R19, c[0x0][0x40c] ;  /* 0x00010300ff132b82 */ /* 0x000ee20000000800 */
[----:B0----5:R-:W-:Y:S01]  /*0e70*/  @P2 FMUL.FTZ R15, R4, R15 ;  /* 0x0000000f040f2220 */ /* 0x021fe20000410000 */
[----:B-1----:R-:W-:Y:S01]  /*0e80*/  @P2 FMUL.FTZ R18, R5, R18 ;  /* 0x0000001205122220 */ /* 0x002fe20000410000 */
[----:B---3--:R-:W-:Y:S01]  /*0e90*/  @P2 FMUL.FTZ R19, R6, R19 ;  /* 0x0000001306132220 */ /* 0x008fe20000410000 */
[----:B--2---:R-:W-:Y:S01]  /*0ea0*/  @!P2 MOV R12, R8 ;  /* 0x00000008000ca202 */ /* 0x004fe20000000f00 */
        /* <DEDUP_REMOVED lines=8> */
[----:B------:R-:W-:-:S04]  /*0f30*/  FMUL.FTZ R16, R7, UR12 ;  /* 0x0000000c07107c20 */ /* 0x000fc80008410000 */
[----:B------:R-:W-:Y:S01]  /*0f40*/  FFMA.FTZ R15, R16, R15, R11 ;  /* 0x0000000f100f7223 */ /* 0x000fe2000001000b */
[----:B------:R-:W-:Y:S06]  /*0f50*/  BRA `(.L_x_21817) ;  /* 0x0000000000487947 */ /* 0x000fec0003800000 */
.L_x_21816:
[----:B------:R-:W0:Y:S01]  /*0f60*/  @P1 LDC R21, c[0x0][0x40c] ;  /* 0x00010300ff151b82 */ /* 0x000e220000000800 */
[--C-:B------:R-:W-:Y:S01]  /*0f70*/  @P1 HADD2.F32 R19, -RZ, R59.reuse.H0_H0 ;  /* 0x2000003bff131230 */ /* 0x100fe20000004100 */
[----:B------:R-:W-:Y:S01]  /*0f80*/  CS2R R12, SRZ ;  /* 0x00000000000c7805 */ /* 0x000fe2000001ff00 */
[--C-:B------:R-:W-:Y:S01]  /*0f90*/  @P1 HADD2.F32 R18, -RZ, R62.reuse.H0_H0 ;  /* 0x2000003eff121230 */ /* 0x100fe20000004100 */
[----:B------:R-:W-:Y:S01]  /*0fa0*/  CS2R R14, SRZ ;  /* 0x00000000000e7805 */ /* 0x000fe2000001ff00 */
[----:B------:R-:W-:Y:S02]  /*0fb0*/  @P1 HADD2.F32 R17, -RZ, R59.H1_H1 ;  /* 0x3000003bff111230 */ /* 0x000fe40000004100 */
[----:B------:R-:W-:Y:S01]  /*0fc0*/  @P1 HADD2.F32 R16, -RZ, R62.H1_H1 ;  /* 0x3000003eff101230 */ /* 0x000fe20000004100 */
[----:B------:R-:W1:Y:S08]  /*0fd0*/  @P1 LDC R22, c[0x0][0x40c] ;  /* 0x00010300ff161b82 */ /* 0x000e700000000800 */
[----:B------:R-:W2:Y:S08]  /*0fe0*/  @P1 LDC R23, c[0x0][0x40c] ;  /* 0x00010300ff171b82 */ /* 0x000eb00000000800 */
[----:B------:R-:W3:Y:S01]  /*0ff0*/  @P1 LDC R24, c[0x0][0x40c] ;  /* 0x00010300ff181b82 */ /* 0x000ee20000000800 */
[----:B0----5:R-:W-:-:S04]  /*1000*/  @P1 FMUL.FTZ R20, R4, R21 ;  /* 0x0000001504141220 */ /* 0x021fc80000410000 */
[----:B------:R-:W-:Y:S01]  /*1010*/  @P1 FMUL.FTZ R12, R20, R19 ;  /* 0x00000013140c1220 */ /* 0x000fe20000410000 */
[----:B-1----:R-:W-:-:S04]  /*1020*/  @P1 FMUL.FTZ R21, R5, R22 ;  /* 0x0000001605151220 */ /* 0x002fc80000410000 */
[----:B------:R-:W-:Y:S01]  /*1030*/  @P1 FMUL.FTZ R13, R21, R18 ;  /* 0x00000012150d1220 */ /* 0x000fe20000410000 */
[----:B--2---:R-:W-:-:S04]  /*1040*/  @P1 FMUL.FTZ R22, R6, R23 ;  /* 0x0000001706161220 */ /* 0x004fc80000410000 */
[----:B------:R-:W-:Y:S01]  /*1050*/  @P1 FMUL.FTZ R14, R22, R17 ;  /* 0x00000011160e1220 */ /* 0x000fe20000410000 */
[----:B---3--:R-:W-:-:S04]  /*1060*/  @P1 FMUL.FTZ R23, R7, R24 ;  /* 0x0000001807171220 */ /* 0x008fc80000410000 */
[----:B------:R-:W-:-:S07]  /*1070*/  @P1 FMUL.FTZ R15, R23, R16 ;  /* 0x00000010170f1220 */ /* 0x000fce0000410000 */
.L_x_21817:
        /* <DEDUP_REMOVED lines=18> */
[----:B------:R-:W-:Y:S02]  /*11a0*/  @P2 HADD2.F32 R20, -RZ, R64.H0_H0 ;  /* 0x20000040ff142230 */ /* 0x000fe40000004100 */
        /* <DEDUP_REMOVED lines=15> */
.L_x_21818:
[----:B------:R-:W1:Y:S01]  /*12a0*/  @P1 LDC R27, c[0x0][0x40c] ;  /* 0x00010300ff1b1b82 */ /* 0x000e620000000800 */
[--C-:B------:R-:W-:Y:S01]  /*12b0*/  @P1 HADD2.F32 R26, -RZ, R63.reuse.H0_H0 ;  /* 0x2000003fff1a1230 */ /* 0x100fe20000004100 */
[----:B0-----:R-:W-:Y:S01]  /*12c0*/  CS2R R16, SRZ ;  /* 0x0000000000107805 */ /* 0x001fe2000001ff00 */
[--C-:B------:R-:W-:Y:S01]  /*12d0*/  @P1 HADD2.F32 R22, -RZ, R64.reuse.H0_H0 ;  /* 0x20000040ff161230 */ /* 0x100fe20000004100 */
[----:B------:R-:W-:Y:S01]  /*12e0*/  CS2R R18, SRZ ;  /* 0x0000000000127805 */ /* 0x000fe2000001ff00 */
[----:B------:R-:W-:Y:S02]  /*12f0*/  @P1 HADD2.F32 R21, -RZ, R63.H1_H1 ;  /* 0x3000003fff151230 */ /* 0x000fe40000004100 */
[----:B------:R-:W-:Y:S01]  /*1300*/  @P1 HADD2.F32 R20, -RZ, R64.H1_H1 ;  /* 0x30000040ff141230 */ /* 0x000fe20000004100 */
[----:B------:R-:W0:Y:S08]  /*1310*/  @P1 LDC R25, c[0x0][0x40c] ;  /* 0x00010300ff191b82 */ /* 0x000e300000000800 */
[----:B------:R-:W2:Y:S08]  /*1320*/  @P1 LDC R23, c[0x0][0x40c] ;  /* 0x00010300ff171b82 */ /* 0x000eb00000000800 */
[----:B------:R-:W3:Y:S01]  /*1330*/  @P1 LDC R24, c[0x0][0x40c] ;  /* 0x00010300ff181b82 */ /* 0x000ee20000000800 */
[----:B-1---5:R-:W-:-:S04]  /*1340*/  @P1 FMUL.FTZ R27, R4, R27 ;  /* 0x0000001b041b1220 */ /* 0x022fc80000410000 */
[----:B------:R-:W-:Y:S01]  /*1350*/  @P1 FMUL.FTZ R16, R27, R26 ;  /* 0x0000001a1b101220 */ /* 0x000fe20000410000 */
[----:B0-----:R-:W-:-:S04]  /*1360*/  @P1 FMUL.FTZ R25, R5, R25 ;  /* 0x0000001905191220 */ /* 0x001fc80000410000 */
[----:B------:R-:W-:Y:S01]  /*1370*/  @P1 FMUL.FTZ R17, R25, R22 ;  /* 0x0000001619111220 */ /* 0x000fe20000410000 */
[----:B--2---:R-:W-:-:S04]  /*1380*/  @P1 FMUL.FTZ R23, R6, R23 ;  /* 0x0000001706171220 */ /* 0x004fc80000410000 */
[----:B------:R-:W-:Y:S01]  /*1390*/  @P1 FMUL.FTZ R18, R23, R21 ;  /* 0x0000001517121220 */ /* 0x000fe20000410000 */
[----:B---3--:R-:W-:-:S04]  /*13a0*/  @P1 FMUL.FTZ R24, R7, R24 ;  /* 0x0000001807181220 */ /* 0x008fc80000410000 */
[----:B------:R-:W-:-:S07]  /*13b0*/  @P1 FMUL.FTZ R19, R24, R20 ;  /* 0x0000001418131220 */ /* 0x000fce0000410000 */
.L_x_21819:
[----:B------:R-:W0:Y:S01]  /*13c0*/  @P1 LDC.64 R26, c[0x0][0x390] ;  /* 0x0000e400ff1a1b82 */ /* 0x000e220000000a00 */
[----:B------:R-:W-:Y:S02]  /*13d0*/  IADD3 R22, PT, PT, R81, 0x100, RZ ;  /* 0x0000010051167810 */ /* 0x000fe40007ffe0ff */
        /* <DEDUP_REMOVED lines=11> */
[----:B--2--5:R-:W-:Y:S02]  /*1490*/  MOV R21, R9 ;  /* 0x0000000900157202 */ /* 0x024fe40000000f00 */
[----:B------:R-:W-:Y:S02]  /*14a0*/  MOV R20, R8 ;  /* 0x0000000800147202 */ /* 0x000fe40000000f00 */
[----:B------:R-:W-:-:S07]  /*14b0*/  MOV R22, R10 ;  /* 0x0000000a00167202 */ /* 0x000fce0000000f00 */
[----:B------:R-:W0:Y:S01]  /*14c0*/  @P2 LDC R23, c[0x0][0x40c] ;  /* 0x00010300ff172b82 */ /* 0x000e220000000800 */
[----:B------:R-:W-:Y:S02]  /*14d0*/  @P2 HADD2.F32 R27, -RZ, R66.H0_H0 ;  /* 0x20000042ff1b2230 */ /* 0x000fe40000004100 */
[--C-:B------:R-:W-:Y:S02]  /*14e0*/  @P2 HADD2.F32 R28, -RZ, R65.reuse.H0_H0 ;  /* 0x20000041ff1c2230 */ /* 0x100fe40000004100 */
        /* <DEDUP_REMOVED lines=15> */
.L_x_21820:
[----:B------:R-:W0:Y:S01]  /*15e0*/  @P1 LDC R31, c[0x0][0x40c] ;  /* 0x00010300ff1f1b82 */ /* 0x000e220000000800 */
[--C-:B------:R-:W-:Y:S01]  /*15f0*/  @P1 HADD2.F32 R30, -RZ, R65.reuse.H0_H0 ;  /* 0x20000041ff1e1230 */ /* 0x100fe20000004100 */
[----:B--2---:R-:W-:Y:S01]  /*1600*/  CS2R R20, SRZ ;  /* 0x0000000000147805 */ /* 0x004fe2000001ff00 */
        /* <DEDUP_REMOVED lines=15> */
.L_x_21821:
        /* <DEDUP_REMOVED lines=17> */
[--C-:B------:R-:W-:Y:S02]  /*1810*/  @P2 HADD2.F32 R30, -RZ, R67.reuse.H1_H1 ;  /* 0x30000043ff1e2230 */ /* 0x100fe40000004100 */
[----:B------:R-:W-:Y:S02]  /*1820*/  @P2 HADD2.F32 R32, -RZ, R67.H0_H0 ;  /* 0x20000043ff202230 */ /* 0x000fe40000004100 */
        /* <DEDUP_REMOVED lines=15> */
.L_x_21822:
[----:B------:R-:W0:Y:S01]  /*1920*/  @P1 LDC R35, c[0x0][0x40c] ;  /* 0x00010300ff231b82 */ /* 0x000e220000000800 */
[--C-:B------:R-:W-:Y:S01]  /*1930*/  @P1 HADD2.F32 R34, -RZ, R67.reuse.H0_H0 ;  /* 0x20000043ff221230 */ /* 0x100fe20000004100 */
[----:B------:R-:W-:Y:S01]  /*1940*/  CS2R R24, SRZ ;  /* 0x0000000000187805 */ /* 0x000fe2000001ff00 */
[--C-:B--2---:R-:W-:Y:S01]  /*1950*/  @P1 HADD2.F32 R32, -RZ, R68.reuse.H0_H0 ;  /* 0x20000044ff201230 */ /* 0x104fe20000004100 */
        /* <DEDUP_REMOVED lines=14> */
.L_x_21823:
        /* <DEDUP_REMOVED lines=34> */
.L_x_21824:
        /* <DEDUP_REMOVED lines=18> */
.L_x_21825:
        /* <DEDUP_REMOVED lines=34> */
.L_x_21826:
        /* <DEDUP_REMOVED lines=18> */
.L_x_21827:
        /* <DEDUP_REMOVED lines=34> */
.L_x_21828:
[----:B------:R-:W0:Y:S01]  /*22e0*/  @P1 LDC R80, c[0x0][0x40c] ;  /* 0x00010300ff501b82 */ /* 0x000e220000000800 */
[--C-:B--2---:R-:W-:Y:S01]  /*22f0*/  @P1 HADD2.F32 R79, -RZ, R73.reuse.H0_H0 ;  /* 0x20000049ff4f1230 */ /* 0x104fe20000004100 */
        /* <DEDUP_REMOVED lines=16> */
.L_x_21829:
[----:B------:R-:W0:Y:S01]  /*2400*/  @P1 LDC.64 R82, c[0x0][0x390] ;  /* 0x0000e400ff521b82 */ /* 0x000e220000000a00 */
[----:B------:R-:W-:Y:S02]  /*2410*/  IADD3 R42, PT, PT, R81, 0x600, RZ ;  /* 0x00000600512a7810 */ /* 0x000fe40007ffe0ff */
        /* <DEDUP_REMOVED lines=32> */
.L_x_21830:
[----:B--2---:R-:W0:Y:S01]  /*2620*/  @P1 LDC R83, c[0x0][0x40c] ;  /* 0x00010300ff531b82 */ /* 0x004e220000000800 */
        /* <DEDUP_REMOVED lines=17> */
.L_x_21831:
        /* <DEDUP_REMOVED lines=132> */
.L_x_21833:
[----:B------:R-:W-:Y:S05]  /*2f80*/  BSYNC.RECONVERGENT B0 ;  /* 0x0000000000007941 */ /* 0x000fea0003800200 */
.L_x_21832:
[----:B------:R-:W-:Y:S01]  /*2f90*/  BAR.SYNC.DEFER_BLOCKING 0x0 ;  /* 0x0000000000007b1d */ /* 0x000fe20000010000 */
[----:B------:R-:W-:Y:S01]  /*2fa0*/  HFMA2 R82, -RZ, RZ, 0, 0 ;  /* 0x00000000ff527431 */ /* 0x000fe200000001ff */
[----:B0-----:R-:W-:-:S04]  /*2fb0*/  CS2R R60, SRZ ;  /* 0x00000000003c7805 */ /* 0x001fc8000001ff00 */
        /* <DEDUP_REMOVED lines=10> */
.L_x_21835:
[----:B------:R-:W-:Y:S05]  /*3060*/  BSYNC.RECONVERGENT B0 ;  /* 0x0000000000007941 */ /* 0x000fea0003800200 */
.L_x_21834:
        /* <DEDUP_REMOVED lines=44> */
[----:B------:R-:W-:Y:S01]  /*3330*/  FMUL.FTZ R81, R81, R81 ;  /* 0x0000005151517220 */ /* 0x000fe20000410000 */
[----:B------:R-:W-:-:S03]  /*3340*/  FFMA.FTZ R60, R83, R80, R60 ;  /* 0x00000050533c7223 */ /* 0x000fc6000001003c */
[----:B------:R-:W-:Y:S01]  /*3350*/  FMUL.FTZ R81, R83, R81 ;  /* 0x0000005153517220 */ /* 0x000fe20000410000 */
[C---:B--2---:R-:W-:Y:S01]  /*3360*/  FMUL.FTZ R60, R78.reuse, R60 ;  /* 0x0000003c4e3c7220 */ /* 0x044fe20000410000 */
[----:B-1----:R-:W-:Y:S02]  /*3370*/  FADD.FTZ R79, R85, R79 ;  /* 0x0000004f554f7221 */ /* 0x002fe40000010000 */
[----:B------:R-:W-:Y:S01]  /*3380*/  FMUL.FTZ R81, R81, R61 ;  /* 0x0000003d51517220 */ /* 0x000fe20000410000 */
[----:B------:R-:W0:Y:S01]  /*3390*/  @!P0 LDC.64 R82, c[0x0][0x3c0] ;  /* 0x0000f000ff528b82 */ /* 0x000e220000000a00 */
[----:B------:R1:W2:Y:S07]  /*33a0*/  SHFL.IDX PT, R95, R60, RZ, 0x1f ;  /* 0x00001fff3c5f7589 */ /* 0x0002ae00000e0000 */
[----:B------:R-:W3:Y:S01]  /*33b0*/  LDC R61, c[0x0][0x448] ;  /* 0x00011200ff3d7b82 */ /* 0x000ee20000000800 */
[----:B-1----:R-:W-:-:S06]  /*33c0*/  FFMA.FTZ R60, R78, R81, R79 ;  /* 0x000000514e3c7223 */ /* 0x002fcc000001004f */
[----:B------:R-:W3:Y:S01]  /*33d0*/  SHFL.IDX PT, R60, R60, RZ, 0x1f ;  /* 0x00001fff3c3c7589 */ /* 0x000ee200000e0000 */
[----:B------:R-:W1:Y:S01]  /*33e0*/  @!P0 LDC.64 R80, c[0x0][0x3c8] ;  /* 0x0000f200ff508b82 */ /* 0x000e620000000a00 */
[----:B0-----:R-:W-:-:S04]  /*33f0*/  @!P0 IMAD.WIDE R82, R0, 0x4, R82 ;  /* 0x0000000400528825 */ /* 0x001fc800078e0252 */
[----:B--2---:R-:W-:Y:S01]  /*3400*/  FMUL.FTZ R78, R95, R95 ;  /* 0x0000005f5f4e7220 */ /* 0x004fe20000410000 */
[----:B------:R0:W-:Y:S04]  /*3410*/  @!P0 STG.E desc[UR6][R82.64], R95 ;  /* 0x0000005f52008986 */ /* 0x0001e8000c101906 */
[----:B------:R-:W-:Y:S01]  /*3420*/  FSEL R78, R78, RZ, P1 ;  /* 0x000000ff4e4e7208 */ /* 0x000fe20000800000 */
[----:B---3--:R-:W-:Y:S01]  /*3430*/  FFMA.FTZ R60, R60, UR11, R61 ;  /* 0x0000000b3c3c7c23 */ /* 0x008fe2000801003d */
[----:B-1----:R-:W-:-:S04]  /*3440*/  @!P0 IMAD.WIDE R80, R0, 0x4, R80 ;  /* 0x0000000400508825 */ /* 0x002fc800078e0250 */
[----:B------:R-:W-:-:S06]  /*3450*/  FADD.FTZ R60, R60, R78 ;  /* 0x0000004e3c3c7221 */ /* 0x000fcc0000010000 */
        /* <DEDUP_REMOVED lines=11> */
[----:B------:R-:W-:Y:S01]  /*3510*/  FADD.FTZ R61, -R95, R22 ;  /* 0x000000165f3d7221 */ /* 0x000fe20000010100 */
[----:B------:R-:W-:Y:S02]  /*3520*/  HADD2.F32 R22, -RZ, R93.H0_H0 ;  /* 0x2000005dff167230 */ /* 0x000fe40000004100 */
[C---:B------:R-:W-:Y:S01]  /*3530*/  FMUL.FTZ R13, R60.reuse, R13 ;  /* 0x0000000d3c0d7220 */ /* 0x040fe20000410000 */
[----:B------:R-:W-:Y:S02]  /*3540*/  HADD2.F32 R21, -RZ, R110.H0_H0 ;  /* 0x2000006eff157230 */ /* 0x000fe40000004100 */
[----:B------:R-:W-:Y:S01]  /*3550*/  FMUL.FTZ R14, R60, R14 ;  /* 0x0000000e3c0e7220 */ /* 0x000fe20000410000 */
[----:B------:R-:W-:-:S02]  /*3560*/  HADD2.F32 R20, -RZ, R92.H1_H1 ;  /* 0x3000005cff147230 */ /* 0x000fc40000004100 */
[----:B------:R-:W-:Y:S01]  /*3570*/  FADD.FTZ R91, -R95, R17 ;  /* 0x000000115f5b7221 */ /* 0x000fe20000010100 */
[----:B------:R-:W-:Y:S02]  /*3580*/  HADD2.F32 R19, -RZ, R57.H0_H0 ;  /* 0x20000039ff137230 */ /* 0x000fe40000004100 */
[----:B------:R-:W-:Y:S01]  /*3590*/  FFMA.FTZ R13, R13, R22, R21 ;  /* 0x000000160d0d7223 */ /* 0x000fe20000010015 */
[----:B------:R-:W-:Y:S02]  /*35a0*/  IMAD R94, R77, R94, RZ ;  /* 0x0000005e4d5e7224 */ /* 0x000fe400078e02ff */
[C---:B------:R-:W-:Y:S01]  /*35b0*/  FADD.FTZ R12, -R95.reuse, R12 ;  /* 0x0000000c5f0c7221 */ /* 0x040fe20000010100 */
[C---:B------:R-:W-:Y:S01]  /*35c0*/  FADD.FTZ R15, -R95.reuse, R15 ;  /* 0x0000000f5f0f7221 */ /* 0x040fe20000010100 */
[----:B------:R-:W-:Y:S01]  /*35d0*/  FFMA.FTZ R14, R14, R20, R19 ;  /* 0x000000140e0e7223 */ /* 0x000fe20000010013 */
[C---:B------:R-:W-:Y:S01]  /*35e0*/  FADD.FTZ R84, -R95.reuse, R29 ;  /* 0x0000001d5f547221 */ /* 0x040fe20000010100 */
[----:B------:R-:W0:Y:S01]  /*35f0*/  LDC.64 R20, c[0x0][0x428] ;  /* 0x00010a00ff147b82 */ /* 0x000e220000000a00 */
[----:B------:R-:W-:Y:S01]  /*3600*/  SHF.R.S32.HI R17, RZ, 0x1f, R94 ;  /* 0x0000001fff117819 */ /* 0x000fe2000001145e */
[C---:B------:R-:W-:Y:S01]  /*3610*/  FADD.FTZ R82, -R95.reuse, R25 ;  /* 0x000000195f527221 */ /* 0x040fe20000010100 */
[C---:B------:R-:W-:Y:S01]  /*3620*/  FADD.FTZ R29, -R95.reuse, R33 ;  /* 0x000000215f1d7221 */ /* 0x040fe20000010100 */
[----:B------:R-:W-:Y:S01]  /*3630*/  FADD.FTZ R90, -R95, R18 ;  /* 0x000000125f5a7221 */ /* 0x000fe20000010100 */
[----:B------:R-:W-:Y:S01]  /*3640*/  LEA.HI R94, R17, R94, RZ, 0x2 ;  /* 0x0000005e115e7211 */ /* 0x000fe200078f10ff */
[C---:B------:R-:W-:Y:S01]  /*3650*/  FADD.FTZ R33, -R95.reuse, R34 ;  /* 0x000000225f217221 */ /* 0x040fe20000010100 */
[----:B------:R-:W-:Y:S01]  /*3660*/  FADD.FTZ R25, -R95, R35 ;  /* 0x000000235f197221 */ /* 0x000fe20000010100 */
[----:B------:R-:W-:Y:S01]  /*3670*/  HADD2.F32 R35, -RZ, R92.H0_H0 ;  /* 0x2000005cff237230 */ /* 0x000fe20000004100 */
[----:B------:R-:W-:Y:S01]  /*3680*/  LEA.HI.SX32 R94, R94, R58, 0x1e ;  /* 0x0000003a5e5e7211 */ /* 0x000fe200078ff2ff */
[----:B------:R-:W-:-:S02]  /*3690*/  HADD2.F32 R34, -RZ, R56.H0_H0 ;  /* 0x20000038ff227230 */ /* 0x000fc40000004100 */
[C---:B------:R-:W-:Y:S01]  /*36a0*/  FMUL.FTZ R12, R60.reuse, R12 ;  /* 0x0000000c3c0c7220 */ /* 0x040fe20000410000 */
[----:B------:R-:W-:Y:S02]  /*36b0*/  HADD2.F32 R17, -RZ, R93.H1_H1 ;  /* 0x3000005dff117230 */ /* 0x000fe40000004100 */
[----:B------:R-:W-:Y:S01]  /*36c0*/  FMUL.FTZ R15, R60, R15 ;  /* 0x0000000f3c0f7220 */ /* 0x000fe20000410000 */
[----:B------:R-:W-:Y:S02]  /*36d0*/  HADD2.F32 R18, -RZ, R110.H1_H1 ;  /* 0x3000006eff127230 */ /* 0x000fe40000004100 */
[C---:B------:R-:W-:Y:S01]  /*36e0*/  FADD.FTZ R87, -R95.reuse, R23 ;  /* 0x000000175f577221 */ /* 0x040fe20000010100 */
[C---:B------:R-:W-:Y:S01]  /*36f0*/  FADD.FTZ R80, -R95.reuse, R27 ;  /* 0x0000001b5f507221 */ /* 0x040fe20000010100 */
[C---:B------:R-:W-:Y:S01]  /*3700*/  FADD.FTZ R27, -R95.reuse, R40 ;  /* 0x000000285f1b7221 */ /* 0x040fe20000010100 */
[C---:B------:R-:W-:Y:S01]  /*3710*/  FADD.FTZ R23, -R95.reuse, R41 ;  /* 0x000000295f177221 */ /* 0x040fe20000010100 */
[----:B------:R-:W-:Y:S01]  /*3720*/  FADD.FTZ R77, -R95, R32 ;  /* 0x000000205f4d7221 */ /* 0x000fe20000010100 */
[----:B------:R-:W-:Y:S01]  /*3730*/  FFMA.FTZ R12, R12, R35, R34 ;  /* 0x000000230c0c7223 */ /* 0x000fe20000010022 */
[----:B------:R-:W-:Y:S01]  /*3740*/  FFMA.FTZ R15, R15, R17, R18 ;  /* 0x000000110f0f7223 */ /* 0x000fe20000010012 */
[----:B------:R-:W-:Y:S01]  /*3750*/  FADD.FTZ R32, -R95, R36 ;  /* 0x000000245f207221 */ /* 0x000fe20000010100 */
[----:B------:R-:W-:-:S02]  /*3760*/  HADD2.F32 R18, -RZ, R96.H1_H1 ;  /* 0x30000060ff127230 */ /* 0x000fc40000004100 */
[----:B------:R-:W-:Y:S01]  /*3770*/  FMUL.FTZ R90, R60, R90 ;  /* 0x0000005a3c5a7220 */ /* 0x000fe20000410000 */
[----:B0-----:R-:W-:-:S04]  /*3780*/  IMAD.WIDE.U32 R40, R94, 0x10, R20 ;  /* 0x000000105e287825 */ /* 0x001fc800078e0014 */
[C---:B------:R-:W-:Y:S01]  /*3790*/  FADD.FTZ R16, -R95.reuse, R16 ;  /* 0x000000105f107221 */ /* 0x040fe20000010100 */
[C---:B------:R-:W-:Y:S01]  /*37a0*/  FMUL.FTZ R91, R60.reuse, R91 ;  /* 0x0000005b3c5b7220 */ /* 0x040fe20000410000 */
[C---:B------:R-:W-:Y:S01]  /*37b0*/  FADD.FTZ R79, -R95.reuse, R30 ;  /* 0x0000001e5f4f7221 */ /* 0x040fe20000010100 */
[----:B------:R-:W-:Y:S02]  /*37c0*/  HADD2.F32 R17, -RZ, R55.H0_H0 ;  /* 0x20000037ff117230 */ /* 0x000fe40000004100 */
[----:B------:R-:W-:Y:S01]  /*37d0*/  FMUL.FTZ R36, R60, R32 ;  /* 0x000000203c247220 */ /* 0x000fe20000410000 */
[----:B------:R-:W-:Y:S01]  /*37e0*/  HADD2.F32 R22, -RZ, R97.H0_H0 ;  /* 0x20000061ff167230 */ /* 0x000fe20000004100 */
[----:B------:R0:W-:Y:S01]  /*37f0*/  STG.E.128 desc[UR6][R40.64], R12 ;  /* 0x0000000c28007986 */ /* 0x0001e2000c101d06 */
[----:B------:R-:W-:Y:S02]  /*3800*/  HADD2.F32 R19, -RZ, R111.H0_H0 ;  /* 0x2000006fff137230 */ /* 0x000fe40000004100 */
[C---:B------:R-:W-:Y:S01]  /*3810*/  FADD.FTZ R78, -R95.reuse, R31 ;  /* 0x0000001f5f4e7221 */ /* 0x040fe20000010100 */
[----:B------:R-:W-:Y:S01]  /*3820*/  FADD.FTZ R30, -R95, R39 ;  /* 0x000000275f1e7221 */ /* 0x000fe20000010100 */
[----:B------:R-:W-:-:S02]  /*3830*/  HADD2.F32 R34, -RZ, R96.H0_H0 ;  /* 0x20000060ff227230 */ /* 0x000fc40000004100 */
[C---:B------:R-:W-:Y:S01]  /*3840*/  FMUL.FTZ R32, R60.reuse, R23 ;  /* 0x000000173c207220 */ /* 0x040fe20000410000 */
[----:B------:R-:W-:Y:S02]  /*3850*/  HADD2.F32 R35, -RZ, R54.H0_H0 ;  /* 0x20000036ff237230 */ /* 0x000fe40000004100 */
[C---:B------:R-:W-:Y:S01]  /*3860*/  FADD.FTZ R81, -R95.reuse, R26 ;  /* 0x0000001a5f517221 */ /* 0x040fe20000010100 */
[C---:B------:R-:W-:Y:S01]  /*3870*/  FADD.FTZ R83, -R95.reuse, R28 ;  /* 0x0000001c5f537221 */ /* 0x040fe20000010100 */
[C---:B------:R-:W-:Y:S01]  /*3880*/  FADD.FTZ R31, -R95.reuse, R37 ;  /* 0x000000255f1f7221 */ /* 0x040fe20000010100 */
[C---:B------:R-:W-:Y:S01]  /*3890*/  FMUL.FTZ R39, R60.reuse, R16 ;  /* 0x000000103c277220 */ /* 0x040fe20000410000 */
[----:B------:R-:W-:Y:S02]  /*38a0*/  HADD2.F32 R23, -RZ, R98.H1_H1 ;  /* 0x30000062ff177230 */ /* 0x000fe40000004100 */
[C---:B------:R-:W-:Y:S01]  /*38b0*/  FADD.FTZ R88, -R95.reuse, R24 ;  /* 0x000000185f587221 */ /* 0x040fe20000010100 */
[C---:B------:R-:W-:Y:S01]  /*38c0*/  FADD.FTZ R26, -R95.reuse, R38 ;  /* 0x000000265f1a7221 */ /* 0x040fe20000010100 */
[C---:B------:R-:W-:Y:S01]  /*38d0*/  FADD.FTZ R28, -R95.reuse, R42 ;  /* 0x0000002a5f1c7221 */ /* 0x040fe20000010100 */
[C---:B------:R-:W-:Y:S01]  /*38e0*/  FMUL.FTZ R61, R60.reuse, R61 ;  /* 0x0000003d3c3d7220 */ /* 0x040fe20000410000 */
[----:B------:R-:W-:Y:S01]  /*38f0*/  FADD.FTZ R24, -R95, R43 ;  /* 0x0000002b5f187221 */ /* 0x000fe20000010100 */
[----:B------:R-:W-:Y:S01]  /*3900*/  FMUL.FTZ R87, R60, R87 ;  /* 0x000000573c577220 */ /* 0x000fe20000410000 */
[----:B0-----:R-:W-:Y:S01]  /*3910*/  FFMA.FTZ R14, R90, R18, R17 ;  /* 0x000000125a0e7223 */ /* 0x001fe20000010011 */
[----:B------:R-:W-:Y:S01]  /*3920*/  FFMA.FTZ R13, R91, R22, R19 ;  /* 0x000000165b0d7223 */ /* 0x000fe20000010013 */
[----:B------:R-:W-:-:S02]  /*3930*/  HADD2.F32 R18, -RZ, R53.H0_H0 ;  /* 0x20000035ff127230 */ /* 0x000fc40000004100 */
[C---:B------:R-:W-:Y:S01]  /*3940*/  FMUL.FTZ R37, R60.reuse, R25 ;  /* 0x000000193c257220 */ /* 0x040fe20000410000 */
[----:B------:R-:W-:Y:S02]  /*3950*/  HADD2.F32 R22, -RZ, R99.H1_H1 ;  /* 0x30000063ff167230 */ /* 0x000fe40000004100 */
[C---:B------:R-:W-:Y:S01]  /*3960*/  FMUL.FTZ R38, R60.reuse, R29 ;  /* 0x0000001d3c267220 */ /* 0x040fe20000410000 */
[----:B------:R-:W-:Y:S02]  /*3970*/  HADD2.F32 R19, -RZ, R112.H1_H1 ;  /* 0x30000070ff137230 */ /* 0x000fe40000004100 */
[C---:B------:R-:W-:Y:S01]  /*3980*/  FMUL.FTZ R25, R60.reuse, R31 ;  /* 0x0000001f3c197220 */ /* 0x040fe20000410000 */
        /* <DEDUP_REMOVED lines=19> */
[----:B------:R-:W-:Y:S01]  /*3ac0*/  FFMA.FTZ R18, R61, R23, R18 ;  /* 0x000000173d127223 */ /* 0x000fe20000010012 */
[----:B------:R-:W-:Y:S02]  /*3ad0*/  HADD2.F32 R15, -RZ, R111.H1_H1 ;  /* 0x3000006fff0f7230 */ /* 0x000fe40000004100 */
[----:B------:R-:W-:Y:S01]  /*3ae0*/  FMUL.FTZ R60, R60, R24 ;  /* 0x000000183c3c7220 */ /* 0x000fe20000410000 */
[----:B------:R-:W-:Y:S01]  /*3af0*/  FFMA.FTZ R19, R87, R22, R19 ;  /* 0x0000001657137223 */ /* 0x000fe20000010013 */
[C---:B------:R-:W-:Y:S01]  /*3b00*/  IADD3 R23, PT, PT, R94.reuse, 0x100, RZ ;  /* 0x000001005e177810 */ /* 0x040fe20007ffe0ff */
[----:B------:R-:W-:Y:S01]  /*3b10*/  HADD2.F32 R28, -RZ, R98.H0_H0 ;  /* 0x20000062ff1c7230 */ /* 0x000fe20000004100 */
[C---:B------:R-:W-:Y:S01]  /*3b20*/  IADD3 R22, PT, PT, R94.reuse, 0x200, RZ ;  /* 0x000002005e167810 */ /* 0x040fe20007ffe0ff */
[----:B------:R-:W-:Y:S02]  /*3b30*/  HADD2.F32 R27, -RZ, R52.H0_H0 ;  /* 0x20000034ff1b7230 */ /* 0x000fe40000004100 */
[----:B------:R-:W-:Y:S01]  /*3b40*/  FFMA.FTZ R15, R89, R34, R15 ;  /* 0x00000022590f7223 */ /* 0x000fe2000001000f */
[----:B------:R-:W-:Y:S01]  /*3b50*/  HADD2.F32 R24, -RZ, R99.H0_H0 ;  /* 0x20000063ff187230 */ /* 0x000fe20000004100 */
[C---:B------:R-:W-:Y:S01]  /*3b60*/  IADD3 R90, PT, PT, R94.reuse, 0x300, RZ ;  /* 0x000003005e5a7810 */ /* 0x040fe20007ffe0ff */
[----:B------:R-:W-:Y:S01]  /*3b70*/  HADD2.F32 R17, -RZ, R112.H0_H0 ;  /* 0x20000070ff117230 */ /* 0x000fe20000004100 */
[C---:B------:R-:W-:Y:S01]  /*3b80*/  IADD3 R86, PT, PT, R94.reuse, 0x400, RZ ;  /* 0x000004005e567810 */ /* 0x040fe20007ffe0ff */
[----:B------:R-:W-:Y:S01]  /*3b90*/  IMAD.WIDE.U32 R34, R23, 0x10, R20 ;  /* 0x0000001017227825 */ /* 0x000fe200078e0014 */
[----:B------:R-:W-:-:S03]  /*3ba0*/  IADD3 R42, PT, PT, R94, 0x500, RZ ;  /* 0x000005005e2a7810 */ /* 0x000fc60007ffe0ff */
[----:B------:R-:W-:Y:S01]  /*3bb0*/  FFMA.FTZ R16, R16, R28, R27 ;  /* 0x0000001c10107223 */ /* 0x000fe2000001001b */
[C---:B------:R-:W-:Y:S01]  /*3bc0*/  IADD3 R40, PT, PT, R94.reuse, 0x600, RZ ;  /* 0x000006005e287810 */ /* 0x040fe20007ffe0ff */
[----:B------:R-:W-:Y:S01]  /*3bd0*/  FFMA.FTZ R17, R85, R24, R17 ;  /* 0x0000001855117223 */ /* 0x000fe20000010011 */
[----:B------:R-:W-:Y:S01]  /*3be0*/  IADD3 R94, PT, PT, R94, 0x700, RZ ;  /* 0x000007005e5e7810 */ /* 0x000fe20007ffe0ff */
[--C-:B------:R-:W-:Y:S01]  /*3bf0*/  IMAD.WIDE.U32 R22, R22, 0x10, R20.reuse ;  /* 0x0000001016167825 */ /* 0x100fe200078e0014 */
[----:B------:R0:W-:Y:S03]  /*3c00*/  STG.E.128 desc[UR6][R34.64], R12 ;  /* 0x0000000c22007986 */ /* 0x0001e6000c101d06 */
[--C-:B------:R-:W-:Y:S01]  /*3c10*/  IMAD.WIDE.U32 R90, R90, 0x10, R20.reuse ;  /* 0x000000105a5a7825 */ /* 0x100fe200078e0014 */
[----:B------:R1:W-:Y:S03]  /*3c20*/  STG.E.128 desc[UR6][R22.64], R16 ;  /* 0x0000001016007986 */ /* 0x0003e6000c101d06 */
[----:B------:R-:W-:-:S04]  /*3c30*/  IMAD.WIDE.U32 R86, R86, 0x10, R20 ;  /* 0x0000001056567825 */ /* 0x000fc800078e0014 */
[----:B------:R-:W-:-:S04]  /*3c40*/  IMAD.WIDE.U32 R42, R42, 0x10, R20 ;  /* 0x000000102a2a7825 */ /* 0x000fc800078e0014 */
[----:B------:R-:W-:-:S04]  /*3c50*/  IMAD.WIDE.U32 R40, R40, 0x10, R20 ;  /* 0x0000001028287825 */ /* 0x000fc800078e0014 */
[----:B------:R-:W-:-:S04]  /*3c60*/  IMAD.WIDE.U32 R94, R94, 0x10, R20 ;  /* 0x000000105e5e7825 */ /* 0x000fc800078e0014 */
[----:B------:R-:W-:Y:S02]  /*3c70*/  HADD2.F32 R21, -RZ, R100.H0_H0 ;  /* 0x20000064ff157230 */ /* 0x000fe40000004100 */
[----:B0-----:R-:W-:Y:S02]  /*3c80*/  HADD2.F32 R12, -RZ, R50.H0_H0 ;  /* 0x20000032ff0c7230 */ /* 0x001fe40000004100 */
[----:B-1----:R-:W-:Y:S02]  /*3c90*/  HADD2.F32 R18, -RZ, R101.H1_H1 ;  /* 0x30000065ff127230 */ /* 0x002fe40000004100 */
        /* <DEDUP_REMOVED lines=9> */
[----:B------:R-:W-:Y:S02]  /*3d30*/  HADD2.F32 R14, -RZ, R51.H0_H0 ;  /* 0x20000033ff0e7230 */ /* 0x000fe40000004100 */
[----:B------:R-:W-:Y:S01]  /*3d40*/  FFMA.FTZ R13, R82, R20, R13 ;  /* 0x00000014520d7223 */ /* 0x000fe2000001000d */
[----:B------:R-:W-:-:S02]  /*3d50*/  HADD2.F32 R28, -RZ, R103.H0_H0 ;  /* 0x20000067ff1c7230 */ /* 0x000fc40000004100 */
[----:B------:R-:W-:Y:S02]  /*3d60*/  HADD2.F32 R17, -RZ, R114.H0_H0 ;  /* 0x20000072ff117230 */ /* 0x000fe40000004100 */
[----:B------:R-:W-:Y:S01]  /*3d70*/  FFMA.FTZ R14, R81, R19, R14 ;  /* 0x00000013510e7223 */ /* 0x000fe2000001000e */
[----:B------:R-:W-:Y:S02]  /*3d80*/  HADD2.F32 R27, -RZ, R102.H1_H1 ;  /* 0x30000066ff1b7230 */ /* 0x000fe40000004100 */
[----:B------:R-:W-:Y:S02]  /*3d90*/  HADD2.F32 R18, -RZ, R49.H0_H0 ;  /* 0x20000031ff127230 */ /* 0x000fe40000004100 */
[----:B------:R-:W-:Y:S01]  /*3da0*/  FFMA.FTZ R17, R84, R28, R17 ;  /* 0x0000001c54117223 */ /* 0x000fe20000010011 */
[----:B------:R-:W-:Y:S01]  /*3db0*/  HADD2.F32 R22, -RZ, R105.H0_H0 ;  /* 0x20000069ff167230 */ /* 0x000fe20000004100 */
[----:B------:R0:W-:Y:S01]  /*3dc0*/  STG.E.128 desc[UR6][R90.64], R12 ;  /* 0x0000000c5a007986 */ /* 0x0001e2000c101d06 */
[----:B------:R-:W-:-:S02]  /*3dd0*/  HADD2.F32 R21, -RZ, R115.H0_H0 ;  /* 0x20000073ff157230 */ /* 0x000fc40000004100 */
[----:B------:R-:W-:Y:S01]  /*3de0*/  FFMA.FTZ R18, R79, R27, R18 ;  /* 0x0000001b4f127223 */ /* 0x000fe20000010012 */
[----:B------:R-:W-:Y:S02]  /*3df0*/  HADD2.F32 R24, -RZ, R103.H1_H1 ;  /* 0x30000067ff187230 */ /* 0x000fe40000004100 */
[----:B------:R-:W-:Y:S02]  /*3e00*/  HADD2.F32 R19, -RZ, R114.H1_H1 ;  /* 0x30000072ff137230 */ /* 0x000fe40000004100 */
[----:B------:R-:W-:Y:S01]  /*3e10*/  FFMA.FTZ R21, R38, R22, R21 ;  /* 0x0000001626157223 */ /* 0x000fe20000010015 */
[----:B------:R-:W-:Y:S02]  /*3e20*/  HADD2.F32 R23, -RZ, R104.H0_H0 ;  /* 0x20000068ff177230 */ /* 0x000fe40000004100 */
[----:B------:R-:W-:Y:S02]  /*3e30*/  HADD2.F32 R20, -RZ, R46.H0_H0 ;  /* 0x2000002eff147230 */ /* 0x000fe40000004100 */
[----:B------:R-:W-:Y:S01]  /*3e40*/  FFMA.FTZ R19, R78, R24, R19 ;  /* 0x000000184e137223 */ /* 0x000fe20000010013 */
[----:B------:R-:W-:-:S02]  /*3e50*/  HADD2.F32 R61, -RZ, R104.H1_H1 ;  /* 0x30000068ff3d7230 */ /* 0x000fc40000004100 */
[----:B------:R-:W-:Y:S02]  /*3e60*/  HADD2.F32 R22, -RZ, R47.H0_H0 ;  /* 0x2000002fff167230 */ /* 0x000fe40000004100 */
[----:B------:R-:W-:Y:S01]  /*3e70*/  FFMA.FTZ R20, R77, R23, R20 ;  /* 0x000000174d147223 */ /* 0x000fe20000010014 */
[----:B------:R-:W-:Y:S01]  /*3e80*/  HADD2.F32 R28, -RZ, R106.H1_H1 ;  /* 0x3000006aff1c7230 */ /* 0x000fe20000004100 */
[----:B------:R0:W-:Y:S01]  /*3e90*/  STG.E.128 desc[UR6][R86.64], R16 ;  /* 0x0000001056007986 */ /* 0x0001e2000c101d06 */
        /* <DEDUP_REMOVED lines=8> */
[--C-:B------:R-:W-:Y:S02]  /*3f20*/  HADD2.F32 R35, -RZ, R107.reuse.H0_H0 ;  /* 0x2000006bff237230 */ /* 0x100fe40000004100 */
[--C-:B------:R-:W-:Y:S02]  /*3f30*/  HADD2.F32 R34, -RZ, R116.reuse.H0_H0 ;  /* 0x20000074ff227230 */ /* 0x100fe40000004100 */
[----:B------:R-:W-:Y:S01]  /*3f40*/  FFMA.FTZ R24, R36, R38, R24 ;  /* 0x0000002624187223 */ /* 0x000fe20000010018 */
[----:B------:R-:W-:Y:S01]  /*3f50*/  HADD2.F32 R61, -RZ, R107.H1_H1 ;  /* 0x3000006bff3d7230 */ /* 0x000fe20000004100 */
[----:B------:R0:W-:Y:S01]  /*3f60*/  STG.E.128 desc[UR6][R42.64], R20 ;  /* 0x000000142a007986 */ /* 0x0001e2000c101d06 */
[----:B------:R-:W-:-:S02]  /*3f70*/  HADD2.F32 R27, -RZ, R116.H1_H1 ;  /* 0x30000074ff1b7230 */ /* 0x000fc40000004100 */
[----:B------:R-:W-:Y:S01]  /*3f80*/  FFMA.FTZ R25, R25, R35, R34 ;  /* 0x0000002319197223 */ /* 0x000fe20000010022 */
[----:B------:R-:W-:Y:S02]  /*3f90*/  HADD2.F32 R39, -RZ, R108.H0_H0 ;  /* 0x2000006cff277230 */ /* 0x000fe40000004100 */
        /* <DEDUP_REMOVED lines=11> */
[----:B------:R-:W-:-:S03]  /*4050*/  FFMA.FTZ R29, R32, R38, R37 ;  /* 0x00000026201d7223 */ /* 0x000fc60000010025 */
[----:B------:R-:W-:-:S05]  /*4060*/  FFMA.FTZ R31, R60, R34, R33 ;  /* 0x000000223c1f7223 */ /* 0x000fca0000010021 */
[----:B------:R0:W-:Y:S02]  /*4070*/  STG.E.128 desc[UR6][R94.64], R28 ;  /* 0x0000001c5e007986 */ /* 0x0001e4000c101d06 */
.L_x_21836:
[----:B0-----:R-:W0:Y:S01]  /*4080*/  LDC.64 R12, c[0x0][0x380] ;  /* 0x0000e000ff0c7b82 */ /* 0x001e220000000a00 */
[----:B------:R-:W-:Y:S01]  /*4090*/  UPLOP3.LUT UP0, UPT, UPT, UPT, UP0, 0x40, 0x4 ;  /* 0x000000000004789c */ /* 0x000fe20003f0e800 */
[----:B0-----:R-:W-:-:S04]  /*40a0*/  IADD3 R0, PT, PT, R0, R12, RZ ;  /* 0x0000000c00007210 */ /* 0x001fc80007ffe0ff */
[----:B------:R-:W-:-:S13]  /*40b0*/  ISETP.GE.AND P0, PT, R0, R13, PT ;  /* 0x0000000d0000720c */ /* 0x000fda0003f06270 */
[----:B------:R-:W-:Y:S05]  /*40c0*/  @!P0 BRA `(.L_x_21837) ;  /* 0xffffffc800dc8947 */ /* 0x000fea000383ffff */
[----:B------:R-:W-:Y:S05]  /*40d0*/  EXIT ;  /* 0x000000000000794d */ /* 0x000fea0003800000 */
.L_x_21838:
        /* <DEDUP_REMOVED lines=10> */
.L_x_27595:


//--------------------- .text._ZN10layer_norm13ln_fwd_kernelINS_13Kernel_traitsI6__halfffffjLj8192ELj1ELj1ELj8ELj16ENS_18Kernel_traits_baseILj8192ES2_ffffjLj256EEEEELb1ELb0ELb0ELb0EEEvNS_9FwdParamsE --------------------------
	.section	.text._ZN10layer_norm13ln_fwd_kernelINS_13Kernel_traitsI6__halfffffjLj8192ELj1ELj1ELj8ELj16ENS_18Kernel_traits_baseILj8192ES2_ffffjLj256EEEEELb1ELb0ELb0ELb0EEEvNS_9FwdParamsE,"ax",@progbits
	.align	128
        .global         _ZN10layer_norm13ln_fwd_kernelINS_13Kernel_traitsI6__halfffffjLj8192ELj1ELj1ELj8ELj16ENS_18Kernel_traits_baseILj8192ES2_ffffjLj256EEEEELb1ELb0ELb0ELb0EEEvNS_9FwdParamsE
        .type           _ZN10layer_norm13ln_fwd_kernelINS_13Kernel_traitsI6__halfffffjLj8192ELj1ELj1ELj8ELj16ENS_18Kernel_traits_baseILj8192ES2_ffffjLj256EEEEELb1ELb0ELb0ELb0EEEvNS_9FwdParamsE,@function
        .size           _ZN10layer_norm13ln_fwd_kernelINS_13Kernel_traitsI6__halfffffjLj8192ELj1ELj1ELj8ELj16ENS_18Kernel_traits_baseILj8192ES2_ffffjLj256EEEEELb1ELb0ELb0ELb0EEEvNS_9FwdParamsE,(.L_x_27596 - _ZN10layer_norm13ln_fwd_kernelINS_13Kernel_traitsI6__halfffffjLj8192ELj1ELj1ELj8ELj16ENS_18Kernel_traits_baseILj8192ES2_ffffjLj256EEEEELb1ELb0ELb0ELb0EEEvNS_9FwdParamsE)
        .other          _ZN10layer_norm13ln_fwd_kernelINS_13Kernel_traitsI6__halfffffjLj8192ELj1ELj1ELj8ELj16ENS_18Kernel_traits_baseILj8192ES2_ffffjLj256EEEEELb1ELb0ELb0ELb0EEEvNS_9FwdParamsE,@"STO_CUDA_ENTRY STV_DEFAULT"
_ZN10layer_norm13ln_fwd_kernelINS_13Kernel_traitsI6__halfffffjLj8192ELj1ELj1ELj8ELj16ENS_18Kernel_traits_baseILj8192ES2_ffffjLj256EEEEELb1ELb0ELb0ELb0EEEvNS_9FwdParamsE:
.text._ZN10layer_norm13ln_fwd_kernelINS_13Kernel_traitsI6__halfffffjLj8192ELj1ELj1ELj8ELj16ENS_18Kernel_traits_baseILj8192ES2_ffffjLj256EEEEELb1ELb0ELb0ELb0EEEvNS_9FwdParamsE:
        /* <DEDUP_REMOVED lines=13> */
[----:B------:R-:W0:Y:S03]  /*00d0*/  @P0 LDC R11, c[0x0][0x460] ;  /* 0x00011800ff0b0b82 */ /* 0x000e260000000800 */
[----:B----4-:R1:W0:Y:S01]  /*00e0*/  @P0 LDG.E.64 R8, desc[UR6][R6.64] ;  /* 0x0000000606080981 */ /* 0x010222000c1e1b00 */
[----:B-----5:R-:W-:Y:S01]  /*00f0*/  UISETP.NE.U32.AND UP0, UPT, UR10, URZ, UPT ;  /* 0x000000ff0a00728c */ /* 0x020fe2000bf05070 */
[----:B------:R-:W-:Y:S01]  /*0100*/  BSSY.RECONVERGENT B0, `(.L_x_21839) ;  /* 0x0000091000007945 */ /* 0x000fe20003800200 */
[----:B------:R-:W-:Y:S01]  /*0110*/  USHF.R.S32.HI UR4, URZ, 0x1f, UR5 ;  /* 0x0000001fff047899 */ /* 0x000fe20008011405 */
[----:B------:R-:W3:Y:S01]  /*0120*/  S2R R5, SR_TID.X ;  /* 0x0000000000057919 */ /* 0x000ee20000002100 */
[----:B------:R-:W4:Y:S01]  /*0130*/  S2UR UR15, SR_CTAID.X ;  /* 0x00000000000f79c3 */ /* 0x000f220000002500 */
[----:B------:R-:W-:-:S02]  /*0140*/  UISETP.NE.AND.EX UP0, UPT, UR11, URZ, UPT, UP0 ;  /* 0x000000ff0b00728c */ /* 0x000fc4000bf05300 */
[----:B------:R-:W-:-:S04]  /*0150*/  ULEA.HI UR4, UR4, UR5, URZ, 0x2 ;  /* 0x0000000504047291 */ /* 0x000fc8000f8f10ff */
[----:B------:R-:W-:Y:S01]  /*0160*/  USHF.R.S32.HI UR4, URZ, 0x2, UR4 ;  /* 0x00000002ff047899 */ /* 0x000fe20008011404 */
[----:B---3--:R-:W-:Y:S01]  /*0170*/  IMAD.MOV.U32 R4, RZ, RZ, R5 ;  /* 0x000000ffff047224 */ /* 0x008fe200078e0005 */
[----:B-1----:R-:W-:-:S04]  /*0180*/  LOP3.LUT R7, R5, 0xe0, RZ, 0xc0, !PT ;  /* 0x000000e005077812 */ /* 0x002fc800078ec0ff */
[----:B------:R-:W-:-:S04]  /*0190*/  LOP3.LUT R0, R4, 0xff, RZ, 0x3c, !PT ;  /* 0x000000ff04007812 */ /* 0x000fc800078e3cff */
[----:B------:R-:W-:Y:S02]  /*01a0*/  IADD3 R0, PT, PT, R0, UR4, RZ ;  /* 0x0000000400007c10 */ /* 0x000fe4000fffe0ff */
[----:B--2---:R-:W-:Y:S02]  /*01b0*/  @P0 R2UR UR8, R2 ;  /* 0x00000000020802ca */ /* 0x004fe400000e0000 */
        /* <DEDUP_REMOVED lines=19> */
[----:B------:R-:W-:Y:S01]  /*02f0*/  UIADD3 UR27, UPT, UPT, UR8, -0x700cb87f, URZ ;  /* 0x8ff34781081b7890 */ /* 0x000fe2000fffe0ff */
[----:B----4-:R-:W-:Y:S11]  /*0300*/  BRA.U !UP0, `(.L_x_21840) ;  /* 0x0000000508047547 */ /* 0x010ff6000b800000 */
        /* <DEDUP_REMOVED lines=21> */
[----:B---3--:R-:W-:-:S04]  /*0460*/  @P2 IMAD.WIDE.U32 R32, R4, 0x8, R32 ;  /* 0x0000000804202825 */ /* 0x008fc800078e0020 */
[----:B------:R-:W-:Y:S01]  /*0470*/  @P2 VIADD R4, R4, 0x100 ;  /* 0x0000010004042836 */ /* 0x000fe20000000000 */
[----:B------:R0:W5:Y:S02]  /*0480*/  @P2 LD.E.64 R26, desc[UR6][R32.64] ;  /* 0x00000006201a2980 */ /* 0x000164000c101b00 */
[----:B------:R-:W3:Y:S01]  /*0490*/  @P4 LDC.64 R40, c[0x0][0x438] ;  /* 0x00010e00ff284b82 */ /* 0x000ee20000000a00 */
[----:B----4-:R-:W-:-:S05]  /*04a0*/  @P3 IMAD.WIDE.U32 R34, R4, 0x8, R34 ;  /* 0x0000000804223825 */ /* 0x010fca00078e0022 */
[----:B------:R0:W5:Y:S02]  /*04b0*/  @P3 LDG.E.64 R86, desc[UR6][R34.64] ;  /* 0x0000000622563981 */ /* 0x000164000c1e1b00 */
[----:B------:R-:W4:Y:S01]  /*04c0*/  @P5 LDC.64 R42, c[0x0][0x3d0] ;  /* 0x0000f400ff2a5b82 */ /* 0x000f220000000a00 */
[----:B-1----:R-:W-:-:S04]  /*04d0*/  @P3 IMAD.WIDE.U32 R36, R4, 0x8, R36 ;  /* 0x0000000804243825 */ /* 0x002fc800078e0024 */
[----:B------:R-:W-:Y:S01]  /*04e0*/  @P3 VIADD R4, R4, 0x100 ;  /* 0x0000010004043836 */ /* 0x000fe20000000000 */
        /* <DEDUP_REMOVED lines=17> */
[----:B------:R0:W5:Y:S01]  /*0600*/  @P6 LDG.E.64 R78, desc[UR6][R46.64] ;  /* 0x000000062e4e6981 */ /* 0x000162000c1e1b00 */
[----:B---3--:R-:W-:-:S04]  /*0610*/  @P6 IMAD.WIDE.U32 R48, R4, 0x8, R48 ;  /* 0x0000000804306825 */ /* 0x008fc800078e0030 */
[----:B------:R-:W-:Y:S01]  /*0620*/  @P6 VIADD R4, R4, 0x100 ;  /* 0x0000010004046836 */ /* 0x000fe20000000000 */
[----:B------:R0:W5:Y:S03]  /*0630*/  @P6 LD.E.64 R18, desc[UR6][R48.64] ;  /* 0x0000000630126980 */ /* 0x000166000c101b00 */
        /* <DEDUP_REMOVED lines=14> */
.L_x_21840:
        /* <DEDUP_REMOVED lines=17> */
[----:B-1----:R-:W-:-:S04]  /*0830*/  @P5 IMAD.WIDE.U32 R30, R4, 0x8, R30 ;  /* 0x00000008041e5825 */ /* 0x002fc800078e001e */
[----:B------:R-:W-:Y:S01]  /*0840*/  @P5 VIADD R4, R4, 0x100 ;  /* 0x0000010004045836 */ /* 0x000fe20000000000 */
[----:B------:R1:W5:Y:S02]  /*0850*/  @P5 LDG.E.64 R12, desc[UR6][R30.64] ;  /* 0x000000061e0c5981 */ /* 0x000364000c1e1b00 */
[----:B------:R-:W1:Y:S01]  /*0860*/  @P1 LDC.64 R40, c[0x0][0x3d0] ;  /* 0x0000f400ff281b82 */ /* 0x000e620000000a00 */
[----:B--2---:R-:W-:-:S04]  /*0870*/  @P4 IMAD.WIDE.U32 R34, R4, 0x8, R34 ;  /* 0x0000000804224825 */ /* 0x004fc800078e0022 */
[----:B------:R-:W-:Y:S01]  /*0880*/  @P4 VIADD R4, R4, 0x100 ;  /* 0x0000010004044836 */ /* 0x000fe20000000000 */
[----:B------:R2:W5:Y:S02]  /*0890*/  @P4 LDG.E.64 R86, desc[UR6][R34.64] ;  /* 0x0000000622564981 */ /* 0x000564000c1e1b00 */
[----:B------:R-:W2:Y:S01]  /*08a0*/  @P0 LDC.64 R42, c[0x0][0x3d0] ;  /* 0x0000f400ff2a0b82 */ /* 0x000ea20000000a00 */
[C---:B---3--:R-:W-:Y:S01]  /*08b0*/  @P3 IMAD.WIDE.U32 R36, R4.reuse, 0x8, R36 ;  /* 0x0000000804243825 */ /* 0x048fe200078e0024 */
[----:B------:R-:W-:-:S04]  /*08c0*/  @P3 IADD3 R4, PT, PT, R4, 0x100, RZ ;  /* 0x0000010004043810 */ /* 0x000fc80007ffe0ff */
[----:B------:R3:W5:Y:S02]  /*08d0*/  @P3 LDG.E.64 R82, desc[UR6][R36.64] ;  /* 0x0000000624523981 */ /* 0x000764000c1e1b00 */
[----:B0-----:R-:W0:Y:S01]  /*08e0*/  @P6 LDC.64 R14, c[0x0][0x3d0] ;  /* 0x0000f400ff0e6b82 */ /* 0x001e220000000a00 */
[----:B----4-:R-:W-:-:S04]  /*08f0*/  @P2 IMAD.WIDE.U32 R38, R4, 0x8, R38 ;  /* 0x0000000804262825 */ /* 0x010fc800078e0026 */
[----:B------:R-:W-:Y:S01]  /*0900*/  @P2 VIADD R4, R4, 0x100 ;  /* 0x0000010004042836 */ /* 0x000fe20000000000 */
[----:B------:R3:W5:Y:S03]  /*0910*/  @P2 LDG.E.64 R80, desc[UR6][R38.64] ;  /* 0x0000000626502981 */ /* 0x000766000c1e1b00 */
[----:B-1----:R-:W-:-:S04]  /*0920*/  @P1 IMAD.WIDE.U32 R40, R4, 0x8, R40 ;  /* 0x0000000804281825 */ /* 0x002fc800078e0028 */
[----:B------:R-:W-:Y:S01]  /*0930*/  @P1 VIADD R4, R4, 0x100 ;  /* 0x0000010004041836 */ /* 0x000fe20000000000 */
[----:B------:R3:W5:Y:S03]  /*0940*/  @P1 LDG.E.64 R78, desc[UR6][R40.64] ;  /* 0x00000006284e1981 */ /* 0x000766000c1e1b00 */
        /* <DEDUP_REMOVED lines=12> */
.L_x_21841:
[----:B------:R-:W-:Y:S05]  /*0a10*/  BSYNC.RECONVERGENT B0 ;  /* 0x0000000000007941 */ /* 0x000fea0003800200 */
.L_x_21839:
[----:B------:R-:W0:Y:S02]  /*0a20*/  LDCU UR5, c[0x0][0x384] ;  /* 0x00007080ff0577ac */ /* 0x000e240008000800 */
[----:B0-----:R-:W-:-:S06]  /*0a30*/  UISETP.GE.AND UP0, UPT, UR15, UR5, UPT ;  /* 0x000000050f00728c */ /* 0x001fcc000bf06270 */
[----:B------:R-:W-:-:S13]  /*0a40*/  PLOP3.LUT P0, PT, PT, PT, UP0, 0x80, 0x8 ;  /* 0x000000000008781c */ /* 0x000fda0003f0f008 */
[----:B------:R-:W-:Y:S05]  /*0a50*/  @P0 EXIT ;  /* 0x000000000000094d */ /* 0x000fea0003800000 */
[----:B------:R-:W0:Y:S01]  /*0a60*/  LDC R30, c[0x0][0x360] ;  /* 0x0000d800ff1e7b82 */ /* 0x000e220000000800 */
[----:B------:R-:W-:Y:S01]  /*0a70*/  IMAD.HI.U32 R4, R70, -0x2daee0ad, RZ ;  /* 0xd2511f5346047827 */ /* 0x000fe200078e00ff */
[--C-:B-----5:R-:W-:Y:S01]  /*0a80*/  SHF.R.U64 R99, R2, 0x10, R3.reuse ;  /* 0x0000001002637819 */ /* 0x120fe20000001203 */
[----:B------:R-:W-:Y:S01]  /*0a90*/  UIADD3 UR5, UPT, UPT, UR9, 0x32370b8f, URZ ;  /* 0x32370b8f09057890 */ /* 0x000fe2000fffe0ff */
[----:B------:R-:W-:Y:S01]  /*0aa0*/  MOV R35, R3 ;  /* 0x0000000300237202 */ /* 0x000fe20000000f00 */
[----:B------:R-:W-:Y:S01]  /*0ab0*/  IMAD.MOV.U32 R98, RZ, RZ, R2 ;  /* 0x000000ffff627224 */ /* 0x000fe200078e0002 */
[----:B------:R-:W-:Y:S01]  /*0ac0*/  LOP3.LUT R4, R4, UR9, RZ, 0x3c, !PT ;  /* 0x0000000904047c12 */ /* 0x000fe2000f8e3cff */
[----:B------:R-:W-:Y:S01]  /*0ad0*/  IMAD.MOV.U32 R85, RZ, RZ, R10 ;  /* 0x000000ffff557224 */ /* 0x000fe200078e000a */
[----:B------:R-:W-:Y:S01]  /*0ae0*/  SHF.R.U32.HI R38, RZ, 0x10, R3 ;  /* 0x00000010ff267819 */ /* 0x000fe20000011603 */
[--C-:B------:R-:W-:Y:S01]  /*0af0*/  IMAD.MOV.U32 R31, RZ, RZ, R11.reuse ;  /* 0x000000ffff1f7224 */ /* 0x100fe200078e000b */
[----:B------:R-:W-:Y:S01]  /*0b00*/  SHF.R.U64 R89, R10, 0x10, R11 ;  /* 0x000000100a597819 */ /* 0x000fe2000000120b */
[----:B------:R-:W-:Y:S01]  /*0b10*/  IMAD.HI.U32 R3, R4, -0x326172a9, RZ ;  /* 0xcd9e8d5704037827 */ /* 0x000fe200078e00ff */
[----:B------:R-:W-:Y:S01]  /*0b20*/  MOV R96, R12 ;  /* 0x0000000c00607202 */ /* 0x000fe20000000f00 */
[----:B------:R-:W1:Y:S01]  /*0b30*/  LDCU.64 UR10, c[0x0][0x3e0] ;  /* 0x00007c00ff0a77ac */ /* 0x000e620008000a00 */
[----:B------:R-:W-:Y:S01]  /*0b40*/  SHF.R.U64 R97, R12, 0x10, R13 ;  /* 0x000000100c617819 */ /* 0x000fe2000000120d */
[----:B------:R-:W-:Y:S01]  /*0b50*/  IMAD.MOV.U32 R12, RZ, RZ, R32 ;  /* 0x000000ffff0c7224 */ /* 0x000fe200078e0020 */
[----:B------:R-:W-:Y:S01]  /*0b60*/  SHF.R.U64 R10, R32, 0x10, R33 ;  /* 0x00000010200a7819 */ /* 0x000fe20000001221 */
[----:B------:R-:W-:Y:S01]  /*0b70*/  IMAD R32, R70, -0x2daee0ad, RZ ;  /* 0xd2511f5346207824 */ /* 0x000fe200078e02ff */
[----:B------:R-:W-:Y:S01]  /*0b80*/  SHF.R.U32.HI R36, RZ, 0x10, R11 ;  /* 0x00000010ff247819 */ /* 0x000fe2000001160b */
[--C-:B------:R-:W-:Y:S01]  /*0b90*/  IMAD.MOV.U32 R34, RZ, RZ, R13.reuse ;  /* 0x000000ffff227224 */ /* 0x100fe200078e000d */
[----:B------:R-:W-:Y:S01]  /*0ba0*/  SHF.R.U32.HI R37, RZ, 0x10, R13 ;  /* 0x00000010ff257819 */ /* 0x000fe2000001160d */
[----:B------:R-:W-:Y:S01]  /*0bb0*/  IMAD.MOV.U32 R11, RZ, RZ, R33 ;  /* 0x000000ffff0b7224 */ /* 0x000fe200078e0021 */
[----:B------:R-:W-:Y:S01]  /*0bc0*/  PRMT R85, R85, 0x5410, R31 ;  /* 0x0000541055557816 */ /* 0x000fe2000000001f */
[----:B------:R-:W-:Y:S01]  /*0bd0*/  IMAD R31, R4, -0x326172a9, RZ ;  /* 0xcd9e8d57041f7824 */ /* 0x000fe200078e02ff */
[----:B------:R-:W-:Y:S01]  /*0be0*/  SHF.R.U32.HI R13, RZ, 0x10, R33 ;  /* 0x00000010ff0d7819 */ /* 0x000fe20000011621 */
[----:B0-----:R-:W-:Y:S01]  /*0bf0*/  IMAD R30, R30, UR15, R5 ;  /* 0x0000000f1e1e7c24 */ /* 0x001fe2000f8e0205 */
[----:B------:R-:W-:Y:S01]  /*0c00*/  PRMT R96, R96, 0x5410, R34 ;  /* 0x0000541060607816 */ /* 0x000fe20000000022 */
[----:B------:R-:W-:Y:S01]  /*0c10*/  UPLOP3.LUT UP2, UPT, UPT, UPT, UPT, 0x40, 0x4 ;  /* 0x000000000004789c */ /* 0x000fe20003f4e870 */
[----:B------:R-:W-:Y:S01]  /*0c20*/  MOV R34, R83 ;  /* 0x0000005300227202 */ /* 0x000fe20000000f00 */
[----:B------:R-:W-:Y:S01]  /*0c30*/  IMAD.HI.U32 R2, R30, -0x326172a9, RZ ;  /* 0xcd9e8d571e027827 */ /* 0x000fe200078e00ff */
[----:B------:R-:W-:Y:S01]  /*0c40*/  SHF.R.U64 R104, R28, 0x10, R29 ;  /* 0x000000101c687819 */ /* 0x000fe2000000121d */
[----:B-1----:R-:W-:Y:S01]  /*0c50*/  UISETP.NE.U32.AND UP0, UPT, UR10, URZ, UPT ;  /* 0x000000ff0a00728c */ /* 0x002fe2000bf05070 */
[----:B------:R-:W-:Y:S01]  /*0c60*/  SHF.R.U64 R108, R26, 0x10, R27 ;  /* 0x000000101a6c7819 */ /* 0x000fe2000000121b */
[----:B------:R-:W-:Y:S01]  /*0c70*/  IMAD R14, R30, -0x326172a9, RZ ;  /* 0xcd9e8d571e0e7824 */ /* 0x000fe200078e02ff */
[----:B------:R-:W-:Y:S01]  /*0c80*/  LOP3.LUT R2, R69, UR8, R2, 0x96, !PT ;  /* 0x0000000845027c12 */ /* 0x000fe2000f8e9602 */
[----:B------:R-:W-:Y:S01]  /*0c90*/  UISETP.NE.AND.EX UP0, UPT, UR11, URZ, UPT, UP0 ;  /* 0x000000ff0b00728c */ /* 0x000fe2000bf05300 */
[----:B------:R-:W-:Y:S01]  /*0ca0*/  SHF.R.U32.HI R115, RZ, 0x10, R19 ;  /* 0x00000010ff737819 */ /* 0x000fe20000011613 */
[----:B------:R-:W0:Y:S01]  /*0cb0*/  LDCU.64 UR10, c[0x0][0x3a0] ;  /* 0x00007400ff0a77ac */ /* 0x000e220008000a00 */
[----:B------:R-:W-:Y:S01]  /*0cc0*/  LOP3.LUT R3, R14, UR22, R3, 0x96, !PT ;  /* 0x000000160e037c12 */ /* 0x000fe2000f8e9603 */
[----:B------:R-:W-:Y:S01]  /*0cd0*/  IMAD.HI.U32 R15, R2, -0x2daee0ad, RZ ;  /* 0xd2511f53020f7827 */ /* 0x000fe200078e00ff */
[----:B------:R-:W-:-:S02]  /*0ce0*/  PRMT R89, R89, 0x5410, R36 ;  /* 0x0000541059597816 */ /* 0x000fc40000000024 */
[----:B------:R-:W-:Y:S01]  /*0cf0*/  PRMT R97, R97, 0x5410, R37 ;  /* 0x0000541061617816 */ /* 0x000fe20000000025 */
[----:B------:R-:W-:Y:S01]  /*0d00*/  IMAD R33, R2, -0x2daee0ad, RZ ;  /* 0xd2511f5302217824 */ /* 0x000fe200078e02ff */
[----:B------:R-:W-:Y:S01]  /*0d10*/  LOP3.LUT R15, R32, UR14, R15, 0x96, !PT ;  /* 0x0000000e200f7c12 */ /* 0x000fe2000f8e960f */
[----:B------:R-:W-:Y:S01]  /*0d20*/  IMAD.HI.U32 R4, R3, -0x2daee0ad, RZ ;  /* 0xd2511f5303047827 */ /* 0x000fe200078e00ff */
[----:B------:R-:W-:Y:S02]  /*0d30*/  PRMT R98, R98, 0x5410, R35 ;  /* 0x0000541062627816 */ /* 0x000fe40000000023 */
[----:B------:R-:W-:Y:S01]  /*0d40*/  PRMT R99, R99, 0x5410, R38 ;  /* 0x0000541063637816 */ /* 0x000fe20000000026 */
[----:B------:R-:W-:Y:S01]  /*0d50*/  IMAD.HI.U32 R2, R15, -0x326172a9, RZ ;  /* 0xcd9e8d570f027827 */ /* 0x000fe200078e00ff */
[----:B------:R-:W-:Y:S02]  /*0d60*/  LOP3.LUT R4, R33, UR12, R4, 0x96, !PT ;  /* 0x0000000c21047c12 */ /* 0x000fe4000f8e9604 */
[----:B------:R-:W-:Y:S01]  /*0d70*/  SHF.R.U32.HI R116, RZ, 0x10, R17 ;  /* 0x00000010ff747819 */ /* 0x000fe20000011611 */
[----:B------:R-:W-:Y:S01]  /*0d80*/  IMAD R32, R3, -0x2daee0ad, RZ ;  /* 0xd2511f5303207824 */ /* 0x000fe200078e02ff */
[----:B------:R-:W-:Y:S01]  /*0d90*/  LOP3.LUT R2, R31, UR23, R2, 0x96, !PT ;  /* 0x000000171f027c12 */ /* 0x000fe2000f8e9602 */
[----:B------:R-:W-:-:S02]  /*0da0*/  IMAD R14, R15, -0x326172a9, RZ ;  /* 0xcd9e8d570f0e7824 */ /* 0x000fc400078e02ff */
[----:B------:R-:W-:-:S04]  /*0db0*/  IMAD.HI.U32 R3, R4, -0x326172a9, RZ ;  /* 0xcd9e8d5704037827 */ /* 0x000fc800078e00ff */
[----:B------:R-:W-:Y:S01]  /*0dc0*/  IMAD.HI.U32 R15, R2, -0x2daee0ad, RZ ;  /* 0xd2511f53020f7827 */ /* 0x000fe200078e00ff */
[----:B------:R-:W-:Y:S01]  /*0dd0*/  LOP3.LUT R3, R14, UR13, R3, 0x96, !PT ;  /* 0x0000000d0e037c12 */ /* 0x000fe2000f8e9603 */
[----:B------:R-:W1:Y:S01]  /*0de0*/  LDCU.64 UR12, c[0x0][0x380] ;  /* 0x00007000ff0c77ac */ /* 0x000e620008000a00 */
[----:B------:R-:W-:Y:S01]  /*0df0*/  MOV R14, R86 ;  /* 0x00000056000e7202 */ /* 0x000fe20000000f00 */
[----:B------:R-:W-:Y:S01]  /*0e00*/  IMAD R31, R4, -0x326172a9, RZ ;  /* 0xcd9e8d57041f7824 */ /* 0x000fe200078e02ff */
[----:B------:R-:W-:Y:S01]  /*0e10*/  LOP3.LUT R15, R32, UR5, R15, 0x96, !PT ;  /* 0x00000005200f7c12 */ /* 0x000fe2000f8e960f */
[----:B------:R-:W-:Y:S01]  /*0e20*/  IMAD R33, R2, -0x2daee0ad, RZ ;  /* 0xd2511f5302217824 */ /* 0x000fe200078e02ff */
[----:B------:R-:W-:Y:S01]  /*0e30*/  PRMT R100, R14, 0x7610, R100 ;  /* 0x000076100e647816 */ /* 0x000fe20000000064 */
[----:B------:R-:W-:Y:S01]  /*0e40*/  IMAD.HI.U32 R4, R3, -0x2daee0ad, RZ ;  /* 0xd2511f5303047827 */ /* 0x000fe200078e00ff */
[----:B------:R-:W-:-:S03]  /*0e50*/  UIADD3 UR5, UPT, UPT, UR9, -0x24c28bd8, URZ ;  /* 0xdb3d742809057890 */ /* 0x000fc6000fffe0ff */
[----:B------:R-:W-:Y:S01]  /*0e60*/  IMAD.HI.U32 R2, R15, -0x326172a9, RZ ;  /* 0xcd9e8d570f027827 */ /* 0x000fe200078e00ff */
[----:B------:R-:W-:Y:S01]  /*0e70*/  LOP3.LUT R4, R33, UR18, R4, 0x96, !PT ;  /* 0x0000001221047c12 */ /* 0x000fe2000f8e9604 */
[----:B------:R-:W2:Y:S02]  /*0e80*/  LDCU UR18, c[0x0][0x388] ;  /* 0x00007100ff1277ac */ /* 0x000ea40008000800 */
[----:B------:R-:W-:Y:S01]  /*0e90*/  IMAD R32, R3, -0x2daee0ad, RZ ;  /* 0xd2511f5303207824 */ /* 0x000fe200078e02ff */
[----:B------:R-:W-:Y:S01]  /*0ea0*/  LOP3.LUT R2, R31, UR19, R2, 0x96, !PT ;  /* 0x000000131f027c12 */ /* 0x000fe2000f8e9602 */
[----:B------:R-:W-:Y:S01]  /*0eb0*/  IMAD R14, R15, -0x326172a9, RZ ;  /* 0xcd9e8d570f0e7824 */ /* 0x000fe200078e02ff */
[----:B------:R-:W3:Y:S01]  /*0ec0*/  LDCU.U8 UR19, c[0x0][0x410] ;  /* 0x00008200ff1377ac */ /* 0x000ee20008000000 */
[----:B------:R-:W-:-:S04]  /*0ed0*/  IMAD.HI.U32 R3, R4, -0x326172a9, RZ ;  /* 0xcd9e8d5704037827 */ /* 0x000fc800078e00ff */
[----:B------:R-:W-:Y:S01]  /*0ee0*/  IMAD.MOV.U32 R31, RZ, RZ, R87 ;  /* 0x000000ffff1f7224 */ /* 0x000fe200078e0057 */
[----:B------:R-:W-:Y:S01]  /*0ef0*/  LOP3.LUT R3, R14, UR20, R3, 0x96, !PT ;  /* 0x000000140e037c12 */ /* 0x000fe2000f8e9603 */
[----:B------:R-:W-:Y:S01]  /*0f00*/  IMAD.MOV.U32 R33, RZ, RZ, R82 ;  /* 0x000000ffff217224 */ /* 0x000fe200078e0052 */
[----:B------:R-:W4:Y:S01]  /*0f10*/  LDCU UR20, c[0x0][0x400] ;  /* 0x00008000ff1477ac */ /* 0x000f220008000800 */
[----:B------:R-:W-:Y:S01]  /*0f20*/  IMAD.HI.U32 R15, R2, -0x2daee0ad, RZ ;  /* 0xd2511f53020f7827 */ /* 0x000fe200078e00ff */
[----:B------:R-:W-:Y:S02]  /*0f30*/  PRMT R100, R100, 0x5410, R31 ;  /* 0x0000541064647816 */ /* 0x000fe4000000001f */
[----:B------:R-:W-:Y:S01]  /*0f40*/  PRMT R101, R33, 0x5410, R34 ;  /* 0x0000541021657816 */ /* 0x000fe20000000022 */
[----:B------:R-:W-:Y:S01]  /*0f50*/  IMAD R31, R4, -0x326172a9, RZ ;  /* 0xcd9e8d57041f7824 */ /* 0x000fe200078e02ff */
[----:B------:R-:W-:Y:S01]  /*0f60*/  LOP3.LUT R15, R32, UR24, R15, 0x96, !PT ;  /* 0x00000018200f7c12 */ /* 0x000fe2000f8e960f */
[----:B------:R-:W-:Y:S01]  /*0f70*/  IMAD R33, R2, -0x2daee0ad, RZ ;  /* 0xd2511f5302217824 */ /* 0x000fe200078e02ff */
[----:B------:R-:W-:Y:S01]  /*0f80*/  MOV R34, R78 ;  /* 0x0000004e00227202 */ /* 0x000fe20000000f00 */
[----:B------:R-:W-:-:S03]  /*0f90*/  IMAD.HI.U32 R4, R3, -0x2daee0ad, RZ ;  /* 0xd2511f5303047827 */ /* 0x000fc600078e00ff */
[----:B------:R-:W-:Y:S01]  /*0fa0*/  PRMT R103, R34, 0x7610, R103 ;  /* 0x0000761022677816 */ /* 0x000fe20000000067 */
[----:B------:R-:W-:Y:S01]  /*0fb0*/  IMAD.MOV.U32 R14, RZ, RZ, R80 ;  /* 0x000000ffff0e7224 */ /* 0x000fe200078e0050 */
[----:B------:R-:W-:Y:S01]  /*0fc0*/  LOP3.LUT R4, R33, UR25, R4, 0x96, !PT ;  /* 0x0000001921047c12 */ /* 0x000fe2000f8e9604 */
[----:B------:R-:W-:Y:S01]  /*0fd0*/  IMAD.MOV.U32 R32, RZ, RZ, R81 ;  /* 0x000000ffff207224 */ /* 0x000fe200078e0051 */
[----:B------:R-:W-:Y:S01]  /*0fe0*/  SHF.R.U32.HI R33, RZ, 0x10, R29 ;  /* 0x00000010ff217819 */ /* 0x000fe2000001161d */
[----:B------:R-:W-:Y:S01]  /*0ff0*/  IMAD.HI.U32 R2, R15, -0x326172a9, RZ ;  /* 0xcd9e8d570f027827 */ /* 0x000fe200078e00ff */
[----:B------:R-:W-:Y:S02]  /*1000*/  SHF.R.U64 R34, R8, 0x10, R9 ;  /* 0x0000001008227819 */ /* 0x000fe40000001209 */
[----:B------:R-:W-:Y:S01]  /*1010*/  PRMT R102, R14, 0x5410, R32 ;  /* 0x000054100e667816 */ /* 0x000fe20000000020 */
[----:B------:R-:W-:Y:S01]  /*1020*/  IMAD R32, R3, -0x2daee0ad, RZ ;  /* 0xd2511f5303207824 */ /* 0x000fe200078e02ff */
[----:B------:R-:W-:Y:S01]  /*1030*/  LOP3.LUT R2, R31, UR21, R2, 0x96, !PT ;  /* 0x000000151f027c12 */ /* 0x000fe2000f8e9602 */
[----:B------:R-:W-:Y:S01]  /*1040*/  IMAD R14, R15, -0x326172a9, RZ ;  /* 0xcd9e8d570f0e7824 */ /* 0x000fe200078e02ff */
[----:B------:R-:W-:Y:S01]  /*1050*/  PRMT R104, R104, 0x5410, R33 ;  /* 0x0000541068687816 */ /* 0x000fe20000000021 */
[----:B------:R-:W-:Y:S01]  /*1060*/  IMAD.HI.U32 R3, R4, -0x326172a9, RZ ;  /* 0xcd9e8d5704037827 */ /* 0x000fe200078e00ff */
[----:B------:R-:W-:-:S03]  /*1070*/  ULOP3.LUT UR21, UR4, 0xff, URZ, 0xc0, !UPT ;  /* 0x000000ff04157892 */ /* 0x000fc6000f8ec0ff */
[----:B------:R-:W-:Y:S01]  /*1080*/  IMAD.MOV.U32 R31, RZ, RZ, R79 ;  /* 0x000000ffff1f7224 */ /* 0x000fe200078e004f */
[----:B------:R-:W-:Y:S01]  /*1090*/  LOP3.LUT R3, R14, UR26, R3, 0x96, !PT ;  /* 0x0000001a0e037c12 */ /* 0x000fe2000f8e9603 */
[----:B------:R-:W-:Y:S01]  /*10a0*/  IMAD.HI.U32 R15, R2, -0x2daee0ad, RZ ;  /* 0xd2511f53020f7827 */ /* 0x000fe200078e00ff */
[----:B------:R-:W-:Y:S02]  /*10b0*/  SHF.R.U32.HI R14, RZ, 0x10, R27 ;  /* 0x00000010ff0e7819 */ /* 0x000fe4000001161b */
[----:B------:R-:W-:Y:S01]  /*10c0*/  PRMT R103, R103, 0x5410, R31 ;  /* 0x0000541067677816 */ /* 0x000fe2000000001f */
[----:B------:R-:W-:Y:S01]  /*10d0*/  IMAD R31, R4, -0x326172a9, RZ ;  /* 0xcd9e8d57041f7824 */ /* 0x000fe200078e02ff */
[----:B------:R-:W-:Y:S01]  /*10e0*/  LOP3.LUT R15, R32, UR16, R15, 0x96, !PT ;  /* 0x00000010200f7c12 */ /* 0x000fe2000f8e960f */
[----:B------:R-:W-:Y:S01]  /*10f0*/  IMAD R33, R2, -0x2daee0ad, RZ ;  /* 0xd2511f5302217824 */ /* 0x000fe200078e02ff */
[----:B------:R-:W-:Y:S01]  /*1100*/  PRMT R108, R108, 0x5410, R14 ;  /* 0x000054106c6c7816 */ /* 0x000fe2000000000e */
[----:B------:R-:W-:Y:S01]  /*1110*/  IMAD.HI.U32 R4, R3, -0x2daee0ad, RZ ;  /* 0xd2511f5303047827 */ /* 0x000fe200078e00ff */
[----:B------:R-:W-:-:S03]  /*1120*/  SHF.R.U64 R14, R16, 0x10, R17 ;  /* 0x00000010100e7819 */ /* 0x000fc60000001211 */
[----:B------:R-:W-:Y:S01]  /*1130*/  IMAD.HI.U32 R2, R15, -0x326172a9, RZ ;  /* 0xcd9e8d570f027827 */ /* 0x000fe200078e00ff */
[----:B------:R-:W-:Y:S01]  /*1140*/  LOP3.LUT R33, R33, UR5, R4, 0x96, !PT ;  /* 0x0000000521217c12 */ /* 0x000fe2000f8e9604 */
[----:B------:R-:W-:Y:S01]  /*1150*/  UIADD3 UR5, UPT, UPT, UR9, -0x695add53, URZ ;  /* 0x96a522ad09057890 */ /* 0x000fe2000fffe0ff */
[----:B------:R-:W-:Y:S01]  /*1160*/  PRMT R115, R115, 0x5410, R14 ;  /* 0x0000541073737816 */ /* 0x000fe2000000000e */
[----:B------:R-:W-:Y:S01]  /*1170*/  IMAD R4, R3, -0x2daee0ad, RZ ;  /* 0xd2511f5303047824 */ /* 0x000fe200078e02ff */
[----:B------:R-:W-:Y:S01]  /*1180*/  LOP3.LUT R32, R31, UR17, R2, 0x96, !PT ;  /* 0x000000111f207c12 */ /* 0x000fe2000f8e9602 */
[----:B------:R-:W-:Y:S01]  /*1190*/  IMAD R3, R15, -0x326172a9, RZ ;  /* 0xcd9e8d570f037824 */ /* 0x000fe200078e02ff */
[----:B------:R-:W-:Y:S01]  /*11a0*/  SHF.R.U32.HI R31, RZ, 0x10, R9 ;  /* 0x00000010ff1f7819 */ /* 0x000fe20000011609 */
[----:B------:R-:W-:-:S04]  /*11b0*/  IMAD.HI.U32 R2, R33, -0x326172a9, RZ ;  /* 0xcd9e8d5721027827 */ /* 0x000fc800078e00ff */
[----:B------:R-:W-:Y:S01]  /*11c0*/  IMAD.HI.U32 R15, R32, -0x2daee0ad, RZ ;  /* 0xd2511f53200f7827 */ /* 0x000fe200078e00ff */
[----:B------:R-:W-:-:S03]  /*11d0*/  LOP3.LUT R2, R3, UR27, R2, 0x96, !PT ;  /* 0x0000001b03027c12 */ /* 0x000fc6000f8e9602 */
[----:B------:R-:W-:Y:S01]  /*11e0*/  HADD2.F32 R3, -RZ, R8.H0_H0 ;  /* 0x20000008ff037230 */ /* 0x000fe20000004100 */
[----:B------:R-:W-:Y:S01]  /*11f0*/  LOP3.LUT R15, R4, UR5, R15, 0x96, !PT ;  /* 0x00000005040f7c12 */ /* 0x000fe2000f8e960f */
[----:B------:R-:W-:Y:S01]  /*1200*/  IMAD.MOV R8, RZ, RZ, -R7 ;  /* 0x000000ffff087224 */ /* 0x000fe200078e0a07 */
[----:B------:R-:W-:Y:S01]  /*1210*/  USHF.R.U32.HI UR5, URZ, 0x1, UR4 ;  /* 0x00000001ff057899 */ /* 0x000fe20008011604 */
[----:B------:R-:W-:Y:S01]  /*1220*/  SHF.L.U32 R7, R5, 0x5, RZ ;  /* 0x0000000505077819 */ /* 0x000fe200000006ff */
[----:B------:R-:W-:Y:S02]  /*1230*/  HADD2.F32 R4, -RZ, R9.H0_H0 ;  /* 0x20000009ff047230 */ /* 0x000fe40000004100 */
[----:B------:R-:W-:Y:S01]  /*1240*/  VIADDMNMX R5, R8, UR21, RZ, !PT ;  /* 0x0000001508057c46 */ /* 0x000fe2000f8001ff */
[----:B------:R-:W-:Y:S01]  /*1250*/  ULOP3.LUT UR5, UR5, 0x7fffff80, URZ, 0xc0, !UPT ;  /* 0x7fffff8005057892 */ /* 0x000fe2000f8ec0ff */
[----:B------:R-:W-:Y:S01]  /*1260*/  LOP3.LUT R7, R7, 0x3e0, RZ, 0xc0, !PT ;  /* 0x000003e007077812 */ /* 0x000fe200078ec0ff */
[----:B------:R-:W-:Y:S01]  /*1270*/  HADD2.F32 R9, -RZ, R10.H0_H0 ;  /* 0x2000000aff097230 */ /* 0x000fe20000004100 */
[----:B------:R-:W-:Y:S01]  /*1280*/  VIMNMX R5, PT, PT, R5, 0x20, PT ;  /* 0x0000002005057848 */ /* 0x000fe20003fe0100 */
[----:B------:R-:W-:-:S02]  /*1290*/  HADD2.F32 R8, -RZ, R12.H0_H0 ;  /* 0x2000000cff087230 */ /* 0x000fc40000004100 */
[----:B------:R-:W-:Y:S01]  /*12a0*/  IMAD.MOV R14, RZ, RZ, -R7 ;  /* 0x000000ffff0e7224 */ /* 0x000fe200078e0a07 */
[----:B------:R-:W-:Y:S01]  /*12b0*/  LEA R7, R5, UR5, 0x2 ;  /* 0x0000000505077c11 */ /* 0x000fe2000f8e10ff */
[----:B------:R-:W-:Y:S01]  /*12c0*/  HADD2.F32 R10, -RZ, R13.H0_H0 ;  /* 0x2000000dff0a7230 */ /* 0x000fe20000004100 */
[----:B------:R-:W-:Y:S01]  /*12d0*/  LOP3.LUT R5, R6, 0x3, RZ, 0xc0, !PT ;  /* 0x0000000306057812 */ /* 0x000fe200078ec0ff */
[----:B------:R-:W-:Y:S01]  /*12e0*/  IMAD.MOV.U32 R6, RZ, RZ, RZ ;  /* 0x000000ffff067224 */ /* 0x000fe200078e00ff */
[----:B------:R-:W-:Y:S01]  /*12f0*/  I2FP.F32.U32 R68, R7 ;  /* 0x0000000700447245 */ /* 0x000fe20000201000 */
[----:B------:R-:W-:Y:S01]  /*1300*/  HADD2.F32 R7, -RZ, R11.H0_H0 ;  /* 0x2000000bff077230 */ /* 0x000fe20000004100 */
[----:B------:R-:W-:Y:S01]  /*1310*/  VIADDMNMX R14, R14, UR21, RZ, !PT ;  /* 0x000000150e0e7c46 */ /* 0x000fe2000f8001ff */
[----:B------:R-:W-:Y:S02]  /*1320*/  HADD2.F32 R11, -RZ, R31.H0_H0 ;  /* 0x2000001fff0b7230 */ /* 0x000fe40000004100 */
[----:B------:R-:W-:Y:S01]  /*1330*/  HADD2.F32 R12, -RZ, R34.H0_H0 ;  /* 0x20000022ff0c7230 */ /* 0x000fe20000004100 */
[----:B------:R-:W0:Y:S01]  /*1340*/  MUFU.RCP R68, R68 ;  /* 0x0000004400447308 */ /* 0x000e220000001000 */
[----:B------:R-:W-:Y:S01]  /*1350*/  VIMNMX R14, PT, PT, R14, 0x20, PT ;  /* 0x000000200e0e7848 */ /* 0x000fe20003fe0100 */
[----:B------:R-:W-:-:S03]  /*1360*/  IMAD R13, R32, -0x2daee0ad, RZ ;  /* 0xd2511f53200d7824 */ /* 0x000fc600078e02ff */
[----:B------:R-:W-:Y:S01]  /*1370*/  LEA R31, R14, UR5, 0x2 ;  /* 0x000000050e1f7c11 */ /* 0x000fe2000f8e10ff */
[----:B-1234-:R-:W-:-:S07]  /*1380*/  IMAD R14, R33, -0x326172a9, RZ ;  /* 0xcd9e8d57210e7824 */ /* 0x01efce00078e02ff */
.L_x_22213:
[----:B-1----:R-:W1:Y:S01]  /*1390*/  @UP0 LDCU.64 UR4, c[0x0][0x3e0] ;  /* 0x00007c00ff0407ac */ /* 0x002e620008000a00 */
[----:B------:R-:W-:Y:S01]  /*13a0*/  PLOP3.LUT P0, PT, PT, PT, UP0, 0x80, 0x8 ;  /* 0x000000000008781c */ /* 0x000fe20003f0f008 */
[----:B-1----:R-:W-:-:S06]  /*13b0*/  @UP0 UIMAD.WIDE UR4, UR15, 0x4, UR4 ;  /* 0x000000040f0408a5 */ /* 0x002fcc000f8e0204 */
[----:B0-234-:R-:W-:Y:S01]  /*13c0*/  MOV R60, UR4 ;  /* 0x00000004003c7c02 */ /* 0x01dfe20008000f00 */
[----:B------:R-:W-:-:S05]  /*13d0*/  IMAD.U32 R61, RZ, RZ, UR5 ;  /* 0x00000005ff3d7e24 */ /* 0x000fca000f8e00ff */
[----:B------:R-:W2:Y:S01]  /*13e0*/  @P0 LDG.E R60, desc[UR6][R60.64] ;  /* 0x000000063c3c0981 */ /* 0x000ea2000c1e1900 */
[----:B------:R-:W-:Y:S01]  /*13f0*/  PLOP3.LUT P0, PT, PT, PT, UP0, 0x80, 0x8 ;  /* 0x000000000008781c */ /* 0x000fe20003f0f008 */
[----:B------:R-:W-:Y:S01]  /*1400*/  UIMAD UR4, UR15, UR18, URZ ;  /* 0x000000120f0472a4 */ /* 0x000fe2000f8e02ff */
[----:B------:R-:W-:Y:S01]  /*1410*/  BSSY.RECONVERGENT B0, `(.L_x_21842) ;  /* 0x0000314000007945 */ /* 0x000fe20003800200 */
[----:B------:R-:W1:Y:S02]  /*1420*/  S2R R72, SR_TID.X ;  /* 0x0000000000487919 */ /* 0x000e640000002100 */
[----:B------:R-:W-:-:S04]  /*1430*/  USHF.R.S32.HI UR5, URZ, 0x1f, UR4 ;  /* 0x0000001fff057899 */ /* 0x000fc80008011404 */
[----:B------:R-:W-:-:S03]  /*1440*/  ULEA.HI UR5, UR5, UR4, URZ, 0x2 ;  /* 0x0000000405057291 */ /* 0x000fc6000f8f10ff */
[----:B------:R-:W-:-:S03]  /*1450*/  UMOV UR4, 0x3f800000 ;  /* 0x3f80000000047882 */ /* 0x000fc60000000000 */
[----:B------:R-:W-:-:S05]  /*1460*/  IMAD.U32 R71, RZ, RZ, UR5 ;  /* 0x00000005ff477e24 */ /* 0x000fca000f8e00ff */
[----:B-1----:R-:W-:-:S04]  /*1470*/  LEA.HI.SX32 R71, R71, R72, 0x1e ;  /* 0x0000004847477211 */ /* 0x002fc800078ff2ff */
[----:B------:R-:W-:Y:S02]  /*1480*/  MOV R74, R71 ;  /* 0x00000047004a7202 */ /* 0x000fe40000000f00 */
[----:B--2---:R-:W-:Y:S02]  /*1490*/  @P0 R2UR UR4, R60 ;  /* 0x000000003c0402ca */ /* 0x004fe400000e0000 */
[----:B------:R-:W-:-:S13]  /*14a0*/  ISETP.GE.U32.AND P0, PT, R0, 0x100, PT ;  /* 0x000001000000780c */ /* 0x000fda0003f06070 */
[----:B------:R-:W-:Y:S05]  /*14b0*/  @!P0 BRA `(.L_x_21843) ;  /* 0x0000003000248947 */ /* 0x000fea0003800000 */
        /* <DEDUP_REMOVED lines=20> */
.L_x_27428:
[----:B------:R-:W-:Y:S05]  /*1600*/  BRX R74 -0x1610                                        (*"BRANCH_TARGETS .L_x_27429,.L_x_27430,.L_x_27431"*) ;  /* 0xffffffe84a7c7949 */ /* 0x000fea000383ffff */
.L_x_27431:
[----:B------:R-:W-:Y:S01]  /*1610*/  IADD3 R74, PT, PT, R5, 0x1, RZ ;  /* 0x00000001054a7810 */ /* 0x000fe20007ffe0ff */
[----:B------:R-:W-:Y:S02]  /*1620*/  IMAD.MOV.U32 R84, RZ, RZ, R13 ;  /* 0x000000ffff547224 */ /* 0x000fe400078e000d */
[----:B------:R-:W-:Y:S01]  /*1630*/  IMAD.MOV.U32 R75, RZ, RZ, R2 ;  /* 0x000000ffff4b7224 */ /* 0x000fe200078e0002 */
[----:B------:R-:W-:Y:S06]  /*1640*/  BRA `(.L_x_21846) ;  /* 0x00000004002c7947 */ /* 0x000fec0003800000 */
.L_x_27429:
[----:B------:R-:W-:Y:S01]  /*1650*/  MOV R84, R13 ;  /* 0x0000000d00547202 */ /* 0x000fe20000000f00 */
[----:B------:R-:W-:Y:S02]  /*1660*/  IMAD.MOV.U32 R74, RZ, RZ, 0x3 ;  /* 0x00000003ff4a7424 */ /* 0x000fe400078e00ff */
[----:B------:R-:W-:Y:S01]  /*1670*/  IMAD.MOV.U32 R75, RZ, RZ, R15 ;  /* 0x000000ffff4b7224 */ /* 0x000fe200078e000f */
[----:B------:R-:W-:Y:S06]  /*1680*/  BRA `(.L_x_21846) ;  /* 0x00000004001c7947 */ /* 0x000fec0003800000 */
.L_x_27430:
        /* <DEDUP_REMOVED lines=13> */
.L_x_21848:
[----:B------:R-:W-:Y:S05]  /*1760*/  BSYNC.RECONVERGENT B2 ;  /* 0x0000000000027941 */ /* 0x000fea0003800200 */
.L_x_21847:
        /* <DEDUP_REMOVED lines=57> */
.L_x_21846:
[----:B------:R-:W-:Y:S05]  /*1b00*/  BSYNC.RECONVERGENT B1 ;  /* 0x0000000000017941 */ /* 0x000fea0003800200 */
.L_x_21845:
[----:B------:R-:W0:Y:S01]  /*1b10*/  LDC R13, c[0x0][0x408] ;  /* 0x00010200ff0d7b82 */ /* 0x000e220000000800 */
[----:B------:R-:W-:Y:S01]  /*1b20*/  I2FP.F32.U32 R5, R75 ;  /* 0x0000004b00057245 */ /* 0x000fe20000201000 */
[----:B------:R-:W-:Y:S02]  /*1b30*/  IMAD.MOV.U32 R88, RZ, RZ, 0x2f800000 ;  /* 0x2f800000ff587424 */ /* 0x000fe400078e00ff */
[----:B-----5:R-:W-:Y:S01]  /*1b40*/  FMUL.FTZ R76, R60, UR4 ;  /* 0x000000043c4c7c20 */ /* 0x020fe20008410000 */
[----:B------:R-:W-:Y:S01]  /*1b50*/  ISETP.NE.AND P2, PT, R74, 0x1, PT ;  /* 0x000000014a00780c */ /* 0x000fe20003f45270 */
[----:B------:R-:W-:Y:S01]  /*1b60*/  BSSY.RECONVERGENT B1, `(.L_x_21849) ;  /* 0x000005a000017945 */ /* 0x000fe20003800200 */
[----:B------:R-:W-:Y:S01]  /*1b70*/  FFMA.FTZ R60, R5, R88, 1.1641532182693481445e-10 ;  /* 0x2f000000053c7423 */ /* 0x000fe20000010058 */
[----:B------:R-:W-:Y:S01]  /*1b80*/  IMAD.MOV.U32 R75, RZ, RZ, 0x2 ;  /* 0x00000002ff4b7424 */ /* 0x000fe200078e00ff */
[----:B------:R-:W1:Y:S01]  /*1b90*/  LDC R73, c[0x0][0x404] ;  /* 0x00010100ff497b82 */ /* 0x000e620000000800 */
[----:B0-----:R-:W-:-:S02]  /*1ba0*/  FMUL.FTZ R76, R76, R13 ;  /* 0x0000000d4c4c7220 */ /* 0x001fc40000410000 */
[----:B-1----:R-:W-:-:S04]  /*1bb0*/  FSETP.GTU.FTZ.AND P1, PT, R60, R73, PT ;  /* 0x000000493c00720b */ /* 0x002fc80003f3c000 */
        /* <DEDUP_REMOVED lines=13> */
.L_x_21851:
        /* <DEDUP_REMOVED lines=13> */
.L_x_21853:
[----:B------:R-:W-:Y:S05]  /*1d60*/  BSYNC.RECONVERGENT B2 ;  /* 0x0000000000027941 */ /* 0x000fea0003800200 */
.L_x_21852:
        /* <DEDUP_REMOVED lines=56> */
[----:B------:R-:W-:-:S07]  /*20f0*/  IMAD.MOV.U32 R75, RZ, RZ, RZ ;  /* 0x000000ffff4b7224 */ /* 0x000fce00078e00ff */
.L_x_21850:
[----:B------:R-:W-:Y:S05]  /*2100*/  BSYNC.RECONVERGENT B1 ;  /* 0x0000000000017941 */ /* 0x000fea0003800200 */
.L_x_21849:
[----:B------:R-:W-:Y:S01]  /*2110*/  I2FP.F32.U32 R5, R5 ;  /* 0x0000000500057245 */ /* 0x000fe20000201000 */
[----:B------:R-:W-:Y:S01]  /*2120*/  FMUL.FTZ R74, R61, UR4 ;  /* 0x000000043d4a7c20 */ /* 0x000fe20008410000 */
[----:B------:R-:W-:Y:S01]  /*2130*/  ISETP.NE.AND P3, PT, R75, 0x1, PT ;  /* 0x000000014b00780c */ /* 0x000fe20003f65270 */
[----:B------:R-:W-:Y:S02]  /*2140*/  BSSY.RECONVERGENT B1, `(.L_x_21854) ;  /* 0x0000059000017945 */ /* 0x000fe40003800200 */
[----:B------:R-:W-:Y:S01]  /*2150*/  FFMA.FTZ R60, R5, R88, 1.1641532182693481445e-10 ;  /* 0x2f000000053c7423 */ /* 0x000fe20000010058 */
[----:B------:R-:W-:Y:S01]  /*2160*/  FMUL.FTZ R74, R74, R13 ;  /* 0x0000000d4a4a7220 */ /* 0x000fe20000410000 */
[----:B------:R-:W-:-:S03]  /*2170*/  IMAD.MOV.U32 R5, RZ, RZ, R14 ;  /* 0x000000ffff057224 */ /* 0x000fc600078e000e */
        /* <DEDUP_REMOVED lines=14> */
.L_x_21856:
        /* <DEDUP_REMOVED lines=13> */
.L_x_21858:
[----:B------:R-:W-:Y:S05]  /*2330*/  BSYNC.RECONVERGENT B2 ;  /* 0x0000000000027941 */ /* 0x000fea0003800200 */
.L_x_21857:
        /* <DEDUP_REMOVED lines=56> */
[----:B------:R-:W-:-:S07]  /*26c0*/  HFMA2 R74, -RZ, RZ, 0, 0 ;  /* 0x00000000ff4a7431 */ /* 0x000fce00000001ff */
.L_x_21855:
[----:B------:R-:W-:Y:S05]  /*26d0*/  BSYNC.RECONVERGENT B1 ;  /* 0x0000000000017941 */ /* 0x000fea0003800200 */
.L_x_21854:
[----:B------:R-:W-:Y:S01]  /*26e0*/  I2FP.F32.U32 R5, R5 ;  /* 0x0000000500057245 */ /* 0x000fe20000201000 */
[----:B------:R-:W-:Y:S01]  /*26f0*/  FMUL.FTZ R62, R62, UR4 ;  /* 0x000000043e3e7c20 */ /* 0x000fe20008410000 */
[----:B------:R-:W-:Y:S01]  /*2700*/  ISETP.NE.AND P4, PT, R74, 0x1, PT ;  /* 0x000000014a00780c */ /* 0x000fe20003f85270 */
[----:B------:R-:W-:Y:S01]  /*2710*/  BSSY.RECONVERGENT B1, `(.L_x_21859) ;  /* 0x0000059000017945 */ /* 0x000fe20003800200 */
[----:B------:R-:W-:Y:S02]  /*2720*/  IMAD.MOV.U32 R61, RZ, RZ, R14 ;  /* 0x000000ffff3d7224 */ /* 0x000fe400078e000e */
[----:B------:R-:W-:Y:S01]  /*2730*/  FFMA.FTZ R60, R5, R88, 1.1641532182693481445e-10 ;  /* 0x2f000000053c7423 */ /* 0x000fe20000010058 */
[----:B------:R-:W-:-:S04]  /*2740*/  FMUL.FTZ R62, R62, R13 ;  /* 0x0000000d3e3e7220 */ /* 0x000fc80000410000 */
        /* <DEDUP_REMOVED lines=14> */
.L_x_21861:
        /* <DEDUP_REMOVED lines=13> */
.L_x_21863:
[----:B------:R-:W-:Y:S05]  /*2900*/  BSYNC.RECONVERGENT B2 ;  /* 0x0000000000027941 */ /* 0x000fea0003800200 */
.L_x_21862:
        /* <DEDUP_REMOVED lines=55> */
[----:B------:R-:W-:Y:S01]  /*2c80*/  IMAD.MOV.U32 R61, RZ, RZ, R84 ;  /* 0x000000ffff3d7224 */ /* 0x000fe200078e0054 */
[----:B------:R-:W-:-:S07]  /*2c90*/  MOV R84, R60 ;  /* 0x0000003c00547202 */ /* 0x000fce0000000f00 */
.L_x_21860:
[----:B------:R-:W-:Y:S05]  /*2ca0*/  BSYNC.RECONVERGENT B1 ;  /* 0x0000000000017941 */ /* 0x000fea0003800200 */
.L_x_21859:
[----:B------:R-:W-:Y:S01]  /*2cb0*/  I2FP.F32.U32 R61, R61 ;  /* 0x0000003d003d7245 */ /* 0x000fe20000201000 */
[----:B------:R-:W-:-:S04]  /*2cc0*/  FMUL.FTZ R60, R63, UR4 ;  /* 0x000000043f3c7c20 */ /* 0x000fc80008410000 */
[----:B------:R-:W-:Y:S01]  /*2cd0*/  FFMA.FTZ R88, R61, R88, 1.1641532182693481445e-10 ;  /* 0x2f0000003d587423 */ /* 0x000fe20000010058 */
[----:B------:R-:W-:-:S04]  /*2ce0*/  FMUL.FTZ R60, R60, R13 ;  /* 0x0000000d3c3c7220 */ /* 0x000fc80000410000 */
[----:B------:R-:W-:-:S04]  /*2cf0*/  FSETP.GTU.FTZ.AND P5, PT, R88, R73, PT ;  /* 0x000000495800720b */ /* 0x000fc80003fbc000 */
[----:B------:R-:W-:Y:S02]  /*2d00*/  FSEL R60, R60, RZ, !P5 ;  /* 0x000000ff3c3c7208 */ /* 0x000fe40006800000 */
[----:B------:R-:W-:-:S03]  /*2d10*/  PLOP3.LUT P4, PT, P5, PT, PT, 0x8, 0x80 ;  /* 0x000000000080781c */ /* 0x000fc60002f8e170 */
[----:B------:R-:W-:Y:S01]  /*2d20*/  FADD.FTZ R67, R67, R60 ;  /* 0x0000003c43437221 */ /* 0x000fe20000010000 */
[----:B------:R-:W-:Y:S09]  /*2d30*/  BRA `(.L_x_21864) ;  /* 0x0000001400cc7947 */ /* 0x000ff20003800000 */
.L_x_21844:
        /* <DEDUP_REMOVED lines=16> */
.L_x_21867:
        /* <DEDUP_REMOVED lines=13> */
.L_x_21869:
[----:B------:R-:W-:Y:S05]  /*2f10*/  BSYNC.RECONVERGENT B2 ;  /* 0x0000000000027941 */ /* 0x000fea0003800200 */
.L_x_21868:
        /* <DEDUP_REMOVED lines=57> */
.L_x_21866:
[----:B------:R-:W-:Y:S05]  /*32b0*/  BSYNC.RECONVERGENT B1 ;  /* 0x0000000000017941 */ /* 0x000fea0003800200 */
.L_x_21865:
[----:B------:R-:W0:Y:S01]  /*32c0*/  LDC R13, c[0x0][0x404] ;  /* 0x00010100ff0d7b82 */ /* 0x000e220000000800 */
[----:B------:R-:W-:Y:S01]  /*32d0*/  ISETP.NE.AND P2, PT, R65, 0x1, PT ;  /* 0x000000014100780c */ /* 0x000fe20003f45270 */
[----:B------:R-:W-:Y:S01]  /*32e0*/  HFMA2 R74, -RZ, RZ, 0.1171875, 0 ;  /* 0x2f800000ff4a7431 */ /* 0x000fe200000001ff */
[----:B------:R-:W-:Y:S01]  /*32f0*/  I2FP.F32.U32 R5, R64 ;  /* 0x0000004000057245 */ /* 0x000fe20000201000 */
[----:B-----5:R-:W-:Y:S01]  /*3300*/  FMUL.FTZ R60, R60, UR4 ;  /* 0x000000043c3c7c20 */ /* 0x020fe20008410000 */
[----:B------:R-:W-:Y:S03]  /*3310*/  BSSY.RECONVERGENT B1, `(.L_x_21870) ;  /* 0x0000057000017945 */ /* 0x000fe60003800200 */
[----:B------:R-:W1:Y:S01]  /*3320*/  LDC R73, c[0x0][0x408] ;  /* 0x00010200ff497b82 */ /* 0x000e620000000800 */
[----:B------:R-:W-:Y:S01]  /*3330*/  FFMA.FTZ R64, R5, R74, 1.1641532182693481445e-10 ;  /* 0x2f00000005407423 */ /* 0x000fe2000001004a */
[----:B------:R-:W-:-:S04]  /*3340*/  IMAD.MOV.U32 R5, RZ, RZ, R14 ;  /* 0x000000ffff057224 */ /* 0x000fc800078e000e */
[----:B0-----:R-:W-:Y:S01]  /*3350*/  FSETP.LE.FTZ.AND P1, PT, R64, R13, PT ;  /* 0x0000000d4000720b */ /* 0x001fe20003f33000 */
[----:B------:R-:W-:Y:S02]  /*3360*/  IMAD.MOV.U32 R64, RZ, RZ, 0x2 ;  /* 0x00000002ff407424 */ /* 0x000fe400078e00ff */
[----:B-1----:R-:W-:Y:S01]  /*3370*/  FMUL.FTZ R75, R60, R73 ;  /* 0x000000493c4b7220 */ /* 0x002fe20000410000 */
        /* <DEDUP_REMOVED lines=9> */
.L_x_21872:
        /* <DEDUP_REMOVED lines=13> */
.L_x_21874:
[----:B------:R-:W-:Y:S05]  /*34e0*/  BSYNC.RECONVERGENT B2 ;  /* 0x0000000000027941 */ /* 0x000fea0003800200 */
.L_x_21873:
        /* <DEDUP_REMOVED lines=55> */
[----:B------:R-:W-:Y:S01]  /*3860*/  IMAD.MOV.U32 R64, RZ, RZ, RZ ;  /* 0x000000ffff407224 */ /* 0x000fe200078e00ff */
[----:B------:R-:W-:-:S07]  /*3870*/  LOP3.LUT R15, R66, UR21, R65, 0x96, !PT ;  /* 0x00000015420f7c12 */ /* 0x000fce000f8e9641 */
.L_x_21871:
[----:B------:R-:W-:Y:S05]  /*3880*/  BSYNC.RECONVERGENT B1 ;  /* 0x0000000000017941 */ /* 0x000fea0003800200 */
.L_x_21870:
[----:B------:R-:W-:Y:S01]  /*3890*/  ISETP.NE.AND P3, PT, R64, 0x1, PT ;  /* 0x000000014000780c */ /* 0x000fe20003f65270 */
[----:B------:R-:W-:Y:S01]  /*38a0*/  FMUL.FTZ R76, R61, UR4 ;  /* 0x000000043d4c7c20 */ /* 0x000fe20008410000 */
[----:B------:R-:W-:Y:S01]  /*38b0*/  I2FP.F32.U32 R5, R5 ;  /* 0x0000000500057245 */ /* 0x000fe20000201000 */
[----:B------:R-:W-:Y:S01]  /*38c0*/  BSSY.RECONVERGENT B1, `(.L_x_21875) ;  /* 0x0000056000017945 */ /* 0x000fe20003800200 */
[----:B------:R-:W-:Y:S02]  /*38d0*/  IMAD.MOV.U32 R65, RZ, RZ, 0x2 ;  /* 0x00000002ff417424 */ /* 0x000fe400078e00ff */
[----:B------:R-:W-:Y:S01]  /*38e0*/  FMUL.FTZ R76, R76, R73 ;  /* 0x000000494c4c7220 */ /* 0x000fe20000410000 */
[----:B------:R-:W-:Y:S01]  /*38f0*/  FFMA.FTZ R60, R5, R74, 1.1641532182693481445e-10 ;  /* 0x2f000000053c7423 */ /* 0x000fe2000001004a */
[----:B------:R-:W-:-:S04]  /*3900*/  MOV R5, R14 ;  /* 0x0000000e00057202 */ /* 0x000fc80000000f00 */
        /* <DEDUP_REMOVED lines=10> */
.L_x_21877:
        /* <DEDUP_REMOVED lines=13> */
.L_x_21879:
[----:B------:R-:W-:Y:S05]  /*3a80*/  BSYNC.RECONVERGENT B2 ;  /* 0x0000000000027941 */ /* 0x000fea0003800200 */
.L_x_21878:
        /* <DEDUP_REMOVED lines=56> */
[----:B------:R-:W-:-:S07]  /*3e10*/  LOP3.LUT R15, R64, UR21, R61, 0x96, !PT ;  /* 0x00000015400f7c12 */ /* 0x000fce000f8e963d */
.L_x_21876:
[----:B------:R-:W-:Y:S05]  /*3e20*/  BSYNC.RECONVERGENT B1 ;  /* 0x0000000000017941 */ /* 0x000fea0003800200 */
.L_x_21875:
[----:B------:R-:W-:Y:S01]  /*3e30*/  ISETP.NE.AND P4, PT, R65, 0x1, PT ;  /* 0x000000014100780c */ /* 0x000fe20003f85270 */
[----:B------:R-:W-:Y:S01]  /*3e40*/  FMUL.FTZ R62, R62, UR4 ;  /* 0x000000043e3e7c20 */ /* 0x000fe20008410000 */
[----:B------:R-:W-:Y:S01]  /*3e50*/  I2FP.F32.U32 R5, R5 ;  /* 0x0000000500057245 */ /* 0x000fe20000201000 */
[----:B------:R-:W-:Y:S01]  /*3e60*/  BSSY.RECONVERGENT B1, `(.L_x_21880) ;  /* 0x0000056000017945 */ /* 0x000fe20003800200 */
[----:B------:R-:W-:Y:S02]  /*3e70*/  IMAD.MOV.U32 R61, RZ, RZ, R14 ;  /* 0x000000ffff3d7224 */ /* 0x000fe400078e000e */
[----:B------:R-:W-:Y:S01]  /*3e80*/  FMUL.FTZ R62, R62, R73 ;  /* 0x000000493e3e7220 */ /* 0x000fe20000410000 */
[----:B------:R-:W-:Y:S01]  /*3e90*/  FFMA.FTZ R60, R5, R74, 1.1641532182693481445e-10 ;  /* 0x2f000000053c7423 */ /* 0x000fe2000001004a */
[----:B------:R-:W-:-:S04]  /*3ea0*/  HFMA2 R5, -RZ, RZ, 0, 1.1920928955078125e-07 ;  /* 0x00000002ff057431 */ /* 0x000fc800000001ff */
        /* <DEDUP_REMOVED lines=10> */
.L_x_21882:
        /* <DEDUP_REMOVED lines=13> */
.L_x_21884:
[----:B------:R-:W-:Y:S05]  /*4020*/  BSYNC.RECONVERGENT B2 ;  /* 0x0000000000027941 */ /* 0x000fea0003800200 */
.L_x_21883:
        /* <DEDUP_REMOVED lines=55> */
[----:B------:R-:W-:Y:S02]  /*43a0*/  IMAD.MOV.U32 R61, RZ, RZ, R84 ;  /* 0x000000ffff3d7224 */ /* 0x000fe400078e0054 */
[----:B------:R-:W-:-:S07]  /*43b0*/  IMAD.MOV.U32 R84, RZ, RZ, R60 ;  /* 0x000000ffff547224 */ /* 0x000fce00078e003c */
.L_x_21881:
[----:B------:R-:W-:Y:S05]  /*43c0*/  BSYNC.RECONVERGENT B1 ;  /* 0x0000000000017941 */ /* 0x000fea0003800200 */
.L_x_21880:
[----:B------:R-:W-:Y:S01]  /*43d0*/  I2FP.F32.U32 R61, R61 ;  /* 0x0000003d003d7245 */ /* 0x000fe20000201000 */
[----:B------:R-:W-:Y:S01]  /*43e0*/  FMUL.FTZ R60, R63, UR4 ;  /* 0x000000043f3c7c20 */ /* 0x000fe20008410000 */
[----:B------:R-:W-:Y:S02]  /*43f0*/  FSEL R64, R75, RZ, P1 ;  /* 0x000000ff4b407208 */ /* 0x000fe40000800000 */
[----:B------:R-:W-:Y:S01]  /*4400*/  FSEL R65, R76, RZ, P2 ;  /* 0x000000ff4c417208 */ /* 0x000fe20001000000 */
[----:B------:R-:W-:Y:S01]  /*4410*/  FFMA.FTZ R74, R61, R74, 1.1641532182693481445e-10 ;  /* 0x2f0000003d4a7423 */ /* 0x000fe2000001004a */
[----:B------:R-:W-:Y:S01]  /*4420*/  FMUL.FTZ R60, R60, R73 ;  /* 0x000000493c3c7220 */ /* 0x000fe20000410000 */
[----:B------:R-:W-:-:S03]  /*4430*/  FSEL R66, R62, RZ, P3 ;  /* 0x000000ff3e427208 */ /* 0x000fc60001800000 */
[----:B------:R-:W-:-:S04]  /*4440*/  FSETP.GTU.FTZ.AND P5, PT, R74, R13, PT ;  /* 0x0000000d4a00720b */ /* 0x000fc80003fbc000 */
[----:B------:R-:W-:Y:S02]  /*4450*/  PLOP3.LUT P4, PT, P5, PT, PT, 0x8, 0x80 ;  /* 0x000000000080781c */ /* 0x000fe40002f8e170 */
[----:B------:R-:W-:-:S11]  /*4460*/  FSEL R67, R60, RZ, !P5 ;  /* 0x000000ff3c437208 */ /* 0x000fd60006800000 */
.L_x_21864:
[----:B------:R-:W0:Y:S01]  /*4470*/  LDC.64 R62, c[0x0][0x3a8] ;  /* 0x0000ea00ff3e7b82 */ /* 0x000e220000000a00 */
[----:B------:R-:W-:Y:S02]  /*4480*/  SEL R13, RZ, 0x1000000, !P4 ;  /* 0x01000000ff0d7807 */ /* 0x000fe40006000000 */
[----:B------:R-:W-:Y:S02]  /*4490*/  SEL R74, RZ, 0x10000, !P3 ;  /* 0x00010000ff4a7807 */ /* 0x000fe40005800000 */
[----:B------:R-:W-:-:S03]  /*44a0*/  SEL R73, RZ, 0x100, !P2 ;  /* 0x00000100ff497807 */ /* 0x000fc60005000000 */
[----:B------:R-:W1:Y:S01]  /*44b0*/  LDC.64 R60, c[0x0][0x3b0] ;  /* 0x0000ec00ff3c7b82 */ /* 0x000e620000000a00 */
[----:B------:R-:W-:Y:S02]  /*44c0*/  IADD3 R13, PT, PT, R73, R13, R74 ;  /* 0x0000000d490d7210 */ /* 0x000fe40007ffe04a */
[----:B------:R-:W-:-:S05]  /*44d0*/  SEL R74, RZ, 0x1, !P1 ;  /* 0x00000001ff4a7807 */ /* 0x000fca0004800000 */
[----:B------:R-:W-:Y:S01]  /*44e0*/  IMAD.IADD R73, R13, 0x1, R74 ;  /* 0x000000010d497824 */ /* 0x000fe200078e024a */
[C---:B------:R-:W-:Y:S01]  /*44f0*/  IADD3 R74, PT, PT, R71.reuse, 0x100, RZ ;  /* 0x00000100474a7810 */ /* 0x040fe20007ffe0ff */
[----:B------:R-:W-:Y:S02]  /*4500*/  IMAD.MOV.U32 R13, RZ, RZ, R84 ;  /* 0x000000ffff0d7224 */ /* 0x000fe400078e0054 */
[----:B0-----:R-:W-:-:S05]  /*4510*/  IMAD.WIDE.U32 R62, R71, 0x10, R62 ;  /* 0x00000010473e7825 */ /* 0x001fca00078e003e */
[----:B------:R2:W-:Y:S01]  /*4520*/  STG.E.128 desc[UR6][R62.64], R64 ;  /* 0x000000403e007986 */ /* 0x0005e2000c101d06 */
[----:B-1----:R-:W-:-:S05]  /*4530*/  IMAD.WIDE.U32 R60, R71, 0x4, R60 ;  /* 0x00000004473c7825 */ /* 0x002fca00078e003c */
[----:B------:R2:W-:Y:S02]  /*4540*/  STG.E desc[UR6][R60.64], R73 ;  /* 0x000000493c007986 */ /* 0x0005e4000c101906 */
.L_x_21843:
[----:B0-----:R-:W-:Y:S05]  /*4550*/  BSYNC.RECONVERGENT B0 ;  /* 0x0000000000007941 */ /* 0x001fea0003800200 */
.L_x_21842:
[----:B------:R-:W-:Y:S01]  /*4560*/  ISETP.GE.U32.AND P1, PT, R0, 0x200, PT ;  /* 0x000002000000780c */ /* 0x000fe20003f26070 */
[----:B------:R-:W-:Y:S03]  /*4570*/  BSSY.RECONVERGENT B0, `(.L_x_21885) ;  /* 0x0000308000007945 */ /* 0x000fe60003800200 */
[----:B--2---:R-:W-:-:S09]  /*4580*/  P2R R73, PR, RZ, 0x2 ;  /* 0x00000002ff497803 */ /* 0x004fd20000000000 */
        /* <DEDUP_REMOVED lines=26> */
.L_x_21890:
        /* <DEDUP_REMOVED lines=13> */
.L_x_21892:
[----:B------:R-:W-:Y:S05]  /*4800*/  BSYNC.RECONVERGENT B2 ;  /* 0x0000000000027941 */ /* 0x000fea0003800200 */
.L_x_21891:
        /* <DEDUP_REMOVED lines=57> */
.L_x_21889:
[----:B------:R-:W-:Y:S05]  /*4ba0*/  BSYNC.RECONVERGENT B1 ;  /* 0x0000000000017941 */ /* 0x000fea0003800200 */
.L_x_21888:
[----:B------:R-:W0:Y:S01]  /*4bb0*/  LDC R13, c[0x0][0x408] ;  /* 0x00010200ff0d7b82 */ /* 0x000e220000000800 */
[----:B------:R-:W-:Y:S01]  /*4bc0*/  I2FP.F32.U32 R5, R77 ;  /* 0x0000004d00057245 */ /* 0x000fe20000201000 */
[----:B------:R-:W-:Y:S02]  /*4bd0*/  IMAD.MOV.U32 R88, RZ, RZ, 0x2f800000 ;  /* 0x2f800000ff587424 */ /* 0x000fe400078e00ff */
[----:B-----5:R-:W-:Y:S01]  /*4be0*/  FMUL.FTZ R90, R32, UR4 ;  /* 0x00000004205a7c20 */ /* 0x020fe20008410000 */
[----:B------:R-:W-:Y:S01]  /*4bf0*/  ISETP.NE.AND P2, PT, R76, 0x1, PT ;  /* 0x000000014c00780c */ /* 0x000fe20003f45270 */
[----:B------:R-:W-:Y:S01]  /*4c00*/  BSSY.RECONVERGENT B1, `(.L_x_21893) ;  /* 0x000005a000017945 */ /* 0x000fe20003800200 */
[----:B------:R-:W-:Y:S01]  /*4c10*/  FFMA.FTZ R32, R5, R88, 1.1641532182693481445e-10 ;  /* 0x2f00000005207423 */ /* 0x000fe20000010058 */
[----:B------:R-:W-:Y:S01]  /*4c20*/  HFMA2 R77, -RZ, RZ, 0, 1.1920928955078125e-07 ;  /* 0x00000002ff4d7431 */ /* 0x000fe200000001ff */
[----:B------:R-:W1:Y:S01]  /*4c30*/  LDC R75, c[0x0][0x404] ;  /* 0x00010100ff4b7b82 */ /* 0x000e620000000800 */
[----:B0-----:R-:W-:-:S02]  /*4c40*/  FMUL.FTZ R90, R90, R13 ;  /* 0x0000000d5a5a7220 */ /* 0x001fc40000410000 */
[----:B-1----:R-:W-:-:S04]  /*4c50*/  FSETP.GTU.FTZ.AND P1, PT, R32, R75, PT ;  /* 0x0000004b2000720b */ /* 0x002fc80003f3c000 */
        /* <DEDUP_REMOVED lines=13> */
.L_x_21895:
        /* <DEDUP_REMOVED lines=13> */
.L_x_21897:
[----:B------:R-:W-:Y:S05]  /*4e00*/  BSYNC.RECONVERGENT B2 ;  /* 0x0000000000027941 */ /* 0x000fea0003800200 */
.L_x_21896:
        /* <DEDUP_REMOVED lines=57> */
.L_x_21894:
[----:B------:R-:W-:Y:S05]  /*51a0*/  BSYNC.RECONVERGENT B1 ;  /* 0x0000000000017941 */ /* 0x000fea0003800200 */
.L_x_21893:
        /* <DEDUP_REMOVED lines=21> */
.L_x_21900:
        /* <DEDUP_REMOVED lines=13> */
.L_x_21902:
[----:B------:R-:W-:Y:S05]  /*53d0*/  BSYNC.RECONVERGENT B2 ;  /* 0x0000000000027941 */ /* 0x000fea0003800200 */
.L_x_21901:
        /* <DEDUP_REMOVED lines=56> */
[----:B------:R-:W-:-:S07]  /*5760*/  MOV R84, R60 ;  /* 0x0000003c00547202 */ /* 0x000fce0000000f00 */
.L_x_21899:
[----:B------:R-:W-:Y:S05]  /*5770*/  BSYNC.RECONVERGENT B1 ;  /* 0x0000000000017941 */ /* 0x000fea0003800200 */
.L_x_21898:
[----:B------:R-:W-:Y:S01]  /*5780*/  I2FP.F32.U32 R5, R5 ;  /* 0x0000000500057245 */ /* 0x000fe20000201000 */
[----:B------:R-:W-:Y:S01]  /*5790*/  FMUL.FTZ R60, R34, UR4 ;  /* 0x00000004223c7c20 */ /* 0x000fe20008410000 */
[----:B------:R-:W-:Y:S01]  /*57a0*/  ISETP.NE.AND P4, PT, R76, 0x1, PT ;  /* 0x000000014c00780c */ /* 0x000fe20003f85270 */
[----:B------:R-:W-:Y:S01]  /*57b0*/  BSSY.RECONVERGENT B1, `(.L_x_21903) ;  /* 0x0000059000017945 */ /* 0x000fe20003800200 */
[----:B------:R-:W-:Y:S01]  /*57c0*/  MOV R61, R14 ;  /* 0x0000000e003d7202 */ /* 0x000fe20000000f00 */
        /* <DEDUP_REMOVED lines=16> */
.L_x_21905:
        /* <DEDUP_REMOVED lines=13> */
.L_x_21907:
[----:B------:R-:W-:Y:S05]  /*59a0*/  BSYNC.RECONVERGENT B2 ;  /* 0x0000000000027941 */ /* 0x000fea0003800200 */
.L_x_21906:
        /* <DEDUP_REMOVED lines=54> */
[----:B------:R-:W-:Y:S02]  /*5d10*/  LOP3.LUT R15, R76, UR21, R61, 0x96, !PT ;  /* 0x000000154c0f7c12 */ /* 0x000fe4000f8e963d */
[----:B------:R-:W-:Y:S01]  /*5d20*/  MOV R61, R84 ;  /* 0x00000054003d7202 */ /* 0x000fe20000000f00 */
[----:B------:R-:W-:-:S07]  /*5d30*/  IMAD.MOV.U32 R84, RZ, RZ, R60 ;  /* 0x000000ffff547224 */ /* 0x000fce00078e003c */
.L_x_21904:
[----:B------:R-:W-:Y:S05]  /*5d40*/  BSYNC.RECONVERGENT B1 ;  /* 0x0000000000017941 */ /* 0x000fea0003800200 */
.L_x_21903:
        /* <DEDUP_REMOVED lines=9> */
.L_x_21887:
        /* <DEDUP_REMOVED lines=16> */
.L_x_21911:
        /* <DEDUP_REMOVED lines=13> */
.L_x_21913:
[----:B------:R-:W-:Y:S05]  /*5fb0*/  BSYNC.RECONVERGENT B2 ;  /* 0x0000000000027941 */ /* 0x000fea0003800200 */
.L_x_21912:
        /* <DEDUP_REMOVED lines=57> */
.L_x_21910:
[----:B------:R-:W-:Y:S05]  /*6350*/  BSYNC.RECONVERGENT B1 ;  /* 0x0000000000017941 */ /* 0x000fea0003800200 */
.L_x_21909:
[----:B------:R-:W0:Y:S01]  /*6360*/  LDC R13, c[0x0][0x404] ;  /* 0x00010100ff0d7b82 */ /* 0x000e220000000800 */
[----:B------:R-:W-:Y:S01]  /*6370*/  ISETP.NE.AND P2, PT, R61, 0x1, PT ;  /* 0x000000013d00780c */ /* 0x000fe20003f45270 */
[----:B------:R-:W-:Y:S01]  /*6380*/  IMAD.MOV.U32 R76, RZ, RZ, 0x2f800000 ;  /* 0x2f800000ff4c7424 */ /* 0x000fe200078e00ff */
[----:B------:R-:W-:Y:S01]  /*6390*/  I2FP.F32.U32 R5, R60 ;  /* 0x0000003c00057245 */ /* 0x000fe20000201000 */
[----:B-----5:R-:W-:Y:S01]  /*63a0*/  FMUL.FTZ R32, R32, UR4 ;  /* 0x0000000420207c20 */ /* 0x020fe20008410000 */
[----:B------:R-:W-:Y:S03]  /*63b0*/  BSSY.RECONVERGENT B1, `(.L_x_21914) ;  /* 0x0000057000017945 */ /* 0x000fe60003800200 */
[----:B------:R-:W1:Y:S01]  /*63c0*/  LDC R75, c[0x0][0x408] ;  /* 0x00010200ff4b7b82 */ /* 0x000e620000000800 */
[----:B------:R-:W-:Y:S01]  /*63d0*/  FFMA.FTZ R60, R5, R76, 1.1641532182693481445e-10 ;  /* 0x2f000000053c7423 */ /* 0x000fe2000001004c */
[----:B------:R-:W-:-:S04]  /*63e0*/  MOV R5, R14 ;  /* 0x0000000e00057202 */ /* 0x000fc80000000f00 */
[----:B0-----:R-:W-:Y:S01]  /*63f0*/  FSETP.LE.FTZ.AND P1, PT, R60, R13, PT ;  /* 0x0000000d3c00720b */ /* 0x001fe20003f33000 */
[----:B------:R-:W-:Y:S02]  /*6400*/  IMAD.MOV.U32 R60, RZ, RZ, 0x2 ;  /* 0x00000002ff3c7424 */ /* 0x000fe400078e00ff */
[----:B-1----:R-:W-:Y:S01]  /*6410*/  FMUL.FTZ R77, R32, R75 ;  /* 0x0000004b204d7220 */ /* 0x002fe20000410000 */
        /* <DEDUP_REMOVED lines=9> */
.L_x_21916:
        /* <DEDUP_REMOVED lines=13> */
.L_x_21918:
[----:B------:R-:W-:Y:S05]  /*6580*/  BSYNC.RECONVERGENT B2 ;  /* 0x0000000000027941 */ /* 0x000fea0003800200 */
.L_x_21917:
        /* <DEDUP_REMOVED lines=57> */
.L_x_21915:
[----:B------:R-:W-:Y:S05]  /*6920*/  BSYNC.RECONVERGENT B1 ;  /* 0x0000000000017941 */ /* 0x000fea0003800200 */
.L_x_21914:
[----:B------:R-:W-:Y:S01]  /*6930*/  ISETP.NE.AND P3, PT, R60, 0x1, PT ;  /* 0x000000013c00780c */ /* 0x000fe20003f65270 */
[----:B------:R-:W-:Y:S01]  /*6940*/  FMUL.FTZ R88, R33, UR4 ;  /* 0x0000000421587c20 */ /* 0x000fe20008410000 */
[----:B------:R-:W-:Y:S01]  /*6950*/  I2FP.F32.U32 R5, R5 ;  /* 0x0000000500057245 */ /* 0x000fe20000201000 */
[----:B------:R-:W-:Y:S01]  /*6960*/  BSSY.RECONVERGENT B1, `(.L_x_21919) ;  /* 0x0000056000017945 */ /* 0x000fe20003800200 */
[----:B------:R-:W-:Y:S02]  /*6970*/  HFMA2 R61, -RZ, RZ, 0, 1.1920928955078125e-07 ;  /* 0x00000002ff3d7431 */ /* 0x000fe400000001ff */
[----:B------:R-:W-:Y:S01]  /*6980*/  FMUL.FTZ R88, R88, R75 ;  /* 0x0000004b58587220 */ /* 0x000fe20000410000 */
[----:B------:R-:W-:Y:S01]  /*6990*/  FFMA.FTZ R32, R5, R76, 1.1641532182693481445e-10 ;  /* 0x2f00000005207423 */ /* 0x000fe2000001004c */
[----:B------:R-:W-:-:S04]  /*69a0*/  IMAD.MOV.U32 R5, RZ, RZ, R14 ;  /* 0x000000ffff057224 */ /* 0x000fc800078e000e */
        /* <DEDUP_REMOVED lines=10> */
.L_x_21921:
        /* <DEDUP_REMOVED lines=13> */
.L_x_21923:
[----:B------:R-:W-:Y:S05]  /*6b20*/  BSYNC.RECONVERGENT B2 ;  /* 0x0000000000027941 */ /* 0x000fea0003800200 */
.L_x_21922:
        /* <DEDUP_REMOVED lines=52> */
[----:B------:R-:W-:-:S04]  /*6e70*/  IMAD.WIDE.U32 R14, R15, -0x326172a9, RZ ;  /* 0xcd9e8d570f0e7825 */ /* 0x000fc800078e00ff */
[----:B------:R-:W-:Y:S01]  /*6e80*/  IMAD.WIDE.U32 R32, R32, -0x2daee0ad, RZ ;  /* 0xd2511f5320207825 */ /* 0x000fe200078e00ff */
[----:B------:R-:W-:-:S03]  /*6e90*/  LOP3.LUT R2, R62, UR5, R15, 0x96, !PT ;  /* 0x000000053e027c12 */ /* 0x000fc6000f8e960f */
[----:B------:R-:W-:Y:S01]  /*6ea0*/  IMAD.MOV.U32 R84, RZ, RZ, R32 ;  /* 0x000000ffff547224 */ /* 0x000fe200078e0020 */
[----:B------:R-:W-:-:S07]  /*6eb0*/  LOP3.LUT R15, R60, UR21, R33, 0x96, !PT ;  /* 0x000000153c0f7c12 */ /* 0x000fce000f8e9621 */
.L_x_21920:
[----:B------:R-:W-:Y:S05]  /*6ec0*/  BSYNC.RECONVERGENT B1 ;  /* 0x0000000000017941 */ /* 0x000fea0003800200 */
.L_x_21919:
[----:B------:R-:W-:Y:S01]  /*6ed0*/  ISETP.NE.AND P4, PT, R61, 0x1, PT ;  /* 0x000000013d00780c */ /* 0x000fe20003f85270 */
[----:B------:R-:W-:Y:S01]  /*6ee0*/  FMUL.FTZ R34, R34, UR4 ;  /* 0x0000000422227c20 */ /* 0x000fe20008410000 */
[----:B------:R-:W-:Y:S01]  /*6ef0*/  I2FP.F32.U32 R5, R5 ;  /* 0x0000000500057245 */ /* 0x000fe20000201000 */
[----:B------:R-:W-:Y:S01]  /*6f00*/  BSSY.RECONVERGENT B1, `(.L_x_21924) ;  /* 0x0000056000017945 */ /* 0x000fe20003800200 */
[----:B------:R-:W-:Y:S02]  /*6f10*/  IMAD.MOV.U32 R33, RZ, RZ, R14 ;  /* 0x000000ffff217224 */ /* 0x000fe400078e000e */
[----:B------:R-:W-:Y:S01]  /*6f20*/  FMUL.FTZ R34, R34, R75 ;  /* 0x0000004b22227220 */ /* 0x000fe20000410000 */
[----:B------:R-:W-:Y:S01]  /*6f30*/  FFMA.FTZ R32, R5, R76, 1.1641532182693481445e-10 ;  /* 0x2f00000005207423 */ /* 0x000fe2000001004c */
[----:B------:R-:W-:-:S04]  /*6f40*/  IMAD.MOV.U32 R5, RZ, RZ, 0x2 ;  /* 0x00000002ff057424 */ /* 0x000fc800078e00ff */
        /* <DEDUP_REMOVED lines=10> */
.L_x_21926:
        /* <DEDUP_REMOVED lines=13> */
.L_x_21928:
[----:B------:R-:W-:Y:S05]  /*70c0*/  BSYNC.RECONVERGENT B2 ;  /* 0x0000000000027941 */ /* 0x000fea0003800200 */
.L_x_21927:
        /* <DEDUP_REMOVED lines=57> */
.L_x_21925:
[----:B------:R-:W-:Y:S05]  /*7460*/  BSYNC.RECONVERGENT B1 ;  /* 0x0000000000017941 */ /* 0x000fea0003800200 */
.L_x_21924:
[----:B------:R-:W-:Y:S01]  /*7470*/  I2FP.F32.U32 R33, R33 ;  /* 0x0000002100217245 */ /* 0x000fe20000201000 */
[----:B------:R-:W-:Y:S01]  /*7480*/  FMUL.FTZ R32, R35, UR4 ;  /* 0x0000000423207c20 */ /* 0x000fe20008410000 */
[----:B------:R-:W-:-:S03]  /*7490*/  FSEL R34, R34, RZ, P3 ;  /* 0x000000ff22227208 */ /* 0x000fc60001800000 */
[----:B------:R-:W-:Y:S01]  /*74a0*/  FFMA.FTZ R76, R33, R76, 1.1641532182693481445e-10 ;  /* 0x2f000000214c7423 */ /* 0x000fe2000001004c */
[----:B------:R-:W-:Y:S01]  /*74b0*/  FMUL.FTZ R35, R32, R75 ;  /* 0x0000004b20237220 */ /* 0x000fe20000410000 */
[----:B------:R-:W-:Y:S02]  /*74c0*/  FSEL R32, R77, RZ, P1 ;  /* 0x000000ff4d207208 */ /* 0x000fe40000800000 */
[----:B------:R-:W-:Y:S02]  /*74d0*/  FSEL R33, R88, RZ, P2 ;  /* 0x000000ff58217208 */ /* 0x000fe40001000000 */
[----:B------:R-:W-:-:S04]  /*74e0*/  FSETP.GTU.FTZ.AND P5, PT, R76, R13, PT ;  /* 0x0000000d4c00720b */ /* 0x000fc80003fbc000 */
[----:B------:R-:W-:Y:S02]  /*74f0*/  PLOP3.LUT P4, PT, P5, PT, PT, 0x8, 0x80 ;  /* 0x000000000080781c */ /* 0x000fe40002f8e170 */
[----:B------:R-:W-:-:S11]  /*7500*/  FSEL R35, R35, RZ, !P5 ;  /* 0x000000ff23237208 */ /* 0x000fd60006800000 */
.L_x_21908:
        /* <DEDUP_REMOVED lines=8> */
[----:B------:R-:W-:Y:S01]  /*7590*/  MOV R13, R84 ;  /* 0x00000054000d7202 */ /* 0x000fe20000000f00 */
[----:B0-----:R-:W-:-:S05]  /*75a0*/  IMAD.WIDE.U32 R62, R74, 0x10, R62 ;  /* 0x000000104a3e7825 */ /* 0x001fca00078e003e */
[----:B------:R0:W-:Y:S01]  /*75b0*/  STG.E.128 desc[UR6][R62.64], R32 ;  /* 0x000000203e007986 */ /* 0x0001e2000c101d06 */
[----:B-1----:R-:W-:-:S04]  /*75c0*/  IMAD.WIDE.U32 R60, R74, 0x4, R60 ;  /* 0x000000044a3c7825 */ /* 0x002fc800078e003c */
[----:B------:R-:W-:Y:S01]  /*75d0*/  VIADD R74, R74, 0x100 ;  /* 0x000001004a4a7836 */ /* 0x000fe20000000000 */
[----:B------:R0:W-:Y:S06]  /*75e0*/  STG.E desc[UR6][R60.64], R75 ;  /* 0x0000004b3c007986 */ /* 0x0001ec000c101906 */
.L_x_21886:
[----:B------:R-:W-:Y:S05]  /*75f0*/  BSYNC.RECONVERGENT B0 ;  /* 0x0000000000007941 */ /* 0x000fea0003800200 */
.L_x_21885:
        /* <DEDUP_REMOVED lines=29> */
.L_x_21934:
        /* <DEDUP_REMOVED lines=13> */
.L_x_21936:
[----:B------:R-:W-:Y:S05]  /*78a0*/  BSYNC.RECONVERGENT B2 ;  /* 0x0000000000027941 */ /* 0x000fea0003800200 */
.L_x_21935:
        /* <DEDUP_REMOVED lines=57> */
.L_x_21933:
[----:B------:R-:W-:Y:S05]  /*7c40*/  BSYNC.RECONVERGENT B1 ;  /* 0x0000000000017941 */ /* 0x000fea0003800200 */
.L_x_21932:
[----:B------:R-:W0:Y:S01]  /*7c50*/  LDC R13, c[0x0][0x408] ;  /* 0x00010200ff0d7b82 */ /* 0x000e220000000800 */
[----:B------:R-:W-:Y:S01]  /*7c60*/  I2FP.F32.U32 R5, R77 ;  /* 0x0000004d00057245 */ /* 0x000fe20000201000 */
[----:B------:R-:W-:Y:S02]  /*7c70*/  HFMA2 R94, -RZ, RZ, 0.1171875, 0 ;  /* 0x2f800000ff5e7431 */ /* 0x000fe400000001ff */
[----:B-----5:R-:W-:Y:S01]  /*7c80*/  FMUL.FTZ R36, R36, UR4 ;  /* 0x0000000424247c20 */ /* 0x020fe20008410000 */
[----:B------:R-:W-:Y:S01]  /*7c90*/  ISETP.NE.AND P2, PT, R76, 0x1, PT ;  /* 0x000000014c00780c */ /* 0x000fe20003f45270 */
[----:B------:R-:W-:Y:S01]  /*7ca0*/  BSSY.RECONVERGENT B1, `(.L_x_21937) ;  /* 0x000005a000017945 */ /* 0x000fe20003800200 */
[----:B------:R-:W-:Y:S02]  /*7cb0*/  IMAD.MOV.U32 R77, RZ, RZ, 0x2 ;  /* 0x00000002ff4d7424 */ /* 0x000fe400078e00ff */
[----:B------:R-:W-:Y:S01]  /*7cc0*/  FFMA.FTZ R5, R5, R94, 1.1641532182693481445e-10 ;  /* 0x2f00000005057423 */ /* 0x000fe2000001005e */
[----:B------:R-:W1:Y:S01]  /*7cd0*/  LDC R88, c[0x0][0x404] ;  /* 0x00010100ff587b82 */ /* 0x000e620000000800 */
[----:B0-----:R-:W-:-:S03]  /*7ce0*/  FMUL.FTZ R36, R36, R13 ;  /* 0x0000000d24247220 */ /* 0x001fc60000410000 */
        /* <DEDUP_REMOVED lines=14> */
.L_x_21939:
        /* <DEDUP_REMOVED lines=13> */
.L_x_21941:
[----:B------:R-:W-:Y:S05]  /*7ea0*/  BSYNC.RECONVERGENT B2 ;  /* 0x0000000000027941 */ /* 0x000fea0003800200 */
.L_x_21940:
        /* <DEDUP_REMOVED lines=57> */
.L_x_21938:
[----:B------:R-:W-:Y:S05]  /*8240*/  BSYNC.RECONVERGENT B1 ;  /* 0x0000000000017941 */ /* 0x000fea0003800200 */
.L_x_21937:
[----:B------:R-:W-:Y:S01]  /*8250*/  I2FP.F32.U32 R5, R5 ;  /* 0x0000000500057245 */ /* 0x000fe20000201000 */
[----:B------:R-:W-:Y:S01]  /*8260*/  FMUL.FTZ R60, R37, UR4 ;  /* 0x00000004253c7c20 */ /* 0x000fe20008410000 */
[----:B------:R-:W-:Y:S01]  /*8270*/  ISETP.NE.AND P3, PT, R77, 0x1, PT ;  /* 0x000000014d00780c */ /* 0x000fe20003f65270 */
[----:B------:R-:W-:Y:S02]  /*8280*/  BSSY.RECONVERGENT B1, `(.L_x_21942) ;  /* 0x0000059000017945 */ /* 0x000fe40003800200 */
[----:B------:R-:W-:Y:S01]  /*8290*/  FFMA.FTZ R5, R5, R94, 1.1641532182693481445e-10 ;  /* 0x2f00000005057423 */ /* 0x000fe2000001005e */
[----:B------:R-:W-:-:S04]  /*82a0*/  FMUL.FTZ R60, R60, R13 ;  /* 0x0000000d3c3c7220 */ /* 0x000fc80000410000 */
        /* <DEDUP_REMOVED lines=15> */
.L_x_21944:
        /* <DEDUP_REMOVED lines=13> */
.L_x_21946:
[----:B------:R-:W-:Y:S05]  /*8470*/  BSYNC.RECONVERGENT B2 ;  /* 0x0000000000027941 */ /* 0x000fea0003800200 */
.L_x_21945:
        /* <DEDUP_REMOVED lines=57> */
.L_x_21943:
[----:B------:R-:W-:Y:S05]  /*8810*/  BSYNC.RECONVERGENT B1 ;  /* 0x0000000000017941 */ /* 0x000fea0003800200 */
.L_x_21942:
        /* <DEDUP_REMOVED lines=21> */
.L_x_21949:
        /* <DEDUP_REMOVED lines=13> */
.L_x_21951:
[----:B------:R-:W-:Y:S05]  /*8a40*/  BSYNC.RECONVERGENT B2 ;  /* 0x0000000000027941 */ /* 0x000fea0003800200 */
.L_x_21950:
        /* <DEDUP_REMOVED lines=57> */
.L_x_21948:
[----:B------:R-:W-:Y:S05]  /*8de0*/  BSYNC.RECONVERGENT B1 ;  /* 0x0000000000017941 */ /* 0x000fea0003800200 */
.L_x_21947:
        /* <DEDUP_REMOVED lines=9> */
.L_x_21931:
        /* <DEDUP_REMOVED lines=16> */
.L_x_21955:
        /* <DEDUP_REMOVED lines=13> */
.L_x_21957:
[----:B------:R-:W-:Y:S05]  /*9050*/  BSYNC.RECONVERGENT B2 ;  /* 0x0000000000027941 */ /* 0x000fea0003800200 */
.L_x_21956:
        /* <DEDUP_REMOVED lines=57> */
.L_x_21954:
[----:B------:R-:W-:Y:S05]  /*93f0*/  BSYNC.RECONVERGENT B1 ;  /* 0x0000000000017941 */ /* 0x000fea0003800200 */
.L_x_21953:
[----:B------:R-:W0:Y:S01]  /*9400*/  LDC R13, c[0x0][0x404] ;  /* 0x00010100ff0d7b82 */ /* 0x000e220000000800 */
[----:B------:R-:W-:Y:S01]  /*9410*/  ISETP.NE.AND P2, PT, R62, 0x1, PT ;  /* 0x000000013e00780c */ /* 0x000fe20003f45270 */
[----:B------:R-:W-:Y:S01]  /*9420*/  IMAD.MOV.U32 R77, RZ, RZ, 0x2f800000 ;  /* 0x2f800000ff4d7424 */ /* 0x000fe200078e00ff */
[----:B------:R-:W-:Y:S01]  /*9430*/  I2FP.F32.U32 R60, R60 ;  /* 0x0000003c003c7245 */ /* 0x000fe20000201000 */
[----:B-----5:R-:W-:Y:S01]  /*9440*/  FMUL.FTZ R61, R36, UR4 ;  /* 0x00000004243d7c20 */ /* 0x020fe20008410000 */
[----:B------:R-:W-:Y:S01]  /*9450*/  BSSY.RECONVERGENT B1, `(.L_x_21958) ;  /* 0x0000057000017945 */ /* 0x000fe20003800200 */
[----:B------:R-:W-:Y:S02]  /*9460*/  IMAD.MOV.U32 R5, RZ, RZ, R14 ;  /* 0x000000ffff057224 */ /* 0x000fe400078e000e */
[----:B------:R-:W1:Y:S01]  /*9470*/  LDC R76, c[0x0][0x408] ;  /* 0x00010200ff4c7b82 */ /* 0x000e620000000800 */
[----:B------:R-:W-:-:S05]  /*9480*/  FFMA.FTZ R60, R60, R77, 1.1641532182693481445e-10 ;  /* 0x2f0000003c3c7423 */ /* 0x000fca000001004d */
[----:B0-----:R-:W-:Y:S01]  /*9490*/  FSETP.LE.FTZ.AND P1, PT, R60, R13, PT ;  /* 0x0000000d3c00720b */ /* 0x001fe20003f33000 */
[----:B------:R-:W-:Y:S02]  /*94a0*/  HFMA2 R60, -RZ, RZ, 0, 1.1920928955078125e-07 ;  /* 0x00000002ff3c7431 */ /* 0x000fe400000001ff */
[----:B-1----:R-:W-:Y:S01]  /*94b0*/  FMUL.FTZ R88, R61, R76 ;  /* 0x0000004c3d587220 */ /* 0x002fe20000410000 */
        /* <DEDUP_REMOVED lines=9> */
.L_x_21960:
        /* <DEDUP_REMOVED lines=13> */
.L_x_21962:
[----:B------:R-:W-:Y:S05]  /*9620*/  BSYNC.RECONVERGENT B2 ;  /* 0x0000000000027941 */ /* 0x000fea0003800200 */
.L_x_21961:
        /* <DEDUP_REMOVED lines=56> */
[----:B------:R-:W-:-:S07]  /*99b0*/  LOP3.LUT R15, R62, UR21, R61, 0x96, !PT ;  /* 0x000000153e0f7c12 */ /* 0x000fce000f8e963d */
.L_x_21959:
[----:B------:R-:W-:Y:S05]  /*99c0*/  BSYNC.RECONVERGENT B1 ;  /* 0x0000000000017941 */ /* 0x000fea0003800200 */
.L_x_21958:
[----:B------:R-:W-:Y:S01]  /*99d0*/  ISETP.NE.AND P3, PT, R60, 0x1, PT ;  /* 0x000000013c00780c */ /* 0x000fe20003f65270 */
[----:B------:R-:W-:Y:S01]  /*99e0*/  FMUL.FTZ R37, R37, UR4 ;  /* 0x0000000425257c20 */ /* 0x000fe20008410000 */
[----:B------:R-:W-:Y:S01]  /*99f0*/  I2FP.F32.U32 R36, R5 ;  /* 0x0000000500247245 */ /* 0x000fe20000201000 */
[----:B------:R-:W-:Y:S01]  /*9a00*/  BSSY.RECONVERGENT B1, `(.L_x_21963) ;  /* 0x0000056000017945 */ /* 0x000fe20003800200 */
[----:B------:R-:W-:Y:S02]  /*9a10*/  IMAD.MOV.U32 R62, RZ, RZ, 0x2 ;  /* 0x00000002ff3e7424 */ /* 0x000fe400078e00ff */
[----:B------:R-:W-:Y:S01]  /*9a20*/  FMUL.FTZ R90, R37, R76 ;  /* 0x0000004c255a7220 */ /* 0x000fe20000410000 */
[----:B------:R-:W-:Y:S02]  /*9a30*/  IMAD.MOV.U32 R5, RZ, RZ, R14 ;  /* 0x000000ffff057224 */ /* 0x000fe400078e000e */
[----:B------:R-:W-:-:S05]  /*9a40*/  FFMA.FTZ R36, R36, R77, 1.1641532182693481445e-10 ;  /* 0x2f00000024247423 */ /* 0x000fca000001004d */
        /* <DEDUP_REMOVED lines=10> */
.L_x_21965:
        /* <DEDUP_REMOVED lines=13> */
.L_x_21967:
[----:B------:R-:W-:Y:S05]  /*9bc0*/  BSYNC.RECONVERGENT B2 ;  /* 0x0000000000027941 */ /* 0x000fea0003800200 */
.L_x_21966:
        /* <DEDUP_REMOVED lines=55> */
[----:B------:R-:W-:Y:S02]  /*9f40*/  LOP3.LUT R15, R60, UR21, R37, 0x96, !PT ;  /* 0x000000153c0f7c12 */ /* 0x000fe4000f8e9625 */
[----:B------:R-:W-:-:S07]  /*9f50*/  MOV R84, R36 ;  /* 0x0000002400547202 */ /* 0x000fce0000000f00 */
.L_x_21964:
[----:B------:R-:W-:Y:S05]  /*9f60*/  BSYNC.RECONVERGENT B1 ;  /* 0x0000000000017941 */ /* 0x000fea0003800200 */
.L_x_21963:
[----:B------:R-:W-:Y:S01]  /*9f70*/  ISETP.NE.AND P4, PT, R62, 0x1, PT ;  /* 0x000000013e00780c */ /* 0x000fe20003f85270 */
[----:B------:R-:W-:Y:S01]  /*9f80*/  FMUL.FTZ R61, R38, UR4 ;  /* 0x00000004263d7c20 */ /* 0x000fe20008410000 */
[----:B------:R-:W-:Y:S01]  /*9f90*/  I2FP.F32.U32 R36, R5 ;  /* 0x0000000500247245 */ /* 0x000fe20000201000 */
[----:B------:R-:W-:Y:S01]  /*9fa0*/  BSSY.RECONVERGENT B1, `(.L_x_21968) ;  /* 0x0000056000017945 */ /* 0x000fe20003800200 */
[----:B------:R-:W-:Y:S01]  /*9fb0*/  IMAD.MOV.U32 R5, RZ, RZ, 0x2 ;  /* 0x00000002ff057424 */ /* 0x000fe200078e00ff */
[----:B------:R-:W-:Y:S01]  /*9fc0*/  MOV R37, R14 ;  /* 0x0000000e00257202 */ /* 0x000fe20000000f00 */
[----:B------:R-:W-:Y:S01]  /*9fd0*/  FMUL.FTZ R38, R61, R76 ;  /* 0x0000004c3d267220 */ /* 0x000fe20000410000 */
[----:B------:R-:W-:-:S05]  /*9fe0*/  FFMA.FTZ R36, R36, R77, 1.1641532182693481445e-10 ;  /* 0x2f00000024247423 */ /* 0x000fca000001004d */
        /* <DEDUP_REMOVED lines=10> */
.L_x_21970:
        /* <DEDUP_REMOVED lines=13> */
.L_x_21972:
[----:B------:R-:W-:Y:S05]  /*a160*/  BSYNC.RECONVERGENT B2 ;  /* 0x0000000000027941 */ /* 0x000fea0003800200 */
.L_x_21971:
        /* <DEDUP_REMOVED lines=57> */
.L_x_21969:
[----:B------:R-:W-:Y:S05]  /*a500*/  BSYNC.RECONVERGENT B1 ;  /* 0x0000000000017941 */ /* 0x000fea0003800200 */
.L_x_21968:
[----:B------:R-:W-:Y:S01]  /*a510*/  I2FP.F32.U32 R36, R37 ;  /* 0x0000002500247245 */ /* 0x000fe20000201000 */
[----:B------:R-:W-:Y:S01]  /*a520*/  FMUL.FTZ R39, R39, UR4 ;  /* 0x0000000427277c20 */ /* 0x000fe20008410000 */
[----:B------:R-:W-:Y:S02]  /*a530*/  FSEL R37, R90, RZ, P2 ;  /* 0x000000ff5a257208 */ /* 0x000fe40001000000 */
[----:B------:R-:W-:Y:S01]  /*a540*/  FSEL R38, R38, RZ, P3 ;  /* 0x000000ff26267208 */ /* 0x000fe20001800000 */
[----:B------:R-:W-:Y:S01]  /*a550*/  FFMA.FTZ R36, R36, R77, 1.1641532182693481445e-10 ;  /* 0x2f00000024247423 */ /* 0x000fe2000001004d */
[----:B------:R-:W-:-:S04]  /*a560*/  FMUL.FTZ R39, R39, R76 ;  /* 0x0000004c27277220 */ /* 0x000fc80000410000 */
[----:B------:R-:W-:Y:S02]  /*a570*/  FSETP.GTU.FTZ.AND P4, PT, R36, R13, PT ;  /* 0x0000000d2400720b */ /* 0x000fe40003f9c000 */
[----:B------:R-:W-:Y:S02]  /*a580*/  FSEL R36, R88, RZ, P1 ;  /* 0x000000ff58247208 */ /* 0x000fe40000800000 */
[----:B------:R-:W-:Y:S02]  /*a590*/  FSEL R39, R39, RZ, !P4 ;  /* 0x000000ff27277208 */ /* 0x000fe40006000000 */
[----:B------:R-:W-:-:S13]  /*a5a0*/  PLOP3.LUT P4, PT, P4, PT, PT, 0x8, 0x80 ;  /* 0x000000000080781c */ /* 0x000fda000278e170 */
.L_x_21952:
[----:B------:R-:W0:Y:S01]  /*a5b0*/  LDC.64 R62, c[0x0][0x3a8] ;  /* 0x0000ea00ff3e7b82 */ /* 0x000e220000000a00 */
[----:B------:R-:W-:Y:S02]  /*a5c0*/  SEL R13, RZ, 0x1000000, !P4 ;  /* 0x01000000ff0d7807 */ /* 0x000fe40006000000 */
[----:B------:R-:W-:Y:S02]  /*a5d0*/  SEL R76, RZ, 0x10000, !P3 ;  /* 0x00010000ff4c7807 */ /* 0x000fe40005800000 */
[----:B------:R-:W-:-:S03]  /*a5e0*/  SEL R77, RZ, 0x100, !P2 ;  /* 0x00000100ff4d7807 */ /* 0x000fc60005000000 */
[----:B------:R-:W1:Y:S01]  /*a5f0*/  LDC.64 R60, c[0x0][0x3b0] ;  /* 0x0000ec00ff3c7b82 */ /* 0x000e620000000a00 */
[----:B------:R-:W-:Y:S02]  /*a600*/  IADD3 R13, PT, PT, R77, R13, R76 ;  /* 0x0000000d4d0d7210 */ /* 0x000fe40007ffe04c */
[----:B------:R-:W-:-:S04]  /*a610*/  SEL R76, RZ, 0x1, !P1 ;  /* 0x00000001ff4c7807 */ /* 0x000fc80004800000 */
[----:B------:R-:W-:Y:S01]  /*a620*/  IADD3 R77, PT, PT, R13, R76, RZ ;  /* 0x0000004c0d4d7210 */ /* 0x000fe20007ffe0ff */
[----:B------:R-:W-:Y:S02]  /*a630*/  IMAD.MOV.U32 R13, RZ, RZ, R84 ;  /* 0x000000ffff0d7224 */ /* 0x000fe400078e0054 */
[----:B0-----:R-:W-:-:S05]  /*a640*/  IMAD.WIDE.U32 R62, R74, 0x10, R62 ;  /* 0x000000104a3e7825 */ /* 0x001fca00078e003e */
[----:B------:R0:W-:Y:S01]  /*a650*/  STG.E.128 desc[UR6][R62.64], R36 ;  /* 0x000000243e007986 */ /* 0x0001e2000c101d06 */
[----:B-1----:R-:W-:-:S04]  /*a660*/  IMAD.WIDE.U32 R60, R74, 0x4, R60 ;  /* 0x000000044a3c7825 */ /* 0x002fc800078e003c */
[----:B------:R-:W-:Y:S01]  /*a670*/  VIADD R74, R74, 0x100 ;  /* 0x000001004a4a7836 */ /* 0x000fe20000000000 */
[----:B------:R0:W-:Y:S06]  /*a680*/  STG.E desc[UR6][R60.64], R77 ;  /* 0x0000004d3c007986 */ /* 0x0001ec000c101906 */
.L_x_21930:
[----:B------:R-:W-:Y:S05]  /*a690*/  BSYNC.RECONVERGENT B0 ;  /* 0x0000000000007941 */ /* 0x000fea0003800200 */
.L_x_21929:
        /* <DEDUP_REMOVED lines=29> */
.L_x_21978:
        /* <DEDUP_REMOVED lines=13> */
.L_x_21980:
[----:B------:R-:W-:Y:S05]  /*a940*/  BSYNC.RECONVERGENT B2 ;  /* 0x0000000000027941 */ /* 0x000fea0003800200 */
.L_x_21979:
        /* <DEDUP_REMOVED lines=57> */
.L_x_21977:
[----:B------:R-:W-:Y:S05]  /*ace0*/  BSYNC.RECONVERGENT B1 ;  /* 0x0000000000017941 */ /* 0x000fea0003800200 */
.L_x_21976:
        /* <DEDUP_REMOVED lines=24> */
.L_x_21983:
        /* <DEDUP_REMOVED lines=13> */
.L_x_21985:
[----:B------:R-:W-:Y:S05]  /*af40*/  BSYNC.RECONVERGENT B2 ;  /* 0x0000000000027941 */ /* 0x000fea0003800200 */
.L_x_21984:
        /* <DEDUP_REMOVED lines=57> */
.L_x_21982:
[----:B------:R-:W-:Y:S05]  /*b2e0*/  BSYNC.RECONVERGENT B1 ;  /* 0x0000000000017941 */ /* 0x000fea0003800200 */
.L_x_21981:
[----:B------:R-:W-:Y:S01]  /*b2f0*/  I2FP.F32.U32 R5, R5 ;  /* 0x0000000500057245 */ /* 0x000fe20000201000 */
[----:B------:R-:W-:Y:S01]  /*b300*/  FMUL.FTZ R90, R41, UR4 ;  /* 0x00000004295a7c20 */ /* 0x000fe20008410000 */
[----:B------:R-:W-:Y:S01]  /*b310*/  ISETP.NE.AND P3, PT, R91, 0x1, PT ;  /* 0x000000015b00780c */ /* 0x000fe20003f65270 */
[----:B------:R-:W-:Y:S01]  /*b320*/  BSSY.RECONVERGENT B1, `(.L_x_21986) ;  /* 0x0000059000017945 */ /* 0x000fe20003800200 */
[----:B------:R-:W-:Y:S02]  /*b330*/  HFMA2 R92, -RZ, RZ, 0, 1.1920928955078125e-07 ;  /* 0x00000002ff5c7431 */ /* 0x000fe400000001ff */
[----:B------:R-:W-:Y:S01]  /*b340*/  FFMA.FTZ R60, R5, R88, 1.1641532182693481445e-10 ;  /* 0x2f000000053c7423 */ /* 0x000fe20000010058 */
[----:B------:R-:W-:Y:S01]  /*b350*/  FMUL.FTZ R90, R90, R13 ;  /* 0x0000000d5a5a7220 */ /* 0x000fe20000410000 */
[----:B------:R-:W-:-:S03]  /*b360*/  IMAD.MOV.U32 R5, RZ, RZ, R14 ;  /* 0x000000ffff057224 */ /* 0x000fc600078e000e */
        /* <DEDUP_REMOVED lines=13> */
.L_x_21988:
        /* <DEDUP_REMOVED lines=13> */
.L_x_21990:
[----:B------:R-:W-:Y:S05]  /*b510*/  BSYNC.RECONVERGENT B2 ;  /* 0x0000000000027941 */ /* 0x000fea0003800200 */
.L_x_21989:
        /* <DEDUP_REMOVED lines=56> */
[----:B------:R-:W-:-:S07]  /*b8a0*/  LOP3.LUT R15, R90, UR21, R61, 0x96, !PT ;  /* 0x000000155a0f7c12 */ /* 0x000fce000f8e963d */
.L_x_21987:
[----:B------:R-:W-:Y:S05]  /*b8b0*/  BSYNC.RECONVERGENT B1 ;  /* 0x0000000000017941 */ /* 0x000fea0003800200 */
.L_x_21986:
[----:B------:R-:W-:Y:S01]  /*b8c0*/  I2FP.F32.U32 R5, R5 ;  /* 0x0000000500057245 */ /* 0x000fe20000201000 */
[----:B------:R-:W-:Y:S01]  /*b8d0*/  FMUL.FTZ R60, R42, UR4 ;  /* 0x000000042a3c7c20 */ /* 0x000fe20008410000 */
[----:B------:R-:W-:Y:S01]  /*b8e0*/  ISETP.NE.AND P4, PT, R92, 0x1, PT ;  /* 0x000000015c00780c */ /* 0x000fe20003f85270 */
[----:B------:R-:W-:Y:S01]  /*b8f0*/  BSSY.RECONVERGENT B1, `(.L_x_21991) ;  /* 0x0000059000017945 */ /* 0x000fe20003800200 */
[----:B------:R-:W-:Y:S02]  /*b900*/  IMAD.MOV.U32 R90, RZ, RZ, R14 ;  /* 0x000000ffff5a7224 */ /* 0x000fe400078e000e */
[----:B------:R-:W-:Y:S01]  /*b910*/  FFMA.FTZ R42, R5, R88, 1.1641532182693481445e-10 ;  /* 0x2f000000052a7423 */ /* 0x000fe20000010058 */
[----:B------:R-:W-:Y:S01]  /*b920*/  FMUL.FTZ R60, R60, R13 ;  /* 0x0000000d3c3c7220 */ /* 0x000fe20000410000 */
[----:B------:R-:W-:-:S03]  /*b930*/  IMAD.MOV.U32 R5, RZ, RZ, 0x2 ;  /* 0x00000002ff057424 */ /* 0x000fc600078e00ff */
        /* <DEDUP_REMOVED lines=13> */
.L_x_21993:
        /* <DEDUP_REMOVED lines=13> */
.L_x_21995:
[----:B------:R-:W-:Y:S05]  /*bae0*/  BSYNC.RECONVERGENT B2 ;  /* 0x0000000000027941 */ /* 0x000fea0003800200 */
.L_x_21994:
        /* <DEDUP_REMOVED lines=57> */
.L_x_21992:
[----:B------:R-:W-:Y:S05]  /*be80*/  BSYNC.RECONVERGENT B1 ;  /* 0x0000000000017941 */ /* 0x000fea0003800200 */
.L_x_21991:
        /* <DEDUP_REMOVED lines=9> */
.L_x_21975:
        /* <DEDUP_REMOVED lines=16> */
.L_x_21999:
        /* <DEDUP_REMOVED lines=13> */
.L_x_22001:
[----:B------:R-:W-:Y:S05]  /*c0f0*/  BSYNC.RECONVERGENT B2 ;  /* 0x0000000000027941 */ /* 0x000fea0003800200 */
.L_x_22000:
        /* <DEDUP_REMOVED lines=57> */
.L_x_21998:
[----:B------:R-:W-:Y:S05]  /*c490*/  BSYNC.RECONVERGENT B1 ;  /* 0x0000000000017941 */ /* 0x000fea0003800200 */
.L_x_21997:
        /* <DEDUP_REMOVED lines=21> */
.L_x_22004:
        /* <DEDUP_REMOVED lines=13> */
.L_x_22006:
[----:B------:R-:W-:Y:S05]  /*c6c0*/  BSYNC.RECONVERGENT B2 ;  /* 0x0000000000027941 */ /* 0x000fea0003800200 */
.L_x_22005:
        /* <DEDUP_REMOVED lines=57> */
.L_x_22003:
[----:B------:R-:W-:Y:S05]  /*ca60*/  BSYNC.RECONVERGENT B1 ;  /* 0x0000000000017941 */ /* 0x000fea0003800200 */
.L_x_22002:
[----:B------:R-:W-:Y:S01]  /*ca70*/  I2FP.F32.U32 R5, R5 ;  /* 0x0000000500057245 */ /* 0x000fe20000201000 */
[----:B------:R-:W-:Y:S01]  /*ca80*/  BSSY.RECONVERGENT B1, `(.L_x_22007) ;  /* 0x0000058000017945 */ /* 0x000fe20003800200 */
[----:B------:R-:W-:Y:S01]  /*ca90*/  ISETP.NE.AND P3, PT, R60, 0x1, PT ;  /* 0x000000013c00780c */ /* 0x000fe20003f65270 */
[----:B------:R-:W-:Y:S02]  /*caa0*/  IMAD.MOV.U32 R61, RZ, RZ, 0x2 ;  /* 0x00000002ff3d7424 */ /* 0x000fe400078e00ff */
[----:B------:R-:W-:Y:S01]  /*cab0*/  FFMA.FTZ R40, R5, R88, 1.1641532182693481445e-10 ;  /* 0x2f00000005287423 */ /* 0x000fe20000010058 */
[----:B------:R-:W-:-:S04]  /*cac0*/  MOV R5, R14 ;  /* 0x0000000e00057202 */ /* 0x000fc80000000f00 */
[----:B------:R-:W-:Y:S01]  /*cad0*/  FSETP.LE.FTZ.AND P2, PT, R40, R13, PT ;  /* 0x0000000d2800720b */ /* 0x000fe20003f53000 */
[----:B------:R-:W-:-:S04]  /*cae0*/  FMUL.FTZ R40, R41, UR4 ;  /* 0x0000000429287c20 */ /* 0x000fc80008410000 */
        /* <DEDUP_REMOVED lines=10> */
.L_x_22009:
        /* <DEDUP_REMOVED lines=13> */
.L_x_22011:
[----:B------:R-:W-:Y:S05]  /*cc60*/  BSYNC.RECONVERGENT B2 ;  /* 0x0000000000027941 */ /* 0x000fea0003800200 */
.L_x_22010:
        /* <DEDUP_REMOVED lines=54> */
[----:B------:R-:W-:-:S04]  /*cfd0*/  LOP3.LUT R2, R62, UR5, R15, 0x96, !PT ;  /* 0x000000053e027c12 */ /* 0x000fc8000f8e960f */
[----:B------:R-:W-:Y:S02]  /*cfe0*/  LOP3.LUT R15, R60, UR21, R41, 0x96, !PT ;  /* 0x000000153c0f7c12 */ /* 0x000fe4000f8e9629 */
[----:B------:R-:W-:-:S07]  /*cff0*/  MOV R84, R40 ;  /* 0x0000002800547202 */ /* 0x000fce0000000f00 */
.L_x_22008:
[----:B------:R-:W-:Y:S05]  /*d000*/  BSYNC.RECONVERGENT B1 ;  /* 0x0000000000017941 */ /* 0x000fea0003800200 */
.L_x_22007:
        /* <DEDUP_REMOVED lines=18> */
.L_x_22014:
        /* <DEDUP_REMOVED lines=13> */
.L_x_22016:
[----:B------:R-:W-:Y:S05]  /*d200*/  BSYNC.RECONVERGENT B2 ;  /* 0x0000000000027941 */ /* 0x000fea0003800200 */
.L_x_22015:
        /* <DEDUP_REMOVED lines=57> */
.L_x_22013:
[----:B------:R-:W-:Y:S05]  /*d5a0*/  BSYNC.RECONVERGENT B1 ;  /* 0x0000000000017941 */ /* 0x000fea0003800200 */
.L_x_22012:
[----:B------:R-:W-:Y:S01]  /*d5b0*/  I2FP.F32.U32 R41, R41 ;  /* 0x0000002900297245 */ /* 0x000fe20000201000 */
[----:B------:R-:W-:Y:S01]  /*d5c0*/  FMUL.FTZ R40, R43, UR4 ;  /* 0x000000042b287c20 */ /* 0x000fe20008410000 */
[----:B------:R-:W-:-:S03]  /*d5d0*/  FSEL R42, R42, RZ, P3 ;  /* 0x000000ff2a2a7208 */ /* 0x000fc60001800000 */
[----:B------:R-:W-:Y:S01]  /*d5e0*/  FFMA.FTZ R88, R41, R88, 1.1641532182693481445e-10 ;  /* 0x2f00000029587423 */ /* 0x000fe20000010058 */
[----:B------:R-:W-:Y:S01]  /*d5f0*/  FMUL.FTZ R40, R40, R77 ;  /* 0x0000004d28287220 */ /* 0x000fe20000410000 */
[----:B------:R-:W-:-:S03]  /*d600*/  FSEL R41, R91, RZ, P2 ;  /* 0x000000ff5b297208 */ /* 0x000fc60001000000 */
[----:B------:R-:W-:-:S04]  /*d610*/  FSETP.GTU.FTZ.AND P4, PT, R88, R13, PT ;  /* 0x0000000d5800720b */ /* 0x000fc80003f9c000 */
[----:B------:R-:W-:Y:S02]  /*d620*/  FSEL R43, R40, RZ, !P4 ;  /* 0x000000ff282b7208 */ /* 0x000fe40006000000 */
[----:B------:R-:W-:Y:S02]  /*d630*/  PLOP3.LUT P4, PT, P4, PT, PT, 0x8, 0x80 ;  /* 0x000000000080781c */ /* 0x000fe4000278e170 */
[----:B------:R-:W-:-:S11]  /*d640*/  FSEL R40, R90, RZ, P1 ;  /* 0x000000ff5a287208 */ /* 0x000fd60000800000 */
.L_x_21996:
        /* <DEDUP_REMOVED lines=11> */
[C---:B-1----:R-:W-:Y:S01]  /*d700*/  IMAD.WIDE.U32 R60, R74.reuse, 0x4, R60 ;  /* 0x000000044a3c7825 */ /* 0x042fe200078e003c */
[----:B------:R-:W-:-:S04]  /*d710*/  IADD3 R74, PT, PT, R74, 0x100, RZ ;  /* 0x000001004a4a7810 */ /* 0x000fc80007ffe0ff */
[----:B------:R2:W-:Y:S03]  /*d720*/  STG.E desc[UR6][R60.64], R77 ;  /* 0x0000004d3c007986 */ /* 0x0005e6000c101906 */
.L_x_21974:
[----:B------:R-:W-:Y:S05]  /*d730*/  BSYNC.RECONVERGENT B0 ;  /* 0x0000000000007941 */ /* 0x000fea0003800200 */
.L_x_21973:
[----:B------:R-:W-:Y:S01]  /*d740*/  ISETP.GE.U32.AND P1, PT, R0, 0x500, PT ;  /* 0x000005000000780c */ /* 0x000fe20003f26070 */
[----:B------:R-:W-:Y:S03]  /*d750*/  BSSY.RECONVERGENT B0, `(.L_x_22017) ;  /* 0x0000308000007945 */ /* 0x000fe60003800200 */
[----:B0-2---:R-:W-:-:S09]  /*d760*/  P2R R77, PR, RZ, 0x2 ;  /* 0x00000002ff4d7803 */ /* 0x005fd20000000000 */
        /* <DEDUP_REMOVED lines=26> */
.L_x_22022:
        /* <DEDUP_REMOVED lines=13> */
.L_x_22024:
[----:B------:R-:W-:Y:S05]  /*d9e0*/  BSYNC.RECONVERGENT B2 ;  /* 0x0000000000027941 */ /* 0x000fea0003800200 */
.L_x_22023:
        /* <DEDUP_REMOVED lines=57> */
.L_x_22021:
[----:B------:R-:W-:Y:S05]  /*dd80*/  BSYNC.RECONVERGENT B1 ;  /* 0x0000000000017941 */ /* 0x000fea0003800200 */
.L_x_22020:
        /* <DEDUP_REMOVED lines=24> */
.L_x_22027:
        /* <DEDUP_REMOVED lines=13> */
.L_x_22029:
[----:B------:R-:W-:Y:S05]  /*dfe0*/  BSYNC.RECONVERGENT B2 ;  /* 0x0000000000027941 */ /* 0x000fea0003800200 */
.L_x_22028:
        /* <DEDUP_REMOVED lines=57> */
.L_x_22026:
[----:B------:R-:W-:Y:S05]  /*e380*/  BSYNC.RECONVERGENT B1 ;  /* 0x0000000000017941 */ /* 0x000fea0003800200 */
.L_x_22025:
[----:B------:R-:W-:Y:S01]  /*e390*/  I2FP.F32.U32 R5, R5 ;  /* 0x0000000500057245 */ /* 0x000fe20000201000 */
[----:B------:R-:W-:Y:S01]  /*e3a0*/  FMUL.FTZ R60, R45, UR4 ;  /* 0x000000042d3c7c20 */ /* 0x000fe20008410000 */
[----:B------:R-:W-:Y:S01]  /*e3b0*/  ISETP.NE.AND P3, PT, R91, 0x1, PT ;  /* 0x000000015b00780c */ /* 0x000fe20003f65270 */
[----:B------:R-:W-:Y:S01]  /*e3c0*/  BSSY.RECONVERGENT B1, `(.L_x_22030) ;  /* 0x0000059000017945 */ /* 0x000fe20003800200 */
[----:B------:R-:W-:Y:S02]  /*e3d0*/  IMAD.MOV.U32 R92, RZ, RZ, 0x2 ;  /* 0x00000002ff5c7424 */ /* 0x000fe400078e00ff */
[----:B------:R-:W-:Y:S01]  /*e3e0*/  FFMA.FTZ R5, R5, R94, 1.1641532182693481445e-10 ;  /* 0x2f00000005057423 */ /* 0x000fe2000001005e */
[----:B------:R-:W-:-:S04]  /*e3f0*/  FMUL.FTZ R60, R60, R13 ;  /* 0x0000000d3c3c7220 */ /* 0x000fc80000410000 */
        /* <DEDUP_REMOVED lines=14> */
.L_x_22032:
        /* <DEDUP_REMOVED lines=13> */
.L_x_22034:
[----:B------:R-:W-:Y:S05]  /*e5b0*/  BSYNC.RECONVERGENT B2 ;  /* 0x0000000000027941 */ /* 0x000fea0003800200 */
.L_x_22033:
        /* <DEDUP_REMOVED lines=57> */
.L_x_22031:
[----:B------:R-:W-:Y:S05]  /*e950*/  BSYNC.RECONVERGENT B1 ;  /* 0x0000000000017941 */ /* 0x000fea0003800200 */
.L_x_22030:
[----:B------:R-:W-:Y:S01]  /*e960*/  I2FP.F32.U32 R5, R5 ;  /* 0x0000000500057245 */ /* 0x000fe20000201000 */
[----:B------:R-:W-:Y:S01]  /*e970*/  FMUL.FTZ R46, R46, UR4 ;  /* 0x000000042e2e7c20 */ /* 0x000fe20008410000 */
[----:B------:R-:W-:Y:S01]  /*e980*/  ISETP.NE.AND P4, PT, R92, 0x1, PT ;  /* 0x000000015c00780c */ /* 0x000fe20003f85270 */
[----:B------:R-:W-:Y:S01]  /*e990*/  BSSY.RECONVERGENT B1, `(.L_x_22035) ;  /* 0x0000059000017945 */ /* 0x000fe20003800200 */
[----:B------:R-:W-:Y:S01]  /*e9a0*/  MOV R90, R14 ;  /* 0x0000000e005a7202 */ /* 0x000fe20000000f00 */
[----:B------:R-:W-:Y:S01]  /*e9b0*/  FFMA.FTZ R5, R5, R94, 1.1641532182693481445e-10 ;  /* 0x2f00000005057423 */ /* 0x000fe2000001005e */
[----:B------:R-:W-:-:S04]  /*e9c0*/  FMUL.FTZ R46, R46, R13 ;  /* 0x0000000d2e2e7220 */ /* 0x000fc80000410000 */
[----:B------:R-:W-:Y:S01]  /*e9d0*/  FSETP.GTU.FTZ.AND P3, PT, R5, R88, PT ;  /* 0x000000580500720b */ /* 0x000fe20003f7c000 */
        /* <DEDUP_REMOVED lines=13> */
.L_x_22037:
        /* <DEDUP_REMOVED lines=13> */
.L_x_22039:
[----:B------:R-:W-:Y:S05]  /*eb80*/  BSYNC.RECONVERGENT B2 ;  /* 0x0000000000027941 */ /* 0x000fea0003800200 */
.L_x_22038:
        /* <DEDUP_REMOVED lines=57> */
.L_x_22036:
[----:B------:R-:W-:Y:S05]  /*ef20*/  BSYNC.RECONVERGENT B1 ;  /* 0x0000000000017941 */ /* 0x000fea0003800200 */
.L_x_22035:
        /* <DEDUP_REMOVED lines=9> */
.L_x_22019:
        /* <DEDUP_REMOVED lines=16> */
.L_x_22043:
        /* <DEDUP_REMOVED lines=13> */
.L_x_22045:
[----:B------:R-:W-:Y:S05]  /*f190*/  BSYNC.RECONVERGENT B2 ;  /* 0x0000000000027941 */ /* 0x000fea0003800200 */
.L_x_22044:
        /* <DEDUP_REMOVED lines=57> */
.L_x_22042:
[----:B------:R-:W-:Y:S05]  /*f530*/  BSYNC.RECONVERGENT B1 ;  /* 0x0000000000017941 */ /* 0x000fea0003800200 */
.L_x_22041:
        /* <DEDUP_REMOVED lines=21> */
.L_x_22048:
        /* <DEDUP_REMOVED lines=13> */
.L_x_22050:
[----:B------:R-:W-:Y:S05]  /*f760*/  BSYNC.RECONVERGENT B2 ;  /* 0x0000000000027941 */ /* 0x000fea0003800200 */
.L_x_22049:
        /* <DEDUP_REMOVED lines=57> */
.L_x_22047:
[----:B------:R-:W-:Y:S05]  /*fb00*/  BSYNC.RECONVERGENT B1 ;  /* 0x0000000000017941 */ /* 0x000fea0003800200 */
.L_x_22046:
        /* <DEDUP_REMOVED lines=18> */
.L_x_22053:
        /* <DEDUP_REMOVED lines=13> */
.L_x_22055:
[----:B------:R-:W-:Y:S05]  /*fd00*/  BSYNC.RECONVERGENT B2 ;  /* 0x0000000000027941 */ /* 0x000fea0003800200 */
.L_x_22054:
        /* <DEDUP_REMOVED lines=57> */
.L_x_22052:
[----:B------:R-:W-:Y:S05]  /*100a0*/  BSYNC.RECONVERGENT B1 ;  /* 0x0000000000017941 */ /* 0x000fea0003800200 */
.L_x_22051:
[----:B------:R-:W-:Y:S01]  /*100b0*/  ISETP.NE.AND P4, PT, R62, 0x1, PT ;  /* 0x000000013e00780c */ /* 0x000fe20003f85270 */
[----:B------:R-:W-:Y:S01]  /*100c0*/  FMUL.FTZ R61, R46, UR4 ;  /* 0x000000042e3d7c20 */ /* 0x000fe20008410000 */
[----:B------:R-:W-:Y:S01]  /*100d0*/  I2FP.F32.U32 R5, R5 ;  /* 0x0000000500057245 */ /* 0x000fe20000201000 */
[----:B------:R-:W-:Y:S01]  /*100e0*/  BSSY.RECONVERGENT B1, `(.L_x_22056) ;  /* 0x0000056000017945 */ /* 0x000fe20003800200 */
[----:B------:R-:W-:Y:S01]  /*100f0*/  MOV R45, R14 ;  /* 0x0000000e002d7202 */ /* 0x000fe20000000f00 */
[----:B------:R-:W-:Y:S02]  /*10100*/  FMUL.FTZ R46, R61, R88 ;  /* 0x000000583d2e7220 */ /* 0x000fe40000410000 */
[----:B------:R-:W-:Y:S01]  /*10110*/  FFMA.FTZ R44, R5, R90, 1.1641532182693481445e-10 ;  /* 0x2f000000052c7423 */ /* 0x000fe2000001005a */
[----:B------:R-:W-:-:S04]  /*10120*/  IMAD.MOV.U32 R5, RZ, RZ, 0x2 ;  /* 0x00000002ff057424 */ /* 0x000fc800078e00ff */
        /* <DEDUP_REMOVED lines=10> */
.L_x_22058:
        /* <DEDUP_REMOVED lines=13> */
.L_x_22060:
[----:B------:R-:W-:Y:S05]  /*102a0*/  BSYNC.RECONVERGENT B2 ;  /* 0x0000000000027941 */ /* 0x000fea0003800200 */
.L_x_22059:
        /* <DEDUP_REMOVED lines=57> */
.L_x_22057:
[----:B------:R-:W-:Y:S05]  /*10640*/  BSYNC.RECONVERGENT B1 ;  /* 0x0000000000017941 */ /* 0x000fea0003800200 */
.L_x_22056:
        /* <DEDUP_REMOVED lines=8> */
[----:B------:R-:W-:Y:S02]  /*106d0*/  FSEL R47, R47, RZ, !P4 ;  /* 0x000000ff2f2f7208 */ /* 0x000fe40006000000 */
[----:B------:R-:W-:-:S13]  /*106e0*/  PLOP3.LUT P4, PT, P4, PT, PT, 0x8, 0x80 ;  /* 0x000000000080781c */ /* 0x000fda000278e170 */
.L_x_22040:
        /* <DEDUP_REMOVED lines=14> */
.L_x_22018:
[----:B------:R-:W-:Y:S05]  /*107d0*/  BSYNC.RECONVERGENT B0 ;  /* 0x0000000000007941 */ /* 0x000fea0003800200 */
.L_x_22017:
        /* <DEDUP_REMOVED lines=29> */
.L_x_22066:
        /* <DEDUP_REMOVED lines=13> */
.L_x_22068:
[----:B------:R-:W-:Y:S05]  /*10a80*/  BSYNC.RECONVERGENT B2 ;  /* 0x0000000000027941 */ /* 0x000fea0003800200 */
.L_x_22067:
        /* <DEDUP_REMOVED lines=54> */
[----:B------:R-:W-:Y:S01]  /*10df0*/  HFMA2 R90, -RZ, RZ, 0, 0 ;  /* 0x00000000ff5a7431 */ /* 0x000fe200000001ff */
[----:B------:R-:W-:Y:S01]  /*10e00*/  LOP3.LUT R15, R92, UR21, R91, 0x96, !PT ;  /* 0x000000155c0f7c12 */ /* 0x000fe2000f8e965b */
[----:B------:R-:W-:-:S07]  /*10e10*/  IMAD.MOV.U32 R91, RZ, RZ, R13 ;  /* 0x000000ffff5b7224 */ /* 0x000fce00078e000d */
.L_x_22065:
[----:B------:R-:W-:Y:S05]  /*10e20*/  BSYNC.RECONVERGENT B1 ;  /* 0x0000000000017941 */ /* 0x000fea0003800200 */
.L_x_22064:
[----:B------:R-:W0:Y:S01]  /*10e30*/  LDC R13, c[0x0][0x408] ;  /* 0x00010200ff0d7b82 */ /* 0x000e220000000800 */
[----:B------:R-:W-:Y:S01]  /*10e40*/  I2FP.F32.U32 R92, R91 ;  /* 0x0000005b005c7245 */ /* 0x000fe20000201000 */
[----:B------:R-:W-:Y:S01]  /*10e50*/  IMAD.MOV.U32 R95, RZ, RZ, 0x2f800000 ;  /* 0x2f800000ff5f7424 */ /* 0x000fe200078e00ff */
[----:B------:R-:W-:Y:S01]  /*10e60*/  ISETP.NE.AND P2, PT, R90, 0x1, PT ;  /* 0x000000015a00780c */ /* 0x000fe20003f45270 */
[----:B-----5:R-:W-:Y:S01]  /*10e70*/  FMUL.FTZ R48, R48, UR4 ;  /* 0x0000000430307c20 */ /* 0x020fe20008410000 */
[----:B------:R-:W-:Y:S01]  /*10e80*/  BSSY.RECONVERGENT B1, `(.L_x_22069) ;  /* 0x000005a000017945 */ /* 0x000fe20003800200 */
[----:B------:R-:W-:Y:S01]  /*10e90*/  FFMA.FTZ R5, R92, R95, 1.1641532182693481445e-10 ;  /* 0x2f0000005c057423 */ /* 0x000fe2000001005f */
[----:B------:R-:W-:Y:S01]  /*10ea0*/  MOV R92, 0x2 ;  /* 0x00000002005c7802 */ /* 0x000fe20000000f00 */
[----:B------:R-:W1:Y:S01]  /*10eb0*/  LDC R94, c[0x0][0x404] ;  /* 0x00010100ff5e7b82 */ /* 0x000e620000000800 */
[----:B------:R-:W-:Y:S02]  /*10ec0*/  IMAD.MOV.U32 R91, RZ, RZ, R14 ;  /* 0x000000ffff5b7224 */ /* 0x000fe400078e000e */
[----:B0-----:R-:W-:Y:S01]  /*10ed0*/  FMUL.FTZ R48, R48, R13 ;  /* 0x0000000d30307220 */ /* 0x001fe20000410000 */
[----:B-1----:R-:W-:-:S04]  /*10ee0*/  FSETP.GTU.FTZ.AND P1, PT, R5, R94, PT ;  /* 0x0000005e0500720b */ /* 0x002fc80003f3c000 */
        /* <DEDUP_REMOVED lines=12> */
.L_x_22071:
        /* <DEDUP_REMOVED lines=13> */
.L_x_22073:
[----:B------:R-:W-:Y:S05]  /*11080*/  BSYNC.RECONVERGENT B2 ;  /* 0x0000000000027941 */ /* 0x000fea0003800200 */
.L_x_22072:
        /* <DEDUP_REMOVED lines=57> */
.L_x_22070:
[----:B------:R-:W-:Y:S05]  /*11420*/  BSYNC.RECONVERGENT B1 ;  /* 0x0000000000017941 */ /* 0x000fea0003800200 */
.L_x_22069:
[----:B------:R-:W-:Y:S01]  /*11430*/  I2FP.F32.U32 R60, R91 ;  /* 0x0000005b003c7245 */ /* 0x000fe20000201000 */
[----:B------:R-:W-:Y:S01]  /*11440*/  FMUL.FTZ R90, R49, UR4 ;  /* 0x00000004315a7c20 */ /* 0x000fe20008410000 */
[----:B------:R-:W-:Y:S01]  /*11450*/  ISETP.NE.AND P3, PT, R92, 0x1, PT ;  /* 0x000000015c00780c */ /* 0x000fe20003f65270 */
[----:B------:R-:W-:Y:S01]  /*11460*/  BSSY.RECONVERGENT B1, `(.L_x_22074) ;  /* 0x0000059000017945 */ /* 0x000fe20003800200 */
[----:B------:R-:W-:Y:S02]  /*11470*/  HFMA2 R91, -RZ, RZ, 0, 1.1920928955078125e-07 ;  /* 0x00000002ff5b7431 */ /* 0x000fe400000001ff */
[----:B------:R-:W-:Y:S01]  /*11480*/  FFMA.FTZ R5, R60, R95, 1.1641532182693481445e-10 ;  /* 0x2f0000003c057423 */ /* 0x000fe2000001005f */
[----:B------:R-:W-:-:S04]  /*11490*/  FMUL.FTZ R90, R90, R13 ;  /* 0x0000000d5a5a7220 */ /* 0x000fc80000410000 */
        /* <DEDUP_REMOVED lines=14> */
.L_x_22076:
        /* <DEDUP_REMOVED lines=13> */
.L_x_22078:
[----:B------:R-:W-:Y:S05]  /*11650*/  BSYNC.RECONVERGENT B2 ;  /* 0x0000000000027941 */ /* 0x000fea0003800200 */
.L_x_22077:
        /* <DEDUP_REMOVED lines=57> */
.L_x_22075:
[----:B------:R-:W-:Y:S05]  /*119f0*/  BSYNC.RECONVERGENT B1 ;  /* 0x0000000000017941 */ /* 0x000fea0003800200 */
.L_x_22074:
[----:B------:R-:W-:Y:S01]  /*11a00*/  I2FP.F32.U32 R60, R5 ;  /* 0x00000005003c7245 */ /* 0x000fe20000201000 */
[----:B------:R-:W-:Y:S01]  /*11a10*/  FMUL.FTZ R50, R50, UR4 ;  /* 0x0000000432327c20 */ /* 0x000fe20008410000 */
[----:B------:R-:W-:Y:S01]  /*11a20*/  ISETP.NE.AND P4, PT, R91, 0x1, PT ;  /* 0x000000015b00780c */ /* 0x000fe20003f85270 */
[----:B------:R-:W-:Y:S01]  /*11a30*/  BSSY.RECONVERGENT B1, `(.L_x_22079) ;  /* 0x0000059000017945 */ /* 0x000fe20003800200 */
[----:B------:R-:W-:Y:S02]  /*11a40*/  IMAD.MOV.U32 R90, RZ, RZ, R14 ;  /* 0x000000ffff5a7224 */ /* 0x000fe400078e000e */
[----:B------:R-:W-:Y:S01]  /*11a50*/  FFMA.FTZ R5, R60, R95, 1.1641532182693481445e-10 ;  /* 0x2f0000003c057423 */ /* 0x000fe2000001005f */
[----:B------:R-:W-:-:S04]  /*11a60*/  FMUL.FTZ R50, R50, R13 ;  /* 0x0000000d32327220 */ /* 0x000fc80000410000 */
        /* <DEDUP_REMOVED lines=14> */
.L_x_22081:
        /* <DEDUP_REMOVED lines=13> */
.L_x_22083:
[----:B------:R-:W-:Y:S05]  /*11c20*/  BSYNC.RECONVERGENT B2 ;  /* 0x0000000000027941 */ /* 0x000fea0003800200 */
.L_x_22082:
        /* <DEDUP_REMOVED lines=57> */
.L_x_22080:
[----:B------:R-:W-:Y:S05]  /*11fc0*/  BSYNC.RECONVERGENT B1 ;  /* 0x0000000000017941 */ /* 0x000fea0003800200 */
.L_x_22079:
        /* <DEDUP_REMOVED lines=9> */
.L_x_22063:
[----:B------:R-:W-:Y:S01]  /*12060*/  ISETP.NE.AND P1, PT, R5, 0x1, PT ;  /* 0x000000010500780c */ /* 0x000fe20003f25270 */
[----:B------:R-:W-:Y:S01]  /*12070*/  BSSY.RECONVERGENT B1, `(.L_x_22085) ;  /* 0x0000056000017945 */ /* 0x000fe20003800200 */
[----:B0-----:R-:W-:Y:S02]  /*12080*/  HFMA2 R62, -RZ, RZ, 0, 1.1920928955078125e-07 ;  /* 0x00000002ff3e7431 */ /* 0x001fe400000001ff */
        /* <DEDUP_REMOVED lines=13> */
.L_x_22087:
        /* <DEDUP_REMOVED lines=13> */
.L_x_22089:
[----:B------:R-:W-:Y:S05]  /*12230*/  BSYNC.RECONVERGENT B2 ;  /* 0x0000000000027941 */ /* 0x000fea0003800200 */
.L_x_22088:
        /* <DEDUP_REMOVED lines=54> */
[----:B------:R-:W-:Y:S01]  /*125a0*/  HFMA2 R62, -RZ, RZ, 0, 0 ;  /* 0x00000000ff3e7431 */ /* 0x000fe200000001ff */
[----:B------:R-:W-:Y:S01]  /*125b0*/  MOV R88, R60 ;  /* 0x0000003c00587202 */ /* 0x000fe20000000f00 */
[----:B------:R-:W-:-:S07]  /*125c0*/  IMAD.MOV.U32 R60, RZ, RZ, R13 ;  /* 0x000000ffff3c7224 */ /* 0x000fce00078e000d */
.L_x_22086:
[----:B------:R-:W-:Y:S05]  /*125d0*/  BSYNC.RECONVERGENT B1 ;  /* 0x0000000000017941 */ /* 0x000fea0003800200 */
.L_x_22085:
        /* <DEDUP_REMOVED lines=9> */
[----:B0-----:R-:W-:Y:S02]  /*12670*/  FSETP.LE.FTZ.AND P1, PT, R60, R13, PT ;  /* 0x0000000d3c00720b */ /* 0x001fe40003f33000 */
[----:B------:R-:W-:Y:S01]  /*12680*/  MOV R60, 0x2 ;  /* 0x00000002003c7802 */ /* 0x000fe20000000f00 */
[----:B-1----:R-:W-:Y:S01]  /*12690*/  FMUL.FTZ R92, R61, R90 ;  /* 0x0000005a3d5c7220 */ /* 0x002fe20000410000 */
        /* <DEDUP_REMOVED lines=9> */
.L_x_22092:
        /* <DEDUP_REMOVED lines=13> */
.L_x_22094:
[----:B------:R-:W-:Y:S05]  /*12800*/  BSYNC.RECONVERGENT B2 ;  /* 0x0000000000027941 */ /* 0x000fea0003800200 */
.L_x_22093:
        /* <DEDUP_REMOVED lines=57> */
.L_x_22091:
[----:B------:R-:W-:Y:S05]  /*12ba0*/  BSYNC.RECONVERGENT B1 ;  /* 0x0000000000017941 */ /* 0x000fea0003800200 */
.L_x_22090:
[----:B------:R-:W-:Y:S01]  /*12bb0*/  ISETP.NE.AND P3, PT, R60, 0x1, PT ;  /* 0x000000013c00780c */ /* 0x000fe20003f65270 */
[----:B------:R-:W-:Y:S01]  /*12bc0*/  FMUL.FTZ R93, R49, UR4 ;  /* 0x00000004315d7c20 */ /* 0x000fe20008410000 */
[----:B------:R-:W-:Y:S01]  /*12bd0*/  I2FP.F32.U32 R48, R5 ;  /* 0x0000000500307245 */ /* 0x000fe20000201000 */
[----:B------:R-:W-:Y:S01]  /*12be0*/  BSSY.RECONVERGENT B1, `(.L_x_22095) ;  /* 0x0000056000017945 */ /* 0x000fe20003800200 */
[----:B------:R-:W-:Y:S02]  /*12bf0*/  HFMA2 R62, -RZ, RZ, 0, 1.1920928955078125e-07 ;  /* 0x00000002ff3e7431 */ /* 0x000fe400000001ff */
[----:B------:R-:W-:Y:S02]  /*12c00*/  IMAD.MOV.U32 R5, RZ, RZ, R14 ;  /* 0x000000ffff057224 */ /* 0x000fe400078e000e */
[----:B------:R-:W-:Y:S01]  /*12c10*/  FMUL.FTZ R93, R93, R90 ;  /* 0x0000005a5d5d7220 */ /* 0x000fe20000410000 */
        /* <DEDUP_REMOVED lines=11> */
.L_x_22097:
        /* <DEDUP_REMOVED lines=13> */
.L_x_22099:
[----:B------:R-:W-:Y:S05]  /*12da0*/  BSYNC.RECONVERGENT B2 ;  /* 0x0000000000027941 */ /* 0x000fea0003800200 */
.L_x_22098:
        /* <DEDUP_REMOVED lines=57> */
.L_x_22096:
[----:B------:R-:W-:Y:S05]  /*13140*/  BSYNC.RECONVERGENT B1 ;  /* 0x0000000000017941 */ /* 0x000fea0003800200 */
.L_x_22095:
        /* <DEDUP_REMOVED lines=18> */
.L_x_22102:
        /* <DEDUP_REMOVED lines=13> */
.L_x_22104:
[----:B------:R-:W-:Y:S05]  /*13340*/  BSYNC.RECONVERGENT B2 ;  /* 0x0000000000027941 */ /* 0x000fea0003800200 */
.L_x_22103:
        /* <DEDUP_REMOVED lines=57> */
.L_x_22101:
[----:B------:R-:W-:Y:S05]  /*136e0*/  BSYNC.RECONVERGENT B1 ;  /* 0x0000000000017941 */ /* 0x000fea0003800200 */
.L_x_22100:
        /* <DEDUP_REMOVED lines=10> */
.L_x_22084:
        /* <DEDUP_REMOVED lines=14> */
.L_x_22062:
[----:B------:R-:W-:Y:S05]  /*13870*/  BSYNC.RECONVERGENT B0 ;  /* 0x0000000000007941 */ /* 0x000fea0003800200 */
.L_x_22061:
        /* <DEDUP_REMOVED lines=10> */
[----:B0-2---:R-:W0:Y:S02]  /*13920*/  LDC.64 R60, c[0x0][0x3a0] ;  /* 0x0000e800ff3c7b82 */ /* 0x005e240000000a00 */
        /* <DEDUP_REMOVED lines=18> */
.L_x_22110:
        /* <DEDUP_REMOVED lines=13> */
.L_x_22112:
[----:B------:R-:W-:Y:S05]  /*13b20*/  BSYNC.RECONVERGENT B2 ;  /* 0x0000000000027941 */ /* 0x000fea0003800200 */
.L_x_22111:
        /* <DEDUP_REMOVED lines=55> */
[----:B------:R-:W-:-:S07]  /*13ea0*/  HFMA2 R90, -RZ, RZ, 0, 0 ;  /* 0x00000000ff5a7431 */ /* 0x000fce00000001ff */
.L_x_22109:
[----:B------:R-:W-:Y:S05]  /*13eb0*/  BSYNC.RECONVERGENT B1 ;  /* 0x0000000000017941 */ /* 0x000fea0003800200 */
.L_x_22108:
[----:B------:R-:W0:Y:S01]  /*13ec0*/  LDC R13, c[0x0][0x408] ;  /* 0x00010200ff0d7b82 */ /* 0x000e220000000800 */
[----:B------:R-:W-:Y:S01]  /*13ed0*/  I2FP.F32.U32 R92, R91 ;  /* 0x0000005b005c7245 */ /* 0x000fe20000201000 */
[----:B------:R-:W-:Y:S01]  /*13ee0*/  IMAD.MOV.U32 R105, RZ, RZ, 0x2f800000 ;  /* 0x2f800000ff697424 */ /* 0x000fe200078e00ff */
[----:B------:R-:W-:Y:S01]  /*13ef0*/  ISETP.NE.AND P2, PT, R90, 0x1, PT ;  /* 0x000000015a00780c */ /* 0x000fe20003f45270 */
[----:B-----5:R-:W-:Y:S01]  /*13f00*/  FMUL.FTZ R52, R52, UR4 ;  /* 0x0000000434347c20 */ /* 0x020fe20008410000 */
[----:B------:R-:W-:Y:S01]  /*13f10*/  BSSY.RECONVERGENT B1, `(.L_x_22113) ;  /* 0x000005a000017945 */ /* 0x000fe20003800200 */
[----:B------:R-:W-:Y:S01]  /*13f20*/  FFMA.FTZ R92, R92, R105, 1.1641532182693481445e-10 ;  /* 0x2f0000005c5c7423 */ /* 0x000fe20000010069 */
[----:B------:R-:W-:Y:S01]  /*13f30*/  IMAD.MOV.U32 R91, RZ, RZ, R14 ;  /* 0x000000ffff5b7224 */ /* 0x000fe200078e000e */
[----:B------:R-:W1:Y:S01]  /*13f40*/  LDC R95, c[0x0][0x404] ;  /* 0x00010100ff5f7b82 */ /* 0x000e620000000800 */
[----:B0-----:R-:W-:Y:S02]  /*13f50*/  FMUL.FTZ R52, R52, R13 ;  /* 0x0000000d34347220 */ /* 0x001fe40000410000 */
[----:B-1----:R-:W-:-:S02]  /*13f60*/  FSETP.GTU.FTZ.AND P1, PT, R92, R95, PT ;  /* 0x0000005f5c00720b */ /* 0x002fc40003f3c000 */
[----:B------:R-:W-:Y:S02]  /*13f70*/  MOV R92, 0x2 ;  /* 0x00000002005c7802 */ /* 0x000fe40000000f00 */
        /* <DEDUP_REMOVED lines=12> */
.L_x_22115:
        /* <DEDUP_REMOVED lines=13> */
.L_x_22117:
[----:B------:R-:W-:Y:S05]  /*14110*/  BSYNC.RECONVERGENT B2 ;  /* 0x0000000000027941 */ /* 0x000fea0003800200 */
.L_x_22116:
        /* <DEDUP_REMOVED lines=57> */
.L_x_22114:
[----:B------:R-:W-:Y:S05]  /*144b0*/  BSYNC.RECONVERGENT B1 ;  /* 0x0000000000017941 */ /* 0x000fea0003800200 */
.L_x_22113:
        /* <DEDUP_REMOVED lines=21> */
.L_x_22120:
        /* <DEDUP_REMOVED lines=13> */
.L_x_22122:
[----:B------:R-:W-:Y:S05]  /*146e0*/  BSYNC.RECONVERGENT B2 ;  /* 0x0000000000027941 */ /* 0x000fea0003800200 */
.L_x_22121:
        /* <DEDUP_REMOVED lines=57> */
.L_x_22119:
[----:B------:R-:W-:Y:S05]  /*14a80*/  BSYNC.RECONVERGENT B1 ;  /* 0x0000000000017941 */ /* 0x000fea0003800200 */
.L_x_22118:
        /* <DEDUP_REMOVED lines=21> */
.L_x_22125:
        /* <DEDUP_REMOVED lines=13> */
.L_x_22127:
[----:B------:R-:W-:Y:S05]  /*14cb0*/  BSYNC.RECONVERGENT B2 ;  /* 0x0000000000027941 */ /* 0x000fea0003800200 */
.L_x_22126:
        /* <DEDUP_REMOVED lines=57> */
.L_x_22124:
[----:B------:R-:W-:Y:S05]  /*15050*/  BSYNC.RECONVERGENT B1 ;  /* 0x0000000000017941 */ /* 0x000fea0003800200 */
.L_x_22123:
        /* <DEDUP_REMOVED lines=9> */
.L_x_22107:
[----:B------:R-:W-:Y:S01]  /*150f0*/  ISETP.NE.AND P1, PT, R5, 0x1, PT ;  /* 0x000000010500780c */ /* 0x000fe20003f25270 */
[----:B------:R-:W-:Y:S01]  /*15100*/  BSSY.RECONVERGENT B1, `(.L_x_22129) ;  /* 0x0000055000017945 */ /* 0x000fe20003800200 */
[----:B0-2---:R-:W-:Y:S02]  /*15110*/  HFMA2 R61, -RZ, RZ, 0, 1.1920928955078125e-07 ;  /* 0x00000002ff3d7431 */ /* 0x005fe400000001ff */
        /* <DEDUP_REMOVED lines=13> */
.L_x_22131:
        /* <DEDUP_REMOVED lines=13> */
.L_x_22133:
[----:B------:R-:W-:Y:S05]  /*152c0*/  BSYNC.RECONVERGENT B2 ;  /* 0x0000000000027941 */ /* 0x000fea0003800200 */
.L_x_22132:
        /* <DEDUP_REMOVED lines=56> */
.L_x_22130:
[----:B------:R-:W-:Y:S05]  /*15650*/  BSYNC.RECONVERGENT B1 ;  /* 0x0000000000017941 */ /* 0x000fea0003800200 */
.L_x_22129:
[----:B------:R-:W0:Y:S01]  /*15660*/  LDC R13, c[0x0][0x408] ;  /* 0x00010200ff0d7b82 */ /* 0x000e220000000800 */
[----:B------:R-:W-:Y:S01]  /*15670*/  ISETP.NE.AND P2, PT, R61, 0x1, PT ;  /* 0x000000013d00780c */ /* 0x000fe20003f45270 */
[----:B------:R-:W-:Y:S01]  /*15680*/  HFMA2 R91, -RZ, RZ, 0.1171875, 0 ;  /* 0x2f800000ff5b7431 */ /* 0x000fe200000001ff */
[----:B------:R-:W-:Y:S01]  /*15690*/  I2FP.F32.U32 R60, R60 ;  /* 0x0000003c003c7245 */ /* 0x000fe20000201000 */
[----:B-----5:R-:W-:Y:S01]  /*156a0*/  FMUL.FTZ R92, R52, UR4 ;  /* 0x00000004345c7c20 */ /* 0x020fe20008410000 */
[----:B------:R-:W-:Y:S01]  /*156b0*/  BSSY.RECONVERGENT B1, `(.L_x_22134) ;  /* 0x0000057000017945 */ /* 0x000fe20003800200 */
[----:B------:R-:W-:Y:S01]  /*156c0*/  IMAD.MOV.U32 R62, RZ, RZ, 0x2 ;  /* 0x00000002ff3e7424 */ /* 0x000fe200078e00ff */
[----:B------:R-:W-:Y:S01]  /*156d0*/  MOV R52, R14 ;  /* 0x0000000e00347202 */ /* 0x000fe20000000f00 */
[----:B------:R-:W1:Y:S01]  /*156e0*/  LDC R90, c[0x0][0x404] ;  /* 0x00010100ff5a7b82 */ /* 0x000e620000000800 */
[----:B------:R-:W-:Y:S01]  /*156f0*/  FFMA.FTZ R5, R60, R91, 1.1641532182693481445e-10 ;  /* 0x2f0000003c057423 */ /* 0x000fe2000001005b */
[----:B0-----:R-:W-:-:S04]  /*15700*/  FMUL.FTZ R92, R92, R13 ;  /* 0x0000000d5c5c7220 */ /* 0x001fc80000410000 */
[----:B-1----:R-:W-:Y:S01]  /*15710*/  FSETP.LE.FTZ.AND P1, PT, R5, R90, PT ;  /* 0x0000005a0500720b */ /* 0x002fe20003f33000 */
        /* <DEDUP_REMOVED lines=9> */
.L_x_22136:
        /* <DEDUP_REMOVED lines=13> */
.L_x_22138:
[----:B------:R-:W-:Y:S05]  /*15880*/  BSYNC.RECONVERGENT B2 ;  /* 0x0000000000027941 */ /* 0x000fea0003800200 */
.L_x_22137:
        /* <DEDUP_REMOVED lines=57> */
.L_x_22135:
[----:B------:R-:W-:Y:S05]  /*15c20*/  BSYNC.RECONVERGENT B1 ;  /* 0x0000000000017941 */ /* 0x000fea0003800200 */
.L_x_22134:
        /* <DEDUP_REMOVED lines=18> */
.L_x_22141:
        /* <DEDUP_REMOVED lines=13> */
.L_x_22143:
[----:B------:R-:W-:Y:S05]  /*15e20*/  BSYNC.RECONVERGENT B2 ;  /* 0x0000000000027941 */ /* 0x000fea0003800200 */
.L_x_22142:
        /* <DEDUP_REMOVED lines=57> */
.L_x_22140:
[----:B------:R-:W-:Y:S05]  /*161c0*/  BSYNC.RECONVERGENT B1 ;  /* 0x0000000000017941 */ /* 0x000fea0003800200 */
.L_x_22139:
        /* <DEDUP_REMOVED lines=18> */
.L_x_22146:
        /* <DEDUP_REMOVED lines=13> */
.L_x_22148:
[----:B------:R-:W-:Y:S05]  /*163c0*/  BSYNC.RECONVERGENT B2 ;  /* 0x0000000000027941 */ /* 0x000fea0003800200 */
.L_x_22147:
        /* <DEDUP_REMOVED lines=57> */
.L_x_22145:
[----:B------:R-:W-:Y:S05]  /*16760*/  BSYNC.RECONVERGENT B1 ;  /* 0x0000000000017941 */ /* 0x000fea0003800200 */
.L_x_22144:
        /* <DEDUP_REMOVED lines=10> */
.L_x_22128:
[----:B------:R-:W0:Y:S01]  /*16810*/  LDC.64 R62, c[0x0][0x3a8] ;  /* 0x0000ea00ff3e7b82 */ /* 0x000e220000000a00 */
[----:B------:R-:W-:Y:S02]  /*16820*/  SEL R13, RZ, 0x1000000, !P4 ;  /* 0x01000000ff0d7807 */ /* 0x000fe40006000000 */
[----:B------:R-:W-:Y:S02]  /*16830*/  SEL R90, RZ, 0x10000, !P3 ;  /* 0x00010000ff5a7807 */ /* 0x000fe40005800000 */
[----:B------:R-:W-:Y:S02]  /*16840*/  SEL R91, RZ, 0x100, !P2 ;  /* 0x00000100ff5b7807 */ /* 0x000fe40005000000 */
[----:B------:R-:W-:Y:S01]  /*16850*/  SEL R92, RZ, 0x1, !P1 ;  /* 0x00000001ff5c7807 */ /* 0x000fe20004800000 */
[----:B------:R-:W1:Y:S01]  /*16860*/  LDC.64 R60, c[0x0][0x3b0] ;  /* 0x0000ec00ff3c7b82 */ /* 0x000e620000000a00 */
[----:B------:R-:W-:-:S05]  /*16870*/  IADD3 R13, PT, PT, R91, R13, R90 ;  /* 0x0000000d5b0d7210 */ /* 0x000fca0007ffe05a */
[----:B------:R-:W-:Y:S01]  /*16880*/  IMAD.IADD R91, R13, 0x1, R92 ;  /* 0x000000010d5b7824 */ /* 0x000fe200078e025c */
[----:B------:R-:W-:Y:S01]  /*16890*/  MOV R13, R94 ;  /* 0x0000005e000d7202 */ /* 0x000fe20000000f00 */
[----:B0-----:R-:W-:-:S05]  /*168a0*/  IMAD.WIDE.U32 R62, R74, 0x10, R62 ;  /* 0x000000104a3e7825 */ /* 0x001fca00078e003e */
[----:B------:R3:W-:Y:S01]  /*168b0*/  STG.E.128 desc[UR6][R62.64], R52 ;  /* 0x000000343e007986 */ /* 0x0007e2000c101d06 */
[----:B-1----:R-:W-:-:S04]  /*168c0*/  IMAD.WIDE.U32 R60, R74, 0x4, R60 ;  /* 0x000000044a3c7825 */ /* 0x002fc800078e003c */
[----:B------:R-:W-:Y:S01]  /*168d0*/  VIADD R74, R74, 0x100 ;  /* 0x000001004a4a7836 */ /* 0x000fe20000000000 */
[----:B------:R3:W-:Y:S06]  /*168e0*/  STG.E desc[UR6][R60.64], R91 ;  /* 0x0000005b3c007986 */ /* 0x0007ec000c101906 */
.L_x_22106:
[----:B------:R-:W-:Y:S05]  /*168f0*/  BSYNC.RECONVERGENT B0 ;  /* 0x0000000000007941 */ /* 0x000fea0003800200 */
.L_x_22105:
        /* <DEDUP_REMOVED lines=9> */
[----:B0-23--:R-:W0:Y:S02]  /*16990*/  LDC.64 R60, c[0x0][0x3a0] ;  /* 0x0000e800ff3c7b82 */ /* 0x00de240000000a00 */
        /* <DEDUP_REMOVED lines=18> */
.L_x_22154:
        /* <DEDUP_REMOVED lines=13> */
.L_x_22156:
[----:B------:R-:W-:Y:S05]  /*16b90*/  BSYNC.RECONVERGENT B2 ;  /* 0x0000000000027941 */ /* 0x000fea0003800200 */
.L_x_22155:
        /* <DEDUP_REMOVED lines=51> */
[----:B------:R-:W-:-:S04]  /*16ed0*/  IMAD.WIDE.U32 R14, R15, -0x326172a9, RZ ;  /* 0xcd9e8d570f0e7825 */ /* 0x000fc800078e00ff */
[----:B------:R-:W-:Y:S01]  /*16ee0*/  IMAD.WIDE.U32 R106, R106, -0x2daee0ad, RZ ;  /* 0xd2511f536a6a7825 */ /* 0x000fe200078e00ff */
[----:B------:R-:W-:-:S04]  /*16ef0*/  LOP3.LUT R2, R92, UR5, R15, 0x96, !PT ;  /* 0x000000055c027c12 */ /* 0x000fc8000f8e960f */
[----:B------:R-:W-:Y:S01]  /*16f00*/  LOP3.LUT R15, R90, UR21, R107, 0x96, !PT ;  /* 0x000000155a0f7c12 */ /* 0x000fe2000f8e966b */
[----:B------:R-:W-:-:S07]  /*16f10*/  IMAD.MOV.U32 R90, RZ, RZ, RZ ;  /* 0x000000ffff5a7224 */ /* 0x000fce00078e00ff */
.L_x_22153:
[----:B------:R-:W-:Y:S05]  /*16f20*/  BSYNC.RECONVERGENT B1 ;  /* 0x0000000000017941 */ /* 0x000fea0003800200 */
.L_x_22152:
[----:B------:R-:W0:Y:S01]  /*16f30*/  LDC R13, c[0x0][0x408] ;  /* 0x00010200ff0d7b82 */ /* 0x000e220000000800 */
[----:B------:R-:W-:Y:S01]  /*16f40*/  I2FP.F32.U32 R92, R91 ;  /* 0x0000005b005c7245 */ /* 0x000fe20000201000 */
[----:B------:R-:W-:Y:S01]  /*16f50*/  HFMA2 R107, -RZ, RZ, 0.1171875, 0 ;  /* 0x2f800000ff6b7431 */ /* 0x000fe200000001ff */
[----:B------:R-:W-:Y:S01]  /*16f60*/  ISETP.NE.AND P3, PT, R90, 0x1, PT ;  /* 0x000000015a00780c */ /* 0x000fe20003f65270 */
[----:B-----5:R-:W-:Y:S01]  /*16f70*/  FMUL.FTZ R56, R56, UR4 ;  /* 0x0000000438387c20 */ /* 0x020fe20008410000 */
[----:B------:R-:W-:Y:S01]  /*16f80*/  BSSY.RECONVERGENT B1, `(.L_x_22157) ;  /* 0x000005a000017945 */ /* 0x000fe20003800200 */
[----:B------:R-:W-:Y:S01]  /*16f90*/  MOV R91, R14 ;  /* 0x0000000e005b7202 */ /* 0x000fe20000000f00 */
[----:B------:R-:W-:Y:S01]  /*16fa0*/  FFMA.FTZ R92, R92, R107, 1.1641532182693481445e-10 ;  /* 0x2f0000005c5c7423 */ /* 0x000fe2000001006b */
[----:B------:R-:W1:Y:S01]  /*16fb0*/  LDC R105, c[0x0][0x404] ;  /* 0x00010100ff697b82 */ /* 0x000e620000000800 */
[----:B0-----:R-:W-:-:S03]  /*16fc0*/  FMUL.FTZ R56, R56, R13 ;  /* 0x0000000d38387220 */ /* 0x001fc60000410000 */
[----:B-1----:R-:W-:Y:S01]  /*16fd0*/  FSETP.GTU.FTZ.AND P2, PT, R92, R105, PT ;  /* 0x000000695c00720b */ /* 0x002fe20003f5c000 */
        /* <DEDUP_REMOVED lines=13> */
.L_x_22159:
        /* <DEDUP_REMOVED lines=13> */
.L_x_22161:
[----:B------:R-:W-:Y:S05]  /*17180*/  BSYNC.RECONVERGENT B2 ;  /* 0x0000000000027941 */ /* 0x000fea0003800200 */
.L_x_22160:
        /* <DEDUP_REMOVED lines=57> */
.L_x_22158:
[----:B------:R-:W-:Y:S05]  /*17520*/  BSYNC.RECONVERGENT B1 ;  /* 0x0000000000017941 */ /* 0x000fea0003800200 */
.L_x_22157:
[----:B------:R-:W-:Y:S01]  /*17530*/  I2FP.F32.U32 R60, R91 ;  /* 0x0000005b003c7245 */ /* 0x000fe20000201000 */
[----:B------:R-:W-:Y:S01]  /*17540*/  FMUL.FTZ R90, R57, UR4 ;  /* 0x00000004395a7c20 */ /* 0x000fe20008410000 */
[----:B------:R-:W-:Y:S01]  /*17550*/  ISETP.NE.AND P4, PT, R92, 0x1, PT ;  /* 0x000000015c00780c */ /* 0x000fe20003f85270 */
[----:B------:R-:W-:Y:S01]  /*17560*/  BSSY.RECONVERGENT B1, `(.L_x_22162) ;  /* 0x0000059000017945 */ /* 0x000fe20003800200 */
[----:B------:R-:W-:Y:S02]  /*17570*/  IMAD.MOV.U32 R91, RZ, RZ, 0x2 ;  /* 0x00000002ff5b7424 */ /* 0x000fe400078e00ff */
[----:B------:R-:W-:Y:S01]  /*17580*/  FFMA.FTZ R60, R60, R107, 1.1641532182693481445e-10 ;  /* 0x2f0000003c3c7423 */ /* 0x000fe2000001006b */
[----:B------:R-:W-:Y:S01]  /*17590*/  FMUL.FTZ R90, R90, R13 ;  /* 0x0000000d5a5a7220 */ /* 0x000fe20000410000 */
[----:B------:R-:W-:-:S03]  /*175a0*/  MOV R5, R14 ;  /* 0x0000000e00057202 */ /* 0x000fc60000000f00 */
        /* <DEDUP_REMOVED lines=13> */
.L_x_22164:
        /* <DEDUP_REMOVED lines=13> */
.L_x_22166:
[----:B------:R-:W-:Y:S05]  /*17750*/  BSYNC.RECONVERGENT B2 ;  /* 0x0000000000027941 */ /* 0x000fea0003800200 */
.L_x_22165:
        /* <DEDUP_REMOVED lines=57> */
.L_x_22163:
[----:B------:R-:W-:Y:S05]  /*17af0*/  BSYNC.RECONVERGENT B1 ;  /* 0x0000000000017941 */ /* 0x000fea0003800200 */
.L_x_22162:
        /* <DEDUP_REMOVED lines=21> */
.L_x_22169:
        /* <DEDUP_REMOVED lines=13> */
.L_x_22171:
[----:B------:R-:W-:Y:S05]  /*17d20*/  BSYNC.RECONVERGENT B2 ;  /* 0x0000000000027941 */ /* 0x000fea0003800200 */
.L_x_22170:
        /* <DEDUP_REMOVED lines=57> */
.L_x_22168:
[----:B------:R-:W-:Y:S05]  /*180c0*/  BSYNC.RECONVERGENT B1 ;  /* 0x0000000000017941 */ /* 0x000fea0003800200 */
.L_x_22167:
        /* <DEDUP_REMOVED lines=9> */
.L_x_22151:
[----:B------:R-:W-:Y:S01]  /*18160*/  ISETP.NE.AND P2, PT, R5, 0x1, PT ;  /* 0x000000010500780c */ /* 0x000fe20003f45270 */
[----:B------:R-:W-:Y:S01]  /*18170*/  BSSY.RECONVERGENT B1, `(.L_x_22173) ;  /* 0x0000055000017945 */ /* 0x000fe20003800200 */
[----:B0-23--:R-:W-:Y:S01]  /*18180*/  IMAD.MOV.U32 R61, RZ, RZ, 0x2 ;  /* 0x00000002ff3d7424 */ /* 0x00dfe200078e00ff */
        /* <DEDUP_REMOVED lines=13> */
.L_x_22175:
        /* <DEDUP_REMOVED lines=13> */
.L_x_22177:
[----:B------:R-:W-:Y:S05]  /*18330*/  BSYNC.RECONVERGENT B2 ;  /* 0x0000000000027941 */ /* 0x000fea0003800200 */
.L_x_22176:
        /* <DEDUP_REMOVED lines=54> */
[----:B------:R-:W-:Y:S01]  /*186a0*/  LOP3.LUT R15, R60, UR21, R107, 0x96, !PT ;  /* 0x000000153c0f7c12 */ /* 0x000fe2000f8e966b */
[----:B------:R-:W-:-:S07]  /*186b0*/  IMAD.MOV.U32 R60, RZ, RZ, R13 ;  /* 0x000000ffff3c7224 */ /* 0x000fce00078e000d */
.L_x_22174:
[----:B------:R-:W-:Y:S05]  /*186c0*/  BSYNC.RECONVERGENT B1 ;  /* 0x0000000000017941 */ /* 0x000fea0003800200 */
.L_x_22173:
[----:B------:R-:W0:Y:S01]  /*186d0*/  LDC R13, c[0x0][0x408] ;  /* 0x00010200ff0d7b82 */ /* 0x000e220000000800 */
[----:B------:R-:W-:Y:S01]  /*186e0*/  ISETP.NE.AND P3, PT, R61, 0x1, PT ;  /* 0x000000013d00780c */ /* 0x000fe20003f65270 */
[----:B------:R-:W-:Y:S01]  /*186f0*/  IMAD.MOV.U32 R91, RZ, RZ, 0x2f800000 ;  /* 0x2f800000ff5b7424 */ /* 0x000fe200078e00ff */
[----:B------:R-:W-:Y:S01]  /*18700*/  I2FP.F32.U32 R60, R60 ;  /* 0x0000003c003c7245 */ /* 0x000fe20000201000 */
[----:B-----5:R-:W-:Y:S01]  /*18710*/  FMUL.FTZ R92, R56, UR4 ;  /* 0x00000004385c7c20 */ /* 0x020fe20008410000 */
[----:B------:R-:W-:Y:S01]  /*18720*/  BSSY.RECONVERGENT B1, `(.L_x_22178) ;  /* 0x0000057000017945 */ /* 0x000fe20003800200 */
[----:B------:R-:W-:Y:S01]  /*18730*/  MOV R62, 0x2 ;  /* 0x00000002003e7802 */ /* 0x000fe20000000f00 */
[----:B------:R-:W-:Y:S01]  /*18740*/  IMAD.MOV.U32 R56, RZ, RZ, R14 ;  /* 0x000000ffff387224 */ /* 0x000fe200078e000e */
        /* <DEDUP_REMOVED lines=13> */
.L_x_22180:
        /* <DEDUP_REMOVED lines=13> */
.L_x_22182:
[----:B------:R-:W-:Y:S05]  /*188f0*/  BSYNC.RECONVERGENT B2 ;  /* 0x0000000000027941 */ /* 0x000fea0003800200 */
.L_x_22181:
        /* <DEDUP_REMOVED lines=57> */
.L_x_22179:
[----:B------:R-:W-:Y:S05]  /*18c90*/  BSYNC.RECONVERGENT B1 ;  /* 0x0000000000017941 */ /* 0x000fea0003800200 */
.L_x_22178:
        /* <DEDUP_REMOVED lines=18> */
.L_x_22185:
        /* <DEDUP_REMOVED lines=13> */
.L_x_22187:
[----:B------:R-:W-:Y:S05]  /*18e90*/  BSYNC.RECONVERGENT B2 ;  /* 0x0000000000027941 */ /* 0x000fea0003800200 */
.L_x_22186:
        /* <DEDUP_REMOVED lines=54> */
[----:B------:R-:W-:Y:S01]  /*19200*/  LOP3.LUT R15, R60, UR21, R57, 0x96, !PT ;  /* 0x000000153c0f7c12 */ /* 0x000fe2000f8e9639 */
[----:B------:R-:W-:Y:S01]  /*19210*/  IMAD.MOV.U32 R57, RZ, RZ, R106 ;  /* 0x000000ffff397224 */ /* 0x000fe200078e006a */
[----:B------:R-:W-:-:S07]  /*19220*/  MOV R106, R56 ;  /* 0x00000038006a7202 */ /* 0x000fce0000000f00 */
.L_x_22184:
[----:B------:R-:W-:Y:S05]  /*19230*/  BSYNC.RECONVERGENT B1 ;  /* 0x0000000000017941 */ /* 0x000fea0003800200 */
.L_x_22183:
        /* <DEDUP_REMOVED lines=18> */
.L_x_22190:
        /* <DEDUP_REMOVED lines=13> */
.L_x_22192:
[----:B------:R-:W-:Y:S05]  /*19430*/  BSYNC.RECONVERGENT B2 ;  /* 0x0000000000027941 */ /* 0x000fea0003800200 */
.L_x_22191:
        /* <DEDUP_REMOVED lines=57> */
.L_x_22189:
[----:B------:R-:W-:Y:S05]  /*197d0*/  BSYNC.RECONVERGENT B1 ;  /* 0x0000000000017941 */ /* 0x000fea0003800200 */
.L_x_22188:
        /* <DEDUP_REMOVED lines=10> */
.L_x_22172:
[----:B------:R-:W0:Y:S01]  /*19880*/  LDC.64 R62, c[0x0][0x3a8] ;  /* 0x0000ea00ff3e7b82 */ /* 0x000e220000000a00 */
[----:B------:R-:W-:Y:S02]  /*19890*/  SEL R13, RZ, 0x1000000, !P5 ;  /* 0x01000000ff0d7807 */ /* 0x000fe40006800000 */
[----:B------:R-:W-:Y:S02]  /*198a0*/  SEL R90, RZ, 0x10000, !P4 ;  /* 0x00010000ff5a7807 */ /* 0x000fe40006000000 */
[----:B------:R-:W-:Y:S02]  /*198b0*/  SEL R91, RZ, 0x100, !P3 ;  /* 0x00000100ff5b7807 */ /* 0x000fe40005800000 */
[----:B------:R-:W-:Y:S01]  /*198c0*/  SEL R92, RZ, 0x1, !P2 ;  /* 0x00000001ff5c7807 */ /* 0x000fe20005000000 */
[----:B------:R-:W1:Y:S01]  /*198d0*/  LDC.64 R60, c[0x0][0x3b0] ;  /* 0x0000ec00ff3c7b82 */ /* 0x000e620000000a00 */
[----:B------:R-:W-:-:S04]  /*198e0*/  IADD3 R13, PT, PT, R91, R13, R90 ;  /* 0x0000000d5b0d7210 */ /* 0x000fc80007ffe05a */
[----:B------:R-:W-:Y:S01]  /*198f0*/  IADD3 R91, PT, PT, R13, R92, RZ ;  /* 0x0000005c0d5b7210 */ /* 0x000fe20007ffe0ff */
[----:B------:R-:W-:Y:S02]  /*19900*/  IMAD.MOV.U32 R13, RZ, RZ, R106 ;  /* 0x000000ffff0d7224 */ /* 0x000fe400078e006a */
[----:B0-----:R-:W-:-:S05]  /*19910*/  IMAD.WIDE.U32 R62, R74, 0x10, R62 ;  /* 0x000000104a3e7825 */ /* 0x001fca00078e003e */
[----:B------:R4:W-:Y:S01]  /*19920*/  STG.E.128 desc[UR6][R62.64], R56 ;  /* 0x000000383e007986 */ /* 0x0009e2000c101d06 */
[----:B-1----:R-:W-:-:S05]  /*19930*/  IMAD.WIDE.U32 R60, R74, 0x4, R60 ;  /* 0x000000044a3c7825 */ /* 0x002fca00078e003c */
[----:B------:R4:W-:Y:S02]  /*19940*/  STG.E desc[UR6][R60.64], R91 ;  /* 0x0000005b3c007986 */ /* 0x0009e4000c101906 */
.L_x_22150:
[----:B------:R-:W-:Y:S05]  /*19950*/  BSYNC.RECONVERGENT B0 ;  /* 0x0000000000007941 */ /* 0x000fea0003800200 */
.L_x_22149:
[----:B0-234-:R-:W-:Y:S01]  /*19960*/  FADD.FTZ R60, RZ, R64 ;  /* 0x00000040ff3c7221 */ /* 0x01dfe20000010000 */
[C---:B------:R-:W-:Y:S01]  /*19970*/  ISETP.GT.U32.AND P2, PT, R0.reuse, 0x1ff, PT ;  /* 0x000001ff0000780c */ /* 0x040fe20003f44070 */
[----:B------:R-:W-:Y:S01]  /*19980*/  BSSY.RECONVERGENT B0, `(.L_x_22193) ;  /* 0x000008c000007945 */ /* 0x000fe20003800200 */
[C---:B------:R-:W-:Y:S01]  /*19990*/  ISETP.GT.U32.AND P6, PT, R0.reuse, 0x2ff, PT ;  /* 0x000002ff0000780c */ /* 0x040fe20003fc4070 */
[----:B------:R-:W-:Y:S01]  /*199a0*/  FADD.FTZ R61, R65, R60 ;  /* 0x0000003c413d7221 */ /* 0x000fe20000010000 */
[C---:B------:R-:W-:Y:S02]  /*199b0*/  ISETP.GT.U32.AND P5, PT, R0.reuse, 0x3ff, PT ;  /* 0x000003ff0000780c */ /* 0x040fe40003fa4070 */
[----:B------:R-:W-:Y:S01]  /*199c0*/  ISETP.GT.U32.AND P4, PT, R0, 0x4ff, PT ;  /* 0x000004ff0000780c */ /* 0x000fe20003f84070 */
[----:B------:R-:W-:Y:S01]  /*199d0*/  FADD.FTZ R60, R66, R61 ;  /* 0x0000003d423c7221 */ /* 0x000fe20000010000 */
[C---:B------:R-:W-:Y:S02]  /*199e0*/  ISETP.GT.U32.AND P3, PT, R0.reuse, 0x5ff, PT ;  /* 0x000005ff0000780c */ /* 0x040fe40003f64070 */
[----:B------:R-:W-:Y:S01]  /*199f0*/  P2R R62, PR, RZ, 0x2 ;  /* 0x00000002ff3e7803 */ /* 0x000fe20000000000 */
[----:B------:R-:W-:Y:S01]  /*19a00*/  FADD.FTZ R60, R67, R60 ;  /* 0x0000003c433c7221 */ /* 0x000fe20000010000 */
[----:B------:R-:W-:-:S04]  /*19a10*/  ISETP.GT.U32.AND P1, PT, R0, 0x6ff, PT ;  /* 0x000006ff0000780c */ /* 0x000fc80003f24070 */
        /* <DEDUP_REMOVED lines=102> */
[----:B------:R-:W-:Y:S01]  /*1a080*/  ISETP.GT.U32.AND P2, PT, R0, 0x7ff, PT ;  /* 0x000007ff0000780c */ /* 0x000fe20003f44070 */
[----:B------:R-:W-:Y:S02]  /*1a090*/  FADD.FTZ R63, R57, -R60 ;  /* 0x8000003c393f7221 */ /* 0x000fe40000010000 */
[----:B------:R-:W-:-:S04]  /*1a0a0*/  FFMA.FTZ R62, R62, R62, R61 ;  /* 0x0000003e3e3e7223 */ /* 0x000fc8000001003d */
        /* <DEDUP_REMOVED lines=10> */
[----:B------:R-:W-:-:S04]  /*1a150*/  HFMA2 R74, -RZ, RZ, 0, 0 ;  /* 0x00000000ff4a7431 */ /* 0x000fc800000001ff */
[----:B------:R-:W0:Y:S02]  /*1a160*/  SHFL.BFLY PT, R63, R92, 0x8, 0x1f ;  /* 0x0d001f005c3f7f89 */ /* 0x000e2400000e0000 */
[----:B0-----:R-:W-:Y:S01]  /*1a170*/  FADD.FTZ R93, R92, R63 ;  /* 0x0000003f5c5d7221 */ /* 0x001fe20000010000 */
[----:B------:R-:W-:-:S04]  /*1a180*/  IMAD.MOV.U32 R63, RZ, RZ, RZ ;  /* 0x000000ffff3f7224 */ /* 0x000fc800078e00ff */
[----:B------:R-:W0:Y:S02]  /*1a190*/  SHFL.BFLY PT, R90, R93, 0x10, 0x1f ;  /* 0x0e001f005d5a7f89 */ /* 0x000e2400000e0000 */
[----:B0-----:R-:W-:Y:S01]  /*1a1a0*/  FADD.FTZ R61, R93, R90 ;  /* 0x0000005a5d3d7221 */ /* 0x001fe20000010000 */
[----:B------:R-:W-:-:S13]  /*1a1b0*/  LOP3.LUT P2, R90, R72, 0x1f, RZ, 0xc0, !PT ;  /* 0x0000001f485a7812 */ /* 0x000fda000784c0ff */
        /* <DEDUP_REMOVED lines=8> */
.L_x_22194:
[----:B------:R-:W-:Y:S05]  /*1a240*/  BSYNC.RECONVERGENT B0 ;  /* 0x0000000000007941 */ /* 0x000fea0003800200 */
.L_x_22193:
[----:B------:R-:W-:Y:S01]  /*1a250*/  BAR.SYNC.DEFER_BLOCKING 0x0 ;  /* 0x0000000000007b1d */ /* 0x000fe20000010000 */
[----:B------:R-:W-:Y:S02]  /*1a260*/  ISETP.GT.U32.AND P2, PT, R90, 0x7, PT ;  /* 0x000000075a00780c */ /* 0x000fe40003f44070 */
[----:B0-----:R-:W-:-:S03]  /*1a270*/  MOV R62, RZ ;  /* 0x000000ff003e7202 */ /* 0x001fc60000000f00 */
[----:B------:R-:W-:Y:S08]  /*1a280*/  BSSY.RECONVERGENT B0, `(.L_x_22195) ;  /* 0x000000a000007945 */ /* 0x000ff00003800200 */
        /* <DEDUP_REMOVED lines=9> */
.L_x_22196:
[----:B------:R-:W-:Y:S05]  /*1a320*/  BSYNC.RECONVERGENT B0 ;  /* 0x0000000000007941 */ /* 0x000fea0003800200 */
.L_x_22195:
[----:B------:R-:W0:Y:S01]  /*1a330*/  SHFL.DOWN PT, R93, R74, 0x4, 0x1f ;  /* 0x08801f004a5d7f89 */ /* 0x000e2200000e0000 */
[----:B------:R-:W-:Y:S01]  /*1a340*/  ISETP.NE.AND P2, PT, RZ, UR19, PT ;  /* 0x00000013ff007c0c */ /* 0x000fe2000bf45270 */
[----:B------:R-:W-:Y:S02]  /*1a350*/  BSSY.RECONVERGENT B0, `(.L_x_22197) ;  /* 0x000005c000007945 */ /* 0x000fe40003800200 */
        /* <DEDUP_REMOVED lines=14> */
[----:B------:R-:W-:Y:S02]  /*1a440*/  FMUL.FTZ R93, R93, R92 ;  /* 0x0000005c5d5d7220 */ /* 0x000fe40000410000 */
[----:B------:R-:W2:Y:S01]  /*1a450*/  LDC R92, c[0x0][0x448] ;  /* 0x00011200ff5c7b82 */ /* 0x000ea20000000800 */
[C---:B-1----:R-:W-:Y:S01]  /*1a460*/  FMUL.FTZ R95, R91.reuse, R94 ;  /* 0x0000005e5b5f7220 */ /* 0x042fe20000410000 */
[----:B------:R-:W-:Y:S01]  /*1a470*/  FFMA.FTZ R114, R91, R93, R114 ;  /* 0x0000005d5b727223 */ /* 0x000fe20000010072 */
[----:B------:R-:W-:Y:S01]  /*1a480*/  IMAD.U32 R93, RZ, RZ, UR15 ;  /* 0x0000000fff5d7e24 */ /* 0x000fe2000f8e00ff */
[-C--:B0-----:R-:W-:Y:S02]  /*1a490*/  IADD3 R113, PT, PT, R60, R107.reuse, RZ ;  /* 0x0000006b3c717210 */ /* 0x081fe40007ffe0ff */
        /* <DEDUP_REMOVED lines=8> */
[----:B------:R-:W-:Y:S01]  /*1a520*/  FFMA.FTZ R109, R90, R95, R109 ;  /* 0x0000005f5a6d7223 */ /* 0x000fe2000001006d */
[----:B-1----:R-:W-:Y:S02]  /*1a530*/  IMAD.IADD R60, R113, 0x1, R112 ;  /* 0x00000001713c7824 */ /* 0x002fe400078e0270 */
[----:B------:R-:W-:Y:S01]  /*1a540*/  FMUL.FTZ R91, R94, R94 ;  /* 0x0000005e5e5b7220 */ /* 0x000fe20000410000 */
[----:B------:R-:W-:Y:S01]  /*1a550*/  I2FP.F32.S32 R112, R112 ;  /* 0x0000007000707245 */ /* 0x000fe20000201400 */
[----:B---3--:R-:W-:Y:S01]  /*1a560*/  FMUL.FTZ R110, R106, R109 ;  /* 0x0000006d6a6e7220 */ /* 0x008fe20000410000 */
[----:B----4-:R-:W-:Y:S01]  /*1a570*/  FADD.FTZ R61, R114, R61 ;  /* 0x0000003d723d7221 */ /* 0x010fe20000010000 */
[----:B------:R-:W-:Y:S01]  /*1a580*/  I2FP.F32.S32 R111, R60 ;  /* 0x0000003c006f7245 */ /* 0x000fe20000201400 */
[----:B------:R-:W-:Y:S02]  /*1a590*/  FMUL.FTZ R90, R90, R91 ;  /* 0x0000005b5a5a7220 */ /* 0x000fe40000410000 */
[----:B------:R-:W0:Y:S02]  /*1a5a0*/  SHFL.DOWN PT, R109, R110, 0x1, 0x1f ;  /* 0x08201f006e6d7f89 */ /* 0x000e2400000e0000 */
[----:B------:R-:W-:Y:S01]  /*1a5b0*/  FMUL.FTZ R90, R90, R107 ;  /* 0x0000006b5a5a7220 */ /* 0x000fe20000410000 */
[----:B------:R-:W1:Y:S03]  /*1a5c0*/  MUFU.RCP R111, R111 ;  /* 0x0000006f006f7308 */ /* 0x000e660000001000 */
        /* <DEDUP_REMOVED lines=8> */
[----:B---3--:R-:W-:Y:S01]  /*1a650*/  FADD.FTZ R62, R61, R62 ;  /* 0x0000003e3d3e7221 */ /* 0x008fe20000010000 */
[----:B------:R-:W-:Y:S02]  /*1a660*/  MOV R61, UR15 ;  /* 0x0000000f003d7c02 */ /* 0x000fe40008000f00 */
        /* <DEDUP_REMOVED lines=18> */
[----:B-1----:R-:W0:Y:S01]  /*1a790*/  LDC.64 R90, c[0x0][0x428] ;  /* 0x00010a00ff5a7b82 */ /* 0x002e220000000a00 */
[--C-:B------:R-:W-:Y:S01]  /*1a7a0*/  FADD.FTZ R109, R64, -R74.reuse ;  /* 0x8000004a406d7221 */ /* 0x100fe20000010000 */
[--C-:B------:R-:W-:Y:S01]  /*1a7b0*/  FADD.FTZ R111, R65, -R74.reuse ;  /* 0x8000004a416f7221 */ /* 0x100fe20000010000 */
[--C-:B------:R-:W-:Y:S01]  /*1a7c0*/  FADD.FTZ R105, R66, -R74.reuse ;  /* 0x8000004a42697221 */ /* 0x100fe20000010000 */
[----:B------:R-:W-:Y:S01]  /*1a7d0*/  FADD.FTZ R93, R67, -R74 ;  /* 0x8000004a435d7221 */ /* 0x000fe20000010000 */
[----:B------:R-:W-:Y:S02]  /*1a7e0*/  HADD2.F32 R107, -RZ, R85.H0_H0 ;  /* 0x20000055ff6b7230 */ /* 0x000fe40000004100 */
[C---:B------:R-:W-:Y:S01]  /*1a7f0*/  FMUL.FTZ R109, R72.reuse, R109 ;  /* 0x0000006d486d7220 */ /* 0x040fe20000410000 */
[----:B------:R-:W-:Y:S02]  /*1a800*/  HADD2.F32 R60, -RZ, R28.H0_H0 ;  /* 0x2000001cff3c7230 */ /* 0x000fe40000004100 */
[----:B------:R-:W-:Y:S01]  /*1a810*/  FMUL.FTZ R106, R72, R111 ;  /* 0x0000006f486a7220 */ /* 0x000fe20000410000 */
[----:B------:R-:W-:-:S02]  /*1a820*/  HADD2.F32 R94, -RZ, R89.H0_H0 ;  /* 0x20000059ff5e7230 */ /* 0x000fc40000004100 */
        /* <DEDUP_REMOVED lines=8> */
[----:B------:R-:W-:Y:S02]  /*1a8b0*/  HADD2.F32 R92, -RZ, R104.H1_H1 ;  /* 0x30000068ff5c7230 */ /* 0x000fe40000004100 */
[----:B------:R-:W-:-:S03]  /*1a8c0*/  FFMA.FTZ R62, R105, R95, R62 ;  /* 0x0000005f693e7223 */ /* 0x000fc6000001003e */
[----:B------:R-:W-:Y:S01]  /*1a8d0*/  FFMA.FTZ R63, R93, R63, R92 ;  /* 0x0000003f5d3f7223 */ /* 0x000fe2000001005c */
[C---:B0-----:R-:W-:Y:S01]  /*1a8e0*/  IMAD.WIDE.U32 R90, R71.reuse, 0x10, R90 ;  /* 0x00000010475a7825 */ /* 0x041fe200078e005a */
[----:B------:R-:W-:-:S04]  /*1a8f0*/  IADD3 R71, PT, PT, R71, 0x100, RZ ;  /* 0x0000010047477810 */ /* 0x000fc80007ffe0ff */
[----:B------:R0:W-:Y:S03]  /*1a900*/  STG.E.128 desc[UR6][R90.64], R60 ;  /* 0x0000003c5a007986 */ /* 0x0001e6000c101d06 */
.L_x_22198:
[----:B------:R-:W-:Y:S05]  /*1a910*/  BSYNC.RECONVERGENT B0 ;  /* 0x0000000000007941 */ /* 0x000fea0003800200 */
.L_x_22197:
[----:B------:R-:W-:Y:S01]  /*1a920*/  ISETP.NE.AND P0, PT, R73, RZ, PT ;  /* 0x000000ff4900720c */ /* 0x000fe20003f05270 */
[----:B------:R-:W-:-:S12]  /*1a930*/  BSSY.RECONVERGENT B0, `(.L_x_22199) ;  /* 0x000001a000007945 */ /* 0x000fd80003800200 */
[----:B------:R-:W-:Y:S05]  /*1a940*/  @!P0 BRA `(.L_x_22200) ;  /* 0x0000000000608947 */ /* 0x000fea0003800000 */
[----:B01----:R-:W0:Y:S01]  /*1a950*/  LDC.64 R90, c[0x0][0x428] ;  /* 0x00010a00ff5a7b82 */ /* 0x003e220000000a00 */
        /* <DEDUP_REMOVED lines=20> */
[----:B0-----:R-:W-:-:S04]  /*1aaa0*/  IMAD.WIDE.U32 R90, R71, 0x10, R90 ;  /* 0x00000010475a7825 */ /* 0x001fc800078e005a */
[----:B------:R-:W-:Y:S01]  /*1aab0*/  VIADD R71, R71, 0x100 ;  /* 0x0000010047477836 */ /* 0x000fe20000000000 */
[----:B------:R2:W-:Y:S06]  /*1aac0*/  STG.E.128 desc[UR6][R90.64], R60 ;  /* 0x0000003c5a007986 */ /* 0x0005ec000c101d06 */
.L_x_22200:
[----:B------:R-:W-:Y:S05]  /*1aad0*/  BSYNC.RECONVERGENT B0 ;  /* 0x0000000000007941 */ /* 0x000fea0003800200 */
.L_x_22199:
[----:B------:R-:W-:Y:S01]  /*1aae0*/  ISETP.NE.AND P0, PT, R75, RZ, PT ;  /* 0x000000ff4b00720c */ /* 0x000fe20003f05270 */
[----:B------:R-:W-:-:S12]  /*1aaf0*/  BSSY.RECONVERGENT B0, `(.L_x_22201) ;  /* 0x000001e000007945 */ /* 0x000fd80003800200 */
[----:B------:R-:W-:Y:S05]  /*1ab00*/  @!P0 BRA `(.L_x_22202) ;  /* 0x0000000000708947 */ /* 0x000fea0003800000 */
[----:B012---:R-:W0:Y:S01]  /*1ab10*/  LDC.64 R90, c[0x0][0x428] ;  /* 0x00010a00ff5a7b82 */ /* 0x007e220000000a00 */
[----:B------:R-:W-:Y:S01]  /*1ab20*/  SHF.R.U64 R92, R86, 0x10, R87 ;  /* 0x00000010565c7819 */ /* 0x000fe20000001257 */
[--C-:B------:R-:W-:Y:S01]  /*1ab30*/  FADD.FTZ R61, R36, -R74.reuse ;  /* 0x8000004a243d7221 */ /* 0x100fe20000010000 */
[----:B------:R-:W-:Y:S01]  /*1ab40*/  SHF.R.U64 R94, R24, 0x10, R25 ;  /* 0x00000010185e7819 */ /* 0x000fe20000001219 */
[--C-:B------:R-:W-:Y:S01]  /*1ab50*/  FADD.FTZ R107, R37, -R74.reuse ;  /* 0x8000004a256b7221 */ /* 0x100fe20000010000 */
[----:B------:R-:W-:Y:S01]  /*1ab60*/  SHF.R.U32.HI R63, RZ, 0x10, R87 ;  /* 0x00000010ff3f7819 */ /* 0x000fe20000011657 */
[--C-:B------:R-:W-:Y:S01]  /*1ab70*/  FADD.FTZ R75, R38, -R74.reuse ;  /* 0x8000004a264b7221 */ /* 0x100fe20000010000 */
[----:B------:R-:W-:Y:S01]  /*1ab80*/  SHF.R.U32.HI R105, RZ, 0x10, R25 ;  /* 0x00000010ff697819 */ /* 0x000fe20000011619 */
[----:B------:R-:W-:Y:S01]  /*1ab90*/  FADD.FTZ R95, R39, -R74 ;  /* 0x8000004a275f7221 */ /* 0x000fe20000010000 */
[----:B------:R-:W-:Y:S02]  /*1aba0*/  HADD2.F32 R60, -RZ, R100.H0_H0 ;  /* 0x20000064ff3c7230 */ /* 0x000fe40000004100 */
[----:B------:R-:W-:Y:S01]  /*1abb0*/  FMUL.FTZ R106, R72, R61 ;  /* 0x0000003d486a7220 */ /* 0x000fe20000410000 */
[----:B------:R-:W-:-:S02]  /*1abc0*/  HADD2.F32 R93, -RZ, R24.H0_H0 ;  /* 0x20000018ff5d7230 */ /* 0x000fc40000004100 */
[C---:B------:R-:W-:Y:S01]  /*1abd0*/  FMUL.FTZ R61, R72.reuse, R107 ;  /* 0x0000006b483d7220 */ /* 0x040fe20000410000 */
[----:B------:R-:W-:Y:S02]  /*1abe0*/  HADD2.F32 R73, -RZ, R100.H1_H1 ;  /* 0x30000064ff497230 */ /* 0x000fe40000004100 */
[C---:B------:R-:W-:Y:S01]  /*1abf0*/  FMUL.FTZ R75, R72.reuse, R75 ;  /* 0x0000004b484b7220 */ /* 0x040fe20000410000 */
[----:B------:R-:W-:Y:S02]  /*1ac00*/  HADD2.F32 R62, -RZ, R25.H0_H0 ;  /* 0x20000019ff3e7230 */ /* 0x000fe40000004100 */
[----:B------:R-:W-:Y:S01]  /*1ac10*/  FMUL.FTZ R95, R72, R95 ;  /* 0x0000005f485f7220 */ /* 0x000fe20000410000 */
[----:B------:R-:W-:Y:S02]  /*1ac20*/  HADD2.F32 R92, -RZ, R92.H0_H0 ;  /* 0x2000005cff5c7230 */ /* 0x000fe40000004100 */
[----:B------:R-:W-:Y:S01]  /*1ac30*/  FFMA.FTZ R60, R106, R60, R93 ;  /* 0x0000003c6a3c7223 */ /* 0x000fe2000001005d */
[----:B------:R-:W-:-:S02]  /*1ac40*/  HADD2.F32 R94, -RZ, R94.H0_H0 ;  /* 0x2000005eff5e7230 */ /* 0x000fc40000004100 */
[----:B------:R-:W-:Y:S01]  /*1ac50*/  FFMA.FTZ R62, R75, R73, R62 ;  /* 0x000000494b3e7223 */ /* 0x000fe2000001003e */
[----:B------:R-:W-:Y:S02]  /*1ac60*/  HADD2.F32 R63, -RZ, R63.H0_H0 ;  /* 0x2000003fff3f7230 */ /* 0x000fe40000004100 */
[----:B------:R-:W-:Y:S02]  /*1ac70*/  HADD2.F32 R110, -RZ, R105.H0_H0 ;  /* 0x20000069ff6e7230 */ /* 0x000fe40000004100 */
[----:B------:R-:W-:Y:S01]  /*1ac80*/  FFMA.FTZ R61, R61, R92, R94 ;  /* 0x0000005c3d3d7223 */ /* 0x000fe2000001005e */
[C---:B0-----:R-:W-:Y:S01]  /*1ac90*/  IMAD.WIDE.U32 R90, R71.reuse, 0x10, R90 ;  /* 0x00000010475a7825 */ /* 0x041fe200078e005a */
[----:B------:R-:W-:-:S03]  /*1aca0*/  IADD3 R71, PT, PT, R71, 0x100, RZ ;  /* 0x0000010047477810 */ /* 0x000fc60007ffe0ff */
[----:B------:R-:W-:-:S05]  /*1acb0*/  FFMA.FTZ R63, R95, R63, R110 ;  /* 0x0000003f5f3f7223 */ /* 0x000fca000001006e */
[----:B------:R3:W-:Y:S02]  /*1acc0*/  STG.E.128 desc[UR6][R90.64], R60 ;  /* 0x0000003c5a007986 */ /* 0x0007e4000c101d06 */
.L_x_22202:
[----:B------:R-:W-:Y:S05]  /*1acd0*/  BSYNC.RECONVERGENT B0 ;  /* 0x0000000000007941 */ /* 0x000fea0003800200 */
.L_x_22201:
[----:B------:R-:W-:Y:S01]  /*1ace0*/  ISETP.NE.AND P0, PT, R76, RZ, PT ;  /* 0x000000ff4c00720c */ /* 0x000fe20003f05270 */
[----:B------:R-:W-:-:S12]  /*1acf0*/  BSSY.RECONVERGENT B0, `(.L_x_22203) ;  /* 0x000001e000007945 */ /* 0x000fd80003800200 */
[----:B------:R-:W-:Y:S05]  /*1ad00*/  @!P0 BRA `(.L_x_22204) ;  /* 0x0000000000708947 */ /* 0x000fea0003800000 */
[----:B0123--:R-:W0:Y:S01]  /*1ad10*/  LDC.64 R90, c[0x0][0x428] ;  /* 0x00010a00ff5a7b82 */ /* 0x00fe220000000a00 */
[--C-:B------:R-:W-:Y:S01]  /*1ad20*/  FADD.FTZ R93, R41, -R74.reuse ;  /* 0x8000004a295d7221 */ /* 0x100fe20000010000 */
[----:B------:R-:W-:Y:S01]  /*1ad30*/  SHF.R.U64 R76, R82, 0x10, R83 ;  /* 0x00000010524c7819 */ /* 0x000fe20000001253 */
[--C-:B------:R-:W-:Y:S01]  /*1ad40*/  FADD.FTZ R73, R40, -R74.reuse ;  /* 0x8000004a28497221 */ /* 0x100fe20000010000 */
[----:B------:R-:W-:Y:S01]  /*1ad50*/  SHF.R.U64 R106, R22, 0x10, R23 ;  /* 0x00000010166a7819 */ /* 0x000fe20000001217 */
[--C-:B------:R-:W-:Y:S01]  /*1ad60*/  FADD.FTZ R107, R42, -R74.reuse ;  /* 0x8000004a2a6b7221 */ /* 0x100fe20000010000 */
[----:B------:R-:W-:Y:S01]  /*1ad70*/  SHF.R.U32.HI R75, RZ, 0x10, R83 ;  /* 0x00000010ff4b7819 */ /* 0x000fe20000011653 */
[----:B------:R-:W-:Y:S01]  /*1ad80*/  FADD.FTZ R95, R43, -R74 ;  /* 0x8000004a2b5f7221 */ /* 0x000fe20000010000 */
[----:B------:R-:W-:Y:S01]  /*1ad90*/  SHF.R.U32.HI R105, RZ, 0x10, R23 ;  /* 0x00000010ff697819 */ /* 0x000fe20000011617 */
[----:B------:R-:W-:Y:S01]  /*1ada0*/  FMUL.FTZ R92, R72, R93 ;  /* 0x0000005d485c7220 */ /* 0x000fe20000410000 */
[----:B------:R-:W-:-:S02]  /*1adb0*/  HADD2.F32 R60, -RZ, R101.H0_H0 ;  /* 0x20000065ff3c7230 */ /* 0x000fc40000004100 */
[----:B------:R-:W-:Y:S01]  /*1adc0*/  FMUL.FTZ R94, R72, R73 ;  /* 0x00000049485e7220 */ /* 0x000fe20000410000 */
[----:B------:R-:W-:Y:S02]  /*1add0*/  HADD2.F32 R61, -RZ, R22.H0_H0 ;  /* 0x20000016ff3d7230 */ /* 0x000fe40000004100 */
[----:B------:R-:W-:Y:S02]  /*1ade0*/  HADD2.F32 R62, -RZ, R101.H1_H1 ;  /* 0x30000065ff3e7230 */ /* 0x000fe40000004100 */
[----:B------:R-:W-:Y:S02]  /*1adf0*/  HADD2.F32 R63, -RZ, R23.H0_H0 ;  /* 0x20000017ff3f7230 */ /* 0x000fe40000004100 */
[----:B------:R-:W-:Y:S01]  /*1ae00*/  FFMA.FTZ R60, R94, R60, R61 ;  /* 0x0000003c5e3c7223 */ /* 0x000fe2000001003d */
        /* <DEDUP_REMOVED lines=8> */
[----:B0-----:R-:W-:-:S04]  /*1ae90*/  IMAD.WIDE.U32 R90, R71, 0x10, R90 ;  /* 0x00000010475a7825 */ /* 0x001fc800078e005a */
[----:B------:R-:W-:Y:S01]  /*1aea0*/  FFMA.FTZ R63, R106, R75, R105 ;  /* 0x0000004b6a3f7223 */ /* 0x000fe20000010069 */
[----:B------:R-:W-:-:S04]  /*1aeb0*/  VIADD R71, R71, 0x100 ;  /* 0x0000010047477836 */ /* 0x000fc80000000000 */
[----:B------:R4:W-:Y:S03]  /*1aec0*/  STG.E.128 desc[UR6][R90.64], R60 ;  /* 0x0000003c5a007986 */ /* 0x0009e6000c101d06 */
.L_x_22204:
[----:B------:R-:W-:Y:S05]  /*1aed0*/  BSYNC.RECONVERGENT B0 ;  /* 0x0000000000007941 */ /* 0x000fea0003800200 */
.L_x_22203:
[----:B------:R-:W-:Y:S01]  /*1aee0*/  ISETP.NE.AND P0, PT, R77, RZ, PT ;  /* 0x000000ff4d00720c */ /* 0x000fe20003f05270 */
[----:B------:R-:W-:-:S12]  /*1aef0*/  BSSY.RECONVERGENT B0, `(.L_x_22205) ;  /* 0x000001e000007945 */ /* 0x000fd80003800200 */
[----:B------:R-:W-:Y:S05]  /*1af00*/  @!P0 BRA `(.L_x_22206) ;  /* 0x0000000000708947 */ /* 0x000fea0003800000 */
[----:B------:R-:W5:Y:S01]  /*1af10*/  LDC.64 R76, c[0x0][0x428] ;  /* 0x00010a00ff4c7b82 */ /* 0x000f620000000a00 */
[----:B------:R-:W-:Y:S01]  /*1af20*/  SHF.R.U64 R92, R80, 0x10, R81 ;  /* 0x00000010505c7819 */ /* 0x000fe20000001251 */
[--C-:B------:R-:W-:Y:S01]  /*1af30*/  FADD.FTZ R75, R44, -R74.reuse ;  /* 0x8000004a2c4b7221 */ /* 0x100fe20000010000 */
[----:B------:R-:W-:Y:S01]  /*1af40*/  SHF.R.U64 R94, R20, 0x10, R21 ;  /* 0x00000010145e7819 */ /* 0x000fe20000001215 */
[--C-:B------:R-:W-:Y:S01]  /*1af50*/  FADD.FTZ R95, R46, -R74.reuse ;  /* 0x8000004a2e5f7221 */ /* 0x100fe20000010000 */
[----:B------:R-:W-:Y:S01]  /*1af60*/  SHF.R.U32.HI R106, RZ, 0x10, R81 ;  /* 0x00000010ff6a7819 */ /* 0x000fe20000011651 */
[--C-:B------:R-:W-:Y:S01]  /*1af70*/  FADD.FTZ R93, R45, -R74.reuse ;  /* 0x8000004a2d5d7221 */ /* 0x100fe20000010000 */
[----:B01234-:R-:W-:Y:S01]  /*1af80*/  SHF.R.U32.HI R91, RZ, 0x10, R21 ;  /* 0x00000010ff5b7819 */ /* 0x01ffe20000011615 */
        /* <DEDUP_REMOVED lines=16> */
[C---:B-----5:R-:W-:Y:S01]  /*1b090*/  IMAD.WIDE.U32 R76, R71.reuse, 0x10, R76 ;  /* 0x00000010474c7825 */ /* 0x060fe200078e004c */
[----:B------:R-:W-:-:S03]  /*1b0a0*/  IADD3 R71, PT, PT, R71, 0x100, RZ ;  /* 0x0000010047477810 */ /* 0x000fc60007ffe0ff */
[----:B------:R-:W-:-:S05]  /*1b0b0*/  FFMA.FTZ R63, R73, R106, R110 ;  /* 0x0000006a493f7223 */ /* 0x000fca000001006e */
[----:B------:R0:W-:Y:S02]  /*1b0c0*/  STG.E.128 desc[UR6][R76.64], R60 ;  /* 0x0000003c4c007986 */ /* 0x0001e4000c101d06 */
.L_x_22206:
[----:B------:R-:W-:Y:S05]  /*1b0d0*/  BSYNC.RECONVERGENT B0 ;  /* 0x0000000000007941 */ /* 0x000fea0003800200 */
.L_x_22205:
[----:B------:R-:W-:Y:S01]  /*1b0e0*/  ISETP.NE.AND P0, PT, R84, RZ, PT ;  /* 0x000000ff5400720c */ /* 0x000fe20003f05270 */
[----:B------:R-:W-:-:S12]  /*1b0f0*/  BSSY.RECONVERGENT B0, `(.L_x_22207) ;  /* 0x000001d000007945 */ /* 0x000fd80003800200 */
[----:B------:R-:W-:Y:S05]  /*1b100*/  @!P0 BRA `(.L_x_22208) ;  /* 0x00000000006c8947 */ /* 0x000fea0003800000 */
[----:B0-----:R-:W0:Y:S01]  /*1b110*/  LDC.64 R76, c[0x0][0x428] ;  /* 0x00010a00ff4c7b82 */ /* 0x001e220000000a00 */
[----:B------:R-:W-:Y:S01]  /*1b120*/  SHF.R.U64 R84, R78, 0x10, R79 ;  /* 0x000000104e547819 */ /* 0x000fe2000000124f */
[--C-:B------:R-:W-:Y:S01]  /*1b130*/  FADD.FTZ R93, R50, -R74.reuse ;  /* 0x8000004a325d7221 */ /* 0x100fe20000010000 */
[----:B-1234-:R-:W-:Y:S01]  /*1b140*/  SHF.R.U64 R90, R18, 0x10, R19 ;  /* 0x00000010125a7819 */ /* 0x01efe20000001213 */
[--C-:B------:R-:W-:Y:S01]  /*1b150*/  FADD.FTZ R75, R48, -R74.reuse ;  /* 0x8000004a304b7221 */ /* 0x100fe20000010000 */
[----:B------:R-:W-:Y:S01]  /*1b160*/  SHF.R.U32.HI R94, RZ, 0x10, R79 ;  /* 0x00000010ff5e7819 */ /* 0x000fe2000001164f */
[--C-:B------:R-:W-:Y:S01]  /*1b170*/  FADD.FTZ R91, R49, -R74.reuse ;  /* 0x8000004a315b7221 */ /* 0x100fe20000010000 */
[----:B------:R-:W-:Y:S01]  /*1b180*/  FADD.FTZ R95, R51, -R74 ;  /* 0x8000004a335f7221 */ /* 0x000fe20000010000 */
[----:B------:R-:W-:Y:S02]  /*1b190*/  HADD2.F32 R61, -RZ, R103.H0_H0 ;  /* 0x20000067ff3d7230 */ /* 0x000fe40000004100 */
[----:B------:R-:W-:Y:S01]  /*1b1a0*/  FMUL.FTZ R92, R72, R93 ;  /* 0x0000005d485c7220 */ /* 0x000fe20000410000 */
[----:B------:R-:W-:-:S02]  /*1b1b0*/  HADD2.F32 R60, -RZ, R18.H0_H0 ;  /* 0x20000012ff3c7230 */ /* 0x000fc40000004100 */
[C---:B------:R-:W-:Y:S01]  /*1b1c0*/  FMUL.FTZ R75, R72.reuse, R75 ;  /* 0x0000004b484b7220 */ /* 0x040fe20000410000 */
[----:B------:R-:W-:Y:S02]  /*1b1d0*/  HADD2.F32 R62, -RZ, R103.H1_H1 ;  /* 0x30000067ff3e7230 */ /* 0x000fe40000004100 */
[----:B------:R-:W-:Y:S01]  /*1b1e0*/  FMUL.FTZ R91, R72, R91 ;  /* 0x0000005b485b7220 */ /* 0x000fe20000410000 */
[----:B------:R-:W-:Y:S02]  /*1b1f0*/  HADD2.F32 R73, -RZ, R19.H0_H0 ;  /* 0x20000013ff497230 */ /* 0x000fe40000004100 */
[----:B------:R-:W-:Y:S01]  /*1b200*/  FFMA.FTZ R60, R75, R61, R60 ;  /* 0x0000003d4b3c7223 */ /* 0x000fe2000001003c */
[----:B------:R-:W-:Y:S02]  /*1b210*/  HADD2.F32 R63, -RZ, R115.H0_H0 ;  /* 0x20000073ff3f7230 */ /* 0x000fe40000004100 */
[----:B------:R-:W-:Y:S02]  /*1b220*/  HADD2.F32 R84, -RZ, R84.H0_H0 ;  /* 0x20000054ff547230 */ /* 0x000fe40000004100 */
[----:B------:R-:W-:Y:S01]  /*1b230*/  FFMA.FTZ R62, R92, R62, R73 ;  /* 0x0000003e5c3e7223 */ /* 0x000fe20000010049 */
[----:B------:R-:W-:-:S02]  /*1b240*/  HADD2.F32 R90, -RZ, R90.H0_H0 ;  /* 0x2000005aff5a7230 */ /* 0x000fc40000004100 */
[----:B------:R-:W-:Y:S02]  /*1b250*/  HADD2.F32 R93, -RZ, R94.H0_H0 ;  /* 0x2000005eff5d7230 */ /* 0x000fe40000004100 */
[----:B------:R-:W-:Y:S01]  /*1b260*/  FMUL.FTZ R94, R72, R95 ;  /* 0x0000005f485e7220 */ /* 0x000fe20000410000 */
[----:B0-----:R-:W-:-:S04]  /*1b270*/  IMAD.WIDE.U32 R76, R71, 0x10, R76 ;  /* 0x00000010474c7825 */ /* 0x001fc800078e004c */
[----:B------:R-:W-:Y:S01]  /*1b280*/  FFMA.FTZ R61, R91, R84, R90 ;  /* 0x000000545b3d7223 */ /* 0x000fe2000001005a */
[----:B------:R-:W-:Y:S01]  /*1b290*/  FFMA.FTZ R63, R94, R93, R63 ;  /* 0x0000005d5e3f7223 */ /* 0x000fe2000001003f */
[----:B------:R-:W-:-:S04]  /*1b2a0*/  VIADD R71, R71, 0x100 ;  /* 0x0000010047477836 */ /* 0x000fc80000000000 */
[----:B------:R0:W-:Y:S03]  /*1b2b0*/  STG.E.128 desc[UR6][R76.64], R60 ;  /* 0x0000003c4c007986 */ /* 0x0001e6000c101d06 */
.L_x_22208:
[----:B------:R-:W-:Y:S05]  /*1b2c0*/  BSYNC.RECONVERGENT B0 ;  /* 0x0000000000007941 */ /* 0x000fea0003800200 */
.L_x_22207:
[----:B------:R-:W-:Y:S01]  /*1b2d0*/  ISETP.NE.AND P0, PT, R88, RZ, PT ;  /* 0x000000ff5800720c */ /* 0x000fe20003f05270 */
[----:B------:R-:W-:-:S12]  /*1b2e0*/  BSSY.RECONVERGENT B0, `(.L_x_22209) ;  /* 0x000001a000007945 */ /* 0x000fd80003800200 */
[----:B------:R-:W-:Y:S05]  /*1b2f0*/  @!P0 BRA `(.L_x_22210) ;  /* 0x0000000000608947 */ /* 0x000fea0003800000 */
[----:B0-----:R-:W0:Y:S01]  /*1b300*/  LDC.64 R76, c[0x0][0x428] ;  /* 0x00010a00ff4c7b82 */ /* 0x001e220000000a00 */
[--C-:B--234-:R-:W-:Y:S01]  /*1b310*/  FADD.FTZ R61, R52, -R74.reuse ;  /* 0x8000004a343d7221 */ /* 0x11cfe20000010000 */
[--C-:B------:R-:W-:Y:S01]  /*1b320*/  FADD.FTZ R75, R53, -R74.reuse ;  /* 0x8000004a354b7221 */ /* 0x100fe20000010000 */
[--C-:B-1----:R-:W-:Y:S01]  /*1b330*/  FADD.FTZ R91, R54, -R74.reuse ;  /* 0x8000004a365b7221 */ /* 0x102fe20000010000 */
[----:B------:R-:W-:Y:S01]  /*1b340*/  FADD.FTZ R93, R55, -R74 ;  /* 0x8000004a375d7221 */ /* 0x000fe20000010000 */
[----:B------:R-:W-:Y:S02]  /*1b350*/  HADD2.F32 R63, -RZ, R98.H0_H0 ;  /* 0x20000062ff3f7230 */ /* 0x000fe40000004100 */
[C---:B------:R-:W-:Y:S01]  /*1b360*/  FMUL.FTZ R60, R72.reuse, R61 ;  /* 0x0000003d483c7220 */ /* 0x040fe20000410000 */
[----:B------:R-:W-:Y:S02]  /*1b370*/  HADD2.F32 R73, -RZ, R16.H0_H0 ;  /* 0x20000010ff497230 */ /* 0x000fe40000004100 */
[----:B------:R-:W-:Y:S01]  /*1b380*/  FMUL.FTZ R61, R72, R75 ;  /* 0x0000004b483d7220 */ /* 0x000fe20000410000 */
        /* <DEDUP_REMOVED lines=8> */
[----:B------:R-:W-:-:S02]  /*1b410*/  HADD2.F32 R92, -RZ, R99.H1_H1 ;  /* 0x30000063ff5c7230 */ /* 0x000fc40000004100 */
[----:B------:R-:W-:Y:S02]  /*1b420*/  HADD2.F32 R94, -RZ, R116.H0_H0 ;  /* 0x20000074ff5e7230 */ /* 0x000fe40000004100 */
[----:B------:R-:W-:-:S03]  /*1b430*/  FFMA.FTZ R62, R91, R88, R90 ;  /* 0x000000585b3e7223 */ /* 0x000fc6000001005a */
[----:B------:R-:W-:Y:S01]  /*1b440*/  FFMA.FTZ R63, R93, R92, R94 ;  /* 0x0000005c5d3f7223 */ /* 0x000fe2000001005e */
[C---:B0-----:R-:W-:Y:S01]  /*1b450*/  IMAD.WIDE.U32 R76, R71.reuse, 0x10, R76 ;  /* 0x00000010474c7825 */ /* 0x041fe200078e004c */
[----:B------:R-:W-:-:S04]  /*1b460*/  IADD3 R71, PT, PT, R71, 0x100, RZ ;  /* 0x0000010047477810 */ /* 0x000fc80007ffe0ff */
[----:B------:R0:W-:Y:S03]  /*1b470*/  STG.E.128 desc[UR6][R76.64], R60 ;  /* 0x0000003c4c007986 */ /* 0x0001e6000c101d06 */
.L_x_22210:
[----:B------:R-:W-:Y:S05]  /*1b480*/  BSYNC.RECONVERGENT B0 ;  /* 0x0000000000007941 */ /* 0x000fea0003800200 */
.L_x_22209:
        /* <DEDUP_REMOVED lines=15> */
[----:B------:R-:W-:-:S05]  /*1b580*/  FFMA.FTZ R63, R74, R10, R11 ;  /* 0x0000000a4a3f7223 */ /* 0x000fca000001000b */
[----:B------:R0:W-:Y:S02]  /*1b590*/  STG.E.128 desc[UR6][R72.64], R60 ;  /* 0x0000003c48007986 */ /* 0x0001e4000c101d06 */
.L_x_22212:
[----:B------:R-:W-:Y:S05]  /*1b5a0*/  BSYNC.RECONVERGENT B0 ;  /* 0x0000000000007941 */ /* 0x000fea0003800200 */
.L_x_22211:
[----:B------:R-:W-:Y:S02]  /*1b5b0*/  UIADD3 UR15, UPT, UPT, UR15, UR12, URZ ;  /* 0x0000000c0f0f7290 */ /* 0x000fe4000fffe0ff */
[----:B------:R-:W-:Y:S02]  /*1b5c0*/  UPLOP3.LUT UP2, UPT, UPT, UPT, UP2, 0x40, 0x4 ;  /* 0x000000000004789c */ /* 0x000fe40003f4e820 */
[----:B------:R-:W-:-:S09]  /*1b5d0*/  UISETP.GE.AND UP1, UPT, UR15, UR13, UPT ;  /* 0x0000000d0f00728c */ /* 0x000fd2000bf26270 */
[----:B------:R-:W-:Y:S05]  /*1b5e0*/  BRA.U !UP1, `(.L_x_22213) ;  /* 0xfffffe5d09687547 */ /* 0x000fea000b83ffff */
[----:B------:R-:W-:Y:S05]  /*1b5f0*/  EXIT ;  /* 0x000000000000794d */ /* 0x000fea0003800000 */
.L_x_22214:
        /* <DEDUP_REMOVED lines=16> */
.L_x_27596:


//--------------------- .text._ZN10layer_norm13ln_fwd_kernelINS_13Kernel_traitsI6__halfffffjLj8192ELj1ELj1ELj8ELj16ENS_18Kernel_traits_baseILj8192ES2_ffffjLj256EEEEELb1ELb0ELb0ELb1EEEvNS_9FwdParamsE --------------------------
	.section	.text._ZN10layer_norm13ln_fwd_kernelINS_13Kernel_traitsI6__halfffffjLj8192ELj1ELj1ELj8ELj16ENS_18Kernel_traits_baseILj8192ES2_ffffjLj256EEEEELb1ELb0ELb0ELb1EEEvNS_9FwdParamsE,"ax",@progbits
	.align	128
        .global         _ZN10layer_norm13ln_fwd_kernelINS_13Kernel_traitsI6__halfffffjLj8192ELj1ELj1ELj8ELj16ENS_18Kernel_traits_baseILj8192ES2_ffffjLj256EEEEELb1ELb0ELb0ELb1EEEvNS_9FwdParamsE
        .type           _ZN10layer_norm13ln_fwd_kernelINS_13Kernel_traitsI6__halfffffjLj8192ELj1ELj1ELj8ELj16ENS_18Kernel_traits_baseILj8192ES2_ffffjLj256EEEEELb1ELb0ELb0ELb1EEEvNS_9FwdParamsE,@function
        .size           _ZN10layer_norm13ln_fwd_kernelINS_13Kernel_traitsI6__halfffffjLj8192ELj1ELj1ELj8ELj16ENS_18Kernel_traits_baseILj8192ES2_ffffjLj256EEEEELb1ELb0ELb0ELb1EEEvNS_9FwdParamsE,(.L_x_27597 - _ZN10layer_norm13ln_fwd_kernelINS_13Kernel_traitsI6__halfffffjLj8192ELj1ELj1ELj8ELj16ENS_18Kernel_traits_baseILj8192ES2_ffffjLj256EEEEELb1ELb0ELb0ELb1EEEvNS_9FwdParamsE)
        .other          _ZN10layer_norm13ln_fwd_kernelINS_13Kernel_traitsI6__halfffffjLj8192ELj1ELj1ELj8ELj16ENS_18Kernel_traits_baseILj8192ES2_ffffjLj256EEEEELb1ELb0ELb0ELb1EEEvNS_9FwdParamsE,@"STO_CUDA_ENTRY STV_DEFAULT"
_ZN10layer_norm13ln_fwd_kernelINS_13Kernel_traitsI6__halfffffjLj8192ELj1ELj1ELj8ELj16ENS_18Kernel_traits_baseILj8192ES2_ffffjLj256EEEEELb1ELb0ELb0ELb1EEEvNS_9FwdParamsE:
.text._ZN10layer_norm13ln_fwd_kernelINS_13Kernel_traitsI6__halfffffjLj8192ELj1ELj1ELj8ELj16ENS_18Kernel_traits_baseILj8192ES2_ffffjLj256EEEEELb1ELb0ELb0ELb1EEEvNS_9FwdParamsE:
        /* <DEDUP_REMOVED lines=42> */
[----:B------:R-:W-:Y:S01]  /*02a0*/  UIADD3 UR26, UPT, UPT, UR13, -0x695add53, URZ ;  /* 0x96a522ad0d1a7890 */ /* 0x000fe2000fffe0ff */
[----:B------:R-:W-:Y:S11]  /*02b0*/  BRA.U !UP0, `(.L_x_22215) ;  /* 0x0000000108547547 */ /* 0x000ff6000b800000 */
        /* <DEDUP_REMOVED lines=21> */
.L_x_22215:
        /* <DEDUP_REMOVED lines=18> */
.L_x_22216:
[----:B------:R-:W1:Y:S02]  /*0530*/  LDCU UR4, c[0x0][0x384] ;  /* 0x00007080ff0477ac */ /* 0x000e640008000800 */
[----:B-1----:R-:W-:-:S06]  /*0540*/  UISETP.GE.AND UP0, UPT, UR18, UR4, UPT ;  /* 0x000000041200728c */ /* 0x002fcc000bf06270 */
[----:B------:R-:W-:-:S13]  /*0550*/  PLOP3.LUT P0, PT, PT, PT, UP0, 0x80, 0x8 ;  /* 0x000000000008781c */ /* 0x000fda0003f0f008 */
[----:B------:R-:W-:Y:S05]  /*0560*/  @P0 EXIT ;  /* 0x000000000000094d */ /* 0x000fea0003800000 */
[C---:B0-----:R-:W-:Y:S01]  /*0570*/  IMAD.HI.U32 R19, R43.reuse, -0x326172a9, RZ ;  /* 0xcd9e8d572b137827 */ /* 0x041fe200078e00ff */
[----:B-----5:R-:W-:Y:S01]  /*0580*/  MOV R109, R2 ;  /* 0x00000002006d7202 */ /* 0x020fe20000000f00 */
[----:B------:R-:W-:Y:S01]  /*0590*/  UIADD3 UR4, UPT, UPT, UR12, 0x5384540f, URZ ;  /* 0x5384540f0c047890 */ /* 0x000fe2000fffe0ff */
[----:B------:R-:W-:Y:S01]  /*05a0*/  SHF.R.U64 R106, R2, 0x10, R3 ;  /* 0x00000010026a7819 */ /* 0x000fe20000001203 */
[----:B------:R-:W-:Y:S01]  /*05b0*/  IMAD.HI.U32 R0, R118, -0x2daee0ad, RZ ;  /* 0xd2511f5376007827 */ /* 0x000fe200078e00ff */
[----:B------:R-:W-:Y:S01]  /*05c0*/  LOP3.LUT R19, R42, UR12, R19, 0x96, !PT ;  /* 0x0000000c2a137c12 */ /* 0x000fe2000f8e9613 */
[----:B------:R-:W-:Y:S01]  /*05d0*/  UPLOP3.LUT UP2, UPT, UPT, UPT, UPT, 0x40, 0x4 ;  /* 0x000000000004789c */ /* 0x000fe20003f4e870 */
[----:B------:R-:W-:Y:S01]  /*05e0*/  SHF.R.U32.HI R107, RZ, 0x10, R3 ;  /* 0x00000010ff6b7819 */ /* 0x000fe20000011603 */
[----:B------:R-:W-:Y:S01]  /*05f0*/  IMAD R21, R43, -0x326172a9, RZ ;  /* 0xcd9e8d572b157824 */ /* 0x000fe200078e02ff */
[----:B------:R-:W-:Y:S01]  /*0600*/  LOP3.LUT R0, R0, UR13, RZ, 0x3c, !PT ;  /* 0x0000000d00007c12 */ /* 0x000fe2000f8e3cff */
[----:B------:R-:W-:Y:S01]  /*0610*/  IMAD R23, R118, -0x2daee0ad, RZ ;  /* 0xd2511f5376177824 */ /* 0x000fe200078e02ff */
[----:B------:R-:W-:Y:S01]  /*0620*/  SHF.R.U64 R102, R4, 0x10, R5 ;  /* 0x0000001004667819 */ /* 0x000fe20000001205 */
[----:B------:R-:W-:Y:S01]  /*0630*/  IMAD.HI.U32 R20, R19, -0x2daee0ad, RZ ;  /* 0xd2511f5313147827 */ /* 0x000fe200078e00ff */
[--C-:B------:R-:W-:Y:S01]  /*0640*/  SHF.R.U64 R98, R6, 0x10, R7.reuse ;  /* 0x0000001006627819 */ /* 0x100fe20000001207 */
[----:B------:R-:W0:Y:S01]  /*0650*/  LDCU.U8 UR38, c[0x0][0x410] ;  /* 0x00008200ff2677ac */ /* 0x000e220008000000 */
[----:B------:R-:W-:Y:S01]  /*0660*/  SHF.R.U32.HI R99, RZ, 0x10, R7 ;  /* 0x00000010ff637819 */ /* 0x000fe20000011607 */
[----:B------:R-:W-:Y:S01]  /*0670*/  IMAD.HI.U32 R18, R0, -0x326172a9, RZ ;  /* 0xcd9e8d5700127827 */ /* 0x000fe200078e00ff */
[----:B------:R-:W-:-:S02]  /*0680*/  LOP3.LUT R20, R23, UR6, R20, 0x96, !PT ;  /* 0x0000000617147c12 */ /* 0x000fc4000f8e9614 */
[----:B------:R-:W-:Y:S01]  /*0690*/  MOV R104, R5 ;  /* 0x0000000500687202 */ /* 0x000fe20000000f00 */
[----:B------:R-:W-:Y:S01]  /*06a0*/  IMAD R22, R19, -0x2daee0ad, RZ ;  /* 0xd2511f5313167824 */ /* 0x000fe200078e02ff */
[----:B------:R-:W-:Y:S01]  /*06b0*/  LOP3.LUT R18, R21, UR21, R18, 0x96, !PT ;  /* 0x0000001515127c12 */ /* 0x000fe2000f8e9612 */
[----:B------:R-:W-:Y:S01]  /*06c0*/  IMAD R21, R0, -0x326172a9, RZ ;  /* 0xcd9e8d5700157824 */ /* 0x000fe200078e02ff */
[----:B------:R-:W-:Y:S01]  /*06d0*/  SHF.R.U32.HI R103, RZ, 0x10, R5 ;  /* 0x00000010ff677819 */ /* 0x000fe20000011605 */
[----:B------:R-:W-:Y:S01]  /*06e0*/  IMAD.HI.U32 R0, R20, -0x326172a9, RZ ;  /* 0xcd9e8d5714007827 */ /* 0x000fe200078e00ff */
[----:B------:R-:W-:Y:S02]  /*06f0*/  MOV R97, R8 ;  /* 0x0000000800617202 */ /* 0x000fe40000000f00 */
[--C-:B------:R-:W-:Y:S01]  /*0700*/  SHF.R.U64 R94, R8, 0x10, R9.reuse ;  /* 0x00000010085e7819 */ /* 0x100fe20000001209 */
[----:B------:R-:W-:Y:S01]  /*0710*/  IMAD.HI.U32 R19, R18, -0x2daee0ad, RZ ;  /* 0xd2511f5312137827 */ /* 0x000fe200078e00ff */
[----:B------:R-:W-:Y:S01]  /*0720*/  LOP3.LUT R0, R21, UR7, R0, 0x96, !PT ;  /* 0x0000000715007c12 */ /* 0x000fe2000f8e9600 */
[----:B------:R-:W1:Y:S01]  /*0730*/  LDCU.64 UR6, c[0x0][0x3e0] ;  /* 0x00007c00ff0677ac */ /* 0x000e620008000a00 */
[----:B------:R-:W-:Y:S01]  /*0740*/  SHF.R.U32.HI R95, RZ, 0x10, R9 ;  /* 0x00000010ff5f7819 */ /* 0x000fe20000011609 */
[----:B------:R-:W-:Y:S01]  /*0750*/  IMAD.MOV.U32 R108, RZ, RZ, R3 ;  /* 0x000000ffff6c7224 */ /* 0x000fe200078e0003 */
[----:B------:R-:W-:Y:S01]  /*0760*/  LOP3.LUT R19, R22, UR22, R19, 0x96, !PT ;  /* 0x0000001616137c12 */ /* 0x000fe2000f8e9613 */
[----:B------:R-:W-:Y:S01]  /*0770*/  IMAD R21, R18, -0x2daee0ad, RZ ;  /* 0xd2511f5312157824 */ /* 0x000fe200078e02ff */
[----:B------:R-:W-:Y:S01]  /*0780*/  MOV R92, R11 ;  /* 0x0000000b005c7202 */ /* 0x000fe20000000f00 */
[----:B------:R-:W-:Y:S01]  /*0790*/  IMAD R3, R20, -0x326172a9, RZ ;  /* 0xcd9e8d5714037824 */ /* 0x000fe200078e02ff */
[--C-:B------:R-:W-:Y:S01]  /*07a0*/  SHF.R.U64 R90, R10, 0x10, R11.reuse ;  /* 0x000000100a5a7819 */ /* 0x100fe2000000120b */
[----:B------:R-:W-:Y:S01]  /*07b0*/  IMAD.HI.U32 R18, R0, -0x2daee0ad, RZ ;  /* 0xd2511f5300127827 */ /* 0x000fe200078e00ff */
[----:B------:R-:W-:-:S02]  /*07c0*/  SHF.R.U32.HI R91, RZ, 0x10, R11 ;  /* 0x00000010ff5b7819 */ /* 0x000fc4000001160b */
[--C-:B------:R-:W-:Y:S01]  /*07d0*/  SHF.R.U64 R86, R12, 0x10, R13.reuse ;  /* 0x000000100c567819 */ /* 0x100fe2000000120d */
[----:B------:R-:W-:Y:S01]  /*07e0*/  IMAD.HI.U32 R2, R19, -0x326172a9, RZ ;  /* 0xcd9e8d5713027827 */ /* 0x000fe200078e00ff */
[----:B------:R-:W-:Y:S01]  /*07f0*/  LOP3.LUT R18, R21, UR9, R18, 0x96, !PT ;  /* 0x0000000915127c12 */ /* 0x000fe2000f8e9612 */
[----:B------:R-:W2:Y:S01]  /*0800*/  LDCU UR9, c[0x0][0x408] ;  /* 0x00008100ff0977ac */ /* 0x000ea20008000800 */
        /* <DEDUP_REMOVED lines=8> */
[----:B------:R-:W-:Y:S01]  /*0890*/  SHF.R.U32.HI R83, RZ, 0x10, R15 ;  /* 0x00000010ff537819 */ /* 0x000fe2000001160f */
[----:B-1----:R-:W-:Y:S01]  /*08a0*/  UISETP.NE.U32.AND UP0, UPT, UR6, URZ, UPT ;  /* 0x000000ff0600728c */ /* 0x002fe2000bf05070 */
[----:B------:R-:W-:Y:S01]  /*08b0*/  MOV R79, R17 ;  /* 0x00000011004f7202 */ /* 0x000fe20000000f00 */
[----:B------:R-:W-:Y:S01]  /*08c0*/  IMAD.HI.U32 R3, R2, -0x2daee0ad, RZ ;  /* 0xd2511f5302037827 */ /* 0x000fe200078e00ff */
[----:B------:R-:W-:Y:S01]  /*08d0*/  LOP3.LUT R0, R19, UR14, R0, 0x96, !PT ;  /* 0x0000000e13007c12 */ /* 0x000fe2000f8e9600 */
[----:B------:R-:W-:Y:S01]  /*08e0*/  UISETP.NE.AND.EX UP0, UPT, UR7, URZ, UPT, UP0 ;  /* 0x000000ff0700728c */ /* 0x000fe2000bf05300 */
[----:B------:R-:W-:Y:S01]  /*08f0*/  SHF.R.U64 R80, R16, 0x10, R17 ;  /* 0x0000001010507819 */ /* 0x000fe20000001211 */
[----:B------:R-:W-:Y:S01]  /*0900*/  IMAD.MOV.U32 R100, RZ, RZ, R7 ;  /* 0x000000ffff647224 */ /* 0x000fe200078e0007 */
[----:B------:R-:W-:Y:S01]  /*0910*/  LOP3.LUT R3, R4, UR15, R3, 0x96, !PT ;  /* 0x0000000f04037c12 */ /* 0x000fe2000f8e9603 */
[----:B------:R-:W-:Y:S01]  /*0920*/  IMAD R7, R2, -0x2daee0ad, RZ ;  /* 0xd2511f5302077824 */ /* 0x000fe200078e02ff */
[----:B------:R-:W-:Y:S01]  /*0930*/  SHF.R.U32.HI R78, RZ, 0x10, R17 ;  /* 0x00000010ff4e7819 */ /* 0x000fe20000011611 */
[----:B------:R-:W-:Y:S01]  /*0940*/  IMAD R5, R18, -0x326172a9, RZ ;  /* 0xcd9e8d5712057824 */ /* 0x000fe200078e02ff */
[--C-:B------:R-:W-:Y:S01]  /*0950*/  SHF.R.U64 R77, R46, 0x10, R47.reuse ;  /* 0x000000102e4d7819 */ /* 0x100fe2000000122f */
[----:B------:R-:W-:Y:S01]  /*0960*/  IMAD.HI.U32 R4, R0, -0x2daee0ad, RZ ;  /* 0xd2511f5300047827 */ /* 0x000fe200078e00ff */
[----:B------:R-:W-:Y:S01]  /*0970*/  SHF.R.U32.HI R76, RZ, 0x10, R47 ;  /* 0x00000010ff4c7819 */ /* 0x000fe2000001162f */
[----:B------:R-:W1:Y:S01]  /*0980*/  LDCU UR8, c[0x0][0x404] ;  /* 0x00008080ff0877ac */ /* 0x000e620008000800 */
[--C-:B------:R-:W-:Y:S01]  /*0990*/  SHF.R.U64 R75, R48, 0x10, R49.reuse ;  /* 0x00000010304b7819 */ /* 0x100fe20000001231 */
[----:B------:R-:W-:Y:S01]  /*09a0*/  IMAD.HI.U32 R2, R3, -0x326172a9, RZ ;  /* 0xcd9e8d5703027827 */ /* 0x000fe200078e00ff */
[----:B------:R-:W-:Y:S01]  /*09b0*/  LOP3.LUT R4, R7, UR17, R4, 0x96, !PT ;  /* 0x0000001107047c12 */ /* 0x000fe2000f8e9604 */
[----:B------:R-:W3:Y:S01]  /*09c0*/  LDCU.64 UR14, c[0x0][0x380] ;  /* 0x00007000ff0e77ac */ /* 0x000ee20008000a00 */
[----:B------:R-:W-:Y:S01]  /*09d0*/  SHF.R.U32.HI R74, RZ, 0x10, R49 ;  /* 0x00000010ff4a7819 */ /* 0x000fe20000011631 */
[----:B------:R-:W-:Y:S01]  /*09e0*/  IMAD.MOV.U32 R101, RZ, RZ, R6 ;  /* 0x000000ffff657224 */ /* 0x000fe200078e0006 */
[----:B------:R-:W-:Y:S01]  /*09f0*/  LOP3.LUT R2, R5, UR16, R2, 0x96, !PT ;  /* 0x0000001005027c12 */ /* 0x000fe2000f8e9602 */
[----:B------:R-:W-:Y:S01]  /*0a00*/  IMAD R6, R0, -0x2daee0ad, RZ ;  /* 0xd2511f5300067824 */ /* 0x000fe200078e02ff */
[--C-:B------:R-:W-:Y:S01]  /*0a10*/  SHF.R.U64 R73, R50, 0x10, R51.reuse ;  /* 0x0000001032497819 */ /* 0x100fe20000001233 */
[----:B------:R-:W-:Y:S01]  /*0a20*/  IMAD R3, R3, -0x326172a9, RZ ;  /* 0xcd9e8d5703037824 */ /* 0x000fe200078e02ff */
[----:B------:R-:W-:Y:S01]  /*0a30*/  SHF.R.U32.HI R72, RZ, 0x10, R51 ;  /* 0x00000010ff487819 */ /* 0x000fe20000011633 */
[----:B------:R-:W-:Y:S01]  /*0a40*/  IMAD.HI.U32 R0, R4, -0x326172a9, RZ ;  /* 0xcd9e8d5704007827 */ /* 0x000fe200078e00ff */
[--C-:B------:R-:W-:Y:S01]  /*0a50*/  SHF.R.U64 R71, R52, 0x10, R53.reuse ;  /* 0x0000001034477819 */ /* 0x100fe20000001235 */
[----:B------:R-:W4:Y:S01]  /*0a60*/  LDCU.64 UR16, c[0x0][0x3a0] ;  /* 0x00007400ff1077ac */ /* 0x000f220008000a00 */
[----:B------:R-:W-:Y:S01]  /*0a70*/  SHF.R.U32.HI R70, RZ, 0x10, R53 ;  /* 0x00000010ff467819 */ /* 0x000fe20000011635 */
[----:B------:R-:W-:Y:S01]  /*0a80*/  IMAD.HI.U32 R5, R2, -0x2daee0ad, RZ ;  /* 0xd2511f5302057827 */ /* 0x000fe200078e00ff */
[----:B------:R-:W-:-:S02]  /*0a90*/  LOP3.LUT R0, R3, UR23, R0, 0x96, !PT ;  /* 0x0000001703007c12 */ /* 0x000fc4000f8e9600 */
[----:B------:R-:W-:Y:S01]  /*0aa0*/  SHF.R.U64 R69, R54, 0x10, R55 ;  /* 0x0000001036457819 */ /* 0x000fe20000001237 */
[----:B------:R-:W-:Y:S01]  /*0ab0*/  IMAD R3, R4, -0x326172a9, RZ ;  /* 0xcd9e8d5704037824 */ /* 0x000fe200078e02ff */
[----:B------:R-:W-:Y:S01]  /*0ac0*/  LOP3.LUT R5, R6, UR19, R5, 0x96, !PT ;  /* 0x0000001306057c12 */ /* 0x000fe2000f8e9605 */
[----:B------:R-:W-:Y:S01]  /*0ad0*/  IMAD R7, R2, -0x2daee0ad, RZ ;  /* 0xd2511f5302077824 */ /* 0x000fe200078e02ff */
[----:B------:R-:W-:Y:S01]  /*0ae0*/  SHF.R.U32.HI R68, RZ, 0x10, R55 ;  /* 0x00000010ff447819 */ /* 0x000fe20000011637 */
[----:B------:R-:W-:Y:S01]  /*0af0*/  IMAD.HI.U32 R4, R0, -0x2daee0ad, RZ ;  /* 0xd2511f5300047827 */ /* 0x000fe200078e00ff */
[--C-:B------:R-:W-:Y:S01]  /*0b00*/  SHF.R.U64 R67, R56, 0x10, R57.reuse ;  /* 0x0000001038437819 */ /* 0x100fe20000001239 */
[----:B------:R-:W0:Y:S01]  /*0b10*/  LDCU UR19, c[0x0][0x388] ;  /* 0x00007100ff1377ac */ /* 0x000e220008000800 */
[----:B------:R-:W-:Y:S01]  /*0b20*/  SHF.R.U32.HI R66, RZ, 0x10, R57 ;  /* 0x00000010ff427819 */ /* 0x000fe20000011639 */
[----:B------:R-:W-:Y:S01]  /*0b30*/  IMAD.HI.U32 R2, R5, -0x326172a9, RZ ;  /* 0xcd9e8d5705027827 */ /* 0x000fe200078e00ff */
[----:B------:R-:W-:Y:S01]  /*0b40*/  LOP3.LUT R4, R7, UR20, R4, 0x96, !PT ;  /* 0x0000001407047c12 */ /* 0x000fe2000f8e9604 */
[----:B------:R-:W0:Y:S01]  /*0b50*/  LDCU UR20, c[0x0][0x400] ;  /* 0x00008000ff1477ac */ /* 0x000e220008000800 */
[--C-:B------:R-:W-:Y:S01]  /*0b60*/  SHF.R.U64 R65, R58, 0x10, R59.reuse ;  /* 0x000000103a417819 */ /* 0x100fe2000000123b */
[----:B------:R-:W-:Y:S01]  /*0b70*/  IMAD R6, R0, -0x2daee0ad, RZ ;  /* 0xd2511f5300067824 */ /* 0x000fe200078e02ff */
[----:B------:R-:W-:Y:S01]  /*0b80*/  LOP3.LUT R2, R3, UR4, R2, 0x96, !PT ;  /* 0x0000000403027c12 */ /* 0x000fe2000f8e9602 */
[----:B------:R-:W-:Y:S01]  /*0b90*/  IMAD R5, R5, -0x326172a9, RZ ;  /* 0xcd9e8d5705057824 */ /* 0x000fe200078e02ff */
[----:B------:R-:W-:Y:S01]  /*0ba0*/  UIADD3 UR4, UPT, UPT, UR12, -0x700cb87f, URZ ;  /* 0x8ff347810c047890 */ /* 0x000fe2000fffe0ff */
[----:B------:R-:W-:Y:S01]  /*0bb0*/  IMAD.HI.U32 R0, R4, -0x326172a9, RZ ;  /* 0xcd9e8d5704007827 */ /* 0x000fe200078e00ff */
[----:B------:R-:W-:-:S02]  /*0bc0*/  SHF.R.U32.HI R64, RZ, 0x10, R59 ;  /* 0x00000010ff407819 */ /* 0x000fc4000001163b */
[----:B------:R-:W-:Y:S01]  /*0bd0*/  SHF.R.U64 R63, R60, 0x10, R61 ;  /* 0x000000103c3f7819 */ /* 0x000fe2000000123d */
[----:B------:R-:W-:Y:S01]  /*0be0*/  IMAD.HI.U32 R3, R2, -0x2daee0ad, RZ ;  /* 0xd2511f5302037827 */ /* 0x000fe200078e00ff */
[----:B------:R-:W-:Y:S02]  /*0bf0*/  LOP3.LUT R0, R5, UR24, R0, 0x96, !PT ;  /* 0x0000001805007c12 */ /* 0x000fe4000f8e9600 */
[----:B------:R-:W-:Y:S01]  /*0c00*/  LOP3.LUT R32, R32, 0x3, RZ, 0xc0, !PT ;  /* 0x0000000320207812 */ /* 0x000fe200078ec0ff */
[----:B------:R-:W-:Y:S01]  /*0c10*/  IMAD R5, R2, -0x2daee0ad, RZ ;  /* 0xd2511f5302057824 */ /* 0x000fe200078e02ff */
[----:B------:R-:W-:Y:S01]  /*0c20*/  LOP3.LUT R3, R6, UR25, R3, 0x96, !PT ;  /* 0x0000001906037c12 */ /* 0x000fe2000f8e9603 */
[----:B------:R-:W-:Y:S01]  /*0c30*/  IMAD.MOV.U32 R96, RZ, RZ, R9 ;  /* 0x000000ffff607224 */ /* 0x000fe200078e0009 */
[----:B------:R-:W-:Y:S01]  /*0c40*/  SHF.R.U32.HI R2, RZ, 0x10, R61 ;  /* 0x00000010ff027819 */ /* 0x000fe2000001163d */
[----:B------:R-:W-:Y:S02]  /*0c50*/  IMAD.MOV.U32 R93, RZ, RZ, R10 ;  /* 0x000000ffff5d7224 */ /* 0x000fe400078e000a */
[----:B------:R-:W-:-:S02]  /*0c60*/  IMAD.MOV.U32 R89, RZ, RZ, R12 ;  /* 0x000000ffff597224 */ /* 0x000fc400078e000c */
[----:B------:R-:W-:Y:S02]  /*0c70*/  IMAD.MOV.U32 R88, RZ, RZ, R13 ;  /* 0x000000ffff587224 */ /* 0x000fe400078e000d */
[----:B------:R-:W-:Y:S02]  /*0c80*/  IMAD.MOV.U32 R84, RZ, RZ, R15 ;  /* 0x000000ffff547224 */ /* 0x000fe400078e000f */
[----:B------:R-:W-:Y:S02]  /*0c90*/  IMAD.MOV.U32 R81, RZ, RZ, R16 ;  /* 0x000000ffff517224 */ /* 0x000fe400078e0010 */
[----:B------:R-:W-:Y:S02]  /*0ca0*/  IMAD R4, R4, -0x326172a9, RZ ;  /* 0xcd9e8d5704047824 */ /* 0x000fe400078e02ff */
[----:B------:R-:W-:-:S04]  /*0cb0*/  IMAD.HI.U32 R44, R0, -0x2daee0ad, RZ ;  /* 0xd2511f53002c7827 */ /* 0x000fc800078e00ff */
[----:B------:R-:W-:Y:S01]  /*0cc0*/  IMAD.HI.U32 R45, R3, -0x326172a9, RZ ;  /* 0xcd9e8d57032d7827 */ /* 0x000fe200078e00ff */
[----:B------:R-:W-:-:S03]  /*0cd0*/  LOP3.LUT R44, R5, UR26, R44, 0x96, !PT ;  /* 0x0000001a052c7c12 */ /* 0x000fc6000f8e962c */
[----:B------:R-:W-:Y:S01]  /*0ce0*/  HADD2.F32 R112, -RZ, R61.H0_H0 ;  /* 0x2000003dff707230 */ /* 0x000fe20000004100 */
[----:B------:R-:W-:Y:S01]  /*0cf0*/  LOP3.LUT R45, R4, UR4, R45, 0x96, !PT ;  /* 0x00000004042d7c12 */ /* 0x000fe2000f8e962d */
        /* <DEDUP_REMOVED lines=15> */
[----:B------:R-:W-:Y:S02]  /*0df0*/  IMAD.MOV.U32 R110, RZ, RZ, RZ ;  /* 0x000000ffff6e7224 */ /* 0x000fe400078e00ff */
        /* <DEDUP_REMOVED lines=48> */
[----:B------:R-:W-:-:S02]  /*1100*/  IMAD R114, R0, -0x2daee0ad, RZ ;  /* 0xd2511f5300727824 */ /* 0x000fc400078e02ff */
[----:B01234-:R-:W-:-:S07]  /*1110*/  IMAD R62, R3, -0x326172a9, RZ ;  /* 0xcd9e8d57033e7824 */ /* 0x01ffce00078e02ff */
.L_x_22428:
[----:B------:R-:W0:Y:S01]  /*1120*/  @UP0 LDCU.64 UR4, c[0x0][0x3e0] ;  /* 0x00007c00ff0407ac */ /* 0x000e220008000a00 */
[----:B------:R-:W1:Y:S01]  /*1130*/  S2R R113, SR_TID.X ;  /* 0x0000000000717919 */ /* 0x000e620000002100 */
[----:B------:R-:W2:Y:S01]  /*1140*/  LDC.64 R36, c[0x0][0x390] ;  /* 0x0000e400ff247b82 */ /* 0x000ea20000000a00 */
[----:B------:R-:W-:Y:S01]  /*1150*/  PLOP3.LUT P0, PT, PT, PT, UP0, 0x80, 0x8 ;  /* 0x000000000008781c */ /* 0x000fe20003f0f008 */
[----:B------:R-:W-:-:S04]  /*1160*/  UIMAD UR6, UR18, UR19, URZ ;  /* 0x00000013120672a4 */ /* 0x000fc8000f8e02ff */
[----:B------:R-:W-:-:S04]  /*1170*/  USHF.R.S32.HI UR7, URZ, 0x1f, UR6 ;  /* 0x0000001fff077899 */ /* 0x000fc80008011406 */
[----:B------:R-:W-:Y:S02]  /*1180*/  ULEA.HI UR7, UR7, UR6, URZ, 0x2 ;  /* 0x0000000607077291 */ /* 0x000fe4000f8f10ff */
[----:B0-----:R-:W-:-:S04]  /*1190*/  @UP0 UIMAD.WIDE UR4, UR18, 0x4, UR4 ;  /* 0x00000004120408a5 */ /* 0x001fc8000f8e0204 */
[----:B------:R-:W-:Y:S02]  /*11a0*/  IMAD.U32 R0, RZ, RZ, UR7 ;  /* 0x00000007ff007e24 */ /* 0x000fe4000f8e00ff */
[----:B---3--:R-:W-:Y:S01]  /*11b0*/  IMAD.U32 R2, RZ, RZ, UR4 ;  /* 0x00000004ff027e24 */ /* 0x008fe2000f8e00ff */
[----:B------:R-:W-:-:S05]  /*11c0*/  MOV R3, UR5 ;  /* 0x0000000500037c02 */ /* 0x000fca0008000f00 */
[----:B------:R-:W3:Y:S01]  /*11d0*/  @P0 LDG.E R2, desc[UR10][R2.64] ;  /* 0x0000000a02020981 */ /* 0x000ee2000c1e1900 */
[----:B-1----:R-:W-:-:S05]  /*11e0*/  LEA.HI.SX32 R111, R0, R113, 0x1e ;  /* 0x00000071006f7211 */ /* 0x002fca00078ff2ff */
[----:B--2---:R-:W-:-:S06]  /*11f0*/  IMAD.WIDE.U32 R4, R111, 0x10, R36 ;  /* 0x000000106f047825 */ /* 0x004fcc00078e0024 */
[----:B------:R-:W5:Y:S01]  /*1200*/  LDG.E.128 R4, desc[UR10][R4.64] ;  /* 0x0000000a04047981 */ /* 0x000f62000c1e1d00 */
[----:B------:R-:W-:Y:S01]  /*1210*/  UISETP.NE.U32.AND UP1, UPT, UR16, URZ, UPT ;  /* 0x000000ff1000728c */ /* 0x000fe2000bf25070 */
[----:B------:R-:W-:Y:S01]  /*1220*/  IMAD.MOV.U32 R0, RZ, RZ, 0x2f800000 ;  /* 0x2f800000ff007424 */ /* 0x000fe200078e00ff */
[----:B------:R-:W-:Y:S01]  /*1230*/  UMOV UR6, 0x3f800000 ;  /* 0x3f80000000067882 */ /* 0x000fe20000000000 */
[----:B------:R-:W-:Y:S02]  /*1240*/  UIADD3 UR7, UPT, UPT, UR13, 0x646e171e, URZ ;  /* 0x646e171e0d077890 */ /* 0x000fe4000fffe0ff */
[----:B------:R-:W-:Y:S02]  /*1250*/  UISETP.NE.AND.EX UP1, UPT, UR17, URZ, UPT, UP1 ;  /* 0x000000ff1100728c */ /* 0x000fe4000bf25310 */
[----:B------:R-:W-:Y:S02]  /*1260*/  UIADD3 UR24, UPT, UPT, UR13, 0x32370b8f, URZ ;  /* 0x32370b8f0d187890 */ /* 0x000fe4000fffe0ff */
[----:B------:R-:W-:-:S02]  /*1270*/  UIADD3 UR25, UPT, UPT, UR13, 0x1fd5c5a3, URZ ;  /* 0x1fd5c5a30d197890 */ /* 0x000fc4000fffe0ff */
[----:B------:R-:W-:Y:S02]  /*1280*/  UIADD3 UR27, UPT, UPT, UR13, -0x4498517b, URZ ;  /* 0xbb67ae850d1b7890 */ /* 0x000fe4000fffe0ff */
[----:B------:R-:W-:Y:S02]  /*1290*/  UIADD3 UR28, UPT, UPT, UR13, -0x126145ec, URZ ;  /* 0xed9eba140d1c7890 */ /* 0x000fe4000fffe0ff */
[----:B------:R-:W-:Y:S02]  /*12a0*/  UIADD3 UR29, UPT, UPT, UR13, -0x24c28bd8, URZ ;  /* 0xdb3d74280d1d7890 */ /* 0x000fe4000fffe0ff */
[----:B------:R-:W-:Y:S02]  /*12b0*/  UIADD3 UR30, UPT, UPT, UR13, -0x56f99767, URZ ;  /* 0xa90668990d1e7890 */ /* 0x000fe4000fffe0ff */
[----:B------:R-:W-:Y:S02]  /*12c0*/  UIADD3 UR31, UPT, UPT, UR12, 0x78dde6e4, URZ ;  /* 0x78dde6e40c1f7890 */ /* 0x000fe4000fffe0ff */
[----:B------:R-:W-:-:S02]  /*12d0*/  UIADD3 UR32, UPT, UPT, UR12, 0x1715609d, URZ ;  /* 0x1715609d0c207890 */ /* 0x000fc4000fffe0ff */
[----:B------:R-:W-:Y:S02]  /*12e0*/  UIADD3 UR33, UPT, UPT, UR12, -0xe443238, URZ ;  /* 0xf1bbcdc80c217890 */ /* 0x000fe4000fffe0ff */
[----:B------:R-:W-:Y:S02]  /*12f0*/  UIADD3 UR34, UPT, UPT, UR12, -0x255992d5, URZ ;  /* 0xdaa66d2b0c227890 */ /* 0x000fe4000fffe0ff */
[----:B------:R-:W-:Y:S02]  /*1300*/  UIADD3 UR35, UPT, UPT, UR12, 0x3c6ef372, URZ ;  /* 0x3c6ef3720c237890 */ /* 0x000fe4000fffe0ff */
[----:B------:R-:W-:Y:S02]  /*1310*/  UIADD3 UR36, UPT, UPT, UR12, 0x5384540f, URZ ;  /* 0x5384540f0c247890 */ /* 0x000fe4000fffe0ff */
[----:B------:R-:W-:Y:S01]  /*1320*/  UIADD3 UR37, UPT, UPT, UR12, -0x700cb87f, URZ ;  /* 0x8ff347810c257890 */ /* 0x000fe2000fffe0ff */
[----:B---3--:R-:W-:Y:S01]  /*1330*/  @P0 R2UR UR6, R2 ;  /* 0x00000000020602ca */ /* 0x008fe200000e0000 */
[----:B------:R-:W-:-:S14]  /*1340*/  BRA.U !UP1, `(.L_x_22217) ;  /* 0x0000001109e07547 */ /* 0x000fdc000b800000 */
[----:B------:R-:W0:Y:S02]  /*1350*/  LDC.64 R8, c[0x0][0x3a0] ;  /* 0x0000e800ff087b82 */ /* 0x000e240000000a00 */
[----:B0-----:R-:W-:-:S06]  /*1360*/  IMAD.WIDE.U32 R8, R111, 0x10, R8 ;  /* 0x000000106f087825 */ /* 0x001fcc00078e0008 */
[----:B------:R-:W5:Y:S01]  /*1370*/  LDG.E.128 R8, desc[UR10][R8.64] ;  /* 0x0000000a08087981 */ /* 0x000f62000c1e1d00 */
[----:B------:R-:W-:Y:S01]  /*1380*/  ISETP.NE.AND P0, PT, R32, 0x1, PT ;  /* 0x000000012000780c */ /* 0x000fe20003f05270 */
[----:B------:R-:W-:Y:S02]  /*1390*/  HFMA2 R2, -RZ, RZ, 0, 1.1920928955078125e-07 ;  /* 0x00000002ff027431 */ /* 0x000fe400000001ff */
[----:B------:R-:W-:Y:S02]  /*13a0*/  IMAD.MOV.U32 R3, RZ, RZ, R62 ;  /* 0x000000ffff037224 */ /* 0x000fe400078e003e */
[----:B------:R-:W-:-:S08]  /*13b0*/  IMAD.MOV.U32 R16, RZ, RZ, R114 ;  /* 0x000000ffff107224 */ /* 0x000fd000078e0072 */
[----:B------:R-:W-:Y:S05]  /*13c0*/  @!P0 BRA `(.L_x_22218) ;  /* 0x0000000400108947 */ /* 0x000fea0003800000 */
[----:B------:R-:W-:-:S04]  /*13d0*/  MOV R3, 0x2 ;  /* 0x0000000200037802 */ /* 0x000fc80000000f00 */
[----:B------:R-:W-:-:S05]  /*13e0*/  VIADDMNMX.U32 R2, R32, 0xfffffffe, R3, PT ;  /* 0xfffffffe20027846 */ /* 0x000fca0003800003 */
[----:B------:R-:W-:-:S04]  /*13f0*/  IMAD.SHL.U32 R12, R2, 0x4, RZ ;  /* 0x00000004020c7824 */ /* 0x000fc800078e00ff */
[----:B------:R-:W0:Y:S02]  /*1400*/  LDC R2, c[0x2][R12] ;  /* 0x008000000c027b82 */ /* 0x000e240000000800 */
[----:B0-----:R-:W-:-:S04]  /*1410*/  SHF.R.S32.HI R3, RZ, 0x1f, R2 ;  /* 0x0000001fff037819 */ /* 0x001fc80000011402 */
.L_x_27432:
[----:B------:R-:W-:Y:S05]  /*1420*/  BRX R2 -0x1430                                         (*"BRANCH_TARGETS .L_x_27433,.L_x_27434,.L_x_27435"*) ;  /* 0xffffffe802f47949 */ /* 0x000fea000383ffff */
.L_x_27435:
[----:B------:R-:W-:Y:S01]  /*1430*/  VIADD R2, R32, 0x1 ;  /* 0x0000000120027836 */ /* 0x000fe20000000000 */
[----:B------:R-:W-:Y:S01]  /*1440*/  MOV R16, R114 ;  /* 0x0000007200107202 */ /* 0x000fe20000000f00 */
[----:B------:R-:W-:Y:S01]  /*1450*/  IMAD.MOV.U32 R3, RZ, RZ, R45 ;  /* 0x000000ffff037224 */ /* 0x000fe200078e002d */
[----:B------:R-:W-:Y:S06]  /*1460*/  BRA `(.L_x_22218) ;  /* 0x0000000000e87947 */ /* 0x000fec0003800000 */
.L_x_27433:
[----:B------:R-:W-:Y:S02]  /*1470*/  HFMA2 R2, -RZ, RZ, 0, 1.78813934326171875e-07 ;  /* 0x00000003ff027431 */ /* 0x000fe400000001ff */
[----:B------:R-:W-:Y:S02]  /*1480*/  IMAD.MOV.U32 R16, RZ, RZ, R114 ;  /* 0x000000ffff107224 */ /* 0x000fe400078e0072 */
[----:B------:R-:W-:Y:S01]  /*1490*/  IMAD.MOV.U32 R3, RZ, RZ, R44 ;  /* 0x000000ffff037224 */ /* 0x000fe200078e002c */
[----:B------:R-:W-:Y:S06]  /*14a0*/  BRA `(.L_x_22218) ;  /* 0x0000000000d87947 */ /* 0x000fec0003800000 */
.L_x_27434:
        /* <DEDUP_REMOVED lines=12> */
.L_x_22219:
        /* <DEDUP_REMOVED lines=42> */
.L_x_22218:
[----:B------:R-:W-:Y:S01]  /*1810*/  I2FP.F32.U32 R3, R3 ;  /* 0x0000000300037245 */ /* 0x000fe20000201000 */
[----:B-----5:R-:W-:Y:S01]  /*1820*/  FMUL.FTZ R4, R4, UR6 ;  /* 0x0000000604047c20 */ /* 0x020fe20008410000 */
[----:B------:R-:W-:Y:S01]  /*1830*/  ISETP.NE.AND P1, PT, R2, 0x1, PT ;  /* 0x000000010200780c */ /* 0x000fe20003f25270 */
[----:B------:R-:W-:Y:S01]  /*1840*/  UMOV UR5, UR9 ;  /* 0x0000000900057c82 */ /* 0x000fe20008000000 */
[----:B------:R-:W-:Y:S01]  /*1850*/  UMOV UR4, UR8 ;  /* 0x0000000800047c82 */ /* 0x000fe20008000000 */
[----:B------:R-:W-:Y:S01]  /*1860*/  FFMA.FTZ R3, R3, R0, 1.1641532182693481445e-10 ;  /* 0x2f00000003037423 */ /* 0x000fe20000010000 */
[----:B------:R-:W-:-:S04]  /*1870*/  FMUL.FTZ R4, R4, UR5 ;  /* 0x0000000504047c20 */ /* 0x000fc80008410000 */
[----:B------:R-:W-:-:S04]  /*1880*/  FSETP.GTU.FTZ.AND P0, PT, R3, UR4, PT ;  /* 0x0000000403007c0b */ /* 0x000fc8000bf1c000 */
[----:B------:R-:W-:Y:S02]  /*1890*/  FSEL R3, R4, RZ, !P0 ;  /* 0x000000ff04037208 */ /* 0x000fe40004000000 */
[----:B------:R-:W-:-:S03]  /*18a0*/  PLOP3.LUT P0, PT, P0, PT, PT, 0x8, 0x80 ;  /* 0x000000000080781c */ /* 0x000fc6000070e170 */
[----:B------:R-:W-:Y:S01]  /*18b0*/  FADD.FTZ R4, R8, R3 ;  /* 0x0000000308047221 */ /* 0x000fe20000010000 */
[----:B------:R-:W-:Y:S01]  /*18c0*/  MOV R8, 0x2 ;  /* 0x0000000200087802 */ /* 0x000fe20000000f00 */
        /* <DEDUP_REMOVED lines=10> */
.L_x_22221:
        /* <DEDUP_REMOVED lines=12> */
.L_x_22222:
        /* <DEDUP_REMOVED lines=43> */
.L_x_22220:
[----:B------:R-:W-:Y:S01]  /*1ce0*/  I2FP.F32.U32 R3, R3 ;  /* 0x0000000300037245 */ /* 0x000fe20000201000 */
[----:B------:R-:W-:Y:S01]  /*1cf0*/  FMUL.FTZ R5, R5, UR6 ;  /* 0x0000000605057c20 */ /* 0x000fe20008410000 */
[----:B------:R-:W-:-:S03]  /*1d00*/  ISETP.NE.AND P2, PT, R8, 0x1, PT ;  /* 0x000000010800780c */ /* 0x000fc60003f45270 */
[----:B------:R-:W-:Y:S01]  /*1d10*/  FFMA.FTZ R3, R3, R0, 1.1641532182693481445e-10 ;  /* 0x2f00000003037423 */ /* 0x000fe20000010000 */
[----:B------:R-:W-:-:S04]  /*1d20*/  FMUL.FTZ R5, R5, UR5 ;  /* 0x0000000505057c20 */ /* 0x000fc80008410000 */
[----:B------:R-:W-:-:S04]  /*1d30*/  FSETP.GTU.FTZ.AND P1, PT, R3, UR4, PT ;  /* 0x0000000403007c0b */ /* 0x000fc8000bf3c000 */
        /* <DEDUP_REMOVED lines=14> */
.L_x_22224:
        /* <DEDUP_REMOVED lines=12> */
.L_x_22225:
        /* <DEDUP_REMOVED lines=43> */
.L_x_22223:
[----:B------:R-:W-:Y:S01]  /*2190*/  I2FP.F32.U32 R3, R2 ;  /* 0x0000000200037245 */ /* 0x000fe20000201000 */
[----:B------:R-:W-:Y:S01]  /*21a0*/  FMUL.FTZ R6, R6, UR6 ;  /* 0x0000000606067c20 */ /* 0x000fe20008410000 */
[----:B------:R-:W-:Y:S01]  /*21b0*/  ISETP.NE.AND P3, PT, R9, 0x1, PT ;  /* 0x000000010900780c */ /* 0x000fe20003f65270 */
[----:B------:R-:W-:Y:S02]  /*21c0*/  IMAD.MOV.U32 R19, RZ, RZ, 0x2 ;  /* 0x00000002ff137424 */ /* 0x000fe400078e00ff */
[----:B------:R-:W-:Y:S01]  /*21d0*/  FFMA.FTZ R3, R3, R0, 1.1641532182693481445e-10 ;  /* 0x2f00000003037423 */ /* 0x000fe20000010000 */
[----:B------:R-:W-:Y:S01]  /*21e0*/  FMUL.FTZ R6, R6, UR5 ;  /* 0x0000000506067c20 */ /* 0x000fe20008410000 */
[----:B------:R-:W-:-:S03]  /*21f0*/  IMAD.MOV.U32 R2, RZ, RZ, R62 ;  /* 0x000000ffff027224 */ /* 0x000fc600078e003e */
        /* <DEDUP_REMOVED lines=13> */
.L_x_22227:
        /* <DEDUP_REMOVED lines=12> */
.L_x_22228:
        /* <DEDUP_REMOVED lines=43> */
.L_x_22226:
[----:B------:R-:W-:Y:S01]  /*2640*/  I2FP.F32.U32 R3, R2 ;  /* 0x0000000200037245 */ /* 0x000fe20000201000 */
[----:B------:R-:W-:-:S04]  /*2650*/  FMUL.FTZ R7, R7, UR6 ;  /* 0x0000000607077c20 */ /* 0x000fc80008410000 */
[----:B------:R-:W-:Y:S01]  /*2660*/  FFMA.FTZ R3, R3, R0, 1.1641532182693481445e-10 ;  /* 0x2f00000003037423 */ /* 0x000fe20000010000 */
[----:B------:R-:W-:-:S04]  /*2670*/  FMUL.FTZ R7, R7, UR5 ;  /* 0x0000000507077c20 */ /* 0x000fc80008410000 */
[----:B------:R-:W-:-:S04]  /*2680*/  FSETP.GTU.FTZ.AND P4, PT, R3, UR4, PT ;  /* 0x0000000403007c0b */ /* 0x000fc8000bf9c000 */
[----:B------:R-:W-:Y:S02]  /*2690*/  FSEL R2, R7, RZ, !P4 ;  /* 0x000000ff07027208 */ /* 0x000fe40006000000 */
[----:B------:R-:W-:-:S03]  /*26a0*/  PLOP3.LUT P3, PT, P4, PT, PT, 0x8, 0x80 ;  /* 0x000000000080781c */ /* 0x000fc6000276e170 */
[----:B------:R-:W-:Y:S01]  /*26b0*/  FADD.FTZ R7, R11, R2 ;  /* 0x000000020b077221 */ /* 0x000fe20000010000 */
[----:B------:R-:W-:Y:S09]  /*26c0*/  BRA `(.L_x_22229) ;  /* 0x0000001000a47947 */ /* 0x000ff20003800000 */
.L_x_22217:
        /* <DEDUP_REMOVED lines=15> */
.L_x_22231:
        /* <DEDUP_REMOVED lines=12> */
.L_x_22232:
        /* <DEDUP_REMOVED lines=42> */
.L_x_22230:
[----:B------:R-:W-:Y:S01]  /*2b20*/  ISETP.NE.AND P1, PT, R8, 0x1, PT ;  /* 0x000000010800780c */ /* 0x000fe20003f25270 */
[----:B-----5:R-:W-:Y:S01]  /*2b30*/  FMUL.FTZ R4, R4, UR6 ;  /* 0x0000000604047c20 */ /* 0x020fe20008410000 */
[----:B------:R-:W-:Y:S01]  /*2b40*/  I2FP.F32.U32 R3, R2 ;  /* 0x0000000200037245 */ /* 0x000fe20000201000 */
[----:B------:R-:W-:Y:S01]  /*2b50*/  UMOV UR4, UR8 ;  /* 0x0000000800047c82 */ /* 0x000fe20008000000 */
[----:B------:R-:W-:Y:S01]  /*2b60*/  UMOV UR5, UR9 ;  /* 0x0000000900057c82 */ /* 0x000fe20008000000 */
[----:B------:R-:W-:Y:S02]  /*2b70*/  IMAD.MOV.U32 R9, RZ, RZ, 0x2 ;  /* 0x00000002ff097424 */ /* 0x000fe400078e00ff */
[----:B------:R-:W-:Y:S01]  /*2b80*/  FMUL.FTZ R4, R4, UR5 ;  /* 0x0000000504047c20 */ /* 0x000fe20008410000 */
[----:B------:R-:W-:Y:S01]  /*2b90*/  FFMA.FTZ R3, R3, R0, 1.1641532182693481445e-10 ;  /* 0x2f00000003037423 */ /* 0x000fe20000010000 */
[----:B------:R-:W-:-:S04]  /*2ba0*/  IMAD.MOV.U32 R2, RZ, RZ, R62 ;  /* 0x000000ffff027224 */ /* 0x000fc800078e003e */
        /* <DEDUP_REMOVED lines=10> */
.L_x_22234:
        /* <DEDUP_REMOVED lines=12> */
.L_x_22235:
        /* <DEDUP_REMOVED lines=43> */
.L_x_22233:
[----:B------:R-:W-:Y:S01]  /*2fc0*/  ISETP.NE.AND P2, PT, R9, 0x1, PT ;  /* 0x000000010900780c */ /* 0x000fe20003f45270 */
[----:B------:R-:W-:Y:S01]  /*2fd0*/  FMUL.FTZ R5, R5, UR6 ;  /* 0x0000000605057c20 */ /* 0x000fe20008410000 */
[----:B------:R-:W-:Y:S01]  /*2fe0*/  I2FP.F32.U32 R3, R2 ;  /* 0x0000000200037245 */ /* 0x000fe20000201000 */
[----:B------:R-:W-:Y:S02]  /*2ff0*/  HFMA2 R8, -RZ, RZ, 0, 1.1920928955078125e-07 ;  /* 0x00000002ff087431 */ /* 0x000fe400000001ff */
[----:B------:R-:W-:Y:S02]  /*3000*/  IMAD.MOV.U32 R2, RZ, RZ, R62 ;  /* 0x000000ffff027224 */ /* 0x000fe400078e003e */
[----:B------:R-:W-:Y:S01]  /*3010*/  FMUL.FTZ R5, R5, UR5 ;  /* 0x0000000505057c20 */ /* 0x000fe20008410000 */
[----:B------:R-:W-:-:S05]  /*3020*/  FFMA.FTZ R3, R3, R0, 1.1641532182693481445e-10 ;  /* 0x2f00000003037423 */ /* 0x000fca0000010000 */
        /* <DEDUP_REMOVED lines=10> */
.L_x_22237:
        /* <DEDUP_REMOVED lines=12> */
.L_x_22238:
        /* <DEDUP_REMOVED lines=43> */
.L_x_22236:
[----:B------:R-:W-:Y:S01]  /*3440*/  ISETP.NE.AND P3, PT, R8, 0x1, PT ;  /* 0x000000010800780c */ /* 0x000fe20003f65270 */
[----:B------:R-:W-:Y:S01]  /*3450*/  FMUL.FTZ R6, R6, UR6 ;  /* 0x0000000606067c20 */ /* 0x000fe20008410000 */
[----:B------:R-:W-:Y:S01]  /*3460*/  I2FP.F32.U32 R3, R2 ;  /* 0x0000000200037245 */ /* 0x000fe20000201000 */
[----:B------:R-:W-:Y:S01]  /*3470*/  IMAD.MOV.U32 R19, RZ, RZ, 0x2 ;  /* 0x00000002ff137424 */ /* 0x000fe200078e00ff */
[----:B------:R-:W-:Y:S01]  /*3480*/  MOV R2, R62 ;  /* 0x0000003e00027202 */ /* 0x000fe20000000f00 */
[----:B------:R-:W-:Y:S02]  /*3490*/  FMUL.FTZ R6, R6, UR5 ;  /* 0x0000000506067c20 */ /* 0x000fe40008410000 */
[----:B------:R-:W-:-:S05]  /*34a0*/  FFMA.FTZ R3, R3, R0, 1.1641532182693481445e-10 ;  /* 0x2f00000003037423 */ /* 0x000fca0000010000 */
        /* <DEDUP_REMOVED lines=10> */
.L_x_22240:
        /* <DEDUP_REMOVED lines=12> */
.L_x_22241:
        /* <DEDUP_REMOVED lines=43> */
.L_x_22239:
[----:B------:R-:W-:Y:S01]  /*38c0*/  I2FP.F32.U32 R3, R2 ;  /* 0x0000000200037245 */ /* 0x000fe20000201000 */
[----:B------:R-:W-:Y:S01]  /*38d0*/  FMUL.FTZ R7, R7, UR6 ;  /* 0x0000000607077c20 */ /* 0x000fe20008410000 */
[----:B------:R-:W-:Y:S02]  /*38e0*/  FSEL R4, R4, RZ, P0 ;  /* 0x000000ff04047208 */ /* 0x000fe40000000000 */
[----:B------:R-:W-:Y:S01]  /*38f0*/  FSEL R5, R5, RZ, P1 ;  /* 0x000000ff05057208 */ /* 0x000fe20000800000 */
[----:B------:R-:W-:Y:S01]  /*3900*/  FFMA.FTZ R3, R3, R0, 1.1641532182693481445e-10 ;  /* 0x2f00000003037423 */ /* 0x000fe20000010000 */
[----:B------:R-:W-:Y:S01]  /*3910*/  FMUL.FTZ R7, R7, UR5 ;  /* 0x0000000507077c20 */ /* 0x000fe20008410000 */
[----:B------:R-:W-:-:S03]  /*3920*/  FSEL R6, R6, RZ, P2 ;  /* 0x000000ff06067208 */ /* 0x000fc60001000000 */
[----:B------:R-:W-:-:S04]  /*3930*/  FSETP.GTU.FTZ.AND P4, PT, R3, UR4, PT ;  /* 0x0000000403007c0b */ /* 0x000fc8000bf9c000 */
[----:B------:R-:W-:Y:S02]  /*3940*/  PLOP3.LUT P3, PT, P4, PT, PT, 0x8, 0x80 ;  /* 0x000000000080781c */ /* 0x000fe4000276e170 */
[----:B------:R-:W-:-:S11]  /*3950*/  FSEL R7, R7, RZ, !P4 ;  /* 0x000000ff07077208 */ /* 0x000fd60006000000 */
.L_x_22229:
[----:B------:R-:W0:Y:S01]  /*3960*/  LDC.64 R40, c[0x0][0x3a8] ;  /* 0x0000ea00ff287b82 */ /* 0x000e220000000a00 */
[----:B------:R-:W-:Y:S01]  /*3970*/  SEL R8, RZ, 0x1000000, !P3 ;  /* 0x01000000ff087807 */ /* 0x000fe20005800000 */
[----:B------:R-:W-:Y:S01]  /*3980*/  VIADD R115, R111, 0x100 ;  /* 0x000001006f737836 */ /* 0x000fe20000000000 */
[----:B------:R-:W-:Y:S02]  /*3990*/  SEL R9, RZ, 0x10000, !P2 ;  /* 0x00010000ff097807 */ /* 0x000fe40005000000 */
[----:B------:R-:W-:-:S03]  /*39a0*/  SEL R10, RZ, 0x100, !P1 ;  /* 0x00000100ff0a7807 */ /* 0x000fc60004800000 */
[----:B------:R-:W1:Y:S01]  /*39b0*/  LDC.64 R2, c[0x0][0x3b0] ;  /* 0x0000ec00ff027b82 */ /* 0x000e620000000a00 */
[----:B------:R-:W-:Y:S02]  /*39c0*/  IADD3 R8, PT, PT, R10, R8, R9 ;  /* 0x000000080a087210 */ /* 0x000fe40007ffe009 */
[----:B------:R-:W-:-:S05]  /*39d0*/  SEL R9, RZ, 0x1, !P0 ;  /* 0x00000001ff097807 */ /* 0x000fca0004000000 */
[----:B------:R-:W-:Y:S02]  /*39e0*/  IMAD.IADD R17, R8, 0x1, R9 ;  /* 0x0000000108117824 */ /* 0x000fe400078e0209 */
[----:B------:R-:W-:-:S04]  /*39f0*/  IMAD.WIDE.U32 R8, R115, 0x10, R36 ;  /* 0x0000001073087825 */ /* 0x000fc800078e0024 */
[----:B0-----:R-:W-:-:S05]  /*3a00*/  IMAD.WIDE.U32 R12, R111, 0x10, R40 ;  /* 0x000000106f0c7825 */ /* 0x001fca00078e0028 */
[----:B------:R0:W-:Y:S01]  /*3a10*/  STG.E.128 desc[UR10][R12.64], R4 ;  /* 0x000000040c007986 */ /* 0x0001e2000c101d0a */
[----:B-1----:R-:W-:-:S05]  /*3a20*/  IMAD.WIDE.U32 R14, R111, 0x4, R2 ;  /* 0x000000046f0e7825 */ /* 0x002fca00078e0002 */
[----:B------:R0:W-:Y:S04]  /*3a30*/  STG.E desc[UR10][R14.64], R17 ;  /* 0x000000110e007986 */ /* 0x0001e8000c10190a */
[----:B------:R-:W5:Y:S01]  /*3a40*/  LDG.E.128 R8, desc[UR10][R8.64] ;  /* 0x0000000a08087981 */ /* 0x000f62000c1e1d00 */
[----:B------:R-:W-:Y:S05]  /*3a50*/  BRA.U !UP1, `(.L_x_22242) ;  /* 0x0000001109c87547 */ /* 0x000fea000b800000 */
[----:B0-----:R-:W0:Y:S02]  /*3a60*/  LDC.64 R12, c[0x0][0x3a0] ;  /* 0x0000e800ff0c7b82 */ /* 0x001e240000000a00 */
[----:B0-----:R-:W-:-:S06]  /*3a70*/  IMAD.WIDE.U32 R12, R115, 0x10, R12 ;  /* 0x00000010730c7825 */ /* 0x001fcc00078e000c */
[----:B------:R-:W5:Y:S01]  /*3a80*/  LDG.E.128 R12, desc[UR10][R12.64] ;  /* 0x0000000a0c0c7981 */ /* 0x000f62000c1e1d00 */
        /* <DEDUP_REMOVED lines=15> */
.L_x_22244:
        /* <DEDUP_REMOVED lines=12> */
.L_x_22245:
        /* <DEDUP_REMOVED lines=42> */
.L_x_22243:
[----:B------:R-:W-:Y:S01]  /*3ee0*/  I2FP.F32.U32 R19, R18 ;  /* 0x0000001200137245 */ /* 0x000fe20000201000 */
[----:B-----5:R-:W-:Y:S01]  /*3ef0*/  FMUL.FTZ R8, R8, UR6 ;  /* 0x0000000608087c20 */ /* 0x020fe20008410000 */
[----:B------:R-:W-:Y:S01]  /*3f00*/  ISETP.NE.AND P1, PT, R17, 0x1, PT ;  /* 0x000000011100780c */ /* 0x000fe20003f25270 */
[----:B------:R-:W-:Y:S02]  /*3f10*/  IMAD.MOV.U32 R16, RZ, RZ, 0x2 ;  /* 0x00000002ff107424 */ /* 0x000fe400078e00ff */
[----:B------:R-:W-:Y:S01]  /*3f20*/  FFMA.FTZ R19, R19, R0, 1.1641532182693481445e-10 ;  /* 0x2f00000013137423 */ /* 0x000fe20000010000 */
[----:B------:R-:W-:-:S04]  /*3f30*/  FMUL.FTZ R8, R8, UR5 ;  /* 0x0000000508087c20 */ /* 0x000fc80008410000 */
        /* <DEDUP_REMOVED lines=14> */
.L_x_22247:
        /* <DEDUP_REMOVED lines=12> */
.L_x_22248:
        /* <DEDUP_REMOVED lines=43> */
.L_x_22246:
[----:B------:R-:W-:Y:S01]  /*4390*/  I2FP.F32.U32 R17, R12 ;  /* 0x0000000c00117245 */ /* 0x000fe20000201000 */
[----:B------:R-:W-:Y:S01]  /*43a0*/  FMUL.FTZ R9, R9, UR6 ;  /* 0x0000000609097c20 */ /* 0x000fe20008410000 */
[----:B------:R-:W-:-:S03]  /*43b0*/  ISETP.NE.AND P2, PT, R16, 0x1, PT ;  /* 0x000000011000780c */ /* 0x000fc60003f45270 */
[----:B------:R-:W-:Y:S01]  /*43c0*/  FFMA.FTZ R17, R17, R0, 1.1641532182693481445e-10 ;  /* 0x2f00000011117423 */ /* 0x000fe20000010000 */
[----:B------:R-:W-:-:S04]  /*43d0*/  FMUL.FTZ R9, R9, UR5 ;  /* 0x0000000509097c20 */ /* 0x000fc80008410000 */
[----:B------:R-:W-:Y:S01]  /*43e0*/  FSETP.GTU.FTZ.AND P1, PT, R17, UR4, PT ;  /* 0x0000000411007c0b */ /* 0x000fe2000bf3c000 */
        /* <DEDUP_REMOVED lines=14> */
.L_x_22250:
        /* <DEDUP_REMOVED lines=12> */
.L_x_22251:
        /* <DEDUP_REMOVED lines=43> */
.L_x_22249:
[----:B------:R-:W-:Y:S01]  /*4840*/  I2FP.F32.U32 R13, R12 ;  /* 0x0000000c000d7245 */ /* 0x000fe20000201000 */
[----:B------:R-:W-:Y:S01]  /*4850*/  FMUL.FTZ R10, R10, UR6 ;  /* 0x000000060a0a7c20 */ /* 0x000fe20008410000 */
[----:B------:R-:W-:Y:S01]  /*4860*/  ISETP.NE.AND P3, PT, R17, 0x1, PT ;  /* 0x000000011100780c */ /* 0x000fe20003f65270 */
[----:B------:R-:W-:Y:S01]  /*4870*/  IMAD.MOV.U32 R23, RZ, RZ, 0x2 ;  /* 0x00000002ff177424 */ /* 0x000fe200078e00ff */
[----:B------:R-:W-:Y:S01]  /*4880*/  MOV R12, R62 ;  /* 0x0000003e000c7202 */ /* 0x000fe20000000f00 */
[----:B------:R-:W-:Y:S01]  /*4890*/  FFMA.FTZ R13, R13, R0, 1.1641532182693481445e-10 ;  /* 0x2f0000000d0d7423 */ /* 0x000fe20000010000 */
[----:B------:R-:W-:-:S04]  /*48a0*/  FMUL.FTZ R10, R10, UR5 ;  /* 0x000000050a0a7c20 */ /* 0x000fc80008410000 */
        /* <DEDUP_REMOVED lines=13> */
.L_x_22253:
        /* <DEDUP_REMOVED lines=12> */
.L_x_22254:
        /* <DEDUP_REMOVED lines=43> */
.L_x_22252:
        /* <DEDUP_REMOVED lines=9> */
.L_x_22242:
        /* <DEDUP_REMOVED lines=15> */
.L_x_22257:
        /* <DEDUP_REMOVED lines=12> */
.L_x_22258:
        /* <DEDUP_REMOVED lines=42> */
.L_x_22256:
[----:B------:R-:W-:Y:S01]  /*51d0*/  ISETP.NE.AND P1, PT, R14, 0x1, PT ;  /* 0x000000010e00780c */ /* 0x000fe20003f25270 */
[----:B-----5:R-:W-:Y:S01]  /*51e0*/  FMUL.FTZ R8, R8, UR6 ;  /* 0x0000000608087c20 */ /* 0x020fe20008410000 */
        /* <DEDUP_REMOVED lines=15> */
.L_x_22260:
        /* <DEDUP_REMOVED lines=12> */
.L_x_22261:
        /* <DEDUP_REMOVED lines=43> */
.L_x_22259:
[----:B------:R-:W-:Y:S02]  /*5650*/  ISETP.NE.AND P2, PT, R15, 0x1, PT ;  /* 0x000000010f00780c */ /* 0x000fe40003f45270 */
[----:B------:R-:W-:Y:S01]  /*5660*/  I2FP.F32.U32 R13, R12 ;  /* 0x0000000c000d7245 */ /* 0x000fe20000201000 */
[----:B------:R-:W-:Y:S01]  /*5670*/  FMUL.FTZ R12, R9, UR6 ;  /* 0x00000006090c7c20 */ /* 0x000fe20008410000 */
[----:B------:R-:W-:-:S03]  /*5680*/  IMAD.MOV.U32 R9, RZ, RZ, R62 ;  /* 0x000000ffff097224 */ /* 0x000fc600078e003e */
[----:B------:R-:W-:Y:S01]  /*5690*/  FFMA.FTZ R13, R13, R0, 1.1641532182693481445e-10 ;  /* 0x2f0000000d0d7423 */ /* 0x000fe20000010000 */
[----:B------:R-:W-:-:S04]  /*56a0*/  FMUL.FTZ R21, R12, UR5 ;  /* 0x000000050c157c20 */ /* 0x000fc80008410000 */
[----:B------:R-:W-:Y:S01]  /*56b0*/  FSETP.LE.FTZ.AND P1, PT, R13, UR4, PT ;  /* 0x000000040d007c0b */ /* 0x000fe2000bf33000 */
[----:B------:R-:W-:Y:S01]  /*56c0*/  IMAD.MOV.U32 R13, RZ, RZ, 0x2 ;  /* 0x00000002ff0d7424 */ /* 0x000fe200078e00ff */
        /* <DEDUP_REMOVED lines=9> */
.L_x_22263:
        /* <DEDUP_REMOVED lines=12> */
.L_x_22264:
        /* <DEDUP_REMOVED lines=43> */
.L_x_22262:
[----:B------:R-:W-:Y:S01]  /*5ad0*/  ISETP.NE.AND P3, PT, R13, 0x1, PT ;  /* 0x000000010d00780c */ /* 0x000fe20003f65270 */
[----:B------:R-:W-:Y:S01]  /*5ae0*/  FMUL.FTZ R10, R10, UR6 ;  /* 0x000000060a0a7c20 */ /* 0x000fe20008410000 */
[----:B------:R-:W-:Y:S01]  /*5af0*/  I2FP.F32.U32 R9, R9 ;  /* 0x0000000900097245 */ /* 0x000fe20000201000 */
[----:B------:R-:W-:Y:S02]  /*5b00*/  HFMA2 R23, -RZ, RZ, 0, 1.1920928955078125e-07 ;  /* 0x00000002ff177431 */ /* 0x000fe400000001ff */
[----:B------:R-:W-:Y:S02]  /*5b10*/  FMUL.FTZ R10, R10, UR5 ;  /* 0x000000050a0a7c20 */ /* 0x000fe40008410000 */
[----:B------:R-:W-:-:S05]  /*5b20*/  FFMA.FTZ R9, R9, R0, 1.1641532182693481445e-10 ;  /* 0x2f00000009097423 */ /* 0x000fca0000010000 */
        /* <DEDUP_REMOVED lines=11> */
.L_x_22266:
        /* <DEDUP_REMOVED lines=12> */
.L_x_22267:
        /* <DEDUP_REMOVED lines=43> */
.L_x_22265:
[----:B------:R-:W-:Y:S01]  /*5f50*/  I2FP.F32.U32 R9, R9 ;  /* 0x0000000900097245 */ /* 0x000fe20000201000 */
[----:B------:R-:W-:Y:S01]  /*5f60*/  FMUL.FTZ R11, R11, UR6 ;  /* 0x000000060b0b7c20 */ /* 0x000fe20008410000 */
[----:B------:R-:W-:Y:S02]  /*5f70*/  FSEL R8, R8, RZ, P0 ;  /* 0x000000ff08087208 */ /* 0x000fe40000000000 */
[----:B------:R-:W-:Y:S01]  /*5f80*/  FSEL R10, R10, RZ, P2 ;  /* 0x000000ff0a0a7208 */ /* 0x000fe20001000000 */
[----:B------:R-:W-:Y:S01]  /*5f90*/  FFMA.FTZ R9, R9, R0, 1.1641532182693481445e-10 ;  /* 0x2f00000009097423 */ /* 0x000fe20000010000 */
[----:B------:R-:W-:-:S04]  /*5fa0*/  FMUL.FTZ R11, R11, UR5 ;  /* 0x000000050b0b7c20 */ /* 0x000fc80008410000 */
[----:B------:R-:W-:Y:S02]  /*5fb0*/  FSETP.GTU.FTZ.AND P4, PT, R9, UR4, PT ;  /* 0x0000000409007c0b */ /* 0x000fe4000bf9c000 */
[----:B------:R-:W-:Y:S02]  /*5fc0*/  FSEL R9, R21, RZ, P1 ;  /* 0x000000ff15097208 */ /* 0x000fe40000800000 */
[----:B------:R-:W-:Y:S02]  /*5fd0*/  PLOP3.LUT P3, PT, P4, PT, PT, 0x8, 0x80 ;  /* 0x000000000080781c */ /* 0x000fe4000276e170 */
[----:B------:R-:W-:-:S11]  /*5fe0*/  FSEL R11, R11, RZ, !P4 ;  /* 0x000000ff0b0b7208 */ /* 0x000fd60006000000 */
.L_x_22255:
[----:B------:R-:W-:Y:S01]  /*5ff0*/  SEL R12, RZ, 0x1000000, !P3 ;  /* 0x01000000ff0c7807 */ /* 0x000fe20005800000 */
[----:B------:R-:W-:Y:S01]  /*6000*/  VIADD R117, R111, 0x200 ;  /* 0x000002006f757836 */ /* 0x000fe20000000000 */
[----:B------:R-:W-:Y:S01]  /*6010*/  SEL R13, RZ, 0x10000, !P2 ;  /* 0x00010000ff0d7807 */ /* 0x000fe20005000000 */
[C---:B------:R-:W-:Y:S01]  /*6020*/  IMAD.WIDE.U32 R16, R115.reuse, 0x10, R40 ;  /* 0x0000001073107825 */ /* 0x040fe200078e0028 */
[----:B------:R-:W-:Y:S02]  /*6030*/  SEL R14, RZ, 0x100, !P1 ;  /* 0x00000100ff0e7807 */ /* 0x000fe40004800000 */
[----:B------:R-:W-:Y:S01]  /*6040*/  SEL R15, RZ, 0x1, !P0 ;  /* 0x00000001ff0f7807 */ /* 0x000fe20004000000 */
[----:B------:R-:W-:Y:S01]  /*6050*/  IMAD.WIDE.U32 R18, R115, 0x4, R2 ;  /* 0x0000000473127825 */ /* 0x000fe200078e0002 */
[----:B------:R-:W-:Y:S01]  /*6060*/  IADD3 R12, PT, PT, R14, R12, R13 ;  /* 0x0000000c0e0c7210 */ /* 0x000fe20007ffe00d */
[----:B------:R0:W-:Y:S03]  /*6070*/  STG.E.128 desc[UR10][R16.64], R8 ;  /* 0x0000000810007986 */ /* 0x0001e6000c101d0a */
[----:B------:R-:W-:Y:S01]  /*6080*/  IADD3 R21, PT, PT, R12, R15, RZ ;  /* 0x0000000f0c157210 */ /* 0x000fe20007ffe0ff */
[----:B------:R-:W-:-:S04]  /*6090*/  IMAD.WIDE.U32 R12, R117, 0x10, R36 ;  /* 0x00000010750c7825 */ /* 0x000fc800078e0024 */
[----:B------:R0:W-:Y:S04]  /*60a0*/  STG.E desc[UR10][R18.64], R21 ;  /* 0x0000001512007986 */ /* 0x0001e8000c10190a */
        /* <DEDUP_REMOVED lines=20> */
.L_x_22270:
        /* <DEDUP_REMOVED lines=12> */
.L_x_22271:
        /* <DEDUP_REMOVED lines=43> */
.L_x_22269:
[----:B------:R-:W-:Y:S01]  /*6560*/  I2FP.F32.U32 R23, R22 ;  /* 0x0000001600177245 */ /* 0x000fe20000201000 */
[----:B-----5:R-:W-:Y:S01]  /*6570*/  FMUL.FTZ R12, R12, UR6 ;  /* 0x000000060c0c7c20 */ /* 0x020fe20008410000 */
[----:B------:R-:W-:Y:S01]  /*6580*/  ISETP.NE.AND P1, PT, R21, 0x1, PT ;  /* 0x000000011500780c */ /* 0x000fe20003f25270 */
[----:B------:R-:W-:Y:S02]  /*6590*/  HFMA2 R20, -RZ, RZ, 0, 1.1920928955078125e-07 ;  /* 0x00000002ff147431 */ /* 0x000fe400000001ff */
        /* <DEDUP_REMOVED lines=16> */
.L_x_22273:
        /* <DEDUP_REMOVED lines=12> */
.L_x_22274:
        /* <DEDUP_REMOVED lines=43> */
.L_x_22272:
[----:B------:R-:W-:Y:S01]  /*6a10*/  I2FP.F32.U32 R21, R16 ;  /* 0x0000001000157245 */ /* 0x000fe20000201000 */
[----:B------:R-:W-:Y:S01]  /*6a20*/  FMUL.FTZ R13, R13, UR6 ;  /* 0x000000060d0d7c20 */ /* 0x000fe20008410000 */
[----:B------:R-:W-:-:S03]  /*6a30*/  ISETP.NE.AND P2, PT, R20, 0x1, PT ;  /* 0x000000011400780c */ /* 0x000fc60003f45270 */
[----:B------:R-:W-:Y:S01]  /*6a40*/  FFMA.FTZ R21, R21, R0, 1.1641532182693481445e-10 ;  /* 0x2f00000015157423 */ /* 0x000fe20000010000 */
[----:B------:R-:W-:-:S04]  /*6a50*/  FMUL.FTZ R13, R13, UR5 ;  /* 0x000000050d0d7c20 */ /* 0x000fc80008410000 */
        /* <DEDUP_REMOVED lines=15> */
.L_x_22276:
        /* <DEDUP_REMOVED lines=12> */
.L_x_22277:
        /* <DEDUP_REMOVED lines=43> */
.L_x_22275:
        /* <DEDUP_REMOVED lines=20> */
.L_x_22279:
        /* <DEDUP_REMOVED lines=12> */
.L_x_22280:
        /* <DEDUP_REMOVED lines=43> */
.L_x_22278:
        /* <DEDUP_REMOVED lines=9> */
.L_x_22268:
        /* <DEDUP_REMOVED lines=15> */
.L_x_22283:
        /* <DEDUP_REMOVED lines=12> */
.L_x_22284:
        /* <DEDUP_REMOVED lines=42> */
.L_x_22282:
[----:B------:R-:W-:Y:S01]  /*7850*/  ISETP.NE.AND P1, PT, R18, 0x1, PT ;  /* 0x000000011200780c */ /* 0x000fe20003f25270 */
[----:B-----5:R-:W-:Y:S01]  /*7860*/  FMUL.FTZ R12, R12, UR6 ;  /* 0x000000060c0c7c20 */ /* 0x020fe20008410000 */
[----:B------:R-:W-:Y:S01]  /*7870*/  I2FP.F32.U32 R17, R16 ;  /* 0x0000001000117245 */ /* 0x000fe20000201000 */
[----:B------:R-:W-:Y:S02]  /*7880*/  IMAD.MOV.U32 R19, RZ, RZ, 0x2 ;  /* 0x00000002ff137424 */ /* 0x000fe400078e00ff */
[----:B------:R-:W-:Y:S01]  /*7890*/  FMUL.FTZ R12, R12, UR5 ;  /* 0x000000050c0c7c20 */ /* 0x000fe20008410000 */
[----:B------:R-:W-:Y:S02]  /*78a0*/  IMAD.MOV.U32 R16, RZ, RZ, R62 ;  /* 0x000000ffff107224 */ /* 0x000fe400078e003e */
[----:B------:R-:W-:-:S05]  /*78b0*/  FFMA.FTZ R17, R17, R0, 1.1641532182693481445e-10 ;  /* 0x2f00000011117423 */ /* 0x000fca0000010000 */
        /* <DEDUP_REMOVED lines=10> */
.L_x_22286:
        /* <DEDUP_REMOVED lines=12> */
.L_x_22287:
        /* <DEDUP_REMOVED lines=43> */
.L_x_22285:
[----:B------:R-:W-:Y:S02]  /*7cd0*/  ISETP.NE.AND P2, PT, R19, 0x1, PT ;  /* 0x000000011300780c */ /* 0x000fe40003f45270 */
[----:B------:R-:W-:Y:S01]  /*7ce0*/  I2FP.F32.U32 R17, R16 ;  /* 0x0000001000117245 */ /* 0x000fe20000201000 */
[----:B------:R-:W-:Y:S01]  /*7cf0*/  FMUL.FTZ R16, R13, UR6 ;  /* 0x000000060d107c20 */ /* 0x000fe20008410000 */
[----:B------:R-:W-:-:S03]  /*7d00*/  MOV R13, R62 ;  /* 0x0000003e000d7202 */ /* 0x000fc60000000f00 */
        /* <DEDUP_REMOVED lines=13> */
.L_x_22289:
        /* <DEDUP_REMOVED lines=12> */
.L_x_22290:
        /* <DEDUP_REMOVED lines=43> */
.L_x_22288:
        /* <DEDUP_REMOVED lines=17> */
.L_x_22292:
        /* <DEDUP_REMOVED lines=12> */
.L_x_22293:
        /* <DEDUP_REMOVED lines=43> */
.L_x_22291:
        /* <DEDUP_REMOVED lines=10> */
.L_x_22281:
        /* <DEDUP_REMOVED lines=32> */
.L_x_22296:
        /* <DEDUP_REMOVED lines=12> */
.L_x_22297:
        /* <DEDUP_REMOVED lines=43> */
.L_x_22295:
        /* <DEDUP_REMOVED lines=20> */
.L_x_22299:
        /* <DEDUP_REMOVED lines=12> */
.L_x_22300:
        /* <DEDUP_REMOVED lines=43> */
.L_x_22298:
        /* <DEDUP_REMOVED lines=20> */
.L_x_22302:
        /* <DEDUP_REMOVED lines=12> */
.L_x_22303:
        /* <DEDUP_REMOVED lines=43> */
.L_x_22301:
        /* <DEDUP_REMOVED lines=20> */
.L_x_22305:
        /* <DEDUP_REMOVED lines=12> */
.L_x_22306:
        /* <DEDUP_REMOVED lines=43> */
.L_x_22304:
        /* <DEDUP_REMOVED lines=9> */
.L_x_22294:
        /* <DEDUP_REMOVED lines=15> */
.L_x_22309:
        /* <DEDUP_REMOVED lines=12> */
.L_x_22310:
        /* <DEDUP_REMOVED lines=37> */
[----:B------:R-:W-:-:S03]  /*9e80*/  MOV R62, R22 ;  /* 0x00000016003e7202 */ /* 0x000fc60000000f00 */
[----:B------:R-:W-:Y:S01]  /*9e90*/  HFMA2 R22, -RZ, RZ, 0, 0 ;  /* 0x00000000ff167431 */ /* 0x000fe200000001ff */
[----:B------:R-:W-:Y:S01]  /*9ea0*/  LOP3.LUT R45, R20, UR37, R23, 0x96, !PT ;  /* 0x00000025142d7c12 */ /* 0x000fe2000f8e9617 */
[----:B------:R-:W-:Y:S01]  /*9eb0*/  IMAD.MOV.U32 R20, RZ, RZ, R24 ;  /* 0x000000ffff147224 */ /* 0x000fe200078e0018 */
[----:B------:R-:W-:-:S07]  /*9ec0*/  LOP3.LUT R44, R44, UR26, R29, 0x96, !PT ;  /* 0x0000001a2c2c7c12 */ /* 0x000fce000f8e961d */
.L_x_22308:
        /* <DEDUP_REMOVED lines=17> */
.L_x_22312:
        /* <DEDUP_REMOVED lines=12> */
.L_x_22313:
        /* <DEDUP_REMOVED lines=43> */
.L_x_22311:
[----:B------:R-:W-:Y:S02]  /*a350*/  ISETP.NE.AND P2, PT, R23, 0x1, PT ;  /* 0x000000011700780c */ /* 0x000fe40003f45270 */
[----:B------:R-:W-:Y:S01]  /*a360*/  I2FP.F32.U32 R21, R20 ;  /* 0x0000001400157245 */ /* 0x000fe20000201000 */
[----:B------:R-:W-:Y:S01]  /*a370*/  FMUL.FTZ R20, R17, UR6 ;  /* 0x0000000611147c20 */ /* 0x000fe20008410000 */
[----:B------:R-:W-:-:S03]  /*a380*/  IMAD.MOV.U32 R17, RZ, RZ, R62 ;  /* 0x000000ffff117224 */ /* 0x000fc600078e003e */
[----:B------:R-:W-:Y:S01]  /*a390*/  FFMA.FTZ R21, R21, R0, 1.1641532182693481445e-10 ;  /* 0x2f00000015157423 */ /* 0x000fe20000010000 */
[----:B------:R-:W-:-:S04]  /*a3a0*/  FMUL.FTZ R29, R20, UR5 ;  /* 0x00000005141d7c20 */ /* 0x000fc80008410000 */
        /* <DEDUP_REMOVED lines=11> */
.L_x_22315:
        /* <DEDUP_REMOVED lines=12> */
.L_x_22316:
        /* <DEDUP_REMOVED lines=43> */
.L_x_22314:
[----:B------:R-:W-:Y:S01]  /*a7d0*/  ISETP.NE.AND P3, PT, R21, 0x1, PT ;  /* 0x000000011500780c */ /* 0x000fe20003f65270 */
[----:B------:R-:W-:Y:S01]  /*a7e0*/  FMUL.FTZ R18, R18, UR6 ;  /* 0x0000000612127c20 */ /* 0x000fe20008410000 */
[----:B------:R-:W-:Y:S01]  /*a7f0*/  I2FP.F32.U32 R17, R17 ;  /* 0x0000001100117245 */ /* 0x000fe20000201000 */
[----:B------:R-:W-:Y:S02]  /*a800*/  IMAD.MOV.U32 R31, RZ, RZ, 0x2 ;  /* 0x00000002ff1f7424 */ /* 0x000fe400078e00ff */
[----:B------:R-:W-:Y:S02]  /*a810*/  FMUL.FTZ R18, R18, UR5 ;  /* 0x0000000512127c20 */ /* 0x000fe40008410000 */
[----:B------:R-:W-:-:S05]  /*a820*/  FFMA.FTZ R17, R17, R0, 1.1641532182693481445e-10 ;  /* 0x2f00000011117423 */ /* 0x000fca0000010000 */
        /* <DEDUP_REMOVED lines=11> */
.L_x_22318:
        /* <DEDUP_REMOVED lines=12> */
.L_x_22319:
        /* <DEDUP_REMOVED lines=43> */
.L_x_22317:
        /* <DEDUP_REMOVED lines=10> */
.L_x_22307:
[----:B------:R-:W-:Y:S01]  /*acf0*/  SEL R20, RZ, 0x1000000, !P3 ;  /* 0x01000000ff147807 */ /* 0x000fe20005800000 */
[C---:B------:R-:W-:Y:S01]  /*ad00*/  IMAD.WIDE.U32 R24, R119.reuse, 0x10, R40 ;  /* 0x0000001077187825 */ /* 0x040fe200078e0028 */
[----:B------:R-:W-:Y:S02]  /*ad10*/  SEL R21, RZ, 0x10000, !P2 ;  /* 0x00010000ff157807 */ /* 0x000fe40005000000 */
[----:B------:R-:W-:Y:S01]  /*ad20*/  SEL R22, RZ, 0x100, !P1 ;  /* 0x00000100ff167807 */ /* 0x000fe20004800000 */
[----:B------:R-:W-:Y:S01]  /*ad30*/  IMAD.WIDE.U32 R26, R119, 0x4, R2 ;  /* 0x00000004771a7825 */ /* 0x000fe200078e0002 */
[----:B------:R-:W-:Y:S01]  /*ad40*/  SEL R23, RZ, 0x1, !P0 ;  /* 0x00000001ff177807 */ /* 0x000fe20004000000 */
[----:B------:R0:W-:Y:S01]  /*ad50*/  STG.E.128 desc[UR10][R24.64], R16 ;  /* 0x0000001018007986 */ /* 0x0001e2000c101d0a */
[----:B------:R-:W-:Y:S02]  /*ad60*/  IADD3 R20, PT, PT, R22, R20, R21 ;  /* 0x0000001416147210 */ /* 0x000fe40007ffe015 */
[----:B------:R-:W-:-:S03]  /*ad70*/  IADD3 R121, PT, PT, R111, 0x400, RZ ;  /* 0x000004006f797810 */ /* 0x000fc60007ffe0ff */
[----:B------:R-:W-:Y:S02]  /*ad80*/  IMAD.IADD R29, R20, 0x1, R23 ;  /* 0x00000001141d7824 */ /* 0x000fe400078e0217 */
[----:B------:R-:W-:-:S03]  /*ad90*/  IMAD.WIDE.U32 R20, R121, 0x10, R36 ;  /* 0x0000001079147825 */ /* 0x000fc600078e0024 */
[----:B------:R0:W-:Y:S04]  /*ada0*/  STG.E desc[UR10][R26.64], R29 ;  /* 0x0000001d1a007986 */ /* 0x0001e8000c10190a */
[----:B------:R-:W5:Y:S01]  /*adb0*/  LDG.E.128 R20, desc[UR10][R20.64] ;  /* 0x0000000a14147981 */ /* 0x000f62000c1e1d00 */
[----:B------:R-:W-:Y:S05]  /*adc0*/  BRA.U !UP1, `(.L_x_22320) ;  /* 0x0000001109c87547 */ /* 0x000fea000b800000 */
[----:B0-----:R-:W0:Y:S02]  /*add0*/  LDC.64 R24, c[0x0][0x3a0] ;  /* 0x0000e800ff187b82 */ /* 0x001e240000000a00 */
[----:B0-----:R-:W-:-:S06]  /*ade0*/  IMAD.WIDE.U32 R24, R121, 0x10, R24 ;  /* 0x0000001079187825 */ /* 0x001fcc00078e0018 */
[----:B------:R-:W5:Y:S01]  /*adf0*/  LDG.E.128 R24, desc[UR10][R24.64] ;  /* 0x0000000a18187981 */ /* 0x000f62000c1e1d00 */
        /* <DEDUP_REMOVED lines=15> */
.L_x_22322:
        /* <DEDUP_REMOVED lines=12> */
.L_x_22323:
        /* <DEDUP_REMOVED lines=41> */
[----:B------:R-:W-:-:S07]  /*b240*/  LOP3.LUT R44, R44, UR26, R33, 0x96, !PT ;  /* 0x0000001a2c2c7c12 */ /* 0x000fce000f8e9621 */
.L_x_22321:
        /* <DEDUP_REMOVED lines=20> */
.L_x_22325:
        /* <DEDUP_REMOVED lines=12> */
.L_x_22326:
        /* <DEDUP_REMOVED lines=43> */
.L_x_22324:
        /* <DEDUP_REMOVED lines=20> */
.L_x_22328:
        /* <DEDUP_REMOVED lines=12> */
.L_x_22329:
        /* <DEDUP_REMOVED lines=40> */
[----:B------:R-:W-:Y:S01]  /*bb80*/  MOV R24, R32 ;  /* 0x0000002000187202 */ /* 0x000fe20000000f00 */
[----:B------:R-:W-:Y:S01]  /*bb90*/  IMAD.MOV.U32 R32, RZ, RZ, R30 ;  /* 0x000000ffff207224 */ /* 0x000fe200078e001e */
[----:B------:R-:W-:-:S07]  /*bba0*/  LOP3.LUT R44, R44, UR26, R31, 0x96, !PT ;  /* 0x0000001a2c2c7c12 */ /* 0x000fce000f8e961f */
.L_x_22327:
        /* <DEDUP_REMOVED lines=20> */
.L_x_22331:
        /* <DEDUP_REMOVED lines=12> */
.L_x_22332:
        /* <DEDUP_REMOVED lines=43> */
.L_x_22330:
        /* <DEDUP_REMOVED lines=9> */
.L_x_22320:
        /* <DEDUP_REMOVED lines=15> */
.L_x_22335:
        /* <DEDUP_REMOVED lines=12> */
.L_x_22336:
        /* <DEDUP_REMOVED lines=42> */
.L_x_22334:
        /* <DEDUP_REMOVED lines=17> */
.L_x_22338:
        /* <DEDUP_REMOVED lines=12> */
.L_x_22339:
        /* <DEDUP_REMOVED lines=43> */
.L_x_22337:
        /* <DEDUP_REMOVED lines=17> */
.L_x_22341:
        /* <DEDUP_REMOVED lines=12> */
.L_x_22342:
        /* <DEDUP_REMOVED lines=43> */
.L_x_22340:
        /* <DEDUP_REMOVED lines=17> */
.L_x_22344:
        /* <DEDUP_REMOVED lines=12> */
.L_x_22345:
        /* <DEDUP_REMOVED lines=43> */
.L_x_22343:
        /* <DEDUP_REMOVED lines=10> */
.L_x_22333:
        /* <DEDUP_REMOVED lines=32> */
.L_x_22348:
        /* <DEDUP_REMOVED lines=12> */
.L_x_22349:
        /* <DEDUP_REMOVED lines=42> */
.L_x_22347:
        /* <DEDUP_REMOVED lines=20> */
.L_x_22351:
        /* <DEDUP_REMOVED lines=12> */
.L_x_22352:
        /* <DEDUP_REMOVED lines=43> */
.L_x_22350:
        /* <DEDUP_REMOVED lines=20> */
.L_x_22354:
        /* <DEDUP_REMOVED lines=12> */
.L_x_22355:
        /* <DEDUP_REMOVED lines=43> */
.L_x_22353:
        /* <DEDUP_REMOVED lines=20> */
.L_x_22357:
        /* <DEDUP_REMOVED lines=12> */
.L_x_22358:
        /* <DEDUP_REMOVED lines=41> */
[----:B------:R-:W-:Y:S01]  /*e6b0*/  IMAD.MOV.U32 R28, RZ, RZ, R38 ;  /* 0x000000ffff1c7224 */ /* 0x000fe200078e0026 */
[----:B------:R-:W-:-:S07]  /*e6c0*/  MOV R38, R34 ;  /* 0x0000002200267202 */ /* 0x000fce0000000f00 */
.L_x_22356:
        /* <DEDUP_REMOVED lines=9> */
.L_x_22346:
        /* <DEDUP_REMOVED lines=15> */
.L_x_22361:
        /* <DEDUP_REMOVED lines=12> */
.L_x_22362:
        /* <DEDUP_REMOVED lines=42> */
.L_x_22360:
        /* <DEDUP_REMOVED lines=17> */
.L_x_22364:
        /* <DEDUP_REMOVED lines=12> */
.L_x_22365:
        /* <DEDUP_REMOVED lines=43> */
.L_x_22363:
        /* <DEDUP_REMOVED lines=17> */
.L_x_22367:
        /* <DEDUP_REMOVED lines=12> */
.L_x_22368:
        /* <DEDUP_REMOVED lines=43> */
.L_x_22366:
        /* <DEDUP_REMOVED lines=17> */
.L_x_22370:
        /* <DEDUP_REMOVED lines=12> */
.L_x_22371:
        /* <DEDUP_REMOVED lines=43> */
.L_x_22369:
        /* <DEDUP_REMOVED lines=10> */
.L_x_22359:
        /* <DEDUP_REMOVED lines=32> */
.L_x_22374:
        /* <DEDUP_REMOVED lines=12> */
.L_x_22375:
        /* <DEDUP_REMOVED lines=43> */
.L_x_22373:
[----:B------:R-:W-:Y:S01]  /*ff40*/  I2FP.F32.U32 R127, R114 ;  /* 0x00000072007f7245 */ /* 0x000fe20000201000 */
[----:B-----5:R-:W-:Y:S01]  /*ff50*/  FMUL.FTZ R28, R28, UR6 ;  /* 0x000000061c1c7c20 */ /* 0x020fe20008410000 */
[----:B------:R-:W-:Y:S02]  /*ff60*/  ISETP.NE.AND P1, PT, R39, 0x1, PT ;  /* 0x000000012700780c */ /* 0x000fe40003f25270 */
[----:B------:R-:W-:Y:S01]  /*ff70*/  MOV R38, 0x2 ;  /* 0x0000000200267802 */ /* 0x000fe20000000f00 */
        /* <DEDUP_REMOVED lines=16> */
.L_x_22377:
        /* <DEDUP_REMOVED lines=12> */
.L_x_22378:
        /* <DEDUP_REMOVED lines=43> */
.L_x_22376:
        /* <DEDUP_REMOVED lines=20> */
.L_x_22380:
        /* <DEDUP_REMOVED lines=12> */
.L_x_22381:
        /* <DEDUP_REMOVED lines=43> */
.L_x_22379:
[----:B------:R-:W-:Y:S01]  /*108a0*/  I2FP.F32.U32 R33, R32 ;  /* 0x0000002000217245 */ /* 0x000fe20000201000 */
[----:B------:R-:W-:Y:S01]  /*108b0*/  FMUL.FTZ R30, R30, UR6 ;  /* 0x000000061e1e7c20 */ /* 0x000fe20008410000 */
[----:B------:R-:W-:Y:S01]  /*108c0*/  ISETP.NE.AND P3, PT, R39, 0x1, PT ;  /* 0x000000012700780c */ /* 0x000fe20003f65270 */
[----:B------:R-:W-:Y:S02]  /*108d0*/  HFMA2 R124, -RZ, RZ, 0, 1.1920928955078125e-07 ;  /* 0x00000002ff7c7431 */ /* 0x000fe400000001ff */
[----:B------:R-:W-:Y:S02]  /*108e0*/  IMAD.MOV.U32 R32, RZ, RZ, R62 ;  /* 0x000000ffff207224 */ /* 0x000fe400078e003e */
        /* <DEDUP_REMOVED lines=15> */
.L_x_22383:
        /* <DEDUP_REMOVED lines=12> */
.L_x_22384:
        /* <DEDUP_REMOVED lines=43> */
.L_x_22382:
        /* <DEDUP_REMOVED lines=9> */
.L_x_22372:
        /* <DEDUP_REMOVED lines=15> */
.L_x_22387:
        /* <DEDUP_REMOVED lines=12> */
.L_x_22388:
        /* <DEDUP_REMOVED lines=43> */
.L_x_22386:
        /* <DEDUP_REMOVED lines=17> */
.L_x_22390:
        /* <DEDUP_REMOVED lines=12> */
.L_x_22391:
        /* <DEDUP_REMOVED lines=43> */
.L_x_22389:
        /* <DEDUP_REMOVED lines=17> */
.L_x_22393:
        /* <DEDUP_REMOVED lines=12> */
.L_x_22394:
        /* <DEDUP_REMOVED lines=43> */
.L_x_22392:
        /* <DEDUP_REMOVED lines=17> */
.L_x_22396:
        /* <DEDUP_REMOVED lines=12> */
.L_x_22397:
        /* <DEDUP_REMOVED lines=41> */
[----:B------:R-:W-:Y:S02]  /*11fa0*/  LOP3.LUT R44, R32, UR26, R39, 0x96, !PT ;  /* 0x0000001a202c7c12 */ /* 0x000fe4000f8e9627 */
[----:B------:R-:W-:-:S07]  /*11fb0*/  MOV R116, R38 ;  /* 0x0000002600747202 */ /* 0x000fce0000000f00 */
.L_x_22395:
        /* <DEDUP_REMOVED lines=10> */
.L_x_22385:
        /* <DEDUP_REMOVED lines=14> */
[----:B------:R-:W1:Y:S02]  /*12140*/  LDC.64 R36, c[0x0][0x3a0] ;  /* 0x0000e800ff247b82 */ /* 0x000e640000000a00 */
[----:B-1----:R-:W-:-:S06]  /*12150*/  IMAD.WIDE.U32 R36, R127, 0x10, R36 ;  /* 0x000000107f247825 */ /* 0x002fcc00078e0024 */
[----:B0-----:R-:W5:Y:S01]  /*12160*/  LDG.E.128 R36, desc[UR10][R36.64] ;  /* 0x0000000a24247981 */ /* 0x001f62000c1e1d00 */
        /* <DEDUP_REMOVED lines=15> */
.L_x_22400:
        /* <DEDUP_REMOVED lines=12> */
.L_x_22401:
        /* <DEDUP_REMOVED lines=43> */
.L_x_22399:
[----:B------:R-:W-:Y:S01]  /*125d0*/  I2FP.F32.U32 R129, R122 ;  /* 0x0000007a00817245 */ /* 0x000fe20000201000 */
[----:B-----5:R-:W-:Y:S01]  /*125e0*/  FMUL.FTZ R32, R32, UR6 ;  /* 0x0000000620207c20 */ /* 0x020fe20008410000 */
[----:B------:R-:W-:Y:S02]  /*125f0*/  ISETP.NE.AND P1, PT, R120, 0x1, PT ;  /* 0x000000017800780c */ /* 0x000fe40003f25270 */
[----:B------:R-:W-:Y:S01]  /*12600*/  MOV R116, 0x2 ;  /* 0x0000000200747802 */ /* 0x000fe20000000f00 */
[----:B------:R-:W-:Y:S01]  /*12610*/  FFMA.FTZ R129, R129, R0, 1.1641532182693481445e-10 ;  /* 0x2f00000081817423 */ /* 0x000fe20000010000 */
[----:B------:R-:W-:-:S04]  /*12620*/  FMUL.FTZ R32, R32, UR5 ;  /* 0x0000000520207c20 */ /* 0x000fc80008410000 */
        /* <DEDUP_REMOVED lines=14> */
.L_x_22403:
        /* <DEDUP_REMOVED lines=12> */
.L_x_22404:
        /* <DEDUP_REMOVED lines=43> */
.L_x_22402:
[----:B------:R-:W-:Y:S01]  /*12a80*/  I2FP.F32.U32 R129, R32 ;  /* 0x0000002000817245 */ /* 0x000fe20000201000 */
[----:B------:R-:W-:Y:S01]  /*12a90*/  FMUL.FTZ R33, R33, UR6 ;  /* 0x0000000621217c20 */ /* 0x000fe20008410000 */
        /* <DEDUP_REMOVED lines=18> */
.L_x_22406:
        /* <DEDUP_REMOVED lines=12> */
.L_x_22407:
        /* <DEDUP_REMOVED lines=43> */
.L_x_22405:
[----:B------:R-:W-:Y:S01]  /*12f30*/  I2FP.F32.U32 R33, R32 ;  /* 0x0000002000217245 */ /* 0x000fe20000201000 */
[----:B------:R-:W-:Y:S01]  /*12f40*/  FMUL.FTZ R34, R34, UR6 ;  /* 0x0000000622227c20 */ /* 0x000fe20008410000 */
        /* <DEDUP_REMOVED lines=18> */
.L_x_22409:
        /* <DEDUP_REMOVED lines=12> */
.L_x_22410:
        /* <DEDUP_REMOVED lines=36> */
[----:B------:R-:W-:-:S03]  /*13370*/  MOV R33, R114 ;  /* 0x0000007200217202 */ /* 0x000fc60000000f00 */
[----:B------:R-:W-:Y:S01]  /*13380*/  IMAD.WIDE.U32 R128, R128, -0x2daee0ad, RZ ;  /* 0xd2511f5380807825 */ /* 0x000fe200078e00ff */
[----:B------:R-:W-:-:S03]  /*13390*/  LOP3.LUT R45, R32, UR37, R131, 0x96, !PT ;  /* 0x00000025202d7c12 */ /* 0x000fc6000f8e9683 */
[----:B------:R-:W-:Y:S02]  /*133a0*/  HFMA2 R32, -RZ, RZ, 0, 0 ;  /* 0x00000000ff207431 */ /* 0x000fe400000001ff */
[----:B------:R-:W-:Y:S01]  /*133b0*/  IMAD.MOV.U32 R62, RZ, RZ, R130 ;  /* 0x000000ffff3e7224 */ /* 0x000fe200078e0082 */
[----:B------:R-:W-:Y:S01]  /*133c0*/  LOP3.LUT R44, R44, UR26, R129, 0x96, !PT ;  /* 0x0000001a2c2c7c12 */ /* 0x000fe2000f8e9681 */
[----:B------:R-:W-:-:S07]  /*133d0*/  IMAD.MOV.U32 R114, RZ, RZ, R128 ;  /* 0x000000ffff727224 */ /* 0x000fce00078e0080 */
.L_x_22408:
        /* <DEDUP_REMOVED lines=9> */
.L_x_22398:
        /* <DEDUP_REMOVED lines=15> */
.L_x_22413:
        /* <DEDUP_REMOVED lines=12> */
.L_x_22414:
        /* <DEDUP_REMOVED lines=43> */
.L_x_22412:
[----:B------:R-:W-:Y:S01]  /*138d0*/  ISETP.NE.AND P1, PT, R38, 0x1, PT ;  /* 0x000000012600780c */ /* 0x000fe20003f25270 */
[----:B------:R-:W-:Y:S01]  /*138e0*/  IMAD.MOV.U32 R39, RZ, RZ, 0x2 ;  /* 0x00000002ff277424 */ /* 0x000fe200078e00ff */
[----:B------:R-:W-:Y:S01]  /*138f0*/  I2FP.F32.U32 R37, R36 ;  /* 0x0000002400257245 */ /* 0x000fe20000201000 */
[----:B-----5:R-:W-:Y:S01]  /*13900*/  FMUL.FTZ R36, R32, UR6 ;  /* 0x0000000620247c20 */ /* 0x020fe20008410000 */
[----:B------:R-:W-:-:S03]  /*13910*/  MOV R32, R62 ;  /* 0x0000003e00207202 */ /* 0x000fc60000000f00 */
[----:B------:R-:W-:Y:S01]  /*13920*/  FFMA.FTZ R37, R37, R0, 1.1641532182693481445e-10 ;  /* 0x2f00000025257423 */ /* 0x000fe20000010000 */
[----:B------:R-:W-:-:S04]  /*13930*/  FMUL.FTZ R36, R36, UR5 ;  /* 0x0000000524247c20 */ /* 0x000fc80008410000 */
        /* <DEDUP_REMOVED lines=10> */
.L_x_22416:
        /* <DEDUP_REMOVED lines=12> */
.L_x_22417:
        /* <DEDUP_REMOVED lines=43> */
.L_x_22415:
[----:B------:R-:W-:Y:S01]  /*13d50*/  ISETP.NE.AND P2, PT, R39, 0x1, PT ;  /* 0x000000012700780c */ /* 0x000fe20003f45270 */
[----:B------:R-:W-:Y:S01]  /*13d60*/  FMUL.FTZ R33, R33, UR6 ;  /* 0x0000000621217c20 */ /* 0x000fe20008410000 */
[----:B------:R-:W-:Y:S01]  /*13d70*/  I2FP.F32.U32 R37, R32 ;  /* 0x0000002000257245 */ /* 0x000fe20000201000 */
[----:B------:R-:W-:Y:S02]  /*13d80*/  HFMA2 R38, -RZ, RZ, 0, 1.1920928955078125e-07 ;  /* 0x00000002ff267431 */ /* 0x000fe400000001ff */
[----:B------:R-:W-:Y:S02]  /*13d90*/  IMAD.MOV.U32 R32, RZ, RZ, R62 ;  /* 0x000000ffff207224 */ /* 0x000fe400078e003e */
[----:B------:R-:W-:-:S05]  /*13da0*/  FFMA.FTZ R37, R37, R0, 1.1641532182693481445e-10 ;  /* 0x2f00000025257423 */ /* 0x000fca0000010000 */
        /* <DEDUP_REMOVED lines=11> */
.L_x_22419:
        /* <DEDUP_REMOVED lines=12> */
.L_x_22420:
        /* <DEDUP_REMOVED lines=43> */
.L_x_22418:
        /* <DEDUP_REMOVED lines=17> */
.L_x_22422:
        /* <DEDUP_REMOVED lines=12> */
.L_x_22423:
        /* <DEDUP_REMOVED lines=38> */
[----:B------:R-:W-:Y:S02]  /*14600*/  MOV R62, R44 ;  /* 0x0000002c003e7202 */ /* 0x000fe40000000f00 */
[----:B------:R-:W-:Y:S02]  /*14610*/  LOP3.LUT R45, R38, UR37, R45, 0x96, !PT ;  /* 0x00000025262d7c12 */ /* 0x000fe4000f8e962d */
[----:B------:R-:W-:Y:S01]  /*14620*/  LOP3.LUT R44, R32, UR26, R129, 0x96, !PT ;  /* 0x0000001a202c7c12 */ /* 0x000fe2000f8e9681 */
[----:B------:R-:W-:Y:S01]  /*14630*/  IMAD.MOV.U32 R32, RZ, RZ, RZ ;  /* 0x000000ffff207224 */ /* 0x000fe200078e00ff */
[----:B------:R-:W-:-:S07]  /*14640*/  MOV R114, R128 ;  /* 0x0000008000727202 */ /* 0x000fce0000000f00 */
.L_x_22421:
        /* <DEDUP_REMOVED lines=10> */
.L_x_22411:
[----:B------:R-:W-:Y:S01]  /*146f0*/  FADD.FTZ R0, RZ, R4 ;  /* 0x00000004ff007221 */ /* 0x000fe20000010000 */
[C---:B------:R-:W-:Y:S01]  /*14700*/  IMAD.WIDE.U32 R40, R127.reuse, 0x10, R40 ;  /* 0x000000107f287825 */ /* 0x040fe200078e0028 */
[----:B------:R-:W-:Y:S03]  /*14710*/  BSSY.RECONVERGENT B0, `(.L_x_22424) ;  /* 0x0000087000007945 */ /* 0x000fe60003800200 */
[----:B------:R-:W-:Y:S01]  /*14720*/  FADD.FTZ R33, R0, R5 ;  /* 0x0000000500217221 */ /* 0x000fe20000010000 */
[----:B------:R-:W-:Y:S01]  /*14730*/  IMAD.WIDE.U32 R2, R127, 0x4, R2 ;  /* 0x000000047f027825 */ /* 0x000fe200078e0002 */
        /* <DEDUP_REMOVED lines=41> */
[----:B------:R-:W-:Y:S02]  /*149d0*/  SEL R129, RZ, 0x1, !P0 ;  /* 0x00000001ff817807 */ /* 0x000fe40004000000 */
[----:B------:R-:W-:Y:S01]  /*149e0*/  LOP3.LUT P0, RZ, R113, 0x1f, RZ, 0xc0, !PT ;  /* 0x0000001f71ff7812 */ /* 0x000fe2000780c0ff */
        /* <DEDUP_REMOVED lines=65> */
[----:B------:R-:W-:Y:S02]  /*14e00*/  SEL R0, RZ, 0x1000000, !P3 ;  /* 0x01000000ff007807 */ /* 0x000fe40005800000 */
[----:B------:R-:W-:Y:S02]  /*14e10*/  SEL R35, RZ, 0x100, !P1 ;  /* 0x00000100ff237807 */ /* 0x000fe40004800000 */
        /* <DEDUP_REMOVED lines=8> */
[----:B------:R-:W-:-:S04]  /*14ea0*/  IADD3 R0, PT, PT, R35, R0, R33 ;  /* 0x0000000023007210 */ /* 0x000fc80007ffe021 */
[----:B------:R-:W-:-:S05]  /*14eb0*/  IADD3 R129, PT, PT, R0, R129, RZ ;  /* 0x0000008100817210 */ /* 0x000fca0007ffe0ff */
[----:B------:R-:W-:Y:S01]  /*14ec0*/  STG.E desc[UR10][R2.64], R129 ;  /* 0x0000008102007986 */ /* 0x000fe2000c10190a */
        /* <DEDUP_REMOVED lines=11> */
.L_x_22425:
[----:B------:R-:W-:Y:S05]  /*14f80*/  BSYNC.RECONVERGENT B0 ;  /* 0x0000000000007941 */ /* 0x000fea0003800200 */
.L_x_22424:
[----:B0-----:R-:W-:Y:S01]  /*14f90*/  LOP3.LUT R0, R113, 0x1f, RZ, 0xc0, !PT ;  /* 0x0000001f71007812 */ /* 0x001fe200078ec0ff */
[----:B------:R-:W-:Y:S01]  /*14fa0*/  BAR.SYNC.DEFER_BLOCKING 0x0 ;  /* 0x0000000000007b1d */ /* 0x000fe20000010000 */
[----:B------:R-:W-:Y:S02]  /*14fb0*/  CS2R R2, SRZ ;  /* 0x0000000000027805 */ /* 0x000fe4000001ff00 */
[----:B------:R-:W-:Y:S01]  /*14fc0*/  ISETP.GT.U32.AND P0, PT, R0, 0x7, PT ;  /* 0x000000070000780c */ /* 0x000fe20003f04070 */
[----:B------:R-:W-:Y:S02]  /*14fd0*/  IMAD.MOV.U32 R0, RZ, RZ, RZ ;  /* 0x000000ffff007224 */ /* 0x000fe400078e00ff */
[----:B------:R-:W-:Y:S10]  /*14fe0*/  BSSY.RECONVERGENT B0, `(.L_x_22426) ;  /* 0x000000a000007945 */ /* 0x000ff40003800200 */
        /* <DEDUP_REMOVED lines=9> */
.L_x_22427:
[----:B------:R-:W-:Y:S05]  /*15080*/  BSYNC.RECONVERGENT B0 ;  /* 0x0000000000007941 */ /* 0x000fea0003800200 */
.L_x_22426:
        /* <DEDUP_REMOVED lines=28> */
[----:B0-----:R-:W-:-:S04]  /*15250*/  FMUL.FTZ R34, R129, R131 ;  /* 0x0000008381227220 */ /* 0x001fc80000410000 */
[----:B------:R-:W-:Y:S01]  /*15260*/  FFMA.FTZ R33, R41, R0, R34 ;  /* 0x0000000029217223 */ /* 0x000fe20000010022 */
[----:B------:R-:W-:Y:S01]  /*15270*/  FADD.FTZ R0, R0, -R129 ;  /* 0x8000008100007221 */ /* 0x000fe20000010000 */
[----:B-1----:R-:W-:Y:S02]  /*15280*/  IADD3 R116, PT, PT, R35, R120, RZ ;  /* 0x0000007823747210 */ /* 0x002fe40007ffe0ff */
[----:B--2---:R-:W-:Y:S01]  /*15290*/  FMUL.FTZ R33, R40, R33 ;  /* 0x0000002128217220 */ /* 0x004fe20000410000 */
[----:B------:R-:W-:Y:S01]  /*152a0*/  FMUL.FTZ R0, R0, R0 ;  /* 0x0000000000007220 */ /* 0x000fe20000410000 */
[----:B------:R-:W-:Y:S01]  /*152b0*/  I2FP.F32.S32 R116, R116 ;  /* 0x0000007400747245 */ /* 0x000fe20000201400 */
[----:B---3--:R-:W-:Y:S01]  /*152c0*/  FADD.FTZ R3, R2, R3 ;  /* 0x0000000302037221 */ /* 0x008fe20000010000 */
[----:B------:R-:W-:Y:S01]  /*152d0*/  I2FP.F32.S32 R120, R120 ;  /* 0x0000007800787245 */ /* 0x000fe20000201400 */
[----:B------:R-:W0:Y:S01]  /*152e0*/  SHFL.DOWN PT, R34, R33, 0x1, 0x1f ;  /* 0x08201f0021227f89 */ /* 0x000e2200000e0000 */
[----:B------:R-:W-:-:S02]  /*152f0*/  FMUL.FTZ R0, R41, R0 ;  /* 0x0000000029007220 */ /* 0x000fc40000410000 */
[----:B------:R-:W1:Y:S02]  /*15300*/  MUFU.RCP R116, R116 ;  /* 0x0000007400747308 */ /* 0x000e640000001000 */
[----:B------:R-:W-:-:S04]  /*15310*/  FMUL.FTZ R0, R0, R131 ;  /* 0x0000008300007220 */ /* 0x000fc80000410000 */
[----:B------:R-:W-:-:S05]  /*15320*/  FFMA.FTZ R0, R40, R0, R3 ;  /* 0x0000000028007223 */ /* 0x000fca0000010003 */
[----:B------:R-:W2:Y:S01]  /*15330*/  SHFL.DOWN PT, R3, R0, 0x1, 0x1f ;  /* 0x08201f0000037f89 */ /* 0x000ea200000e0000 */
[----:B0-----:R-:W-:-:S04]  /*15340*/  FMUL.FTZ R35, R34, R120 ;  /* 0x0000007822237220 */ /* 0x001fc80000410000 */
[----:B------:R-:W-:Y:S01]  /*15350*/  FFMA.FTZ R35, R122, R33, R35 ;  /* 0x000000217a237223 */ /* 0x000fe20000010023 */
[----:B------:R-:W-:-:S03]  /*15360*/  FADD.FTZ R33, R33, -R34 ;  /* 0x8000002221217221 */ /* 0x000fc60000010000 */
[----:B-1----:R-:W-:Y:S01]  /*15370*/  FMUL.FTZ R35, R116, R35 ;  /* 0x0000002374237220 */ /* 0x002fe20000410000 */
[----:B------:R-:W-:-:S04]  /*15380*/  FMUL.FTZ R33, R33, R33 ;  /* 0x0000002121217220 */ /* 0x000fc80000410000 */
[----:B------:R-:W0:Y:S01]  /*15390*/  SHFL.IDX PT, R129, R35, RZ, 0x1f ;  /* 0x00001fff23817589 */ /* 0x000e2200000e0000 */
[----:B------:R-:W-:Y:S01]  /*153a0*/  FMUL.FTZ R33, R122, R33 ;  /* 0x000000217a217220 */ /* 0x000fe20000410000 */
[----:B--2---:R-:W-:Y:S02]  /*153b0*/  FADD.FTZ R3, R0, R3 ;  /* 0x0000000300037221 */ /* 0x004fe40000010000 */
[----:B------:R-:W1:Y:S01]  /*153c0*/  LDC R0, c[0x0][0x448] ;  /* 0x00011200ff007b82 */ /* 0x000e620000000800 */
[----:B------:R-:W-:-:S04]  /*153d0*/  FMUL.FTZ R33, R33, R120 ;  /* 0x0000007821217220 */ /* 0x000fc80000410000 */
[----:B------:R-:W-:-:S05]  /*153e0*/  FFMA.FTZ R3, R116, R33, R3 ;  /* 0x0000002174037223 */ /* 0x000fca0000010003 */
[----:B------:R2:W1:Y:S02]  /*153f0*/  SHFL.IDX PT, R131, R3, RZ, 0x1f ;  /* 0x00001fff03837589 */ /* 0x00046400000e0000 */
[----:B--2---:R-:W2:Y:S01]  /*15400*/  @!P0 LDC.64 R2, c[0x0][0x3c0] ;  /* 0x0000f000ff028b82 */ /* 0x004ea20000000a00 */
[----:B0-----:R-:W-:-:S05]  /*15410*/  FSEL R33, R129, RZ, !P1 ;  /* 0x000000ff81217208 */ /* 0x001fca0004800000 */
[C---:B------:R-:W-:Y:S01]  /*15420*/  FADD.FTZ R34, -R33.reuse, R4 ;  /* 0x0000000421227221 */ /* 0x040fe20000010100 */
[C---:B------:R-:W-:Y:S01]  /*15430*/  FADD.FTZ R35, -R33.reuse, R5 ;  /* 0x0000000521237221 */ /* 0x040fe20000010100 */
[----:B------:R-:W-:Y:S01]  /*15440*/  FADD.FTZ R40, -R33, R6 ;  /* 0x0000000621287221 */ /* 0x000fe20000010100 */
[----:B------:R-:W0:Y:S01]  /*15450*/  @!P0 LDC.64 R4, c[0x0][0x3c8] ;  /* 0x0000f200ff048b82 */ /* 0x000e220000000a00 */
        /* <DEDUP_REMOVED lines=11> */
[----:B------:R-:W-:-:S02]  /*15510*/  IMAD.U32 R7, RZ, RZ, UR18 ;  /* 0x00000012ff077e24 */ /* 0x000fc4000f8e00ff */
[C---:B------:R-:W-:Y:S01]  /*15520*/  FADD.FTZ R120, -R33.reuse, R14 ;  /* 0x0000000e21787221 */ /* 0x040fe20000010100 */
[----:B------:R-:W-:Y:S01]  /*15530*/  FADD.FTZ R122, -R33, R15 ;  /* 0x0000000f217a7221 */ /* 0x000fe20000010100 */
[----:B------:R-:W1:Y:S01]  /*15540*/  MUFU.RSQ R143, R0 ;  /* 0x00000000008f7308 */ /* 0x000e620000001400 */
[----:B--2---:R-:W-:Y:S01]  /*15550*/  @!P0 IMAD.WIDE R6, R7, 0x4, R2 ;  /* 0x0000000407068825 */ /* 0x004fe200078e0202 */
[----:B------:R-:W-:-:S03]  /*15560*/  MOV R3, UR18 ;  /* 0x0000001200037c02 */ /* 0x000fc60008000f00 */
[C---:B------:R-:W-:Y:S01]  /*15570*/  FADD.FTZ R30, -R33.reuse, R30 ;  /* 0x0000001e211e7221 */ /* 0x040fe20000010100 */
[C---:B------:R-:W-:Y:S01]  /*15580*/  FADD.FTZ R31, -R33.reuse, R31 ;  /* 0x0000001f211f7221 */ /* 0x040fe20000010100 */
[C---:B------:R-:W-:Y:S01]  /*15590*/  FADD.FTZ R16, -R33.reuse, R16 ;  /* 0x0000001021107221 */ /* 0x040fe20000010100 */
[C---:B------:R-:W-:Y:S01]  /*155a0*/  FADD.FTZ R17, -R33.reuse, R17 ;  /* 0x0000001121117221 */ /* 0x040fe20000010100 */
[C---:B------:R-:W-:Y:S01]  /*155b0*/  FADD.FTZ R18, -R33.reuse, R18 ;  /* 0x0000001221127221 */ /* 0x040fe20000010100 */
[----:B------:R-:W-:Y:S01]  /*155c0*/  FADD.FTZ R124, -R33, R19 ;  /* 0x00000013217c7221 */ /* 0x000fe20000010100 */
[----:B0-----:R-:W-:-:S04]  /*155d0*/  @!P0 IMAD.WIDE R4, R3, 0x4, R4 ;  /* 0x0000000403048825 */ /* 0x001fc800078e0204 */
[C---:B------:R-:W-:Y:S01]  /*155e0*/  FADD.FTZ R20, -R33.reuse, R20 ;  /* 0x0000001421147221 */ /* 0x040fe20000010100 */
[----:B------:R-:W0:Y:S01]  /*155f0*/  LDC.64 R2, c[0x0][0x428] ;  /* 0x00010a00ff027b82 */ /* 0x000e220000000a00 */
[C---:B------:R-:W-:Y:S01]  /*15600*/  FADD.FTZ R21, -R33.reuse, R21 ;  /* 0x0000001521157221 */ /* 0x040fe20000010100 */
[C---:B------:R-:W-:Y:S01]  /*15610*/  FADD.FTZ R126, -R33.reuse, R22 ;  /* 0x00000016217e7221 */ /* 0x040fe20000010100 */
[C---:B------:R-:W-:Y:S01]  /*15620*/  FADD.FTZ R128, -R33.reuse, R23 ;  /* 0x0000001721807221 */ /* 0x040fe20000010100 */
[C---:B------:R-:W-:Y:S01]  /*15630*/  FADD.FTZ R36, -R33.reuse, R36 ;  /* 0x0000002421247221 */ /* 0x040fe20000010100 */
[----:B------:R-:W-:Y:S01]  /*15640*/  FADD.FTZ R37, -R33, R37 ;  /* 0x0000002521257221 */ /* 0x000fe20000010100 */
[----:B------:R2:W-:Y:S01]  /*15650*/  @!P0 STG.E desc[UR10][R6.64], R129 ;  /* 0x0000008106008986 */ /* 0x0005e2000c10190a */
[C---:B-1----:R-:W-:Y:S01]  /*15660*/  FMUL.FTZ R9, R143.reuse, R34 ;  /* 0x000000228f097220 */ /* 0x042fe20000410000 */
[C---:B------:R-:W-:Y:S01]  /*15670*/  FMUL.FTZ R0, R143.reuse, R35 ;  /* 0x000000238f007220 */ /* 0x040fe20000410000 */
[C---:B------:R-:W-:Y:S01]  /*15680*/  FMUL.FTZ R14, R143.reuse, R40 ;  /* 0x000000288f0e7220 */ /* 0x040fe20000410000 */
[C---:B------:R-:W-:Y:S01]  /*15690*/  FMUL.FTZ R15, R143.reuse, R41 ;  /* 0x000000298f0f7220 */ /* 0x040fe20000410000 */
[C---:B------:R-:W-:Y:S01]  /*156a0*/  FMUL.FTZ R11, R143.reuse, R8 ;  /* 0x000000088f0b7220 */ /* 0x040fe20000410000 */
[C---:B------:R-:W-:Y:S01]  /*156b0*/  FMUL.FTZ R8, R143.reuse, R113 ;  /* 0x000000718f087220 */ /* 0x040fe20000410000 */
[C---:B------:R-:W-:Y:S01]  /*156c0*/  FMUL.FTZ R10, R143.reuse, R10 ;  /* 0x0000000a8f0a7220 */ /* 0x040fe20000410000 */
[----:B------:R-:W-:Y:S01]  /*156d0*/  FMUL.FTZ R19, R143, R116 ;  /* 0x000000748f137220 */ /* 0x000fe20000410000 */
[C---:B------:R-:W-:Y:S01]  /*156e0*/  FADD.FTZ R24, -R33.reuse, R24 ;  /* 0x0000001821187221 */ /* 0x040fe20000010100 */
[C---:B------:R-:W-:Y:S01]  /*156f0*/  FADD.FTZ R25, -R33.reuse, R25 ;  /* 0x0000001921197221 */ /* 0x040fe20000010100 */
[C---:B------:R-:W-:Y:S01]  /*15700*/  FADD.FTZ R26, -R33.reuse, R26 ;  /* 0x0000001a211a7221 */ /* 0x040fe20000010100 */
[----:B------:R-:W-:Y:S01]  /*15710*/  FADD.FTZ R27, -R33, R27 ;  /* 0x0000001b211b7221 */ /* 0x000fe20000010100 */
[C---:B--2---:R-:W-:Y:S01]  /*15720*/  FMUL.FTZ R7, R143.reuse, R12 ;  /* 0x0000000c8f077220 */ /* 0x044fe20000410000 */
[C---:B------:R-:W-:Y:S01]  /*15730*/  FMUL.FTZ R6, R143.reuse, R13 ;  /* 0x0000000d8f067220 */ /* 0x040fe20000410000 */
[C---:B------:R-:W-:Y:S01]  /*15740*/  FMUL.FTZ R22, R143.reuse, R120 ;  /* 0x000000788f167220 */ /* 0x040fe20000410000 */
        /* <DEDUP_REMOVED lines=38> */
[----:B------:R0:W-:Y:S01]  /*159b0*/  @!P0 STG.E desc[UR10][R4.64], R143 ;  /* 0x0000008f04008986 */ /* 0x0001e2000c10190a */
[C---:B------:R-:W-:Y:S01]  /*159c0*/  FMUL.FTZ R141, R143.reuse, R38 ;  /* 0x000000268f8d7220 */ /* 0x040fe20000410000 */
[----:B------:R-:W-:Y:S01]  /*159d0*/  FMUL.FTZ R134, R143, R39 ;  /* 0x000000278f867220 */ /* 0x000fe20000410000 */
        /* <DEDUP_REMOVED lines=8> */
[----:B------:R-:W-:Y:S01]  /*15a60*/  FFMA.FTZ R11, R129, R91, R68 ;  /* 0x0000005b810b7223 */ /* 0x000fe20000010044 */
[----:B0-----:R-:W-:Y:S01]  /*15a70*/  FFMA.FTZ R4, R33, R97, R52 ;  /* 0x0000006121047223 */ /* 0x001fe20000010034 */
[----:B------:R-:W-:Y:S01]  /*15a80*/  FFMA.FTZ R5, R40, R94, R71 ;  /* 0x0000005e28057223 */ /* 0x000fe20000010047 */
[--C-:B------:R-:W-:Y:S01]  /*15a90*/  IMAD.WIDE.U32 R28, R123, 0x10, R2.reuse ;  /* 0x000000107b1c7825 */ /* 0x100fe200078e0002 */
[----:B------:R0:W-:Y:S01]  /*15aa0*/  STG.E.128 desc[UR10][R34.64], R16 ;  /* 0x0000001022007986 */ /* 0x0001e2000c101d0a */
[----:B------:R-:W-:Y:S02]  /*15ab0*/  UIADD3 UR18, UPT, UPT, UR18, UR14, URZ ;  /* 0x0000000e12127290 */ /* 0x000fe4000fffe0ff */
[----:B------:R-:W-:Y:S01]  /*15ac0*/  IMAD.WIDE.U32 R38, R125, 0x10, R2 ;  /* 0x000000107d267825 */ /* 0x000fe200078e0002 */
[----:B------:R2:W-:Y:S01]  /*15ad0*/  STG.E.128 desc[UR10][R36.64], R20 ;  /* 0x0000001424007986 */ /* 0x0005e2000c101d0a */
[----:B------:R-:W-:-:S02]  /*15ae0*/  UISETP.GE.AND UP1, UPT, UR18, UR15, UPT ;  /* 0x0000000f1200728c */ /* 0x000fc4000bf26270 */
[----:B------:R-:W-:Y:S01]  /*15af0*/  IMAD.WIDE.U32 R2, R127, 0x10, R2 ;  /* 0x000000107f027825 */ /* 0x000fe200078e0002 */
[----:B------:R3:W-:Y:S03]  /*15b00*/  STG.E.128 desc[UR10][R24.64], R4 ;  /* 0x0000000418007986 */ /* 0x0007e6000c101d0a */
[----:B-1----:R-:W-:Y:S01]  /*15b10*/  FFMA.FTZ R12, R131, R89, R56 ;  /* 0x00000059830c7223 */ /* 0x002fe20000010038 */
[----:B------:R-:W-:Y:S01]  /*15b20*/  FFMA.FTZ R13, R122, R86, R67 ;  /* 0x000000567a0d7223 */ /* 0x000fe20000010043 */
[----:B------:R-:W-:Y:S01]  /*15b30*/  FFMA.FTZ R14, R124, R88, R57 ;  /* 0x000000587c0e7223 */ /* 0x000fe20000010039 */
[----:B------:R-:W-:Y:S01]  /*15b40*/  FFMA.FTZ R15, R133, R87, R66 ;  /* 0x00000057850f7223 */ /* 0x000fe20000010042 */
[----:B------:R3:W-:Y:S04]  /*15b50*/  STG.E.128 desc[UR10][R26.64], R8 ;  /* 0x000000081a007986 */ /* 0x0007e8000c101d0a */
[----:B------:R3:W-:Y:S01]  /*15b60*/  STG.E.128 desc[UR10][R28.64], R12 ;  /* 0x0000000c1c007986 */ /* 0x0007e2000c101d0a */
[----:B0-----:R-:W-:Y:S01]  /*15b70*/  FFMA.FTZ R16, R135, R85, R58 ;  /* 0x0000005587107223 */ /* 0x001fe2000001003a */
[----:B------:R-:W-:Y:S01]  /*15b80*/  FFMA.FTZ R17, R128, R82, R65 ;  /* 0x0000005280117223 */ /* 0x000fe20000010041 */
[----:B------:R-:W-:Y:S01]  /*15b90*/  FFMA.FTZ R18, R130, R84, R59 ;  /* 0x0000005482127223 */ /* 0x000fe2000001003b */
[----:B------:R-:W-:Y:S01]  /*15ba0*/  FFMA.FTZ R19, R137, R83, R64 ;  /* 0x0000005389137223 */ /* 0x000fe20000010040 */
[----:B--2---:R-:W-:Y:S01]  /*15bb0*/  FFMA.FTZ R20, R139, R81, R60 ;  /* 0x000000518b147223 */ /* 0x004fe2000001003c */
[----:B------:R-:W-:Y:S01]  /*15bc0*/  FFMA.FTZ R21, R132, R80, R63 ;  /* 0x0000005084157223 */ /* 0x000fe2000001003f */
[----:B------:R-:W-:Y:S01]  /*15bd0*/  FFMA.FTZ R22, R141, R79, R112 ;  /* 0x0000004f8d167223 */ /* 0x000fe20000010070 */
[----:B------:R-:W-:Y:S01]  /*15be0*/  FFMA.FTZ R23, R134, R78, R61 ;  /* 0x0000004e86177223 */ /* 0x000fe2000001003d */
[----:B------:R3:W-:Y:S04]  /*15bf0*/  STG.E.128 desc[UR10][R38.64], R16 ;  /* 0x0000001026007986 */ /* 0x0007e8000c101d0a */
[----:B------:R3:W-:Y:S01]  /*15c00*/  STG.E.128 desc[UR10][R2.64], R20 ;  /* 0x0000001402007986 */ /* 0x0007e2000c101d0a */
[----:B------:R-:W-:Y:S05]  /*15c10*/  BRA.U !UP1, `(.L_x_22428) ;  /* 0xfffffeb509407547 */ /* 0x000fea000b83ffff */
[----:B------:R-:W-:Y:S05]  /*15c20*/  EXIT ;  /* 0x000000000000794d */ /* 0x000fea0003800000 */
.L_x_22429:
        /* <DEDUP_REMOVED lines=13> */
.L_x_27597:


//--------------------- .text._ZN10layer_norm13ln_fwd_kernelINS_13Kernel_traitsI6__halfffffjLj8192ELj1ELj1ELj8ELj16ENS_18Kernel_traits_baseILj8192ES2_ffffjLj256EEEEELb1ELb0ELb1ELb0EEEvNS_9FwdParamsE --------------------------
	.section	.text._ZN10layer_norm13ln_fwd_kernelINS_13Kernel_traitsI6__halfffffjLj8192ELj1ELj1ELj8ELj16ENS_18Kernel_traits_baseILj8192ES2_ffffjLj256EEEEELb1ELb0ELb1ELb0EEEvNS_9FwdParamsE,"ax",@progbits
	.align	128
        .global         _ZN10layer_norm13ln_fwd_kernelINS_13Kernel_traitsI6__halfffffjLj8192ELj1ELj1ELj8ELj16ENS_18Kernel_traits_baseILj8192ES2_ffffjLj256EEEEELb1ELb0ELb1ELb0EEEvNS_9FwdParamsE
        .type           _ZN10layer_norm13ln_fwd_kernelINS_13Kernel_traitsI6__halfffffjLj8192ELj1ELj1ELj8ELj16ENS_18Kernel_traits_baseILj8192ES2_ffffjLj256EEEEELb1ELb0ELb1ELb0EEEvNS_9FwdParamsE,@function
        .size           _ZN10layer_norm13ln_fwd_kernelINS_13Kernel_traitsI6__halfffffjLj8192ELj1ELj1ELj8ELj16ENS_18Kernel_traits_baseILj8192ES2_ffffjLj256EEEEELb1ELb0ELb1ELb0EEEvNS_9FwdParamsE,(.L_x_27598 - _ZN10layer_norm13ln_fwd_kernelINS_13Kernel_traitsI6__halfffffjLj8192ELj1ELj1ELj8ELj16ENS_18Kernel_traits_baseILj8192ES2_ffffjLj256EEEEELb1ELb0ELb1ELb0EEEvNS_9FwdParamsE)
        .other          _ZN10layer_norm13ln_fwd_kernelINS_13Kernel_traitsI6__halfffffjLj8192ELj1ELj1ELj8ELj16ENS_18Kernel_traits_baseILj8192ES2_ffffjLj256EEEEELb1ELb0ELb1ELb0EEEvNS_9FwdParamsE,@"STO_CUDA_ENTRY STV_DEFAULT"
_ZN10layer_norm13ln_fwd_kernelINS_13Kernel_traitsI6__halfffffjLj8192ELj1ELj1ELj8ELj16ENS_18Kernel_traits_baseILj8192ES2_ffffjLj256EEEEELb1ELb0ELb1ELb0EEEvNS_9FwdParamsE:
.text._ZN10layer_norm13ln_fwd_kernelINS_13Kernel_traitsI6__halfffffjLj8192ELj1ELj1ELj8ELj16ENS_18Kernel_traits_baseILj8192ES2_ffffjLj256EEEEELb1ELb0ELb1ELb0EEEvNS_9FwdParamsE:
        /* <DEDUP_REMOVED lines=115> */
.L_x_22431:
        /* <DEDUP_REMOVED lines=47> */
.L_x_22432:
[----:B------:R-:W-:Y:S05]  /*0a20*/  BSYNC.RECONVERGENT B0 ;  /* 0x0000000000007941 */ /* 0x000fea0003800200 */
.L_x_22430:
[----:B------:R-:W0:Y:S02]  /*0a30*/  LDCU UR5, c[0x0][0x384] ;  /* 0x00007080ff0577ac */ /* 0x000e240008000800 */
[----:B0-----:R-:W-:-:S06]  /*0a40*/  UISETP.GE.AND UP0, UPT, UR22, UR5, UPT ;  /* 0x000000051600728c */ /* 0x001fcc000bf06270 */
[----:B------:R-:W-:-:S13]  /*0a50*/  PLOP3.LUT P0, PT, PT, PT, UP0, 0x80, 0x8 ;  /* 0x000000000008781c */ /* 0x000fda0003f0f008 */
[----:B------:R-:W-:Y:S05]  /*0a60*/  @P0 EXIT ;  /* 0x000000000000094d */ /* 0x000fea0003800000 */
[----:B------:R-:W0:Y:S01]  /*0a70*/  LDC R74, c[0x0][0x360] ;  /* 0x0000d800ff4a7b82 */ /* 0x000e220000000800 */
[--C-:B-----5:R-:W-:Y:S01]  /*0a80*/  IMAD.MOV.U32 R38, RZ, RZ, R11.reuse ;  /* 0x000000ffff267224 */ /* 0x120fe200078e000b */
[--C-:B------:R-:W-:Y:S01]  /*0a90*/  SHF.R.U64 R80, R10, 0x10, R11.reuse ;  /* 0x000000100a507819 */ /* 0x100fe2000000120b */
[----:B------:R-:W-:Y:S01]  /*0aa0*/  IMAD.MOV.U32 R81, RZ, RZ, R12 ;  /* 0x000000ffff517224 */ /* 0x000fe200078e000c */
[----:B------:R-:W-:Y:S01]  /*0ab0*/  SHF.R.U32.HI R11, RZ, 0x10, R11 ;  /* 0x00000010ff0b7819 */ /* 0x000fe2000001160b */
[----:B------:R-:W-:Y:S01]  /*0ac0*/  IMAD.MOV.U32 R4, RZ, RZ, R2 ;  /* 0x000000ffff047224 */ /* 0x000fe200078e0002 */
[----:B------:R-:W-:Y:S01]  /*0ad0*/  SHF.R.U64 R86, R12, 0x10, R13 ;  /* 0x000000100c567819 */ /* 0x000fe2000000120d */
[----:B------:R-:W-:Y:S01]  /*0ae0*/  IMAD.MOV.U32 R15, RZ, RZ, R3 ;  /* 0x000000ffff0f7224 */ /* 0x000fe200078e0003 */
[----:B------:R-:W-:Y:S01]  /*0af0*/  PRMT R80, R80, 0x5410, R11 ;  /* 0x0000541050507816 */ /* 0x000fe2000000000b */
[----:B------:R-:W-:Y:S01]  /*0b00*/  IMAD.HI.U32 R11, R78, -0x2daee0ad, RZ ;  /* 0xd2511f534e0b7827 */ /* 0x000fe200078e00ff */
[----:B------:R-:W-:Y:S01]  /*0b10*/  SHF.R.U64 R42, R2, 0x10, R3 ;  /* 0x00000010022a7819 */ /* 0x000fe20000001203 */
[----:B------:R-:W-:Y:S01]  /*0b20*/  UIADD3 UR5, UPT, UPT, UR12, -0xe443238, URZ ;  /* 0xf1bbcdc80c057890 */ /* 0x000fe2000fffe0ff */
[----:B------:R-:W-:Y:S01]  /*0b30*/  MOV R39, R13 ;  /* 0x0000000d00277202 */ /* 0x000fe20000000f00 */
[----:B------:R-:W-:Y:S01]  /*0b40*/  IMAD.MOV.U32 R87, RZ, RZ, R28 ;  /* 0x000000ffff577224 */ /* 0x000fe200078e001c */
[----:B------:R-:W-:Y:S01]  /*0b50*/  SHF.R.U32.HI R13, RZ, 0x10, R13 ;  /* 0x00000010ff0d7819 */ /* 0x000fe2000001160d */
[----:B------:R-:W-:Y:S01]  /*0b60*/  IMAD.MOV.U32 R40, RZ, RZ, R29 ;  /* 0x000000ffff287224 */ /* 0x000fe200078e001d */
[----:B------:R-:W-:Y:S01]  /*0b70*/  SHF.R.U32.HI R2, RZ, 0x10, R37 ;  /* 0x00000010ff027819 */ /* 0x000fe20000011625 */
[----:B------:R-:W-:Y:S01]  /*0b80*/  IMAD.MOV.U32 R94, RZ, RZ, R32 ;  /* 0x000000ffff5e7224 */ /* 0x000fe200078e0020 */
[----:B------:R-:W-:Y:S01]  /*0b90*/  LOP3.LUT R11, R11, UR13, RZ, 0x3c, !PT ;  /* 0x0000000d0b0b7c12 */ /* 0x000fe2000f8e3cff */
[----:B------:R-:W-:Y:S01]  /*0ba0*/  IMAD.MOV.U32 R96, RZ, RZ, R34 ;  /* 0x000000ffff607224 */ /* 0x000fe200078e0022 */
[----:B------:R-:W-:Y:S01]  /*0bb0*/  SHF.R.U64 R88, R28, 0x10, R29 ;  /* 0x000000101c587819 */ /* 0x000fe2000000121d */
[----:B------:R-:W-:Y:S01]  /*0bc0*/  ULOP3.LUT UR6, UR4, 0xff, URZ, 0xc0, !UPT ;  /* 0x000000ff04067892 */ /* 0x000fe2000f8ec0ff */
[----:B------:R-:W-:Y:S01]  /*0bd0*/  MOV R92, R30 ;  /* 0x0000001e005c7202 */ /* 0x000fe20000000f00 */
[--C-:B------:R-:W-:Y:S01]  /*0be0*/  IMAD.MOV.U32 R41, RZ, RZ, R31.reuse ;  /* 0x000000ffff297224 */ /* 0x100fe200078e001f */
[----:B------:R-:W-:Y:S01]  /*0bf0*/  SHF.R.U64 R93, R30, 0x10, R31 ;  /* 0x000000101e5d7819 */ /* 0x000fe2000000121f */
[----:B0-----:R-:W-:Y:S01]  /*0c00*/  IMAD R74, R74, UR22, R5 ;  /* 0x000000164a4a7c24 */ /* 0x001fe2000f8e0205 */
[----:B------:R-:W-:Y:S01]  /*0c10*/  PRMT R2, R2, 0x5410, R15 ;  /* 0x0000541002027816 */ /* 0x000fe2000000000f */
[----:B------:R-:W-:Y:S01]  /*0c20*/  IMAD R30, R78, -0x2daee0ad, RZ ;  /* 0xd2511f534e1e7824 */ /* 0x000fe200078e02ff */
[----:B------:R-:W-:Y:S01]  /*0c30*/  PRMT R86, R86, 0x5410, R13 ;  /* 0x0000541056567816 */ /* 0x000fe2000000000d */
[----:B------:R-:W-:Y:S01]  /*0c40*/  IMAD.HI.U32 R12, R74, -0x326172a9, RZ ;  /* 0xcd9e8d574a0c7827 */ /* 0x000fe200078e00ff */
[----:B------:R-:W-:Y:S01]  /*0c50*/  SHF.R.U32.HI R29, RZ, 0x10, R29 ;  /* 0x00000010ff1d7819 */ /* 0x000fe2000001161d */
[----:B------:R-:W-:Y:S01]  /*0c60*/  UPLOP3.LUT UP1, UPT, UPT, UPT, UPT, 0x40, 0x4 ;  /* 0x000000000004789c */ /* 0x000fe20003f2e870 */
[----:B------:R-:W-:Y:S01]  /*0c70*/  SHF.R.U64 R98, R68, 0x10, R69 ;  /* 0x0000001044627819 */ /* 0x000fe20000001245 */
[----:B------:R-:W-:Y:S01]  /*0c80*/  IMAD.HI.U32 R13, R11, -0x326172a9, RZ ;  /* 0xcd9e8d570b0d7827 */ /* 0x000fe200078e00ff */
[----:B------:R-:W-:Y:S01]  /*0c90*/  LOP3.LUT R12, R77, UR12, R12, 0x96, !PT ;  /* 0x0000000c4d0c7c12 */ /* 0x000fe2000f8e960c */
[----:B------:R-:W0:Y:S01]  /*0ca0*/  LDCU UR26, c[0x0][0x400] ;  /* 0x00008000ff1a77ac */ /* 0x000e220008000800 */
[----:B------:R-:W-:Y:S01]  /*0cb0*/  PRMT R88, R88, 0x5410, R29 ;  /* 0x0000541058587816 */ /* 0x000fe2000000001d */
[----:B------:R-:W-:Y:S01]  /*0cc0*/  IMAD R28, R74, -0x326172a9, RZ ;  /* 0xcd9e8d574a1c7824 */ /* 0x000fe200078e02ff */
[----:B------:R-:W-:Y:S01]  /*0cd0*/  SHF.R.U64 R99, R26, 0x10, R27 ;  /* 0x000000101a637819 */ /* 0x000fe2000000121b */
[----:B------:R-:W-:Y:S01]  /*0ce0*/  IMAD.HI.U32 R15, R12, -0x2daee0ad, RZ ;  /* 0xd2511f530c0f7827 */ /* 0x000fe200078e00ff */
[----:B------:R-:W-:-:S02]  /*0cf0*/  SHF.R.U64 R95, R32, 0x10, R33 ;  /* 0x00000010205f7819 */ /* 0x000fc40000001221 */
[----:B------:R-:W-:Y:S01]  /*0d00*/  LOP3.LUT R13, R28, UR27, R13, 0x96, !PT ;  /* 0x0000001b1c0d7c12 */ /* 0x000fe2000f8e960d */
[----:B------:R-:W-:Y:S01]  /*0d10*/  IMAD R28, R11, -0x326172a9, RZ ;  /* 0xcd9e8d570b1c7824 */ /* 0x000fe200078e02ff */
[----:B------:R-:W-:Y:S01]  /*0d20*/  LOP3.LUT R15, R30, UR28, R15, 0x96, !PT ;  /* 0x0000001c1e0f7c12 */ /* 0x000fe2000f8e960f */
[----:B------:R-:W-:Y:S01]  /*0d30*/  IMAD R29, R12, -0x2daee0ad, RZ ;  /* 0xd2511f530c1d7824 */ /* 0x000fe200078e02ff */
[----:B------:R-:W-:Y:S01]  /*0d40*/  SHF.R.U64 R110, R22, 0x10, R23 ;  /* 0x00000010166e7819 */ /* 0x000fe20000001217 */
[----:B------:R-:W-:Y:S01]  /*0d50*/  IMAD.HI.U32 R12, R13, -0x2daee0ad, RZ ;  /* 0xd2511f530d0c7827 */ /* 0x000fe200078e00ff */
[----:B------:R-:W-:Y:S02]  /*0d60*/  SHF.R.U64 R112, R20, 0x10, R21 ;  /* 0x0000001014707819 */ /* 0x000fe40000001215 */
        /* <DEDUP_REMOVED lines=9> */
[----:B------:R-:W-:Y:S02]  /*0e00*/  PRMT R94, R94, 0x5410, R31 ;  /* 0x000054105e5e7816 */ /* 0x000fe4000000001f */
[----:B------:R-:W-:Y:S01]  /*0e10*/  SHF.R.U64 R0, R36, 0x10, R37 ;  /* 0x0000001024007819 */ /* 0x000fe20000001225 */
        /* <DEDUP_REMOVED lines=8> */
[----:B------:R-:W-:Y:S02]  /*0ea0*/  SHF.R.U64 R114, R16, 0x10, R17 ;  /* 0x0000001010727819 */ /* 0x000fe40000001211 */
[----:B------:R-:W-:Y:S01]  /*0eb0*/  MOV R79, R10 ;  /* 0x0000000a004f7202 */ /* 0x000fe20000000f00 */
[----:B------:R-:W-:Y:S01]  /*0ec0*/  IMAD.HI.U32 R11, R15, -0x326172a9, RZ ;  /* 0xcd9e8d570f0b7827 */ /* 0x000fe200078e00ff */
[----:B------:R-:W-:-:S02]  /*0ed0*/  LOP3.LUT R28, R29, UR16, R28, 0x96, !PT ;  /* 0x000000101d1c7c12 */ /* 0x000fc4000f8e961c */
[----:B------:R-:W-:Y:S01]  /*0ee0*/  SHF.R.U32.HI R29, RZ, 0x10, R69 ;  /* 0x00000010ff1d7819 */ /* 0x000fe20000011645 */
[----:B------:R-:W-:Y:S01]  /*0ef0*/  IMAD R30, R13, -0x2daee0ad, RZ ;  /* 0xd2511f530d1e7824 */ /* 0x000fe200078e02ff */
[----:B------:R-:W-:Y:S01]  /*0f00*/  LOP3.LUT R11, R12, UR11, R11, 0x96, !PT ;  /* 0x0000000b0c0b7c12 */ /* 0x000fe2000f8e960b */
[----:B------:R-:W-:Y:S01]  /*0f10*/  IMAD R15, R15, -0x326172a9, RZ ;  /* 0xcd9e8d570f0f7824 */ /* 0x000fe200078e02ff */
[----:B------:R-:W-:Y:S01]  /*0f20*/  PRMT R98, R98, 0x5410, R29 ;  /* 0x0000541062627816 */ /* 0x000fe2000000001d */
[----:B------:R-:W-:Y:S01]  /*0f30*/  IMAD.HI.U32 R12, R28, -0x326172a9, RZ ;  /* 0xcd9e8d571c0c7827 */ /* 0x000fe200078e00ff */
[----:B------:R-:W-:Y:S01]  /*0f40*/  SHF.R.U32.HI R29, RZ, 0x10, R27 ;  /* 0x00000010ff1d7819 */ /* 0x000fe2000001161b */
[----:B------:R-:W1:Y:S01]  /*0f50*/  LDCU.128 UR8, c[0x0][0x3f0] ;  /* 0x00007e00ff0877ac */ /* 0x000e620008000c00 */
[----:B------:R-:W-:Y:S01]  /*0f60*/  SHF.R.U64 R97, R34, 0x10, R35 ;  /* 0x0000001022617819 */ /* 0x000fe20000001223 */
[----:B------:R-:W-:Y:S01]  /*0f70*/  IMAD.HI.U32 R13, R11, -0x2daee0ad, RZ ;  /* 0xd2511f530b0d7827 */ /* 0x000fe200078e00ff */
[----:B------:R-:W-:Y:S01]  /*0f80*/  LOP3.LUT R12, R15, UR17, R12, 0x96, !PT ;  /* 0x000000110f0c7c12 */ /* 0x000fe2000f8e960c */
[----:B------:R-:W2:Y:S01]  /*0f90*/  LDCU.64 UR16, c[0x0][0x408] ;  /* 0x00008100ff1077ac */ /* 0x000ea20008000a00 */
[----:B------:R-:W-:Y:S01]  /*0fa0*/  PRMT R99, R99, 0x5410, R29 ;  /* 0x0000541063637816 */ /* 0x000fe2000000001d */
[----:B------:R-:W-:Y:S01]  /*0fb0*/  IMAD R28, R28, -0x326172a9, RZ ;  /* 0xcd9e8d571c1c7824 */ /* 0x000fe200078e02ff */
[----:B------:R-:W-:Y:S01]  /*0fc0*/  LOP3.LUT R13, R30, UR18, R13, 0x96, !PT ;  /* 0x000000121e0d7c12 */ /* 0x000fe2000f8e960d */
[----:B------:R-:W-:Y:S01]  /*0fd0*/  IMAD R30, R11, -0x2daee0ad, RZ ;  /* 0xd2511f530b1e7824 */ /* 0x000fe200078e02ff */
[----:B------:R-:W-:Y:S01]  /*0fe0*/  MOV R10, R36 ;  /* 0x00000024000a7202 */ /* 0x000fe20000000f00 */
[----:B------:R-:W-:Y:S01]  /*0ff0*/  IMAD.HI.U32 R15, R12, -0x2daee0ad, RZ ;  /* 0xd2511f530c0f7827 */ /* 0x000fe200078e00ff */
[----:B------:R-:W-:-:S02]  /*1000*/  PRMT R0, R0, 0x5410, R4 ;  /* 0x0000541000007816 */ /* 0x000fc40000000004 */
[----:B------:R-:W-:Y:S01]  /*1010*/  PRMT R108, R108, 0x5410, R31 ;  /* 0x000054106c6c7816 */ /* 0x000fe2000000001f */
[C---:B------:R-:W-:Y:S01]  /*1020*/  IMAD.HI.U32 R11, R13.reuse, -0x326172a9, RZ ;  /* 0xcd9e8d570d0b7827 */ /* 0x040fe200078e00ff */
[----:B------:R-:W-:Y:S02]  /*1030*/  LOP3.LUT R15, R30, UR20, R15, 0x96, !PT ;  /* 0x000000141e0f7c12 */ /* 0x000fe4000f8e960f */
[----:B------:R-:W-:Y:S01]  /*1040*/  SHF.R.U32.HI R30, RZ, 0x10, R23 ;  /* 0x00000010ff1e7819 */ /* 0x000fe20000011617 */
[----:B------:R-:W-:Y:S01]  /*1050*/  IMAD R29, R12, -0x2daee0ad, RZ ;  /* 0xd2511f530c1d7824 */ /* 0x000fe200078e02ff */
[----:B------:R-:W-:Y:S01]  /*1060*/  LOP3.LUT R11, R28, UR19, R11, 0x96, !PT ;  /* 0x000000131c0b7c12 */ /* 0x000fe2000f8e960b */
[----:B------:R-:W-:Y:S01]  /*1070*/  IMAD R13, R13, -0x326172a9, RZ ;  /* 0xcd9e8d570d0d7824 */ /* 0x000fe200078e02ff */
[----:B------:R-:W-:Y:S01]  /*1080*/  PRMT R110, R110, 0x5410, R30 ;  /* 0x000054106e6e7816 */ /* 0x000fe2000000001e */
[----:B------:R-:W-:Y:S01]  /*1090*/  IMAD.HI.U32 R12, R15, -0x326172a9, RZ ;  /* 0xcd9e8d570f0c7827 */ /* 0x000fe200078e00ff */
[----:B------:R-:W-:Y:S01]  /*10a0*/  SHF.R.U32.HI R33, RZ, 0x10, R33 ;  /* 0x00000010ff217819 */ /* 0x000fe20000011621 */
[----:B------:R-:W3:Y:S01]  /*10b0*/  LDCU.64 UR18, c[0x0][0x3a0] ;  /* 0x00007400ff1277ac */ /* 0x000ee20008000a00 */
[----:B------:R-:W-:Y:S01]  /*10c0*/  SHF.R.U32.HI R34, RZ, 0x10, R35 ;  /* 0x00000010ff227819 */ /* 0x000fe20000011623 */
[----:B------:R-:W-:Y:S01]  /*10d0*/  IMAD.HI.U32 R28, R11, -0x2daee0ad, RZ ;  /* 0xd2511f530b1c7827 */ /* 0x000fe200078e00ff */
[----:B------:R-:W-:Y:S01]  /*10e0*/  LOP3.LUT R12, R13, UR21, R12, 0x96, !PT ;  /* 0x000000150d0c7c12 */ /* 0x000fe2000f8e960c */
[----:B------:R-:W4:Y:S01]  /*10f0*/  LDCU.64 UR20, c[0x0][0x380] ;  /* 0x00007000ff1477ac */ /* 0x000f220008000a00 */
[----:B------:R-:W-:Y:S01]  /*1100*/  SHF.R.U64 R113, R18, 0x10, R19 ;  /* 0x0000001012717819 */ /* 0x000fe20000001213 */
[----:B------:R-:W-:Y:S01]  /*1110*/  IMAD.MOV.U32 R32, RZ, RZ, R35 ;  /* 0x000000ffff207224 */ /* 0x000fe200078e0023 */
[----:B------:R-:W-:Y:S01]  /*1120*/  LOP3.LUT R28, R29, UR23, R28, 0x96, !PT ;  /* 0x000000171d1c7c12 */ /* 0x000fe2000f8e961c */
[----:B------:R-:W-:Y:S01]  /*1130*/  IMAD R30, R15, -0x326172a9, RZ ;  /* 0xcd9e8d570f1e7824 */ /* 0x000fe200078e02ff */
[----:B------:R-:W-:Y:S01]  /*1140*/  SHF.R.U32.HI R29, RZ, 0x10, R21 ;  /* 0x00000010ff1d7819 */ /* 0x000fe20000011615 */
[----:B------:R-:W-:Y:S01]  /*1150*/  IMAD.HI.U32 R13, R12, -0x2daee0ad, RZ ;  /* 0xd2511f530c0d7827 */ /* 0x000fe200078e00ff */
[----:B------:R-:W-:Y:S01]  /*1160*/  PRMT R96, R96, 0x5410, R32 ;  /* 0x0000541060607816 */ /* 0x000fe20000000020 */
[----:B------:R-:W0:Y:S01]  /*1170*/  LDCU UR23, c[0x0][0x404] ;  /* 0x00008080ff1777ac */ /* 0x000e220008000800 */
[----:B------:R-:W-:Y:S01]  /*1180*/  PRMT R112, R112, 0x5410, R29 ;  /* 0x0000541070707816 */ /* 0x000fe2000000001d */
[----:B------:R-:W-:Y:S01]  /*1190*/  IMAD R32, R11, -0x2daee0ad, RZ ;  /* 0xd2511f530b207824 */ /* 0x000fe200078e02ff */
[----:B------:R-:W-:Y:S01]  /*11a0*/  SHF.R.U64 R29, R6, 0x10, R7 ;  /* 0x00000010061d7819 */ /* 0x000fe20000001207 */
[----:B------:R-:W-:Y:S01]  /*11b0*/  IMAD.HI.U32 R11, R28, -0x326172a9, RZ ;  /* 0xcd9e8d571c0b7827 */ /* 0x000fe200078e00ff */
[----:B------:R-:W-:-:S02]  /*11c0*/  SHF.R.U32.HI R31, RZ, 0x10, R19 ;  /* 0x00000010ff1f7819 */ /* 0x000fc40000011613 */
[----:B------:R-:W-:Y:S01]  /*11d0*/  LOP3.LUT R32, R32, UR24, R13, 0x96, !PT ;  /* 0x0000001820207c12 */ /* 0x000fe2000f8e960d */
[----:B------:R-:W-:Y:S01]  /*11e0*/  IMAD R28, R28, -0x326172a9, RZ ;  /* 0xcd9e8d571c1c7824 */ /* 0x000fe200078e02ff */
[----:B------:R-:W-:Y:S01]  /*11f0*/  LOP3.LUT R30, R30, UR5, R11, 0x96, !PT ;  /* 0x000000051e1e7c12 */ /* 0x000fe2000f8e960b */
[----:B------:R-:W-:Y:S01]  /*1200*/  UIADD3 UR5, UPT, UPT, UR12, -0x700cb87f, URZ ;  /* 0x8ff347810c057890 */ /* 0x000fe2000fffe0ff */
[----:B------:R-:W-:Y:S01]  /*1210*/  IMAD R12, R12, -0x2daee0ad, RZ ;  /* 0xd2511f530c0c7824 */ /* 0x000fe200078e02ff */
[----:B------:R-:W-:Y:S01]  /*1220*/  SHF.R.U32.HI R11, RZ, 0x10, R17 ;  /* 0x00000010ff0b7819 */ /* 0x000fe20000011611 */
[----:B------:R-:W-:Y:S01]  /*1230*/  IMAD.HI.U32 R71, R32, -0x326172a9, RZ ;  /* 0xcd9e8d5720477827 */ /* 0x000fe200078e00ff */
[----:B------:R-:W-:Y:S01]  /*1240*/  LOP3.LUT R15, R8, 0x3, RZ, 0xc0, !PT ;  /* 0x00000003080f7812 */ /* 0x000fe200078ec0ff */
[----:B------:R-:W0:Y:S01]  /*1250*/  LDCU UR24, c[0x0][0x388] ;  /* 0x00007100ff1877ac */ /* 0x000e220008000800 */
[----:B------:R-:W-:Y:S01]  /*1260*/  PRMT R114, R114, 0x5410, R11 ;  /* 0x0000541072727816 */ /* 0x000fe2000000000b */
[----:B------:R-:W-:Y:S01]  /*1270*/  IMAD.HI.U32 R73, R30, -0x2daee0ad, RZ ;  /* 0xd2511f531e497827 */ /* 0x000fe200078e00ff */
[----:B------:R-:W-:Y:S01]  /*1280*/  LOP3.LUT R71, R28, UR5, R71, 0x96, !PT ;  /* 0x000000051c477c12 */ /* 0x000fe2000f8e9647 */
[----:B------:R-:W-:Y:S01]  /*1290*/  USHF.R.U32.HI UR5, URZ, 0x1, UR4 ;  /* 0x00000001ff057899 */ /* 0x000fe20008011604 */
[----:B------:R-:W-:Y:S01]  /*12a0*/  SHF.R.U32.HI R28, RZ, 0x10, R7 ;  /* 0x00000010ff1c7819 */ /* 0x000fe20000011607 */
[----:B------:R-:W-:Y:S01]  /*12b0*/  HADD2.F32 R13, -RZ, R6.H0_H0 ;  /* 0x20000006ff0d7230 */ /* 0x000fe20000004100 */
[----:B------:R-:W-:Y:S01]  /*12c0*/  LOP3.LUT R73, R12, UR25, R73, 0x96, !PT ;  /* 0x000000190c497c12 */ /* 0x000fe2000f8e9649 */
[----:B------:R-:W-:Y:S01]  /*12d0*/  HADD2.F32 R12, -RZ, R7.H0_H0 ;  /* 0x20000007ff0c7230 */ /* 0x000fe20000004100 */
[----:B------:R-:W-:Y:S01]  /*12e0*/  SHF.L.U32 R6, R5, 0x5, RZ ;  /* 0x0000000505067819 */ /* 0x000fe200000006ff */
[----:B------:R-:W-:Y:S01]  /*12f0*/  IMAD.MOV R7, RZ, RZ, -R9 ;  /* 0x000000ffff077224 */ /* 0x000fe200078e0a09 */
[----:B------:R-:W-:Y:S01]  /*1300*/  ULOP3.LUT UR5, UR5, 0x7fffff80, URZ, 0xc0, !UPT ;  /* 0x7fffff8005057892 */ /* 0x000fe2000f8ec0ff */
[----:B------:R-:W-:Y:S01]  /*1310*/  IMAD.MOV.U32 R3, RZ, RZ, R37 ;  /* 0x000000ffff037224 */ /* 0x000fe200078e0025 */
[----:B------:R-:W-:Y:S01]  /*1320*/  LOP3.LUT R6, R6, 0x3e0, RZ, 0xc0, !PT ;  /* 0x000003e006067812 */ /* 0x000fe200078ec0ff */
[----:B------:R-:W-:Y:S01]  /*1330*/  HFMA2 R11, -RZ, RZ, 0, 0 ;  /* 0x00000000ff0b7431 */ /* 0x000fe200000001ff */
[----:B------:R-:W-:Y:S01]  /*1340*/  VIADDMNMX R5, R7, UR6, RZ, !PT ;  /* 0x0000000607057c46 */ /* 0x000fe2000f8001ff */
[----:B------:R-:W-:Y:S01]  /*1350*/  HADD2.F32 R10, -RZ, R10.H0_H0 ;  /* 0x2000000aff0a7230 */ /* 0x000fe20000004100 */
[----:B------:R-:W-:Y:S01]  /*1360*/  PRMT R3, R3, 0x5410, R42 ;  /* 0x0000541003037816 */ /* 0x000fe2000000002a */
[----:B------:R-:W-:Y:S01]  /*1370*/  IMAD.MOV R6, RZ, RZ, -R6 ;  /* 0x000000ffff067224 */ /* 0x000fe200078e0a06 */
[----:B------:R-:W-:Y:S01]  /*1380*/  VIMNMX R5, PT, PT, R5, 0x20, PT ;  /* 0x0000002005057848 */ /* 0x000fe20003fe0100 */
[----:B------:R-:W-:Y:S01]  /*1390*/  HADD2.F32 R7, -RZ, R0.H0_H0 ;  /* 0x20000000ff077230 */ /* 0x000fe20000004100 */
[----:B------:R-:W-:Y:S01]  /*13a0*/  PRMT R4, R4, 0x5410, R43 ;  /* 0x0000541004047816 */ /* 0x000fe2000000002b */
[----:B------:R-:W-:Y:S01]  /*13b0*/  HADD2.F32 R9, -RZ, R3.H0_H0 ;  /* 0x20000003ff097230 */ /* 0x000fe20000004100 */
[----:B------:R-:W-:Y:S01]  /*13c0*/  LEA R5, R5, UR5, 0x2 ;  /* 0x0000000505057c11 */ /* 0x000fe2000f8e10ff */
[----:B------:R-:W-:Y:S01]  /*13d0*/  HADD2.F32 R8, -RZ, R2.H0_H0 ;  /* 0x20000002ff087230 */ /* 0x000fe20000004100 */
[----:B------:R-:W-:Y:S01]  /*13e0*/  PRMT R79, R79, 0x5410, R38 ;  /* 0x000054104f4f7816 */ /* 0x000fe20000000026 */
[----:B------:R-:W-:Y:S01]  /*13f0*/  IMAD R72, R32, -0x326172a9, RZ ;  /* 0xcd9e8d5720487824 */ /* 0x000fe200078e02ff */
[----:B------:R-:W-:Y:S01]  /*1400*/  I2FP.F32.U32 R76, R5 ;  /* 0x00000005004c7245 */ /* 0x000fe20000201000 */
[----:B------:R-:W-:Y:S01]  /*1410*/  IMAD.MOV.U32 R5, RZ, RZ, R6 ;  /* 0x000000ffff057224 */ /* 0x000fe200078e0006 */
[----:B------:R-:W-:Y:S01]  /*1420*/  PRMT R81, R81, 0x5410, R39 ;  /* 0x0000541051517816 */ /* 0x000fe20000000027 */
[----:B------:R-:W-:Y:S01]  /*1430*/  HADD2.F32 R6, -RZ, R29.H0_H0 ;  /* 0x2000001dff067230 */ /* 0x000fe20000004100 */
[----:B------:R-:W-:Y:S01]  /*1440*/  PRMT R87, R87, 0x5410, R40 ;  /* 0x0000541057577816 */ /* 0x000fe20000000028 */
[----:B------:R-:W-:Y:S01]  /*1450*/  IMAD R70, R30, -0x2daee0ad, RZ ;  /* 0xd2511f531e467824 */ /* 0x000fe200078e02ff */
[----:B------:R-:W0:Y:S01]  /*1460*/  MUFU.RCP R76, R76 ;  /* 0x0000004c004c7308 */ /* 0x000e220000001000 */
[----:B------:R-:W-:Y:S01]  /*1470*/  VIADDMNMX R5, R5, UR6, RZ, !PT ;  /* 0x0000000605057c46 */ /* 0x000fe2000f8001ff */
[----:B------:R-:W0:Y:S01]  /*1480*/  LDCU.U8 UR25, c[0x0][0x410] ;  /* 0x00008200ff1977ac */ /* 0x000e220008000000 */
[----:B------:R-:W-:-:S02]  /*1490*/  PRMT R92, R92, 0x5410, R41 ;  /* 0x000054105c5c7816 */ /* 0x000fc40000000029 */
[----:B------:R-:W-:Y:S01]  /*14a0*/  VIMNMX R75, PT, PT, R5, 0x20, PT ;  /* 0x00000020054b7848 */ /* 0x000fe20003fe0100 */
[----:B------:R-:W-:Y:S01]  /*14b0*/  HADD2.F32 R5, -RZ, R28.H0_H0 ;  /* 0x2000001cff057230 */ /* 0x000fe20000004100 */
[----:B------:R-:W-:Y:S02]  /*14c0*/  PRMT R93, R93, 0x5410, R44 ;  /* 0x000054105d5d7816 */ /* 0x000fe4000000002c */
[----:B------:R-:W-:Y:S02]  /*14d0*/  PRMT R95, R95, 0x5410, R33 ;  /* 0x000054105f5f7816 */ /* 0x000fe40000000021 */
[----:B------:R-:W-:Y:S02]  /*14e0*/  PRMT R97, R97, 0x5410, R34 ;  /* 0x0000541061617816 */ /* 0x000fe40000000022 */
[----:B------:R-:W-:Y:S02]  /*14f0*/  PRMT R113, R113, 0x5410, R31 ;  /* 0x0000541071717816 */ /* 0x000fe4000000001f */
[----:B-1234-:R-:W-:-:S07]  /*1500*/  LEA R75, R75, UR5, 0x2 ;  /* 0x000000054b4b7c11 */ /* 0x01efce000f8e10ff */
.L_x_22868:
[----:B------:R-:W-:-:S06]  /*1510*/  UIMAD.WIDE UR4, UR22, 0x4, UR8 ;  /* 0x00000004160478a5 */ /* 0x000fcc000f8e0208 */
[----:B------:R-:W-:Y:S02]  /*1520*/  IMAD.U32 R82, RZ, RZ, UR4 ;  /* 0x00000004ff527e24 */ /* 0x000fe4000f8e00ff */
[----:B------:R-:W-:-:S05]  /*1530*/  IMAD.U32 R83, RZ, RZ, UR5 ;  /* 0x00000005ff537e24 */ /* 0x000fca000f8e00ff */
[----:B--2---:R-:W2:Y:S01]  /*1540*/  LDG.E R82, desc[UR14][R82.64] ;  /* 0x0000000e52527981 */ /* 0x004ea2000c1e1900 */
[----:B------:R-:W-:-:S06]  /*1550*/  UIMAD.WIDE UR4, UR22, 0x4, UR10 ;  /* 0x00000004160478a5 */ /* 0x000fcc000f8e020a */
[----:B01-34-:R-:W-:Y:S01]  /*1560*/  MOV R64, UR4 ;  /* 0x0000000400407c02 */ /* 0x01bfe20008000f00 */
[----:B------:R-:W-:-:S05]  /*1570*/  IMAD.U32 R65, RZ, RZ, UR5 ;  /* 0x00000005ff417e24 */ /* 0x000fca000f8e00ff */
[----:B------:R-:W3:Y:S01]  /*1580*/  LDG.E R64, desc[UR14][R64.64] ;  /* 0x0000000e40407981 */ /* 0x000ee2000c1e1900 */
[----:B0-----:R-:W-:Y:S01]  /*1590*/  UIMAD UR4, UR22, UR24, URZ ;  /* 0x00000018160472a4 */ /* 0x001fe2000f8e02ff */
[----:B------:R-:W-:Y:S01]  /*15a0*/  ISETP.GE.U32.AND P0, PT, R14, 0x100, PT ;  /* 0x000001000e00780c */ /* 0x000fe20003f06070 */
[----:B------:R-:W-:Y:S01]  /*15b0*/  BSSY.RECONVERGENT B0, `(.L_x_22433) ;  /* 0x0000362000007945 */ /* 0x000fe20003800200 */
[----:B------:R-:W0:Y:S01]  /*15c0*/  S2R R66, SR_TID.X ;  /* 0x0000000000427919 */ /* 0x000e220000002100 */
[----:B--2---:R-:W-:-:S13]  /*15d0*/  R2UR UR27, R82 ;  /* 0x00000000521b72ca */ /* 0x004fda00000e0000 */
[----:B------:R-:W-:-:S06]  /*15e0*/  UISETP.GE.AND UP2, UPT, UR27, 0x1, UPT ;  /* 0x000000011b00788c */ /* 0x000fcc000bf46270 */
[----:B------:R-:W-:-:S05]  /*15f0*/  PLOP3.LUT P1, PT, PT, PT, UP2, 0x80, 0x8 ;  /* 0x000000000008781c */ /* 0x000fca0003f2f028 */
[----:B------:R-:W-:-:S04]  /*1600*/  @UP2 UIADD3 UR5, UPT, UPT, UR27, -0x1, URZ ;  /* 0xffffffff1b052890 */ /* 0x000fc8000fffe0ff */
[----:B------:R-:W-:Y:S02]  /*1610*/  @UP2 UIMAD UR6, UR5, UR24, URZ ;  /* 0x00000018050622a4 */ /* 0x000fe4000f8e02ff */
[----:B------:R-:W-:Y:S02]  /*1620*/  USHF.R.S32.HI UR5, URZ, 0x1f, UR4 ;  /* 0x0000001fff057899 */ /* 0x000fe40008011404 */
[----:B------:R-:W-:Y:S02]  /*1630*/  @UP2 USHF.R.S32.HI UR7, URZ, 0x1f, UR6 ;  /* 0x0000001fff072899 */ /* 0x000fe40008011406 */
[----:B------:R-:W-:Y:S01]  /*1640*/  ULEA.HI UR5, UR5, UR4, URZ, 0x2 ;  /* 0x0000000405057291 */ /* 0x000fe2000f8f10ff */
[----:B---3--:R-:W-:Y:S01]  /*1650*/  R2UR UR4, R64 ;  /* 0x00000000400472ca */ /* 0x008fe200000e0000 */
[----:B------:R-:W-:Y:S01]  /*1660*/  @UP2 ULEA.HI UR7, UR7, UR6, URZ, 0x2 ;  /* 0x0000000607072291 */ /* 0x000fe2000f8f10ff */
[----:B------:R-:W-:-:S03]  /*1670*/  IMAD.MOV.U32 R64, RZ, RZ, RZ ;  /* 0x000000ffff407224 */ /* 0x000fc600078e00ff */
[----:B------:R-:W-:Y:S02]  /*1680*/  IMAD.U32 R65, RZ, RZ, UR5 ;  /* 0x00000005ff417e24 */ /* 0x000fe4000f8e00ff */
[----:B------:R-:W-:-:S03]  /*1690*/  MOV R67, UR7 ;  /* 0x0000000700437c02 */ /* 0x000fc60008000f00 */
[-C--:B0-----:R-:W-:Y:S02]  /*16a0*/  LEA.HI.SX32 R65, R65, R66.reuse, 0x1e ;  /* 0x0000004241417211 */ /* 0x081fe400078ff2ff */
        /* <DEDUP_REMOVED lines=8> */
.L_x_22435:
[----:B------:R-:W-:Y:S05]  /*1730*/  BRA.U !UP0, `(.L_x_22436) ;  /* 0x0000001908907547 */ /* 0x000fea000b800000 */
[----:B------:R-:W0:Y:S02]  /*1740*/  LDC.64 R32, c[0x0][0x3a0] ;  /* 0x0000e800ff207b82 */ /* 0x000e240000000a00 */
[----:B0-----:R-:W-:-:S06]  /*1750*/  IMAD.WIDE.U32 R34, R65, 0x10, R32 ;  /* 0x0000001041227825 */ /* 0x001fcc00078e0020 */
[----:B------:R-:W5:Y:S01]  /*1760*/  LDG.E.128 R32, desc[UR14][R34.64] ;  /* 0x0000000e22207981 */ /* 0x000f62000c1e1d00 */
[----:B------:R-:W-:-:S13]  /*1770*/  ISETP.LT.AND P1, PT, RZ, UR27, PT ;  /* 0x0000001bff007c0c */ /* 0x000fda000bf21270 */
        /* <DEDUP_REMOVED lines=19> */
.L_x_22440:
        /* <DEDUP_REMOVED lines=13> */
.L_x_22442:
[----:B------:R-:W-:Y:S05]  /*1980*/  BSYNC.RECONVERGENT B2 ;  /* 0x0000000000027941 */ /* 0x000fea0003800200 */
.L_x_22441:
        /* <DEDUP_REMOVED lines=58> */
[----:B------:R-:W-:-:S07]  /*1d30*/  IMAD.MOV.U32 R82, RZ, RZ, R70 ;  /* 0x000000ffff527224 */ /* 0x000fce00078e0046 */
.L_x_22439:
[----:B------:R-:W-:Y:S05]  /*1d40*/  BSYNC.RECONVERGENT B1 ;  /* 0x0000000000017941 */ /* 0x000fea0003800200 */
.L_x_22438:
[----:B------:R-:W-:Y:S01]  /*1d50*/  I2FP.F32.U32 R15, R82 ;  /* 0x00000052000f7245 */ /* 0x000fe20000201000 */
[----:B------:R-:W-:Y:S02]  /*1d60*/  IMAD.MOV.U32 R82, RZ, RZ, 0x2f800000 ;  /* 0x2f800000ff527424 */ /* 0x000fe400078e00ff */
[----:B-----5:R-:W-:Y:S02]  /*1d70*/  FMUL.FTZ R70, R28, UR17 ;  /* 0x000000111c467c20 */ /* 0x020fe40008410000 */
[----:B------:R-:W-:Y:S02]  /*1d80*/  FFMA.FTZ R15, R15, R82, 1.1641532182693481445e-10 ;  /* 0x2f0000000f0f7423 */ /* 0x000fe40000010052 */
[----:B------:R-:W-:-:S03]  /*1d90*/  FMUL.FTZ R70, R70, UR16 ;  /* 0x0000001046467c20 */ /* 0x000fc60008410000 */
[----:B------:R-:W-:-:S04]  /*1da0*/  FSETP.GTU.FTZ.AND P2, PT, R15, UR23, PT ;  /* 0x000000170f007c0b */ /* 0x000fc8000bf5c000 */
[----:B------:R-:W-:Y:S02]  /*1db0*/  FSEL R83, R70, RZ, !P2 ;  /* 0x000000ff46537208 */ /* 0x000fe40005000000 */
[----:B------:R-:W-:-:S03]  /*1dc0*/  SEL R15, RZ, 0x1, P2 ;  /* 0x00000001ff0f7807 */ /* 0x000fc60001000000 */
[----:B------:R-:W-:Y:S01]  /*1dd0*/  FADD.FTZ R32, R32, R83 ;  /* 0x0000005320207221 */ /* 0x000fe20000010000 */
[----:B------:R-:W-:-:S07]  /*1de0*/  PRMT R4, R15, 0x7610, R4 ;  /* 0x000076100f047816 */ /* 0x000fce0000000004 */
.L_x_22437:
        /* <DEDUP_REMOVED lines=19> */
.L_x_22446:
        /* <DEDUP_REMOVED lines=13> */
.L_x_22448:
[----:B------:R-:W-:Y:S05]  /*1ff0*/  BSYNC.RECONVERGENT B2 ;  /* 0x0000000000027941 */ /* 0x000fea0003800200 */
.L_x_22447:
        /* <DEDUP_REMOVED lines=60> */
.L_x_22445:
[----:B------:R-:W-:Y:S05]  /*23c0*/  BSYNC.RECONVERGENT B1 ;  /* 0x0000000000017941 */ /* 0x000fea0003800200 */
.L_x_22444:
        /* <DEDUP_REMOVED lines=10> */
.L_x_22443:
        /* <DEDUP_REMOVED lines=19> */
.L_x_22452:
        /* <DEDUP_REMOVED lines=13> */
.L_x_22454:
[----:B------:R-:W-:Y:S05]  /*2670*/  BSYNC.RECONVERGENT B2 ;  /* 0x0000000000027941 */ /* 0x000fea0003800200 */
.L_x_22453:
        /* <DEDUP_REMOVED lines=60> */
.L_x_22451:
[----:B------:R-:W-:Y:S05]  /*2a40*/  BSYNC.RECONVERGENT B1 ;  /* 0x0000000000017941 */ /* 0x000fea0003800200 */
.L_x_22450:
[----:B------:R-:W-:Y:S01]  /*2a50*/  I2FP.F32.U32 R15, R83 ;  /* 0x00000053000f7245 */ /* 0x000fe20000201000 */
[----:B------:R-:W-:Y:S02]  /*2a60*/  HFMA2 R84, -RZ, RZ, 0.1171875, 0 ;  /* 0x2f800000ff547431 */ /* 0x000fe400000001ff */
[----:B-----5:R-:W-:-:S03]  /*2a70*/  FMUL.FTZ R82, R30, UR17 ;  /* 0x000000111e527c20 */ /* 0x020fc60008410000 */
[----:B------:R-:W-:Y:S01]  /*2a80*/  FFMA.FTZ R15, R15, R84, 1.1641532182693481445e-10 ;  /* 0x2f0000000f0f7423 */ /* 0x000fe20000010054 */
[----:B------:R-:W-:-:S04]  /*2a90*/  FMUL.FTZ R82, R82, UR16 ;  /* 0x0000001052527c20 */ /* 0x000fc80008410000 */
[----:B------:R-:W-:-:S04]  /*2aa0*/  FSETP.GTU.FTZ.AND P2, PT, R15, UR23, PT ;  /* 0x000000170f007c0b */ /* 0x000fc8000bf5c000 */
[----:B------:R-:W-:Y:S02]  /*2ab0*/  FSEL R83, R82, RZ, !P2 ;  /* 0x000000ff52537208 */ /* 0x000fe40005000000 */
[----:B------:R-:W-:-:S03]  /*2ac0*/  SEL R15, RZ, 0x1, P2 ;  /* 0x00000001ff0f7807 */ /* 0x000fc60001000000 */
[----:B------:R-:W-:Y:S01]  /*2ad0*/  FADD.FTZ R34, R34, R83 ;  /* 0x0000005322227221 */ /* 0x000fe20000010000 */
[----:B------:R-:W-:-:S07]  /*2ae0*/  PRMT R2, R15, 0x7610, R2 ;  /* 0x000076100f027816 */ /* 0x000fce0000000002 */
.L_x_22449:
        /* <DEDUP_REMOVED lines=19> */
.L_x_22458:
        /* <DEDUP_REMOVED lines=13> */
.L_x_22460:
[----:B------:R-:W-:Y:S05]  /*2cf0*/  BSYNC.RECONVERGENT B2 ;  /* 0x0000000000027941 */ /* 0x000fea0003800200 */
.L_x_22459:
        /* <DEDUP_REMOVED lines=60> */
.L_x_22457:
[----:B------:R-:W-:Y:S05]  /*30c0*/  BSYNC.RECONVERGENT B1 ;  /* 0x0000000000017941 */ /* 0x000fea0003800200 */
.L_x_22456:
        /* <DEDUP_REMOVED lines=9> */
[----:B------:R-:W-:Y:S01]  /*3160*/  PRMT R0, R67, 0x7610, R0 ;  /* 0x0000761043007816 */ /* 0x000fe20000000000 */
[----:B------:R-:W-:Y:S06]  /*3170*/  BRA `(.L_x_22455) ;  /* 0x00000018004c7947 */ /* 0x000fec0003800000 */
.L_x_22436:
[----:B------:R-:W-:Y:S01]  /*3180*/  IMAD.MOV.U32 R34, RZ, RZ, R15 ;  /* 0x000000ffff227224 */ /* 0x000fe200078e000f */
[----:B------:R-:W-:Y:S01]  /*3190*/  MOV R84, R70 ;  /* 0x0000004600547202 */ /* 0x000fe20000000f00 */
[----:B------:R-:W-:Y:S01]  /*31a0*/  IMAD.MOV.U32 R32, RZ, RZ, RZ ;  /* 0x000000ffff207224 */ /* 0x000fe200078e00ff */
[----:B------:R-:W-:Y:S06]  /*31b0*/  BRA.U !UP2, `(.L_x_22461) ;  /* 0x000000050a8c7547 */ /* 0x000fec000b800000 */
        /* <DEDUP_REMOVED lines=16> */
.L_x_22464:
        /* <DEDUP_REMOVED lines=13> */
.L_x_22466:
[----:B------:R-:W-:Y:S05]  /*3390*/  BSYNC.RECONVERGENT B2 ;  /* 0x0000000000027941 */ /* 0x000fea0003800200 */
.L_x_22465:
        /* <DEDUP_REMOVED lines=59> */
.L_x_22463:
[----:B------:R-:W-:Y:S05]  /*3750*/  BSYNC.RECONVERGENT B1 ;  /* 0x0000000000017941 */ /* 0x000fea0003800200 */
.L_x_22462:
[----:B------:R-:W-:Y:S01]  /*3760*/  I2FP.F32.U32 R15, R32 ;  /* 0x00000020000f7245 */ /* 0x000fe20000201000 */
[----:B------:R-:W-:-:S04]  /*3770*/  IMAD.MOV.U32 R32, RZ, RZ, 0x2f800000 ;  /* 0x2f800000ff207424 */ /* 0x000fc800078e00ff */
[----:B------:R-:W-:Y:S01]  /*3780*/  FFMA.FTZ R15, R15, R32, 1.1641532182693481445e-10 ;  /* 0x2f0000000f0f7423 */ /* 0x000fe20000010020 */
[----:B-----5:R-:W-:-:S04]  /*3790*/  FMUL.FTZ R32, R28, UR17 ;  /* 0x000000111c207c20 */ /* 0x020fc80008410000 */
[----:B------:R-:W-:Y:S01]  /*37a0*/  FSETP.GTU.FTZ.AND P1, PT, R15, UR23, PT ;  /* 0x000000170f007c0b */ /* 0x000fe2000bf3c000 */
[----:B------:R-:W-:-:S03]  /*37b0*/  FMUL.FTZ R32, R32, UR16 ;  /* 0x0000001020207c20 */ /* 0x000fc60008410000 */
[----:B------:R-:W-:Y:S02]  /*37c0*/  SEL R15, RZ, 0x1, P1 ;  /* 0x00000001ff0f7807 */ /* 0x000fe40000800000 */
[----:B------:R-:W-:Y:S02]  /*37d0*/  FSEL R32, R32, RZ, !P1 ;  /* 0x000000ff20207208 */ /* 0x000fe40004800000 */
[----:B------:R-:W-:-:S07]  /*37e0*/  PRMT R4, R15, 0x7610, R4 ;  /* 0x000076100f047816 */ /* 0x000fce0000000004 */
.L_x_22461:
[----:B------:R-:W-:Y:S01]  /*37f0*/  MOV R15, R34 ;  /* 0x00000022000f7202 */ /* 0x000fe20000000f00 */
[----:B------:R-:W-:Y:S01]  /*3800*/  IMAD.MOV.U32 R33, RZ, RZ, RZ ;  /* 0x000000ffff217224 */ /* 0x000fe200078e00ff */
[----:B------:R-:W-:Y:S06]  /*3810*/  BRA.U !UP2, `(.L_x_22467) ;  /* 0x000000050a847547 */ /* 0x000fec000b800000 */
        /* <DEDUP_REMOVED lines=13> */
.L_x_22470:
        /* <DEDUP_REMOVED lines=13> */
.L_x_22472:
[----:B------:R-:W-:Y:S05]  /*39c0*/  BSYNC.RECONVERGENT B2 ;  /* 0x0000000000027941 */ /* 0x000fea0003800200 */
.L_x_22471:
        /* <DEDUP_REMOVED lines=60> */
.L_x_22469:
[----:B------:R-:W-:Y:S05]  /*3d90*/  BSYNC.RECONVERGENT B1 ;  /* 0x0000000000017941 */ /* 0x000fea0003800200 */
.L_x_22468:
[----:B------:R-:W-:Y:S01]  /*3da0*/  I2FP.F32.U32 R33, R33 ;  /* 0x0000002100217245 */ /* 0x000fe20000201000 */
[----:B------:R-:W-:-:S05]  /*3db0*/  HFMA2 R34, -RZ, RZ, 0.1171875, 0 ;  /* 0x2f800000ff227431 */ /* 0x000fca00000001ff */
[----:B------:R-:W-:Y:S01]  /*3dc0*/  FFMA.FTZ R33, R33, R34, 1.1641532182693481445e-10 ;  /* 0x2f00000021217423 */ /* 0x000fe20000010022 */
[----:B-----5:R-:W-:-:S04]  /*3dd0*/  FMUL.FTZ R34, R29, UR17 ;  /* 0x000000111d227c20 */ /* 0x020fc80008410000 */
[----:B------:R-:W-:Y:S01]  /*3de0*/  FSETP.GTU.FTZ.AND P1, PT, R33, UR23, PT ;  /* 0x0000001721007c0b */ /* 0x000fe2000bf3c000 */
[----:B------:R-:W-:-:S03]  /*3df0*/  FMUL.FTZ R33, R34, UR16 ;  /* 0x0000001022217c20 */ /* 0x000fc60008410000 */
[----:B------:R-:W-:Y:S02]  /*3e00*/  SEL R34, RZ, 0x1, P1 ;  /* 0x00000001ff227807 */ /* 0x000fe40000800000 */
[----:B------:R-:W-:Y:S02]  /*3e10*/  FSEL R33, R33, RZ, !P1 ;  /* 0x000000ff21217208 */ /* 0x000fe40004800000 */
[----:B------:R-:W-:-:S07]  /*3e20*/  PRMT R3, R34, 0x7610, R3 ;  /* 0x0000761022037816 */ /* 0x000fce0000000003 */
.L_x_22467:
[----:B------:R-:W-:Y:S02]  /*3e30*/  IMAD.MOV.U32 R67, RZ, RZ, R15 ;  /* 0x000000ffff437224 */ /* 0x000fe400078e000f */
[----:B------:R-:W-:Y:S01]  /*3e40*/  IMAD.MOV.U32 R34, RZ, RZ, RZ ;  /* 0x000000ffff227224 */ /* 0x000fe200078e00ff */
[----:B------:R-:W-:Y:S06]  /*3e50*/  BRA.U !UP2, `(.L_x_22473) ;  /* 0x000000050a847547 */ /* 0x000fec000b800000 */
        /* <DEDUP_REMOVED lines=13> */
.L_x_22476:
        /* <DEDUP_REMOVED lines=13> */
.L_x_22478:
[----:B------:R-:W-:Y:S05]  /*4000*/  BSYNC.RECONVERGENT B2 ;  /* 0x0000000000027941 */ /* 0x000fea0003800200 */
.L_x_22477:
        /* <DEDUP_REMOVED lines=60> */
.L_x_22475:
[----:B------:R-:W-:Y:S05]  /*43d0*/  BSYNC.RECONVERGENT B1 ;  /* 0x0000000000017941 */ /* 0x000fea0003800200 */
.L_x_22474:
        /* <DEDUP_REMOVED lines=9> */
.L_x_22473:
[----:B------:R-:W-:Y:S01]  /*4470*/  IMAD.MOV.U32 R15, RZ, RZ, R67 ;  /* 0x000000ffff0f7224 */ /* 0x000fe200078e0043 */
[----:B------:R-:W-:Y:S01]  /*4480*/  MOV R35, RZ ;  /* 0x000000ff00237202 */ /* 0x000fe20000000f00 */
[----:B------:R-:W-:Y:S06]  /*4490*/  BRA.U !UP2, `(.L_x_22455) ;  /* 0x000000050a847547 */ /* 0x000fec000b800000 */
        /* <DEDUP_REMOVED lines=13> */
.L_x_22481:
        /* <DEDUP_REMOVED lines=13> */
.L_x_22483:
[----:B------:R-:W-:Y:S05]  /*4640*/  BSYNC.RECONVERGENT B2 ;  /* 0x0000000000027941 */ /* 0x000fea0003800200 */
.L_x_22482:
        /* <DEDUP_REMOVED lines=60> */
.L_x_22480:
[----:B------:R-:W-:Y:S05]  /*4a10*/  BSYNC.RECONVERGENT B1 ;  /* 0x0000000000017941 */ /* 0x000fea0003800200 */
.L_x_22479:
[----:B------:R-:W-:Y:S01]  /*4a20*/  I2FP.F32.U32 R35, R35 ;  /* 0x0000002300237245 */ /* 0x000fe20000201000 */
[----:B------:R-:W-:Y:S02]  /*4a30*/  IMAD.MOV.U32 R70, RZ, RZ, 0x2f800000 ;  /* 0x2f800000ff467424 */ /* 0x000fe400078e00ff */
[----:B-----5:R-:W-:Y:S02]  /*4a40*/  FMUL.FTZ R67, R31, UR17 ;  /* 0x000000111f437c20 */ /* 0x020fe40008410000 */
[----:B------:R-:W-:-:S05]  /*4a50*/  FFMA.FTZ R35, R35, R70, 1.1641532182693481445e-10 ;  /* 0x2f00000023237423 */ /* 0x000fca0000010046 */
[----:B------:R-:W-:Y:S01]  /*4a60*/  FSETP.GTU.FTZ.AND P1, PT, R35, UR23, PT ;  /* 0x0000001723007c0b */ /* 0x000fe2000bf3c000 */
[----:B------:R-:W-:-:S03]  /*4a70*/  FMUL.FTZ R35, R67, UR16 ;  /* 0x0000001043237c20 */ /* 0x000fc60008410000 */
[----:B------:R-:W-:Y:S02]  /*4a80*/  SEL R67, RZ, 0x1, P1 ;  /* 0x00000001ff437807 */ /* 0x000fe40000800000 */
[----:B------:R-:W-:Y:S02]  /*4a90*/  FSEL R35, R35, RZ, !P1 ;  /* 0x000000ff23237208 */ /* 0x000fe40004800000 */
[----:B------:R-:W-:-:S07]  /*4aa0*/  PRMT R0, R67, 0x7610, R0 ;  /* 0x0000761043007816 */ /* 0x000fce0000000000 */
.L_x_22455:
[----:B------:R-:W0:Y:S01]  /*4ab0*/  LDC.64 R82, c[0x0][0x3a8] ;  /* 0x0000ea00ff527b82 */ /* 0x000e220000000a00 */
[----:B------:R-:W-:Y:S01]  /*4ac0*/  MOV R70, R84 ;  /* 0x0000005400467202 */ /* 0x000fe20000000f00 */
[----:B0-----:R-:W-:-:S05]  /*4ad0*/  IMAD.WIDE.U32 R82, R65, 0x10, R82 ;  /* 0x0000001041527825 */ /* 0x001fca00078e0052 */
[----:B-----5:R0:W-:Y:S01]  /*4ae0*/  STG.E.128 desc[UR14][R82.64], R32 ;  /* 0x0000002052007986 */ /* 0x0201e2000c101d0e */
[----:B------:R-:W-:Y:S05]  /*4af0*/  BRA.U !UP2, `(.L_x_22484) ;  /* 0x000000010a2c7547 */ /* 0x000fea000b800000 */
[----:B0-----:R-:W0:Y:S01]  /*4b00*/  LDC.64 R82, c[0x0][0x3b0] ;  /* 0x0000ec00ff527b82 */ /* 0x001e220000000a00 */
[----:B------:R-:W-:Y:S01]  /*4b10*/  IMAD.U32 R67, R2, 0x10000, RZ ;  /* 0x0001000002437824 */ /* 0x000fe200078e00ff */
[----:B------:R-:W-:-:S04]  /*4b20*/  LOP3.LUT R84, R0, 0xffff, RZ, 0xc0, !PT ;  /* 0x0000ffff00547812 */ /* 0x000fc800078ec0ff */
[----:B------:R-:W-:Y:S02]  /*4b30*/  LOP3.LUT R85, R67, 0xff0000, RZ, 0xc0, !PT ;  /* 0x00ff000043557812 */ /* 0x000fe400078ec0ff */
[----:B------:R-:W-:-:S03]  /*4b40*/  LOP3.LUT R67, R3, 0xff, RZ, 0xc0, !PT ;  /* 0x000000ff03437812 */ /* 0x000fc600078ec0ff */
[----:B------:R-:W-:Y:S01]  /*4b50*/  IMAD R90, R84, 0x1000000, R85 ;  /* 0x01000000545a7824 */ /* 0x000fe200078e0255 */
[----:B------:R-:W-:-:S04]  /*4b60*/  LOP3.LUT R84, R4, 0xff, RZ, 0xc0, !PT ;  /* 0x000000ff04547812 */ /* 0x000fc800078ec0ff */
[----:B------:R-:W-:-:S05]  /*4b70*/  LEA R67, R67, R90, 0x8 ;  /* 0x0000005a43437211 */ /* 0x000fca00078e40ff */
[----:B------:R-:W-:Y:S02]  /*4b80*/  IMAD.IADD R67, R67, 0x1, R84 ;  /* 0x0000000143437824 */ /* 0x000fe400078e0254 */
[----:B0-----:R-:W-:-:S05]  /*4b90*/  IMAD.WIDE.U32 R82, R64, 0x4, R82 ;  /* 0x0000000440527825 */ /* 0x001fca00078e0052 */
[----:B------:R1:W-:Y:S02]  /*4ba0*/  STG.E desc[UR14][R82.64], R67 ;  /* 0x0000004352007986 */ /* 0x0003e4000c10190e */
.L_x_22484:
[----:B------:R-:W-:Y:S01]  /*4bb0*/  VIADD R65, R65, 0x100 ;  /* 0x0000010041417836 */ /* 0x000fe20000000000 */
[----:B------:R-:W-:-:S07]  /*4bc0*/  IADD3 R64, PT, PT, R64, 0x100, RZ ;  /* 0x0000010040407810 */ /* 0x000fce0007ffe0ff */
.L_x_22434:
[----:B------:R-:W-:Y:S05]  /*4bd0*/  BSYNC.RECONVERGENT B0 ;  /* 0x0000000000007941 */ /* 0x000fea0003800200 */
.L_x_22433:
[----:B------:R-:W-:Y:S01]  /*4be0*/  ISETP.GE.U32.AND P1, PT, R14, 0x200, PT ;  /* 0x000002000e00780c */ /* 0x000fe20003f26070 */
[----:B------:R-:W-:Y:S03]  /*4bf0*/  BSSY.RECONVERGENT B0, `(.L_x_22485) ;  /* 0x0000351000007945 */ /* 0x000fe60003800200 */
[----:B01----:R-:W-:-:S09]  /*4c00*/  P2R R82, PR, RZ, 0x2 ;  /* 0x00000002ff527803 */ /* 0x003fd20000000000 */
[----:B------:R-:W-:Y:S05]  /*4c10*/  @!P1 BRA `(.L_x_22486) ;  /* 0x0000003400389947 */ /* 0x000fea0003800000 */
[----:B------:R-:W-:-:S04]  /*4c20*/  UISETP.NE.U32.AND UP0, UPT, UR18, URZ, UPT ;  /* 0x000000ff1200728c */ /* 0x000fc8000bf05070 */
[----:B------:R-:W-:Y:S01]  /*4c30*/  UISETP.NE.AND.EX UP0, UPT, UR19, URZ, UPT, UP0 ;  /* 0x000000ff1300728c */ /* 0x000fe2000bf05300 */
[----:B------:R-:W-:Y:S10]  /*4c40*/  BRA.U !UP2, `(.L_x_22487) ;  /* 0x000000010a0c7547 */ /* 0x000ff4000b800000 */
[----:B------:R-:W0:Y:S02]  /*4c50*/  LDC.64 R28, c[0x0][0x390] ;  /* 0x0000e400ff1c7b82 */ /* 0x000e240000000a00 */
[----:B0-----:R-:W-:-:S06]  /*4c60*/  IMAD.WIDE.U32 R28, R64, 0x10, R28 ;  /* 0x00000010401c7825 */ /* 0x001fcc00078e001c */
[----:B------:R-:W5:Y:S02]  /*4c70*/  LDG.E.128 R28, desc[UR14][R28.64] ;  /* 0x0000000e1c1c7981 */ /* 0x000f64000c1e1d00 */
.L_x_22487:
[----:B------:R-:W-:Y:S05]  /*4c80*/  BRA.U !UP0, `(.L_x_22488) ;  /* 0x0000001908887547 */ /* 0x000fea000b800000 */
[----:B------:R-:W0:Y:S02]  /*4c90*/  LDC.64 R38, c[0x0][0x3a0] ;  /* 0x0000e800ff267b82 */ /* 0x000e240000000a00 */
[----:B0-----:R-:W-:-:S06]  /*4ca0*/  IMAD.WIDE.U32 R38, R65, 0x10, R38 ;  /* 0x0000001041267825 */ /* 0x001fcc00078e0026 */
[----:B------:R-:W5:Y:S01]  /*4cb0*/  LDG.E.128 R36, desc[UR14][R38.64] ;  /* 0x0000000e26247981 */ /* 0x000f62000c1e1d00 */
[----:B------:R-:W-:-:S13]  /*4cc0*/  ISETP.LT.AND P1, PT, RZ, UR27, PT ;  /* 0x0000001bff007c0c */ /* 0x000fda000bf21270 */
        /* <DEDUP_REMOVED lines=19> */
.L_x_22492:
        /* <DEDUP_REMOVED lines=13> */
.L_x_22494:
[----:B------:R-:W-:Y:S05]  /*4ed0*/  BSYNC.RECONVERGENT B2 ;  /* 0x0000000000027941 */ /* 0x000fea0003800200 */
.L_x_22493:
        /* <DEDUP_REMOVED lines=58> */
[----:B------:R-:W-:-:S07]  /*5280*/  LOP3.LUT R73, R90, UR6, R85, 0x96, !PT ;  /* 0x000000065a497c12 */ /* 0x000fce000f8e9655 */
.L_x_22491:
[----:B------:R-:W-:Y:S05]  /*5290*/  BSYNC.RECONVERGENT B1 ;  /* 0x0000000000017941 */ /* 0x000fea0003800200 */
.L_x_22490:
        /* <DEDUP_REMOVED lines=10> */
.L_x_22489:
        /* <DEDUP_REMOVED lines=19> */
.L_x_22498:
        /* <DEDUP_REMOVED lines=13> */
.L_x_22500:
[----:B------:R-:W-:Y:S05]  /*5540*/  BSYNC.RECONVERGENT B2 ;  /* 0x0000000000027941 */ /* 0x000fea0003800200 */
.L_x_22499:
        /* <DEDUP_REMOVED lines=60> */
.L_x_22497:
[----:B------:R-:W-:Y:S05]  /*5910*/  BSYNC.RECONVERGENT B1 ;  /* 0x0000000000017941 */ /* 0x000fea0003800200 */
.L_x_22496:
        /* <DEDUP_REMOVED lines=10> */
.L_x_22495:
        /* <DEDUP_REMOVED lines=19> */
.L_x_22504:
        /* <DEDUP_REMOVED lines=13> */
.L_x_22506:
[----:B------:R-:W-:Y:S05]  /*5bc0*/  BSYNC.RECONVERGENT B2 ;  /* 0x0000000000027941 */ /* 0x000fea0003800200 */
.L_x_22505:
        /* <DEDUP_REMOVED lines=59> */
.L_x_22503:
[----:B------:R-:W-:Y:S05]  /*5f80*/  BSYNC.RECONVERGENT B1 ;  /* 0x0000000000017941 */ /* 0x000fea0003800200 */
.L_x_22502:
        /* <DEDUP_REMOVED lines=10> */
.L_x_22501:
        /* <DEDUP_REMOVED lines=19> */
.L_x_22510:
        /* <DEDUP_REMOVED lines=13> */
.L_x_22512:
[----:B------:R-:W-:Y:S05]  /*6230*/  BSYNC.RECONVERGENT B2 ;  /* 0x0000000000027941 */ /* 0x000fea0003800200 */
.L_x_22511:
        /* <DEDUP_REMOVED lines=59> */
.L_x_22509:
[----:B------:R-:W-:Y:S05]  /*65f0*/  BSYNC.RECONVERGENT B1 ;  /* 0x0000000000017941 */ /* 0x000fea0003800200 */
.L_x_22508:
        /* <DEDUP_REMOVED lines=11> */
.L_x_22488:
        /* <DEDUP_REMOVED lines=20> */
.L_x_22516:
        /* <DEDUP_REMOVED lines=13> */
.L_x_22518:
[----:B------:R-:W-:Y:S05]  /*68c0*/  BSYNC.RECONVERGENT B2 ;  /* 0x0000000000027941 */ /* 0x000fea0003800200 */
.L_x_22517:
        /* <DEDUP_REMOVED lines=59> */
.L_x_22515:
[----:B------:R-:W-:Y:S05]  /*6c80*/  BSYNC.RECONVERGENT B1 ;  /* 0x0000000000017941 */ /* 0x000fea0003800200 */
.L_x_22514:
        /* <DEDUP_REMOVED lines=9> */
.L_x_22513:
        /* <DEDUP_REMOVED lines=16> */
.L_x_22522:
        /* <DEDUP_REMOVED lines=13> */
.L_x_22524:
[----:B------:R-:W-:Y:S05]  /*6ef0*/  BSYNC.RECONVERGENT B2 ;  /* 0x0000000000027941 */ /* 0x000fea0003800200 */
.L_x_22523:
        /* <DEDUP_REMOVED lines=60> */
.L_x_22521:
[----:B------:R-:W-:Y:S05]  /*72c0*/  BSYNC.RECONVERGENT B1 ;  /* 0x0000000000017941 */ /* 0x000fea0003800200 */
.L_x_22520:
        /* <DEDUP_REMOVED lines=9> */
.L_x_22519:
        /* <DEDUP_REMOVED lines=16> */
.L_x_22528:
        /* <DEDUP_REMOVED lines=13> */
.L_x_22530:
[----:B------:R-:W-:Y:S05]  /*7530*/  BSYNC.RECONVERGENT B2 ;  /* 0x0000000000027941 */ /* 0x000fea0003800200 */
.L_x_22529:
        /* <DEDUP_REMOVED lines=60> */
.L_x_22527:
[----:B------:R-:W-:Y:S05]  /*7900*/  BSYNC.RECONVERGENT B1 ;  /* 0x0000000000017941 */ /* 0x000fea0003800200 */
.L_x_22526:
        /* <DEDUP_REMOVED lines=9> */
.L_x_22525:
        /* <DEDUP_REMOVED lines=16> */
.L_x_22533:
        /* <DEDUP_REMOVED lines=13> */
.L_x_22535:
[----:B------:R-:W-:Y:S05]  /*7b70*/  BSYNC.RECONVERGENT B2 ;  /* 0x0000000000027941 */ /* 0x000fea0003800200 */
.L_x_22534:
        /* <DEDUP_REMOVED lines=60> */
.L_x_22532:
[----:B------:R-:W-:Y:S05]  /*7f40*/  BSYNC.RECONVERGENT B1 ;  /* 0x0000000000017941 */ /* 0x000fea0003800200 */
.L_x_22531:
        /* <DEDUP_REMOVED lines=9> */
.L_x_22507:
[----:B------:R-:W0:Y:S01]  /*7fe0*/  LDC.64 R84, c[0x0][0x3a8] ;  /* 0x0000ea00ff547b82 */ /* 0x000e220000000a00 */
[----:B------:R-:W-:Y:S01]  /*7ff0*/  MOV R70, R90 ;  /* 0x0000005a00467202 */ /* 0x000fe20000000f00 */
[----:B0-----:R-:W-:-:S05]  /*8000*/  IMAD.WIDE.U32 R84, R65, 0x10, R84 ;  /* 0x0000001041547825 */ /* 0x001fca00078e0054 */
[----:B-----5:R0:W-:Y:S01]  /*8010*/  STG.E.128 desc[UR14][R84.64], R36 ;  /* 0x0000002454007986 */ /* 0x0201e2000c101d0e */
[----:B------:R-:W-:Y:S05]  /*8020*/  BRA.U !UP2, `(.L_x_22536) ;  /* 0x000000010a2c7547 */ /* 0x000fea000b800000 */
[----:B0-----:R-:W0:Y:S01]  /*8030*/  LDC.64 R84, c[0x0][0x3b0] ;  /* 0x0000ec00ff547b82 */ /* 0x001e220000000a00 */
[----:B------:R-:W-:Y:S01]  /*8040*/  IMAD.U32 R83, R2, 0x10000, RZ ;  /* 0x0001000002537824 */ /* 0x000fe200078e00ff */
[----:B------:R-:W-:Y:S02]  /*8050*/  LOP3.LUT R67, R0, 0xffff, RZ, 0xc0, !PT ;  /* 0x0000ffff00437812 */ /* 0x000fe400078ec0ff */
[----:B------:R-:W-:Y:S02]  /*8060*/  LOP3.LUT R90, R3, 0xff, RZ, 0xc0, !PT ;  /* 0x000000ff035a7812 */ /* 0x000fe400078ec0ff */
[----:B------:R-:W-:-:S05]  /*8070*/  LOP3.LUT R100, R83, 0xff0000, RZ, 0xc0, !PT ;  /* 0x00ff000053647812 */ /* 0x000fca00078ec0ff */
[----:B------:R-:W-:Y:S01]  /*8080*/  IMAD R83, R67, 0x1000000, R100 ;  /* 0x0100000043537824 */ /* 0x000fe200078e0264 */
[----:B------:R-:W-:-:S04]  /*8090*/  LOP3.LUT R67, R4, 0xff, RZ, 0xc0, !PT ;  /* 0x000000ff04437812 */ /* 0x000fc800078ec0ff */
[----:B------:R-:W-:-:S05]  /*80a0*/  LEA R90, R90, R83, 0x8 ;  /* 0x000000535a5a7211 */ /* 0x000fca00078e40ff */
[----:B------:R-:W-:Y:S02]  /*80b0*/  IMAD.IADD R67, R90, 0x1, R67 ;  /* 0x000000015a437824 */ /* 0x000fe400078e0243 */
[----:B0-----:R-:W-:-:S05]  /*80c0*/  IMAD.WIDE.U32 R84, R64, 0x4, R84 ;  /* 0x0000000440547825 */ /* 0x001fca00078e0054 */
[----:B------:R1:W-:Y:S02]  /*80d0*/  STG.E desc[UR14][R84.64], R67 ;  /* 0x0000004354007986 */ /* 0x0003e4000c10190e */
.L_x_22536:
[----:B------:R-:W-:Y:S01]  /*80e0*/  VIADD R65, R65, 0x100 ;  /* 0x0000010041417836 */ /* 0x000fe20000000000 */
[----:B------:R-:W-:-:S07]  /*80f0*/  IADD3 R64, PT, PT, R64, 0x100, RZ ;  /* 0x0000010040407810 */ /* 0x000fce0007ffe0ff */
.L_x_22486:
[----:B------:R-:W-:Y:S05]  /*8100*/  BSYNC.RECONVERGENT B0 ;  /* 0x0000000000007941 */ /* 0x000fea0003800200 */
.L_x_22485:
[----:B------:R-:W-:Y:S01]  /*8110*/  ISETP.GE.U32.AND P1, PT, R14, 0x300, PT ;  /* 0x000003000e00780c */ /* 0x000fe20003f26070 */
[----:B------:R-:W-:Y:S03]  /*8120*/  BSSY.RECONVERGENT B0, `(.L_x_22537) ;  /* 0x0000351000007945 */ /* 0x000fe60003800200 */
[----:B------:R-:W-:-:S09]  /*8130*/  P2R R83, PR, RZ, 0x2 ;  /* 0x00000002ff537803 */ /* 0x000fd20000000000 */
[----:B------:R-:W-:Y:S05]  /*8140*/  @!P1 BRA `(.L_x_22538) ;  /* 0x0000003400389947 */ /* 0x000fea0003800000 */
[----:B------:R-:W-:-:S04]  /*8150*/  UISETP.NE.U32.AND UP0, UPT, UR18, URZ, UPT ;  /* 0x000000ff1200728c */ /* 0x000fc8000bf05070 */
[----:B------:R-:W-:Y:S01]  /*8160*/  UISETP.NE.AND.EX UP0, UPT, UR19, URZ, UPT, UP0 ;  /* 0x000000ff1300728c */ /* 0x000fe2000bf05300 */
[----:B------:R-:W-:Y:S10]  /*8170*/  BRA.U !UP2, `(.L_x_22539) ;  /* 0x000000010a0c7547 */ /* 0x000ff4000b800000 */
[----:B------:R-:W2:Y:S02]  /*8180*/  LDC.64 R28, c[0x0][0x390] ;  /* 0x0000e400ff1c7b82 */ /* 0x000ea40000000a00 */
[----:B--2---:R-:W-:-:S06]  /*8190*/  IMAD.WIDE.U32 R28, R64, 0x10, R28 ;  /* 0x00000010401c7825 */ /* 0x004fcc00078e001c */
[----:B------:R-:W5:Y:S02]  /*81a0*/  LDG.E.128 R28, desc[UR14][R28.64] ;  /* 0x0000000e1c1c7981 */ /* 0x000f64000c1e1d00 */
.L_x_22539:
[----:B------:R-:W-:Y:S05]  /*81b0*/  BRA.U !UP0, `(.L_x_22540) ;  /* 0x0000001908887547 */ /* 0x000fea000b800000 */
[----:B------:R-:W2:Y:S02]  /*81c0*/  LDC.64 R42, c[0x0][0x3a0] ;  /* 0x0000e800ff2a7b82 */ /* 0x000ea40000000a00 */
[----:B--2---:R-:W-:-:S06]  /*81d0*/  IMAD.WIDE.U32 R42, R65, 0x10, R42 ;  /* 0x00000010412a7825 */ /* 0x004fcc00078e002a */
[----:B------:R-:W5:Y:S01]  /*81e0*/  LDG.E.128 R40, desc[UR14][R42.64] ;  /* 0x0000000e2a287981 */ /* 0x000f62000c1e1d00 */
[----:B------:R-:W-:-:S13]  /*81f0*/  ISETP.LT.AND P1, PT, RZ, UR27, PT ;  /* 0x0000001bff007c0c */ /* 0x000fda000bf21270 */
[----:B-1----:R-:W-:Y:S02]  /*8200*/  @!P1 IMAD.MOV.U32 R67, RZ, RZ, R15 ;  /* 0x000000ffff439224 */ /* 0x002fe400078e000f */
[----:B0-----:R-:W-:Y:S01]  /*8210*/  @!P1 IMAD.MOV.U32 R84, RZ, RZ, R70 ;  /* 0x000000ffff549224 */ /* 0x001fe200078e0046 */
        /* <DEDUP_REMOVED lines=17> */
.L_x_22544:
        /* <DEDUP_REMOVED lines=13> */
.L_x_22546:
[----:B------:R-:W-:Y:S05]  /*8400*/  BSYNC.RECONVERGENT B2 ;  /* 0x0000000000027941 */ /* 0x000fea0003800200 */
.L_x_22545:
        /* <DEDUP_REMOVED lines=59> */
.L_x_22543:
[----:B------:R-:W-:Y:S05]  /*87c0*/  BSYNC.RECONVERGENT B1 ;  /* 0x0000000000017941 */ /* 0x000fea0003800200 */
.L_x_22542:
        /* <DEDUP_REMOVED lines=10> */
.L_x_22541:
        /* <DEDUP_REMOVED lines=19> */
.L_x_22550:
        /* <DEDUP_REMOVED lines=13> */
.L_x_22552:
[----:B------:R-:W-:Y:S05]  /*8a70*/  BSYNC.RECONVERGENT B2 ;  /* 0x0000000000027941 */ /* 0x000fea0003800200 */
.L_x_22551:
        /* <DEDUP_REMOVED lines=60> */
.L_x_22549:
[----:B------:R-:W-:Y:S05]  /*8e40*/  BSYNC.RECONVERGENT B1 ;  /* 0x0000000000017941 */ /* 0x000fea0003800200 */
.L_x_22548:
        /* <DEDUP_REMOVED lines=10> */
.L_x_22547:
        /* <DEDUP_REMOVED lines=19> */
.L_x_22556:
        /* <DEDUP_REMOVED lines=13> */
.L_x_22558:
[----:B------:R-:W-:Y:S05]  /*90f0*/  BSYNC.RECONVERGENT B2 ;  /* 0x0000000000027941 */ /* 0x000fea0003800200 */
.L_x_22557:
        /* <DEDUP_REMOVED lines=59> */
.L_x_22555:
[----:B------:R-:W-:Y:S05]  /*94b0*/  BSYNC.RECONVERGENT B1 ;  /* 0x0000000000017941 */ /* 0x000fea0003800200 */
.L_x_22554:
        /* <DEDUP_REMOVED lines=10> */
.L_x_22553:
        /* <DEDUP_REMOVED lines=19> */
.L_x_22562:
        /* <DEDUP_REMOVED lines=13> */
.L_x_22564:
[----:B------:R-:W-:Y:S05]  /*9760*/  BSYNC.RECONVERGENT B2 ;  /* 0x0000000000027941 */ /* 0x000fea0003800200 */
.L_x_22563:
        /* <DEDUP_REMOVED lines=59> */
.L_x_22561:
[----:B------:R-:W-:Y:S05]  /*9b20*/  BSYNC.RECONVERGENT B1 ;  /* 0x0000000000017941 */ /* 0x000fea0003800200 */
.L_x_22560:
        /* <DEDUP_REMOVED lines=11> */
.L_x_22540:
        /* <DEDUP_REMOVED lines=20> */
.L_x_22568:
        /* <DEDUP_REMOVED lines=13> */
.L_x_22570:
[----:B------:R-:W-:Y:S05]  /*9df0*/  BSYNC.RECONVERGENT B2 ;  /* 0x0000000000027941 */ /* 0x000fea0003800200 */
.L_x_22569:
[----:B------:R-:W-:Y:S01]  /*9e00*/  IMAD.WIDE.U32 R40, R74, -0x326172a9, RZ ;  /* 0xcd9e8d574a287825 */ /* 0x000fe200078e00ff */
[----:B------:R-:W-:Y:S01]  /*9e10*/  LOP3.LUT R72, R11, UR13, R43, 0x96, !PT ;  /* 0x0000000d0b487c12 */ /* 0x000fe2000f8e962b */
[----:B------:R-:W-:Y:S02]  /*9e20*/  UIADD3 UR5, UPT, UPT, UR12, -0x61c88647, URZ ;  /* 0x9e3779b90c057890 */ /* 0x000fe4000fffe0ff */
[----:B------:R-:W-:Y:S01]  /*9e30*/  UIADD3 UR6, UPT, UPT, UR13, -0x4498517b, URZ ;  /* 0xbb67ae850d067890 */ /* 0x000fe2000fffe0ff */
[----:B01----:R-:W-:Y:S01]  /*9e40*/  LOP3.LUT R84, R77, UR12, R41, 0x96, !PT ;  /* 0x0000000c4d547c12 */ /* 0x003fe2000f8e9629 */
        /* <DEDUP_REMOVED lines=54> */
.L_x_22567:
[----:B------:R-:W-:Y:S05]  /*a1b0*/  BSYNC.RECONVERGENT B1 ;  /* 0x0000000000017941 */ /* 0x000fea0003800200 */
.L_x_22566:
        /* <DEDUP_REMOVED lines=9> */
.L_x_22565:
        /* <DEDUP_REMOVED lines=16> */
.L_x_22574:
[----:B------:R-:W-:Y:S01]  /*a350*/  VIADD R78, R78, 0x1 ;  /* 0x000000014e4e7836 */ /* 0x000fe20000000000 */
[----:B------:R-:W-:Y:S03]  /*a360*/  BSSY.RECONVERGENT B2, `(.L_x_22575) ;  /* 0x000000c000027945 */ /* 0x000fe60003800200 */
        /* <DEDUP_REMOVED lines=11> */
.L_x_22576:
[----:B------:R-:W-:Y:S05]  /*a420*/  BSYNC.RECONVERGENT B2 ;  /* 0x0000000000027941 */ /* 0x000fea0003800200 */
.L_x_22575:
        /* <DEDUP_REMOVED lines=60> */
.L_x_22573:
[----:B------:R-:W-:Y:S05]  /*a7f0*/  BSYNC.RECONVERGENT B1 ;  /* 0x0000000000017941 */ /* 0x000fea0003800200 */
.L_x_22572:
        /* <DEDUP_REMOVED lines=9> */
.L_x_22571:
[----:B-1----:R-:W-:Y:S02]  /*a890*/  IMAD.MOV.U32 R67, RZ, RZ, R15 ;  /* 0x000000ffff437224 */ /* 0x002fe400078e000f */
        /* <DEDUP_REMOVED lines=15> */
.L_x_22580:
        /* <DEDUP_REMOVED lines=13> */
.L_x_22582:
[----:B------:R-:W-:Y:S05]  /*aa60*/  BSYNC.RECONVERGENT B2 ;  /* 0x0000000000027941 */ /* 0x000fea0003800200 */
.L_x_22581:
        /* <DEDUP_REMOVED lines=60> */
.L_x_22579:
[----:B------:R-:W-:Y:S05]  /*ae30*/  BSYNC.RECONVERGENT B1 ;  /* 0x0000000000017941 */ /* 0x000fea0003800200 */
.L_x_22578:
        /* <DEDUP_REMOVED lines=9> */
.L_x_22577:
        /* <DEDUP_REMOVED lines=16> */
.L_x_22585:
        /* <DEDUP_REMOVED lines=13> */
.L_x_22587:
[----:B------:R-:W-:Y:S05]  /*b0a0*/  BSYNC.RECONVERGENT B2 ;  /* 0x0000000000027941 */ /* 0x000fea0003800200 */
.L_x_22586:
        /* <DEDUP_REMOVED lines=60> */
.L_x_22584:
[----:B------:R-:W-:Y:S05]  /*b470*/  BSYNC.RECONVERGENT B1 ;  /* 0x0000000000017941 */ /* 0x000fea0003800200 */
.L_x_22583:
        /* <DEDUP_REMOVED lines=9> */
.L_x_22559:
[----:B0-----:R-:W0:Y:S01]  /*b510*/  LDC.64 R84, c[0x0][0x3a8] ;  /* 0x0000ea00ff547b82 */ /* 0x001e220000000a00 */
[----:B------:R-:W-:Y:S01]  /*b520*/  MOV R70, R90 ;  /* 0x0000005a00467202 */ /* 0x000fe20000000f00 */
[----:B0-----:R-:W-:-:S05]  /*b530*/  IMAD.WIDE.U32 R84, R65, 0x10, R84 ;  /* 0x0000001041547825 */ /* 0x001fca00078e0054 */
[----:B-----5:R0:W-:Y:S01]  /*b540*/  STG.E.128 desc[UR14][R84.64], R40 ;  /* 0x0000002854007986 */ /* 0x0201e2000c101d0e */
[----:B------:R-:W-:Y:S05]  /*b550*/  BRA.U !UP2, `(.L_x_22588) ;  /* 0x000000010a2c7547 */ /* 0x000fea000b800000 */
[----:B------:R-:W1:Y:S01]  /*b560*/  LDC.64 R90, c[0x0][0x3b0] ;  /* 0x0000ec00ff5a7b82 */ /* 0x000e620000000a00 */
[----:B0-----:R-:W-:Y:S01]  /*b570*/  IMAD.U32 R85, R2, 0x10000, RZ ;  /* 0x0001000002557824 */ /* 0x001fe200078e00ff */
[----:B------:R-:W-:Y:S02]  /*b580*/  LOP3.LUT R84, R0, 0xffff, RZ, 0xc0, !PT ;  /* 0x0000ffff00547812 */ /* 0x000fe400078ec0ff */
[----:B------:R-:W-:Y:S02]  /*b590*/  LOP3.LUT R67, R3, 0xff, RZ, 0xc0, !PT ;  /* 0x000000ff03437812 */ /* 0x000fe400078ec0ff */
[----:B------:R-:W-:-:S05]  /*b5a0*/  LOP3.LUT R85, R85, 0xff0000, RZ, 0xc0, !PT ;  /* 0x00ff000055557812 */ /* 0x000fca00078ec0ff */
[----:B------:R-:W-:Y:S01]  /*b5b0*/  IMAD R84, R84, 0x1000000, R85 ;  /* 0x0100000054547824 */ /* 0x000fe200078e0255 */
[----:B------:R-:W-:-:S04]  /*b5c0*/  LOP3.LUT R85, R4, 0xff, RZ, 0xc0, !PT ;  /* 0x000000ff04557812 */ /* 0x000fc800078ec0ff */
[----:B------:R-:W-:-:S05]  /*b5d0*/  LEA R84, R67, R84, 0x8 ;  /* 0x0000005443547211 */ /* 0x000fca00078e40ff */
[----:B------:R-:W-:Y:S02]  /*b5e0*/  IMAD.IADD R85, R84, 0x1, R85 ;  /* 0x0000000154557824 */ /* 0x000fe400078e0255 */
[----:B-1----:R-:W-:-:S05]  /*b5f0*/  IMAD.WIDE.U32 R90, R64, 0x4, R90 ;  /* 0x00000004405a7825 */ /* 0x002fca00078e005a */
[----:B------:R1:W-:Y:S02]  /*b600*/  STG.E desc[UR14][R90.64], R85 ;  /* 0x000000555a007986 */ /* 0x0003e4000c10190e */
.L_x_22588:
[----:B------:R-:W-:Y:S01]  /*b610*/  VIADD R65, R65, 0x100 ;  /* 0x0000010041417836 */ /* 0x000fe20000000000 */
[----:B------:R-:W-:-:S07]  /*b620*/  IADD3 R64, PT, PT, R64, 0x100, RZ ;  /* 0x0000010040407810 */ /* 0x000fce0007ffe0ff */
.L_x_22538:
[----:B------:R-:W-:Y:S05]  /*b630*/  BSYNC.RECONVERGENT B0 ;  /* 0x0000000000007941 */ /* 0x000fea0003800200 */
.L_x_22537:
        /* <DEDUP_REMOVED lines=10> */
.L_x_22591:
        /* <DEDUP_REMOVED lines=24> */
.L_x_22596:
        /* <DEDUP_REMOVED lines=13> */
.L_x_22598:
[----:B------:R-:W-:Y:S05]  /*b930*/  BSYNC.RECONVERGENT B2 ;  /* 0x0000000000027941 */ /* 0x000fea0003800200 */
.L_x_22597:
        /* <DEDUP_REMOVED lines=59> */
.L_x_22595:
[----:B------:R-:W-:Y:S05]  /*bcf0*/  BSYNC.RECONVERGENT B1 ;  /* 0x0000000000017941 */ /* 0x000fea0003800200 */
.L_x_22594:
        /* <DEDUP_REMOVED lines=10> */
.L_x_22593:
        /* <DEDUP_REMOVED lines=19> */
.L_x_22602:
        /* <DEDUP_REMOVED lines=13> */
.L_x_22604:
[----:B------:R-:W-:Y:S05]  /*bfa0*/  BSYNC.RECONVERGENT B2 ;  /* 0x0000000000027941 */ /* 0x000fea0003800200 */
.L_x_22603:
        /* <DEDUP_REMOVED lines=60> */
.L_x_22601:
[----:B------:R-:W-:Y:S05]  /*c370*/  BSYNC.RECONVERGENT B1 ;  /* 0x0000000000017941 */ /* 0x000fea0003800200 */
.L_x_22600:
        /* <DEDUP_REMOVED lines=10> */
.L_x_22599:
        /* <DEDUP_REMOVED lines=19> */
.L_x_22608:
        /* <DEDUP_REMOVED lines=13> */
.L_x_22610:
[----:B------:R-:W-:Y:S05]  /*c620*/  BSYNC.RECONVERGENT B2 ;  /* 0x0000000000027941 */ /* 0x000fea0003800200 */
.L_x_22609:
        /* <DEDUP_REMOVED lines=59> */
.L_x_22607:
[----:B------:R-:W-:Y:S05]  /*c9e0*/  BSYNC.RECONVERGENT B1 ;  /* 0x0000000000017941 */ /* 0x000fea0003800200 */
.L_x_22606:
        /* <DEDUP_REMOVED lines=10> */
.L_x_22605:
        /* <DEDUP_REMOVED lines=19> */
.L_x_22614:
        /* <DEDUP_REMOVED lines=13> */
.L_x_22616:
[----:B------:R-:W-:Y:S05]  /*cc90*/  BSYNC.RECONVERGENT B2 ;  /* 0x0000000000027941 */ /* 0x000fea0003800200 */
.L_x_22615:
        /* <DEDUP_REMOVED lines=59> */
.L_x_22613:
[----:B------:R-:W-:Y:S05]  /*d050*/  BSYNC.RECONVERGENT B1 ;  /* 0x0000000000017941 */ /* 0x000fea0003800200 */
.L_x_22612:
        /* <DEDUP_REMOVED lines=11> */
.L_x_22592:
        /* <DEDUP_REMOVED lines=20> */
.L_x_22620:
        /* <DEDUP_REMOVED lines=13> */
.L_x_22622:
[----:B------:R-:W-:Y:S05]  /*d320*/  BSYNC.RECONVERGENT B2 ;  /* 0x0000000000027941 */ /* 0x000fea0003800200 */
.L_x_22621:
        /* <DEDUP_REMOVED lines=59> */
.L_x_22619:
[----:B------:R-:W-:Y:S05]  /*d6e0*/  BSYNC.RECONVERGENT B1 ;  /* 0x0000000000017941 */ /* 0x000fea0003800200 */
.L_x_22618:
        /* <DEDUP_REMOVED lines=9> */
.L_x_22617:
        /* <DEDUP_REMOVED lines=16> */
.L_x_22626:
        /* <DEDUP_REMOVED lines=13> */
.L_x_22628:
[----:B------:R-:W-:Y:S05]  /*d950*/  BSYNC.RECONVERGENT B2 ;  /* 0x0000000000027941 */ /* 0x000fea0003800200 */
.L_x_22627:
        /* <DEDUP_REMOVED lines=60> */
.L_x_22625:
[----:B------:R-:W-:Y:S05]  /*dd20*/  BSYNC.RECONVERGENT B1 ;  /* 0x0000000000017941 */ /* 0x000fea0003800200 */
.L_x_22624:
        /* <DEDUP_REMOVED lines=9> */
.L_x_22623:
        /* <DEDUP_REMOVED lines=16> */
.L_x_22632:
        /* <DEDUP_REMOVED lines=13> */
.L_x_22634:
[----:B------:R-:W-:Y:S05]  /*df90*/  BSYNC.RECONVERGENT B2 ;  /* 0x0000000000027941 */ /* 0x000fea0003800200 */
.L_x_22633:
        /* <DEDUP_REMOVED lines=60> */
.L_x_22631:
[----:B------:R-:W-:Y:S05]  /*e360*/  BSYNC.RECONVERGENT B1 ;  /* 0x0000000000017941 */ /* 0x000fea0003800200 */
.L_x_22630:
        /* <DEDUP_REMOVED lines=9> */
.L_x_22629:
        /* <DEDUP_REMOVED lines=16> */
.L_x_22637:
        /* <DEDUP_REMOVED lines=13> */
.L_x_22639:
[----:B------:R-:W-:Y:S05]  /*e5d0*/  BSYNC.RECONVERGENT B2 ;  /* 0x0000000000027941 */ /* 0x000fea0003800200 */
.L_x_22638:
        /* <DEDUP_REMOVED lines=60> */
.L_x_22636:
[----:B------:R-:W-:Y:S05]  /*e9a0*/  BSYNC.RECONVERGENT B1 ;  /* 0x0000000000017941 */ /* 0x000fea0003800200 */
.L_x_22635:
        /* <DEDUP_REMOVED lines=9> */
.L_x_22611:
[----:B------:R-:W0:Y:S01]  /*ea40*/  LDC.64 R90, c[0x0][0x3a8] ;  /* 0x0000ea00ff5a7b82 */ /* 0x000e220000000a00 */
        /* <DEDUP_REMOVED lines=15> */
.L_x_22640:
[----:B------:R-:W-:Y:S01]  /*eb40*/  VIADD R65, R65, 0x100 ;  /* 0x0000010041417836 */ /* 0x000fe20000000000 */
[----:B------:R-:W-:-:S07]  /*eb50*/  IADD3 R64, PT, PT, R64, 0x100, RZ ;  /* 0x0000010040407810 */ /* 0x000fce0007ffe0ff */
.L_x_22590:
[----:B------:R-:W-:Y:S05]  /*eb60*/  BSYNC.RECONVERGENT B0 ;  /* 0x0000000000007941 */ /* 0x000fea0003800200 */
.L_x_22589:
[----:B------:R-:W-:Y:S01]  /*eb70*/  ISETP.GE.U32.AND P1, PT, R14, 0x500, PT ;  /* 0x000005000e00780c */ /* 0x000fe20003f26070 */
[----:B------:R-:W-:Y:S03]  /*eb80*/  BSSY.RECONVERGENT B0, `(.L_x_22641) ;  /* 0x0000351000007945 */ /* 0x000fe60003800200 */
[----:B-1----:R-:W-:-:S09]  /*eb90*/  P2R R85, PR, RZ, 0x2 ;  /* 0x00000002ff557803 */ /* 0x002fd20000000000 */
[----:B------:R-:W-:Y:S05]  /*eba0*/  @!P1 BRA `(.L_x_22642) ;  /* 0x0000003400389947 */ /* 0x000fea0003800000 */
[----:B------:R-:W-:-:S04]  /*ebb0*/  UISETP.NE.U32.AND UP0, UPT, UR18, URZ, UPT ;  /* 0x000000ff1200728c */ /* 0x000fc8000bf05070 */
[----:B------:R-:W-:Y:S01]  /*ebc0*/  UISETP.NE.AND.EX UP0, UPT, UR19, URZ, UPT, UP0 ;  /* 0x000000ff1300728c */ /* 0x000fe2000bf05300 */
[----:B------:R-:W-:Y:S10]  /*ebd0*/  BRA.U !UP2, `(.L_x_22643) ;  /* 0x000000010a0c7547 */ /* 0x000ff4000b800000 */
[----:B------:R-:W1:Y:S02]  /*ebe0*/  LDC.64 R28, c[0x0][0x390] ;  /* 0x0000e400ff1c7b82 */ /* 0x000e640000000a00 */
[----:B-1----:R-:W-:-:S06]  /*ebf0*/  IMAD.WIDE.U32 R28, R64, 0x10, R28 ;  /* 0x00000010401c7825 */ /* 0x002fcc00078e001c */
[----:B------:R-:W5:Y:S02]  /*ec00*/  LDG.E.128 R28, desc[UR14][R28.64] ;  /* 0x0000000e1c1c7981 */ /* 0x000f64000c1e1d00 */
.L_x_22643:
[----:B------:R-:W-:Y:S05]  /*ec10*/  BRA.U !UP0, `(.L_x_22644) ;  /* 0x0000001908887547 */ /* 0x000fea000b800000 */
[----:B------:R-:W1:Y:S02]  /*ec20*/  LDC.64 R50, c[0x0][0x3a0] ;  /* 0x0000e800ff327b82 */ /* 0x000e640000000a00 */
[----:B-1----:R-:W-:-:S06]  /*ec30*/  IMAD.WIDE.U32 R50, R65, 0x10, R50 ;  /* 0x0000001041327825 */ /* 0x002fcc00078e0032 */
[----:B------:R-:W5:Y:S01]  /*ec40*/  LDG.E.128 R48, desc[UR14][R50.64] ;  /* 0x0000000e32307981 */ /* 0x000f62000c1e1d00 */
[----:B------:R-:W-:-:S13]  /*ec50*/  ISETP.LT.AND P1, PT, RZ, UR27, PT ;  /* 0x0000001bff007c0c */ /* 0x000fda000bf21270 */
[----:B------:R-:W-:Y:S02]  /*ec60*/  @!P1 IMAD.MOV.U32 R67, RZ, RZ, R15 ;  /* 0x000000ffff439224 */ /* 0x000fe400078e000f */
        /* <DEDUP_REMOVED lines=14> */
[--C-:B------:R-:W-:Y:S02]  /*ed50*/  @!P2 IMAD.MOV.U32 R90, RZ, RZ, R70.reuse ;  /* 0x000000ffff5aa224 */ /* 0x100fe400078e0046 */
[----:B------:R-:W-:Y:S02]  /*ed60*/  @P2 IMAD.MOV.U32 R89, RZ, RZ, R71 ;  /* 0x000000ffff592224 */ /* 0x000fe400078e0047 */
[----:B------:R-:W-:Y:S01]  /*ed70*/  @P2 IMAD.MOV.U32 R90, RZ, RZ, R70 ;  /* 0x000000ffff5a2224 */ /* 0x000fe200078e0046 */
[----:B------:R-:W-:Y:S06]  /*ed80*/  BRA `(.L_x_22647) ;  /* 0x0000000400247947 */ /* 0x000fec0003800000 */
.L_x_22648:
        /* <DEDUP_REMOVED lines=13> */
.L_x_22650:
[----:B------:R-:W-:Y:S05]  /*ee60*/  BSYNC.RECONVERGENT B2 ;  /* 0x0000000000027941 */ /* 0x000fea0003800200 */
.L_x_22649:
        /* <DEDUP_REMOVED lines=59> */
.L_x_22647:
[----:B------:R-:W-:Y:S05]  /*f220*/  BSYNC.RECONVERGENT B1 ;  /* 0x0000000000017941 */ /* 0x000fea0003800200 */
.L_x_22646:
        /* <DEDUP_REMOVED lines=10> */
.L_x_22645:
        /* <DEDUP_REMOVED lines=19> */
.L_x_22654:
        /* <DEDUP_REMOVED lines=13> */
.L_x_22656:
[----:B------:R-:W-:Y:S05]  /*f4d0*/  BSYNC.RECONVERGENT B2 ;  /* 0x0000000000027941 */ /* 0x000fea0003800200 */
.L_x_22655:
        /* <DEDUP_REMOVED lines=60> */
.L_x_22653:
[----:B------:R-:W-:Y:S05]  /*f8a0*/  BSYNC.RECONVERGENT B1 ;  /* 0x0000000000017941 */ /* 0x000fea0003800200 */
.L_x_22652:
        /* <DEDUP_REMOVED lines=10> */
.L_x_22651:
        /* <DEDUP_REMOVED lines=19> */
.L_x_22660:
        /* <DEDUP_REMOVED lines=13> */
.L_x_22662:
[----:B------:R-:W-:Y:S05]  /*fb50*/  BSYNC.RECONVERGENT B2 ;  /* 0x0000000000027941 */ /* 0x000fea0003800200 */
.L_x_22661:
        /* <DEDUP_REMOVED lines=59> */
.L_x_22659:
[----:B------:R-:W-:Y:S05]  /*ff10*/  BSYNC.RECONVERGENT B1 ;  /* 0x0000000000017941 */ /* 0x000fea0003800200 */
.L_x_22658:
        /* <DEDUP_REMOVED lines=10> */
.L_x_22657:
        /* <DEDUP_REMOVED lines=19> */
.L_x_22666:
        /* <DEDUP_REMOVED lines=13> */
.L_x_22668:
[----:B------:R-:W-:Y:S05]  /*101c0*/  BSYNC.RECONVERGENT B2 ;  /* 0x0000000000027941 */ /* 0x000fea0003800200 */
.L_x_22667:
        /* <DEDUP_REMOVED lines=59> */
.L_x_22665:
[----:B------:R-:W-:Y:S05]  /*10580*/  BSYNC.RECONVERGENT B1 ;  /* 0x0000000000017941 */ /* 0x000fea0003800200 */
.L_x_22664:
        /* <DEDUP_REMOVED lines=11> */
.L_x_22644:
        /* <DEDUP_REMOVED lines=20> */
.L_x_22672:
        /* <DEDUP_REMOVED lines=13> */
.L_x_22674:
[----:B------:R-:W-:Y:S05]  /*10850*/  BSYNC.RECONVERGENT B2 ;  /* 0x0000000000027941 */ /* 0x000fea0003800200 */
.L_x_22673:
        /* <DEDUP_REMOVED lines=59> */
.L_x_22671:
[----:B------:R-:W-:Y:S05]  /*10c10*/  BSYNC.RECONVERGENT B1 ;  /* 0x0000000000017941 */ /* 0x000fea0003800200 */
.L_x_22670:
        /* <DEDUP_REMOVED lines=9> */
.L_x_22669:
        /* <DEDUP_REMOVED lines=16> */
.L_x_22678:
        /* <DEDUP_REMOVED lines=13> */
.L_x_22680:
[----:B------:R-:W-:Y:S05]  /*10e80*/  BSYNC.RECONVERGENT B2 ;  /* 0x0000000000027941 */ /* 0x000fea0003800200 */
.L_x_22679:
        /* <DEDUP_REMOVED lines=60> */
.L_x_22677:
[----:B------:R-:W-:Y:S05]  /*11250*/  BSYNC.RECONVERGENT B1 ;  /* 0x0000000000017941 */ /* 0x000fea0003800200 */
.L_x_22676:
        /* <DEDUP_REMOVED lines=9> */
.L_x_22675:
        /* <DEDUP_REMOVED lines=16> */
.L_x_22684:
        /* <DEDUP_REMOVED lines=13> */
.L_x_22686:
[----:B------:R-:W-:Y:S05]  /*114c0*/  BSYNC.RECONVERGENT B2 ;  /* 0x0000000000027941 */ /* 0x000fea0003800200 */
.L_x_22685:
        /* <DEDUP_REMOVED lines=60> */
.L_x_22683:
[----:B------:R-:W-:Y:S05]  /*11890*/  BSYNC.RECONVERGENT B1 ;  /* 0x0000000000017941 */ /* 0x000fea0003800200 */
.L_x_22682:
        /* <DEDUP_REMOVED lines=9> */
.L_x_22681:
[----:B------:R-:W-:Y:S01]  /*11930*/  MOV R15, R67 ;  /* 0x00000043000f7202 */ /* 0x000fe20000000f00 */
[----:B------:R-:W-:Y:S01]  /*11940*/  IMAD.MOV.U32 R51, RZ, RZ, RZ ;  /* 0x000000ffff337224 */ /* 0x000fe200078e00ff */
[----:B------:R-:W-:Y:S06]  /*11950*/  BRA.U !UP2, `(.L_x_22663) ;  /* 0x000000050a847547 */ /* 0x000fec000b800000 */
        /* <DEDUP_REMOVED lines=13> */
.L_x_22689:
        /* <DEDUP_REMOVED lines=13> */
.L_x_22691:
[----:B------:R-:W-:Y:S05]  /*11b00*/  BSYNC.RECONVERGENT B2 ;  /* 0x0000000000027941 */ /* 0x000fea0003800200 */
.L_x_22690:
        /* <DEDUP_REMOVED lines=60> */
.L_x_22688:
[----:B------:R-:W-:Y:S05]  /*11ed0*/  BSYNC.RECONVERGENT B1 ;  /* 0x0000000000017941 */ /* 0x000fea0003800200 */
.L_x_22687:
[----:B------:R-:W-:Y:S01]  /*11ee0*/  I2FP.F32.U32 R51, R51 ;  /* 0x0000003300337245 */ /* 0x000fe20000201000 */
[----:B------:R-:W-:Y:S02]  /*11ef0*/  HFMA2 R70, -RZ, RZ, 0.1171875, 0 ;  /* 0x2f800000ff467431 */ /* 0x000fe400000001ff */
[----:B-----5:R-:W-:-:S03]  /*11f00*/  FMUL.FTZ R67, R31, UR17 ;  /* 0x000000111f437c20 */ /* 0x020fc60008410000 */
[----:B------:R-:W-:-:S05]  /*11f10*/  FFMA.FTZ R51, R51, R70, 1.1641532182693481445e-10 ;  /* 0x2f00000033337423 */ /* 0x000fca0000010046 */
[----:B------:R-:W-:Y:S01]  /*11f20*/  FSETP.GTU.FTZ.AND P1, PT, R51, UR23, PT ;  /* 0x0000001733007c0b */ /* 0x000fe2000bf3c000 */
[----:B------:R-:W-:-:S03]  /*11f30*/  FMUL.FTZ R51, R67, UR16 ;  /* 0x0000001043337c20 */ /* 0x000fc60008410000 */
[----:B------:R-:W-:Y:S02]  /*11f40*/  SEL R67, RZ, 0x1, P1 ;  /* 0x00000001ff437807 */ /* 0x000fe40000800000 */
[----:B------:R-:W-:Y:S02]  /*11f50*/  FSEL R51, R51, RZ, !P1 ;  /* 0x000000ff33337208 */ /* 0x000fe40004800000 */
[----:B------:R-:W-:-:S07]  /*11f60*/  PRMT R0, R67, 0x7610, R0 ;  /* 0x0000761043007816 */ /* 0x000fce0000000000 */
.L_x_22663:
[----:B0-----:R-:W0:Y:S01]  /*11f70*/  LDC.64 R90, c[0x0][0x3a8] ;  /* 0x0000ea00ff5a7b82 */ /* 0x001e220000000a00 */
[----:B------:R-:W-:Y:S02]  /*11f80*/  IMAD.MOV.U32 R70, RZ, RZ, R100 ;  /* 0x000000ffff467224 */ /* 0x000fe400078e0064 */
[----:B0-----:R-:W-:-:S05]  /*11f90*/  IMAD.WIDE.U32 R90, R65, 0x10, R90 ;  /* 0x00000010415a7825 */ /* 0x001fca00078e005a */
[----:B-----5:R0:W-:Y:S01]  /*11fa0*/  STG.E.128 desc[UR14][R90.64], R48 ;  /* 0x000000305a007986 */ /* 0x0201e2000c101d0e */
[----:B------:R-:W-:Y:S05]  /*11fb0*/  BRA.U !UP2, `(.L_x_22692) ;  /* 0x000000010a2c7547 */ /* 0x000fea000b800000 */
[----:B------:R-:W1:Y:S01]  /*11fc0*/  LDC.64 R100, c[0x0][0x3b0] ;  /* 0x0000ec00ff647b82 */ /* 0x000e620000000a00 */
[----:B0-----:R-:W-:Y:S02]  /*11fd0*/  SHF.L.U32 R90, R2, 0x10, RZ ;  /* 0x00000010025a7819 */ /* 0x001fe400000006ff */
[----:B------:R-:W-:Y:S02]  /*11fe0*/  LOP3.LUT R89, R0, 0xffff, RZ, 0xc0, !PT ;  /* 0x0000ffff00597812 */ /* 0x000fe400078ec0ff */
[----:B------:R-:W-:Y:S02]  /*11ff0*/  LOP3.LUT R90, R90, 0xff0000, RZ, 0xc0, !PT ;  /* 0x00ff00005a5a7812 */ /* 0x000fe400078ec0ff */
[----:B------:R-:W-:-:S03]  /*12000*/  LOP3.LUT R67, R3, 0xff, RZ, 0xc0, !PT ;  /* 0x000000ff03437812 */ /* 0x000fc600078ec0ff */
[----:B------:R-:W-:Y:S01]  /*12010*/  IMAD R90, R89, 0x1000000, R90 ;  /* 0x01000000595a7824 */ /* 0x000fe200078e025a */
[----:B------:R-:W-:-:S04]  /*12020*/  LOP3.LUT R89, R4, 0xff, RZ, 0xc0, !PT ;  /* 0x000000ff04597812 */ /* 0x000fc800078ec0ff */
[----:B------:R-:W-:-:S05]  /*12030*/  LEA R90, R67, R90, 0x8 ;  /* 0x0000005a435a7211 */ /* 0x000fca00078e40ff */
[----:B------:R-:W-:Y:S02]  /*12040*/  IMAD.IADD R89, R90, 0x1, R89 ;  /* 0x000000015a597824 */ /* 0x000fe400078e0259 */
[----:B-1----:R-:W-:-:S05]  /*12050*/  IMAD.WIDE.U32 R100, R64, 0x4, R100 ;  /* 0x0000000440647825 */ /* 0x002fca00078e0064 */
[----:B------:R1:W-:Y:S02]  /*12060*/  STG.E desc[UR14][R100.64], R89 ;  /* 0x0000005964007986 */ /* 0x0003e4000c10190e */
.L_x_22692:
[----:B------:R-:W-:Y:S01]  /*12070*/  IADD3 R65, PT, PT, R65, 0x100, RZ ;  /* 0x0000010041417810 */ /* 0x000fe20007ffe0ff */
[----:B------:R-:W-:-:S07]  /*12080*/  VIADD R64, R64, 0x100 ;  /* 0x0000010040407836 */ /* 0x000fce0000000000 */
.L_x_22642:
[----:B------:R-:W-:Y:S05]  /*12090*/  BSYNC.RECONVERGENT B0 ;  /* 0x0000000000007941 */ /* 0x000fea0003800200 */
.L_x_22641:
        /* <DEDUP_REMOVED lines=9> */
.L_x_22695:
[----:B------:R-:W-:Y:S05]  /*12130*/  BRA.U !UP0, `(.L_x_22696) ;  /* 0x0000001908887547 */ /* 0x000fea000b800000 */
[----:B------:R-:W2:Y:S02]  /*12140*/  LDC.64 R54, c[0x0][0x3a0] ;  /* 0x0000e800ff367b82 */ /* 0x000ea40000000a00 */
[----:B--2---:R-:W-:-:S06]  /*12150*/  IMAD.WIDE.U32 R54, R65, 0x10, R54 ;  /* 0x0000001041367825 */ /* 0x004fcc00078e0036 */
[----:B------:R-:W5:Y:S01]  /*12160*/  LDG.E.128 R52, desc[UR14][R54.64] ;  /* 0x0000000e36347981 */ /* 0x000f62000c1e1d00 */
[----:B------:R-:W-:-:S13]  /*12170*/  ISETP.LT.AND P2, PT, RZ, UR27, PT ;  /* 0x0000001bff007c0c */ /* 0x000fda000bf41270 */
[----:B------:R-:W-:Y:S01]  /*12180*/  @!P2 MOV R67, R15 ;  /* 0x0000000f0043a202 */ /* 0x000fe20000000f00 */
[----:B0-----:R-:W-:Y:S01]  /*12190*/  @!P2 IMAD.MOV.U32 R90, RZ, RZ, R70 ;  /* 0x000000ffff5aa224 */ /* 0x001fe200078e0046 */
[----:B------:R-:W-:Y:S06]  /*121a0*/  @!P2 BRA `(.L_x_22697) ;  /* 0x000000040090a947 */ /* 0x000fec0003800000 */
        /* <DEDUP_REMOVED lines=16> */
.L_x_22700:
        /* <DEDUP_REMOVED lines=13> */
.L_x_22702:
[----:B------:R-:W-:Y:S05]  /*12380*/  BSYNC.RECONVERGENT B2 ;  /* 0x0000000000027941 */ /* 0x000fea0003800200 */
.L_x_22701:
        /* <DEDUP_REMOVED lines=59> */
.L_x_22699:
[----:B------:R-:W-:Y:S05]  /*12740*/  BSYNC.RECONVERGENT B1 ;  /* 0x0000000000017941 */ /* 0x000fea0003800200 */
.L_x_22698:
        /* <DEDUP_REMOVED lines=10> */
.L_x_22697:
[----:B------:R-:W-:Y:S01]  /*127f0*/  @!P2 IMAD.MOV.U32 R15, RZ, RZ, R67 ;  /* 0x000000ffff0fa224 */ /* 0x000fe200078e0043 */
[----:B------:R-:W-:Y:S01]  /*12800*/  @!P2 MOV R70, R90 ;  /* 0x0000005a0046a202 */ /* 0x000fe20000000f00 */
[----:B------:R-:W-:Y:S06]  /*12810*/  @!P2 BRA `(.L_x_22703) ;  /* 0x000000040094a947 */ /* 0x000fec0003800000 */
        /* <DEDUP_REMOVED lines=16> */
.L_x_22706:
        /* <DEDUP_REMOVED lines=13> */
.L_x_22708:
[----:B------:R-:W-:Y:S05]  /*129f0*/  BSYNC.RECONVERGENT B2 ;  /* 0x0000000000027941 */ /* 0x000fea0003800200 */
.L_x_22707:
        /* <DEDUP_REMOVED lines=60> */
.L_x_22705:
[----:B------:R-:W-:Y:S05]  /*12dc0*/  BSYNC.RECONVERGENT B1 ;  /* 0x0000000000017941 */ /* 0x000fea0003800200 */
.L_x_22704:
        /* <DEDUP_REMOVED lines=10> */
.L_x_22703:
        /* <DEDUP_REMOVED lines=19> */
.L_x_22712:
        /* <DEDUP_REMOVED lines=13> */
.L_x_22714:
[----:B------:R-:W-:Y:S05]  /*13070*/  BSYNC.RECONVERGENT B2 ;  /* 0x0000000000027941 */ /* 0x000fea0003800200 */
.L_x_22713:
        /* <DEDUP_REMOVED lines=59> */
.L_x_22711:
[----:B------:R-:W-:Y:S05]  /*13430*/  BSYNC.RECONVERGENT B1 ;  /* 0x0000000000017941 */ /* 0x000fea0003800200 */
.L_x_22710:
        /* <DEDUP_REMOVED lines=10> */
.L_x_22709:
[----:B------:R-:W-:Y:S01]  /*134e0*/  @!P2 MOV R15, R67 ;  /* 0x00000043000fa202 */ /* 0x000fe20000000f00 */
[----:B-1----:R-:W-:Y:S01]  /*134f0*/  @!P2 IMAD.MOV.U32 R100, RZ, RZ, R90 ;  /* 0x000000ffff64a224 */ /* 0x002fe200078e005a */
        /* <DEDUP_REMOVED lines=17> */
.L_x_22718:
        /* <DEDUP_REMOVED lines=13> */
.L_x_22720:
[----:B------:R-:W-:Y:S05]  /*136e0*/  BSYNC.RECONVERGENT B2 ;  /* 0x0000000000027941 */ /* 0x000fea0003800200 */
.L_x_22719:
        /* <DEDUP_REMOVED lines=59> */
.L_x_22717:
[----:B------:R-:W-:Y:S05]  /*13aa0*/  BSYNC.RECONVERGENT B1 ;  /* 0x0000000000017941 */ /* 0x000fea0003800200 */
.L_x_22716:
        /* <DEDUP_REMOVED lines=9> */
[----:B------:R-:W-:Y:S01]  /*13b40*/  PRMT R0, R67, 0x7610, R0 ;  /* 0x0000761043007816 */ /* 0x000fe20000000000 */
[----:B------:R-:W-:Y:S06]  /*13b50*/  BRA `(.L_x_22715) ;  /* 0x00000018004c7947 */ /* 0x000fec0003800000 */
.L_x_22696:
[----:B------:R-:W-:Y:S01]  /*13b60*/  IMAD.MOV.U32 R54, RZ, RZ, R15 ;  /* 0x000000ffff367224 */ /* 0x000fe200078e000f */
[----:B-1----:R-:W-:Y:S01]  /*13b70*/  MOV R100, R70 ;  /* 0x0000004600647202 */ /* 0x002fe20000000f00 */
[----:B------:R-:W-:Y:S01]  /*13b80*/  IMAD.MOV.U32 R52, RZ, RZ, RZ ;  /* 0x000000ffff347224 */ /* 0x000fe200078e00ff */
[----:B------:R-:W-:Y:S06]  /*13b90*/  BRA.U !UP2, `(.L_x_22721) ;  /* 0x000000050a8c7547 */ /* 0x000fec000b800000 */
        /* <DEDUP_REMOVED lines=16> */
.L_x_22724:
        /* <DEDUP_REMOVED lines=13> */
.L_x_22726:
[----:B------:R-:W-:Y:S05]  /*13d70*/  BSYNC.RECONVERGENT B2 ;  /* 0x0000000000027941 */ /* 0x000fea0003800200 */
.L_x_22725:
        /* <DEDUP_REMOVED lines=59> */
.L_x_22723:
[----:B------:R-:W-:Y:S05]  /*14130*/  BSYNC.RECONVERGENT B1 ;  /* 0x0000000000017941 */ /* 0x000fea0003800200 */
.L_x_22722:
[----:B------:R-:W-:Y:S01]  /*14140*/  I2FP.F32.U32 R15, R52 ;  /* 0x00000034000f7245 */ /* 0x000fe20000201000 */
[----:B------:R-:W-:Y:S02]  /*14150*/  HFMA2 R52, -RZ, RZ, 0.1171875, 0 ;  /* 0x2f800000ff347431 */ /* 0x000fe400000001ff */
[----:B-----5:R-:W-:-:S03]  /*14160*/  FMUL.FTZ R53, R28, UR17 ;  /* 0x000000111c357c20 */ /* 0x020fc60008410000 */
[----:B------:R-:W-:Y:S01]  /*14170*/  FFMA.FTZ R15, R15, R52, 1.1641532182693481445e-10 ;  /* 0x2f0000000f0f7423 */ /* 0x000fe20000010034 */
[----:B------:R-:W-:-:S04]  /*14180*/  FMUL.FTZ R53, R53, UR16 ;  /* 0x0000001035357c20 */ /* 0x000fc80008410000 */
[----:B------:R-:W-:-:S04]  /*14190*/  FSETP.GTU.FTZ.AND P2, PT, R15, UR23, PT ;  /* 0x000000170f007c0b */ /* 0x000fc8000bf5c000 */
[----:B------:R-:W-:Y:S02]  /*141a0*/  SEL R15, RZ, 0x1, P2 ;  /* 0x00000001ff0f7807 */ /* 0x000fe40001000000 */
[----:B------:R-:W-:Y:S02]  /*141b0*/  FSEL R52, R53, RZ, !P2 ;  /* 0x000000ff35347208 */ /* 0x000fe40005000000 */
[----:B------:R-:W-:-:S07]  /*141c0*/  PRMT R4, R15, 0x7610, R4 ;  /* 0x000076100f047816 */ /* 0x000fce0000000004 */
.L_x_22721:
[----:B------:R-:W-:Y:S01]  /*141d0*/  IMAD.MOV.U32 R15, RZ, RZ, R54 ;  /* 0x000000ffff0f7224 */ /* 0x000fe200078e0036 */
[----:B------:R-:W-:Y:S01]  /*141e0*/  MOV R53, RZ ;  /* 0x000000ff00357202 */ /* 0x000fe20000000f00 */
        /* <DEDUP_REMOVED lines=14> */
.L_x_22730:
        /* <DEDUP_REMOVED lines=13> */
.L_x_22732:
[----:B------:R-:W-:Y:S05]  /*143a0*/  BSYNC.RECONVERGENT B2 ;  /* 0x0000000000027941 */ /* 0x000fea0003800200 */
.L_x_22731:
        /* <DEDUP_REMOVED lines=60> */
.L_x_22729:
[----:B------:R-:W-:Y:S05]  /*14770*/  BSYNC.RECONVERGENT B1 ;  /* 0x0000000000017941 */ /* 0x000fea0003800200 */
.L_x_22728:
[----:B------:R-:W-:Y:S01]  /*14780*/  I2FP.F32.U32 R53, R53 ;  /* 0x0000003500357245 */ /* 0x000fe20000201000 */
[----:B------:R-:W-:Y:S02]  /*14790*/  IMAD.MOV.U32 R54, RZ, RZ, 0x2f800000 ;  /* 0x2f800000ff367424 */ /* 0x000fe400078e00ff */
[----:B-----5:R-:W-:Y:S02]  /*147a0*/  FMUL.FTZ R55, R29, UR17 ;  /* 0x000000111d377c20 */ /* 0x020fe40008410000 */
[----:B------:R-:W-:Y:S02]  /*147b0*/  FFMA.FTZ R53, R53, R54, 1.1641532182693481445e-10 ;  /* 0x2f00000035357423 */ /* 0x000fe40000010036 */
[----:B------:R-:W-:-:S03]  /*147c0*/  FMUL.FTZ R55, R55, UR16 ;  /* 0x0000001037377c20 */ /* 0x000fc60008410000 */
[----:B------:R-:W-:-:S04]  /*147d0*/  FSETP.GTU.FTZ.AND P2, PT, R53, UR23, PT ;  /* 0x0000001735007c0b */ /* 0x000fc8000bf5c000 */
[----:B------:R-:W-:Y:S02]  /*147e0*/  SEL R54, RZ, 0x1, P2 ;  /* 0x00000001ff367807 */ /* 0x000fe40001000000 */
[----:B------:R-:W-:Y:S02]  /*147f0*/  FSEL R53, R55, RZ, !P2 ;  /* 0x000000ff37357208 */ /* 0x000fe40005000000 */
[----:B------:R-:W-:-:S07]  /*14800*/  PRMT R3, R54, 0x7610, R3 ;  /* 0x0000761036037816 */ /* 0x000fce0000000003 */
.L_x_22727:
        /* <DEDUP_REMOVED lines=16> */
.L_x_22736:
        /* <DEDUP_REMOVED lines=13> */
.L_x_22738:
[----:B------:R-:W-:Y:S05]  /*149e0*/  BSYNC.RECONVERGENT B2 ;  /* 0x0000000000027941 */ /* 0x000fea0003800200 */
.L_x_22737:
        /* <DEDUP_REMOVED lines=60> */
.L_x_22735:
[----:B------:R-:W-:Y:S05]  /*14db0*/  BSYNC.RECONVERGENT B1 ;  /* 0x0000000000017941 */ /* 0x000fea0003800200 */
.L_x_22734:
        /* <DEDUP_REMOVED lines=9> */
.L_x_22733:
        /* <DEDUP_REMOVED lines=16> */
.L_x_22741:
        /* <DEDUP_REMOVED lines=13> */
.L_x_22743:
[----:B------:R-:W-:Y:S05]  /*15020*/  BSYNC.RECONVERGENT B2 ;  /* 0x0000000000027941 */ /* 0x000fea0003800200 */
.L_x_22742:
[----:B------:R-:W-:Y:S01]  /*15030*/  IMAD.WIDE.U32 R70, R74, -0x326172a9, RZ ;  /* 0xcd9e8d574a467825 */ /* 0x000fe200078e00ff */
[----:B------:R-:W-:Y:S01]  /*15040*/  LOP3.LUT R72, R11, UR13, R103, 0x96, !PT ;  /* 0x0000000d0b487c12 */ /* 0x000fe2000f8e9667 */
[----:B------:R-:W-:Y:S02]  /*15050*/  UIADD3 UR5, UPT, UPT, UR12, -0x61c88647, URZ ;  /* 0x9e3779b90c057890 */ /* 0x000fe4000fffe0ff */
[----:B------:R-:W-:Y:S01]  /*15060*/  HFMA2 R15, -RZ, RZ, 0, 0 ;  /* 0x00000000ff0f7431 */ /* 0x000fe200000001ff */
[----:B------:R-:W-:Y:S01]  /*15070*/  UIADD3 UR6, UPT, UPT, UR13, -0x4498517b, URZ ;  /* 0xbb67ae850d067890 */ /* 0x000fe2000fffe0ff */
[----:B0-----:R-:W-:Y:S01]  /*15080*/  LOP3.LUT R90, R77, UR12, R71, 0x96, !PT ;  /* 0x0000000c4d5a7c12 */ /* 0x001fe2000f8e9647 */
        /* <DEDUP_REMOVED lines=54> */
.L_x_22740:
[----:B------:R-:W-:Y:S05]  /*153f0*/  BSYNC.RECONVERGENT B1 ;  /* 0x0000000000017941 */ /* 0x000fea0003800200 */
.L_x_22739:
[----:B------:R-:W-:Y:S01]  /*15400*/  I2FP.F32.U32 R55, R55 ;  /* 0x0000003700377245 */ /* 0x000fe20000201000 */
[----:B------:R-:W-:Y:S02]  /*15410*/  IMAD.MOV.U32 R70, RZ, RZ, 0x2f800000 ;  /* 0x2f800000ff467424 */ /* 0x000fe400078e00ff */
[----:B-----5:R-:W-:Y:S02]  /*15420*/  FMUL.FTZ R67, R31, UR17 ;  /* 0x000000111f437c20 */ /* 0x020fe40008410000 */
[----:B------:R-:W-:Y:S02]  /*15430*/  FFMA.FTZ R55, R55, R70, 1.1641532182693481445e-10 ;  /* 0x2f00000037377423 */ /* 0x000fe40000010046 */
[----:B------:R-:W-:-:S03]  /*15440*/  FMUL.FTZ R67, R67, UR16 ;  /* 0x0000001043437c20 */ /* 0x000fc60008410000 */
[----:B------:R-:W-:-:S04]  /*15450*/  FSETP.GTU.FTZ.AND P2, PT, R55, UR23, PT ;  /* 0x0000001737007c0b */ /* 0x000fc8000bf5c000 */
[----:B------:R-:W-:Y:S02]  /*15460*/  FSEL R55, R67, RZ, !P2 ;  /* 0x000000ff43377208 */ /* 0x000fe40005000000 */
[----:B------:R-:W-:-:S04]  /*15470*/  SEL R67, RZ, 0x1, P2 ;  /* 0x00000001ff437807 */ /* 0x000fc80001000000 */
[----:B------:R-:W-:-:S07]  /*15480*/  PRMT R0, R67, 0x7610, R0 ;  /* 0x0000761043007816 */ /* 0x000fce0000000000 */
.L_x_22715:
        /* <DEDUP_REMOVED lines=9> */
[----:B------:R-:W-:-:S04]  /*15520*/  LOP3.LUT R90, R90, 0xff0000, RZ, 0xc0, !PT ;  /* 0x00ff00005a5a7812 */ /* 0x000fc800078ec0ff */
[----:B------:R-:W-:Y:S02]  /*15530*/  LEA R90, R89, R90, 0x18 ;  /* 0x0000005a595a7211 */ /* 0x000fe400078ec0ff */
[----:B------:R-:W-:-:S03]  /*15540*/  LOP3.LUT R89, R4, 0xff, RZ, 0xc0, !PT ;  /* 0x000000ff04597812 */ /* 0x000fc600078ec0ff */
[----:B------:R-:W-:-:S05]  /*15550*/  IMAD R90, R67, 0x100, R90 ;  /* 0x00000100435a7824 */ /* 0x000fca00078e025a */
[----:B------:R-:W-:Y:S01]  /*15560*/  IADD3 R89, PT, PT, R90, R89, RZ ;  /* 0x000000595a597210 */ /* 0x000fe20007ffe0ff */
[----:B-1----:R-:W-:-:S05]  /*15570*/  IMAD.WIDE.U32 R100, R64, 0x4, R100 ;  /* 0x0000000440647825 */ /* 0x002fca00078e0064 */
[----:B------:R1:W-:Y:S02]  /*15580*/  STG.E desc[UR14][R100.64], R89 ;  /* 0x0000005964007986 */ /* 0x0003e4000c10190e */
.L_x_22744:
[----:B------:R-:W-:Y:S01]  /*15590*/  VIADD R65, R65, 0x100 ;  /* 0x0000010041417836 */ /* 0x000fe20000000000 */
[----:B------:R-:W-:-:S07]  /*155a0*/  IADD3 R64, PT, PT, R64, 0x100, RZ ;  /* 0x0000010040407810 */ /* 0x000fce0007ffe0ff */
.L_x_22694:
[----:B------:R-:W-:Y:S05]  /*155b0*/  BSYNC.RECONVERGENT B0 ;  /* 0x0000000000007941 */ /* 0x000fea0003800200 */
.L_x_22693:
        /* <DEDUP_REMOVED lines=9> */
.L_x_22747:
[----:B------:R-:W-:Y:S05]  /*15650*/  BRA.U !UP0, `(.L_x_22748) ;  /* 0x0000001908887547 */ /* 0x000fea000b800000 */
[----:B------:R-:W2:Y:S02]  /*15660*/  LDC.64 R58, c[0x0][0x3a0] ;  /* 0x0000e800ff3a7b82 */ /* 0x000ea40000000a00 */
[----:B--2---:R-:W-:-:S06]  /*15670*/  IMAD.WIDE.U32 R58, R65, 0x10, R58 ;  /* 0x00000010413a7825 */ /* 0x004fcc00078e003a */
[----:B------:R-:W5:Y:S01]  /*15680*/  LDG.E.128 R56, desc[UR14][R58.64] ;  /* 0x0000000e3a387981 */ /* 0x000f62000c1e1d00 */
[----:B------:R-:W-:-:S13]  /*15690*/  ISETP.LT.AND P3, PT, RZ, UR27, PT ;  /* 0x0000001bff007c0c */ /* 0x000fda000bf61270 */
[----:B------:R-:W-:Y:S01]  /*156a0*/  @!P3 IMAD.MOV.U32 R67, RZ, RZ, R15 ;  /* 0x000000ffff43b224 */ /* 0x000fe200078e000f */
[----:B0-----:R-:W-:Y:S01]  /*156b0*/  @!P3 MOV R90, R70 ;  /* 0x00000046005ab202 */ /* 0x001fe20000000f00 */
        /* <DEDUP_REMOVED lines=17> */
.L_x_22752:
        /* <DEDUP_REMOVED lines=13> */
.L_x_22754:
[----:B------:R-:W-:Y:S05]  /*158a0*/  BSYNC.RECONVERGENT B2 ;  /* 0x0000000000027941 */ /* 0x000fea0003800200 */
.L_x_22753:
        /* <DEDUP_REMOVED lines=59> */
.L_x_22751:
[----:B------:R-:W-:Y:S05]  /*15c60*/  BSYNC.RECONVERGENT B1 ;  /* 0x0000000000017941 */ /* 0x000fea0003800200 */
.L_x_22750:
        /* <DEDUP_REMOVED lines=10> */
.L_x_22749:
[----:B------:R-:W-:Y:S01]  /*15d10*/  @!P3 MOV R15, R67 ;  /* 0x00000043000fb202 */ /* 0x000fe20000000f00 */
[----:B------:R-:W-:Y:S01]  /*15d20*/  @!P3 IMAD.MOV.U32 R70, RZ, RZ, R90 ;  /* 0x000000ffff46b224 */ /* 0x000fe200078e005a */
        /* <DEDUP_REMOVED lines=17> */
.L_x_22758:
        /* <DEDUP_REMOVED lines=13> */
.L_x_22760:
[----:B------:R-:W-:Y:S05]  /*15f10*/  BSYNC.RECONVERGENT B2 ;  /* 0x0000000000027941 */ /* 0x000fea0003800200 */
.L_x_22759:
        /* <DEDUP_REMOVED lines=60> */
.L_x_22757:
[----:B------:R-:W-:Y:S05]  /*162e0*/  BSYNC.RECONVERGENT B1 ;  /* 0x0000000000017941 */ /* 0x000fea0003800200 */
.L_x_22756:
        /* <DEDUP_REMOVED lines=10> */
.L_x_22755:
        /* <DEDUP_REMOVED lines=19> */
.L_x_22764:
        /* <DEDUP_REMOVED lines=13> */
.L_x_22766:
[----:B------:R-:W-:Y:S05]  /*16590*/  BSYNC.RECONVERGENT B2 ;  /* 0x0000000000027941 */ /* 0x000fea0003800200 */
.L_x_22765:
        /* <DEDUP_REMOVED lines=59> */
.L_x_22763:
[----:B------:R-:W-:Y:S05]  /*16950*/  BSYNC.RECONVERGENT B1 ;  /* 0x0000000000017941 */ /* 0x000fea0003800200 */
.L_x_22762:
        /* <DEDUP_REMOVED lines=10> */
.L_x_22761:
[----:B------:R-:W-:Y:S01]  /*16a00*/  @!P3 IMAD.MOV.U32 R15, RZ, RZ, R67 ;  /* 0x000000ffff0fb224 */ /* 0x000fe200078e0043 */
[----:B-1----:R-:W-:Y:S01]  /*16a10*/  @!P3 MOV R100, R90 ;  /* 0x0000005a0064b202 */ /* 0x002fe20000000f00 */
        /* <DEDUP_REMOVED lines=17> */
.L_x_22770:
        /* <DEDUP_REMOVED lines=13> */
.L_x_22772:
[----:B------:R-:W-:Y:S05]  /*16c00*/  BSYNC.RECONVERGENT B2 ;  /* 0x0000000000027941 */ /* 0x000fea0003800200 */
.L_x_22771:
        /* <DEDUP_REMOVED lines=59> */
.L_x_22769:
[----:B------:R-:W-:Y:S05]  /*16fc0*/  BSYNC.RECONVERGENT B1 ;  /* 0x0000000000017941 */ /* 0x000fea0003800200 */
.L_x_22768:
        /* <DEDUP_REMOVED lines=11> */
.L_x_22748:
[----:B------:R-:W-:Y:S01]  /*17080*/  HFMA2 R56, -RZ, RZ, 0, 0 ;  /* 0x00000000ff387431 */ /* 0x000fe200000001ff */
[----:B------:R-:W-:Y:S01]  /*17090*/  MOV R58, R15 ;  /* 0x0000000f003a7202 */ /* 0x000fe20000000f00 */
[----:B-1----:R-:W-:Y:S01]  /*170a0*/  IMAD.MOV.U32 R100, RZ, RZ, R70 ;  /* 0x000000ffff647224 */ /* 0x002fe200078e0046 */
        /* <DEDUP_REMOVED lines=17> */
.L_x_22776:
        /* <DEDUP_REMOVED lines=13> */
.L_x_22778:
[----:B------:R-:W-:Y:S05]  /*17290*/  BSYNC.RECONVERGENT B2 ;  /* 0x0000000000027941 */ /* 0x000fea0003800200 */
.L_x_22777:
        /* <DEDUP_REMOVED lines=59> */
.L_x_22775:
[----:B------:R-:W-:Y:S05]  /*17650*/  BSYNC.RECONVERGENT B1 ;  /* 0x0000000000017941 */ /* 0x000fea0003800200 */
.L_x_22774:
        /* <DEDUP_REMOVED lines=9> */
.L_x_22773:
[----:B------:R-:W-:Y:S01]  /*176f0*/  MOV R15, R58 ;  /* 0x0000003a000f7202 */ /* 0x000fe20000000f00 */
        /* <DEDUP_REMOVED lines=15> */
.L_x_22782:
        /* <DEDUP_REMOVED lines=13> */
.L_x_22784:
[----:B------:R-:W-:Y:S05]  /*178c0*/  BSYNC.RECONVERGENT B2 ;  /* 0x0000000000027941 */ /* 0x000fea0003800200 */
.L_x_22783:
        /* <DEDUP_REMOVED lines=60> */
.L_x_22781:
[----:B------:R-:W-:Y:S05]  /*17c90*/  BSYNC.RECONVERGENT B1 ;  /* 0x0000000000017941 */ /* 0x000fea0003800200 */
.L_x_22780:
        /* <DEDUP_REMOVED lines=9> */
.L_x_22779:
        /* <DEDUP_REMOVED lines=16> */
.L_x_22788:
        /* <DEDUP_REMOVED lines=13> */
.L_x_22790:
[----:B------:R-:W-:Y:S05]  /*17f00*/  BSYNC.RECONVERGENT B2 ;  /* 0x0000000000027941 */ /* 0x000fea0003800200 */
.L_x_22789:
        /* <DEDUP_REMOVED lines=60> */
.L_x_22787:
[----:B------:R-:W-:Y:S05]  /*182d0*/  BSYNC.RECONVERGENT B1 ;  /* 0x0000000000017941 */ /* 0x000fea0003800200 */
.L_x_22786:
        /* <DEDUP_REMOVED lines=9> */
.L_x_22785:
        /* <DEDUP_REMOVED lines=16> */
.L_x_22793:
        /* <DEDUP_REMOVED lines=13> */
.L_x_22795:
[----:B------:R-:W-:Y:S05]  /*18540*/  BSYNC.RECONVERGENT B2 ;  /* 0x0000000000027941 */ /* 0x000fea0003800200 */
.L_x_22794:
        /* <DEDUP_REMOVED lines=60> */
.L_x_22792:
[----:B------:R-:W-:Y:S05]  /*18910*/  BSYNC.RECONVERGENT B1 ;  /* 0x0000000000017941 */ /* 0x000fea0003800200 */
.L_x_22791:
        /* <DEDUP_REMOVED lines=9> */
.L_x_22767:
        /* <DEDUP_REMOVED lines=16> */
.L_x_22796:
[----:B------:R-:W-:Y:S01]  /*18ab0*/  IADD3 R65, PT, PT, R65, 0x100, RZ ;  /* 0x0000010041417810 */ /* 0x000fe20007ffe0ff */
[----:B------:R-:W-:-:S07]  /*18ac0*/  VIADD R64, R64, 0x100 ;  /* 0x0000010040407836 */ /* 0x000fce0000000000 */
.L_x_22746:
[----:B------:R-:W-:Y:S05]  /*18ad0*/  BSYNC.RECONVERGENT B0 ;  /* 0x0000000000007941 */ /* 0x000fea0003800200 */
.L_x_22745:
        /* <DEDUP_REMOVED lines=9> */
.L_x_22799:
        /* <DEDUP_REMOVED lines=24> */
.L_x_22804:
        /* <DEDUP_REMOVED lines=13> */
.L_x_22806:
[----:B------:R-:W-:Y:S05]  /*18dc0*/  BSYNC.RECONVERGENT B2 ;  /* 0x0000000000027941 */ /* 0x000fea0003800200 */
.L_x_22805:
        /* <DEDUP_REMOVED lines=59> */
.L_x_22803:
[----:B------:R-:W-:Y:S05]  /*19180*/  BSYNC.RECONVERGENT B1 ;  /* 0x0000000000017941 */ /* 0x000fea0003800200 */
.L_x_22802:
        /* <DEDUP_REMOVED lines=10> */
.L_x_22801:
        /* <DEDUP_REMOVED lines=19> */
.L_x_22810:
        /* <DEDUP_REMOVED lines=13> */
.L_x_22812:
[----:B------:R-:W-:Y:S05]  /*19430*/  BSYNC.RECONVERGENT B2 ;  /* 0x0000000000027941 */ /* 0x000fea0003800200 */
.L_x_22811:
        /* <DEDUP_REMOVED lines=60> */
.L_x_22809:
[----:B------:R-:W-:Y:S05]  /*19800*/  BSYNC.RECONVERGENT B1 ;  /* 0x0000000000017941 */ /* 0x000fea0003800200 */
.L_x_22808:
        /* <DEDUP_REMOVED lines=10> */
.L_x_22807:
        /* <DEDUP_REMOVED lines=19> */
.L_x_22816:
        /* <DEDUP_REMOVED lines=13> */
.L_x_22818:
[----:B------:R-:W-:Y:S05]  /*19ab0*/  BSYNC.RECONVERGENT B2 ;  /* 0x0000000000027941 */ /* 0x000fea0003800200 */
.L_x_22817:
        /* <DEDUP_REMOVED lines=59> */
.L_x_22815:
[----:B------:R-:W-:Y:S05]  /*19e70*/  BSYNC.RECONVERGENT B1 ;  /* 0x0000000000017941 */ /* 0x000fea0003800200 */
.L_x_22814:
        /* <DEDUP_REMOVED lines=10> */
.L_x_22813:
        /* <DEDUP_REMOVED lines=19> */
.L_x_22822:
        /* <DEDUP_REMOVED lines=13> */
.L_x_22824:
[----:B------:R-:W-:Y:S05]  /*1a120*/  BSYNC.RECONVERGENT B2 ;  /* 0x0000000000027941 */ /* 0x000fea0003800200 */
.L_x_22823:
        /* <DEDUP_REMOVED lines=60> */
.L_x_22821:
[----:B------:R-:W-:Y:S05]  /*1a4f0*/  BSYNC.RECONVERGENT B1 ;  /* 0x0000000000017941 */ /* 0x000fea0003800200 */
.L_x_22820:
        /* <DEDUP_REMOVED lines=11> */
.L_x_22800:
[----:B------:R-:W-:Y:S01]  /*1a5b0*/  HFMA2 R60, -RZ, RZ, 0, 0 ;  /* 0x00000000ff3c7431 */ /* 0x000fe200000001ff */
[----:B------:R-:W-:Y:S01]  /*1a5c0*/  MOV R62, R15 ;  /* 0x0000000f003e7202 */ /* 0x000fe20000000f00 */
[----:B0-----:R-:W-:Y:S01]  /*1a5d0*/  IMAD.MOV.U32 R90, RZ, RZ, R70 ;  /* 0x000000ffff5a7224 */ /* 0x001fe200078e0046 */
        /* <DEDUP_REMOVED lines=17> */
.L_x_22828:
        /* <DEDUP_REMOVED lines=13> */
.L_x_22830:
[----:B------:R-:W-:Y:S05]  /*1a7c0*/  BSYNC.RECONVERGENT B2 ;  /* 0x0000000000027941 */ /* 0x000fea0003800200 */
.L_x_22829:
        /* <DEDUP_REMOVED lines=59> */
.L_x_22827:
[----:B------:R-:W-:Y:S05]  /*1ab80*/  BSYNC.RECONVERGENT B1 ;  /* 0x0000000000017941 */ /* 0x000fea0003800200 */
.L_x_22826:
        /* <DEDUP_REMOVED lines=9> */
.L_x_22825:
        /* <DEDUP_REMOVED lines=16> */
.L_x_22834:
        /* <DEDUP_REMOVED lines=13> */
.L_x_22836:
[----:B------:R-:W-:Y:S05]  /*1adf0*/  BSYNC.RECONVERGENT B2 ;  /* 0x0000000000027941 */ /* 0x000fea0003800200 */
.L_x_22835:
        /* <DEDUP_REMOVED lines=60> */
.L_x_22833:
[----:B------:R-:W-:Y:S05]  /*1b1c0*/  BSYNC.RECONVERGENT B1 ;  /* 0x0000000000017941 */ /* 0x000fea0003800200 */
.L_x_22832:
        /* <DEDUP_REMOVED lines=9> */
.L_x_22831:
        /* <DEDUP_REMOVED lines=16> */
.L_x_22840:
        /* <DEDUP_REMOVED lines=13> */
.L_x_22842:
[----:B------:R-:W-:Y:S05]  /*1b430*/  BSYNC.RECONVERGENT B2 ;  /* 0x0000000000027941 */ /* 0x000fea0003800200 */
.L_x_22841:
        /* <DEDUP_REMOVED lines=60> */
.L_x_22839:
[----:B------:R-:W-:Y:S05]  /*1b800*/  BSYNC.RECONVERGENT B1 ;  /* 0x0000000000017941 */ /* 0x000fea0003800200 */
.L_x_22838:
        /* <DEDUP_REMOVED lines=9> */
.L_x_22837:
[----:B------:R-:W-:Y:S01]  /*1b8a0*/  HFMA2 R63, -RZ, RZ, 0, 0 ;  /* 0x00000000ff3f7431 */ /* 0x000fe200000001ff */
[----:B------:R-:W-:Y:S01]  /*1b8b0*/  MOV R15, R67 ;  /* 0x00000043000f7202 */ /* 0x000fe20000000f00 */
[----:B------:R-:W-:Y:S01]  /*1b8c0*/  IMAD.MOV.U32 R70, RZ, RZ, R90 ;  /* 0x000000ffff467224 */ /* 0x000fe200078e005a */
        /* <DEDUP_REMOVED lines=17> */
.L_x_22845:
        /* <DEDUP_REMOVED lines=13> */
.L_x_22847:
[----:B------:R-:W-:Y:S05]  /*1bab0*/  BSYNC.RECONVERGENT B2 ;  /* 0x0000000000027941 */ /* 0x000fea0003800200 */
.L_x_22846:
[----:B------:R-:W-:Y:S01]  /*1bac0*/  IMAD.WIDE.U32 R70, R74, -0x326172a9, RZ ;  /* 0xcd9e8d574a467825 */ /* 0x000fe200078e00ff */
[----:B------:R-:W-:Y:S01]  /*1bad0*/  LOP3.LUT R72, R11, UR13, R103, 0x96, !PT ;  /* 0x0000000d0b487c12 */ /* 0x000fe2000f8e9667 */
[----:B------:R-:W-:Y:S01]  /*1bae0*/  UIADD3 UR5, UPT, UPT, UR12, -0x61c88647, URZ ;  /* 0x9e3779b90c057890 */ /* 0x000fe2000fffe0ff */
[----:B------:R-:W-:Y:S01]  /*1baf0*/  MOV R63, R90 ;  /* 0x0000005a003f7202 */ /* 0x000fe20000000f00 */
[----:B------:R-:W-:Y:S01]  /*1bb00*/  UIADD3 UR6, UPT, UPT, UR13, -0x4498517b, URZ ;  /* 0xbb67ae850d067890 */ /* 0x000fe2000fffe0ff */
[----:B-1----:R-:W-:Y:S01]  /*1bb10*/  LOP3.LUT R100, R77, UR12, R71, 0x96, !PT ;  /* 0x0000000c4d647c12 */ /* 0x002fe2000f8e9647 */
        /* <DEDUP_REMOVED lines=54> */
.L_x_22844:
[----:B------:R-:W-:Y:S05]  /*1be80*/  BSYNC.RECONVERGENT B1 ;  /* 0x0000000000017941 */ /* 0x000fea0003800200 */
.L_x_22843:
[----:B------:R-:W-:Y:S01]  /*1be90*/  I2FP.F32.U32 R63, R63 ;  /* 0x0000003f003f7245 */ /* 0x000fe20000201000 */
[----:B------:R-:W-:Y:S02]  /*1bea0*/  HFMA2 R90, -RZ, RZ, 0.1171875, 0 ;  /* 0x2f800000ff5a7431 */ /* 0x000fe400000001ff */
[----:B-----5:R-:W-:-:S03]  /*1beb0*/  FMUL.FTZ R67, R31, UR17 ;  /* 0x000000111f437c20 */ /* 0x020fc60008410000 */
[----:B------:R-:W-:Y:S01]  /*1bec0*/  FFMA.FTZ R63, R63, R90, 1.1641532182693481445e-10 ;  /* 0x2f0000003f3f7423 */ /* 0x000fe2000001005a */
[----:B-1----:R-:W-:-:S04]  /*1bed0*/  FMUL.FTZ R89, R67, UR16 ;  /* 0x0000001043597c20 */ /* 0x002fc80008410000 */
[----:B------:R-:W-:-:S04]  /*1bee0*/  FSETP.GTU.FTZ.AND P4, PT, R63, UR23, PT ;  /* 0x000000173f007c0b */ /* 0x000fc8000bf9c000 */
[----:B------:R-:W-:Y:S02]  /*1bef0*/  SEL R67, RZ, 0x1, P4 ;  /* 0x00000001ff437807 */ /* 0x000fe40002000000 */
[----:B------:R-:W-:Y:S02]  /*1bf00*/  FSEL R63, R89, RZ, !P4 ;  /* 0x000000ff593f7208 */ /* 0x000fe40006000000 */
[----:B------:R-:W-:-:S07]  /*1bf10*/  PRMT R0, R67, 0x7610, R0 ;  /* 0x0000761043007816 */ /* 0x000fce0000000000 */
.L_x_22819:
[----:B------:R-:W0:Y:S02]  /*1bf20*/  LDC.64 R90, c[0x0][0x3a8] ;  /* 0x0000ea00ff5a7b82 */ /* 0x000e240000000a00 */
[----:B0-----:R-:W-:-:S05]  /*1bf30*/  IMAD.WIDE.U32 R90, R65, 0x10, R90 ;  /* 0x00000010415a7825 */ /* 0x001fca00078e005a */
[----:B-----5:R2:W-:Y:S01]  /*1bf40*/  STG.E.128 desc[UR14][R90.64], R60 ;  /* 0x0000003c5a007986 */ /* 0x0205e2000c101d0e */
[----:B------:R-:W-:Y:S05]  /*1bf50*/  BRA.U !UP2, `(.L_x_22798) ;  /* 0x000000010a2c7547 */ /* 0x000fea000b800000 */
[----:B-1----:R-:W0:Y:S01]  /*1bf60*/  LDC.64 R100, c[0x0][0x3b0] ;  /* 0x0000ec00ff647b82 */ /* 0x002e220000000a00 */
[----:B--2---:R-:W-:Y:S01]  /*1bf70*/  IMAD.U32 R90, R2, 0x10000, RZ ;  /* 0x00010000025a7824 */ /* 0x004fe200078e00ff */
[----:B------:R-:W-:Y:S02]  /*1bf80*/  LOP3.LUT R67, R0, 0xffff, RZ, 0xc0, !PT ;  /* 0x0000ffff00437812 */ /* 0x000fe400078ec0ff */
[----:B------:R-:W-:Y:S02]  /*1bf90*/  LOP3.LUT R65, R3, 0xff, RZ, 0xc0, !PT ;  /* 0x000000ff03417812 */ /* 0x000fe400078ec0ff */
[----:B------:R-:W-:-:S04]  /*1bfa0*/  LOP3.LUT R90, R90, 0xff0000, RZ, 0xc0, !PT ;  /* 0x00ff00005a5a7812 */ /* 0x000fc800078ec0ff */
[----:B------:R-:W-:Y:S02]  /*1bfb0*/  LEA R90, R67, R90, 0x18 ;  /* 0x0000005a435a7211 */ /* 0x000fe400078ec0ff */
[----:B------:R-:W-:-:S03]  /*1bfc0*/  LOP3.LUT R67, R4, 0xff, RZ, 0xc0, !PT ;  /* 0x000000ff04437812 */ /* 0x000fc600078ec0ff */
[----:B------:R-:W-:-:S05]  /*1bfd0*/  IMAD R90, R65, 0x100, R90 ;  /* 0x00000100415a7824 */ /* 0x000fca00078e025a */
[----:B------:R-:W-:Y:S01]  /*1bfe0*/  IADD3 R67, PT, PT, R90, R67, RZ ;  /* 0x000000435a437210 */ /* 0x000fe20007ffe0ff */
[----:B0-----:R-:W-:-:S05]  /*1bff0*/  IMAD.WIDE.U32 R100, R64, 0x4, R100 ;  /* 0x0000000440647825 */ /* 0x001fca00078e0064 */
[----:B------:R3:W-:Y:S02]  /*1c000*/  STG.E desc[UR14][R100.64], R67 ;  /* 0x0000004364007986 */ /* 0x0007e4000c10190e */
.L_x_22798:
[----:B------:R-:W-:Y:S05]  /*1c010*/  BSYNC.RECONVERGENT B0 ;  /* 0x0000000000007941 */ /* 0x000fea0003800200 */
.L_x_22797:
[----:B------:R-:W-:Y:S01]  /*1c020*/  FADD.FTZ R64, RZ, R32 ;  /* 0x00000020ff407221 */ /* 0x000fe20000010000 */
[C---:B------:R-:W-:Y:S01]  /*1c030*/  ISETP.GT.U32.AND P4, PT, R14.reuse, 0x1ff, PT ;  /* 0x000001ff0e00780c */ /* 0x040fe20003f84070 */
[----:B------:R-:W-:Y:S01]  /*1c040*/  BSSY.RECONVERGENT B0, `(.L_x_22848) ;  /* 0x000008e000007945 */ /* 0x000fe20003800200 */
[C---:B------:R-:W-:Y:S01]  /*1c050*/  ISETP.GT.U32.AND P5, PT, R14.reuse, 0x2ff, PT ;  /* 0x000002ff0e00780c */ /* 0x040fe20003fa4070 */
[----:B------:R-:W-:Y:S01]  /*1c060*/  FADD.FTZ R65, R33, R64 ;  /* 0x0000004021417221 */ /* 0x000fe20000010000 */
[----:B------:R-:W-:Y:S02]  /*1c070*/  ISETP.GT.U32.AND P6, PT, R14, 0x3ff, PT ;  /* 0x000003ff0e00780c */ /* 0x000fe40003fc4070 */
[----:B---3--:R-:W-:Y:S01]  /*1c080*/  P2R R67, PR, RZ, 0x2 ;  /* 0x00000002ff437803 */ /* 0x008fe20000000000 */
[----:B------:R-:W-:Y:S01]  /*1c090*/  FADD.FTZ R64, R34, R65 ;  /* 0x0000004122407221 */ /* 0x000fe20000010000 */
[----:B------:R-:W-:-:S03]  /*1c0a0*/  ISETP.GT.U32.AND P1, PT, R14, 0x4ff, PT ;  /* 0x000004ff0e00780c */ /* 0x000fc60003f24070 */
[----:B------:R-:W-:-:S05]  /*1c0b0*/  FADD.FTZ R64, R35, R64 ;  /* 0x0000004023407221 */ /* 0x000fca0000010000 */
[----:B------:R-:W-:-:S05]  /*1c0c0*/  FSEL R65, R64, RZ, P0 ;  /* 0x000000ff40417208 */ /* 0x000fca0000000000 */
[----:B------:R-:W-:-:S04]  /*1c0d0*/  FADD.FTZ R64, R36, R65 ;  /* 0x0000004124407221 */ /* 0x000fc80000010000 */
[----:B-1----:R-:W-:-:S04]  /*1c0e0*/  FADD.FTZ R89, R37, R64 ;  /* 0x0000004025597221 */ /* 0x002fc80000010000 */
        /* <DEDUP_REMOVED lines=30> */
[----:B------:R-:W1:Y:S02]  /*1c2d0*/  SHFL.BFLY PT, R64, R65, 0x1, 0x1f ;  /* 0x0c201f0041407f89 */ /* 0x000e6400000e0000 */
[----:B-1----:R-:W-:-:S05]  /*1c2e0*/  FADD.FTZ R89, R65, R64 ;  /* 0x0000004041597221 */ /* 0x002fca0000010000 */
[----:B------:R-:W0:Y:S02]  /*1c2f0*/  SHFL.BFLY PT, R64, R89, 0x2, 0x1f ;  /* 0x0c401f0059407f89 */ /* 0x000e2400000e0000 */
[----:B0-2---:R-:W-:Y:S01]  /*1c300*/  FADD.FTZ R90, R89, R64 ;  /* 0x00000040595a7221 */ /* 0x005fe20000010000 */
[----:B------:R-:W-:-:S04]  /*1c310*/  IMAD.MOV.U32 R89, RZ, RZ, RZ ;  /* 0x000000ffff597224 */ /* 0x000fc800078e00ff */
        /* <DEDUP_REMOVED lines=74> */
[----:B------:R-:W-:-:S04]  /*1c7c0*/  FFMA.FTZ R90, R65, R65, R90 ;  /* 0x00000041415a7223 */ /* 0x000fc8000001005a */
[----:B------:R-:W-:Y:S01]  /*1c7d0*/  @P4 FFMA.FTZ R91, R67, R67, R90 ;  /* 0x00000043435b4223 */ /* 0x000fe2000001005a */
[C---:B------:R-:W-:Y:S02]  /*1c7e0*/  LOP3.LUT P4, RZ, R66.reuse, 0x1f, RZ, 0xc0, !PT ;  /* 0x0000001f42ff7812 */ /* 0x040fe4000788c0ff */
[----:B------:R-:W-:Y:S02]  /*1c7f0*/  LOP3.LUT R67, R66, 0x1f, RZ, 0xc0, !PT ;  /* 0x0000001f42437812 */ /* 0x000fe400078ec0ff */
        /* <DEDUP_REMOVED lines=18> */
.L_x_22849:
[----:B------:R-:W-:Y:S05]  /*1c920*/  BSYNC.RECONVERGENT B0 ;  /* 0x0000000000007941 */ /* 0x000fea0003800200 */
.L_x_22848:
[----:B------:R-:W-:Y:S01]  /*1c930*/  BAR.SYNC.DEFER_BLOCKING 0x0 ;  /* 0x0000000000007b1d */ /* 0x000fe20000010000 */
[----:B------:R-:W-:Y:S02]  /*1c940*/  ISETP.GT.U32.AND P4, PT, R67, 0x7, PT ;  /* 0x000000074300780c */ /* 0x000fe40003f84070 */
[----:B0-----:R-:W-:-:S03]  /*1c950*/  CS2R R64, SRZ ;  /* 0x0000000000407805 */ /* 0x001fc6000001ff00 */
[----:B------:R-:W-:Y:S08]  /*1c960*/  BSSY.RECONVERGENT B0, `(.L_x_22850) ;  /* 0x000000a000007945 */ /* 0x000ff00003800200 */
        /* <DEDUP_REMOVED lines=9> */
.L_x_22851:
[----:B------:R-:W-:Y:S05]  /*1ca00*/  BSYNC.RECONVERGENT B0 ;  /* 0x0000000000007941 */ /* 0x000fea0003800200 */
.L_x_22850:
        /* <DEDUP_REMOVED lines=30> */
[C---:B------:R-:W-:Y:S01]  /*1cbf0*/  FFMA.FTZ R89, R67.reuse, R89, R90 ;  /* 0x0000005943597223 */ /* 0x040fe2000001005a */
        /* <DEDUP_REMOVED lines=19> */
[----:B------:R-:W-:Y:S02]  /*1cd30*/  FMUL.FTZ R101, R101, R102 ;  /* 0x0000006665657220 */ /* 0x000fe40000410000 */
[----:B------:R-:W0:Y:S01]  /*1cd40*/  @!P5 LDC.64 R102, c[0x0][0x3c0] ;  /* 0x0000f000ff66db82 */ /* 0x000e220000000a00 */
[----:B------:R-:W1:Y:S01]  /*1cd50*/  SHFL.IDX PT, R65, R65, RZ, 0x1f ;  /* 0x00001fff41417589 */ /* 0x000e6200000e0000 */
[----:B------:R-:W-:-:S06]  /*1cd60*/  FFMA.FTZ R67, R64, R101, R67 ;  /* 0x0000006540437223 */ /* 0x000fcc0000010043 */
[----:B------:R-:W2:Y:S01]  /*1cd70*/  LDC R64, c[0x0][0x448] ;  /* 0x00011200ff407b82 */ /* 0x000ea20000000800 */
[----:B------:R-:W2:Y:S07]  /*1cd80*/  SHFL.IDX PT, R67, R67, RZ, 0x1f ;  /* 0x00001fff43437589 */ /* 0x000eae00000e0000 */
[----:B------:R-:W3:Y:S01]  /*1cd90*/  @!P5 LDC.64 R100, c[0x0][0x3c8] ;  /* 0x0000f200ff64db82 */ /* 0x000ee20000000a00 */
[----:B-1----:R-:W-:-:S05]  /*1cda0*/  FMUL.FTZ R89, R65, R65 ;  /* 0x0000004141597220 */ /* 0x002fca0000410000 */
[----:B------:R-:W-:Y:S01]  /*1cdb0*/  FSEL R89, R89, RZ, P4 ;  /* 0x000000ff59597208 */ /* 0x000fe20002000000 */
[----:B--2---:R-:W-:Y:S01]  /*1cdc0*/  FFMA.FTZ R64, R67, UR26, R64 ;  /* 0x0000001a43407c23 */ /* 0x004fe20008010040 */
[----:B------:R-:W-:-:S03]  /*1cdd0*/  MOV R67, UR22 ;  /* 0x0000001600437c02 */ /* 0x000fc60008000f00 */
[----:B------:R-:W-:Y:S01]  /*1cde0*/  FADD.FTZ R89, R64, R89 ;  /* 0x0000005940597221 */ /* 0x000fe20000010000 */
[----:B------:R-:W-:Y:S02]  /*1cdf0*/  IMAD.U32 R64, RZ, RZ, UR22 ;  /* 0x00000016ff407e24 */ /* 0x000fe4000f8e00ff */
[----:B---3--:R-:W-:Y:S01]  /*1ce00*/  @!P5 IMAD.WIDE R100, R67, 0x4, R100 ;  /* 0x000000044364d825 */ /* 0x008fe200078e0264 */
[----:B------:R-:W1:Y:S03]  /*1ce10*/  MUFU.RSQ R90, R89 ;  /* 0x00000059005a7308 */ /* 0x000e660000001400 */
        /* <DEDUP_REMOVED lines=13> */
[----:B------:R-:W1:Y:S01]  /*1cef0*/  LDC.64 R116, c[0x0][0x428] ;  /* 0x00010a00ff747b82 */ /* 0x000e620000000a00 */
[--C-:B------:R-:W-:Y:S01]  /*1cf00*/  FADD.FTZ R107, R32, -R89.reuse ;  /* 0x80000059206b7221 */ /* 0x100fe20000010000 */
[--C-:B------:R-:W-:Y:S01]  /*1cf10*/  FADD.FTZ R111, R33, -R89.reuse ;  /* 0x80000059216f7221 */ /* 0x100fe20000010000 */
[--C-:B------:R-:W-:Y:S01]  /*1cf20*/  FADD.FTZ R109, R34, -R89.reuse ;  /* 0x80000059226d7221 */ /* 0x100fe20000010000 */
[----:B0-----:R-:W-:Y:S01]  /*1cf30*/  FADD.FTZ R101, R35, -R89 ;  /* 0x8000005923657221 */ /* 0x001fe20000010000 */
[----:B------:R-:W-:Y:S02]  /*1cf40*/  HADD2.F32 R105, -RZ, R0.H1_H1 ;  /* 0x30000000ff697230 */ /* 0x000fe40000004100 */
[C---:B------:R-:W-:Y:S01]  /*1cf50*/  FMUL.FTZ R107, R90.reuse, R107 ;  /* 0x0000006b5a6b7220 */ /* 0x040fe20000410000 */
[----:B------:R-:W-:Y:S02]  /*1cf60*/  HADD2.F32 R64, -RZ, R68.H0_H0 ;  /* 0x20000044ff407230 */ /* 0x000fe40000004100 */
[----:B------:R-:W-:Y:S01]  /*1cf70*/  FMUL.FTZ R106, R90, R111 ;  /* 0x0000006f5a6a7220 */ /* 0x000fe20000410000 */
        /* <DEDUP_REMOVED lines=12> */
[C---:B-1----:R-:W-:Y:S01]  /*1d040*/  IMAD.WIDE.U32 R116, R91.reuse, 0x10, R116 ;  /* 0x000000105b747825 */ /* 0x042fe200078e0074 */
[----:B------:R-:W-:-:S04]  /*1d050*/  IADD3 R91, PT, PT, R91, 0x100, RZ ;  /* 0x000001005b5b7810 */ /* 0x000fc80007ffe0ff */
[----:B------:R1:W-:Y:S03]  /*1d060*/  STG.E.128 desc[UR14][R116.64], R64 ;  /* 0x0000004074007986 */ /* 0x0003e6000c101d0e */
.L_x_22854:
[----:B------:R-:W-:Y:S05]  /*1d070*/  BSYNC.RECONVERGENT B0 ;  /* 0x0000000000007941 */ /* 0x000fea0003800200 */
.L_x_22853:
[----:B------:R-:W-:Y:S01]  /*1d080*/  ISETP.NE.AND P0, PT, R82, RZ, PT ;  /* 0x000000ff5200720c */ /* 0x000fe20003f05270 */
[----:B------:R-:W-:-:S12]  /*1d090*/  BSSY.RECONVERGENT B0, `(.L_x_22855) ;  /* 0x000001a000007945 */ /* 0x000fd80003800200 */
[----:B------:R-:W-:Y:S05]  /*1d0a0*/  @!P0 BRA `(.L_x_22856) ;  /* 0x0000000000608947 */ /* 0x000fea0003800000 */
[----:B-1----:R-:W1:Y:S01]  /*1d0b0*/  LDC.64 R116, c[0x0][0x428] ;  /* 0x00010a00ff747b82 */ /* 0x002e620000000a00 */
[--C-:B------:R-:W-:Y:S01]  /*1d0c0*/  FADD.FTZ R107, R36, -R89.reuse ;  /* 0x80000059246b7221 */ /* 0x100fe20000010000 */
[--C-:B------:R-:W-:Y:S01]  /*1d0d0*/  FADD.FTZ R111, R37, -R89.reuse ;  /* 0x80000059256f7221 */ /* 0x100fe20000010000 */
[--C-:B------:R-:W-:Y:S01]  /*1d0e0*/  FADD.FTZ R109, R38, -R89.reuse ;  /* 0x80000059266d7221 */ /* 0x100fe20000010000 */
[----:B0-----:R-:W-:Y:S01]  /*1d0f0*/  FADD.FTZ R101, R39, -R89 ;  /* 0x8000005927657221 */ /* 0x001fe20000010000 */
        /* <DEDUP_REMOVED lines=16> */
[----:B-1----:R-:W-:-:S04]  /*1d200*/  IMAD.WIDE.U32 R116, R91, 0x10, R116 ;  /* 0x000000105b747825 */ /* 0x002fc800078e0074 */
[----:B------:R-:W-:Y:S01]  /*1d210*/  VIADD R91, R91, 0x100 ;  /* 0x000001005b5b7836 */ /* 0x000fe20000000000 */
[----:B------:R2:W-:Y:S06]  /*1d220*/  STG.E.128 desc[UR14][R116.64], R64 ;  /* 0x0000004074007986 */ /* 0x0005ec000c101d0e */
.L_x_22856:
[----:B------:R-:W-:Y:S05]  /*1d230*/  BSYNC.RECONVERGENT B0 ;  /* 0x0000000000007941 */ /* 0x000fea0003800200 */
.L_x_22855:
[----:B------:R-:W-:Y:S01]  /*1d240*/  ISETP.NE.AND P0, PT, R83, RZ, PT ;  /* 0x000000ff5300720c */ /* 0x000fe20003f05270 */
[----:B------:R-:W-:-:S12]  /*1d250*/  BSSY.RECONVERGENT B0, `(.L_x_22857) ;  /* 0x000001a000007945 */ /* 0x000fd80003800200 */
[----:B------:R-:W-:Y:S05]  /*1d260*/  @!P0 BRA `(.L_x_22858) ;  /* 0x0000000000608947 */ /* 0x000fea0003800000 */
[----:B-12---:R-:W1:Y:S01]  /*1d270*/  LDC.64 R116, c[0x0][0x428] ;  /* 0x00010a00ff747b82 */ /* 0x006e620000000a00 */
[--C-:B------:R-:W-:Y:S01]  /*1d280*/  FADD.FTZ R105, R40, -R89.reuse ;  /* 0x8000005928697221 */ /* 0x100fe20000010000 */
[--C-:B------:R-:W-:Y:S01]  /*1d290*/  FADD.FTZ R109, R41, -R89.reuse ;  /* 0x80000059296d7221 */ /* 0x100fe20000010000 */
[--C-:B------:R-:W-:Y:S01]  /*1d2a0*/  FADD.FTZ R107, R42, -R89.reuse ;  /* 0x800000592a6b7221 */ /* 0x100fe20000010000 */
[----:B------:R-:W-:Y:S01]  /*1d2b0*/  FADD.FTZ R83, R43, -R89 ;  /* 0x800000592b537221 */ /* 0x000fe20000010000 */
[----:B0-----:R-:W-:Y:S02]  /*1d2c0*/  HADD2.F32 R103, -RZ, R81.H0_H0 ;  /* 0x20000051ff677230 */ /* 0x001fe40000004100 */
        /* <DEDUP_REMOVED lines=18> */
.L_x_22858:
[----:B------:R-:W-:Y:S05]  /*1d3f0*/  BSYNC.RECONVERGENT B0 ;  /* 0x0000000000007941 */ /* 0x000fea0003800200 */
.L_x_22857:
[----:B------:R-:W-:Y:S01]  /*1d400*/  ISETP.NE.AND P0, PT, R84, RZ, PT ;  /* 0x000000ff5400720c */ /* 0x000fe20003f05270 */
[----:B------:R-:W-:-:S12]  /*1d410*/  BSSY.RECONVERGENT B0, `(.L_x_22859) ;  /* 0x000001a000007945 */ /* 0x000fd80003800200 */
[----:B------:R-:W-:Y:S05]  /*1d420*/  @!P0 BRA `(.L_x_22860) ;  /* 0x0000000000608947 */ /* 0x000fea0003800000 */
[----:B-123--:R-:W1:Y:S01]  /*1d430*/  LDC.64 R116, c[0x0][0x428] ;  /* 0x00010a00ff747b82 */ /* 0x00ee620000000a00 */
[--C-:B------:R-:W-:Y:S01]  /*1d440*/  FADD.FTZ R109, R44, -R89.reuse ;  /* 0x800000592c6d7221 */ /* 0x100fe20000010000 */
[--C-:B------:R-:W-:Y:S01]  /*1d450*/  FADD.FTZ R105, R45, -R89.reuse ;  /* 0x800000592d697221 */ /* 0x100fe20000010000 */
[--C-:B0-----:R-:W-:Y:S01]  /*1d460*/  FADD.FTZ R103, R46, -R89.reuse ;  /* 0x800000592e677221 */ /* 0x101fe20000010000 */
        /* <DEDUP_REMOVED lines=20> */
.L_x_22860:
[----:B------:R-:W-:Y:S05]  /*1d5b0*/  BSYNC.RECONVERGENT B0 ;  /* 0x0000000000007941 */ /* 0x000fea0003800200 */
.L_x_22859:
[----:B------:R-:W-:Y:S01]  /*1d5c0*/  ISETP.NE.AND P0, PT, R85, RZ, PT ;  /* 0x000000ff5500720c */ /* 0x000fe20003f05270 */
[----:B------:R-:W-:-:S12]  /*1d5d0*/  BSSY.RECONVERGENT B0, `(.L_x_22861) ;  /* 0x000001a000007945 */ /* 0x000fd80003800200 */
[----:B------:R-:W-:Y:S05]  /*1d5e0*/  @!P0 BRA `(.L_x_22862) ;  /* 0x0000000000608947 */ /* 0x000fea0003800000 */
[----:B-1234-:R-:W1:Y:S01]  /*1d5f0*/  LDC.64 R116, c[0x0][0x428] ;  /* 0x00010a00ff747b82 */ /* 0x01ee620000000a00 */
        /* <DEDUP_REMOVED lines=23> */
.L_x_22862:
[----:B------:R-:W-:Y:S05]  /*1d770*/  BSYNC.RECONVERGENT B0 ;  /* 0x0000000000007941 */ /* 0x000fea0003800200 */
.L_x_22861:
[----:B------:R-:W-:Y:S04]  /*1d780*/  BSSY.RECONVERGENT B0, `(.L_x_22863) ;  /* 0x000001a000007945 */ /* 0x000fe80003800200 */
[----:B------:R-:W-:Y:S05]  /*1d790*/  @!P1 BRA `(.L_x_22864) ;  /* 0x0000000000609947 */ /* 0x000fea0003800000 */
[----:B01234-:R-:W0:Y:S01]  /*1d7a0*/  LDC.64 R116, c[0x0][0x428] ;  /* 0x00010a00ff747b82 */ /* 0x01fe220000000a00 */
        /* <DEDUP_REMOVED lines=23> */
.L_x_22864:
[----:B------:R-:W-:Y:S05]  /*1d920*/  BSYNC.RECONVERGENT B0 ;  /* 0x0000000000007941 */ /* 0x000fea0003800200 */
.L_x_22863:
        /* <DEDUP_REMOVED lines=26> */
.L_x_22866:
[----:B------:R-:W-:Y:S05]  /*1dad0*/  BSYNC.RECONVERGENT B0 ;  /* 0x0000000000007941 */ /* 0x000fea0003800200 */
.L_x_22865:
        /* <DEDUP_REMOVED lines=17> */
.L_x_22867:
[----:B------:R-:W-:Y:S05]  /*1dbf0*/  BSYNC.RECONVERGENT B0 ;  /* 0x0000000000007941 */ /* 0x000fea0003800200 */
.L_x_22852:
[----:B------:R-:W-:Y:S02]  /*1dc00*/  UIADD3 UR22, UPT, UPT, UR22, UR20, URZ ;  /* 0x0000001416167290 */ /* 0x000fe4000fffe0ff */
[----:B------:R-:W-:Y:S02]  /*1dc10*/  UPLOP3.LUT UP1, UPT, UPT, UPT, UP1, 0x40, 0x4 ;  /* 0x000000000004789c */ /* 0x000fe40003f2e810 */
[----:B------:R-:W-:-:S09]  /*1dc20*/  UISETP.GE.AND UP0, UPT, UR22, UR21, UPT ;  /* 0x000000151600728c */ /* 0x000fd2000bf06270 */
[----:B------:R-:W-:Y:S05]  /*1dc30*/  BRA.U !UP0, `(.L_x_22868) ;  /* 0xfffffe3908347547 */ /* 0x000fea000b83ffff */
[----:B------:R-:W-:Y:S05]  /*1dc40*/  EXIT ;  /* 0x000000000000794d */ /* 0x000fea0003800000 */
.L_x_22869:
        /* <DEDUP_REMOVED lines=11> */
.L_x_27598:


//--------------------- .text._ZN10layer_norm13ln_fwd_kernelINS_13Kernel_traitsI6__halfffffjLj8192ELj1ELj1ELj8ELj16ENS_18Kernel_traits_baseILj8192ES2_ffffjLj256EEEEELb1ELb0ELb1ELb1EEEvNS_9FwdParamsE --------------------------
	.section	.text._ZN10layer_norm13ln_fwd_kernelINS_13Kernel_traitsI6__halfffffjLj8192ELj1ELj1ELj8ELj16ENS_18Kernel_traits_baseILj8192ES2_ffffjLj256EEEEELb1ELb0ELb1ELb1EEEvNS_9FwdParamsE,"ax",@progbits
	.align	128
        .global         _ZN10layer_norm13ln_fwd_kernelINS_13Kernel_traitsI6__halfffffjLj8192ELj1ELj1ELj8ELj16ENS_18Kernel_traits_baseILj8192ES2_ffffjLj256EEEEELb1ELb0ELb1ELb1EEEvNS_9FwdParamsE
        .type           _ZN10layer_norm13ln_fwd_kernelINS_13Kernel_traitsI6__halfffffjLj8192ELj1ELj1ELj8ELj16ENS_18Kernel_traits_baseILj8192ES2_ffffjLj256EEEEELb1ELb0ELb1ELb1EEEvNS_9FwdParamsE,@function
        .size           _ZN10layer_norm13ln_fwd_kernelINS_13Kernel_traitsI6__halfffffjLj8192ELj1ELj1ELj8ELj16ENS_18Kernel_traits_baseILj8192ES2_ffffjLj256EEEEELb1ELb0ELb1ELb1EEEvNS_9FwdParamsE,(.L_x_27599 - _ZN10layer_norm13ln_fwd_kernelINS_13Kernel_traitsI6__halfffffjLj8192ELj1ELj1ELj8ELj16ENS_18Kernel_traits_baseILj8192ES2_ffffjLj256EEEEELb1ELb0ELb1ELb1EEEvNS_9FwdParamsE)
        .other          _ZN10layer_norm13ln_fwd_kernelINS_13Kernel_traitsI6__halfffffjLj8192ELj1ELj1ELj8ELj16ENS_18Kernel_traits_baseILj8192ES2_ffffjLj256EEEEELb1ELb0ELb1ELb1EEEvNS_9FwdParamsE,@"STO_CUDA_ENTRY STV_DEFAULT"
_ZN10layer_norm13ln_fwd_kernelINS_13Kernel_traitsI6__halfffffjLj8192ELj1ELj1ELj8ELj16ENS_18Kernel_traits_baseILj8192ES2_ffffjLj256EEEEELb1ELb0ELb1ELb1EEEvNS_9FwdParamsE:
.text._ZN10layer_norm13ln_fwd_kernelINS_13Kernel_traitsI6__halfffffjLj8192ELj1ELj1ELj8ELj16ENS_18Kernel_traits_baseILj8192ES2_ffffjLj256EEEEELb1ELb0ELb1ELb1EEEvNS_9FwdParamsE:
        /* <DEDUP_REMOVED lines=15> */
[----:B------:R-:W1:Y:S01]  /*00f0*/  S2UR UR7, SR_CTAID.X ;  /* 0x00000000000779c3 */ /* 0x000e620000002500 */
[----:B------:R-:W-:Y:S01]  /*0100*/  UISETP.NE.AND.EX UP0, UPT, UR5, URZ, UPT, UP0 ;  /* 0x000000ff0500728c */ /* 0x000fe2000bf05300 */
[----:B--2---:R-:W-:-:S02]  /*0110*/  @P0 R2UR UR14, R2 ;  /* 0x00000000020e02ca */ /* 0x004fc400000e0000 */
        /* <DEDUP_REMOVED lines=23> */
[----:B01----:R-:W-:Y:S11]  /*0290*/  BRA.U !UP0, `(.L_x_22870) ;  /* 0x0000000108547547 */ /* 0x003ff6000b800000 */
        /* <DEDUP_REMOVED lines=21> */
.L_x_22870:
[----:B------:R-:W0:Y:S01]  /*03f0*/  LDC.64 R2, c[0x0][0x3d0] ;  /* 0x0000f400ff027b82 */ /* 0x000e220000000a00 */
[----:B------:R-:W-:Y:S02]  /*0400*/  CS2R R52, SRZ ;  /* 0x0000000000347805 */ /* 0x000fe4000001ff00 */
[----:B------:R-:W-:Y:S02]  /*0410*/  CS2R R50, SRZ ;  /* 0x0000000000327805 */ /* 0x000fe4000001ff00 */
[----:B------:R-:W-:Y:S02]  /*0420*/  CS2R R48, SRZ ;  /* 0x0000000000307805 */ /* 0x000fe4000001ff00 */
[----:B------:R-:W-:Y:S02]  /*0430*/  CS2R R46, SRZ ;  /* 0x00000000002e7805 */ /* 0x000fe4000001ff00 */
[----:B------:R-:W-:Y:S02]  /*0440*/  CS2R R44, SRZ ;  /* 0x00000000002c7805 */ /* 0x000fe4000001ff00 */
[----:B------:R-:W-:-:S02]  /*0450*/  CS2R R42, SRZ ;  /* 0x00000000002a7805 */ /* 0x000fc4000001ff00 */
[----:B------:R-:W-:Y:S01]  /*0460*/  CS2R R40, SRZ ;  /* 0x0000000000287805 */ /* 0x000fe2000001ff00 */
[----:B0-----:R-:W-:-:S05]  /*0470*/  IMAD.WIDE.U32 R2, R81, 0x8, R2 ;  /* 0x0000000851027825 */ /* 0x001fca00078e0002 */
[----:B------:R-:W5:Y:S04]  /*0480*/  LDG.E.64 R62, desc[UR12][R2.64] ;  /* 0x0000000c023e7981 */ /* 0x000f68000c1e1b00 */
[----:B------:R-:W5:Y:S04]  /*0490*/  LDG.E.64 R60, desc[UR12][R2.64+0x800] ;  /* 0x0008000c023c7981 */ /* 0x000f68000c1e1b00 */
[----:B------:R-:W5:Y:S04]  /*04a0*/  LDG.E.64 R58, desc[UR12][R2.64+0x1000] ;  /* 0x0010000c023a7981 */ /* 0x000f68000c1e1b00 */
[----:B------:R-:W5:Y:S04]  /*04b0*/  LDG.E.64 R56, desc[UR12][R2.64+0x1800] ;  /* 0x0018000c02387981 */ /* 0x000f68000c1e1b00 */
[----:B------:R-:W5:Y:S04]  /*04c0*/  LDG.E.64 R54, desc[UR12][R2.64+0x2000] ;  /* 0x0020000c02367981 */ /* 0x000f68000c1e1b00 */
[----:B------:R-:W5:Y:S04]  /*04d0*/  LDG.E.64 R6, desc[UR12][R2.64+0x2800] ;  /* 0x0028000c02067981 */ /* 0x000f68000c1e1b00 */
[----:B------:R-:W5:Y:S04]  /*04e0*/  LDG.E.64 R8, desc[UR12][R2.64+0x3000] ;  /* 0x0030000c02087981 */ /* 0x000f68000c1e1b00 */
[----:B------:R0:W5:Y:S02]  /*04f0*/  LDG.E.64 R10, desc[UR12][R2.64+0x3800] ;  /* 0x0038000c020a7981 */ /* 0x000164000c1e1b00 */
[----:B0-----:R-:W-:-:S07]  /*0500*/  CS2R R2, SRZ ;  /* 0x0000000000027805 */ /* 0x001fce000001ff00 */
.L_x_22871:
[----:B------:R-:W1:Y:S02]  /*0510*/  LDCU UR4, c[0x0][0x384] ;  /* 0x00007080ff0477ac */ /* 0x000e640008000800 */
[----:B-1----:R-:W-:-:S06]  /*0520*/  UISETP.GE.AND UP0, UPT, UR7, UR4, UPT ;  /* 0x000000040700728c */ /* 0x002fcc000bf06270 */
[----:B------:R-:W-:-:S13]  /*0530*/  PLOP3.LUT P0, PT, PT, PT, UP0, 0x80, 0x8 ;  /* 0x000000000008781c */ /* 0x000fda0003f0f008 */
[----:B------:R-:W-:Y:S05]  /*0540*/  @P0 EXIT ;  /* 0x000000000000094d */ /* 0x000fea0003800000 */
[----:B0-----:R-:W0:Y:S01]  /*0550*/  LDC R12, c[0x0][0x360] ;  /* 0x0000d800ff0c7b82 */ /* 0x001e220000000800 */
[----:B-----5:R-:W-:Y:S01]  /*0560*/  IMAD.MOV.U32 R69, RZ, RZ, R6 ;  /* 0x000000ffff457224 */ /* 0x020fe200078e0006 */
[--C-:B------:R-:W-:Y:S01]  /*0570*/  SHF.R.U64 R72, R6, 0x10, R7.reuse ;  /* 0x0000001006487819 */ /* 0x100fe20000001207 */
[----:B------:R-:W-:Y:S01]  /*0580*/  IMAD.HI.U32 R6, R0, -0x2daee0ad, RZ ;  /* 0xd2511f5300067827 */ /* 0x000fe200078e00ff */
[--C-:B------:R-:W-:Y:S01]  /*0590*/  SHF.R.U32.HI R73, RZ, 0x10, R7.reuse ;  /* 0x00000010ff497819 */ /* 0x100fe20000011607 */
[----:B------:R-:W1:Y:S01]  /*05a0*/  LDCU UR23, c[0x0][0x404] ;  /* 0x00008080ff1777ac */ /* 0x000e620008000800 */
[----:B------:R-:W-:Y:S01]  /*05b0*/  MOV R74, R8 ;  /* 0x00000008004a7202 */ /* 0x000fe20000000f00 */
[----:B------:R-:W-:Y:S01]  /*05c0*/  IMAD.MOV.U32 R71, RZ, RZ, R7 ;  /* 0x000000ffff477224 */ /* 0x000fe200078e0007 */
[----:B------:R-:W-:Y:S01]  /*05d0*/  LOP3.LUT R6, R6, UR15, RZ, 0x3c, !PT ;  /* 0x0000000f06067c12 */ /* 0x000fe2000f8e3cff */
[--C-:B------:R-:W-:Y:S01]  /*05e0*/  IMAD.MOV.U32 R13, RZ, RZ, R9.reuse ;  /* 0x000000ffff0d7224 */ /* 0x100fe200078e0009 */
[--C-:B------:R-:W-:Y:S01]  /*05f0*/  SHF.R.U64 R75, R8, 0x10, R9.reuse ;  /* 0x00000010084b7819 */ /* 0x100fe20000001209 */
[----:B------:R-:W-:Y:S01]  /*0600*/  IMAD.MOV.U32 R76, RZ, RZ, R10 ;  /* 0x000000ffff4c7224 */ /* 0x000fe200078e000a */
[----:B------:R-:W-:Y:S01]  /*0610*/  SHF.R.U32.HI R14, RZ, 0x10, R9 ;  /* 0x00000010ff0e7819 */ /* 0x000fe20000011609 */
[----:B------:R-:W-:Y:S01]  /*0620*/  IMAD.HI.U32 R7, R6, -0x326172a9, RZ ;  /* 0xcd9e8d5706077827 */ /* 0x000fe200078e00ff */
[--C-:B------:R-:W-:Y:S01]  /*0630*/  SHF.R.U64 R77, R10, 0x10, R11.reuse ;  /* 0x000000100a4d7819 */ /* 0x100fe2000000120b */
[----:B------:R-:W2:Y:S01]  /*0640*/  LDCU UR22, c[0x0][0x388] ;  /* 0x00007100ff1677ac */ /* 0x000ea20008000800 */
[----:B------:R-:W-:Y:S01]  /*0650*/  SHF.R.U32.HI R15, RZ, 0x10, R11 ;  /* 0x00000010ff0f7819 */ /* 0x000fe2000001160b */
[----:B------:R-:W-:Y:S01]  /*0660*/  IMAD R10, R0, -0x2daee0ad, RZ ;  /* 0xd2511f53000a7824 */ /* 0x000fe200078e02ff */
[----:B------:R-:W-:Y:S01]  /*0670*/  PRMT R74, R74, 0x5410, R13 ;  /* 0x000054104a4a7816 */ /* 0x000fe2000000000d */
[----:B------:R-:W-:Y:S01]  /*0680*/  IMAD R6, R6, -0x326172a9, RZ ;  /* 0xcd9e8d5706067824 */ /* 0x000fe200078e02ff */
[----:B------:R-:W-:Y:S01]  /*0690*/  SHF.R.U64 R104, R48, 0x10, R49 ;  /* 0x0000001030687819 */ /* 0x000fe20000001231 */
[----:B------:R-:W-:Y:S01]  /*06a0*/  IMAD.MOV.U32 R13, RZ, RZ, R61 ;  /* 0x000000ffff0d7224 */ /* 0x000fe200078e003d */
[----:B------:R-:W-:Y:S01]  /*06b0*/  SHF.R.U64 R106, R50, 0x10, R51 ;  /* 0x00000010326a7819 */ /* 0x000fe20000001233 */
[----:B------:R-:W-:Y:S01]  /*06c0*/  IMAD.MOV.U32 R68, RZ, RZ, RZ ;  /* 0x000000ffff447224 */ /* 0x000fe200078e00ff */
[----:B------:R-:W-:Y:S01]  /*06d0*/  SHF.R.U64 R108, R52, 0x10, R53 ;  /* 0x00000010346c7819 */ /* 0x000fe20000001235 */
[----:B0-----:R-:W-:Y:S01]  /*06e0*/  IMAD R65, R12, UR7, R81 ;  /* 0x000000070c417c24 */ /* 0x001fe2000f8e0251 */
[----:B------:R-:W-:Y:S01]  /*06f0*/  MOV R12, R11 ;  /* 0x0000000b000c7202 */ /* 0x000fe20000000f00 */
[----:B------:R-:W-:Y:S01]  /*0700*/  UPLOP3.LUT UP1, UPT, UPT, UPT, UPT, 0x40, 0x4 ;  /* 0x000000000004789c */ /* 0x000fe20003f2e870 */
[----:B------:R-:W-:Y:S01]  /*0710*/  PRMT R69, R69, 0x5410, R69 ;  /* 0x0000541045457816 */ /* 0x000fe20000000045 */
[----:B------:R-:W-:Y:S01]  /*0720*/  IMAD.HI.U32 R5, R65, -0x326172a9, RZ ;  /* 0xcd9e8d5741057827 */ /* 0x000fe200078e00ff */
[----:B------:R-:W-:-:S02]  /*0730*/  PRMT R76, R76, 0x5410, R12 ;  /* 0x000054104c4c7816 */ /* 0x000fc4000000000c */
[----:B------:R-:W-:Y:S01]  /*0740*/  MOV R12, R60 ;  /* 0x0000003c000c7202 */ /* 0x000fe20000000f00 */
[----:B------:R-:W-:Y:S01]  /*0750*/  IMAD R8, R65, -0x326172a9, RZ ;  /* 0xcd9e8d5741087824 */ /* 0x000fe200078e02ff */
[----:B------:R-:W-:Y:S02]  /*0760*/  LOP3.LUT R5, R64, UR14, R5, 0x96, !PT ;  /* 0x0000000e40057c12 */ /* 0x000fe4000f8e9605 */
[----:B------:R-:W-:Y:S01]  /*0770*/  PRMT R96, R12, 0x5410, R13 ;  /* 0x000054100c607816 */ /* 0x000fe2000000000d */
[----:B------:R-:W-:Y:S01]  /*0780*/  IMAD.MOV.U32 R13, RZ, RZ, R56 ;  /* 0x000000ffff0d7224 */ /* 0x000fe200078e0038 */
[----:B------:R-:W-:Y:S01]  /*0790*/  LOP3.LUT R7, R8, UR6, R7, 0x96, !PT ;  /* 0x0000000608077c12 */ /* 0x000fe2000f8e9607 */
[----:B------:R-:W-:Y:S01]  /*07a0*/  IMAD.HI.U32 R9, R5, -0x2daee0ad, RZ ;  /* 0xd2511f5305097827 */ /* 0x000fe200078e00ff */
[----:B------:R-:W-:Y:S02]  /*07b0*/  MOV R12, R59 ;  /* 0x0000003b000c7202 */ /* 0x000fe40000000f00 */
[----:B------:R-:W-:Y:S01]  /*07c0*/  PRMT R100, R13, 0x7610, R100 ;  /* 0x000076100d647816 */ /* 0x000fe20000000064 */
[----:B------:R-:W-:Y:S01]  /*07d0*/  IMAD R11, R5, -0x2daee0ad, RZ ;  /* 0xd2511f53050b7824 */ /* 0x000fe200078e02ff */
[----:B------:R-:W-:Y:S01]  /*07e0*/  LOP3.LUT R9, R10, UR8, R9, 0x96, !PT ;  /* 0x000000080a097c12 */ /* 0x000fe2000f8e9609 */
[----:B------:R-:W-:Y:S01]  /*07f0*/  IMAD.HI.U32 R8, R7, -0x2daee0ad, RZ ;  /* 0xd2511f5307087827 */ /* 0x000fe200078e00ff */
[----:B------:R-:W-:-:S02]  /*0800*/  MOV R13, R54 ;  /* 0x00000036000d7202 */ /* 0x000fc40000000f00 */
[----:B------:R-:W-:Y:S01]  /*0810*/  PRMT R71, R71, 0x5410, R71 ;  /* 0x0000541047477816 */ /* 0x000fe20000000047 */
[----:B------:R-:W-:Y:S01]  /*0820*/  IMAD.HI.U32 R5, R9, -0x326172a9, RZ ;  /* 0xcd9e8d5709057827 */ /* 0x000fe200078e00ff */
[----:B------:R-:W-:Y:S02]  /*0830*/  LOP3.LUT R8, R11, UR10, R8, 0x96, !PT ;  /* 0x0000000a0b087c12 */ /* 0x000fe4000f8e9608 */
[----:B------:R-:W-:Y:S01]  /*0840*/  PRMT R102, R13, 0x7610, R102 ;  /* 0x000076100d667816 */ /* 0x000fe20000000066 */
[----:B------:R-:W-:Y:S01]  /*0850*/  IMAD R10, R7, -0x2daee0ad, RZ ;  /* 0xd2511f53070a7824 */ /* 0x000fe200078e02ff */
[----:B------:R-:W-:Y:S01]  /*0860*/  LOP3.LUT R5, R6, UR9, R5, 0x96, !PT ;  /* 0x0000000906057c12 */ /* 0x000fe2000f8e9605 */
[----:B------:R-:W-:Y:S01]  /*0870*/  IMAD R9, R9, -0x326172a9, RZ ;  /* 0xcd9e8d5709097824 */ /* 0x000fe200078e02ff */
[----:B------:R-:W-:Y:S01]  /*0880*/  PRMT R72, R72, 0x5410, R72 ;  /* 0x0000541048487816 */ /* 0x000fe20000000048 */
[----:B------:R-:W-:Y:S01]  /*0890*/  IMAD.HI.U32 R6, R8, -0x326172a9, RZ ;  /* 0xcd9e8d5708067827 */ /* 0x000fe200078e00ff */
[----:B------:R-:W-:-:S02]  /*08a0*/  PRMT R73, R73, 0x5410, R73 ;  /* 0x0000541049497816 */ /* 0x000fc40000000049 */
[----:B------:R-:W-:Y:S01]  /*08b0*/  PRMT R75, R75, 0x5410, R14 ;  /* 0x000054104b4b7816 */ /* 0x000fe2000000000e */
[----:B------:R-:W-:Y:S01]  /*08c0*/  IMAD.HI.U32 R7, R5, -0x2daee0ad, RZ ;  /* 0xd2511f5305077827 */ /* 0x000fe200078e00ff */
[----:B------:R-:W-:Y:S01]  /*08d0*/  LOP3.LUT R6, R9, UR11, R6, 0x96, !PT ;  /* 0x0000000b09067c12 */ /* 0x000fe2000f8e9606 */
[----:B------:R-:W0:Y:S01]  /*08e0*/  LDCU.128 UR8, c[0x0][0x3f0] ;  /* 0x00007e00ff0877ac */ /* 0x000e220008000c00 */
[----:B------:R-:W-:Y:S01]  /*08f0*/  PRMT R77, R77, 0x5410, R15 ;  /* 0x000054104d4d7816 */ /* 0x000fe2000000000f */
[----:B------:R-:W-:Y:S01]  /*0900*/  IMAD.MOV.U32 R11, RZ, RZ, R62 ;  /* 0x000000ffff0b7224 */ /* 0x000fe200078e003e */
[----:B------:R-:W-:Y:S01]  /*0910*/  LOP3.LUT R7, R10, UR16, R7, 0x96, !PT ;  /* 0x000000100a077c12 */ /* 0x000fe2000f8e9607 */
[----:B------:R-:W-:Y:S01]  /*0920*/  IMAD R10, R5, -0x2daee0ad, RZ ;  /* 0xd2511f53050a7824 */ /* 0x000fe200078e02ff */
[----:B------:R-:W-:Y:S01]  /*0930*/  LOP3.LUT R79, R4, 0x3, RZ, 0xc0, !PT ;  /* 0x00000003044f7812 */ /* 0x000fe200078ec0ff */
[----:B------:R-:W-:Y:S01]  /*0940*/  IMAD R8, R8, -0x326172a9, RZ ;  /* 0xcd9e8d5708087824 */ /* 0x000fe200078e02ff */
[----:B------:R-:W-:Y:S01]  /*0950*/  PRMT R78, R11, 0x7610, R78 ;  /* 0x000076100b4e7816 */ /* 0x000fe2000000004e */
[----:B------:R-:W-:-:S04]  /*0960*/  IMAD.HI.U32 R9, R6, -0x2daee0ad, RZ ;  /* 0xd2511f5306097827 */ /* 0x000fc800078e00ff */
[----:B------:R-:W-:Y:S01]  /*0970*/  IMAD.HI.U32 R5, R7, -0x326172a9, RZ ;  /* 0xcd9e8d5707057827 */ /* 0x000fe200078e00ff */
[----:B------:R-:W-:-:S03]  /*0980*/  LOP3.LUT R9, R10, UR18, R9, 0x96, !PT ;  /* 0x000000120a097c12 */ /* 0x000fc6000f8e9609 */
[----:B------:R-:W-:Y:S01]  /*0990*/  IMAD.MOV.U32 R11, RZ, RZ, R63 ;  /* 0x000000ffff0b7224 */ /* 0x000fe200078e003f */
[----:B------:R-:W-:Y:S01]  /*09a0*/  LOP3.LUT R5, R8, UR17, R5, 0x96, !PT ;  /* 0x0000001108057c12 */ /* 0x000fe2000f8e9605 */
[----:B------:R-:W-:Y:S01]  /*09b0*/  IMAD R7, R7, -0x326172a9, RZ ;  /* 0xcd9e8d5707077824 */ /* 0x000fe200078e02ff */
[----:B------:R-:W3:Y:S01]  /*09c0*/  LDCU.64 UR16, c[0x0][0x408] ;  /* 0x00008100ff1077ac */ /* 0x000ee20008000a00 */
[----:B------:R-:W-:Y:S01]  /*09d0*/  IMAD.MOV.U32 R10, RZ, RZ, R58 ;  /* 0x000000ffff0a7224 */ /* 0x000fe200078e003a */
[----:B------:R-:W-:Y:S01]  /*09e0*/  PRMT R78, R78, 0x5410, R11 ;  /* 0x000054104e4e7816 */ /* 0x000fe2000000000b */
[----:B------:R-:W-:Y:S02]  /*09f0*/  IMAD R11, R6, -0x2daee0ad, RZ ;  /* 0xd2511f53060b7824 */ /* 0x000fe400078e02ff */
[----:B------:R-:W-:Y:S01]  /*0a00*/  IMAD.HI.U32 R6, R9, -0x326172a9, RZ ;  /* 0xcd9e8d5709067827 */ /* 0x000fe200078e00ff */
[----:B------:R-:W-:-:S03]  /*0a10*/  PRMT R98, R10, 0x5410, R12 ;  /* 0x000054100a627816 */ /* 0x000fc6000000000c */
        /* <DEDUP_REMOVED lines=9> */
[----:B------:R-:W0:Y:S02]  /*0ab0*/  LDCU.U8 UR24, c[0x0][0x410] ;  /* 0x00008200ff1877ac */ /* 0x000e240008000000 */
[----:B------:R-:W-:Y:S01]  /*0ac0*/  IMAD.MOV.U32 R11, RZ, RZ, R57 ;  /* 0x000000ffff0b7224 */ /* 0x000fe200078e0039 */
[----:B------:R-:W-:Y:S01]  /*0ad0*/  LOP3.LUT R5, R10, UR21, R5, 0x96, !PT ;  /* 0x000000150a057c12 */ /* 0x000fe2000f8e9605 */
[----:B------:R-:W-:Y:S01]  /*0ae0*/  IMAD R9, R8, -0x326172a9, RZ ;  /* 0xcd9e8d5708097824 */ /* 0x000fe200078e02ff */
[----:B------:R-:W0:Y:S01]  /*0af0*/  LDCU.64 UR20, c[0x0][0x3a0] ;  /* 0x00007400ff1477ac */ /* 0x000e220008000a00 */
[----:B------:R-:W-:Y:S01]  /*0b00*/  IMAD.HI.U32 R8, R7, -0x326172a9, RZ ;  /* 0xcd9e8d5707087827 */ /* 0x000fe200078e00ff */
[----:B------:R-:W-:-:S03]  /*0b10*/  PRMT R100, R100, 0x5410, R11 ;  /* 0x0000541064647816 */ /* 0x000fc6000000000b */
[----:B------:R-:W-:Y:S01]  /*0b20*/  IMAD R11, R6, -0x2daee0ad, RZ ;  /* 0xd2511f53060b7824 */ /* 0x000fe200078e02ff */
[----:B------:R-:W-:Y:S01]  /*0b30*/  LOP3.LUT R8, R9, UR25, R8, 0x96, !PT ;  /* 0x0000001909087c12 */ /* 0x000fe2000f8e9608 */
[----:B------:R-:W-:Y:S01]  /*0b40*/  IMAD.HI.U32 R6, R5, -0x2daee0ad, RZ ;  /* 0xd2511f5305067827 */ /* 0x000fe200078e00ff */
[----:B------:R-:W-:Y:S01]  /*0b50*/  SHF.R.U32.HI R9, RZ, 0x10, R49 ;  /* 0x00000010ff097819 */ /* 0x000fe20000011631 */
[----:B------:R-:W0:Y:S02]  /*0b60*/  LDCU UR25, c[0x0][0x400] ;  /* 0x00008000ff1977ac */ /* 0x000e240008000800 */
[----:B------:R-:W-:Y:S01]  /*0b70*/  IMAD.MOV.U32 R10, RZ, RZ, R55 ;  /* 0x000000ffff0a7224 */ /* 0x000fe200078e0037 */
[----:B------:R-:W-:Y:S01]  /*0b80*/  LOP3.LUT R6, R11, UR26, R6, 0x96, !PT ;  /* 0x0000001a0b067c12 */ /* 0x000fe2000f8e9606 */
[----:B------:R-:W-:Y:S01]  /*0b90*/  IMAD R12, R5, -0x2daee0ad, RZ ;  /* 0xd2511f53050c7824 */ /* 0x000fe200078e02ff */
[----:B------:R-:W-:Y:S02]  /*0ba0*/  PRMT R104, R104, 0x5410, R9 ;  /* 0x0000541068687816 */ /* 0x000fe40000000009 */
[----:B------:R-:W-:Y:S01]  /*0bb0*/  PRMT R102, R102, 0x5410, R10 ;  /* 0x0000541066667816 */ /* 0x000fe2000000000a */
[----:B------:R-:W-:Y:S01]  /*0bc0*/  IMAD R10, R7, -0x326172a9, RZ ;  /* 0xcd9e8d57070a7824 */ /* 0x000fe200078e02ff */
[----:B------:R-:W-:Y:S01]  /*0bd0*/  SHF.R.U32.HI R11, RZ, 0x10, R53 ;  /* 0x00000010ff0b7819 */ /* 0x000fe20000011635 */
[----:B------:R-:W-:-:S03]  /*0be0*/  IMAD.HI.U32 R7, R8, -0x2daee0ad, RZ ;  /* 0xd2511f5308077827 */ /* 0x000fc600078e00ff */
[----:B------:R-:W-:Y:S01]  /*0bf0*/  PRMT R108, R108, 0x5410, R11 ;  /* 0x000054106c6c7816 */ /* 0x000fe2000000000b */
[----:B------:R-:W-:Y:S01]  /*0c00*/  IMAD.HI.U32 R5, R6, -0x326172a9, RZ ;  /* 0xcd9e8d5706057827 */ /* 0x000fe200078e00ff */
[----:B------:R-:W-:-:S03]  /*0c10*/  LOP3.LUT R7, R12, UR28, R7, 0x96, !PT ;  /* 0x0000001c0c077c12 */ /* 0x000fc6000f8e9607 */
[----:B------:R-:W-:Y:S01]  /*0c20*/  IMAD R8, R8, -0x2daee0ad, RZ ;  /* 0xd2511f5308087824 */ /* 0x000fe200078e02ff */
[----:B------:R-:W-:Y:S01]  /*0c30*/  LOP3.LUT R5, R10, UR27, R5, 0x96, !PT ;  /* 0x0000001b0a057c12 */ /* 0x000fe2000f8e9605 */
        /* <DEDUP_REMOVED lines=8> */
[----:B01234-:R-:W-:-:S07]  /*0cc0*/  IMAD R80, R5, -0x2daee0ad, RZ ;  /* 0xd2511f5305507824 */ /* 0x01ffce00078e02ff */
.L_x_23148:
[----:B------:R-:W-:-:S06]  /*0cd0*/  UIMAD.WIDE UR4, UR7, 0x4, UR8 ;  /* 0x00000004070478a5 */ /* 0x000fcc000f8e0208 */
[----:B-1----:R-:W-:Y:S01]  /*0ce0*/  MOV R82, UR4 ;  /* 0x0000000400527c02 */ /* 0x002fe20008000f00 */
[----:B------:R-:W-:-:S05]  /*0cf0*/  IMAD.U32 R83, RZ, RZ, UR5 ;  /* 0x00000005ff537e24 */ /* 0x000fca000f8e00ff */
[----:B------:R-:W2:Y:S01]  /*0d00*/  LDG.E R82, desc[UR12][R82.64] ;  /* 0x0000000c52527981 */ /* 0x000ea2000c1e1900 */
[----:B------:R-:W-:-:S06]  /*0d10*/  UIMAD.WIDE UR4, UR7, 0x4, UR10 ;  /* 0x00000004070478a5 */ /* 0x000fcc000f8e020a */
[----:B0-----:R-:W-:Y:S01]  /*0d20*/  IMAD.U32 R11, RZ, RZ, UR5 ;  /* 0x00000005ff0b7e24 */ /* 0x001fe2000f8e00ff */
[----:B--2---:R-:W-:-:S13]  /*0d30*/  ISETP.GE.AND P0, PT, R82, 0x1, PT ;  /* 0x000000015200780c */ /* 0x004fda0003f06270 */
[----:B------:R-:W-:Y:S01]  /*0d40*/  @P0 VIADD R10, R82, 0xffffffff ;  /* 0xffffffff520a0836 */ /* 0x000fe20000000000 */
[----:B------:R-:W0:Y:S03]  /*0d50*/  @P0 LDC.64 R8, c[0x0][0x390] ;  /* 0x0000e400ff080b82 */ /* 0x000e260000000a00 */
[----:B------:R-:W-:Y:S01]  /*0d60*/  @P0 IMAD R12, R10, UR22, RZ ;  /* 0x000000160a0c0c24 */ /* 0x000fe2000f8e02ff */
[----:B------:R-:W-:-:S04]  /*0d70*/  MOV R10, UR4 ;  /* 0x00000004000a7c02 */ /* 0x000fc80008000f00 */
[----:B------:R-:W-:Y:S02]  /*0d80*/  @P0 SHF.R.S32.HI R13, RZ, 0x1f, R12 ;  /* 0x0000001fff0d0819 */ /* 0x000fe4000001140c */
[----:B------:R-:W2:Y:S01]  /*0d90*/  LDG.E R10, desc[UR12][R10.64] ;  /* 0x0000000c0a0a7981 */ /* 0x000ea2000c1e1900 */
[----:B------:R-:W-:Y:S01]  /*0da0*/  UIMAD UR4, UR7, UR22, URZ ;  /* 0x00000016070472a4 */ /* 0x000fe2000f8e02ff */
[----:B------:R-:W-:Y:S01]  /*0db0*/  @P0 LEA.HI R12, R13, R12, RZ, 0x2 ;  /* 0x0000000c0d0c0211 */ /* 0x000fe200078f10ff */
[----:B------:R-:W-:Y:S01]  /*0dc0*/  IMAD.MOV.U32 R36, RZ, RZ, RZ ;  /* 0x000000ffff247224 */ /* 0x000fe200078e00ff */
[----:B------:R-:W-:Y:S02]  /*0dd0*/  UISETP.NE.U32.AND UP0, UPT, UR20, URZ, UPT ;  /* 0x000000ff1400728c */ /* 0x000fe4000bf05070 */
[----:B------:R-:W-:Y:S01]  /*0de0*/  @P0 LEA.HI.SX32 R36, R12, R81, 0x1e ;  /* 0x000000510c240211 */ /* 0x000fe200078ff2ff */
[----:B------:R-:W-:Y:S02]  /*0df0*/  USHF.R.S32.HI UR5, URZ, 0x1f, UR4 ;  /* 0x0000001fff057899 */ /* 0x000fe40008011404 */
[----:B------:R-:W-:-:S02]  /*0e00*/  UISETP.NE.AND.EX UP0, UPT, UR21, URZ, UPT, UP0 ;  /* 0x000000ff1500728c */ /* 0x000fc4000bf05300 */
[----:B------:R-:W-:Y:S01]  /*0e10*/  ULEA.HI UR5, UR5, UR4, URZ, 0x2 ;  /* 0x0000000405057291 */ /* 0x000fe2000f8f10ff */
[----:B0-----:R-:W-:-:S05]  /*0e20*/  @P0 IMAD.WIDE.U32 R8, R36, 0x10, R8 ;  /* 0x0000001024080825 */ /* 0x001fca00078e0008 */
[----:B------:R0:W5:Y:S01]  /*0e30*/  @P0 LDG.E.128 R4, desc[UR12][R8.64] ;  /* 0x0000000c08040981 */ /* 0x000162000c1e1d00 */
[----:B------:R-:W-:Y:S02]  /*0e40*/  UIADD3 UR26, UPT, UPT, UR15, -0x56f99767, URZ ;  /* 0xa90668990f1a7890 */ /* 0x000fe4000fffe0ff */
[----:B------:R-:W-:Y:S02]  /*0e50*/  UIADD3 UR27, UPT, UPT, UR14, 0x78dde6e4, URZ ;  /* 0x78dde6e40e1b7890 */ /* 0x000fe4000fffe0ff */
[----:B------:R-:W-:Y:S02]  /*0e60*/  UIADD3 UR28, UPT, UPT, UR14, -0x255992d5, URZ ;  /* 0xdaa66d2b0e1c7890 */ /* 0x000fe4000fffe0ff */
[----:B------:R-:W-:Y:S02]  /*0e70*/  UIADD3 UR29, UPT, UPT, UR14, -0x4ab325aa, URZ ;  /* 0xb54cda560e1d7890 */ /* 0x000fe4000fffe0ff */
[----:B------:R-:W-:Y:S01]  /*0e80*/  UIADD3 UR30, UPT, UPT, UR14, 0x3c6ef372, URZ ;  /* 0x3c6ef3720e1e7890 */ /* 0x000fe2000fffe0ff */
[----:B0-----:R-:W-:Y:S01]  /*0e90*/  MOV R8, UR5 ;  /* 0x0000000500087c02 */ /* 0x001fe20008000f00 */
[----:B------:R-:W-:-:S02]  /*0ea0*/  UIADD3 UR31, UPT, UPT, UR15, -0x695add53, URZ ;  /* 0x96a522ad0f1f7890 */ /* 0x000fc4000fffe0ff */
[----:B------:R-:W-:Y:S01]  /*0eb0*/  UIADD3 UR32, UPT, UPT, UR15, 0x646e171e, URZ ;  /* 0x646e171e0f207890 */ /* 0x000fe2000fffe0ff */
[----:B------:R-:W-:Y:S01]  /*0ec0*/  LEA.HI.SX32 R81, R8, R81, 0x1e ;  /* 0x0000005108517211 */ /* 0x000fe200078ff2ff */
[----:B------:R-:W-:Y:S02]  /*0ed0*/  UIADD3 UR33, UPT, UPT, UR14, 0x5384540f, URZ ;  /* 0x5384540f0e217890 */ /* 0x000fe4000fffe0ff */
[----:B------:R-:W-:Y:S02]  /*0ee0*/  UIADD3 UR34, UPT, UPT, UR15, 0x76cf5d0a, URZ ;  /* 0x76cf5d0a0f227890 */ /* 0x000fe4000fffe0ff */
[----:B------:R-:W-:Y:S02]  /*0ef0*/  UIADD3 UR35, UPT, UPT, UR15, -0x24c28bd8, URZ ;  /* 0xdb3d74280f237890 */ /* 0x000fe4000fffe0ff */
[----:B------:R-:W-:Y:S02]  /*0f00*/  UIADD3 UR36, UPT, UPT, UR15, -0x126145ec, URZ ;  /* 0xed9eba140f247890 */ /* 0x000fe4000fffe0ff */
[----:B------:R-:W-:-:S02]  /*0f10*/  UIADD3 UR37, UPT, UPT, UR14, -0xe443238, URZ ;  /* 0xf1bbcdc80e257890 */ /* 0x000fc4000fffe0ff */
[----:B------:R-:W-:Y:S02]  /*0f20*/  UIADD3 UR38, UPT, UPT, UR15, 0x32370b8f, URZ ;  /* 0x32370b8f0f267890 */ /* 0x000fe4000fffe0ff */
[----:B------:R-:W-:Y:S02]  /*0f30*/  UIADD3 UR39, UPT, UPT, UR14, -0x61c88647, URZ ;  /* 0x9e3779b90e277890 */ /* 0x000fe4000fffe0ff */
[----:B------:R-:W-:Y:S02]  /*0f40*/  UIADD3 UR40, UPT, UPT, UR14, -0x700cb87f, URZ ;  /* 0x8ff347810e287890 */ /* 0x000fe4000fffe0ff */
[----:B------:R-:W-:Y:S02]  /*0f50*/  UIADD3 UR41, UPT, UPT, UR14, 0x1715609d, URZ ;  /* 0x1715609d0e297890 */ /* 0x000fe4000fffe0ff */
[----:B------:R-:W-:Y:S02]  /*0f60*/  UIADD3 UR4, UPT, UPT, UR15, 0x1fd5c5a3, URZ ;  /* 0x1fd5c5a30f047890 */ /* 0x000fe4000fffe0ff */
[----:B------:R-:W-:Y:S01]  /*0f70*/  UIADD3 UR42, UPT, UPT, UR15, -0x4498517b, URZ ;  /* 0xbb67ae850f2a7890 */ /* 0x000fe2000fffe0ff */
[----:B--2---:R-:W-:Y:S01]  /*0f80*/  R2UR UR6, R10 ;  /* 0x000000000a0672ca */ /* 0x004fe200000e0000 */
[----:B------:R-:W-:-:S14]  /*0f90*/  BRA.U !UP0, `(.L_x_22872) ;  /* 0x0000001508407547 */ /* 0x000fdc000b800000 */
[----:B------:R-:W0:Y:S02]  /*0fa0*/  LDC.64 R10, c[0x0][0x3a0] ;  /* 0x0000e800ff0a7b82 */ /* 0x000e240000000a00 */
[----:B0-----:R-:W-:-:S06]  /*0fb0*/  IMAD.WIDE.U32 R10, R81, 0x10, R10 ;  /* 0x00000010510a7825 */ /* 0x001fcc00078e000a */
[----:B------:R-:W5:Y:S01]  /*0fc0*/  LDG.E.128 R8, desc[UR12][R10.64] ;  /* 0x0000000c0a087981 */ /* 0x000f62000c1e1d00 */
[----:B------:R-:W-:-:S13]  /*0fd0*/  ISETP.GT.AND P1, PT, R82, RZ, PT ;  /* 0x000000ff5200720c */ /* 0x000fda0003f24270 */
        /* <DEDUP_REMOVED lines=18> */
.L_x_22875:
        /* <DEDUP_REMOVED lines=12> */
.L_x_22876:
        /* <DEDUP_REMOVED lines=43> */
.L_x_22874:
        /* <DEDUP_REMOVED lines=10> */
.L_x_22873:
        /* <DEDUP_REMOVED lines=18> */
.L_x_22879:
        /* <DEDUP_REMOVED lines=12> */
.L_x_22880:
        /* <DEDUP_REMOVED lines=43> */
.L_x_22878:
        /* <DEDUP_REMOVED lines=10> */
.L_x_22877:
        /* <DEDUP_REMOVED lines=18> */
.L_x_22883:
        /* <DEDUP_REMOVED lines=12> */
.L_x_22884:
        /* <DEDUP_REMOVED lines=43> */
.L_x_22882:
        /* <DEDUP_REMOVED lines=10> */
.L_x_22881:
        /* <DEDUP_REMOVED lines=18> */
.L_x_22887:
        /* <DEDUP_REMOVED lines=12> */
.L_x_22888:
        /* <DEDUP_REMOVED lines=37> */
[----:B------:R-:W-:Y:S02]  /*23a0*/  HFMA2 R16, -RZ, RZ, 0, 0 ;  /* 0x00000000ff107431 */ /* 0x000fe400000001ff */
[----:B------:R-:W-:Y:S01]  /*23b0*/  IMAD.WIDE.U32 R26, R26, -0x2daee0ad, RZ ;  /* 0xd2511f531a1a7825 */ /* 0x000fe200078e00ff */
[----:B------:R-:W-:-:S03]  /*23c0*/  LOP3.LUT R66, R66, UR40, R15, 0x96, !PT ;  /* 0x0000002842427c12 */ /* 0x000fc6000f8e960f */
[----:B------:R-:W-:Y:S01]  /*23d0*/  IMAD.MOV.U32 R70, RZ, RZ, R14 ;  /* 0x000000ffff467224 */ /* 0x000fe200078e000e */
[----:B------:R-:W-:-:S07]  /*23e0*/  LOP3.LUT R67, R12, UR31, R27, 0x96, !PT ;  /* 0x0000001f0c437c12 */ /* 0x000fce000f8e961b */
.L_x_22886:
        /* <DEDUP_REMOVED lines=11> */
.L_x_22872:
        /* <DEDUP_REMOVED lines=19> */
.L_x_22891:
        /* <DEDUP_REMOVED lines=12> */
.L_x_22892:
        /* <DEDUP_REMOVED lines=42> */
.L_x_22890:
        /* <DEDUP_REMOVED lines=9> */
.L_x_22889:
        /* <DEDUP_REMOVED lines=15> */
.L_x_22895:
        /* <DEDUP_REMOVED lines=12> */
.L_x_22896:
        /* <DEDUP_REMOVED lines=43> */
.L_x_22894:
        /* <DEDUP_REMOVED lines=9> */
.L_x_22893:
        /* <DEDUP_REMOVED lines=15> */
.L_x_22899:
        /* <DEDUP_REMOVED lines=12> */
.L_x_22900:
        /* <DEDUP_REMOVED lines=43> */
.L_x_22898:
        /* <DEDUP_REMOVED lines=9> */
.L_x_22897:
        /* <DEDUP_REMOVED lines=15> */
.L_x_22902:
        /* <DEDUP_REMOVED lines=12> */
.L_x_22903:
        /* <DEDUP_REMOVED lines=43> */
.L_x_22901:
        /* <DEDUP_REMOVED lines=9> */
.L_x_22885:
[----:B------:R-:W0:Y:S02]  /*3890*/  LDC.64 R84, c[0x0][0x3a8] ;  /* 0x0000ea00ff547b82 */ /* 0x000e240000000a00 */
[----:B0-----:R-:W-:-:S05]  /*38a0*/  IMAD.WIDE.U32 R12, R81, 0x10, R84 ;  /* 0x00000010510c7825 */ /* 0x001fca00078e0054 */
[----:B-----5:R0:W-:Y:S01]  /*38b0*/  STG.E.128 desc[UR12][R12.64], R8 ;  /* 0x000000080c007986 */ /* 0x0201e2000c101d0c */
[----:B------:R-:W-:Y:S05]  /*38c0*/  @!P0 BRA `(.L_x_22904) ;  /* 0x00000000002c8947 */ /* 0x000fea0003800000 */
        /* <DEDUP_REMOVED lines=11> */
.L_x_22904:
[----:B------:R-:W-:Y:S05]  /*3980*/  @!P0 BRA `(.L_x_22905) ;  /* 0x0000000000108947 */ /* 0x000fea0003800000 */
[----:B------:R-:W2:Y:S01]  /*3990*/  LDC.64 R4, c[0x0][0x390] ;  /* 0x0000e400ff047b82 */ /* 0x000ea20000000a00 */
[----:B------:R-:W-:-:S04]  /*39a0*/  VIADD R7, R36, 0x100 ;  /* 0x0000010024077836 */ /* 0x000fc80000000000 */
[----:B--2---:R-:W-:-:S06]  /*39b0*/  IMAD.WIDE.U32 R4, R7, 0x10, R4 ;  /* 0x0000001007047825 */ /* 0x004fcc00078e0004 */
[----:B------:R-:W5:Y:S02]  /*39c0*/  LDG.E.128 R4, desc[UR12][R4.64] ;  /* 0x0000000c04047981 */ /* 0x000f64000c1e1d00 */
.L_x_22905:
[----:B------:R-:W-:Y:S05]  /*39d0*/  BRA.U !UP0, `(.L_x_22906) ;  /* 0x00000015083c7547 */ /* 0x000fea000b800000 */
[----:B01----:R-:W0:Y:S01]  /*39e0*/  LDC.64 R12, c[0x0][0x3a0] ;  /* 0x0000e800ff0c7b82 */ /* 0x003e220000000a00 */
[----:B------:R-:W-:-:S05]  /*39f0*/  IADD3 R15, PT, PT, R81, 0x100, RZ ;  /* 0x00000100510f7810 */ /* 0x000fca0007ffe0ff */
[----:B0-----:R-:W-:-:S06]  /*3a00*/  IMAD.WIDE.U32 R14, R15, 0x10, R12 ;  /* 0x000000100f0e7825 */ /* 0x001fcc00078e000c */
[----:B------:R-:W5:Y:S01]  /*3a10*/  LDG.E.128 R12, desc[UR12][R14.64] ;  /* 0x0000000c0e0c7981 */ /* 0x000f62000c1e1d00 */
[----:B------:R-:W-:-:S13]  /*3a20*/  ISETP.GT.AND P1, PT, R82, RZ, PT ;  /* 0x000000ff5200720c */ /* 0x000fda0003f24270 */
        /* <DEDUP_REMOVED lines=18> */
.L_x_22909:
        /* <DEDUP_REMOVED lines=12> */
.L_x_22910:
        /* <DEDUP_REMOVED lines=42> */
.L_x_22908:
        /* <DEDUP_REMOVED lines=10> */
.L_x_22907:
        /* <DEDUP_REMOVED lines=18> */
.L_x_22913:
        /* <DEDUP_REMOVED lines=12> */
.L_x_22914:
        /* <DEDUP_REMOVED lines=43> */
.L_x_22912:
        /* <DEDUP_REMOVED lines=10> */
.L_x_22911:
        /* <DEDUP_REMOVED lines=18> */
.L_x_22917:
        /* <DEDUP_REMOVED lines=12> */
.L_x_22918:
        /* <DEDUP_REMOVED lines=42> */
.L_x_22916:
        /* <DEDUP_REMOVED lines=10> */
.L_x_22915:
        /* <DEDUP_REMOVED lines=18> */
.L_x_22921:
        /* <DEDUP_REMOVED lines=12> */
.L_x_22922:
        /* <DEDUP_REMOVED lines=42> */
.L_x_22920:
        /* <DEDUP_REMOVED lines=11> */
.L_x_22906:
[----:B------:R-:W-:Y:S01]  /*4ed0*/  MOV R14, R16 ;  /* 0x00000010000e7202 */ /* 0x000fe20000000f00 */
[----:B------:R-:W-:Y:S02]  /*4ee0*/  IMAD.MOV.U32 R30, RZ, RZ, R26 ;  /* 0x000000ffff1e7224 */ /* 0x000fe400078e001a */
[----:B01----:R-:W-:Y:S01]  /*4ef0*/  IMAD.MOV.U32 R12, RZ, RZ, RZ ;  /* 0x000000ffff0c7224 */ /* 0x003fe200078e00ff */
        /* <DEDUP_REMOVED lines=16> */
.L_x_22925:
        /* <DEDUP_REMOVED lines=12> */
.L_x_22926:
        /* <DEDUP_REMOVED lines=42> */
.L_x_22924:
        /* <DEDUP_REMOVED lines=9> */
.L_x_22923:
        /* <DEDUP_REMOVED lines=15> */
.L_x_22929:
        /* <DEDUP_REMOVED lines=12> */
.L_x_22930:
        /* <DEDUP_REMOVED lines=43> */
.L_x_22928:
        /* <DEDUP_REMOVED lines=9> */
.L_x_22927:
        /* <DEDUP_REMOVED lines=15> */
.L_x_22933:
        /* <DEDUP_REMOVED lines=12> */
.L_x_22934:
        /* <DEDUP_REMOVED lines=43> */
.L_x_22932:
        /* <DEDUP_REMOVED lines=9> */
.L_x_22931:
        /* <DEDUP_REMOVED lines=15> */
.L_x_22936:
        /* <DEDUP_REMOVED lines=12> */
.L_x_22937:
        /* <DEDUP_REMOVED lines=43> */
.L_x_22935:
        /* <DEDUP_REMOVED lines=9> */
.L_x_22919:
[----:B------:R-:W-:-:S04]  /*62c0*/  VIADD R17, R81, 0x100 ;  /* 0x0000010051117836 */ /* 0x000fc80000000000 */
[----:B------:R-:W-:-:S05]  /*62d0*/  IMAD.WIDE.U32 R16, R17, 0x10, R84 ;  /* 0x0000001011107825 */ /* 0x000fca00078e0054 */
[----:B-----5:R0:W-:Y:S01]  /*62e0*/  STG.E.128 desc[UR12][R16.64], R12 ;  /* 0x0000000c10007986 */ /* 0x0201e2000c101d0c */
[----:B------:R-:W-:Y:S05]  /*62f0*/  @!P0 BRA `(.L_x_22938) ;  /* 0x0000000000308947 */ /* 0x000fea0003800000 */
[----:B0-----:R-:W0:Y:S01]  /*6300*/  LDC.64 R16, c[0x0][0x3b0] ;  /* 0x0000ec00ff107b82 */ /* 0x001e220000000a00 */
[----:B------:R-:W-:Y:S02]  /*6310*/  SHF.L.U32 R19, R72, 0x10, RZ ;  /* 0x0000001048137819 */ /* 0x000fe400000006ff */
[----:B------:R-:W-:Y:S02]  /*6320*/  LOP3.LUT R18, R73, 0xffff, RZ, 0xc0, !PT ;  /* 0x0000ffff49127812 */ /* 0x000fe400078ec0ff */
[----:B------:R-:W-:Y:S02]  /*6330*/  LOP3.LUT R19, R19, 0xff0000, RZ, 0xc0, !PT ;  /* 0x00ff000013137812 */ /* 0x000fe400078ec0ff */
[----:B------:R-:W-:-:S03]  /*6340*/  LOP3.LUT R21, R71, 0xff, RZ, 0xc0, !PT ;  /* 0x000000ff47157812 */ /* 0x000fc600078ec0ff */
[----:B------:R-:W-:Y:S02]  /*6350*/  IMAD R18, R18, 0x1000000, R19 ;  /* 0x0100000012127824 */ /* 0x000fe400078e0213 */
[----:B------:R-:W-:-:S03]  /*6360*/  VIADD R19, R36, 0x100 ;  /* 0x0000010024137836 */ /* 0x000fc60000000000 */
[----:B------:R-:W-:Y:S02]  /*6370*/  LEA R18, R21, R18, 0x8 ;  /* 0x0000001215127211 */ /* 0x000fe400078e40ff */
[----:B------:R-:W-:-:S05]  /*6380*/  LOP3.LUT R21, R69, 0xff, RZ, 0xc0, !PT ;  /* 0x000000ff45157812 */ /* 0x000fca00078ec0ff */
[----:B------:R-:W-:Y:S02]  /*6390*/  IMAD.IADD R21, R18, 0x1, R21 ;  /* 0x0000000112157824 */ /* 0x000fe400078e0215 */
[----:B0-----:R-:W-:-:S05]  /*63a0*/  IMAD.WIDE.U32 R16, R19, 0x4, R16 ;  /* 0x0000000413107825 */ /* 0x001fca00078e0010 */
[----:B------:R1:W-:Y:S02]  /*63b0*/  STG.E desc[UR12][R16.64], R21 ;  /* 0x0000001510007986 */ /* 0x0003e4000c10190c */
.L_x_22938:
[----:B------:R-:W-:Y:S05]  /*63c0*/  @!P0 BRA `(.L_x_22939) ;  /* 0x0000000000108947 */ /* 0x000fea0003800000 */
[----:B------:R-:W2:Y:S01]  /*63d0*/  LDC.64 R4, c[0x0][0x390] ;  /* 0x0000e400ff047b82 */ /* 0x000ea20000000a00 */
[----:B------:R-:W-:-:S04]  /*63e0*/  VIADD R7, R36, 0x200 ;  /* 0x0000020024077836 */ /* 0x000fc80000000000 */
[----:B--2---:R-:W-:-:S06]  /*63f0*/  IMAD.WIDE.U32 R4, R7, 0x10, R4 ;  /* 0x0000001007047825 */ /* 0x004fcc00078e0004 */
[----:B------:R-:W5:Y:S02]  /*6400*/  LDG.E.128 R4, desc[UR12][R4.64] ;  /* 0x0000000c04047981 */ /* 0x000f64000c1e1d00 */
.L_x_22939:
        /* <DEDUP_REMOVED lines=24> */
.L_x_22943:
        /* <DEDUP_REMOVED lines=12> */
.L_x_22944:
        /* <DEDUP_REMOVED lines=42> */
.L_x_22942:
        /* <DEDUP_REMOVED lines=10> */
.L_x_22941:
        /* <DEDUP_REMOVED lines=18> */
.L_x_22947:
        /* <DEDUP_REMOVED lines=12> */
.L_x_22948:
        /* <DEDUP_REMOVED lines=43> */
.L_x_22946:
        /* <DEDUP_REMOVED lines=10> */
.L_x_22945:
        /* <DEDUP_REMOVED lines=18> */
.L_x_22951:
        /* <DEDUP_REMOVED lines=12> */
.L_x_22952:
        /* <DEDUP_REMOVED lines=42> */
.L_x_22950:
        /* <DEDUP_REMOVED lines=10> */
.L_x_22949:
        /* <DEDUP_REMOVED lines=18> */
.L_x_22955:
        /* <DEDUP_REMOVED lines=12> */
.L_x_22956:
        /* <DEDUP_REMOVED lines=42> */
.L_x_22954:
        /* <DEDUP_REMOVED lines=11> */
.L_x_22940:
        /* <DEDUP_REMOVED lines=19> */
.L_x_22959:
        /* <DEDUP_REMOVED lines=12> */
.L_x_22960:
        /* <DEDUP_REMOVED lines=42> */
.L_x_22958:
        /* <DEDUP_REMOVED lines=9> */
.L_x_22957:
        /* <DEDUP_REMOVED lines=15> */
.L_x_22963:
        /* <DEDUP_REMOVED lines=12> */
.L_x_22964:
        /* <DEDUP_REMOVED lines=43> */
.L_x_22962:
        /* <DEDUP_REMOVED lines=9> */
.L_x_22961:
        /* <DEDUP_REMOVED lines=15> */
.L_x_22967:
        /* <DEDUP_REMOVED lines=12> */
.L_x_22968:
        /* <DEDUP_REMOVED lines=43> */
.L_x_22966:
        /* <DEDUP_REMOVED lines=9> */
.L_x_22965:
        /* <DEDUP_REMOVED lines=15> */
.L_x_22970:
        /* <DEDUP_REMOVED lines=12> */
.L_x_22971:
        /* <DEDUP_REMOVED lines=43> */
.L_x_22969:
        /* <DEDUP_REMOVED lines=9> */
.L_x_22953:
        /* <DEDUP_REMOVED lines=16> */
.L_x_22972:
[----:B------:R-:W-:Y:S05]  /*8e00*/  @!P0 BRA `(.L_x_22973) ;  /* 0x0000000000108947 */ /* 0x000fea0003800000 */
[----:B------:R-:W2:Y:S01]  /*8e10*/  LDC.64 R4, c[0x0][0x390] ;  /* 0x0000e400ff047b82 */ /* 0x000ea20000000a00 */
[----:B------:R-:W-:-:S04]  /*8e20*/  VIADD R7, R36, 0x300 ;  /* 0x0000030024077836 */ /* 0x000fc80000000000 */
[----:B--2---:R-:W-:-:S06]  /*8e30*/  IMAD.WIDE.U32 R4, R7, 0x10, R4 ;  /* 0x0000001007047825 */ /* 0x004fcc00078e0004 */
[----:B------:R-:W5:Y:S02]  /*8e40*/  LDG.E.128 R4, desc[UR12][R4.64] ;  /* 0x0000000c04047981 */ /* 0x000f64000c1e1d00 */
.L_x_22973:
        /* <DEDUP_REMOVED lines=24> */
.L_x_22977:
        /* <DEDUP_REMOVED lines=12> */
.L_x_22978:
        /* <DEDUP_REMOVED lines=42> */
.L_x_22976:
        /* <DEDUP_REMOVED lines=10> */
.L_x_22975:
        /* <DEDUP_REMOVED lines=18> */
.L_x_22981:
        /* <DEDUP_REMOVED lines=12> */
.L_x_22982:
        /* <DEDUP_REMOVED lines=43> */
.L_x_22980:
        /* <DEDUP_REMOVED lines=10> */
.L_x_22979:
        /* <DEDUP_REMOVED lines=18> */
.L_x_22985:
        /* <DEDUP_REMOVED lines=12> */
.L_x_22986:
        /* <DEDUP_REMOVED lines=42> */
.L_x_22984:
        /* <DEDUP_REMOVED lines=10> */
.L_x_22983:
        /* <DEDUP_REMOVED lines=18> */
.L_x_22989:
        /* <DEDUP_REMOVED lines=12> */
.L_x_22990:
        /* <DEDUP_REMOVED lines=43> */
.L_x_22988:
        /* <DEDUP_REMOVED lines=11> */
.L_x_22974:
[----:B------:R-:W-:Y:S01]  /*a360*/  IMAD.MOV.U32 R22, RZ, RZ, R24 ;  /* 0x000000ffff167224 */ /* 0x000fe200078e0018 */
[----:B01----:R-:W-:Y:S01]  /*a370*/  MOV R20, RZ ;  /* 0x000000ff00147202 */ /* 0x003fe20000000f00 */
        /* <DEDUP_REMOVED lines=17> */
.L_x_22993:
        /* <DEDUP_REMOVED lines=12> */
.L_x_22994:
        /* <DEDUP_REMOVED lines=43> */
.L_x_22992:
        /* <DEDUP_REMOVED lines=9> */
.L_x_22991:
        /* <DEDUP_REMOVED lines=15> */
.L_x_22997:
        /* <DEDUP_REMOVED lines=12> */
.L_x_22998:
        /* <DEDUP_REMOVED lines=43> */
.L_x_22996:
        /* <DEDUP_REMOVED lines=9> */
.L_x_22995:
        /* <DEDUP_REMOVED lines=15> */
.L_x_23001:
        /* <DEDUP_REMOVED lines=12> */
.L_x_23002:
        /* <DEDUP_REMOVED lines=43> */
.L_x_23000:
        /* <DEDUP_REMOVED lines=9> */
.L_x_22999:
        /* <DEDUP_REMOVED lines=15> */
.L_x_23004:
        /* <DEDUP_REMOVED lines=12> */
.L_x_23005:
        /* <DEDUP_REMOVED lines=43> */
.L_x_23003:
        /* <DEDUP_REMOVED lines=9> */
.L_x_22987:
        /* <DEDUP_REMOVED lines=9> */
[----:B------:R-:W-:Y:S01]  /*b7f0*/  IMAD R26, R26, 0x1000000, R27 ;  /* 0x010000001a1a7824 */ /* 0x000fe200078e021b */
[----:B------:R-:W-:-:S03]  /*b800*/  IADD3 R27, PT, PT, R36, 0x300, RZ ;  /* 0x00000300241b7810 */ /* 0x000fc60007ffe0ff */
[----:B------:R-:W-:Y:S01]  /*b810*/  IMAD R26, R29, 0x100, R26 ;  /* 0x000001001d1a7824 */ /* 0x000fe200078e021a */
[----:B------:R-:W-:-:S04]  /*b820*/  LOP3.LUT R29, R69, 0xff, RZ, 0xc0, !PT ;  /* 0x000000ff451d7812 */ /* 0x000fc800078ec0ff */
[----:B------:R-:W-:Y:S01]  /*b830*/  IADD3 R29, PT, PT, R26, R29, RZ ;  /* 0x0000001d1a1d7210 */ /* 0x000fe20007ffe0ff */
[----:B0-----:R-:W-:-:S05]  /*b840*/  IMAD.WIDE.U32 R24, R27, 0x4, R24 ;  /* 0x000000041b187825 */ /* 0x001fca00078e0018 */
[----:B------:R1:W-:Y:S02]  /*b850*/  STG.E desc[UR12][R24.64], R29 ;  /* 0x0000001d18007986 */ /* 0x0003e4000c10190c */
.L_x_23006:
[----:B------:R-:W-:Y:S05]  /*b860*/  @!P0 BRA `(.L_x_23007) ;  /* 0x0000000000108947 */ /* 0x000fea0003800000 */
[----:B------:R-:W2:Y:S01]  /*b870*/  LDC.64 R4, c[0x0][0x390] ;  /* 0x0000e400ff047b82 */ /* 0x000ea20000000a00 */
[----:B------:R-:W-:-:S04]  /*b880*/  VIADD R7, R36, 0x400 ;  /* 0x0000040024077836 */ /* 0x000fc80000000000 */
[----:B--2---:R-:W-:-:S06]  /*b890*/  IMAD.WIDE.U32 R4, R7, 0x10, R4 ;  /* 0x0000001007047825 */ /* 0x004fcc00078e0004 */
[----:B------:R-:W5:Y:S02]  /*b8a0*/  LDG.E.128 R4, desc[UR12][R4.64] ;  /* 0x0000000c04047981 */ /* 0x000f64000c1e1d00 */
.L_x_23007:
[----:B------:R-:W-:Y:S05]  /*b8b0*/  BRA.U !UP0, `(.L_x_23008) ;  /* 0x00000015083c7547 */ /* 0x000fea000b800000 */
[----:B01----:R-:W0:Y:S01]  /*b8c0*/  LDC.64 R24, c[0x0][0x3a0] ;  /* 0x0000e800ff187b82 */ /* 0x003e220000000a00 */
[----:B------:R-:W-:-:S05]  /*b8d0*/  IADD3 R27, PT, PT, R81, 0x400, RZ ;  /* 0x00000400511b7810 */ /* 0x000fca0007ffe0ff */
[----:B0-----:R-:W-:-:S06]  /*b8e0*/  IMAD.WIDE.U32 R26, R27, 0x10, R24 ;  /* 0x000000101b1a7825 */ /* 0x001fcc00078e0018 */
[----:B------:R-:W5:Y:S01]  /*b8f0*/  LDG.E.128 R24, desc[UR12][R26.64] ;  /* 0x0000000c1a187981 */ /* 0x000f62000c1e1d00 */
[----:B------:R-:W-:-:S13]  /*b900*/  ISETP.GT.AND P1, PT, R82, RZ, PT ;  /* 0x000000ff5200720c */ /* 0x000fda0003f24270 */
        /* <DEDUP_REMOVED lines=18> */
.L_x_23011:
        /* <DEDUP_REMOVED lines=12> */
.L_x_23012:
        /* <DEDUP_REMOVED lines=42> */
.L_x_23010:
        /* <DEDUP_REMOVED lines=10> */
.L_x_23009:
        /* <DEDUP_REMOVED lines=18> */
.L_x_23015:
        /* <DEDUP_REMOVED lines=12> */
.L_x_23016:
        /* <DEDUP_REMOVED lines=43> */
.L_x_23014:
        /* <DEDUP_REMOVED lines=10> */
.L_x_23013:
        /* <DEDUP_REMOVED lines=18> */
.L_x_23019:
        /* <DEDUP_REMOVED lines=12> */
.L_x_23020:
        /* <DEDUP_REMOVED lines=42> */
.L_x_23018:
        /* <DEDUP_REMOVED lines=10> */
.L_x_23017:
        /* <DEDUP_REMOVED lines=18> */
.L_x_23023:
        /* <DEDUP_REMOVED lines=12> */
.L_x_23024:
        /* <DEDUP_REMOVED lines=41> */
[----:B------:R-:W-:-:S07]  /*ccf0*/  IMAD.MOV.U32 R28, RZ, RZ, R38 ;  /* 0x000000ffff1c7224 */ /* 0x000fce00078e0026 */
.L_x_23022:
        /* <DEDUP_REMOVED lines=11> */
.L_x_23008:
[----:B01----:R-:W-:Y:S01]  /*cdb0*/  HFMA2 R24, -RZ, RZ, 0, 0 ;  /* 0x00000000ff187431 */ /* 0x003fe200000001ff */
        /* <DEDUP_REMOVED lines=18> */
.L_x_23027:
        /* <DEDUP_REMOVED lines=12> */
.L_x_23028:
        /* <DEDUP_REMOVED lines=42> */
.L_x_23026:
        /* <DEDUP_REMOVED lines=9> */
.L_x_23025:
        /* <DEDUP_REMOVED lines=15> */
.L_x_23031:
        /* <DEDUP_REMOVED lines=12> */
.L_x_23032:
        /* <DEDUP_REMOVED lines=43> */
.L_x_23030:
        /* <DEDUP_REMOVED lines=9> */
.L_x_23029:
        /* <DEDUP_REMOVED lines=15> */
.L_x_23035:
        /* <DEDUP_REMOVED lines=12> */
.L_x_23036:
        /* <DEDUP_REMOVED lines=43> */
.L_x_23034:
        /* <DEDUP_REMOVED lines=9> */
.L_x_23033:
        /* <DEDUP_REMOVED lines=15> */
.L_x_23038:
        /* <DEDUP_REMOVED lines=12> */
.L_x_23039:
        /* <DEDUP_REMOVED lines=43> */
.L_x_23037:
        /* <DEDUP_REMOVED lines=9> */
.L_x_23021:
        /* <DEDUP_REMOVED lines=16> */
.L_x_23040:
[----:B------:R-:W-:Y:S05]  /*e2a0*/  @!P0 BRA `(.L_x_23041) ;  /* 0x0000000000108947 */ /* 0x000fea0003800000 */
[----:B------:R-:W2:Y:S01]  /*e2b0*/  LDC.64 R4, c[0x0][0x390] ;  /* 0x0000e400ff047b82 */ /* 0x000ea20000000a00 */
[----:B------:R-:W-:-:S04]  /*e2c0*/  VIADD R7, R36, 0x500 ;  /* 0x0000050024077836 */ /* 0x000fc80000000000 */
[----:B--2---:R-:W-:-:S06]  /*e2d0*/  IMAD.WIDE.U32 R4, R7, 0x10, R4 ;  /* 0x0000001007047825 */ /* 0x004fcc00078e0004 */
[----:B------:R-:W5:Y:S02]  /*e2e0*/  LDG.E.128 R4, desc[UR12][R4.64] ;  /* 0x0000000c04047981 */ /* 0x000f64000c1e1d00 */
.L_x_23041:
        /* <DEDUP_REMOVED lines=24> */
.L_x_23045:
        /* <DEDUP_REMOVED lines=12> */
.L_x_23046:
        /* <DEDUP_REMOVED lines=43> */
.L_x_23044:
        /* <DEDUP_REMOVED lines=10> */
.L_x_23043:
        /* <DEDUP_REMOVED lines=18> */
.L_x_23049:
        /* <DEDUP_REMOVED lines=12> */
.L_x_23050:
        /* <DEDUP_REMOVED lines=43> */
.L_x_23048:
[----:B------:R-:W-:Y:S01]  /*ed10*/  I2FP.F32.U32 R33, R34 ;  /* 0x0000002200217245 */ /* 0x000fe20000201000 */
[----:B-----5:R-:W-:Y:S01]  /*ed20*/  FMUL.FTZ R35, R5, UR17 ;  /* 0x0000001105237c20 */ /* 0x020fe20008410000 */
[----:B------:R-:W-:-:S05]  /*ed30*/  MOV R34, 0x2f800000 ;  /* 0x2f80000000227802 */ /* 0x000fca0000000f00 */
[----:B------:R-:W-:Y:S01]  /*ed40*/  FFMA.FTZ R33, R33, R34, 1.1641532182693481445e-10 ;  /* 0x2f00000021217423 */ /* 0x000fe20000010022 */
[----:B------:R-:W-:-:S04]  /*ed50*/  FMUL.FTZ R34, R35, UR16 ;  /* 0x0000001023227c20 */ /* 0x000fc80008410000 */
[----:B------:R-:W-:-:S04]  /*ed60*/  FSETP.GTU.FTZ.AND P2, PT, R33, UR23, PT ;  /* 0x0000001721007c0b */ /* 0x000fc8000bf5c000 */
[----:B------:R-:W-:Y:S02]  /*ed70*/  FSEL R34, R34, RZ, !P2 ;  /* 0x000000ff22227208 */ /* 0x000fe40005000000 */
[----:B------:R-:W-:-:S03]  /*ed80*/  SEL R33, RZ, 0x1, P2 ;  /* 0x00000001ff217807 */ /* 0x000fc60001000000 */
[----:B------:R-:W-:Y:S01]  /*ed90*/  FADD.FTZ R29, R29, R34 ;  /* 0x000000221d1d7221 */ /* 0x000fe20000010000 */
[----:B------:R-:W-:-:S07]  /*eda0*/  PRMT R71, R33, 0x7610, R71 ;  /* 0x0000761021477816 */ /* 0x000fce0000000047 */
.L_x_23047:
        /* <DEDUP_REMOVED lines=18> */
.L_x_23053:
        /* <DEDUP_REMOVED lines=12> */
.L_x_23054:
        /* <DEDUP_REMOVED lines=43> */
.L_x_23052:
        /* <DEDUP_REMOVED lines=10> */
.L_x_23051:
        /* <DEDUP_REMOVED lines=18> */
.L_x_23057:
        /* <DEDUP_REMOVED lines=12> */
.L_x_23058:
        /* <DEDUP_REMOVED lines=42> */
.L_x_23056:
        /* <DEDUP_REMOVED lines=11> */
.L_x_23042:
        /* <DEDUP_REMOVED lines=19> */
.L_x_23061:
        /* <DEDUP_REMOVED lines=12> */
.L_x_23062:
        /* <DEDUP_REMOVED lines=42> */
.L_x_23060:
        /* <DEDUP_REMOVED lines=9> */
.L_x_23059:
        /* <DEDUP_REMOVED lines=15> */
.L_x_23065:
        /* <DEDUP_REMOVED lines=12> */
.L_x_23066:
        /* <DEDUP_REMOVED lines=43> */
.L_x_23064:
        /* <DEDUP_REMOVED lines=9> */
.L_x_23063:
        /* <DEDUP_REMOVED lines=15> */
.L_x_23069:
        /* <DEDUP_REMOVED lines=12> */
.L_x_23070:
        /* <DEDUP_REMOVED lines=43> */
.L_x_23068:
        /* <DEDUP_REMOVED lines=9> */
.L_x_23067:
        /* <DEDUP_REMOVED lines=15> */
.L_x_23072:
        /* <DEDUP_REMOVED lines=12> */
.L_x_23073:
        /* <DEDUP_REMOVED lines=43> */
.L_x_23071:
        /* <DEDUP_REMOVED lines=9> */
.L_x_23055:
        /* <DEDUP_REMOVED lines=16> */
.L_x_23074:
[----:B------:R-:W-:Y:S05]  /*10d00*/  @!P0 BRA `(.L_x_23075) ;  /* 0x0000000000108947 */ /* 0x000fea0003800000 */
[----:B------:R-:W2:Y:S01]  /*10d10*/  LDC.64 R4, c[0x0][0x390] ;  /* 0x0000e400ff047b82 */ /* 0x000ea20000000a00 */
[----:B------:R-:W-:-:S04]  /*10d20*/  VIADD R7, R36, 0x600 ;  /* 0x0000060024077836 */ /* 0x000fc80000000000 */
[----:B--2---:R-:W-:-:S06]  /*10d30*/  IMAD.WIDE.U32 R4, R7, 0x10, R4 ;  /* 0x0000001007047825 */ /* 0x004fcc00078e0004 */
[----:B------:R-:W5:Y:S02]  /*10d40*/  LDG.E.128 R4, desc[UR12][R4.64] ;  /* 0x0000000c04047981 */ /* 0x000f64000c1e1d00 */
.L_x_23075:
        /* <DEDUP_REMOVED lines=24> */
.L_x_23079:
        /* <DEDUP_REMOVED lines=12> */
.L_x_23080:
        /* <DEDUP_REMOVED lines=43> */
.L_x_23078:
        /* <DEDUP_REMOVED lines=10> */
.L_x_23077:
        /* <DEDUP_REMOVED lines=18> */
.L_x_23083:
        /* <DEDUP_REMOVED lines=12> */
.L_x_23084:
        /* <DEDUP_REMOVED lines=43> */
.L_x_23082:
[----:B------:R-:W-:Y:S01]  /*11770*/  I2FP.F32.U32 R38, R79 ;  /* 0x0000004f00267245 */ /* 0x000fe20000201000 */
[----:B-----5:R-:W-:Y:S01]  /*11780*/  FMUL.FTZ R80, R5, UR17 ;  /* 0x0000001105507c20 */ /* 0x020fe20008410000 */
[----:B------:R-:W-:-:S03]  /*11790*/  MOV R79, 0x2f800000 ;  /* 0x2f800000004f7802 */ /* 0x000fc60000000f00 */
[----:B------:R-:W-:Y:S02]  /*117a0*/  FMUL.FTZ R80, R80, UR16 ;  /* 0x0000001050507c20 */ /* 0x000fe40008410000 */
[----:B------:R-:W-:-:S05]  /*117b0*/  FFMA.FTZ R38, R38, R79, 1.1641532182693481445e-10 ;  /* 0x2f00000026267423 */ /* 0x000fca000001004f */
[----:B------:R-:W-:-:S04]  /*117c0*/  FSETP.GTU.FTZ.AND P2, PT, R38, UR23, PT ;  /* 0x0000001726007c0b */ /* 0x000fc8000bf5c000 */
[----:B------:R-:W-:Y:S02]  /*117d0*/  FSEL R80, R80, RZ, !P2 ;  /* 0x000000ff50507208 */ /* 0x000fe40005000000 */
[----:B------:R-:W-:-:S03]  /*117e0*/  SEL R38, RZ, 0x1, P2 ;  /* 0x00000001ff267807 */ /* 0x000fc60001000000 */
[----:B------:R-:W-:Y:S01]  /*117f0*/  FADD.FTZ R33, R33, R80 ;  /* 0x0000005021217221 */ /* 0x000fe20000010000 */
[----:B------:R-:W-:-:S07]  /*11800*/  PRMT R71, R38, 0x7610, R71 ;  /* 0x0000761026477816 */ /* 0x000fce0000000047 */
.L_x_23081:
        /* <DEDUP_REMOVED lines=18> */
.L_x_23087:
        /* <DEDUP_REMOVED lines=12> */
.L_x_23088:
        /* <DEDUP_REMOVED lines=43> */
.L_x_23086:
        /* <DEDUP_REMOVED lines=10> */
.L_x_23085:
        /* <DEDUP_REMOVED lines=18> */
.L_x_23091:
        /* <DEDUP_REMOVED lines=12> */
.L_x_23092:
        /* <DEDUP_REMOVED lines=42> */
.L_x_23090:
        /* <DEDUP_REMOVED lines=11> */
.L_x_23076:
        /* <DEDUP_REMOVED lines=19> */
.L_x_23095:
        /* <DEDUP_REMOVED lines=12> */
.L_x_23096:
        /* <DEDUP_REMOVED lines=42> */
.L_x_23094:
        /* <DEDUP_REMOVED lines=9> */
.L_x_23093:
        /* <DEDUP_REMOVED lines=15> */
.L_x_23099:
        /* <DEDUP_REMOVED lines=12> */
.L_x_23100:
        /* <DEDUP_REMOVED lines=43> */
.L_x_23098:
        /* <DEDUP_REMOVED lines=9> */
.L_x_23097:
        /* <DEDUP_REMOVED lines=15> */
.L_x_23103:
        /* <DEDUP_REMOVED lines=12> */
.L_x_23104:
        /* <DEDUP_REMOVED lines=43> */
.L_x_23102:
        /* <DEDUP_REMOVED lines=9> */
.L_x_23101:
        /* <DEDUP_REMOVED lines=15> */
.L_x_23106:
        /* <DEDUP_REMOVED lines=12> */
.L_x_23107:
        /* <DEDUP_REMOVED lines=43> */
.L_x_23105:
        /* <DEDUP_REMOVED lines=9> */
.L_x_23089:
[----:B------:R-:W-:Y:S01]  /*13660*/  VIADD R39, R81, 0x600 ;  /* 0x0000060051277836 */ /* 0x000fe20000000000 */
[----:B------:R-:W-:-:S03]  /*13670*/  IADD3 R88, PT, PT, R36, 0x700, RZ ;  /* 0x0000070024587810 */ /* 0x000fc60007ffe0ff */
[----:B------:R-:W-:-:S05]  /*13680*/  IMAD.WIDE.U32 R38, R39, 0x10, R84 ;  /* 0x0000001027267825 */ /* 0x000fca00078e0054 */
[----:B-----5:R0:W-:Y:S01]  /*13690*/  STG.E.128 desc[UR12][R38.64], R32 ;  /* 0x0000002026007986 */ /* 0x0201e2000c101d0c */
[----:B------:R-:W-:Y:S05]  /*136a0*/  @!P0 BRA `(.L_x_23108) ;  /* 0x0000000000308947 */ /* 0x000fea0003800000 */
[----:B0-----:R-:W0:Y:S01]  /*136b0*/  LDC.64 R38, c[0x0][0x3b0] ;  /* 0x0000ec00ff267b82 */ /* 0x001e220000000a00 */
[----:B------:R-:W-:Y:S01]  /*136c0*/  IMAD.U32 R80, R72, 0x10000, RZ ;  /* 0x0001000048507824 */ /* 0x000fe200078e00ff */
[----:B------:R-:W-:Y:S02]  /*136d0*/  LOP3.LUT R37, R73, 0xffff, RZ, 0xc0, !PT ;  /* 0x0000ffff49257812 */ /* 0x000fe400078ec0ff */
[----:B------:R-:W-:Y:S02]  /*136e0*/  LOP3.LUT R83, R71, 0xff, RZ, 0xc0, !PT ;  /* 0x000000ff47537812 */ /* 0x000fe400078ec0ff */
[----:B------:R-:W-:-:S04]  /*136f0*/  LOP3.LUT R80, R80, 0xff0000, RZ, 0xc0, !PT ;  /* 0x00ff000050507812 */ /* 0x000fc800078ec0ff */
[----:B------:R-:W-:Y:S01]  /*13700*/  LEA R80, R37, R80, 0x18 ;  /* 0x0000005025507211 */ /* 0x000fe200078ec0ff */
[----:B------:R-:W-:-:S03]  /*13710*/  VIADD R37, R36, 0x600 ;  /* 0x0000060024257836 */ /* 0x000fc60000000000 */
[----:B------:R-:W-:Y:S02]  /*13720*/  LEA R80, R83, R80, 0x8 ;  /* 0x0000005053507211 */ /* 0x000fe400078e40ff */
[----:B------:R-:W-:-:S05]  /*13730*/  LOP3.LUT R83, R69, 0xff, RZ, 0xc0, !PT ;  /* 0x000000ff45537812 */ /* 0x000fca00078ec0ff */
[----:B------:R-:W-:Y:S02]  /*13740*/  IMAD.IADD R83, R80, 0x1, R83 ;  /* 0x0000000150537824 */ /* 0x000fe400078e0253 */
[----:B0-----:R-:W-:-:S05]  /*13750*/  IMAD.WIDE.U32 R38, R37, 0x4, R38 ;  /* 0x0000000425267825 */ /* 0x001fca00078e0026 */
[----:B------:R1:W-:Y:S02]  /*13760*/  STG.E desc[UR12][R38.64], R83 ;  /* 0x0000005326007986 */ /* 0x0003e4000c10190c */
.L_x_23108:
[----:B------:R-:W-:Y:S05]  /*13770*/  @!P0 BRA `(.L_x_23109) ;  /* 0x00000000000c8947 */ /* 0x000fea0003800000 */
[----:B------:R-:W2:Y:S02]  /*13780*/  LDC.64 R4, c[0x0][0x390] ;  /* 0x0000e400ff047b82 */ /* 0x000ea40000000a00 */
[----:B--2---:R-:W-:-:S06]  /*13790*/  IMAD.WIDE.U32 R4, R88, 0x10, R4 ;  /* 0x0000001058047825 */ /* 0x004fcc00078e0004 */
[----:B------:R-:W5:Y:S02]  /*137a0*/  LDG.E.128 R4, desc[UR12][R4.64] ;  /* 0x0000000c04047981 */ /* 0x000f64000c1e1d00 */
.L_x_23109:
[----:B------:R-:W-:Y:S01]  /*137b0*/  IADD3 R89, PT, PT, R81, 0x700, RZ ;  /* 0x0000070051597810 */ /* 0x000fe20007ffe0ff */
[----:B------:R-:W-:Y:S06]  /*137c0*/  BRA.U !UP0, `(.L_x_23110) ;  /* 0x0000001508387547 */ /* 0x000fec000b800000 */
[----:B------:R-:W0:Y:S02]  /*137d0*/  LDC.64 R36, c[0x0][0x3a0] ;  /* 0x0000e800ff247b82 */ /* 0x000e240000000a00 */
[----:B01----:R-:W-:-:S06]  /*137e0*/  IMAD.WIDE.U32 R38, R89, 0x10, R36 ;  /* 0x0000001059267825 */ /* 0x003fcc00078e0024 */
        /* <DEDUP_REMOVED lines=20> */
.L_x_23113:
        /* <DEDUP_REMOVED lines=12> */
.L_x_23114:
        /* <DEDUP_REMOVED lines=42> */
.L_x_23112:
        /* <DEDUP_REMOVED lines=10> */
.L_x_23111:
        /* <DEDUP_REMOVED lines=18> */
.L_x_23117:
        /* <DEDUP_REMOVED lines=12> */
.L_x_23118:
        /* <DEDUP_REMOVED lines=43> */
.L_x_23116:
        /* <DEDUP_REMOVED lines=10> */
.L_x_23115:
        /* <DEDUP_REMOVED lines=18> */
.L_x_23121:
        /* <DEDUP_REMOVED lines=12> */
.L_x_23122:
        /* <DEDUP_REMOVED lines=39> */
[----:B------:R-:W-:Y:S02]  /*146b0*/  LOP3.LUT R66, R66, UR40, R83, 0x96, !PT ;  /* 0x0000002842427c12 */ /* 0x000fe4000f8e9653 */
[----:B------:R-:W-:Y:S01]  /*146c0*/  LOP3.LUT R67, R80, UR31, R91, 0x96, !PT ;  /* 0x0000001f50437c12 */ /* 0x000fe2000f8e965b */
[----:B------:R-:W-:-:S07]  /*146d0*/  IMAD.MOV.U32 R80, RZ, RZ, R79 ;  /* 0x000000ffff507224 */ /* 0x000fce00078e004f */
.L_x_23120:
        /* <DEDUP_REMOVED lines=10> */
.L_x_23119:
        /* <DEDUP_REMOVED lines=18> */
.L_x_23125:
        /* <DEDUP_REMOVED lines=12> */
.L_x_23126:
        /* <DEDUP_REMOVED lines=42> */
.L_x_23124:
        /* <DEDUP_REMOVED lines=11> */
.L_x_23110:
[----:B------:R-:W-:Y:S01]  /*14cb0*/  HFMA2 R36, -RZ, RZ, 0, 0 ;  /* 0x00000000ff247431 */ /* 0x000fe200000001ff */
        /* <DEDUP_REMOVED lines=18> */
.L_x_23129:
        /* <DEDUP_REMOVED lines=12> */
.L_x_23130:
        /* <DEDUP_REMOVED lines=42> */
.L_x_23128:
        /* <DEDUP_REMOVED lines=9> */
.L_x_23127:
        /* <DEDUP_REMOVED lines=15> */
.L_x_23133:
        /* <DEDUP_REMOVED lines=12> */
.L_x_23134:
        /* <DEDUP_REMOVED lines=43> */
.L_x_23132:
        /* <DEDUP_REMOVED lines=9> */
.L_x_23131:
        /* <DEDUP_REMOVED lines=15> */
.L_x_23137:
        /* <DEDUP_REMOVED lines=12> */
.L_x_23138:
        /* <DEDUP_REMOVED lines=43> */
.L_x_23136:
        /* <DEDUP_REMOVED lines=9> */
.L_x_23135:
        /* <DEDUP_REMOVED lines=15> */
.L_x_23140:
        /* <DEDUP_REMOVED lines=12> */
.L_x_23141:
        /* <DEDUP_REMOVED lines=43> */
.L_x_23139:
        /* <DEDUP_REMOVED lines=9> */
.L_x_23123:
[----:B------:R-:W-:Y:S01]  /*160a0*/  FADD.FTZ R82, RZ, R8 ;  /* 0x00000008ff527221 */ /* 0x000fe20000010000 */
[----:B------:R-:W-:-:S04]  /*160b0*/  IMAD.WIDE.U32 R84, R89, 0x10, R84 ;  /* 0x0000001059547825 */ /* 0x000fc800078e0054 */
[----:B------:R-:W-:Y:S01]  /*160c0*/  FADD.FTZ R81, R82, R9 ;  /* 0x0000000952517221 */ /* 0x000fe20000010000 */
[----:B-----5:R0:W-:Y:S03]  /*160d0*/  STG.E.128 desc[UR12][R84.64], R36 ;  /* 0x0000002454007986 */ /* 0x0201e6000c101d0c */
        /* <DEDUP_REMOVED lines=31> */
[----:B------:R-:W0:Y:S01]  /*162d0*/  LDC.64 R82, c[0x0][0x3b0] ;  /* 0x0000ec00ff527b82 */ /* 0x000e220000000a00 */
[----:B------:R-:W-:Y:S01]  /*162e0*/  IMAD.U32 R85, R72, 0x10000, RZ ;  /* 0x0001000048557824 */ /* 0x000fe200078e00ff */
        /* <DEDUP_REMOVED lines=9> */
.L_x_23142:
[----:B0-----:R-:W0:Y:S01]  /*16380*/  SHFL.BFLY PT, R82, R81, 0x1, 0x1f ;  /* 0x0c201f0051527f89 */ /* 0x001e2200000e0000 */
        /* <DEDUP_REMOVED lines=20> */
[----:B------:R-:W-:-:S03]  /*164d0*/  IMAD.MOV.U32 R90, RZ, RZ, RZ ;  /* 0x000000ffff5a7224 */ /* 0x000fc600078e00ff */
        /* <DEDUP_REMOVED lines=64> */
[----:B0-----:R-:W-:-:S04]  /*168e0*/  LOP3.LUT P0, R83, R81, 0x1f, RZ, 0xc0, !PT ;  /* 0x0000001f51537812 */ /* 0x001fc8000780c0ff */
        /* <DEDUP_REMOVED lines=11> */
.L_x_23144:
[----:B------:R-:W-:Y:S05]  /*169a0*/  BSYNC.RECONVERGENT B0 ;  /* 0x0000000000007941 */ /* 0x000fea0003800200 */
.L_x_23143:
        /* <DEDUP_REMOVED lines=12> */
.L_x_23146:
[----:B------:R-:W-:Y:S05]  /*16a70*/  BSYNC.RECONVERGENT B0 ;  /* 0x0000000000007941 */ /* 0x000fea0003800200 */
.L_x_23145:
[----:B------:R-:W1:Y:S01]  /*16a80*/  SHFL.DOWN PT, R87, R90, 0x4, 0x1f ;  /* 0x08801f005a577f89 */ /* 0x000e6200000e0000 */
[----:B------:R-:W-:Y:S01]  /*16a90*/  I2FP.F32.U32 R91, R90 ;  /* 0x0000005a005b7245 */ /* 0x000fe20000201000 */
        /* <DEDUP_REMOVED lines=56> */
[----:B------:R-:W-:Y:S01]  /*16e20*/  FSEL R89, R82, RZ, P1 ;  /* 0x000000ff52597208 */ /* 0x000fe20000800000 */
[----:B0-----:R-:W-:Y:S01]  /*16e30*/  FFMA.FTZ R82, R91, UR25, R90 ;  /* 0x000000195b527c23 */ /* 0x001fe2000801005a */
[----:B------:R-:W-:-:S03]  /*16e40*/  MOV R91, UR7 ;  /* 0x00000007005b7c02 */ /* 0x000fc60008000f00 */
[----:B------:R-:W-:Y:S01]  /*16e50*/  FADD.FTZ R82, R82, R89 ;  /* 0x0000005952527221 */ /* 0x000fe20000010000 */
[----:B------:R-:W-:Y:S02]  /*16e60*/  IMAD.U32 R89, RZ, RZ, UR7 ;  /* 0x00000007ff597e24 */ /* 0x000fe4000f8e00ff */
[----:B---3--:R-:W-:-:S03]  /*16e70*/  @!P0 IMAD.WIDE R84, R91, 0x4, R84 ;  /* 0x000000045b548825 */ /* 0x008fc600078e0254 */
[----:B------:R-:W0:Y:S01]  /*16e80*/  MUFU.RSQ R82, R82 ;  /* 0x0000005200527308 */ /* 0x000e220000001400 */
[----:B--2---:R-:W-:-:S05]  /*16e90*/  @!P0 IMAD.WIDE R86, R89, 0x4, R86 ;  /* 0x0000000459568825 */ /* 0x004fca00078e0256 */
[----:B------:R1:W-:Y:S04]  /*16ea0*/  @!P0 STG.E desc[UR12][R86.64], R83 ;  /* 0x0000005356008986 */ /* 0x0003e8000c10190c */
[----:B0-----:R1:W-:Y:S01]  /*16eb0*/  @!P0 STG.E desc[UR12][R84.64], R82 ;  /* 0x0000005254008986 */ /* 0x0013e2000c10190c */
[----:B------:R-:W-:Y:S05]  /*16ec0*/  BRA.U !UP0, `(.L_x_23147) ;  /* 0x0000000d084c7547 */ /* 0x000fea000b800000 */
[----:B-1----:R-:W-:Y:S01]  /*16ed0*/  FSEL R87, R83, RZ, !P1 ;  /* 0x000000ff53577208 */ /* 0x002fe20004800000 */
[----:B------:R-:W-:-:S04]  /*16ee0*/  UIADD3 UR4, UPT, UPT, UR6, -0x1, URZ ;  /* 0xffffffff06047890 */ /* 0x000fc8000fffe0ff */
[C---:B------:R-:W-:Y:S01]  /*16ef0*/  FADD.FTZ R91, -R87.reuse, R14 ;  /* 0x0000000e575b7221 */ /* 0x040fe20000010100 */
[C---:B------:R-:W-:Y:S01]  /*16f00*/  FADD.FTZ R95, -R87.reuse, R16 ;  /* 0x00000010575f7221 */ /* 0x040fe20000010100 */
[----:B------:R-:W-:Y:S01]  /*16f10*/  SHF.R.U64 R14, R62, 0x10, R63 ;  /* 0x000000103e0e7819 */ /* 0x000fe2000000123f */
[C---:B------:R-:W-:Y:S01]  /*16f20*/  FADD.FTZ R8, -R87.reuse, R8 ;  /* 0x0000000857087221 */ /* 0x040fe20000010100 */
[----:B------:R-:W-:Y:S01]  /*16f30*/  SHF.R.U64 R16, R2, 0x10, R3 ;  /* 0x0000001002107819 */ /* 0x000fe20000001203 */
[C---:B------:R-:W-:Y:S01]  /*16f40*/  FADD.FTZ R9, -R87.reuse, R9 ;  /* 0x0000000957097221 */ /* 0x040fe20000010100 */
[C---:B------:R-:W-:Y:S01]  /*16f50*/  FADD.FTZ R10, -R87.reuse, R10 ;  /* 0x0000000a570a7221 */ /* 0x040fe20000010100 */
[C---:B------:R-:W-:Y:S01]  /*16f60*/  FADD.FTZ R89, -R87.reuse, R13 ;  /* 0x0000000d57597221 */ /* 0x040fe20000010100 */
[C---:B------:R-:W-:Y:S01]  /*16f70*/  FADD.FTZ R93, -R87.reuse, R15 ;  /* 0x0000000f575d7221 */ /* 0x040fe20000010100 */
[----:B------:R-:W-:Y:S02]  /*16f80*/  HADD2.F32 R13, -RZ, R78.H0_H0 ;  /* 0x2000004eff0d7230 */ /* 0x000fe40000004100 */
[----:B------:R-:W-:Y:S01]  /*16f90*/  FADD.FTZ R97, -R87, R17 ;  /* 0x0000001157617221 */ /* 0x000fe20000010100 */
[----:B------:R-:W-:-:S02]  /*16fa0*/  HADD2.F32 R15, -RZ, R2.H0_H0 ;  /* 0x20000002ff0f7230 */ /* 0x000fc40000004100 */
[----:B------:R-:W-:Y:S01]  /*16fb0*/  FADD.FTZ R115, -R87, R29 ;  /* 0x0000001d57737221 */ /* 0x000fe20000010100 */
[----:B------:R-:W-:Y:S02]  /*16fc0*/  HADD2.F32 R14, -RZ, R14.H0_H0 ;  /* 0x2000000eff0e7230 */ /* 0x000fe40000004100 */
[C---:B------:R-:W-:Y:S01]  /*16fd0*/  FMUL.FTZ R8, R82.reuse, R8 ;  /* 0x0000000852087220 */ /* 0x040fe20000410000 */
[----:B------:R-:W-:Y:S02]  /*16fe0*/  HADD2.F32 R16, -RZ, R16.H0_H0 ;  /* 0x20000010ff107230 */ /* 0x000fe40000004100 */
[C---:B------:R-:W-:Y:S01]  /*16ff0*/  FMUL.FTZ R9, R82.reuse, R9 ;  /* 0x0000000952097220 */ /* 0x040fe20000410000 */
[----:B------:R-:W-:Y:S02]  /*17000*/  HADD2.F32 R17, -RZ, R78.H1_H1 ;  /* 0x3000004eff117230 */ /* 0x000fe40000004100 */
[----:B------:R-:W-:Y:S01]  /*17010*/  FMUL.FTZ R10, R82, R10 ;  /* 0x0000000a520a7220 */ /* 0x000fe20000410000 */
[----:B------:R-:W-:-:S02]  /*17020*/  HADD2.F32 R29, -RZ, R3.H0_H0 ;  /* 0x20000003ff1d7230 */ /* 0x000fc40000004100 */
[----:B------:R-:W-:Y:S01]  /*17030*/  FADD.FTZ R83, -R87, R12 ;  /* 0x0000000c57537221 */ /* 0x000fe20000010100 */
[----:B------:R-:W-:Y:S01]  /*17040*/  FFMA.FTZ R12, R8, R13, R15 ;  /* 0x0000000d080c7223 */ /* 0x000fe2000001000f */
[----:B------:R-:W-:Y:S01]  /*17050*/  FFMA.FTZ R13, R9, R14, R16 ;  /* 0x0000000e090d7223 */ /* 0x000fe20000010010 */
[----:B------:R-:W-:Y:S01]  /*17060*/  UIMAD UR4, UR4, UR22, URZ ;  /* 0x00000016040472a4 */ /* 0x000fe2000f8e02ff */
[----:B------:R-:W-:Y:S01]  /*17070*/  FFMA.FTZ R14, R10, R17, R29 ;  /* 0x000000110a0e7223 */ /* 0x000fe2000001001d */
[C---:B------:R-:W-:Y:S01]  /*17080*/  FADD.FTZ R101, -R87.reuse, R20 ;  /* 0x0000001457657221 */ /* 0x040fe20000010100 */
[----:B------:R-:W0:Y:S01]  /*17090*/  LDC.64 R16, c[0x0][0x428] ;  /* 0x00010a00ff107b82 */ /* 0x000e220000000a00 */
[C---:B------:R-:W-:Y:S01]  /*170a0*/  FADD.FTZ R103, -R87.reuse, R22 ;  /* 0x0000001657677221 */ /* 0x040fe20000010100 */
[----:B------:R-:W-:Y:S01]  /*170b0*/  SHF.R.U32.HI R20, RZ, 0x10, R63 ;  /* 0x00000010ff147819 */ /* 0x000fe2000001163f */
[----:B------:R-:W-:Y:S01]  /*170c0*/  USHF.R.S32.HI UR5, URZ, 0x1f, UR4 ;  /* 0x0000001fff057899 */ /* 0x000fe20008011404 */
[----:B------:R-:W-:Y:S01]  /*170d0*/  SHF.R.U32.HI R22, RZ, 0x10, R3 ;  /* 0x00000010ff167819 */ /* 0x000fe20000011603 */
[----:B------:R-:W-:Y:S01]  /*170e0*/  FADD.FTZ R11, -R87, R11 ;  /* 0x0000000b570b7221 */ /* 0x000fe20000010100 */
[----:B------:R-:W-:Y:S01]  /*170f0*/  FMUL.FTZ R88, R82, R91 ;  /* 0x0000005b52587220 */ /* 0x000fe20000410000 */
[----:B------:R-:W-:Y:S01]  /*17100*/  HADD2.F32 R20, -RZ, R20.H0_H0 ;  /* 0x20000014ff147230 */ /* 0x000fe20000004100 */
[----:B------:R-:W-:Y:S01]  /*17110*/  ULEA.HI UR5, UR5, UR4, URZ, 0x2 ;  /* 0x0000000405057291 */ /* 0x000fe2000f8f10ff */
[----:B------:R-:W-:-:S02]  /*17120*/  HADD2.F32 R22, -RZ, R22.H0_H0 ;  /* 0x20000016ff167230 */ /* 0x000fc40000004100 */
[C---:B------:R-:W-:Y:S01]  /*17130*/  FMUL.FTZ R11, R82.reuse, R11 ;  /* 0x0000000b520b7220 */ /* 0x040fe20000410000 */
[C---:B------:R-:W-:Y:S01]  /*17140*/  FADD.FTZ R99, -R87.reuse, R18 ;  /* 0x0000001257637221 */ /* 0x040fe20000010100 */
[----:B------:R-:W-:Y:S01]  /*17150*/  FADD.FTZ R23, -R87, R23 ;  /* 0x0000001757177221 */ /* 0x000fe20000010100 */
[----:B------:R-:W-:Y:S01]  /*17160*/  FMUL.FTZ R91, R82, R95 ;  /* 0x0000005f525b7220 */ /* 0x000fe20000410000 */
[----:B------:R-:W-:Y:S01]  /*17170*/  FFMA.FTZ R15, R11, R20, R22 ;  /* 0x000000140b0f7223 */ /* 0x000fe20000010016 */
[----:B------:R-:W-:Y:S02]  /*17180*/  IMAD.U32 R20, RZ, RZ, UR5 ;  /* 0x00000005ff147e24 */ /* 0x000fe4000f8e00ff */
[C---:B------:R-:W-:Y:S01]  /*17190*/  FADD.FTZ R19, -R87.reuse, R19 ;  /* 0x0000001357137221 */ /* 0x040fe20000010100 */
[C---:B------:R-:W-:Y:S01]  /*171a0*/  FADD.FTZ R18, -R87.reuse, R35 ;  /* 0x0000002357127221 */ /* 0x040fe20000010100 */
[C---:B------:R-:W-:Y:S01]  /*171b0*/  FADD.FTZ R107, -R87.reuse, R25 ;  /* 0x00000019576b7221 */ /* 0x040fe20000010100 */
[C---:B------:R-:W-:Y:S01]  /*171c0*/  FADD.FTZ R111, -R87.reuse, R27 ;  /* 0x0000001b576f7221 */ /* 0x040fe20000010100 */
[----:B------:R-:W-:Y:S01]  /*171d0*/  LEA.HI.SX32 R95, R20, R81, 0x1e ;  /* 0x00000051145f7211 */ /* 0x000fe200078ff2ff */
[C---:B------:R-:W-:Y:S01]  /*171e0*/  FADD.FTZ R123, -R87.reuse, R33 ;  /* 0x00000021577b7221 */ /* 0x040fe20000010100 */
[----:B------:R-:W-:Y:S01]  /*171f0*/  FADD.FTZ R25, -R87, R36 ;  /* 0x0000002457197221 */ /* 0x000fe20000010100 */
[----:B------:R-:W-:-:S02]  /*17200*/  HADD2.F32 R8, -RZ, R96.H0_H0 ;  /* 0x20000060ff087230 */ /* 0x000fc40000004100 */
[C---:B------:R-:W-:Y:S01]  /*17210*/  FADD.FTZ R21, -R87.reuse, R21 ;  /* 0x0000001557157221 */ /* 0x040fe20000010100 */
[----:B------:R-:W-:Y:S02]  /*17220*/  HADD2.F32 R29, -RZ, R40.H0_H0 ;  /* 0x20000028ff1d7230 */ /* 0x000fe40000004100 */
[C---:B------:R-:W-:Y:S01]  /*17230*/  FADD.FTZ R105, -R87.reuse, R24 ;  /* 0x0000001857697221 */ /* 0x040fe20000010100 */
[----:B------:R-:W-:Y:S02]  /*17240*/  HADD2.F32 R10, -RZ, R96.H1_H1 ;  /* 0x30000060ff0a7230 */ /* 0x000fe40000004100 */
[C---:B------:R-:W-:Y:S01]  /*17250*/  FADD.FTZ R109, -R87.reuse, R26 ;  /* 0x0000001a576d7221 */ /* 0x040fe20000010100 */
[----:B------:R-:W-:Y:S02]  /*17260*/  HADD2.F32 R11, -RZ, R41.H0_H0 ;  /* 0x20000029ff0b7230 */ /* 0x000fe40000004100 */
[C---:B------:R-:W-:Y:S01]  /*17270*/  FADD.FTZ R113, -R87.reuse, R28 ;  /* 0x0000001c57717221 */ /* 0x040fe20000010100 */
[C---:B------:R-:W-:Y:S01]  /*17280*/  FADD.FTZ R117, -R87.reuse, R30 ;  /* 0x0000001e57757221 */ /* 0x040fe20000010100 */
[C---:B------:R-:W-:Y:S01]  /*17290*/  FADD.FTZ R119, -R87.reuse, R31 ;  /* 0x0000001f57777221 */ /* 0x040fe20000010100 */
[C---:B------:R-:W-:Y:S01]  /*172a0*/  FADD.FTZ R121, -R87.reuse, R32 ;  /* 0x0000002057797221 */ /* 0x040fe20000010100 */
[C---:B------:R-:W-:Y:S01]  /*172b0*/  FADD.FTZ R125, -R87.reuse, R34 ;  /* 0x00000022577d7221 */ /* 0x040fe20000010100 */
[C---:B------:R-:W-:Y:S01]  /*172c0*/  FADD.FTZ R27, -R87.reuse, R37 ;  /* 0x00000025571b7221 */ /* 0x040fe20000010100 */
[C---:B------:R-:W-:Y:S01]  /*172d0*/  FADD.FTZ R85, -R87.reuse, R38 ;  /* 0x0000002657557221 */ /* 0x040fe20000010100 */
[C---:B------:R-:W-:Y:S01]  /*172e0*/  FMUL.FTZ R86, R82.reuse, R83 ;  /* 0x0000005352567220 */ /* 0x040fe20000410000 */
[C---:B------:R-:W-:Y:S01]  /*172f0*/  FMUL.FTZ R33, R82.reuse, R23 ;  /* 0x0000001752217220 */ /* 0x040fe20000410000 */
[----:B------:R-:W-:Y:S01]  /*17300*/  FADD.FTZ R87, -R87, R39 ;  /* 0x0000002757577221 */ /* 0x000fe20000010100 */
[C---:B------:R-:W-:Y:S01]  /*17310*/  FMUL.FTZ R94, R82.reuse, R19 ;  /* 0x00000013525e7220 */ /* 0x040fe20000410000 */
[----:B------:R-:W-:Y:S01]  /*17320*/  FMUL.FTZ R23, R82, R18 ;  /* 0x0000001252177220 */ /* 0x000fe20000410000 */
[----:B------:R-:W-:Y:S01]  /*17330*/  SHF.R.U64 R9, R60, 0x10, R61 ;  /* 0x000000103c097819 */ /* 0x000fe2000000123d */
[----:B0-----:R-:W-:Y:S01]  /*17340*/  IMAD.WIDE.U32 R18, R95, 0x10, R16 ;  /* 0x000000105f127825 */ /* 0x001fe200078e0010 */
[----:B------:R-:W-:-:S03]  /*17350*/  SHF.R.U64 R28, R40, 0x10, R41 ;  /* 0x00000010281c7819 */ /* 0x000fc60000001229 */
[C---:B------:R-:W-:Y:S01]  /*17360*/  FMUL.FTZ R24, R82.reuse, R25 ;  /* 0x0000001952187220 */ /* 0x040fe20000410000 */
[----:B------:R-:W-:Y:S01]  /*17370*/  FMUL.FTZ R25, R82, R27 ;  /* 0x0000001b52197220 */ /* 0x000fe20000410000 */
[----:B------:R-:W-:Y:S01]  /*17380*/  FFMA.FTZ R8, R86, R8, R29 ;  /* 0x0000000856087223 */ /* 0x000fe2000001001d */
[----:B------:R-:W-:Y:S01]  /*17390*/  FFMA.FTZ R10, R88, R10, R11 ;  /* 0x0000000a580a7223 */ /* 0x000fe2000001000b */
[C---:B------:R-:W-:Y:S01]  /*173a0*/  FMUL.FTZ R26, R82.reuse, R85 ;  /* 0x00000055521a7220 */ /* 0x040fe20000410000 */
[----:B------:R-:W-:Y:S01]  /*173b0*/  FMUL.FTZ R27, R82, R87 ;  /* 0x00000057521b7220 */ /* 0x000fe20000410000 */
[----:B------:R-:W-:Y:S01]  /*173c0*/  SHF.R.U32.HI R11, RZ, 0x10, R61 ;  /* 0x00000010ff0b7819 */ /* 0x000fe2000001163d */
[----:B------:R-:W-:Y:S01]  /*173d0*/  HADD2.F32 R9, -RZ, R9.H0_H0 ;  /* 0x20000009ff097230 */ /* 0x000fe20000004100 */
[----:B------:R-:W-:Y:S01]  /*173e0*/  SHF.R.U32.HI R29, RZ, 0x10, R41 ;  /* 0x00000010ff1d7819 */ /* 0x000fe20000011629 */
[----:B------:R-:W-:Y:S01]  /*173f0*/  HADD2.F32 R28, -RZ, R28.H0_H0 ;  /* 0x2000001cff1c7230 */ /* 0x000fe20000004100 */
[----:B------:R-:W-:Y:S01]  /*17400*/  SHF.R.U64 R85, R58, 0x10, R59 ;  /* 0x000000103a557819 */ /* 0x000fe2000000123b */
[----:B------:R0:W-:Y:S01]  /*17410*/  STG.E.128 desc[UR12][R18.64], R12 ;  /* 0x0000000c12007986 */ /* 0x0001e2000c101d0c */
[----:B------:R-:W-:Y:S01]  /*17420*/  SHF.R.U64 R87, R42, 0x10, R43 ;  /* 0x000000102a577819 */ /* 0x000fe2000000122b */
[----:B------:R-:W-:Y:S01]  /*17430*/  FMUL.FTZ R89, R82, R89 ;  /* 0x0000005952597220 */ /* 0x000fe20000410000 */
[----:B------:R-:W-:-:S02]  /*17440*/  HADD2.F32 R11, -RZ, R11.H0_H0 ;  /* 0x2000000bff0b7230 */ /* 0x000fc40000004100 */
        /* <DEDUP_REMOVED lines=14> */
[----:B0-----:R-:W-:Y:S01]  /*17530*/  SHF.R.U32.HI R12, RZ, 0x10, R59 ;  /* 0x00000010ff0c7819 */ /* 0x001fe2000001163b */
[----:B------:R-:W-:Y:S01]  /*17540*/  HADD2.F32 R13, -RZ, R29.H0_H0 ;  /* 0x2000001dff0d7230 */ /* 0x000fe20000004100 */
[----:B------:R-:W-:Y:S01]  /*17550*/  SHF.R.U32.HI R18, RZ, 0x10, R43 ;  /* 0x00000010ff127819 */ /* 0x000fe2000001162b */
[----:B------:R-:W-:-:S02]  /*17560*/  HADD2.F32 R15, -RZ, R85.H0_H0 ;  /* 0x20000055ff0f7230 */ /* 0x000fc40000004100 */
[C---:B------:R-:W-:Y:S01]  /*17570*/  FMUL.FTZ R20, R82.reuse, R121 ;  /* 0x0000007952147220 */ /* 0x040fe20000410000 */
[----:B------:R-:W-:Y:S02]  /*17580*/  HADD2.F32 R19, -RZ, R87.H0_H0 ;  /* 0x20000057ff137230 */ /* 0x000fe40000004100 */
[C---:B------:R-:W-:Y:S01]  /*17590*/  FMUL.FTZ R21, R82.reuse, R123 ;  /* 0x0000007b52157220 */ /* 0x040fe20000410000 */
[----:B------:R-:W-:Y:S01]  /*175a0*/  FMUL.FTZ R22, R82, R125 ;  /* 0x0000007d52167220 */ /* 0x000fe20000410000 */
[----:B------:R-:W-:Y:S01]  /*175b0*/  FFMA.FTZ R9, R89, R9, R28 ;  /* 0x0000000959097223 */ /* 0x000fe2000001001c */
[----:B------:R-:W-:Y:S02]  /*175c0*/  HADD2.F32 R28, -RZ, R98.H0_H0 ;  /* 0x20000062ff1c7230 */ /* 0x000fe40000004100 */
[----:B------:R-:W-:Y:S01]  /*175d0*/  FFMA.FTZ R11, R90, R11, R13 ;  /* 0x0000000b5a0b7223 */ /* 0x000fe2000001000d */
[----:B------:R-:W-:Y:S02]  /*175e0*/  HADD2.F32 R82, -RZ, R42.H0_H0 ;  /* 0x2000002aff527230 */ /* 0x000fe40000004100 */
[----:B------:R-:W-:Y:S01]  /*175f0*/  FFMA.FTZ R13, R92, R15, R19 ;  /* 0x0000000f5c0d7223 */ /* 0x000fe20000010013 */
[----:B------:R-:W-:Y:S01]  /*17600*/  HADD2.F32 R86, -RZ, R98.H1_H1 ;  /* 0x30000062ff567230 */ /* 0x000fe20000004100 */
[C---:B------:R-:W-:Y:S01]  /*17610*/  IADD3 R19, PT, PT, R95.reuse, 0x100, RZ ;  /* 0x000001005f137810 */ /* 0x040fe20007ffe0ff */
[----:B------:R-:W-:Y:S01]  /*17620*/  HADD2.F32 R14, -RZ, R43.H0_H0 ;  /* 0x2000002bff0e7230 */ /* 0x000fe20000004100 */
[----:B------:R-:W-:Y:S01]  /*17630*/  IADD3 R87, PT, PT, R95, 0x500, RZ ;  /* 0x000005005f577810 */ /* 0x000fe20007ffe0ff */
[----:B------:R-:W-:-:S02]  /*17640*/  HADD2.F32 R29, -RZ, R12.H0_H0 ;  /* 0x2000000cff1d7230 */ /* 0x000fc40000004100 */
[----:B------:R-:W-:Y:S01]  /*17650*/  FFMA.FTZ R12, R91, R28, R82 ;  /* 0x0000001c5b0c7223 */ /* 0x000fe20000010052 */
[----:B------:R-:W-:Y:S02]  /*17660*/  HADD2.F32 R85, -RZ, R18.H0_H0 ;  /* 0x20000012ff557230 */ /* 0x000fe40000004100 */
[----:B------:R-:W-:Y:S01]  /*17670*/  FFMA.FTZ R14, R93, R86, R14 ;  /* 0x000000565d0e7223 */ /* 0x000fe2000001000e */
[C---:B------:R-:W-:Y:S01]  /*17680*/  IADD3 R91, PT, PT, R95.reuse, 0x300, RZ ;  /* 0x000003005f5b7810 */ /* 0x040fe20007ffe0ff */
[C---:B------:R-:W-:Y:S01]  /*17690*/  VIADD R89, R95.reuse, 0x400 ;  /* 0x000004005f597836 */ /* 0x040fe20000000000 */
[C---:B------:R-:W-:Y:S01]  /*176a0*/  IADD3 R93, PT, PT, R95.reuse, 0x700, RZ ;  /* 0x000007005f5d7810 */ /* 0x040fe20007ffe0ff */
[----:B------:R-:W-:Y:S01]  /*176b0*/  FFMA.FTZ R15, R94, R29, R85 ;  /* 0x0000001d5e0f7223 */ /* 0x000fe20000010055 */
[C---:B------:R-:W-:Y:S01]  /*176c0*/  VIADD R29, R95.reuse, 0x200 ;  /* 0x000002005f1d7836 */ /* 0x040fe20000000000 */
[----:B------:R-:W-:Y:S01]  /*176d0*/  SHF.R.U32.HI R103, RZ, 0x10, R57 ;  /* 0x00000010ff677819 */ /* 0x000fe20000011639 */
[----:B------:R-:W-:Y:S01]  /*176e0*/  VIADD R85, R95, 0x600 ;  /* 0x000006005f557836 */ /* 0x000fe20000000000 */
[----:B------:R-:W-:Y:S01]  /*176f0*/  SHF.R.U32.HI R105, RZ, 0x10, R45 ;  /* 0x00000010ff697819 */ /* 0x000fe2000001162d */
[----:B------:R-:W-:Y:S01]  /*17700*/  IMAD.WIDE.U32 R94, R19, 0x10, R16 ;  /* 0x00000010135e7825 */ /* 0x000fe200078e0010 */
[----:B------:R-:W-:-:S03]  /*17710*/  SHF.R.U64 R82, R44, 0x10, R45 ;  /* 0x000000102c527819 */ /* 0x000fc6000000122d */
[--C-:B------:R-:W-:Y:S01]  /*17720*/  IMAD.WIDE.U32 R18, R29, 0x10, R16.reuse ;  /* 0x000000101d127825 */ /* 0x100fe200078e0010 */
[----:B------:R-:W-:Y:S03]  /*17730*/  STG.E.128 desc[UR12][R94.64], R8 ;  /* 0x000000085e007986 */ /* 0x000fe6000c101d0c */
[--C-:B------:R-:W-:Y:S01]  /*17740*/  IMAD.WIDE.U32 R90, R91, 0x10, R16.reuse ;  /* 0x000000105b5a7825 */ /* 0x100fe200078e0010 */
[----:B------:R0:W-:Y:S03]  /*17750*/  STG.E.128 desc[UR12][R18.64], R12 ;  /* 0x0000000c12007986 */ /* 0x0001e6000c101d0c */
[----:B------:R-:W-:-:S04]  /*17760*/  IMAD.WIDE.U32 R88, R89, 0x10, R16 ;  /* 0x0000001059587825 */ /* 0x000fc800078e0010 */
[----:B------:R-:W-:-:S04]  /*17770*/  IMAD.WIDE.U32 R86, R87, 0x10, R16 ;  /* 0x0000001057567825 */ /* 0x000fc800078e0010 */
[----:B------:R-:W-:-:S04]  /*17780*/  IMAD.WIDE.U32 R28, R85, 0x10, R16 ;  /* 0x00000010551c7825 */ /* 0x000fc800078e0010 */
[----:B------:R-:W-:Y:S01]  /*17790*/  IMAD.WIDE.U32 R92, R93, 0x10, R16 ;  /* 0x000000105d5c7825 */ /* 0x000fe200078e0010 */
[----:B------:R-:W-:Y:S02]  /*177a0*/  SHF.R.U64 R16, R56, 0x10, R57 ;  /* 0x0000001038107819 */ /* 0x000fe40000001239 */
[----:B0-----:R-:W-:Y:S01]  /*177b0*/  SHF.R.U32.HI R18, RZ, 0x10, R55 ;  /* 0x00000010ff127819 */ /* 0x001fe20000011637 */
[----:B------:R-:W-:Y:S02]  /*177c0*/  HADD2.F32 R14, -RZ, R103.H0_H0 ;  /* 0x20000067ff0e7230 */ /* 0x000fe40000004100 */
[----:B------:R-:W-:Y:S02]  /*177d0*/  HADD2.F32 R10, -RZ, R16.H0_H0 ;  /* 0x20000010ff0a7230 */ /* 0x000fe40000004100 */
[----:B------:R-:W-:Y:S02]  /*177e0*/  HADD2.F32 R16, -RZ, R105.H0_H0 ;  /* 0x20000069ff107230 */ /* 0x000fe40000004100 */
[----:B------:R-:W-:-:S02]  /*177f0*/  HADD2.F32 R17, -RZ, R100.H0_H0 ;  /* 0x20000064ff117230 */ /* 0x000fc40000004100 */
[----:B------:R-:W-:Y:S02]  /*17800*/  HADD2.F32 R85, -RZ, R44.H0_H0 ;  /* 0x2000002cff557230 */ /* 0x000fe40000004100 */
[----:B------:R-:W-:Y:S01]  /*17810*/  FFMA.FTZ R11, R33, R14, R16 ;  /* 0x0000000e210b7223 */ /* 0x000fe20000010010 */
[----:B------:R-:W-:Y:S01]  /*17820*/  HADD2.F32 R12, -RZ, R82.H0_H0 ;  /* 0x20000052ff0c7230 */ /* 0x000fe20000004100 */
[----:B------:R-:W-:Y:S01]  /*17830*/  SHF.R.U64 R14, R54, 0x10, R55 ;  /* 0x00000010360e7819 */ /* 0x000fe20000001237 */
[----:B------:R-:W-:Y:S01]  /*17840*/  HADD2.F32 R97, -RZ, R100.H1_H1 ;  /* 0x30000064ff617230 */ /* 0x000fe20000004100 */
[----:B------:R-:W-:Y:S01]  /*17850*/  SHF.R.U64 R16, R46, 0x10, R47 ;  /* 0x000000102e107819 */ /* 0x000fe2000000122f */
[----:B------:R-:W-:Y:S02]  /*17860*/  HADD2.F32 R99, -RZ, R45.H0_H0 ;  /* 0x2000002dff637230 */ /* 0x000fe40000004100 */
[----:B------:R-:W-:Y:S01]  /*17870*/  FFMA.FTZ R8, R30, R17, R85 ;  /* 0x000000111e087223 */ /* 0x000fe20000010055 */
[----:B------:R-:W-:Y:S01]  /*17880*/  HADD2.F32 R101, -RZ, R102.H0_H0 ;  /* 0x20000066ff657230 */ /* 0x000fe20000004100 */
[----:B------:R-:W-:Y:S01]  /*17890*/  SHF.R.U32.HI R30, RZ, 0x10, R47 ;  /* 0x00000010ff1e7819 */ /* 0x000fe2000001162f */
[----:B------:R-:W-:-:S02]  /*178a0*/  HADD2.F32 R13, -RZ, R46.H0_H0 ;  /* 0x2000002eff0d7230 */ /* 0x000fc40000004100 */
[----:B------:R-:W-:Y:S01]  /*178b0*/  FFMA.FTZ R9, R31, R10, R12 ;  /* 0x0000000a1f097223 */ /* 0x000fe2000001000c */
[----:B------:R-:W-:Y:S02]  /*178c0*/  HADD2.F32 R14, -RZ, R14.H0_H0 ;  /* 0x2000000eff0e7230 */ /* 0x000fe40000004100 */
[----:B------:R-:W-:Y:S01]  /*178d0*/  FFMA.FTZ R10, R32, R97, R99 ;  /* 0x00000061200a7223 */ /* 0x000fe20000010063 */
        /* <DEDUP_REMOVED lines=10> */
[----:B------:R-:W-:Y:S02]  /*17980*/  HADD2.F32 R34, -RZ, R104.H0_H0 ;  /* 0x20000068ff227230 */ /* 0x000fe40000004100 */
[----:B------:R-:W-:Y:S01]  /*17990*/  FFMA.FTZ R15, R37, R18, R30 ;  /* 0x00000012250f7223 */ /* 0x000fe2000001001e */
[----:B------:R-:W-:Y:S02]  /*179a0*/  HADD2.F32 R19, -RZ, R69.H1_H1 ;  /* 0x30000045ff137230 */ /* 0x000fe40000004100 */
[----:B------:R-:W-:Y:S02]  /*179b0*/  HADD2.F32 R31, -RZ, R48.H0_H0 ;  /* 0x20000030ff1f7230 */ /* 0x000fe40000004100 */
[----:B------:R-:W-:Y:S01]  /*179c0*/  FFMA.FTZ R17, R39, R32, R34 ;  /* 0x0000002027117223 */ /* 0x000fe20000010022 */
[----:B------:R-:W-:Y:S01]  /*179d0*/  HADD2.F32 R18, -RZ, R71.H1_H1 ;  /* 0x30000047ff127230 */ /* 0x000fe20000004100 */
[----:B------:R0:W-:Y:S01]  /*179e0*/  STG.E.128 desc[UR12][R88.64], R12 ;  /* 0x0000000c58007986 */ /* 0x0001e2000c101d0c */
        /* <DEDUP_REMOVED lines=12> */
[----:B------:R-:W-:Y:S02]  /*17ab0*/  HADD2.F32 R39, -RZ, R51.H0_H0 ;  /* 0x20000033ff277230 */ /* 0x000fe40000004100 */
        /* <DEDUP_REMOVED lines=8> */
[----:B------:R-:W-:Y:S02]  /*17b40*/  HADD2.F32 R34, -RZ, R77.H0_H0 ;  /* 0x2000004dff227230 */ /* 0x000fe40000004100 */
[----:B------:R-:W-:Y:S02]  /*17b50*/  HADD2.F32 R36, -RZ, R108.H0_H0 ;  /* 0x2000006cff247230 */ /* 0x000fe40000004100 */
[----:B------:R-:W-:Y:S01]  /*17b60*/  FFMA.FTZ R24, R24, R31, R33 ;  /* 0x0000001f18187223 */ /* 0x000fe20000010021 */
[----:B------:R-:W-:Y:S01]  /*17b70*/  HADD2.F32 R35, -RZ, R76.H1_H1 ;  /* 0x3000004cff237230 */ /* 0x000fe20000004100 */
        /* <DEDUP_REMOVED lines=8> */
.L_x_23147:
[----:B------:R-:W-:Y:S02]  /*17c00*/  UIADD3 UR7, UPT, UPT, UR7, UR18, URZ ;  /* 0x0000001207077290 */ /* 0x000fe4000fffe0ff */
[----:B------:R-:W-:Y:S02]  /*17c10*/  UPLOP3.LUT UP1, UPT, UPT, UPT, UP1, 0x40, 0x4 ;  /* 0x000000000004789c */ /* 0x000fe40003f2e810 */
[----:B------:R-:W-:-:S09]  /*17c20*/  UISETP.GE.AND UP0, UPT, UR7, UR19, UPT ;  /* 0x000000130700728c */ /* 0x000fd2000bf06270 */
[----:B------:R-:W-:Y:S05]  /*17c30*/  BRA.U !UP0, `(.L_x_23148) ;  /* 0xfffffe9108247547 */ /* 0x000fea000b83ffff */
[----:B------:R-:W-:Y:S05]  /*17c40*/  EXIT ;  /* 0x000000000000794d */ /* 0x000fea0003800000 */
.L_x_23149:
        /* <DEDUP_REMOVED lines=11> */
.L_x_27599:


//--------------------- .text._ZN10layer_norm13ln_fwd_kernelINS_13Kernel_traitsI6__halfffffjLj8192ELj1ELj1ELj8ELj16ENS_18Kernel_traits_baseILj8192ES2_ffffjLj256EEEEELb1ELb1ELb0ELb0EEEvNS_9FwdParamsE --------------------------
	.section	.text._ZN10layer_norm13ln_fwd_kernelINS_13Kernel_traitsI6__halfffffjLj8192ELj1ELj1ELj8ELj16ENS_18Kernel_traits_baseILj8192ES2_ffffjLj256EEEEELb1ELb1ELb0ELb0EEEvNS_9FwdParamsE,"ax",@progbits
	.align	128
        .global         _ZN10layer_norm13ln_fwd_kernelINS_13Kernel_traitsI6__halfffffjLj8192ELj1ELj1ELj8ELj16ENS_18Kernel_traits_baseILj8192ES2_ffffjLj256EEEEELb1ELb1ELb0ELb0EEEvNS_9FwdParamsE
        .type           _ZN10layer_norm13ln_fwd_kernelINS_13Kernel_traitsI6__halfffffjLj8192ELj1ELj1ELj8ELj16ENS_18Kernel_traits_baseILj8192ES2_ffffjLj256EEEEELb1ELb1ELb0ELb0EEEvNS_9FwdParamsE,@function
        .size           _ZN10layer_norm13ln_fwd_kernelINS_13Kernel_traitsI6__halfffffjLj8192ELj1ELj1ELj8ELj16ENS_18Kernel_traits_baseILj8192ES2_ffffjLj256EEEEELb1ELb1ELb0ELb0EEEvNS_9FwdParamsE,(.L_x_27600 - _ZN10layer_norm13ln_fwd_kernelINS_13Kernel_traitsI6__halfffffjLj8192ELj1ELj1ELj8ELj16ENS_18Kernel_traits_baseILj8192ES2_ffffjLj256EEEEELb1ELb1ELb0ELb0EEEvNS_9FwdParamsE)
        .other          _ZN10layer_norm13ln_fwd_kernelINS_13Kernel_traitsI6__halfffffjLj8192ELj1ELj1ELj8ELj16ENS_18Kernel_traits_baseILj8192ES2_ffffjLj256EEEEELb1ELb1ELb0ELb0EEEvNS_9FwdParamsE,@"STO_CUDA_ENTRY STV_DEFAULT"
_ZN10layer_norm13ln_fwd_kernelINS_13Kernel_traitsI6__halfffffjLj8192ELj1ELj1ELj8ELj16ENS_18Kernel_traits_baseILj8192ES2_ffffjLj256EEEEELb1ELb1ELb0ELb0EEEvNS_9FwdParamsE:
.text._ZN10layer_norm13ln_fwd_kernelINS_13Kernel_traitsI6__halfffffjLj8192ELj1ELj1ELj8ELj16ENS_18Kernel_traits_baseILj8192ES2_ffffjLj256EEEEELb1ELb1ELb0ELb0EEEvNS_9FwdParamsE:
[----:B------:R-:W0:Y:S01]  /*0000*/  LDC R1, c[0x0][0x37c] ;  /* 0x0000df00ff017b82 */ /* 0x000e220000000800 */
[----:B------:R-:W1:Y:S07]  /*0010*/  LDCU.U8 UR4, c[0x0][0x464] ;  /* 0x00008c80ff0477ac */ /* 0x000e6e0008000000 */
[----:B------:R-:W2:Y:S01]  /*0020*/  LDC R10, c[0x0][0x458] ;  /* 0x00011600ff0a7b82 */ /* 0x000ea20000000800 */
[----:B0-----:R-:W-:Y:S01]  /*0030*/  VIADD R1, R1, 0xfffffff0 ;  /* 0xfffffff001017836 */ /* 0x001fe20000000000 */
[----:B------:R-:W0:Y:S06]  /*0040*/  LDCU.64 UR6, c[0x0][0x358] ;  /* 0x00006b00ff0677ac */ /* 0x000e2c0008000a00 */
[----:B------:R-:W3:Y:S01]  /*0050*/  LDC R11, c[0x0][0x45c] ;  /* 0x00011700ff0b7b82 */ /* 0x000ee20000000800 */
[----:B------:R-:W4:Y:S01]  /*0060*/  S2R R7, SR_TID.X ;  /* 0x0000000000077919 */ /* 0x000f220000002100 */
[----:B------:R-:W0:Y:S06]  /*0070*/  LDCU.64 UR8, c[0x0][0x438] ;  /* 0x00008700ff0877ac */ /* 0x000e2c0008000a00 */
[----:B------:R-:W4:Y:S01]  /*0080*/  LDC R13, c[0x0][0x388] ;  /* 0x0000e200ff0d7b82 */ /* 0x000f220000000800 */
[----:B-1----:R-:W-:Y:S01]  /*0090*/  ISETP.NE.AND P0, PT, RZ, UR4, PT ;  /* 0x00000004ff007c0c */ /* 0x002fe2000bf05270 */
[----:B------:R-:W1:-:S12]  /*00a0*/  LDCU.64 UR4, c[0x0][0x450] ;  /* 0x00008a00ff0477ac */ /* 0x000e580008000a00 */
[----:B--2---:R-:W-:Y:S01]  /*00b0*/  @P0 IMAD.MOV.U32 R2, RZ, RZ, R10 ;  /* 0x000000ffff020224 */ /* 0x004fe200078e000a */
[----:B------:R-:W2:Y:S01]  /*00c0*/  @P0 LDC R9, c[0x0][0x460] ;  /* 0x00011800ff090b82 */ /* 0x000ea20000000800 */
[----:B---3--:R-:W-:-:S06]  /*00d0*/  @P0 MOV R3, R11 ;  /* 0x0000000b00030202 */ /* 0x008fcc0000000f00 */
[----:B0-----:R-:W2:Y:S01]  /*00e0*/  @P0 LDG.E.64 R2, desc[UR6][R2.64] ;  /* 0x0000000602020981 */ /* 0x001ea2000c1e1b00 */
[----:B-1----:R-:W-:Y:S02]  /*00f0*/  IMAD.U32 R68, RZ, RZ, UR4 ;  /* 0x00000004ff447e24 */ /* 0x002fe4000f8e00ff */
[----:B------:R-:W-:-:S06]  /*0100*/  IMAD.U32 R69, RZ, RZ, UR5 ;  /* 0x00000005ff457e24 */ /* 0x000fcc000f8e00ff */
[----:B------:R-:W5:Y:S01]  /*0110*/  @P0 LDG.E.64 R68, desc[UR6][R68.64] ;  /* 0x0000000644440981 */ /* 0x000f62000c1e1b00 */
[----:B------:R-:W0:Y:S01]  /*0120*/  S2UR UR4, SR_CTAID.X ;  /* 0x00000000000479c3 */ /* 0x000e220000002500 */
[----:B------:R-:W-:Y:S01]  /*0130*/  UISETP.NE.U32.AND UP0, UPT, UR8, URZ, UPT ;  /* 0x000000ff0800728c */ /* 0x000fe2000bf05070 */
[----:B----4-:R-:W-:Y:S01]  /*0140*/  SHF.R.S32.HI R6, RZ, 0x1f, R13 ;  /* 0x0000001fff067819 */ /* 0x010fe2000001140d */
[----:B------:R-:W-:Y:S01]  /*0150*/  BSSY.RECONVERGENT B0, `(.L_x_23150) ;  /* 0x00000ac000007945 */ /* 0x000fe20003800200 */
[----:B------:R-:W-:Y:S01]  /*0160*/  MOV R5, R7 ;  /* 0x0000000700057202 */ /* 0x000fe20000000f00 */
[----:B------:R-:W-:Y:S01]  /*0170*/  UISETP.NE.AND.EX UP0, UPT, UR9, URZ, UPT, UP0 ;  /* 0x000000ff0900728c */ /* 0x000fe2000bf05300 */
[----:B------:R-:W-:Y:S01]  /*0180*/  LEA.HI R6, R6, R13, RZ, 0x2 ;  /* 0x0000000d06067211 */ /* 0x000fe200078f10ff */
[----:B0-----:R-:W-:Y:S01]  /*0190*/  IMAD.U32 R0, RZ, RZ, UR4 ;  /* 0x00000004ff007e24 */ /* 0x001fe2000f8e00ff */
[----:B--2---:R-:W-:Y:S02]  /*01a0*/  @P0 IADD3 R10, P1, PT, R2, R9, RZ ;  /* 0x00000009020a0210 */ /* 0x004fe40007f3e0ff */
[----:B------:R-:W-:-:S03]  /*01b0*/  LOP3.LUT R9, R5, 0xff, RZ, 0x3c, !PT ;  /* 0x000000ff05097812 */ /* 0x000fc600078e3cff */
[----:B------:R-:W-:Y:S01]  /*01c0*/  @P0 IMAD.X R11, RZ, RZ, R3, P1 ;  /* 0x000000ffff0b0224 */ /* 0x000fe200008e0603 */
[----:B------:R-:W-:-:S04]  /*01d0*/  LEA.HI.SX32 R2, R6, R9, 0x1e ;  /* 0x0000000906027211 */ /* 0x000fc800078ff2ff */
[--C-:B------:R-:W-:Y:S02]  /*01e0*/  SHF.R.U64 R3, R10, 0x2, R11.reuse ;  /* 0x000000020a037819 */ /* 0x100fe4000000120b */
[----:B------:R-:W-:Y:S01]  /*01f0*/  SHF.R.U32.HI R4, RZ, 0x2, R11 ;  /* 0x00000002ff047819 */ /* 0x000fe2000001160b */
[----:B------:R-:W-:Y:S06]  /*0200*/  BRA.U !UP0, `(.L_x_23151) ;  /* 0x0000000508647547 */ /* 0x000fec000b800000 */
        /* <DEDUP_REMOVED lines=32> */
[----:B------:R0:W5:Y:S02]  /*0410*/  @P3 LD.E.64 R22, desc[UR6][R54.64] ;  /* 0x0000000636163980 */ /* 0x000164000c101b00 */
[----:B------:R-:W2:Y:S01]  /*0420*/  @P4 LDC.64 R76, c[0x0][0x438] ;  /* 0x00010e00ff4c4b82 */ /* 0x000ea20000000a00 */
[----:B---3--:R-:W-:-:S05]  /*0430*/  @P3 IMAD.WIDE.U32 R66, R5, 0x8, R66 ;  /* 0x0000000805423825 */ /* 0x008fca00078e0042 */
[----:B------:R0:W5:Y:S02]  /*0440*/  @P3 LDG.E.64 R34, desc[UR6][R66.64] ;  /* 0x0000000642223981 */ /* 0x000164000c1e1b00 */
[----:B------:R-:W3:Y:S01]  /*0450*/  @P4 LDC.64 R78, c[0x0][0x3e8] ;  /* 0x0000fa00ff4e4b82 */ /* 0x000ee20000000a00 */
[----:B----4-:R-:W-:-:S04]  /*0460*/  @P3 IMAD.WIDE.U32 R72, R5, 0x8, R72 ;  /* 0x0000000805483825 */ /* 0x010fc800078e0048 */
[----:B------:R-:W-:Y:S01]  /*0470*/  @P3 VIADD R5, R5, 0x100 ;  /* 0x0000010005053836 */ /* 0x000fe20000000000 */
        /* <DEDUP_REMOVED lines=8> */
[----:B---3--:R-:W-:-:S04]  /*0500*/  @P4 IMAD.WIDE.U32 R78, R5, 0x8, R78 ;  /* 0x00000008054e4825 */ /* 0x008fc800078e004e */
[----:B------:R-:W-:Y:S01]  /*0510*/  @P4 VIADD R5, R5, 0x100 ;  /* 0x0000010005054836 */ /* 0x000fe20000000000 */
        /* <DEDUP_REMOVED lines=18> */
[----:B------:R1:W5:Y:S03]  /*0640*/  @P6 LD.E.64 R16, desc[UR6][R88.64] ;  /* 0x0000000658106980 */ /* 0x000366000c101b00 */
[----:B------:R-:W-:Y:S01]  /*0650*/  @P6 VIADD R5, R5, 0x100 ;  /* 0x0000010005056836 */ /* 0x000fe20000000000 */
[----:B------:R1:W5:Y:S03]  /*0660*/  @P6 LDG.E.64 R42, desc[UR6][R90.64] ;  /* 0x000000065a2a6981 */ /* 0x000366000c1e1b00 */
[----:B------:R-:W-:-:S04]  /*0670*/  @P0 IMAD.WIDE.U32 R70, R5, 0x8, R70 ;  /* 0x0000000805460825 */ /* 0x000fc800078e0046 */
[C---:B------:R-:W-:Y:S01]  /*0680*/  @P0 IMAD.WIDE.U32 R94, R5.reuse, 0x8, R94 ;  /* 0x00000008055e0825 */ /* 0x040fe200078e005e */
[----:B------:R1:W5:Y:S03]  /*0690*/  @P0 LDG.E.64 R12, desc[UR6][R70.64] ;  /* 0x00000006460c0981 */ /* 0x000366000c1e1b00 */
[C---:B------:R-:W-:Y:S01]  /*06a0*/  @P0 IMAD.WIDE.U32 R92, R5.reuse, 0x8, R92 ;  /* 0x00000008055c0825 */ /* 0x040fe200078e005c */
[----:B------:R1:W5:Y:S04]  /*06b0*/  @P0 LDG.E.64 R38, desc[UR6][R94.64] ;  /* 0x000000065e260981 */ /* 0x000368000c1e1b00 */
[----:B------:R1:W5:Y:S01]  /*06c0*/  @P0 LD.E.64 R14, desc[UR6][R92.64] ;  /* 0x000000065c0e0980 */ /* 0x000362000c101b00 */
[----:B------:R-:W-:Y:S01]  /*06d0*/  ISETP.GE.U32.AND P1, PT, R2, 0x800, PT ;  /* 0x000008000200780c */ /* 0x000fe20003f26070 */
[----:B------:R-:W-:-:S12]  /*06e0*/  @P0 VIADD R5, R5, 0x100 ;  /* 0x0000010005050836 */ /* 0x000fd80000000000 */
        /* <DEDUP_REMOVED lines=11> */
.L_x_23151:
        /* <DEDUP_REMOVED lines=17> */
[----:B------:R0:W5:Y:S07]  /*08b0*/  @P6 LDG.E.64 R50, desc[UR6][R58.64] ;  /* 0x000000063a326981 */ /* 0x00016e000c1e1b00 */
[----:B------:R-:W1:Y:S01]  /*08c0*/  @P3 LDC.64 R70, c[0x0][0x3d0] ;  /* 0x0000f400ff463b82 */ /* 0x000e620000000a00 */
[----:B------:R-:W-:-:S07]  /*08d0*/  @P6 LOP3.LUT R5, R5, 0x100, RZ, 0xfc, !PT ;  /* 0x0000010005056812 */ /* 0x000fce00078efcff */
[----:B------:R-:W1:Y:S01]  /*08e0*/  @P3 LDC.64 R72, c[0x0][0x3e8] ;  /* 0x0000fa00ff483b82 */ /* 0x000e620000000a00 */
[----:B------:R-:W-:-:S07]  /*08f0*/  ISETP.GE.U32.AND P6, PT, R2, 0x800, PT ;  /* 0x000008000200780c */ /* 0x000fce0003fc6070 */
[----:B------:R-:W1:Y:S08]  /*0900*/  @P2 LDC.64 R74, c[0x0][0x3d0] ;  /* 0x0000f400ff4a2b82 */ /* 0x000e700000000a00 */
[----:B------:R-:W1:Y:S01]  /*0910*/  @P2 LDC.64 R76, c[0x0][0x3e8] ;  /* 0x0000fa00ff4c2b82 */ /* 0x000e620000000a00 */
[----:B--2---:R-:W-:-:S04]  /*0920*/  @P5 IMAD.WIDE.U32 R60, R5, 0x8, R60 ;  /* 0x00000008053c5825 */ /* 0x004fc800078e003c */
[----:B---3--:R-:W-:-:S03]  /*0930*/  @P5 IMAD.WIDE.U32 R62, R5, 0x8, R62 ;  /* 0x00000008053e5825 */ /* 0x008fc600078e003e */
[----:B0-----:R-:W0:Y:S01]  /*0940*/  @P1 LDC.64 R56, c[0x0][0x3d0] ;  /* 0x0000f400ff381b82 */ /* 0x001e220000000a00 */
[----:B------:R-:W-:Y:S01]  /*0950*/  @P5 IADD3 R5, PT, PT, R5, 0x100, RZ ;  /* 0x0000010005055810 */ /* 0x000fe20007ffe0ff */
[----:B------:R2:W5:Y:S06]  /*0960*/  @P5 LDG.E.64 R40, desc[UR6][R60.64] ;  /* 0x000000063c285981 */ /* 0x00056c000c1e1b00 */
[----:B------:R-:W3:Y:S01]  /*0970*/  @P1 LDC.64 R58, c[0x0][0x3e8] ;  /* 0x0000fa00ff3a1b82 */ /* 0x000ee20000000a00 */
[C---:B----4-:R-:W-:Y:S01]  /*0980*/  @P4 IMAD.WIDE.U32 R64, R5.reuse, 0x8, R64 ;  /* 0x0000000805404825 */ /* 0x050fe200078e0040 */
[----:B------:R2:W5:Y:S03]  /*0990*/  @P5 LDG.E.64 R52, desc[UR6][R62.64] ;  /* 0x000000063e345981 */ /* 0x000566000c1e1b00 */
[C---:B-1----:R-:W-:Y:S01]  /*09a0*/  @P4 IMAD.WIDE.U32 R66, R5.reuse, 0x8, R66 ;  /* 0x0000000805424825 */ /* 0x042fe200078e0042 */
[----:B------:R2:W5:Y:S02]  /*09b0*/  @P4 LDG.E.64 R34, desc[UR6][R64.64] ;  /* 0x0000000640224981 */ /* 0x000564000c1e1b00 */
[----:B------:R-:W1:Y:S01]  /*09c0*/  @P0 LDC.64 R82, c[0x0][0x3d0] ;  /* 0x0000f400ff520b82 */ /* 0x000e620000000a00 */
[----:B------:R-:W-:Y:S01]  /*09d0*/  @P4 VIADD R5, R5, 0x100 ;  /* 0x0000010005054836 */ /* 0x000fe20000000000 */
[----:B------:R2:W5:Y:S06]  /*09e0*/  @P4 LDG.E.64 R48, desc[UR6][R66.64] ;  /* 0x0000000642304981 */ /* 0x00056c000c1e1b00 */
[----:B------:R-:W4:Y:S01]  /*09f0*/  @P0 LDC.64 R84, c[0x0][0x3e8] ;  /* 0x0000fa00ff540b82 */ /* 0x000f220000000a00 */
[----:B------:R-:W-:-:S04]  /*0a00*/  @P3 IMAD.WIDE.U32 R70, R5, 0x8, R70 ;  /* 0x0000000805463825 */ /* 0x000fc800078e0046 */
[C---:B------:R-:W-:Y:S01]  /*0a10*/  @P3 IMAD.WIDE.U32 R72, R5.reuse, 0x8, R72 ;  /* 0x0000000805483825 */ /* 0x040fe200078e0048 */
[----:B------:R2:W5:Y:S02]  /*0a20*/  @P3 LDG.E.64 R32, desc[UR6][R70.64] ;  /* 0x0000000646203981 */ /* 0x000564000c1e1b00 */
[----:B------:R-:W2:Y:S01]  /*0a30*/  @P6 LDC.64 R86, c[0x0][0x3d0] ;  /* 0x0000f400ff566b82 */ /* 0x000ea20000000a00 */
[----:B------:R-:W-:Y:S01]  /*0a40*/  @P3 VIADD R5, R5, 0x100 ;  /* 0x0000010005053836 */ /* 0x000fe20000000000 */
[----:B------:R0:W5:Y:S06]  /*0a50*/  @P3 LDG.E.64 R46, desc[UR6][R72.64] ;  /* 0x00000006482e3981 */ /* 0x00016c000c1e1b00 */
[----:B------:R-:W2:Y:S01]  /*0a60*/  @P6 LDC.64 R88, c[0x0][0x3e8] ;  /* 0x0000fa00ff586b82 */ /* 0x000ea20000000a00 */
[----:B------:R-:W-:-:S04]  /*0a70*/  @P2 IMAD.WIDE.U32 R74, R5, 0x8, R74 ;  /* 0x00000008054a2825 */ /* 0x000fc800078e004a */
[C---:B------:R-:W-:Y:S01]  /*0a80*/  @P2 IMAD.WIDE.U32 R76, R5.reuse, 0x8, R76 ;  /* 0x00000008054c2825 */ /* 0x040fe200078e004c */
[----:B------:R-:W-:Y:S01]  /*0a90*/  @P2 IADD3 R5, PT, PT, R5, 0x100, RZ ;  /* 0x0000010005052810 */ /* 0x000fe20007ffe0ff */
[----:B------:R1:W5:Y:S04]  /*0aa0*/  @P2 LDG.E.64 R30, desc[UR6][R74.64] ;  /* 0x000000064a1e2981 */ /* 0x000368000c1e1b00 */
[C---:B0-----:R-:W-:Y:S01]  /*0ab0*/  @P1 IMAD.WIDE.U32 R78, R5.reuse, 0x8, R56 ;  /* 0x00000008054e1825 */ /* 0x041fe200078e0038 */
[----:B------:R0:W5:Y:S03]  /*0ac0*/  @P2 LDG.E.64 R44, desc[UR6][R76.64] ;  /* 0x000000064c2c2981 */ /* 0x000166000c1e1b00 */
[C---:B---3--:R-:W-:Y:S01]  /*0ad0*/  @P1 IMAD.WIDE.U32 R80, R5.reuse, 0x8, R58 ;  /* 0x0000000805501825 */ /* 0x048fe200078e003a */
[----:B------:R0:W5:Y:S03]  /*0ae0*/  @P1 LDG.E.64 R28, desc[UR6][R78.64] ;  /* 0x000000064e1c1981 */ /* 0x000166000c1e1b00 */
[----:B------:R-:W-:Y:S01]  /*0af0*/  @P1 VIADD R5, R5, 0x100 ;  /* 0x0000010005051836 */ /* 0x000fe20000000000 */
[----:B------:R0:W5:Y:S03]  /*0b00*/  @P1 LDG.E.64 R42, desc[UR6][R80.64] ;  /* 0x00000006502a1981 */ /* 0x000166000c1e1b00 */
[----:B-1----:R-:W-:-:S04]  /*0b10*/  @P0 IMAD.WIDE.U32 R82, R5, 0x8, R82 ;  /* 0x0000000805520825 */ /* 0x002fc800078e0052 */
[C---:B----4-:R-:W-:Y:S01]  /*0b20*/  @P0 IMAD.WIDE.U32 R84, R5.reuse, 0x8, R84 ;  /* 0x0000000805540825 */ /* 0x050fe200078e0054 */
[----:B------:R0:W5:Y:S03]  /*0b30*/  @P0 LDG.E.64 R12, desc[UR6][R82.64] ;  /* 0x00000006520c0981 */ /* 0x000166000c1e1b00 */
[----:B------:R-:W-:Y:S01]  /*0b40*/  @P0 VIADD R5, R5, 0x100 ;  /* 0x0000010005050836 */ /* 0x000fe20000000000 */
[----:B------:R0:W5:Y:S03]  /*0b50*/  @P0 LDG.E.64 R38, desc[UR6][R84.64] ;  /* 0x0000000654260981 */ /* 0x000166000c1e1b00 */
[----:B--2---:R-:W-:-:S04]  /*0b60*/  @P6 IMAD.WIDE.U32 R56, R5, 0x8, R86 ;  /* 0x0000000805386825 */ /* 0x004fc800078e0056 */
[----:B------:R-:W-:Y:S01]  /*0b70*/  @P6 IMAD.WIDE.U32 R58, R5, 0x8, R88 ;  /* 0x00000008053a6825 */ /* 0x000fe200078e0058 */
[----:B------:R0:W5:Y:S04]  /*0b80*/  @P6 LDG.E.64 R8, desc[UR6][R56.64] ;  /* 0x0000000638086981 */ /* 0x000168000c1e1b00 */
[----:B------:R0:W5:Y:S01]  /*0b90*/  @P6 LDG.E.64 R54, desc[UR6][R58.64] ;  /* 0x000000063a366981 */ /* 0x000162000c1e1b00 */
[----:B------:R-:W-:Y:S02]  /*0ba0*/  @P5 CS2R R24, SRZ ;  /* 0x0000000000185805 */ /* 0x000fe4000001ff00 */
[----:B------:R-:W-:Y:S02]  /*0bb0*/  @P4 CS2R R22, SRZ ;  /* 0x0000000000164805 */ /* 0x000fe4000001ff00 */
[----:B------:R-:W-:-:S02]  /*0bc0*/  @P3 CS2R R20, SRZ ;  /* 0x0000000000143805 */ /* 0x000fc4000001ff00 */
[----:B------:R-:W-:Y:S02]  /*0bd0*/  @P2 CS2R R18, SRZ ;  /* 0x0000000000122805 */ /* 0x000fe4000001ff00 */
[----:B------:R-:W-:Y:S02]  /*0be0*/  @P1 CS2R R16, SRZ ;  /* 0x0000000000101805 */ /* 0x000fe4000001ff00 */
[----:B------:R-:W-:Y:S02]  /*0bf0*/  @P0 CS2R R14, SRZ ;  /* 0x00000000000e0805 */ /* 0x000fe4000001ff00 */
[----:B0-----:R-:W-:-:S07]  /*0c00*/  @P6 CS2R R106, SRZ ;  /* 0x00000000006a6805 */ /* 0x001fce000001ff00 */
.L_x_23152:
[----:B------:R-:W-:Y:S05]  /*0c10*/  BSYNC.RECONVERGENT B0 ;  /* 0x0000000000007941 */ /* 0x000fea0003800200 */
.L_x_23150:
[----:B------:R-:W0:Y:S02]  /*0c20*/  LDCU UR4, c[0x0][0x384] ;  /* 0x00007080ff0477ac */ /* 0x000e240008000800 */
[----:B0-----:R-:W-:-:S13]  /*0c30*/  ISETP.GE.AND P0, PT, R0, UR4, PT ;  /* 0x0000000400007c0c */ /* 0x001fda000bf06270 */
[----:B------:R-:W-:Y:S05]  /*0c40*/  @P0 EXIT ;  /* 0x000000000000094d */ /* 0x000fea0003800000 */
[----:B------:R-:W0:Y:S01]  /*0c50*/  LDCU UR4, c[0x0][0x360] ;  /* 0x00006c00ff0477ac */ /* 0x000e220008000800 */
[----:B-----5:R-:W-:Y:S01]  /*0c60*/  IMAD.MOV.U32 R5, RZ, RZ, R12 ;  /* 0x000000ffff057224 */ /* 0x020fe200078e000c */
[----:B------:R-:W-:Y:S01]  /*0c70*/  SHF.R.U64 R120, R36, 0x10, R37 ;  /* 0x0000001024787819 */ /* 0x000fe20000001225 */
[----:B------:R-:W-:Y:S01]  /*0c80*/  IMAD.MOV.U32 R121, RZ, RZ, R13 ;  /* 0x000000ffff797224 */ /* 0x000fe200078e000d */
[----:B------:R-:W-:Y:S01]  /*0c90*/  SHF.R.U32.HI R119, RZ, 0x10, R37 ;  /* 0x00000010ff777819 */ /* 0x000fe20000011625 */
[----:B------:R-:W-:Y:S01]  /*0ca0*/  IMAD.MOV.U32 R74, RZ, RZ, R42 ;  /* 0x000000ffff4a7224 */ /* 0x000fe200078e002a */
[----:B------:R-:W-:Y:S01]  /*0cb0*/  PRMT R120, R120, 0x5410, R120 ;  /* 0x0000541078787816 */ /* 0x000fe20000000078 */
[----:B------:R-:W-:Y:S01]  /*0cc0*/  IMAD.MOV.U32 R11, RZ, RZ, R9 ;  /* 0x000000ffff0b7224 */ /* 0x000fe200078e0009 */
[----:B------:R-:W-:Y:S01]  /*0cd0*/  PRMT R121, R121, 0x5410, R5 ;  /* 0x0000541079797816 */ /* 0x000fe20000000005 */
[----:B------:R-:W-:Y:S01]  /*0ce0*/  IMAD.MOV.U32 R123, RZ, RZ, R31 ;  /* 0x000000ffff7b7224 */ /* 0x000fe200078e001f */
[----:B------:R-:W-:Y:S01]  /*0cf0*/  SHF.R.U64 R5, R26, 0x10, R27 ;  /* 0x000000101a057819 */ /* 0x000fe2000000121b */
[----:B------:R-:W-:Y:S01]  /*0d00*/  IMAD.MOV.U32 R124, RZ, RZ, R33 ;  /* 0x000000ffff7c7224 */ /* 0x000fe200078e0021 */
[----:B------:R-:W-:Y:S01]  /*0d10*/  SHF.R.U64 R75, R42, 0x10, R43 ;  /* 0x000000102a4b7819 */ /* 0x000fe2000000122b */
[----:B------:R-:W-:Y:S01]  /*0d20*/  IMAD.MOV.U32 R42, RZ, RZ, R36 ;  /* 0x000000ffff2a7224 */ /* 0x000fe200078e0024 */
[----:B------:R-:W-:Y:S01]  /*0d30*/  PRMT R120, R5, 0x7610, R120 ;  /* 0x0000761005787816 */ /* 0x000fe20000000078 */
[----:B------:R-:W-:Y:S01]  /*0d40*/  IMAD.MOV.U32 R36, RZ, RZ, R34 ;  /* 0x000000ffff247224 */ /* 0x000fe200078e0022 */
[----:B------:R-:W-:Y:S01]  /*0d50*/  MOV R122, R29 ;  /* 0x0000001d007a7202 */ /* 0x000fe20000000f00 */
[----:B------:R-:W-:Y:S01]  /*0d60*/  IMAD.MOV.U32 R96, RZ, RZ, R52 ;  /* 0x000000ffff607224 */ /* 0x000fe200078e0034 */
[----:B------:R-:W-:Y:S01]  /*0d70*/  SHF.R.U64 R101, R28, 0x10, R29 ;  /* 0x000000101c657819 */ /* 0x000fe2000000121d */
[----:B0-----:R-:W-:Y:S01]  /*0d80*/  IMAD R5, R0, UR4, R7 ;  /* 0x0000000400057c24 */ /* 0x001fe2000f8e0207 */
[----:B------:R-:W-:Y:S01]  /*0d90*/  SHF.R.U32.HI R100, RZ, 0x10, R29 ;  /* 0x00000010ff647819 */ /* 0x000fe2000001161d */
[----:B------:R-:W-:Y:S01]  /*0da0*/  IMAD.HI.U32 R29, R3, -0x2daee0ad, RZ ;  /* 0xd2511f53031d7827 */ /* 0x000fe200078e00ff */
[----:B------:R-:W-:Y:S01]  /*0db0*/  MOV R112, R8 ;  /* 0x0000000800707202 */ /* 0x000fe20000000f00 */
[----:B------:R-:W-:Y:S01]  /*0dc0*/  STL.S16 [R1+0x6], R42 ;  /* 0x0000062a01007387 */ /* 0x000fe20000100600 */
[----:B------:R-:W-:Y:S01]  /*0dd0*/  SHF.R.U64 R110, R8, 0x10, R9 ;  /* 0x00000010086e7819 */ /* 0x000fe20000001209 */
[----:B------:R-:W-:Y:S01]  /*0de0*/  IMAD.MOV.U32 R95, RZ, RZ, R49 ;  /* 0x000000ffff5f7224 */ /* 0x000fe200078e0031 */
[----:B------:R-:W-:Y:S01]  /*0df0*/  PRMT R119, R119, 0x5410, R119 ;  /* 0x0000541077777816 */ /* 0x000fe20000000077 */
[----:B------:R-:W-:Y:S01]  /*0e00*/  IMAD.MOV.U32 R56, RZ, RZ, R51 ;  /* 0x000000ffff387224 */ /* 0x000fe200078e0033 */
[----:B------:R-:W-:Y:S01]  /*0e10*/  SHF.R.U32.HI R8, RZ, 0x10, R27 ;  /* 0x00000010ff087819 */ /* 0x000fe2000001161b */
[----:B------:R-:W-:Y:S01]  /*0e20*/  IMAD.MOV.U32 R58, RZ, RZ, R48 ;  /* 0x000000ffff3a7224 */ /* 0x000fe200078e0030 */
[----:B------:R-:W-:Y:S01]  /*0e30*/  SHF.R.U64 R118, R40, 0x10, R41 ;  /* 0x0000001028767819 */ /* 0x000fe20000001229 */
[----:B------:R-:W-:Y:S01]  /*0e40*/  IMAD.MOV.U32 R94, RZ, RZ, R47 ;  /* 0x000000ffff5e7224 */ /* 0x000fe200078e002f */
[----:B------:R-:W-:Y:S01]  /*0e50*/  SHF.R.U32.HI R117, RZ, 0x10, R41 ;  /* 0x00000010ff757819 */ /* 0x000fe20000011629 */
[----:B------:R-:W-:Y:S01]  /*0e60*/  IMAD.MOV.U32 R78, RZ, RZ, R54 ;  /* 0x000000ffff4e7224 */ /* 0x000fe200078e0036 */
[----:B------:R-:W-:Y:S01]  /*0e70*/  SHF.R.U64 R116, R34, 0x10, R35 ;  /* 0x0000001022747819 */ /* 0x000fe20000001223 */
[----:B------:R-:W-:Y:S01]  /*0e80*/  IMAD.MOV.U32 R34, RZ, RZ, R32 ;  /* 0x000000ffff227224 */ /* 0x000fe200078e0020 */
[----:B------:R-:W-:Y:S01]  /*0e90*/  SHF.R.U64 R99, R12, 0x10, R13 ;  /* 0x000000100c637819 */ /* 0x000fe2000000120d */
[----:B------:R-:W-:Y:S01]  /*0ea0*/  HADD2.F32 R111, -RZ, R106.H0_H0 ;  /* 0x2000006aff6f7230 */ /* 0x000fe20000004100 */
[----:B------:R-:W-:Y:S01]  /*0eb0*/  SHF.R.U64 R114, R32, 0x10, R33 ;  /* 0x0000001020727819 */ /* 0x000fe20000001221 */
[----:B------:R-:W-:Y:S01]  /*0ec0*/  HADD2.F32 R108, -RZ, R11.H0_H0 ;  /* 0x2000000bff6c7230 */ /* 0x000fe20000004100 */
[----:B------:R-:W-:Y:S01]  /*0ed0*/  SHF.R.U32.HI R12, RZ, 0x10, R9 ;  /* 0x00000010ff0c7819 */ /* 0x000fe20000011609 */
[----:B------:R-:W-:Y:S01]  /*0ee0*/  IMAD.HI.U32 R9, R5, -0x326172a9, RZ ;  /* 0xcd9e8d5705097827 */ /* 0x000fe200078e00ff */
[----:B------:R-:W-:Y:S01]  /*0ef0*/  MOV R32, R30 ;  /* 0x0000001e00207202 */ /* 0x000fe20000000f00 */
[----:B------:R-:W0:Y:S01]  /*0f00*/  LDCU UR12, c[0x0][0x388] ;  /* 0x00007100ff0c77ac */ /* 0x000e220008000800 */
[----:B------:R-:W-:Y:S01]  /*0f10*/  SHF.R.U64 R103, R30, 0x10, R31 ;  /* 0x000000101e677819 */ /* 0x000fe2000000121f */
[----:B------:R-:W-:Y:S01]  /*0f20*/  IMAD.MOV.U32 R30, RZ, RZ, R28 ;  /* 0x000000ffff1e7224 */ /* 0x000fe200078e001c */
[----:B------:R-:W-:Y:S01]  /*0f30*/  PRMT R119, R8, 0x7610, R119 ;  /* 0x0000761008777816 */ /* 0x000fe20000000077 */
[----:B------:R-:W-:Y:S01]  /*0f40*/  HADD2.F32 R112, -RZ, R112.H0_H0 ;  /* 0x20000070ff707230 */ /* 0x000fe20000004100 */
[----:B------:R-:W-:Y:S01]  /*0f50*/  PRMT R118, R118, 0x5410, R118 ;  /* 0x0000541076767816 */ /* 0x000fe20000000076 */
[----:B------:R-:W-:Y:S01]  /*0f60*/  HADD2.F32 R110, -RZ, R110.H0_H0 ;  /* 0x2000006eff6e7230 */ /* 0x000fe20000004100 */
[----:B------:R-:W-:Y:S01]  /*0f70*/  PRMT R117, R117, 0x5410, R117 ;  /* 0x0000541075757816 */ /* 0x000fe20000000075 */
[----:B------:R-:W1:Y:S01]  /*0f80*/  LDCU.U8 UR10, c[0x0][0x410] ;  /* 0x00008200ff0a77ac */ /* 0x000e620008000000 */
[----:B------:R-:W-:-:S02]  /*0f90*/  SHF.R.U64 R8, R24, 0x10, R25 ;  /* 0x0000001018087819 */ /* 0x000fc40000001219 */
[----:B------:R-:W-:Y:S01]  /*0fa0*/  SHF.R.U32.HI R28, RZ, 0x10, R25 ;  /* 0x00000010ff1c7819 */ /* 0x000fe20000011619 */
[----:B------:R-:W2:Y:S01]  /*0fb0*/  LDCU UR11, c[0x0][0x400] ;  /* 0x00008000ff0b77ac */ /* 0x000ea20008000800 */
[----:B------:R-:W-:Y:S02]  /*0fc0*/  LOP3.LUT R29, R29, R69, RZ, 0x3c, !PT ;  /* 0x000000451d1d7212 */ /* 0x000fe400078e3cff */
[----:B------:R-:W-:Y:S01]  /*0fd0*/  LOP3.LUT R9, R4, R9, R68, 0x96, !PT ;  /* 0x0000000904097212 */ /* 0x000fe200078e9644 */
[----:B------:R-:W3:Y:S01]  /*0fe0*/  LDCU.64 UR8, c[0x0][0x3a0] ;  /* 0x00007400ff0877ac */ /* 0x000ee20008000a00 */
[----:B------:R-:W-:Y:S01]  /*0ff0*/  SHF.R.U32.HI R102, RZ, 0x10, R31 ;  /* 0x00000010ff667819 */ /* 0x000fe2000001161f */
[----:B------:R-:W-:Y:S01]  /*1000*/  IMAD R31, R5, -0x326172a9, RZ ;  /* 0xcd9e8d57051f7824 */ /* 0x000fe200078e02ff */
[----:B------:R-:W-:Y:S01]  /*1010*/  PRMT R118, R8, 0x7610, R118 ;  /* 0x0000761008767816 */ /* 0x000fe20000000076 */
[----:B------:R-:W-:Y:S01]  /*1020*/  IMAD.HI.U32 R8, R29, -0x326172a9, RZ ;  /* 0xcd9e8d571d087827 */ /* 0x000fe200078e00ff */
[----:B------:R-:W-:Y:S01]  /*1030*/  PRMT R117, R28, 0x7610, R117 ;  /* 0x000076101c757816 */ /* 0x000fe20000000075 */
[----:B------:R-:W-:Y:S01]  /*1040*/  UPLOP3.LUT UP1, UPT, UPT, UPT, UPT, 0x40, 0x4 ;  /* 0x000000000004789c */ /* 0x000fe20003f2e870 */
[----:B------:R-:W-:Y:S01]  /*1050*/  SHF.R.U32.HI R104, RZ, 0x10, R33 ;  /* 0x00000010ff687819 */ /* 0x000fe20000011621 */
[----:B------:R-:W-:Y:S01]  /*1060*/  VIADD R28, R68, 0x9e3779b9 ;  /* 0x9e3779b9441c7836 */ /* 0x000fe20000000000 */
[----:B------:R-:W-:Y:S01]  /*1070*/  PRMT R122, R122, 0x5410, R30 ;  /* 0x000054107a7a7816 */ /* 0x000fe2000000001e */
[----:B------:R-:W-:Y:S01]  /*1080*/  IMAD R33, R3, -0x2daee0ad, RZ ;  /* 0xd2511f5303217824 */ /* 0x000fe200078e02ff */
[----:B------:R-:W-:Y:S01]  /*1090*/  PRMT R123, R123, 0x5410, R32 ;  /* 0x000054107b7b7816 */ /* 0x000fe20000000020 */
[----:B------:R-:W-:Y:S01]  /*10a0*/  IMAD.HI.U32 R30, R9, -0x2daee0ad, RZ ;  /* 0xd2511f53091e7827 */ /* 0x000fe200078e00ff */
[----:B------:R-:W-:-:S02]  /*10b0*/  IADD3 R32, PT, PT, R69, -0x4498517b, RZ ;  /* 0xbb67ae8545207810 */ /* 0x000fc40007ffe0ff */
[----:B------:R-:W-:Y:S01]  /*10c0*/  LOP3.LUT R8, R28, R31, R8, 0x96, !PT ;  /* 0x0000001f1c087212 */ /* 0x000fe200078e9608 */
[----:B------:R-:W-:Y:S01]  /*10d0*/  IMAD R28, R29, -0x326172a9, RZ ;  /* 0xcd9e8d571d1c7824 */ /* 0x000fe200078e02ff */
[----:B------:R-:W-:Y:S01]  /*10e0*/  LOP3.LUT R30, R32, R33, R30, 0x96, !PT ;  /* 0x00000021201e7212 */ /* 0x000fe200078e961e */
[----:B------:R-:W-:Y:S01]  /*10f0*/  VIADD R33, R69, 0x76cf5d0a ;  /* 0x76cf5d0a45217836 */ /* 0x000fe20000000000 */
[----:B------:R-:W-:Y:S01]  /*1100*/  PRMT R124, R124, 0x5410, R34 ;  /* 0x000054107c7c7816 */ /* 0x000fe20000000022 */
[----:B------:R-:W-:Y:S01]  /*1110*/  IMAD R32, R9, -0x2daee0ad, RZ ;  /* 0xd2511f5309207824 */ /* 0x000fe200078e02ff */
[----:B------:R-:W-:Y:S01]  /*1120*/  PRMT R116, R116, 0x5410, R116 ;  /* 0x0000541074747816 */ /* 0x000fe20000000074 */
[----:B------:R-:W-:Y:S01]  /*1130*/  IMAD.HI.U32 R31, R8, -0x2daee0ad, RZ ;  /* 0xd2511f53081f7827 */ /* 0x000fe200078e00ff */
[----:B------:R-:W-:Y:S02]  /*1140*/  SHF.R.U64 R34, R22, 0x10, R23 ;  /* 0x0000001016227819 */ /* 0x000fe40000001217 */
[----:B------:R-:W-:Y:S01]  /*1150*/  SHF.R.U32.HI R115, RZ, 0x10, R35 ;  /* 0x00000010ff737819 */ /* 0x000fe20000011623 */
[----:B------:R-:W-:Y:S01]  /*1160*/  IMAD.HI.U32 R9, R30, -0x326172a9, RZ ;  /* 0xcd9e8d571e097827 */ /* 0x000fe200078e00ff */
[----:B------:R-:W-:-:S02]  /*1170*/  LOP3.LUT R31, R33, R32, R31, 0x96, !PT ;  /* 0x00000020211f7212 */ /* 0x000fc400078e961f */
[----:B------:R-:W-:Y:S01]  /*1180*/  PRMT R116, R34, 0x7610, R116 ;  /* 0x0000761022747816 */ /* 0x000fe20000000074 */
[----:B------:R-:W-:Y:S01]  /*1190*/  VIADD R29, R68, 0x3c6ef372 ;  /* 0x3c6ef372441d7836 */ /* 0x000fe20000000000 */
[----:B------:R-:W-:Y:S01]  /*11a0*/  PRMT R114, R114, 0x5410, R114 ;  /* 0x0000541072727816 */ /* 0x000fe20000000072 */
[----:B------:R-:W-:Y:S01]  /*11b0*/  IMAD R33, R8, -0x2daee0ad, RZ ;  /* 0xd2511f5308217824 */ /* 0x000fe200078e02ff */
[----:B------:R-:W-:Y:S01]  /*11c0*/  SHF.R.U64 R34, R20, 0x10, R21 ;  /* 0x0000001014227819 */ /* 0x000fe20000001215 */
[----:B------:R-:W-:Y:S01]  /*11d0*/  IMAD.HI.U32 R8, R31, -0x326172a9, RZ ;  /* 0xcd9e8d571f087827 */ /* 0x000fe200078e00ff */
[----:B------:R-:W-:Y:S02]  /*11e0*/  LOP3.LUT R9, R29, R28, R9, 0x96, !PT ;  /* 0x0000001c1d097212 */ /* 0x000fe400078e9609 */
[----:B------:R-:W-:Y:S01]  /*11f0*/  IADD3 R28, PT, PT, R68, -0x255992d5, RZ ;  /* 0xdaa66d2b441c7810 */ /* 0x000fe20007ffe0ff */
[----:B------:R-:W-:Y:S01]  /*1200*/  IMAD R29, R30, -0x326172a9, RZ ;  /* 0xcd9e8d571e1d7824 */ /* 0x000fe200078e02ff */
[----:B------:R-:W-:Y:S01]  /*1210*/  MOV R125, R35 ;  /* 0x00000023007d7202 */ /* 0x000fe20000000f00 */
[----:B------:R-:W-:Y:S01]  /*1220*/  IMAD.HI.U32 R30, R9, -0x2daee0ad, RZ ;  /* 0xd2511f53091e7827 */ /* 0x000fe200078e00ff */
[----:B------:R-:W-:-:S02]  /*1230*/  PRMT R115, R115, 0x5410, R115 ;  /* 0x0000541073737816 */ /* 0x000fc40000000073 */
[----:B------:R-:W-:Y:S01]  /*1240*/  LOP3.LUT R8, R28, R29, R8, 0x96, !PT ;  /* 0x0000001d1c087212 */ /* 0x000fe200078e9608 */
[----:B------:R-:W-:Y:S01]  /*1250*/  VIADD R32, R69, 0x32370b8f ;  /* 0x32370b8f45207836 */ /* 0x000fe20000000000 */
[----:B------:R-:W-:Y:S01]  /*1260*/  SHF.R.U32.HI R35, RZ, 0x10, R23 ;  /* 0x00000010ff237819 */ /* 0x000fe20000011617 */
[----:B------:R-:W-:Y:S01]  /*1270*/  IMAD R31, R31, -0x326172a9, RZ ;  /* 0xcd9e8d571f1f7824 */ /* 0x000fe200078e02ff */
[----:B------:R-:W-:Y:S02]  /*1280*/  PRMT R114, R34, 0x7610, R114 ;  /* 0x0000761022727816 */ /* 0x000fe40000000072 */
[----:B------:R-:W-:Y:S01]  /*1290*/  LOP3.LUT R30, R32, R33, R30, 0x96, !PT ;  /* 0x00000021201e7212 */ /* 0x000fe200078e961e */
[----:B------:R-:W-:Y:S01]  /*12a0*/  IMAD R32, R9, -0x2daee0ad, RZ ;  /* 0xd2511f5309207824 */ /* 0x000fe200078e02ff */
[----:B------:R-:W-:Y:S01]  /*12b0*/  IADD3 R29, PT, PT, R68, 0x78dde6e4, RZ ;  /* 0x78dde6e4441d7810 */ /* 0x000fe20007ffe0ff */
[----:B------:R-:W-:Y:S01]  /*12c0*/  VIADD R33, R69, 0xed9eba14 ;  /* 0xed9eba1445217836 */ /* 0x000fe20000000000 */
[----:B------:R-:W-:Y:S01]  /*12d0*/  PRMT R103, R103, 0x5410, R103 ;  /* 0x0000541067677816 */ /* 0x000fe20000000067 */
[----:B------:R-:W-:Y:S01]  /*12e0*/  IMAD.HI.U32 R9, R8, -0x2daee0ad, RZ ;  /* 0xd2511f5308097827 */ /* 0x000fe200078e00ff */
[----:B------:R-:W-:-:S02]  /*12f0*/  SHF.R.U64 R34, R18, 0x10, R19 ;  /* 0x0000001012227819 */ /* 0x000fc40000001213 */
[----:B------:R-:W-:Y:S01]  /*1300*/  PRMT R115, R35, 0x7610, R115 ;  /* 0x0000761023737816 */ /* 0x000fe20000000073 */
[----:B------:R-:W-:Y:S01]  /*1310*/  IMAD.HI.U32 R28, R30, -0x326172a9, RZ ;  /* 0xcd9e8d571e1c7827 */ /* 0x000fe200078e00ff */
[----:B------:R-:W-:Y:S02]  /*1320*/  LOP3.LUT R9, R33, R32, R9, 0x96, !PT ;  /* 0x0000002021097212 */ /* 0x000fe400078e9609 */
[----:B------:R-:W-:Y:S01]  /*1330*/  PRMT R104, R104, 0x5410, R104 ;  /* 0x0000541068687816 */ /* 0x000fe20000000068 */
[----:B------:R-:W-:Y:S01]  /*1340*/  IMAD R33, R8, -0x2daee0ad, RZ ;  /* 0xd2511f5308217824 */ /* 0x000fe200078e02ff */
[----:B------:R-:W-:Y:S01]  /*1350*/  SHF.R.U32.HI R35, RZ, 0x10, R21 ;  /* 0x00000010ff237819 */ /* 0x000fe20000011615 */
[----:B------:R-:W-:Y:S01]  /*1360*/  IMAD.HI.U32 R8, R9, -0x326172a9, RZ ;  /* 0xcd9e8d5709087827 */ /* 0x000fe200078e00ff */
[----:B------:R-:W-:Y:S02]  /*1370*/  MOV R57, R53 ;  /* 0x0000003500397202 */ /* 0x000fe40000000f00 */
[--C-:B------:R-:W-:Y:S01]  /*1380*/  SHF.R.U64 R70, R52, 0x10, R53.reuse ;  /* 0x0000001034467819 */ /* 0x100fe20000001235 */
[----:B------:R-:W-:Y:S01]  /*1390*/  VIADD R32, R69, 0xa9066899 ;  /* 0xa906689945207836 */ /* 0x000fe20000000000 */
[----:B------:R-:W-:-:S02]  /*13a0*/  SHF.R.U32.HI R61, RZ, 0x10, R53 ;  /* 0x00000010ff3d7819 */ /* 0x000fc40000011635 */
[----:B------:R-:W-:Y:S01]  /*13b0*/  LOP3.LUT R28, R29, R31, R28, 0x96, !PT ;  /* 0x0000001f1d1c7212 */ /* 0x000fe200078e961c */
[----:B------:R-:W-:Y:S01]  /*13c0*/  VIADD R31, R68, 0x1715609d ;  /* 0x1715609d441f7836 */ /* 0x000fe20000000000 */
[--C-:B------:R-:W-:Y:S01]  /*13d0*/  SHF.R.U64 R71, R48, 0x10, R49.reuse ;  /* 0x0000001030477819 */ /* 0x100fe20000001231 */
[----:B------:R-:W-:Y:S01]  /*13e0*/  IMAD R29, R30, -0x326172a9, RZ ;  /* 0xcd9e8d571e1d7824 */ /* 0x000fe200078e02ff */
[----:B------:R-:W-:Y:S01]  /*13f0*/  SHF.R.U32.HI R53, RZ, 0x10, R49 ;  /* 0x00000010ff357819 */ /* 0x000fe20000011631 */
[----:B------:R-:W-:Y:S01]  /*1400*/  IMAD.HI.U32 R30, R28, -0x2daee0ad, RZ ;  /* 0xd2511f531c1e7827 */ /* 0x000fe200078e00ff */
[----:B------:R-:W-:Y:S02]  /*1410*/  PRMT R103, R34, 0x7610, R103 ;  /* 0x0000761022677816 */ /* 0x000fe40000000067 */
[----:B------:R-:W-:Y:S02]  /*1420*/  MOV R52, R46 ;  /* 0x0000002e00347202 */ /* 0x000fe40000000f00 */
[----:B------:R-:W-:-:S02]  /*1430*/  SHF.R.U64 R72, R46, 0x10, R47 ;  /* 0x000000102e487819 */ /* 0x000fc4000000122f */
[----:B------:R-:W-:Y:S02]  /*1440*/  MOV R92, R45 ;  /* 0x0000002d005c7202 */ /* 0x000fe40000000f00 */
[--C-:B------:R-:W-:Y:S02]  /*1450*/  SHF.R.U64 R73, R44, 0x10, R45.reuse ;  /* 0x000000102c497819 */ /* 0x100fe4000000122d */
[----:B------:R-:W-:Y:S01]  /*1460*/  SHF.R.U32.HI R49, RZ, 0x10, R45 ;  /* 0x00000010ff317819 */ /* 0x000fe2000001162d */
[----:B------:R-:W-:Y:S01]  /*1470*/  IMAD.MOV.U32 R45, RZ, RZ, R39 ;  /* 0x000000ffff2d7224 */ /* 0x000fe200078e0027 */
[----:B------:R-:W-:Y:S02]  /*1480*/  PRMT R101, R101, 0x5410, R101 ;  /* 0x0000541065657816 */ /* 0x000fe40000000065 */
[----:B------:R-:W-:Y:S02]  /*1490*/  SHF.R.U64 R34, R16, 0x10, R17 ;  /* 0x0000001010227819 */ /* 0x000fe40000001211 */
[----:B------:R-:W-:-:S02]  /*14a0*/  SHF.R.U64 R77, R38, 0x10, R39 ;  /* 0x00000010264d7819 */ /* 0x000fc40000001227 */
[----:B------:R-:W-:Y:S01]  /*14b0*/  SHF.R.U32.HI R46, RZ, 0x10, R39 ;  /* 0x00000010ff2e7819 */ /* 0x000fe20000011627 */
[----:B------:R-:W-:Y:S01]  /*14c0*/  IMAD.MOV.U32 R39, RZ, RZ, R37 ;  /* 0x000000ffff277224 */ /* 0x000fe200078e0025 */
[----:B------:R-:W-:Y:S01]  /*14d0*/  PRMT R104, R35, 0x7610, R104 ;  /* 0x0000761023687816 */ /* 0x000fe20000000068 */
[----:B------:R-:W-:Y:S01]  /*14e0*/  IMAD.MOV.U32 R37, RZ, RZ, R41 ;  /* 0x000000ffff257224 */ /* 0x000fe200078e0029 */
[----:B------:R-:W-:Y:S02]  /*14f0*/  MOV R76, R38 ;  /* 0x00000026004c7202 */ /* 0x000fe40000000f00 */
[----:B------:R-:W-:Y:S01]  /*1500*/  PRMT R102, R102, 0x5410, R102 ;  /* 0x0000541066667816 */ /* 0x000fe20000000066 */
[----:B------:R-:W-:Y:S01]  /*1510*/  STL.S16 [R1+0x4], R39 ;  /* 0x0000042701007387 */ /* 0x000fe20000100600 */
[----:B------:R-:W-:Y:S02]  /*1520*/  SHF.R.U32.HI R35, RZ, 0x10, R19 ;  /* 0x00000010ff237819 */ /* 0x000fe40000011613 */
[----:B------:R-:W-:-:S02]  /*1530*/  MOV R38, R40 ;  /* 0x0000002800267202 */ /* 0x000fc40000000f00 */
[----:B------:R-:W-:Y:S02]  /*1540*/  PRMT R101, R34, 0x7610, R101 ;  /* 0x0000761022657816 */ /* 0x000fe40000000065 */
[----:B------:R-:W-:Y:S01]  /*1550*/  LOP3.LUT R8, R31, R29, R8, 0x96, !PT ;  /* 0x0000001d1f087212 */ /* 0x000fe200078e9608 */
[----:B------:R4:W-:Y:S01]  /*1560*/  STL.S16 [R1+0x2], R38 ;  /* 0x0000022601007387 */ /* 0x0009e20000100600 */
[----:B------:R-:W-:Y:S01]  /*1570*/  PRMT R99, R99, 0x5410, R99 ;  /* 0x0000541063637816 */ /* 0x000fe20000000063 */
[----:B------:R-:W-:Y:S01]  /*1580*/  VIADD R31, R68, 0xb54cda56 ;  /* 0xb54cda56441f7836 */ /* 0x000fe20000000000 */
[----:B------:R-:W-:Y:S01]  /*1590*/  SHF.R.U64 R34, R14, 0x10, R15 ;  /* 0x000000100e227819 */ /* 0x000fe2000000120f */
[----:B------:R0:W-:Y:S01]  /*15a0*/  STL.S16 [R1], R37 ;  /* 0x0000002501007387 */ /* 0x0001e20000100600 */
[----:B------:R-:W-:Y:S02]  /*15b0*/  SHF.L.U32 R29, R7, 0x5, RZ ;  /* 0x00000005071d7819 */ /* 0x000fe400000006ff */
[----:B------:R-:W-:-:S02]  /*15c0*/  PRMT R102, R35, 0x7610, R102 ;  /* 0x0000761023667816 */ /* 0x000fc40000000066 */
[----:B------:R-:W-:Y:S02]  /*15d0*/  PRMT R100, R100, 0x5410, R100 ;  /* 0x0000541064647816 */ /* 0x000fe40000000064 */
[----:B------:R-:W-:Y:S02]  /*15e0*/  SHF.R.U32.HI R35, RZ, 0x10, R17 ;  /* 0x00000010ff237819 */ /* 0x000fe40000011611 */
[----:B------:R-:W-:Y:S02]  /*15f0*/  SHF.R.U32.HI R98, RZ, 0x10, R13 ;  /* 0x00000010ff627819 */ /* 0x000fe4000001160d */
[----:B------:R-:W-:Y:S01]  /*1600*/  LOP3.LUT R30, R32, R33, R30, 0x96, !PT ;  /* 0x00000021201e7212 */ /* 0x000fe200078e961e */
[----:B------:R-:W-:Y:S01]  /*1610*/  VIADD R33, R69, 0x646e171e ;  /* 0x646e171e45217836 */ /* 0x000fe20000000000 */
[----:B------:R-:W-:Y:S01]  /*1620*/  PRMT R99, R34, 0x7610, R99 ;  /* 0x0000761022637816 */ /* 0x000fe20000000063 */
[----:B------:R-:W-:Y:S01]  /*1630*/  IMAD R34, R28, -0x2daee0ad, RZ ;  /* 0xd2511f531c227824 */ /* 0x000fe200078e02ff */
[----:B----4-:R-:W-:Y:S01]  /*1640*/  LOP3.LUT R38, R29, 0x3e0, RZ, 0xc0, !PT ;  /* 0x000003e01d267812 */ /* 0x010fe200078ec0ff */
[----:B------:R-:W-:Y:S01]  /*1650*/  IMAD.HI.U32 R29, R8, -0x2daee0ad, RZ ;  /* 0xd2511f53081d7827 */ /* 0x000fe200078e00ff */
[----:B------:R-:W-:-:S02]  /*1660*/  PRMT R100, R35, 0x7610, R100 ;  /* 0x0000761023647816 */ /* 0x000fc40000000064 */
[----:B------:R-:W-:Y:S01]  /*1670*/  PRMT R98, R98, 0x5410, R98 ;  /* 0x0000541062627816 */ /* 0x000fe20000000062 */
[----:B------:R-:W-:Y:S01]  /*1680*/  IMAD R32, R9, -0x326172a9, RZ ;  /* 0xcd9e8d5709207824 */ /* 0x000fe200078e02ff */
[----:B------:R-:W-:Y:S01]  /*1690*/  SHF.R.U32.HI R35, RZ, 0x10, R15 ;  /* 0x00000010ff237819 */ /* 0x000fe2000001160f */
[----:B------:R-:W-:Y:S01]  /*16a0*/  IMAD.HI.U32 R9, R30, -0x326172a9, RZ ;  /* 0xcd9e8d571e097827 */ /* 0x000fe200078e00ff */
[----:B------:R-:W-:Y:S02]  /*16b0*/  SHF.R.S32.HI R6, RZ, 0x2, R6 ;  /* 0x00000002ff067819 */ /* 0x000fe40000011406 */
[----:B------:R-:W-:Y:S02]  /*16c0*/  LOP3.LUT R29, R33, R34, R29, 0x96, !PT ;  /* 0x00000022211d7212 */ /* 0x000fe400078e961d */
[----:B------:R-:W-:Y:S02]  /*16d0*/  PRMT R125, R125, 0x5410, R36 ;  /* 0x000054107d7d7816 */ /* 0x000fe40000000024 */
[----:B------:R-:W-:-:S02]  /*16e0*/  PRMT R98, R35, 0x7610, R98 ;  /* 0x0000761023627816 */ /* 0x000fc40000000062 */
[----:B------:R-:W-:Y:S02]  /*16f0*/  LOP3.LUT R36, R7, 0xe0, RZ, 0xc0, !PT ;  /* 0x000000e007247812 */ /* 0x000fe400078ec0ff */
[----:B------:R-:W-:Y:S02]  /*1700*/  LOP3.LUT R35, R6, 0xff, RZ, 0xc0, !PT ;  /* 0x000000ff06237812 */ /* 0x000fe400078ec0ff */
[----:B------:R-:W-:Y:S01]  /*1710*/  LOP3.LUT R32, R31, R32, R9, 0x96, !PT ;  /* 0x000000201f207212 */ /* 0x000fe200078e9609 */
[----:B------:R-:W-:Y:S01]  /*1720*/  IMAD R31, R30, -0x326172a9, RZ ;  /* 0xcd9e8d571e1f7824 */ /* 0x000fe200078e02ff */
[----:B------:R-:W-:Y:S01]  /*1730*/  VIADDMNMX R7, R35, -R36, RZ, !PT ;  /* 0x8000002423077246 */ /* 0x000fe200078001ff */
[----:B------:R-:W-:Y:S01]  /*1740*/  IMAD.HI.U32 R30, R29, -0x326172a9, RZ ;  /* 0xcd9e8d571d1e7827 */ /* 0x000fe200078e00ff */
[----:B------:R-:W-:Y:S02]  /*1750*/  VIADDMNMX R28, R35, -R38, RZ, !PT ;  /* 0x80000026231c7246 */ /* 0x000fe400078001ff */
[----:B------:R-:W-:Y:S01]  /*1760*/  IADD3 R33, PT, PT, R68, 0x5384540f, RZ ;  /* 0x5384540f44217810 */ /* 0x000fe20007ffe0ff */
[----:B------:R-:W-:Y:S01]  /*1770*/  IMAD R35, R8, -0x2daee0ad, RZ ;  /* 0xd2511f5308237824 */ /* 0x000fe200078e02ff */
[----:B0-----:R-:W-:Y:S01]  /*1780*/  SHF.R.U32.HI R37, RZ, 0x1, R6 ;  /* 0x00000001ff257819 */ /* 0x001fe20000011606 */
[----:B------:R-:W0:Y:S01]  /*1790*/  LDC.64 R8, c[0x0][0x3e0] ;  /* 0x0000f800ff087b82 */ /* 0x000e220000000a00 */
[----:B------:R-:W-:Y:S01]  /*17a0*/  LOP3.LUT R6, R33, R31, R30, 0x96, !PT ;  /* 0x0000001f21067212 */ /* 0x000fe200078e961e */
[----:B------:R-:W-:Y:S01]  /*17b0*/  IMAD.HI.U32 R34, R32, -0x2daee0ad, RZ ;  /* 0xd2511f5320227827 */ /* 0x000fe200078e00ff */
[----:B------:R-:W-:-:S02]  /*17c0*/  LOP3.LUT R37, R37, 0x7fffff80, RZ, 0xc0, !PT ;  /* 0x7fffff8025257812 */ /* 0x000fc400078ec0ff */
[----:B------:R-:W-:Y:S01]  /*17d0*/  VIMNMX R30, PT, PT, R7, 0x20, PT ;  /* 0x00000020071e7848 */ /* 0x000fe20003fe0100 */
[----:B------:R-:W-:Y:S01]  /*17e0*/  VIADD R36, R69, 0x1fd5c5a3 ;  /* 0x1fd5c5a345247836 */ /* 0x000fe20000000000 */
[----:B------:R-:W-:Y:S01]  /*17f0*/  IADD3 R7, PT, PT, R68, -0xe443238, RZ ;  /* 0xf1bbcdc844077810 */ /* 0x000fe20007ffe0ff */
[----:B------:R-:W-:Y:S01]  /*1800*/  IMAD R33, R32, -0x2daee0ad, RZ ;  /* 0xd2511f5320217824 */ /* 0x000fe200078e02ff */
[----:B------:R-:W-:Y:S01]  /*1810*/  SHF.R.U64 R59, R50, 0x10, R51 ;  /* 0x00000010323b7819 */ /* 0x000fe20000001233 */
[----:B------:R-:W-:Y:S01]  /*1820*/  IMAD R30, R30, 0x4, R37 ;  /* 0x000000041e1e7824 */ /* 0x000fe200078e0225 */
[----:B------:R-:W-:Y:S01]  /*1830*/  LOP3.LUT R31, R36, R35, R34, 0x96, !PT ;  /* 0x00000023241f7212 */ /* 0x000fe200078e9622 */
[----:B------:R-:W-:Y:S01]  /*1840*/  IMAD R34, R29, -0x326172a9, RZ ;  /* 0xcd9e8d571d227824 */ /* 0x000fe200078e02ff */
[----:B------:R-:W-:Y:S01]  /*1850*/  VIMNMX R36, PT, PT, R28, 0x20, PT ;  /* 0x000000201c247848 */ /* 0x000fe20003fe0100 */
[----:B------:R-:W-:Y:S01]  /*1860*/  VIADD R35, R69, 0xdb3d7428 ;  /* 0xdb3d742845237836 */ /* 0x000fe20000000000 */
[----:B------:R-:W-:Y:S01]  /*1870*/  I2FP.F32.U32 R30, R30 ;  /* 0x0000001e001e7245 */ /* 0x000fe20000201000 */
[----:B------:R-:W-:Y:S01]  /*1880*/  IMAD.HI.U32 R28, R6, -0x2daee0ad, RZ ;  /* 0xd2511f53061c7827 */ /* 0x000fe200078e00ff */
[----:B------:R-:W-:-:S02]  /*1890*/  SHF.R.U32.HI R60, RZ, 0x10, R51 ;  /* 0x00000010ff3c7819 */ /* 0x000fc40000011633 */
[----:B------:R4:W0:Y:S01]  /*18a0*/  MUFU.RCP R113, R30 ;  /* 0x0000001e00717308 */ /* 0x0008220000001000 */
[----:B------:R-:W-:Y:S01]  /*18b0*/  IMAD.HI.U32 R29, R31, -0x326172a9, RZ ;  /* 0xcd9e8d571f1d7827 */ /* 0x000fe200078e00ff */
[----:B------:R-:W-:Y:S02]  /*18c0*/  LOP3.LUT R28, R35, R33, R28, 0x96, !PT ;  /* 0x00000021231c7212 */ /* 0x000fe400078e961c */
[----:B------:R-:W-:Y:S01]  /*18d0*/  MOV R97, R50 ;  /* 0x0000003200617202 */ /* 0x000fe20000000f00 */
[----:B------:R-:W-:Y:S01]  /*18e0*/  IMAD R32, R36, 0x4, R37 ;  /* 0x0000000424207824 */ /* 0x000fe200078e0225 */
[----:B------:R-:W-:Y:S01]  /*18f0*/  LOP3.LUT R29, R7, R34, R29, 0x96, !PT ;  /* 0x00000022071d7212 */ /* 0x000fe200078e961d */
[----:B------:R-:W-:Y:S01]  /*1900*/  IMAD R33, R31, -0x326172a9, RZ ;  /* 0xcd9e8d571f217824 */ /* 0x000fe200078e02ff */
[----:B------:R-:W-:Y:S01]  /*1910*/  SHF.R.U32.HI R51, RZ, 0x10, R47 ;  /* 0x00000010ff337819 */ /* 0x000fe2000001162f */
[----:B------:R-:W-:Y:S01]  /*1920*/  IMAD.MOV.U32 R50, RZ, RZ, R44 ;  /* 0x000000ffff327224 */ /* 0x000fe200078e002c */
[----:B------:R1:W-:Y:S01]  /*1930*/  STL [R1+0x8], R32 ;  /* 0x0000082001007387 */ /* 0x0003e20000100800 */
[--C-:B------:R-:W-:Y:S01]  /*1940*/  IMAD.MOV.U32 R47, RZ, RZ, R43.reuse ;  /* 0x000000ffff2f7224 */ /* 0x100fe200078e002b */
[----:B------:R-:W-:Y:S01]  /*1950*/  SHF.R.U32.HI R48, RZ, 0x10, R43 ;  /* 0x00000010ff307819 */ /* 0x000fe2000001162b */
[----:B------:R-:W-:Y:S01]  /*1960*/  IMAD.HI.U32 R7, R29, -0x2daee0ad, RZ ;  /* 0xd2511f531d077827 */ /* 0x000fe200078e00ff */
[----:B0-----:R-:W-:-:S02]  /*1970*/  ISETP.NE.U32.AND P0, PT, R8, RZ, PT ;  /* 0x000000ff0800720c */ /* 0x001fc40003f05070 */
[--C-:B------:R-:W-:Y:S01]  /*1980*/  SHF.R.U64 R109, R106, 0x10, R107.reuse ;  /* 0x000000106a6d7819 */ /* 0x100fe2000000126b */
[----:B------:R-:W-:Y:S01]  /*1990*/  VIADD R31, R69, 0x96a522ad ;  /* 0x96a522ad451f7836 */ /* 0x000fe20000000000 */
[----:B------:R-:W-:Y:S01]  /*19a0*/  SHF.R.U32.HI R105, RZ, 0x10, R107 ;  /* 0x00000010ff697819 */ /* 0x000fe2000001166b */
[----:B------:R-:W-:Y:S01]  /*19b0*/  HADD2.F32 R107, -RZ, R107.H0_H0 ;  /* 0x2000006bff6b7230 */ /* 0x000fe20000004100 */
[----:B------:R-:W-:Y:S01]  /*19c0*/  MOV R43, R55 ;  /* 0x00000037002b7202 */ /* 0x000fe20000000f00 */
[----:B-1----:R-:W-:Y:S01]  /*19d0*/  IMAD R32, R6, -0x2daee0ad, RZ ;  /* 0xd2511f5306207824 */ /* 0x002fe200078e02ff */
[--C-:B------:R-:W-:Y:S01]  /*19e0*/  SHF.R.U64 R81, R54, 0x10, R55.reuse ;  /* 0x0000001036517819 */ /* 0x100fe20000001237 */
[----:B------:R-:W-:Y:S01]  /*19f0*/  IMAD.HI.U32 R6, R28, -0x326172a9, RZ ;  /* 0xcd9e8d571c067827 */ /* 0x000fe200078e00ff */
[----:B------:R-:W-:Y:S02]  /*1a00*/  SHF.R.U32.HI R44, RZ, 0x10, R55 ;  /* 0x00000010ff2c7819 */ /* 0x000fe40000011637 */
[----:B------:R-:W-:Y:S01]  /*1a10*/  IADD3 R34, PT, PT, R68, -0x700cb87f, RZ ;  /* 0x8ff3478144227810 */ /* 0x000fe20007ffe0ff */
[----:B------:R-:W-:Y:S01]  /*1a20*/  HADD2.F32 R106, -RZ, R12.H0_H0 ;  /* 0x2000000cff6a7230 */ /* 0x000fe20000004100 */
[----:B------:R-:W-:Y:S01]  /*1a30*/  ISETP.NE.AND.EX P0, PT, R9, RZ, PT, P0 ;  /* 0x000000ff0900720c */ /* 0x000fe20003f05300 */
[----:B------:R-:W-:Y:S01]  /*1a40*/  IMAD.MOV.U32 R9, RZ, RZ, RZ ;  /* 0x000000ffff097224 */ /* 0x000fe200078e00ff */
[----:B------:R-:W-:Y:S01]  /*1a50*/  LOP3.LUT R8, R10, 0x3, RZ, 0xc0, !PT ;  /* 0x000000030a087812 */ /* 0x000fe200078ec0ff */
[----:B------:R-:W-:Y:S01]  /*1a60*/  HADD2.F32 R109, -RZ, R109.H0_H0 ;  /* 0x2000006dff6d7230 */ /* 0x000fe20000004100 */
[----:B------:R-:W-:Y:S01]  /*1a70*/  PRMT R97, R56, 0x5410, R97 ;  /* 0x0000541038617816 */ /* 0x000fe20000000061 */
[----:B------:R-:W-:Y:S01]  /*1a80*/  HADD2.F32 R105, -RZ, R105.H0_H0 ;  /* 0x20000069ff697230 */ /* 0x000fe20000004100 */
[----:B------:R-:W-:Y:S01]  /*1a90*/  PRMT R13, R59, 0x5410, R60 ;  /* 0x000054103b0d7816 */ /* 0x000fe2000000003c */
        /* <DEDUP_REMOVED lines=16> */
[----:B------:R-:W-:Y:S02]  /*1ba0*/  LOP3.LUT R6, R34, R33, R6, 0x96, !PT ;  /* 0x0000002122067212 */ /* 0x000fe400078e9606 */
[----:B--234-:R-:W-:-:S07]  /*1bb0*/  LOP3.LUT R7, R31, R32, R7, 0x96, !PT ;  /* 0x000000201f077212 */ /* 0x01cfce00078e9607 */
.L_x_23524:
[----:B------:R-:W0:Y:S01]  /*1bc0*/  @P0 LDC.64 R66, c[0x0][0x3e0] ;  /* 0x0000f800ff420b82 */ /* 0x000e220000000a00 */
[----:B------:R-:W-:Y:S02]  /*1bd0*/  HFMA2 R64, -RZ, RZ, 1.875, 0 ;  /* 0x3f800000ff407431 */ /* 0x000fe400000001ff */
[----:B0-----:R-:W-:-:S05]  /*1be0*/  @P0 IMAD.WIDE R66, R0, 0x4, R66 ;  /* 0x0000000400420825 */ /* 0x001fca00078e0242 */
[----:B------:R0:W5:Y:S01]  /*1bf0*/  @P0 LDG.E R64, desc[UR6][R66.64] ;  /* 0x0000000642400981 */ /* 0x000162000c1e1900 */
[----:B------:R-:W-:Y:S01]  /*1c00*/  IMAD R12, R0, UR12, RZ ;  /* 0x0000000c000c7c24 */ /* 0x000fe2000f8e02ff */
[----:B------:R-:W-:Y:S01]  /*1c10*/  ISETP.GE.U32.AND P1, PT, R2, 0x100, PT ;  /* 0x000001000200780c */ /* 0x000fe20003f26070 */
[----:B------:R-:W-:Y:S01]  /*1c20*/  BSSY.RECONVERGENT B0, `(.L_x_23153) ;  /* 0x0000339000007945 */ /* 0x000fe20003800200 */
[----:B------:R-:W1:Y:S02]  /*1c30*/  S2R R79, SR_TID.X ;  /* 0x00000000004f7919 */ /* 0x000e640000002100 */
[----:B------:R-:W-:-:S04]  /*1c40*/  SHF.R.S32.HI R65, RZ, 0x1f, R12 ;  /* 0x0000001fff417819 */ /* 0x000fc8000001140c */
[----:B------:R-:W-:-:S04]  /*1c50*/  LEA.HI R12, R65, R12, RZ, 0x2 ;  /* 0x0000000c410c7211 */ /* 0x000fc800078f10ff */
[----:B-1----:R-:W-:-:S05]  /*1c60*/  LEA.HI.SX32 R12, R12, R79, 0x1e ;  /* 0x0000004f0c0c7211 */ /* 0x002fca00078ff2ff */
[----:B------:R-:W-:Y:S01]  /*1c70*/  IMAD.MOV.U32 R65, RZ, RZ, R12 ;  /* 0x000000ffff417224 */ /* 0x000fe200078e000c */
[----:B0-----:R-:W-:Y:S06]  /*1c80*/  @!P1 BRA `(.L_x_23154) ;  /* 0x0000003000c89947 */ /* 0x001fec0003800000 */
        /* <DEDUP_REMOVED lines=20> */
.L_x_27436:
[----:B------:R-:W-:Y:S05]  /*1dd0*/  BRX R66 -0x1de0                                        (*"BRANCH_TARGETS .L_x_27437,.L_x_27438,.L_x_27439"*) ;  /* 0xffffffe042887949 */ /* 0x000fea000383ffff */
.L_x_27439:
[----:B------:R-:W-:Y:S01]  /*1de0*/  VIADD R66, R8, 0x1 ;  /* 0x0000000108427836 */ /* 0x000fe20000000000 */
[----:B------:R-:W-:Y:S01]  /*1df0*/  MOV R67, R6 ;  /* 0x0000000600437202 */ /* 0x000fe20000000f00 */
[----:B------:R-:W-:Y:S01]  /*1e00*/  IMAD.MOV.U32 R80, RZ, RZ, R11 ;  /* 0x000000ffff507224 */ /* 0x000fe200078e000b */
[----:B------:R-:W-:Y:S06]  /*1e10*/  BRA `(.L_x_23157) ;  /* 0x00000004003c7947 */ /* 0x000fec0003800000 */
.L_x_27437:
[----:B------:R-:W-:Y:S01]  /*1e20*/  IMAD.MOV.U32 R80, RZ, RZ, R11 ;  /* 0x000000ffff507224 */ /* 0x000fe200078e000b */
[----:B------:R-:W-:Y:S01]  /*1e30*/  MOV R67, R7 ;  /* 0x0000000700437202 */ /* 0x000fe20000000f00 */
[----:B------:R-:W-:Y:S01]  /*1e40*/  IMAD.MOV.U32 R66, RZ, RZ, 0x3 ;  /* 0x00000003ff427424 */ /* 0x000fe200078e00ff */
[----:B------:R-:W-:Y:S06]  /*1e50*/  BRA `(.L_x_23157) ;  /* 0x00000004002c7947 */ /* 0x000fec0003800000 */
.L_x_27438:
        /* <DEDUP_REMOVED lines=13> */
.L_x_23159:
[----:B------:R-:W-:Y:S05]  /*1f30*/  BSYNC.RECONVERGENT B2 ;  /* 0x0000000000027941 */ /* 0x000fea0003800200 */
.L_x_23158:
        /* <DEDUP_REMOVED lines=53> */
[----:B------:R-:W-:Y:S02]  /*2290*/  IMAD.MOV.U32 R10, RZ, RZ, R82 ;  /* 0x000000ffff0a7224 */ /* 0x000fe400078e0052 */
[----:B------:R-:W-:Y:S01]  /*22a0*/  IMAD.WIDE.U32 R66, R66, -0x2daee0ad, RZ ;  /* 0xd2511f5342427825 */ /* 0x000fe200078e00ff */
[----:B------:R-:W-:-:S03]  /*22b0*/  LOP3.LUT R6, R7, R6, R83, 0x96, !PT ;  /* 0x0000000607067212 */ /* 0x000fc600078e9653 */
[----:B------:R-:W-:Y:S01]  /*22c0*/  VIADD R7, R69, 0x96a522ad ;  /* 0x96a522ad45077836 */ /* 0x000fe20000000000 */
[----:B------:R-:W-:Y:S01]  /*22d0*/  MOV R80, R66 ;  /* 0x0000004200507202 */ /* 0x000fe20000000f00 */
[----:B------:R-:W-:-:S03]  /*22e0*/  IMAD.MOV.U32 R66, RZ, RZ, RZ ;  /* 0x000000ffff427224 */ /* 0x000fc600078e00ff */
[----:B------:R-:W-:Y:S01]  /*22f0*/  LOP3.LUT R7, R7, R84, R67, 0x96, !PT ;  /* 0x0000005407077212 */ /* 0x000fe200078e9643 */
[----:B------:R-:W-:-:S07]  /*2300*/  IMAD.MOV.U32 R67, RZ, RZ, R11 ;  /* 0x000000ffff437224 */ /* 0x000fce00078e000b */
.L_x_23157:
[----:B------:R-:W-:Y:S05]  /*2310*/  BSYNC.RECONVERGENT B1 ;  /* 0x0000000000017941 */ /* 0x000fea0003800200 */
.L_x_23156:
[----:B------:R-:W0:Y:S01]  /*2320*/  LDC R65, c[0x0][0x408] ;  /* 0x00010200ff417b82 */ /* 0x000e220000000800 */
[----:B------:R-:W-:Y:S01]  /*2330*/  I2FP.F32.U32 R8, R67 ;  /* 0x0000004300087245 */ /* 0x000fe20000201000 */
[----:B------:R-:W-:Y:S02]  /*2340*/  HFMA2 R84, -RZ, RZ, 0.1171875, 0 ;  /* 0x2f800000ff547431 */ /* 0x000fe400000001ff */
[----:B-----5:R-:W-:Y:S01]  /*2350*/  FMUL.FTZ R32, R32, R64 ;  /* 0x0000004020207220 */ /* 0x020fe20000410000 */
[----:B------:R-:W-:Y:S01]  /*2360*/  ISETP.NE.AND P3, PT, R66, 0x1, PT ;  /* 0x000000014200780c */ /* 0x000fe20003f65270 */
[----:B------:R-:W-:Y:S01]  /*2370*/  BSSY.RECONVERGENT B1, `(.L_x_23160) ;  /* 0x000005e000017945 */ /* 0x000fe20003800200 */
[----:B------:R-:W-:Y:S02]  /*2380*/  IMAD.MOV.U32 R11, RZ, RZ, 0x2 ;  /* 0x00000002ff0b7424 */ /* 0x000fe400078e00ff */
[----:B------:R-:W-:Y:S01]  /*2390*/  FFMA.FTZ R8, R8, R84, 1.1641532182693481445e-10 ;  /* 0x2f00000008087423 */ /* 0x000fe20000010054 */
[----:B------:R-:W1:Y:S01]  /*23a0*/  LDC R79, c[0x0][0x404] ;  /* 0x00010100ff4f7b82 */ /* 0x000e620000000800 */
[----:B0-----:R-:W-:-:S03]  /*23b0*/  FMUL.FTZ R32, R32, R65 ;  /* 0x0000004120207220 */ /* 0x001fc60000410000 */
[----:B-1----:R-:W-:Y:S01]  /*23c0*/  FSETP.GTU.FTZ.AND P2, PT, R8, R79, PT ;  /* 0x0000004f0800720b */ /* 0x002fe20003f5c000 */
        /* <DEDUP_REMOVED lines=14> */
.L_x_23162:
        /* <DEDUP_REMOVED lines=13> */
.L_x_23164:
[----:B------:R-:W-:Y:S05]  /*2580*/  BSYNC.RECONVERGENT B2 ;  /* 0x0000000000027941 */ /* 0x000fea0003800200 */
.L_x_23163:
        /* <DEDUP_REMOVED lines=22> */
[C---:B------:R-:W-:Y:S02]  /*26f0*/  VIADD R7, R68.reuse, 0x78dde6e4 ;  /* 0x78dde6e444077836 */ /* 0x040fe40000000000 */
[----:B------:R-:W-:Y:S02]  /*2700*/  VIADD R8, R68, 0x1715609d ;  /* 0x1715609d44087836 */ /* 0x000fe40000000000 */
[----:B------:R-:W-:-:S05]  /*2710*/  IMAD.WIDE.U32 R66, R66, -0x326172a9, RZ ;  /* 0xcd9e8d5742427825 */ /* 0x000fca00078e00ff */
[----:B------:R-:W-:Y:S01]  /*2720*/  LOP3.LUT R67, R7, R10, R67, 0x96, !PT ;  /* 0x0000000a07437212 */ /* 0x000fe200078e9643 */
[----:B------:R-:W-:Y:S01]  /*2730*/  IMAD.WIDE.U32 R10, R11, -0x2daee0ad, RZ ;  /* 0xd2511f530b0a7825 */ /* 0x000fe200078e00ff */
[----:B------:R-:W-:-:S04]  /*2740*/  IADD3 R7, PT, PT, R69, -0x126145ec, RZ ;  /* 0xed9eba1445077810 */ /* 0x000fc80007ffe0ff */
[----:B------:R-:W-:-:S05]  /*2750*/  LOP3.LUT R7, R7, R6, R11, 0x96, !PT ;  /* 0x0000000607077212 */ /* 0x000fca00078e960b */
        /* <DEDUP_REMOVED lines=15> */
[----:B------:R-:W-:-:S04]  /*2850*/  IMAD.WIDE.U32 R10, R11, -0x2daee0ad, RZ ;  /* 0xd2511f530b0a7825 */ /* 0x000fc800078e00ff */
[----:B------:R-:W-:Y:S01]  /*2860*/  IMAD.WIDE.U32 R82, R82, -0x2daee0ad, RZ ;  /* 0xd2511f5352527825 */ /* 0x000fe200078e00ff */
[----:B------:R-:W-:-:S05]  /*2870*/  LOP3.LUT R7, R7, R6, R11, 0x96, !PT ;  /* 0x0000000607077212 */ /* 0x000fca00078e960b */
[----:B------:R-:W-:-:S05]  /*2880*/  IMAD.WIDE.U32 R6, R7, -0x326172a9, RZ ;  /* 0xcd9e8d5707067825 */ /* 0x000fca00078e00ff */
[----:B------:R-:W-:Y:S01]  /*2890*/  LOP3.LUT R66, R8, R66, R7, 0x96, !PT ;  /* 0x0000004208427212 */ /* 0x000fe200078e9607 */
[----:B------:R-:W-:Y:S02]  /*28a0*/  VIADD R7, R69, 0xdb3d7428 ;  /* 0xdb3d742845077836 */ /* 0x000fe40000000000 */
[----:B------:R-:W-:Y:S02]  /*28b0*/  IMAD.MOV.U32 R8, RZ, RZ, R80 ;  /* 0x000000ffff087224 */ /* 0x000fe400078e0050 */
[----:B------:R-:W-:Y:S01]  /*28c0*/  IMAD.WIDE.U32 R66, R66, -0x2daee0ad, RZ ;  /* 0xd2511f5342427825 */ /* 0x000fe200078e00ff */
[----:B------:R-:W-:Y:S02]  /*28d0*/  LOP3.LUT R10, R7, R10, R83, 0x96, !PT ;  /* 0x0000000a070a7212 */ /* 0x000fe400078e9653 */
[----:B------:R-:W-:Y:S02]  /*28e0*/  IADD3 R7, PT, PT, R68, -0x700cb87f, RZ ;  /* 0x8ff3478144077810 */ /* 0x000fe40007ffe0ff */
[----:B------:R-:W-:Y:S01]  /*28f0*/  MOV R80, R66 ;  /* 0x0000004200507202 */ /* 0x000fe20000000f00 */
[----:B------:R-:W-:-:S05]  /*2900*/  IMAD.WIDE.U32 R10, R10, -0x326172a9, RZ ;  /* 0xcd9e8d570a0a7825 */ /* 0x000fca00078e00ff */
[----:B------:R-:W-:Y:S01]  /*2910*/  LOP3.LUT R6, R7, R6, R11, 0x96, !PT ;  /* 0x0000000607067212 */ /* 0x000fe200078e960b */
[----:B------:R-:W-:Y:S02]  /*2920*/  VIADD R7, R69, 0x96a522ad ;  /* 0x96a522ad45077836 */ /* 0x000fe40000000000 */
[----:B------:R-:W-:-:S03]  /*2930*/  IMAD.MOV.U32 R11, RZ, RZ, RZ ;  /* 0x000000ffff0b7224 */ /* 0x000fc600078e00ff */
[----:B------:R-:W-:-:S07]  /*2940*/  LOP3.LUT R7, R7, R82, R67, 0x96, !PT ;  /* 0x0000005207077212 */ /* 0x000fce00078e9643 */
.L_x_23161:
[----:B------:R-:W-:Y:S05]  /*2950*/  BSYNC.RECONVERGENT B1 ;  /* 0x0000000000017941 */ /* 0x000fea0003800200 */
.L_x_23160:
[----:B------:R-:W-:Y:S01]  /*2960*/  I2FP.F32.U32 R8, R8 ;  /* 0x0000000800087245 */ /* 0x000fe20000201000 */
[----:B------:R-:W-:Y:S01]  /*2970*/  FMUL.FTZ R33, R33, R64 ;  /* 0x0000004021217220 */ /* 0x000fe20000410000 */
[----:B------:R-:W-:Y:S01]  /*2980*/  ISETP.NE.AND P3, PT, R11, 0x1, PT ;  /* 0x000000010b00780c */ /* 0x000fe20003f65270 */
[----:B------:R-:W-:Y:S01]  /*2990*/  BSSY.RECONVERGENT B1, `(.L_x_23165) ;  /* 0x000005d000017945 */ /* 0x000fe20003800200 */
[----:B------:R-:W-:Y:S02]  /*29a0*/  IMAD.MOV.U32 R66, RZ, RZ, 0x2 ;  /* 0x00000002ff427424 */ /* 0x000fe400078e00ff */
[----:B------:R-:W-:Y:S01]  /*29b0*/  FFMA.FTZ R8, R8, R84, 1.1641532182693481445e-10 ;  /* 0x2f00000008087423 */ /* 0x000fe20000010054 */
[----:B------:R-:W-:-:S04]  /*29c0*/  FMUL.FTZ R33, R33, R65 ;  /* 0x0000004121217220 */ /* 0x000fc80000410000 */
        /* <DEDUP_REMOVED lines=15> */
.L_x_23167:
        /* <DEDUP_REMOVED lines=13> */
.L_x_23169:
[----:B------:R-:W-:Y:S05]  /*2b90*/  BSYNC.RECONVERGENT B2 ;  /* 0x0000000000027941 */ /* 0x000fea0003800200 */
.L_x_23168:
        /* <DEDUP_REMOVED lines=22> */
[C---:B------:R-:W-:Y:S01]  /*2d00*/  VIADD R8, R68.reuse, 0x1715609d ;  /* 0x1715609d44087836 */ /* 0x040fe20000000000 */
[----:B------:R-:W-:-:S03]  /*2d10*/  IADD3 R7, PT, PT, R68, 0x78dde6e4, RZ ;  /* 0x78dde6e444077810 */ /* 0x000fc60007ffe0ff */
[----:B------:R-:W-:-:S05]  /*2d20*/  IMAD.WIDE.U32 R66, R66, -0x326172a9, RZ ;  /* 0xcd9e8d5742427825 */ /* 0x000fca00078e00ff */
[----:B------:R-:W-:Y:S01]  /*2d30*/  LOP3.LUT R67, R7, R10, R67, 0x96, !PT ;  /* 0x0000000a07437212 */ /* 0x000fe200078e9643 */
[----:B------:R-:W-:-:S04]  /*2d40*/  IMAD.WIDE.U32 R10, R11, -0x2daee0ad, RZ ;  /* 0xd2511f530b0a7825 */ /* 0x000fc800078e00ff */
[----:B------:R-:W-:-:S05]  /*2d50*/  VIADD R7, R69, 0xed9eba14 ;  /* 0xed9eba1445077836 */ /* 0x000fca0000000000 */
[----:B------:R-:W-:-:S05]  /*2d60*/  LOP3.LUT R7, R7, R6, R11, 0x96, !PT ;  /* 0x0000000607077212 */ /* 0x000fca00078e960b */
        /* <DEDUP_REMOVED lines=11> */
[----:B------:R-:W-:Y:S02]  /*2e20*/  VIADD R7, R69, 0x1fd5c5a3 ;  /* 0x1fd5c5a345077836 */ /* 0x000fe40000000000 */
[----:B------:R-:W-:Y:S02]  /*2e30*/  VIADD R8, R68, 0xf1bbcdc8 ;  /* 0xf1bbcdc844087836 */ /* 0x000fe40000000000 */
[----:B------:R-:W-:-:S05]  /*2e40*/  IMAD.WIDE.U32 R66, R66, -0x326172a9, RZ ;  /* 0xcd9e8d5742427825 */ /* 0x000fca00078e00ff */
[----:B------:R-:W-:Y:S01]  /*2e50*/  LOP3.LUT R82, R82, R10, R67, 0x96, !PT ;  /* 0x0000000a52527212 */ /* 0x000fe200078e9643 */
[----:B------:R-:W-:-:S04]  /*2e60*/  IMAD.WIDE.U32 R10, R11, -0x2daee0ad, RZ ;  /* 0xd2511f530b0a7825 */ /* 0x000fc800078e00ff */
[----:B------:R-:W-:Y:S01]  /*2e70*/  IMAD.WIDE.U32 R82, R82, -0x2daee0ad, RZ ;  /* 0xd2511f5352527825 */ /* 0x000fe200078e00ff */
[----:B------:R-:W-:-:S05]  /*2e80*/  LOP3.LUT R7, R7, R6, R11, 0x96, !PT ;  /* 0x0000000607077212 */ /* 0x000fca00078e960b */
[----:B------:R-:W-:-:S05]  /*2e90*/  IMAD.WIDE.U32 R6, R7, -0x326172a9, RZ ;  /* 0xcd9e8d5707067825 */ /* 0x000fca00078e00ff */
[----:B------:R-:W-:Y:S02]  /*2ea0*/  LOP3.LUT R66, R8, R66, R7, 0x96, !PT ;  /* 0x0000004208427212 */ /* 0x000fe400078e9607 */
[----:B------:R-:W-:Y:S02]  /*2eb0*/  IADD3 R7, PT, PT, R69, -0x24c28bd8, RZ ;  /* 0xdb3d742845077810 */ /* 0x000fe40007ffe0ff */
[----:B------:R-:W-:Y:S01]  /*2ec0*/  MOV R8, R80 ;  /* 0x0000005000087202 */ /* 0x000fe20000000f00 */
[----:B------:R-:W-:Y:S01]  /*2ed0*/  IMAD.WIDE.U32 R66, R66, -0x2daee0ad, RZ ;  /* 0xd2511f5342427825 */ /* 0x000fe200078e00ff */
[----:B------:R-:W-:-:S03]  /*2ee0*/  LOP3.LUT R10, R7, R10, R83, 0x96, !PT ;  /* 0x0000000a070a7212 */ /* 0x000fc600078e9653 */
[----:B------:R-:W-:Y:S02]  /*2ef0*/  VIADD R7, R68, 0x8ff34781 ;  /* 0x8ff3478144077836 */ /* 0x000fe40000000000 */
[----:B------:R-:W-:-:S04]  /*2f00*/  IMAD.WIDE.U32 R10, R10, -0x326172a9, RZ ;  /* 0xcd9e8d570a0a7825 */ /* 0x000fc800078e00ff */
[----:B------:R-:W-:Y:S01]  /*2f10*/  IMAD.MOV.U32 R80, RZ, RZ, R66 ;  /* 0x000000ffff507224 */ /* 0x000fe200078e0042 */
[----:B------:R-:W-:Y:S01]  /*2f20*/  LOP3.LUT R6, R7, R6, R11, 0x96, !PT ;  /* 0x0000000607067212 */ /* 0x000fe200078e960b */
[----:B------:R-:W-:Y:S02]  /*2f30*/  VIADD R7, R69, 0x96a522ad ;  /* 0x96a522ad45077836 */ /* 0x000fe40000000000 */
[----:B------:R-:W-:-:S03]  /*2f40*/  IMAD.MOV.U32 R66, RZ, RZ, RZ ;  /* 0x000000ffff427224 */ /* 0x000fc600078e00ff */
[----:B------:R-:W-:-:S07]  /*2f50*/  LOP3.LUT R7, R7, R82, R67, 0x96, !PT ;  /* 0x0000005207077212 */ /* 0x000fce00078e9643 */
.L_x_23166:
[----:B------:R-:W-:Y:S05]  /*2f60*/  BSYNC.RECONVERGENT B1 ;  /* 0x0000000000017941 */ /* 0x000fea0003800200 */
.L_x_23165:
[----:B------:R-:W-:Y:S01]  /*2f70*/  I2FP.F32.U32 R8, R8 ;  /* 0x0000000800087245 */ /* 0x000fe20000201000 */
[----:B------:R-:W-:Y:S01]  /*2f80*/  FMUL.FTZ R34, R34, R64 ;  /* 0x0000004022227220 */ /* 0x000fe20000410000 */
[----:B------:R-:W-:Y:S01]  /*2f90*/  ISETP.NE.AND P4, PT, R66, 0x1, PT ;  /* 0x000000014200780c */ /* 0x000fe20003f85270 */
[----:B------:R-:W-:Y:S01]  /*2fa0*/  BSSY.RECONVERGENT B1, `(.L_x_23170) ;  /* 0x000005d000017945 */ /* 0x000fe20003800200 */
[----:B------:R-:W-:Y:S02]  /*2fb0*/  IMAD.MOV.U32 R11, RZ, RZ, R10 ;  /* 0x000000ffff0b7224 */ /* 0x000fe400078e000a */
[----:B------:R-:W-:Y:S01]  /*2fc0*/  FFMA.FTZ R8, R8, R84, 1.1641532182693481445e-10 ;  /* 0x2f00000008087423 */ /* 0x000fe20000010054 */
[----:B------:R-:W-:-:S04]  /*2fd0*/  FMUL.FTZ R34, R34, R65 ;  /* 0x0000004122227220 */ /* 0x000fc80000410000 */
        /* <DEDUP_REMOVED lines=15> */
.L_x_23172:
        /* <DEDUP_REMOVED lines=13> */
.L_x_23174:
[----:B------:R-:W-:Y:S05]  /*31a0*/  BSYNC.RECONVERGENT B2 ;  /* 0x0000000000027941 */ /* 0x000fea0003800200 */
.L_x_23173:
        /* <DEDUP_REMOVED lines=50> */
[----:B------:R-:W-:Y:S02]  /*34d0*/  HFMA2 R8, -RZ, RZ, 0, 0 ;  /* 0x00000000ff087431 */ /* 0x000fe400000001ff */
[----:B------:R-:W-:Y:S01]  /*34e0*/  IMAD.WIDE.U32 R66, R66, -0x2daee0ad, RZ ;  /* 0xd2511f5342427825 */ /* 0x000fe200078e00ff */
[----:B------:R-:W-:-:S03]  /*34f0*/  LOP3.LUT R10, R7, R10, R83, 0x96, !PT ;  /* 0x0000000a070a7212 */ /* 0x000fc600078e9653 */
[----:B------:R-:W-:Y:S02]  /*3500*/  VIADD R7, R68, 0x8ff34781 ;  /* 0x8ff3478144077836 */ /* 0x000fe40000000000 */
[----:B------:R-:W-:-:S05]  /*3510*/  IMAD.WIDE.U32 R10, R10, -0x326172a9, RZ ;  /* 0xcd9e8d570a0a7825 */ /* 0x000fca00078e00ff */
[----:B------:R-:W-:Y:S01]  /*3520*/  LOP3.LUT R6, R7, R6, R11, 0x96, !PT ;  /* 0x0000000607067212 */ /* 0x000fe200078e960b */
[----:B------:R-:W-:Y:S01]  /*3530*/  IMAD.MOV.U32 R11, RZ, RZ, R80 ;  /* 0x000000ffff0b7224 */ /* 0x000fe200078e0050 */
[----:B------:R-:W-:Y:S01]  /*3540*/  IADD3 R7, PT, PT, R69, -0x695add53, RZ ;  /* 0x96a522ad45077810 */ /* 0x000fe20007ffe0ff */
[----:B------:R-:W-:-:S03]  /*3550*/  IMAD.MOV.U32 R80, RZ, RZ, R66 ;  /* 0x000000ffff507224 */ /* 0x000fc600078e0042 */
[----:B------:R-:W-:-:S07]  /*3560*/  LOP3.LUT R7, R7, R82, R67, 0x96, !PT ;  /* 0x0000005207077212 */ /* 0x000fce00078e9643 */
.L_x_23171:
[----:B------:R-:W-:Y:S05]  /*3570*/  BSYNC.RECONVERGENT B1 ;  /* 0x0000000000017941 */ /* 0x000fea0003800200 */
.L_x_23170:
[----:B------:R-:W-:Y:S01]  /*3580*/  I2FP.F32.U32 R11, R11 ;  /* 0x0000000b000b7245 */ /* 0x000fe20000201000 */
[----:B------:R-:W-:-:S04]  /*3590*/  FMUL.FTZ R35, R35, R64 ;  /* 0x0000004023237220 */ /* 0x000fc80000410000 */
[----:B------:R-:W-:Y:S01]  /*35a0*/  FFMA.FTZ R11, R11, R84, 1.1641532182693481445e-10 ;  /* 0x2f0000000b0b7423 */ /* 0x000fe20000010054 */
[----:B------:R-:W-:-:S04]  /*35b0*/  FMUL.FTZ R35, R35, R65 ;  /* 0x0000004123237220 */ /* 0x000fc80000410000 */
[----:B------:R-:W-:Y:S01]  /*35c0*/  FSETP.GTU.FTZ.AND P4, PT, R11, R79, PT ;  /* 0x0000004f0b00720b */ /* 0x000fe20003f9c000 */
[----:B------:R-:W-:-:S03]  /*35d0*/  HADD2.F32 R11, -RZ, R13.H1_H1 ;  /* 0x3000000dff0b7230 */ /* 0x000fc60000004100 */
[----:B------:R-:W-:Y:S02]  /*35e0*/  FSEL R35, R35, RZ, !P4 ;  /* 0x000000ff23237208 */ /* 0x000fe40006000000 */
[----:B------:R-:W-:-:S03]  /*35f0*/  PLOP3.LUT P4, PT, P4, PT, PT, 0x8, 0x80 ;  /* 0x000000000080781c */ /* 0x000fc6000278e170 */
[----:B------:R-:W-:Y:S01]  /*3600*/  FFMA.FTZ R35, R35, R11, R31 ;  /* 0x0000000b23237223 */ /* 0x000fe2000001001f */
[----:B------:R-:W-:Y:S09]  /*3610*/  BRA `(.L_x_23175) ;  /* 0x00000018002c7947 */ /* 0x000ff20003800000 */
.L_x_23155:
        /* <DEDUP_REMOVED lines=16> */
.L_x_23178:
        /* <DEDUP_REMOVED lines=13> */
.L_x_23180:
[----:B------:R-:W-:Y:S05]  /*37f0*/  BSYNC.RECONVERGENT B2 ;  /* 0x0000000000027941 */ /* 0x000fea0003800200 */
.L_x_23179:
        /* <DEDUP_REMOVED lines=61> */
.L_x_23177:
[----:B------:R-:W-:Y:S05]  /*3bd0*/  BSYNC.RECONVERGENT B1 ;  /* 0x0000000000017941 */ /* 0x000fea0003800200 */
.L_x_23176:
        /* <DEDUP_REMOVED lines=25> */
.L_x_23183:
        /* <DEDUP_REMOVED lines=13> */
.L_x_23185:
[----:B------:R-:W-:Y:S05]  /*3e40*/  BSYNC.RECONVERGENT B2 ;  /* 0x0000000000027941 */ /* 0x000fea0003800200 */
.L_x_23184:
        /* <DEDUP_REMOVED lines=60> */
.L_x_23182:
[----:B------:R-:W-:Y:S05]  /*4210*/  BSYNC.RECONVERGENT B1 ;  /* 0x0000000000017941 */ /* 0x000fea0003800200 */
.L_x_23181:
        /* <DEDUP_REMOVED lines=22> */
.L_x_23188:
        /* <DEDUP_REMOVED lines=13> */
.L_x_23190:
[----:B------:R-:W-:Y:S05]  /*4450*/  BSYNC.RECONVERGENT B2 ;  /* 0x0000000000027941 */ /* 0x000fea0003800200 */
.L_x_23189:
        /* <DEDUP_REMOVED lines=60> */
.L_x_23187:
[----:B------:R-:W-:Y:S05]  /*4820*/  BSYNC.RECONVERGENT B1 ;  /* 0x0000000000017941 */ /* 0x000fea0003800200 */
.L_x_23186:
        /* <DEDUP_REMOVED lines=22> */
.L_x_23193:
        /* <DEDUP_REMOVED lines=13> */
.L_x_23195:
[----:B------:R-:W-:Y:S05]  /*4a60*/  BSYNC.RECONVERGENT B2 ;  /* 0x0000000000027941 */ /* 0x000fea0003800200 */
.L_x_23194:
        /* <DEDUP_REMOVED lines=60> */
.L_x_23192:
[----:B------:R-:W-:Y:S05]  /*4e30*/  BSYNC.RECONVERGENT B1 ;  /* 0x0000000000017941 */ /* 0x000fea0003800200 */
.L_x_23191:
        /* <DEDUP_REMOVED lines=8> */
[----:B------:R-:W-:-:S10]  /*4ec0*/  FMUL.FTZ R35, R35, R11 ;  /* 0x0000000b23237220 */ /* 0x000fd40000410000 */
.L_x_23175:
[----:B------:R-:W0:Y:S01]  /*4ed0*/  LDC.64 R66, c[0x0][0x3a8] ;  /* 0x0000ea00ff427b82 */ /* 0x000e220000000a00 */
[----:B------:R-:W-:Y:S02]  /*4ee0*/  SEL R11, RZ, 0x1000000, !P4 ;  /* 0x01000000ff0b7807 */ /* 0x000fe40006000000 */
[----:B------:R-:W-:-:S05]  /*4ef0*/  SEL R65, RZ, 0x10000, !P3 ;  /* 0x00010000ff417807 */ /* 0x000fca0005800000 */
[----:B------:R-:W1:Y:S01]  /*4f00*/  LDC.64 R82, c[0x0][0x3b0] ;  /* 0x0000ec00ff527b82 */ /* 0x000e620000000a00 */
[----:B0-----:R-:W-:-:S05]  /*4f10*/  IMAD.WIDE.U32 R66, R12, 0x10, R66 ;  /* 0x000000100c427825 */ /* 0x001fca00078e0042 */
[----:B------:R0:W-:Y:S02]  /*4f20*/  STG.E.128 desc[UR6][R66.64], R32 ;  /* 0x0000002042007986 */ /* 0x0001e4000c101d06 */
[----:B0-----:R-:W-:-:S04]  /*4f30*/  SEL R66, RZ, 0x100, !P2 ;  /* 0x00000100ff427807 */ /* 0x001fc80005000000 */
[----:B------:R-:W-:Y:S01]  /*4f40*/  IADD3 R11, PT, PT, R66, R11, R65 ;  /* 0x0000000b420b7210 */ /* 0x000fe20007ffe041 */
[----:B-1----:R-:W-:Y:S01]  /*4f50*/  IMAD.WIDE.U32 R66, R12, 0x4, R82 ;  /* 0x000000040c427825 */ /* 0x002fe200078e0052 */
[----:B------:R-:W-:-:S05]  /*4f60*/  SEL R65, RZ, 0x1, !P5 ;  /* 0x00000001ff417807 */ /* 0x000fca0006800000 */
[----:B------:R-:W-:Y:S01]  /*4f70*/  IMAD.IADD R11, R11, 0x1, R65 ;  /* 0x000000010b0b7824 */ /* 0x000fe200078e0241 */
[----:B------:R-:W-:-:S04]  /*4f80*/  IADD3 R65, PT, PT, R12, 0x100, RZ ;  /* 0x000001000c417810 */ /* 0x000fc80007ffe0ff */
[----:B------:R0:W-:Y:S02]  /*4f90*/  STG.E desc[UR6][R66.64], R11 ;  /* 0x0000000b42007986 */ /* 0x0001e4000c101906 */
[----:B0-----:R-:W-:-:S07]  /*4fa0*/  IMAD.MOV.U32 R11, RZ, RZ, R80 ;  /* 0x000000ffff0b7224 */ /* 0x001fce00078e0050 */
.L_x_23154:
[----:B------:R-:W-:Y:S05]  /*4fb0*/  BSYNC.RECONVERGENT B0 ;  /* 0x0000000000007941 */ /* 0x000fea0003800200 */
.L_x_23153:
        /* <DEDUP_REMOVED lines=8> */
[----:B0-----:R-:W-:-:S04]  /*5040*/  IMAD.WIDE.U32 R38, R65, 0x10, R38 ;  /* 0x0000001041267825 */ /* 0x001fc800078e0026 */
[----:B-1----:R-:W-:-:S05]  /*5050*/  @P2 IMAD.WIDE.U32 R36, R65, 0x10, R36 ;  /* 0x0000001041242825 */ /* 0x002fca00078e0024 */
[----:B------:R0:W5:Y:S04]  /*5060*/  @P2 LDG.E.128 R28, desc[UR6][R36.64] ;  /* 0x00000006241c2981 */ /* 0x000168000c1e1d00 */
[----:B------:R-:W5:Y:S01]  /*5070*/  LDG.E.128 R36, desc[UR6][R38.64] ;  /* 0x0000000626247981 */ /* 0x000f62000c1e1d00 */
[----:B0-----:R-:W-:Y:S05]  /*5080*/  @!P2 BRA `(.L_x_23198) ;  /* 0x000000180030a947 */ /* 0x001fea0003800000 */
        /* <DEDUP_REMOVED lines=16> */
.L_x_23201:
        /* <DEDUP_REMOVED lines=13> */
.L_x_23203:
[----:B------:R-:W-:Y:S05]  /*5260*/  BSYNC.RECONVERGENT B2 ;  /* 0x0000000000027941 */ /* 0x000fea0003800200 */
.L_x_23202:
        /* <DEDUP_REMOVED lines=61> */
.L_x_23200:
[----:B------:R-:W-:Y:S05]  /*5640*/  BSYNC.RECONVERGENT B1 ;  /* 0x0000000000017941 */ /* 0x000fea0003800200 */
.L_x_23199:
        /* <DEDUP_REMOVED lines=25> */
.L_x_23206:
        /* <DEDUP_REMOVED lines=13> */
.L_x_23208:
[----:B------:R-:W-:Y:S05]  /*58b0*/  BSYNC.RECONVERGENT B2 ;  /* 0x0000000000027941 */ /* 0x000fea0003800200 */
.L_x_23207:
        /* <DEDUP_REMOVED lines=60> */
.L_x_23205:
[----:B------:R-:W-:Y:S05]  /*5c80*/  BSYNC.RECONVERGENT B1 ;  /* 0x0000000000017941 */ /* 0x000fea0003800200 */
.L_x_23204:
        /* <DEDUP_REMOVED lines=22> */
.L_x_23211:
        /* <DEDUP_REMOVED lines=13> */
.L_x_23213:
[----:B------:R-:W-:Y:S05]  /*5ec0*/  BSYNC.RECONVERGENT B2 ;  /* 0x0000000000027941 */ /* 0x000fea0003800200 */
.L_x_23212:
        /* <DEDUP_REMOVED lines=60> */
.L_x_23210:
[----:B------:R-:W-:Y:S05]  /*6290*/  BSYNC.RECONVERGENT B1 ;  /* 0x0000000000017941 */ /* 0x000fea0003800200 */
.L_x_23209:
        /* <DEDUP_REMOVED lines=22> */
.L_x_23216:
        /* <DEDUP_REMOVED lines=13> */
.L_x_23218:
[----:B------:R-:W-:Y:S05]  /*64d0*/  BSYNC.RECONVERGENT B2 ;  /* 0x0000000000027941 */ /* 0x000fea0003800200 */
.L_x_23217:
        /* <DEDUP_REMOVED lines=60> */
.L_x_23215:
[----:B------:R-:W-:Y:S05]  /*68a0*/  BSYNC.RECONVERGENT B1 ;  /* 0x0000000000017941 */ /* 0x000fea0003800200 */
.L_x_23214:
        /* <DEDUP_REMOVED lines=10> */
.L_x_23198:
        /* <DEDUP_REMOVED lines=16> */
.L_x_23222:
        /* <DEDUP_REMOVED lines=13> */
.L_x_23224:
[----:B------:R-:W-:Y:S05]  /*6b20*/  BSYNC.RECONVERGENT B2 ;  /* 0x0000000000027941 */ /* 0x000fea0003800200 */
.L_x_23223:
        /* <DEDUP_REMOVED lines=35> */
[----:B------:R-:W-:Y:S01]  /*6d60*/  IMAD.WIDE.U32 R82, R83, -0x2daee0ad, RZ ;  /* 0xd2511f5353527825 */ /* 0x000fe200078e00ff */
[----:B------:R-:W-:-:S04]  /*6d70*/  IADD3 R8, PT, PT, R68, -0x4ab325aa, RZ ;  /* 0xb54cda5644087810 */ /* 0x000fc80007ffe0ff */
        /* <DEDUP_REMOVED lines=19> */
[----:B------:R-:W-:Y:S02]  /*6eb0*/  IADD3 R7, PT, PT, R69, -0x695add53, RZ ;  /* 0x96a522ad45077810 */ /* 0x000fe40007ffe0ff */
[----:B------:R-:W-:Y:S01]  /*6ec0*/  MOV R79, R66 ;  /* 0x00000042004f7202 */ /* 0x000fe20000000f00 */
[----:B------:R-:W-:Y:S01]  /*6ed0*/  HFMA2 R66, -RZ, RZ, 0, 0 ;  /* 0x00000000ff427431 */ /* 0x000fe200000001ff */
[----:B------:R-:W-:Y:S01]  /*6ee0*/  LOP3.LUT R7, R7, R84, R67, 0x96, !PT ;  /* 0x0000005407077212 */ /* 0x000fe200078e9643 */
[----:B------:R-:W-:-:S07]  /*6ef0*/  IMAD.MOV.U32 R67, RZ, RZ, R11 ;  /* 0x000000ffff437224 */ /* 0x000fce00078e000b */
.L_x_23221:
[----:B------:R-:W-:Y:S05]  /*6f00*/  BSYNC.RECONVERGENT B1 ;  /* 0x0000000000017941 */ /* 0x000fea0003800200 */
.L_x_23220:
[----:B------:R-:W0:Y:S01]  /*6f10*/  LDC R80, c[0x0][0x408] ;  /* 0x00010200ff507b82 */ /* 0x000e220000000800 */
[----:B------:R-:W-:Y:S01]  /*6f20*/  I2FP.F32.U32 R8, R67 ;  /* 0x0000004300087245 */ /* 0x000fe20000201000 */
[----:B------:R-:W-:Y:S02]  /*6f30*/  IMAD.MOV.U32 R85, RZ, RZ, 0x2f800000 ;  /* 0x2f800000ff557424 */ /* 0x000fe400078e00ff */
[----:B-----5:R-:W-:Y:S01]  /*6f40*/  FMUL.FTZ R36, R36, R64 ;  /* 0x0000004024247220 */ /* 0x020fe20000410000 */
[----:B------:R-:W-:Y:S01]  /*6f50*/  ISETP.NE.AND P4, PT, R66, 0x1, PT ;  /* 0x000000014200780c */ /* 0x000fe20003f85270 */
[----:B------:R-:W-:Y:S01]  /*6f60*/  BSSY.RECONVERGENT B1, `(.L_x_23225) ;  /* 0x000005e000017945 */ /* 0x000fe20003800200 */
[----:B------:R-:W-:Y:S01]  /*6f70*/  FFMA.FTZ R8, R8, R85, 1.1641532182693481445e-10 ;  /* 0x2f00000008087423 */ /* 0x000fe20000010055 */
[----:B------:R-:W-:Y:S01]  /*6f80*/  HFMA2 R11, -RZ, RZ, 0, 1.1920928955078125e-07 ;  /* 0x00000002ff0b7431 */ /* 0x000fe200000001ff */
[----:B------:R-:W1:Y:S01]  /*6f90*/  LDC R84, c[0x0][0x404] ;  /* 0x00010100ff547b82 */ /* 0x000e620000000800 */
[----:B0-----:R-:W-:-:S02]  /*6fa0*/  FMUL.FTZ R36, R36, R80 ;  /* 0x0000005024247220 */ /* 0x001fc40000410000 */
        /* <DEDUP_REMOVED lines=15> */
.L_x_23227:
        /* <DEDUP_REMOVED lines=13> */
.L_x_23229:
[----:B------:R-:W-:Y:S05]  /*7170*/  BSYNC.RECONVERGENT B2 ;  /* 0x0000000000027941 */ /* 0x000fea0003800200 */
.L_x_23228:
        /* <DEDUP_REMOVED lines=49> */
[----:B------:R-:W-:Y:S01]  /*7490*/  IMAD.MOV.U32 R8, RZ, RZ, R79 ;  /* 0x000000ffff087224 */ /* 0x000fe200078e004f */
[----:B------:R-:W-:-:S03]  /*74a0*/  IADD3 R7, PT, PT, R69, -0x24c28bd8, RZ ;  /* 0xdb3d742845077810 */ /* 0x000fc60007ffe0ff */
[----:B------:R-:W-:Y:S01]  /*74b0*/  IMAD.WIDE.U32 R66, R66, -0x2daee0ad, RZ ;  /* 0xd2511f5342427825 */ /* 0x000fe200078e00ff */
[----:B------:R-:W-:-:S03]  /*74c0*/  LOP3.LUT R10, R7, R10, R83, 0x96, !PT ;  /* 0x0000000a070a7212 */ /* 0x000fc600078e9653 */
[----:B------:R-:W-:Y:S01]  /*74d0*/  VIADD R7, R68, 0x8ff34781 ;  /* 0x8ff3478144077836 */ /* 0x000fe20000000000 */
[----:B------:R-:W-:Y:S01]  /*74e0*/  MOV R79, R66 ;  /* 0x00000042004f7202 */ /* 0x000fe20000000f00 */
[----:B------:R-:W-:-:S05]  /*74f0*/  IMAD.WIDE.U32 R10, R10, -0x326172a9, RZ ;  /* 0xcd9e8d570a0a7825 */ /* 0x000fca00078e00ff */
[----:B------:R-:W-:Y:S01]  /*7500*/  LOP3.LUT R6, R7, R6, R11, 0x96, !PT ;  /* 0x0000000607067212 */ /* 0x000fe200078e960b */
[----:B------:R-:W-:Y:S01]  /*7510*/  IMAD.MOV.U32 R11, RZ, RZ, RZ ;  /* 0x000000ffff0b7224 */ /* 0x000fe200078e00ff */
[----:B------:R-:W-:-:S04]  /*7520*/  IADD3 R7, PT, PT, R69, -0x695add53, RZ ;  /* 0x96a522ad45077810 */ /* 0x000fc80007ffe0ff */
[----:B------:R-:W-:-:S07]  /*7530*/  LOP3.LUT R7, R7, R82, R67, 0x96, !PT ;  /* 0x0000005207077212 */ /* 0x000fce00078e9643 */
.L_x_23226:
[----:B------:R-:W-:Y:S05]  /*7540*/  BSYNC.RECONVERGENT B1 ;  /* 0x0000000000017941 */ /* 0x000fea0003800200 */
.L_x_23225:
[----:B------:R-:W-:Y:S01]  /*7550*/  I2FP.F32.U32 R8, R8 ;  /* 0x0000000800087245 */ /* 0x000fe20000201000 */
[----:B------:R-:W-:Y:S01]  /*7560*/  FMUL.FTZ R37, R37, R64 ;  /* 0x0000004025257220 */ /* 0x000fe20000410000 */
[----:B------:R-:W-:Y:S01]  /*7570*/  ISETP.NE.AND P4, PT, R11, 0x1, PT ;  /* 0x000000010b00780c */ /* 0x000fe20003f85270 */
[----:B------:R-:W-:Y:S01]  /*7580*/  BSSY.RECONVERGENT B1, `(.L_x_23230) ;  /* 0x000005d000017945 */ /* 0x000fe20003800200 */
[----:B------:R-:W-:Y:S02]  /*7590*/  HFMA2 R66, -RZ, RZ, 0, 1.1920928955078125e-07 ;  /* 0x00000002ff427431 */ /* 0x000fe400000001ff */
[----:B------:R-:W-:Y:S01]  /*75a0*/  FFMA.FTZ R8, R8, R85, 1.1641532182693481445e-10 ;  /* 0x2f00000008087423 */ /* 0x000fe20000010055 */
[----:B------:R-:W-:-:S04]  /*75b0*/  FMUL.FTZ R37, R37, R80 ;  /* 0x0000005025257220 */ /* 0x000fc80000410000 */
        /* <DEDUP_REMOVED lines=15> */
.L_x_23232:
        /* <DEDUP_REMOVED lines=13> */
.L_x_23234:
[----:B------:R-:W-:Y:S05]  /*7780*/  BSYNC.RECONVERGENT B2 ;  /* 0x0000000000027941 */ /* 0x000fea0003800200 */
.L_x_23233:
        /* <DEDUP_REMOVED lines=55> */
[----:B------:R-:W-:-:S04]  /*7b00*/  IMAD.WIDE.U32 R10, R10, -0x326172a9, RZ ;  /* 0xcd9e8d570a0a7825 */ /* 0x000fc800078e00ff */
[----:B------:R-:W-:Y:S01]  /*7b10*/  IMAD.MOV.U32 R66, RZ, RZ, RZ ;  /* 0x000000ffff427224 */ /* 0x000fe200078e00ff */
[----:B------:R-:W-:Y:S02]  /*7b20*/  LOP3.LUT R6, R7, R6, R11, 0x96, !PT ;  /* 0x0000000607067212 */ /* 0x000fe400078e960b */
[----:B------:R-:W-:-:S04]  /*7b30*/  IADD3 R7, PT, PT, R69, -0x695add53, RZ ;  /* 0x96a522ad45077810 */ /* 0x000fc80007ffe0ff */
[----:B------:R-:W-:-:S07]  /*7b40*/  LOP3.LUT R7, R7, R82, R67, 0x96, !PT ;  /* 0x0000005207077212 */ /* 0x000fce00078e9643 */
.L_x_23231:
[----:B------:R-:W-:Y:S05]  /*7b50*/  BSYNC.RECONVERGENT B1 ;  /* 0x0000000000017941 */ /* 0x000fea0003800200 */
.L_x_23230:
        /* <DEDUP_REMOVED lines=22> */
.L_x_23237:
        /* <DEDUP_REMOVED lines=13> */
.L_x_23239:
[----:B------:R-:W-:Y:S05]  /*7d90*/  BSYNC.RECONVERGENT B2 ;  /* 0x0000000000027941 */ /* 0x000fea0003800200 */
.L_x_23238:
        /* <DEDUP_REMOVED lines=49> */
[----:B------:R-:W-:Y:S01]  /*80b0*/  IMAD.MOV.U32 R8, RZ, RZ, RZ ;  /* 0x000000ffff087224 */ /* 0x000fe200078e00ff */
[----:B------:R-:W-:-:S03]  /*80c0*/  IADD3 R7, PT, PT, R69, -0x24c28bd8, RZ ;  /* 0xdb3d742845077810 */ /* 0x000fc60007ffe0ff */
[----:B------:R-:W-:Y:S01]  /*80d0*/  IMAD.WIDE.U32 R66, R66, -0x2daee0ad, RZ ;  /* 0xd2511f5342427825 */ /* 0x000fe200078e00ff */
[----:B------:R-:W-:-:S03]  /*80e0*/  LOP3.LUT R10, R7, R10, R83, 0x96, !PT ;  /* 0x0000000a070a7212 */ /* 0x000fc600078e9653 */
[----:B------:R-:W-:Y:S02]  /*80f0*/  VIADD R7, R68, 0x8ff34781 ;  /* 0x8ff3478144077836 */ /* 0x000fe40000000000 */
[----:B------:R-:W-:-:S05]  /*8100*/  IMAD.WIDE.U32 R10, R10, -0x326172a9, RZ ;  /* 0xcd9e8d570a0a7825 */ /* 0x000fca00078e00ff */
[----:B------:R-:W-:Y:S01]  /*8110*/  LOP3.LUT R6, R7, R6, R11, 0x96, !PT ;  /* 0x0000000607067212 */ /* 0x000fe200078e960b */
[----:B------:R-:W-:Y:S01]  /*8120*/  IMAD.MOV.U32 R11, RZ, RZ, R79 ;  /* 0x000000ffff0b7224 */ /* 0x000fe200078e004f */
[----:B------:R-:W-:Y:S02]  /*8130*/  IADD3 R7, PT, PT, R69, -0x695add53, RZ ;  /* 0x96a522ad45077810 */ /* 0x000fe40007ffe0ff */
[----:B------:R-:W-:Y:S02]  /*8140*/  MOV R79, R66 ;  /* 0x00000042004f7202 */ /* 0x000fe40000000f00 */
[----:B------:R-:W-:-:S07]  /*8150*/  LOP3.LUT R7, R7, R82, R67, 0x96, !PT ;  /* 0x0000005207077212 */ /* 0x000fce00078e9643 */
.L_x_23236:
[----:B------:R-:W-:Y:S05]  /*8160*/  BSYNC.RECONVERGENT B1 ;  /* 0x0000000000017941 */ /* 0x000fea0003800200 */
.L_x_23235:
        /* <DEDUP_REMOVED lines=9> */
.L_x_23219:
[----:B------:R-:W0:Y:S01]  /*8200*/  LDC.64 R66, c[0x0][0x3a8] ;  /* 0x0000ea00ff427b82 */ /* 0x000e220000000a00 */
[----:B------:R-:W-:-:S07]  /*8210*/  SEL R11, RZ, 0x1000000, !P5 ;  /* 0x01000000ff0b7807 */ /* 0x000fce0006800000 */
[----:B------:R-:W1:Y:S01]  /*8220*/  LDC.64 R82, c[0x0][0x3b0] ;  /* 0x0000ec00ff527b82 */ /* 0x000e620000000a00 */
[----:B0-----:R-:W-:-:S05]  /*8230*/  IMAD.WIDE.U32 R66, R65, 0x10, R66 ;  /* 0x0000001041427825 */ /* 0x001fca00078e0042 */
[----:B------:R0:W-:Y:S02]  /*8240*/  STG.E.128 desc[UR6][R66.64], R36 ;  /* 0x0000002442007986 */ /* 0x0001e4000c101d06 */
[----:B0-----:R-:W-:Y:S02]  /*8250*/  SEL R66, RZ, 0x10000, !P4 ;  /* 0x00010000ff427807 */ /* 0x001fe40006000000 */
[----:B------:R-:W-:-:S04]  /*8260*/  SEL R67, RZ, 0x100, !P3 ;  /* 0x00000100ff437807 */ /* 0x000fc80005800000 */
[----:B------:R-:W-:Y:S02]  /*8270*/  IADD3 R11, PT, PT, R67, R11, R66 ;  /* 0x0000000b430b7210 */ /* 0x000fe40007ffe042 */
[----:B------:R-:W-:-:S04]  /*8280*/  SEL R66, RZ, 0x1, !P2 ;  /* 0x00000001ff427807 */ /* 0x000fc80005000000 */
[----:B------:R-:W-:Y:S01]  /*8290*/  IADD3 R11, PT, PT, R11, R66, RZ ;  /* 0x000000420b0b7210 */ /* 0x000fe20007ffe0ff */
[C---:B-1----:R-:W-:Y:S01]  /*82a0*/  IMAD.WIDE.U32 R66, R65.reuse, 0x4, R82 ;  /* 0x0000000441427825 */ /* 0x042fe200078e0052 */
[----:B------:R-:W-:-:S04]  /*82b0*/  IADD3 R65, PT, PT, R65, 0x100, RZ ;  /* 0x0000010041417810 */ /* 0x000fc80007ffe0ff */
[----:B------:R0:W-:Y:S02]  /*82c0*/  STG.E desc[UR6][R66.64], R11 ;  /* 0x0000000b42007986 */ /* 0x0001e4000c101906 */
[----:B0-----:R-:W-:-:S07]  /*82d0*/  IMAD.MOV.U32 R11, RZ, RZ, R79 ;  /* 0x000000ffff0b7224 */ /* 0x001fce00078e004f */
.L_x_23197:
[----:B------:R-:W-:Y:S05]  /*82e0*/  BSYNC.RECONVERGENT B0 ;  /* 0x0000000000007941 */ /* 0x000fea0003800200 */
.L_x_23196:
        /* <DEDUP_REMOVED lines=29> */
.L_x_23245:
        /* <DEDUP_REMOVED lines=13> */
.L_x_23247:
[----:B------:R-:W-:Y:S05]  /*8590*/  BSYNC.RECONVERGENT B2 ;  /* 0x0000000000027941 */ /* 0x000fea0003800200 */
.L_x_23246:
        /* <DEDUP_REMOVED lines=61> */
.L_x_23244:
[----:B------:R-:W-:Y:S05]  /*8970*/  BSYNC.RECONVERGENT B1 ;  /* 0x0000000000017941 */ /* 0x000fea0003800200 */
.L_x_23243:
        /* <DEDUP_REMOVED lines=25> */
.L_x_23250:
        /* <DEDUP_REMOVED lines=13> */
.L_x_23252:
[----:B------:R-:W-:Y:S05]  /*8be0*/  BSYNC.RECONVERGENT B2 ;  /* 0x0000000000027941 */ /* 0x000fea0003800200 */
.L_x_23251:
        /* <DEDUP_REMOVED lines=60> */
.L_x_23249:
[----:B------:R-:W-:Y:S05]  /*8fb0*/  BSYNC.RECONVERGENT B1 ;  /* 0x0000000000017941 */ /* 0x000fea0003800200 */
.L_x_23248:
        /* <DEDUP_REMOVED lines=22> */
.L_x_23255:
        /* <DEDUP_REMOVED lines=13> */
.L_x_23257:
[----:B------:R-:W-:Y:S05]  /*91f0*/  BSYNC.RECONVERGENT B2 ;  /* 0x0000000000027941 */ /* 0x000fea0003800200 */
.L_x_23256:
        /* <DEDUP_REMOVED lines=60> */
.L_x_23254:
[----:B------:R-:W-:Y:S05]  /*95c0*/  BSYNC.RECONVERGENT B1 ;  /* 0x0000000000017941 */ /* 0x000fea0003800200 */
.L_x_23253:
        /* <DEDUP_REMOVED lines=22> */
.L_x_23260:
        /* <DEDUP_REMOVED lines=13> */
.L_x_23262:
[----:B------:R-:W-:Y:S05]  /*9800*/  BSYNC.RECONVERGENT B2 ;  /* 0x0000000000027941 */ /* 0x000fea0003800200 */
.L_x_23261:
        /* <DEDUP_REMOVED lines=60> */
.L_x_23259:
[----:B------:R-:W-:Y:S05]  /*9bd0*/  BSYNC.RECONVERGENT B1 ;  /* 0x0000000000017941 */ /* 0x000fea0003800200 */
.L_x_23258:
        /* <DEDUP_REMOVED lines=10> */
.L_x_23242:
        /* <DEDUP_REMOVED lines=16> */
.L_x_23266:
        /* <DEDUP_REMOVED lines=13> */
.L_x_23268:
[----:B------:R-:W-:Y:S05]  /*9e50*/  BSYNC.RECONVERGENT B2 ;  /* 0x0000000000027941 */ /* 0x000fea0003800200 */
.L_x_23267:
        /* <DEDUP_REMOVED lines=8> */
[----:B------:R-:W-:Y:S01]  /*9ee0*/  IMAD.WIDE.U32 R6, R7, -0x2daee0ad, RZ ;  /* 0xd2511f5307067825 */ /* 0x000fe200078e00ff */
[----:B------:R-:W-:-:S04]  /*9ef0*/  IADD3 R67, PT, PT, R69, 0x76cf5d0a, RZ ;  /* 0x76cf5d0a45437810 */ /* 0x000fc80007ffe0ff */
        /* <DEDUP_REMOVED lines=30> */
[----:B------:R-:W-:-:S04]  /*a0e0*/  IMAD.WIDE.U32 R66, R67, -0x326172a9, RZ ;  /* 0xcd9e8d5743427825 */ /* 0x000fc800078e00ff */
[----:B------:R-:W-:Y:S01]  /*a0f0*/  VIADD R8, R69, 0x1fd5c5a3 ;  /* 0x1fd5c5a345087836 */ /* 0x000fe20000000000 */
[----:B------:R-:W-:Y:S01]  /*a100*/  LOP3.LUT R84, R84, R6, R67, 0x96, !PT ;  /* 0x0000000654547212 */ /* 0x000fe200078e9643 */
[----:B------:R-:W-:-:S04]  /*a110*/  IMAD.WIDE.U32 R6, R7, -0x2daee0ad, RZ ;  /* 0xd2511f5307067825 */ /* 0x000fc800078e00ff */
[----:B------:R-:W-:Y:S01]  /*a120*/  IMAD.WIDE.U32 R84, R84, -0x2daee0ad, RZ ;  /* 0xd2511f5354547825 */ /* 0x000fe200078e00ff */
[----:B------:R-:W-:Y:S02]  /*a130*/  LOP3.LUT R7, R8, R82, R7, 0x96, !PT ;  /* 0x0000005208077212 */ /* 0x000fe400078e9607 */
[----:B------:R-:W-:Y:S01]  /*a140*/  IADD3 R82, PT, PT, R69, -0x24c28bd8, RZ ;  /* 0xdb3d742845527810 */ /* 0x000fe20007ffe0ff */
[----:B------:R-:W-:-:S03]  /*a150*/  VIADD R8, R68, 0xf1bbcdc8 ;  /* 0xf1bbcdc844087836 */ /* 0x000fc60000000000 */
[----:B------:R-:W-:Y:S01]  /*a160*/  LOP3.LUT R82, R82, R6, R85, 0x96, !PT ;  /* 0x0000000652527212 */ /* 0x000fe200078e9655 */
[----:B------:R-:W-:-:S04]  /*a170*/  IMAD.WIDE.U32 R6, R7, -0x326172a9, RZ ;  /* 0xcd9e8d5707067825 */ /* 0x000fc800078e00ff */
[----:B------:R-:W-:Y:S01]  /*a180*/  IMAD.WIDE.U32 R82, R82, -0x326172a9, RZ ;  /* 0xcd9e8d5752527825 */ /* 0x000fe200078e00ff */
[----:B------:R-:W-:Y:S02]  /*a190*/  LOP3.LUT R66, R8, R66, R7, 0x96, !PT ;  /* 0x0000004208427212 */ /* 0x000fe400078e9607 */
[----:B------:R-:W-:Y:S02]  /*a1a0*/  IADD3 R7, PT, PT, R68, -0x700cb87f, RZ ;  /* 0x8ff3478144077810 */ /* 0x000fe40007ffe0ff */
[----:B------:R-:W-:Y:S01]  /*a1b0*/  MOV R10, R82 ;  /* 0x00000052000a7202 */ /* 0x000fe20000000f00 */
[----:B------:R-:W-:Y:S01]  /*a1c0*/  IMAD.WIDE.U32 R66, R66, -0x2daee0ad, RZ ;  /* 0xd2511f5342427825 */ /* 0x000fe200078e00ff */
[----:B------:R-:W-:-:S03]  /*a1d0*/  LOP3.LUT R6, R7, R6, R83, 0x96, !PT ;  /* 0x0000000607067212 */ /* 0x000fc600078e9653 */
[----:B------:R-:W-:Y:S02]  /*a1e0*/  VIADD R7, R69, 0x96a522ad ;  /* 0x96a522ad45077836 */ /* 0x000fe40000000000 */
[----:B------:R-:W-:Y:S02]  /*a1f0*/  IMAD.MOV.U32 R79, RZ, RZ, R66 ;  /* 0x000000ffff4f7224 */ /* 0x000fe400078e0042 */
[----:B------:R-:W-:Y:S01]  /*a200*/  IMAD.MOV.U32 R66, RZ, RZ, RZ ;  /* 0x000000ffff427224 */ /* 0x000fe200078e00ff */
[----:B------:R-:W-:Y:S02]  /*a210*/  LOP3.LUT R7, R7, R84, R67, 0x96, !PT ;  /* 0x0000005407077212 */ /* 0x000fe400078e9643 */
[----:B------:R-:W-:-:S07]  /*a220*/  MOV R67, R11 ;  /* 0x0000000b00437202 */ /* 0x000fce0000000f00 */
.L_x_23265:
[----:B------:R-:W-:Y:S05]  /*a230*/  BSYNC.RECONVERGENT B1 ;  /* 0x0000000000017941 */ /* 0x000fea0003800200 */
.L_x_23264:
        /* <DEDUP_REMOVED lines=25> */
.L_x_23271:
        /* <DEDUP_REMOVED lines=13> */
.L_x_23273:
[----:B------:R-:W-:Y:S05]  /*a4a0*/  BSYNC.RECONVERGENT B2 ;  /* 0x0000000000027941 */ /* 0x000fea0003800200 */
.L_x_23272:
        /* <DEDUP_REMOVED lines=21> */
[----:B------:R-:W-:Y:S02]  /*a600*/  LOP3.LUT R66, R8, R66, R7, 0x96, !PT ;  /* 0x0000004208427212 */ /* 0x000fe400078e9607 */
[C---:B------:R-:W-:Y:S02]  /*a610*/  IADD3 R7, PT, PT, R68.reuse, 0x78dde6e4, RZ ;  /* 0x78dde6e444077810 */ /* 0x040fe40007ffe0ff */
[----:B------:R-:W-:Y:S01]  /*a620*/  IADD3 R8, PT, PT, R68, 0x1715609d, RZ ;  /* 0x1715609d44087810 */ /* 0x000fe20007ffe0ff */
        /* <DEDUP_REMOVED lines=25> */
[----:B------:R-:W-:Y:S01]  /*a7c0*/  VIADD R7, R69, 0xdb3d7428 ;  /* 0xdb3d742845077836 */ /* 0x000fe20000000000 */
[----:B------:R-:W-:-:S03]  /*a7d0*/  MOV R8, R79 ;  /* 0x0000004f00087202 */ /* 0x000fc60000000f00 */
[----:B------:R-:W-:Y:S01]  /*a7e0*/  IMAD.WIDE.U32 R66, R66, -0x2daee0ad, RZ ;  /* 0xd2511f5342427825 */ /* 0x000fe200078e00ff */
[----:B------:R-:W-:Y:S02]  /*a7f0*/  LOP3.LUT R10, R7, R10, R83, 0x96, !PT ;  /* 0x0000000a070a7212 */ /* 0x000fe400078e9653 */
[----:B------:R-:W-:Y:S01]  /*a800*/  IADD3 R7, PT, PT, R68, -0x700cb87f, RZ ;  /* 0x8ff3478144077810 */ /* 0x000fe20007ffe0ff */
[----:B------:R-:W-:Y:S02]  /*a810*/  IMAD.MOV.U32 R79, RZ, RZ, R66 ;  /* 0x000000ffff4f7224 */ /* 0x000fe400078e0042 */
[----:B------:R-:W-:-:S05]  /*a820*/  IMAD.WIDE.U32 R10, R10, -0x326172a9, RZ ;  /* 0xcd9e8d570a0a7825 */ /* 0x000fca00078e00ff */
[----:B------:R-:W-:Y:S01]  /*a830*/  LOP3.LUT R6, R7, R6, R11, 0x96, !PT ;  /* 0x0000000607067212 */ /* 0x000fe200078e960b */
[----:B------:R-:W-:Y:S02]  /*a840*/  VIADD R7, R69, 0x96a522ad ;  /* 0x96a522ad45077836 */ /* 0x000fe40000000000 */
[----:B------:R-:W-:-:S03]  /*a850*/  HFMA2 R11, -RZ, RZ, 0, 0 ;  /* 0x00000000ff0b7431 */ /* 0x000fc600000001ff */
[----:B------:R-:W-:-:S07]  /*a860*/  LOP3.LUT R7, R7, R82, R67, 0x96, !PT ;  /* 0x0000005207077212 */ /* 0x000fce00078e9643 */
.L_x_23270:
[----:B------:R-:W-:Y:S05]  /*a870*/  BSYNC.RECONVERGENT B1 ;  /* 0x0000000000017941 */ /* 0x000fea0003800200 */
.L_x_23269:
        /* <DEDUP_REMOVED lines=22> */
.L_x_23276:
        /* <DEDUP_REMOVED lines=13> */
.L_x_23278:
[----:B------:R-:W-:Y:S05]  /*aab0*/  BSYNC.RECONVERGENT B2 ;  /* 0x0000000000027941 */ /* 0x000fea0003800200 */
.L_x_23277:
        /* <DEDUP_REMOVED lines=55> */
[----:B------:R-:W-:Y:S02]  /*ae30*/  HFMA2 R66, -RZ, RZ, 0, 0 ;  /* 0x00000000ff427431 */ /* 0x000fe400000001ff */
[----:B------:R-:W-:-:S05]  /*ae40*/  IMAD.WIDE.U32 R10, R10, -0x326172a9, RZ ;  /* 0xcd9e8d570a0a7825 */ /* 0x000fca00078e00ff */
[----:B------:R-:W-:Y:S01]  /*ae50*/  LOP3.LUT R6, R7, R6, R11, 0x96, !PT ;  /* 0x0000000607067212 */ /* 0x000fe200078e960b */
[----:B------:R-:W-:-:S05]  /*ae60*/  VIADD R7, R69, 0x96a522ad ;  /* 0x96a522ad45077836 */ /* 0x000fca0000000000 */
[----:B------:R-:W-:-:S07]  /*ae70*/  LOP3.LUT R7, R7, R82, R67, 0x96, !PT ;  /* 0x0000005207077212 */ /* 0x000fce00078e9643 */
.L_x_23275:
[----:B------:R-:W-:Y:S05]  /*ae80*/  BSYNC.RECONVERGENT B1 ;  /* 0x0000000000017941 */ /* 0x000fea0003800200 */
.L_x_23274:
[----:B------:R-:W-:Y:S01]  /*ae90*/  I2FP.F32.U32 R8, R8 ;  /* 0x0000000800087245 */ /* 0x000fe20000201000 */
[----:B------:R-:W-:Y:S01]  /*aea0*/  FMUL.FTZ R42, R42, R64 ;  /* 0x000000402a2a7220 */ /* 0x000fe20000410000 */
[----:B------:R-:W-:Y:S01]  /*aeb0*/  ISETP.NE.AND P5, PT, R66, 0x1, PT ;  /* 0x000000014200780c */ /* 0x000fe20003fa5270 */
[----:B------:R-:W-:Y:S01]  /*aec0*/  BSSY.RECONVERGENT B1, `(.L_x_23279) ;  /* 0x000005d000017945 */ /* 0x000fe20003800200 */
[----:B------:R-:W-:Y:S01]  /*aed0*/  MOV R11, R10 ;  /* 0x0000000a000b7202 */ /* 0x000fe20000000f00 */
[----:B------:R-:W-:Y:S01]  /*aee0*/  FFMA.FTZ R8, R8, R85, 1.1641532182693481445e-10 ;  /* 0x2f00000008087423 */ /* 0x000fe20000010055 */
[----:B------:R-:W-:-:S04]  /*aef0*/  FMUL.FTZ R42, R42, R80 ;  /* 0x000000502a2a7220 */ /* 0x000fc80000410000 */
[----:B------:R-:W-:Y:S01]  /*af00*/  FSETP.GTU.FTZ.AND P4, PT, R8, R84, PT ;  /* 0x000000540800720b */ /* 0x000fe20003f9c000 */
[----:B------:R-:W-:-:S03]  /*af10*/  HADD2.F32 R8, -RZ, R95.H0_H0 ;  /* 0x2000005fff087230 */ /* 0x000fc60000004100 */
        /* <DEDUP_REMOVED lines=13> */
.L_x_23281:
        /* <DEDUP_REMOVED lines=13> */
.L_x_23283:
[----:B------:R-:W-:Y:S05]  /*b0c0*/  BSYNC.RECONVERGENT B2 ;  /* 0x0000000000027941 */ /* 0x000fea0003800200 */
.L_x_23282:
        /* <DEDUP_REMOVED lines=52> */
[----:B------:R-:W-:Y:S02]  /*b410*/  LOP3.LUT R10, R7, R10, R83, 0x96, !PT ;  /* 0x0000000a070a7212 */ /* 0x000fe400078e9653 */
[----:B------:R-:W-:-:S03]  /*b420*/  IADD3 R7, PT, PT, R68, -0x700cb87f, RZ ;  /* 0x8ff3478144077810 */ /* 0x000fc60007ffe0ff */
[----:B------:R-:W-:-:S05]  /*b430*/  IMAD.WIDE.U32 R10, R10, -0x326172a9, RZ ;  /* 0xcd9e8d570a0a7825 */ /* 0x000fca00078e00ff */
[----:B------:R-:W-:Y:S01]  /*b440*/  LOP3.LUT R6, R7, R6, R11, 0x96, !PT ;  /* 0x0000000607067212 */ /* 0x000fe200078e960b */
[----:B------:R-:W-:Y:S01]  /*b450*/  VIADD R7, R69, 0x96a522ad ;  /* 0x96a522ad45077836 */ /* 0x000fe20000000000 */
[----:B------:R-:W-:Y:S01]  /*b460*/  MOV R11, R79 ;  /* 0x0000004f000b7202 */ /* 0x000fe20000000f00 */
[----:B------:R-:W-:-:S03]  /*b470*/  IMAD.MOV.U32 R79, RZ, RZ, R66 ;  /* 0x000000ffff4f7224 */ /* 0x000fc600078e0042 */
[----:B------:R-:W-:-:S07]  /*b480*/  LOP3.LUT R7, R7, R82, R67, 0x96, !PT ;  /* 0x0000005207077212 */ /* 0x000fce00078e9643 */
.L_x_23280:
[----:B------:R-:W-:Y:S05]  /*b490*/  BSYNC.RECONVERGENT B1 ;  /* 0x0000000000017941 */ /* 0x000fea0003800200 */
.L_x_23279:
        /* <DEDUP_REMOVED lines=9> */
.L_x_23263:
        /* <DEDUP_REMOVED lines=8> */
[----:B------:R-:W-:-:S05]  /*b5b0*/  SEL R66, RZ, 0x1, !P2 ;  /* 0x00000001ff427807 */ /* 0x000fca0005000000 */
[----:B------:R-:W-:Y:S02]  /*b5c0*/  IMAD.IADD R11, R11, 0x1, R66 ;  /* 0x000000010b0b7824 */ /* 0x000fe400078e0242 */
[----:B-1----:R-:W-:-:S04]  /*b5d0*/  IMAD.WIDE.U32 R66, R65, 0x4, R82 ;  /* 0x0000000441427825 */ /* 0x002fc800078e0052 */
[----:B------:R-:W-:Y:S01]  /*b5e0*/  VIADD R65, R65, 0x100 ;  /* 0x0000010041417836 */ /* 0x000fe20000000000 */
[----:B------:R0:W-:Y:S02]  /*b5f0*/  STG.E desc[UR6][R66.64], R11 ;  /* 0x0000000b42007986 */ /* 0x0001e4000c101906 */
[----:B0-----:R-:W-:-:S07]  /*b600*/  MOV R11, R79 ;  /* 0x0000004f000b7202 */ /* 0x001fce0000000f00 */
.L_x_23241:
[----:B------:R-:W-:Y:S05]  /*b610*/  BSYNC.RECONVERGENT B0 ;  /* 0x0000000000007941 */ /* 0x000fea0003800200 */
.L_x_23240:
        /* <DEDUP_REMOVED lines=29> */
.L_x_23289:
        /* <DEDUP_REMOVED lines=13> */
.L_x_23291:
[----:B------:R-:W-:Y:S05]  /*b8c0*/  BSYNC.RECONVERGENT B2 ;  /* 0x0000000000027941 */ /* 0x000fea0003800200 */
.L_x_23290:
        /* <DEDUP_REMOVED lines=61> */
.L_x_23288:
[----:B------:R-:W-:Y:S05]  /*bca0*/  BSYNC.RECONVERGENT B1 ;  /* 0x0000000000017941 */ /* 0x000fea0003800200 */
.L_x_23287:
        /* <DEDUP_REMOVED lines=25> */
.L_x_23294:
        /* <DEDUP_REMOVED lines=13> */
.L_x_23296:
[----:B------:R-:W-:Y:S05]  /*bf10*/  BSYNC.RECONVERGENT B2 ;  /* 0x0000000000027941 */ /* 0x000fea0003800200 */
.L_x_23295:
        /* <DEDUP_REMOVED lines=60> */
.L_x_23293:
[----:B------:R-:W-:Y:S05]  /*c2e0*/  BSYNC.RECONVERGENT B1 ;  /* 0x0000000000017941 */ /* 0x000fea0003800200 */
.L_x_23292:
        /* <DEDUP_REMOVED lines=22> */
.L_x_23299:
        /* <DEDUP_REMOVED lines=13> */
.L_x_23301:
[----:B------:R-:W-:Y:S05]  /*c520*/  BSYNC.RECONVERGENT B2 ;  /* 0x0000000000027941 */ /* 0x000fea0003800200 */
.L_x_23300:
        /* <DEDUP_REMOVED lines=60> */
.L_x_23298:
[----:B------:R-:W-:Y:S05]  /*c8f0*/  BSYNC.RECONVERGENT B1 ;  /* 0x0000000000017941 */ /* 0x000fea0003800200 */
.L_x_23297:
        /* <DEDUP_REMOVED lines=22> */
.L_x_23304:
        /* <DEDUP_REMOVED lines=13> */
.L_x_23306:
[----:B------:R-:W-:Y:S05]  /*cb30*/  BSYNC.RECONVERGENT B2 ;  /* 0x0000000000027941 */ /* 0x000fea0003800200 */
.L_x_23305:
        /* <DEDUP_REMOVED lines=60> */
.L_x_23303:
[----:B------:R-:W-:Y:S05]  /*cf00*/  BSYNC.RECONVERGENT B1 ;  /* 0x0000000000017941 */ /* 0x000fea0003800200 */
.L_x_23302:
        /* <DEDUP_REMOVED lines=10> */
.L_x_23286:
        /* <DEDUP_REMOVED lines=16> */
.L_x_23310:
        /* <DEDUP_REMOVED lines=13> */
.L_x_23312:
[----:B------:R-:W-:Y:S05]  /*d180*/  BSYNC.RECONVERGENT B2 ;  /* 0x0000000000027941 */ /* 0x000fea0003800200 */
.L_x_23311:
        /* <DEDUP_REMOVED lines=61> */
.L_x_23309:
[----:B------:R-:W-:Y:S05]  /*d560*/  BSYNC.RECONVERGENT B1 ;  /* 0x0000000000017941 */ /* 0x000fea0003800200 */
.L_x_23308:
        /* <DEDUP_REMOVED lines=25> */
.L_x_23315:
        /* <DEDUP_REMOVED lines=13> */
.L_x_23317:
[----:B------:R-:W-:Y:S05]  /*d7d0*/  BSYNC.RECONVERGENT B2 ;  /* 0x0000000000027941 */ /* 0x000fea0003800200 */
.L_x_23316:
        /* <DEDUP_REMOVED lines=60> */
.L_x_23314:
[----:B------:R-:W-:Y:S05]  /*dba0*/  BSYNC.RECONVERGENT B1 ;  /* 0x0000000000017941 */ /* 0x000fea0003800200 */
.L_x_23313:
        /* <DEDUP_REMOVED lines=22> */
.L_x_23320:
        /* <DEDUP_REMOVED lines=13> */
.L_x_23322:
[----:B------:R-:W-:Y:S05]  /*dde0*/  BSYNC.RECONVERGENT B2 ;  /* 0x0000000000027941 */ /* 0x000fea0003800200 */
.L_x_23321:
        /* <DEDUP_REMOVED lines=60> */
.L_x_23319:
[----:B------:R-:W-:Y:S05]  /*e1b0*/  BSYNC.RECONVERGENT B1 ;  /* 0x0000000000017941 */ /* 0x000fea0003800200 */
.L_x_23318:
        /* <DEDUP_REMOVED lines=22> */
.L_x_23325:
        /* <DEDUP_REMOVED lines=13> */
.L_x_23327:
[----:B------:R-:W-:Y:S05]  /*e3f0*/  BSYNC.RECONVERGENT B2 ;  /* 0x0000000000027941 */ /* 0x000fea0003800200 */
.L_x_23326:
        /* <DEDUP_REMOVED lines=60> */
.L_x_23324:
[----:B------:R-:W-:Y:S05]  /*e7c0*/  BSYNC.RECONVERGENT B1 ;  /* 0x0000000000017941 */ /* 0x000fea0003800200 */
.L_x_23323:
        /* <DEDUP_REMOVED lines=9> */
.L_x_23307:
[----:B------:R-:W0:Y:S01]  /*e860*/  LDC.64 R66, c[0x0][0x3a8] ;  /* 0x0000ea00ff427b82 */ /* 0x000e220000000a00 */
[----:B------:R-:W-:Y:S02]  /*e870*/  SEL R11, RZ, 0x1000000, !P5 ;  /* 0x01000000ff0b7807 */ /* 0x000fe40006800000 */
[----:B------:R-:W-:-:S05]  /*e880*/  SEL R80, RZ, 0x10000, !P4 ;  /* 0x00010000ff507807 */ /* 0x000fca0006000000 */
[----:B------:R-:W1:Y:S01]  /*e890*/  LDC.64 R82, c[0x0][0x3b0] ;  /* 0x0000ec00ff527b82 */ /* 0x000e620000000a00 */
[----:B0-----:R-:W-:-:S05]  /*e8a0*/  IMAD.WIDE.U32 R66, R65, 0x10, R66 ;  /* 0x0000001041427825 */ /* 0x001fca00078e0042 */
[----:B------:R0:W-:Y:S02]  /*e8b0*/  STG.E.128 desc[UR6][R66.64], R44 ;  /* 0x0000002c42007986 */ /* 0x0001e4000c101d06 */
[----:B0-----:R-:W-:-:S04]  /*e8c0*/  SEL R66, RZ, 0x100, !P3 ;  /* 0x00000100ff427807 */ /* 0x001fc80005800000 */
[----:B------:R-:W-:Y:S02]  /*e8d0*/  IADD3 R11, PT, PT, R66, R11, R80 ;  /* 0x0000000b420b7210 */ /* 0x000fe40007ffe050 */
[----:B------:R-:W-:-:S04]  /*e8e0*/  SEL R66, RZ, 0x1, !P2 ;  /* 0x00000001ff427807 */ /* 0x000fc80005000000 */
[----:B------:R-:W-:Y:S01]  /*e8f0*/  IADD3 R11, PT, PT, R11, R66, RZ ;  /* 0x000000420b0b7210 */ /* 0x000fe20007ffe0ff */
[C---:B-1----:R-:W-:Y:S01]  /*e900*/  IMAD.WIDE.U32 R66, R65.reuse, 0x4, R82 ;  /* 0x0000000441427825 */ /* 0x042fe200078e0052 */
[----:B------:R-:W-:-:S04]  /*e910*/  IADD3 R65, PT, PT, R65, 0x100, RZ ;  /* 0x0000010041417810 */ /* 0x000fc80007ffe0ff */
[----:B------:R0:W-:Y:S02]  /*e920*/  STG.E desc[UR6][R66.64], R11 ;  /* 0x0000000b42007986 */ /* 0x0001e4000c101906 */
[----:B0-----:R-:W-:-:S07]  /*e930*/  IMAD.MOV.U32 R11, RZ, RZ, R79 ;  /* 0x000000ffff0b7224 */ /* 0x001fce00078e004f */
.L_x_23285:
[----:B------:R-:W-:Y:S05]  /*e940*/  BSYNC.RECONVERGENT B0 ;  /* 0x0000000000007941 */ /* 0x000fea0003800200 */
.L_x_23284:
        /* <DEDUP_REMOVED lines=23> */
[--C-:B------:R-:W-:Y:S01]  /*eac0*/  @!P2 IMAD.MOV.U32 R79, RZ, RZ, R11.reuse ;  /* 0x000000ffff4fa224 */ /* 0x100fe200078e000b */
[----:B------:R-:W-:Y:S01]  /*ead0*/  @!P2 MOV R67, R7 ;  /* 0x000000070043a202 */ /* 0x000fe20000000f00 */
[----:B------:R-:W-:Y:S01]  /*eae0*/  @P2 VIADD R66, R8, 0x1 ;  /* 0x0000000108422836 */ /* 0x000fe20000000000 */
[----:B------:R-:W-:Y:S01]  /*eaf0*/  @P2 MOV R67, R6 ;  /* 0x0000000600432202 */ /* 0x000fe20000000f00 */
[----:B------:R-:W-:Y:S01]  /*eb00*/  @P2 IMAD.MOV.U32 R79, RZ, RZ, R11 ;  /* 0x000000ffff4f2224 */ /* 0x000fe200078e000b */
[----:B------:R-:W-:Y:S06]  /*eb10*/  BRA `(.L_x_23332) ;  /* 0x00000004002c7947 */ /* 0x000fec0003800000 */
.L_x_23333:
        /* <DEDUP_REMOVED lines=13> */
.L_x_23335:
[----:B------:R-:W-:Y:S05]  /*ebf0*/  BSYNC.RECONVERGENT B2 ;  /* 0x0000000000027941 */ /* 0x000fea0003800200 */
.L_x_23334:
        /* <DEDUP_REMOVED lines=61> */
.L_x_23332:
[----:B------:R-:W-:Y:S05]  /*efd0*/  BSYNC.RECONVERGENT B1 ;  /* 0x0000000000017941 */ /* 0x000fea0003800200 */
.L_x_23331:
        /* <DEDUP_REMOVED lines=25> */
.L_x_23338:
        /* <DEDUP_REMOVED lines=13> */
.L_x_23340:
[----:B------:R-:W-:Y:S05]  /*f240*/  BSYNC.RECONVERGENT B2 ;  /* 0x0000000000027941 */ /* 0x000fea0003800200 */
.L_x_23339:
        /* <DEDUP_REMOVED lines=60> */
.L_x_23337:
[----:B------:R-:W-:Y:S05]  /*f610*/  BSYNC.RECONVERGENT B1 ;  /* 0x0000000000017941 */ /* 0x000fea0003800200 */
.L_x_23336:
        /* <DEDUP_REMOVED lines=22> */
.L_x_23343:
        /* <DEDUP_REMOVED lines=13> */
.L_x_23345:
[----:B------:R-:W-:Y:S05]  /*f850*/  BSYNC.RECONVERGENT B2 ;  /* 0x0000000000027941 */ /* 0x000fea0003800200 */
.L_x_23344:
        /* <DEDUP_REMOVED lines=60> */
.L_x_23342:
[----:B------:R-:W-:Y:S05]  /*fc20*/  BSYNC.RECONVERGENT B1 ;  /* 0x0000000000017941 */ /* 0x000fea0003800200 */
.L_x_23341:
        /* <DEDUP_REMOVED lines=22> */
.L_x_23348:
        /* <DEDUP_REMOVED lines=13> */
.L_x_23350:
[----:B------:R-:W-:Y:S05]  /*fe60*/  BSYNC.RECONVERGENT B2 ;  /* 0x0000000000027941 */ /* 0x000fea0003800200 */
.L_x_23349:
        /* <DEDUP_REMOVED lines=60> */
.L_x_23347:
[----:B------:R-:W-:Y:S05]  /*10230*/  BSYNC.RECONVERGENT B1 ;  /* 0x0000000000017941 */ /* 0x000fea0003800200 */
.L_x_23346:
        /* <DEDUP_REMOVED lines=10> */
.L_x_23330:
        /* <DEDUP_REMOVED lines=10> */
[-C--:B------:R-:W-:Y:S01]  /*10380*/  @!P2 MOV R79, R11.reuse ;  /* 0x0000000b004fa202 */ /* 0x080fe20000000f00 */
[----:B------:R-:W-:Y:S01]  /*10390*/  @!P2 IMAD.MOV.U32 R67, RZ, RZ, R7 ;  /* 0x000000ffff43a224 */ /* 0x000fe200078e0007 */
[----:B------:R-:W-:Y:S01]  /*103a0*/  @P2 IADD3 R66, PT, PT, R8, 0x1, RZ ;  /* 0x0000000108422810 */ /* 0x000fe20007ffe0ff */
[----:B------:R-:W-:Y:S01]  /*103b0*/  @P2 IMAD.MOV.U32 R67, RZ, RZ, R6 ;  /* 0x000000ffff432224 */ /* 0x000fe200078e0006 */
[----:B------:R-:W-:Y:S01]  /*103c0*/  @P2 MOV R79, R11 ;  /* 0x0000000b004f2202 */ /* 0x000fe20000000f00 */
[----:B------:R-:W-:Y:S06]  /*103d0*/  BRA `(.L_x_23353) ;  /* 0x00000004002c7947 */ /* 0x000fec0003800000 */
.L_x_23354:
        /* <DEDUP_REMOVED lines=13> */
.L_x_23356:
[----:B------:R-:W-:Y:S05]  /*104b0*/  BSYNC.RECONVERGENT B2 ;  /* 0x0000000000027941 */ /* 0x000fea0003800200 */
.L_x_23355:
        /* <DEDUP_REMOVED lines=61> */
.L_x_23353:
[----:B------:R-:W-:Y:S05]  /*10890*/  BSYNC.RECONVERGENT B1 ;  /* 0x0000000000017941 */ /* 0x000fea0003800200 */
.L_x_23352:
        /* <DEDUP_REMOVED lines=25> */
.L_x_23359:
        /* <DEDUP_REMOVED lines=13> */
.L_x_23361:
[----:B------:R-:W-:Y:S05]  /*10b00*/  BSYNC.RECONVERGENT B2 ;  /* 0x0000000000027941 */ /* 0x000fea0003800200 */
.L_x_23360:
        /* <DEDUP_REMOVED lines=60> */
.L_x_23358:
[----:B------:R-:W-:Y:S05]  /*10ed0*/  BSYNC.RECONVERGENT B1 ;  /* 0x0000000000017941 */ /* 0x000fea0003800200 */
.L_x_23357:
        /* <DEDUP_REMOVED lines=22> */
.L_x_23364:
        /* <DEDUP_REMOVED lines=13> */
.L_x_23366:
[----:B------:R-:W-:Y:S05]  /*11110*/  BSYNC.RECONVERGENT B2 ;  /* 0x0000000000027941 */ /* 0x000fea0003800200 */
.L_x_23365:
        /* <DEDUP_REMOVED lines=60> */
.L_x_23363:
[----:B------:R-:W-:Y:S05]  /*114e0*/  BSYNC.RECONVERGENT B1 ;  /* 0x0000000000017941 */ /* 0x000fea0003800200 */
.L_x_23362:
        /* <DEDUP_REMOVED lines=22> */
.L_x_23369:
        /* <DEDUP_REMOVED lines=13> */
.L_x_23371:
[----:B------:R-:W-:Y:S05]  /*11720*/  BSYNC.RECONVERGENT B2 ;  /* 0x0000000000027941 */ /* 0x000fea0003800200 */
.L_x_23370:
        /* <DEDUP_REMOVED lines=60> */
.L_x_23368:
[----:B------:R-:W-:Y:S05]  /*11af0*/  BSYNC.RECONVERGENT B1 ;  /* 0x0000000000017941 */ /* 0x000fea0003800200 */
.L_x_23367:
        /* <DEDUP_REMOVED lines=9> */
.L_x_23351:
[----:B------:R-:W0:Y:S01]  /*11b90*/  LDC.64 R66, c[0x0][0x3a8] ;  /* 0x0000ea00ff427b82 */ /* 0x000e220000000a00 */
[----:B------:R-:W-:Y:S02]  /*11ba0*/  SEL R11, RZ, 0x1000000, !P5 ;  /* 0x01000000ff0b7807 */ /* 0x000fe40006800000 */
[----:B------:R-:W-:Y:S02]  /*11bb0*/  SEL R80, RZ, 0x10000, !P4 ;  /* 0x00010000ff507807 */ /* 0x000fe40006000000 */
[----:B------:R-:W-:-:S03]  /*11bc0*/  SEL R84, RZ, 0x100, !P3 ;  /* 0x00000100ff547807 */ /* 0x000fc60005800000 */
[----:B------:R-:W1:Y:S01]  /*11bd0*/  LDC.64 R82, c[0x0][0x3b0] ;  /* 0x0000ec00ff527b82 */ /* 0x000e620000000a00 */
[----:B------:R-:W-:Y:S01]  /*11be0*/  IADD3 R11, PT, PT, R84, R11, R80 ;  /* 0x0000000b540b7210 */ /* 0x000fe20007ffe050 */
[----:B0-----:R-:W-:-:S05]  /*11bf0*/  IMAD.WIDE.U32 R66, R65, 0x10, R66 ;  /* 0x0000001041427825 */ /* 0x001fca00078e0042 */
[----:B------:R0:W-:Y:S02]  /*11c00*/  STG.E.128 desc[UR6][R66.64], R48 ;  /* 0x0000003042007986 */ /* 0x0001e4000c101d06 */
[----:B0-----:R-:W-:-:S05]  /*11c10*/  SEL R66, RZ, 0x1, !P2 ;  /* 0x00000001ff427807 */ /* 0x001fca0005000000 */
[----:B------:R-:W-:Y:S02]  /*11c20*/  IMAD.IADD R11, R11, 0x1, R66 ;  /* 0x000000010b0b7824 */ /* 0x000fe400078e0242 */
[----:B-1----:R-:W-:-:S04]  /*11c30*/  IMAD.WIDE.U32 R66, R65, 0x4, R82 ;  /* 0x0000000441427825 */ /* 0x002fc800078e0052 */
[----:B------:R-:W-:Y:S01]  /*11c40*/  VIADD R65, R65, 0x100 ;  /* 0x0000010041417836 */ /* 0x000fe20000000000 */
[----:B------:R0:W-:Y:S02]  /*11c50*/  STG.E desc[UR6][R66.64], R11 ;  /* 0x0000000b42007986 */ /* 0x0001e4000c101906 */
[----:B0-----:R-:W-:-:S07]  /*11c60*/  MOV R11, R79 ;  /* 0x0000004f000b7202 */ /* 0x001fce0000000f00 */
.L_x_23329:
[----:B------:R-:W-:Y:S05]  /*11c70*/  BSYNC.RECONVERGENT B0 ;  /* 0x0000000000007941 */ /* 0x000fea0003800200 */
.L_x_23328:
        /* <DEDUP_REMOVED lines=29> */
.L_x_23377:
        /* <DEDUP_REMOVED lines=13> */
.L_x_23379:
[----:B------:R-:W-:Y:S05]  /*11f20*/  BSYNC.RECONVERGENT B2 ;  /* 0x0000000000027941 */ /* 0x000fea0003800200 */
.L_x_23378:
        /* <DEDUP_REMOVED lines=61> */
.L_x_23376:
[----:B------:R-:W-:Y:S05]  /*12300*/  BSYNC.RECONVERGENT B1 ;  /* 0x0000000000017941 */ /* 0x000fea0003800200 */
.L_x_23375:
        /* <DEDUP_REMOVED lines=25> */
.L_x_23382:
        /* <DEDUP_REMOVED lines=13> */
.L_x_23384:
[----:B------:R-:W-:Y:S05]  /*12570*/  BSYNC.RECONVERGENT B2 ;  /* 0x0000000000027941 */ /* 0x000fea0003800200 */
.L_x_23383:
        /* <DEDUP_REMOVED lines=60> */
.L_x_23381:
[----:B------:R-:W-:Y:S05]  /*12940*/  BSYNC.RECONVERGENT B1 ;  /* 0x0000000000017941 */ /* 0x000fea0003800200 */
.L_x_23380:
        /* <DEDUP_REMOVED lines=22> */
.L_x_23387:
        /* <DEDUP_REMOVED lines=13> */
.L_x_23389:
[----:B------:R-:W-:Y:S05]  /*12b80*/  BSYNC.RECONVERGENT B2 ;  /* 0x0000000000027941 */ /* 0x000fea0003800200 */
.L_x_23388:
        /* <DEDUP_REMOVED lines=60> */
.L_x_23386:
[----:B------:R-:W-:Y:S05]  /*12f50*/  BSYNC.RECONVERGENT B1 ;  /* 0x0000000000017941 */ /* 0x000fea0003800200 */
.L_x_23385:
        /* <DEDUP_REMOVED lines=22> */
.L_x_23392:
        /* <DEDUP_REMOVED lines=13> */
.L_x_23394:
[----:B------:R-:W-:Y:S05]  /*13190*/  BSYNC.RECONVERGENT B2 ;  /* 0x0000000000027941 */ /* 0x000fea0003800200 */
.L_x_23393:
        /* <DEDUP_REMOVED lines=60> */
.L_x_23391:
[----:B------:R-:W-:Y:S05]  /*13560*/  BSYNC.RECONVERGENT B1 ;  /* 0x0000000000017941 */ /* 0x000fea0003800200 */
.L_x_23390:
        /* <DEDUP_REMOVED lines=10> */
.L_x_23374:
        /* <DEDUP_REMOVED lines=16> */
.L_x_23398:
        /* <DEDUP_REMOVED lines=13> */
.L_x_23400:
[----:B------:R-:W-:Y:S05]  /*137e0*/  BSYNC.RECONVERGENT B2 ;  /* 0x0000000000027941 */ /* 0x000fea0003800200 */
.L_x_23399:
        /* <DEDUP_REMOVED lines=61> */
.L_x_23397:
[----:B------:R-:W-:Y:S05]  /*13bc0*/  BSYNC.RECONVERGENT B1 ;  /* 0x0000000000017941 */ /* 0x000fea0003800200 */
.L_x_23396:
        /* <DEDUP_REMOVED lines=25> */
.L_x_23403:
        /* <DEDUP_REMOVED lines=13> */
.L_x_23405:
[----:B------:R-:W-:Y:S05]  /*13e30*/  BSYNC.RECONVERGENT B2 ;  /* 0x0000000000027941 */ /* 0x000fea0003800200 */
.L_x_23404:
        /* <DEDUP_REMOVED lines=60> */
.L_x_23402:
[----:B------:R-:W-:Y:S05]  /*14200*/  BSYNC.RECONVERGENT B1 ;  /* 0x0000000000017941 */ /* 0x000fea0003800200 */
.L_x_23401:
        /* <DEDUP_REMOVED lines=22> */
.L_x_23408:
        /* <DEDUP_REMOVED lines=13> */
.L_x_23410:
[----:B------:R-:W-:Y:S05]  /*14440*/  BSYNC.RECONVERGENT B2 ;  /* 0x0000000000027941 */ /* 0x000fea0003800200 */
.L_x_23409:
        /* <DEDUP_REMOVED lines=60> */
.L_x_23407:
[----:B------:R-:W-:Y:S05]  /*14810*/  BSYNC.RECONVERGENT B1 ;  /* 0x0000000000017941 */ /* 0x000fea0003800200 */
.L_x_23406:
        /* <DEDUP_REMOVED lines=8> */
[----:B------:R-:W-:-:S03]  /*148a0*/  HADD2.F32 R8, -RZ, R74.H1_H1 ;  /* 0x3000004aff087230 */ /* 0x000fc60000004100 */
        /* <DEDUP_REMOVED lines=13> */
.L_x_23413:
        /* <DEDUP_REMOVED lines=13> */
.L_x_23415:
[----:B------:R-:W-:Y:S05]  /*14a50*/  BSYNC.RECONVERGENT B2 ;  /* 0x0000000000027941 */ /* 0x000fea0003800200 */
.L_x_23414:
        /* <DEDUP_REMOVED lines=60> */
.L_x_23412:
[----:B------:R-:W-:Y:S05]  /*14e20*/  BSYNC.RECONVERGENT B1 ;  /* 0x0000000000017941 */ /* 0x000fea0003800200 */
.L_x_23411:
        /* <DEDUP_REMOVED lines=9> */
.L_x_23395:
[----:B------:R-:W-:Y:S01]  /*14ec0*/  SEL R66, RZ, 0x10000, !P4 ;  /* 0x00010000ff427807 */ /* 0x000fe20006000000 */
[----:B------:R-:W0:Y:S01]  /*14ed0*/  LDC.64 R82, c[0x0][0x3b0] ;  /* 0x0000ec00ff527b82 */ /* 0x000e220000000a00 */
[----:B------:R-:W-:Y:S02]  /*14ee0*/  SEL R67, RZ, 0x100, !P3 ;  /* 0x00000100ff437807 */ /* 0x000fe40005800000 */
[----:B------:R-:W-:Y:S02]  /*14ef0*/  SEL R80, RZ, 0x1000000, !P5 ;  /* 0x01000000ff507807 */ /* 0x000fe40006800000 */
[----:B------:R-:W-:Y:S02]  /*14f00*/  SEL R11, RZ, 0x1, !P2 ;  /* 0x00000001ff0b7807 */ /* 0x000fe40005000000 */
[----:B------:R-:W-:Y:S02]  /*14f10*/  IADD3 R80, PT, PT, R67, R80, R66 ;  /* 0x0000005043507210 */ /* 0x000fe40007ffe042 */
[----:B------:R-:W1:Y:S02]  /*14f20*/  LDC.64 R66, c[0x0][0x3a8] ;  /* 0x0000ea00ff427b82 */ /* 0x000e640000000a00 */
[----:B------:R-:W-:Y:S01]  /*14f30*/  IADD3 R11, PT, PT, R80, R11, RZ ;  /* 0x0000000b500b7210 */ /* 0x000fe20007ffe0ff */
[----:B-1----:R-:W-:-:S05]  /*14f40*/  IMAD.WIDE.U32 R66, R65, 0x10, R66 ;  /* 0x0000001041427825 */ /* 0x002fca00078e0042 */
[----:B------:R0:W-:Y:S02]  /*14f50*/  STG.E.128 desc[UR6][R66.64], R52 ;  /* 0x0000003442007986 */ /* 0x0001e4000c101d06 */
[C---:B0-----:R-:W-:Y:S01]  /*14f60*/  IMAD.WIDE.U32 R66, R65.reuse, 0x4, R82 ;  /* 0x0000000441427825 */ /* 0x041fe200078e0052 */
[----:B------:R-:W-:-:S04]  /*14f70*/  IADD3 R65, PT, PT, R65, 0x100, RZ ;  /* 0x0000010041417810 */ /* 0x000fc80007ffe0ff */
[----:B------:R0:W-:Y:S02]  /*14f80*/  STG.E desc[UR6][R66.64], R11 ;  /* 0x0000000b42007986 */ /* 0x0001e4000c101906 */
[----:B0-----:R-:W-:-:S07]  /*14f90*/  IMAD.MOV.U32 R11, RZ, RZ, R79 ;  /* 0x000000ffff0b7224 */ /* 0x001fce00078e004f */
.L_x_23373:
[----:B------:R-:W-:Y:S05]  /*14fa0*/  BSYNC.RECONVERGENT B0 ;  /* 0x0000000000007941 */ /* 0x000fea0003800200 */
.L_x_23372:
        /* <DEDUP_REMOVED lines=29> */
.L_x_23421:
        /* <DEDUP_REMOVED lines=13> */
.L_x_23423:
[----:B------:R-:W-:Y:S05]  /*15250*/  BSYNC.RECONVERGENT B2 ;  /* 0x0000000000027941 */ /* 0x000fea0003800200 */
.L_x_23422:
        /* <DEDUP_REMOVED lines=61> */
.L_x_23420:
[----:B------:R-:W-:Y:S05]  /*15630*/  BSYNC.RECONVERGENT B1 ;  /* 0x0000000000017941 */ /* 0x000fea0003800200 */
.L_x_23419:
        /* <DEDUP_REMOVED lines=25> */
.L_x_23426:
        /* <DEDUP_REMOVED lines=13> */
.L_x_23428:
[----:B------:R-:W-:Y:S05]  /*158a0*/  BSYNC.RECONVERGENT B2 ;  /* 0x0000000000027941 */ /* 0x000fea0003800200 */
.L_x_23427:
        /* <DEDUP_REMOVED lines=60> */
.L_x_23425:
[----:B------:R-:W-:Y:S05]  /*15c70*/  BSYNC.RECONVERGENT B1 ;  /* 0x0000000000017941 */ /* 0x000fea0003800200 */
.L_x_23424:
        /* <DEDUP_REMOVED lines=22> */
.L_x_23431:
        /* <DEDUP_REMOVED lines=13> */
.L_x_23433:
[----:B------:R-:W-:Y:S05]  /*15eb0*/  BSYNC.RECONVERGENT B2 ;  /* 0x0000000000027941 */ /* 0x000fea0003800200 */
.L_x_23432:
        /* <DEDUP_REMOVED lines=60> */
.L_x_23430:
[----:B------:R-:W-:Y:S05]  /*16280*/  BSYNC.RECONVERGENT B1 ;  /* 0x0000000000017941 */ /* 0x000fea0003800200 */
.L_x_23429:
        /* <DEDUP_REMOVED lines=22> */
.L_x_23436:
        /* <DEDUP_REMOVED lines=13> */
.L_x_23438:
[----:B------:R-:W-:Y:S05]  /*164c0*/  BSYNC.RECONVERGENT B2 ;  /* 0x0000000000027941 */ /* 0x000fea0003800200 */
.L_x_23437:
        /* <DEDUP_REMOVED lines=60> */
.L_x_23435:
[----:B------:R-:W-:Y:S05]  /*16890*/  BSYNC.RECONVERGENT B1 ;  /* 0x0000000000017941 */ /* 0x000fea0003800200 */
.L_x_23434:
        /* <DEDUP_REMOVED lines=10> */
.L_x_23418:
        /* <DEDUP_REMOVED lines=16> */
.L_x_23442:
        /* <DEDUP_REMOVED lines=13> */
.L_x_23444:
[----:B------:R-:W-:Y:S05]  /*16b10*/  BSYNC.RECONVERGENT B2 ;  /* 0x0000000000027941 */ /* 0x000fea0003800200 */
.L_x_23443:
        /* <DEDUP_REMOVED lines=61> */
.L_x_23441:
[----:B------:R-:W-:Y:S05]  /*16ef0*/  BSYNC.RECONVERGENT B1 ;  /* 0x0000000000017941 */ /* 0x000fea0003800200 */
.L_x_23440:
        /* <DEDUP_REMOVED lines=25> */
.L_x_23447:
        /* <DEDUP_REMOVED lines=13> */
.L_x_23449:
[----:B------:R-:W-:Y:S05]  /*17160*/  BSYNC.RECONVERGENT B2 ;  /* 0x0000000000027941 */ /* 0x000fea0003800200 */
.L_x_23448:
        /* <DEDUP_REMOVED lines=60> */
.L_x_23446:
[----:B------:R-:W-:Y:S05]  /*17530*/  BSYNC.RECONVERGENT B1 ;  /* 0x0000000000017941 */ /* 0x000fea0003800200 */
.L_x_23445:
        /* <DEDUP_REMOVED lines=22> */
.L_x_23452:
        /* <DEDUP_REMOVED lines=13> */
.L_x_23454:
[----:B------:R-:W-:Y:S05]  /*17770*/  BSYNC.RECONVERGENT B2 ;  /* 0x0000000000027941 */ /* 0x000fea0003800200 */
.L_x_23453:
        /* <DEDUP_REMOVED lines=60> */
.L_x_23451:
[----:B------:R-:W-:Y:S05]  /*17b40*/  BSYNC.RECONVERGENT B1 ;  /* 0x0000000000017941 */ /* 0x000fea0003800200 */
.L_x_23450:
        /* <DEDUP_REMOVED lines=22> */
.L_x_23457:
        /* <DEDUP_REMOVED lines=13> */
.L_x_23459:
[----:B------:R-:W-:Y:S05]  /*17d80*/  BSYNC.RECONVERGENT B2 ;  /* 0x0000000000027941 */ /* 0x000fea0003800200 */
.L_x_23458:
        /* <DEDUP_REMOVED lines=60> */
.L_x_23456:
[----:B------:R-:W-:Y:S05]  /*18150*/  BSYNC.RECONVERGENT B1 ;  /* 0x0000000000017941 */ /* 0x000fea0003800200 */
.L_x_23455:
        /* <DEDUP_REMOVED lines=9> */
.L_x_23439:
[----:B------:R-:W-:Y:S01]  /*181f0*/  SEL R66, RZ, 0x10000, !P4 ;  /* 0x00010000ff427807 */ /* 0x000fe20006000000 */
[----:B------:R-:W0:Y:S01]  /*18200*/  LDC.64 R82, c[0x0][0x3b0] ;  /* 0x0000ec00ff527b82 */ /* 0x000e220000000a00 */
[----:B------:R-:W-:Y:S02]  /*18210*/  SEL R67, RZ, 0x100, !P3 ;  /* 0x00000100ff437807 */ /* 0x000fe40005800000 */
[----:B------:R-:W-:Y:S02]  /*18220*/  SEL R80, RZ, 0x1000000, !P5 ;  /* 0x01000000ff507807 */ /* 0x000fe40006800000 */
[----:B------:R-:W-:Y:S02]  /*18230*/  SEL R11, RZ, 0x1, !P2 ;  /* 0x00000001ff0b7807 */ /* 0x000fe40005000000 */
[----:B------:R-:W-:Y:S02]  /*18240*/  IADD3 R80, PT, PT, R67, R80, R66 ;  /* 0x0000005043507210 */ /* 0x000fe40007ffe042 */
[----:B------:R-:W1:Y:S03]  /*18250*/  LDC.64 R66, c[0x0][0x3a8] ;  /* 0x0000ea00ff427b82 */ /* 0x000e660000000a00 */
[----:B------:R-:W-:-:S02]  /*18260*/  IMAD.IADD R11, R80, 0x1, R11 ;  /* 0x00000001500b7824 */ /* 0x000fc400078e020b */
[----:B-1----:R-:W-:-:S05]  /*18270*/  IMAD.WIDE.U32 R66, R65, 0x10, R66 ;  /* 0x0000001041427825 */ /* 0x002fca00078e0042 */
[----:B------:R0:W-:Y:S02]  /*18280*/  STG.E.128 desc[UR6][R66.64], R56 ;  /* 0x0000003842007986 */ /* 0x0001e4000c101d06 */
[----:B0-----:R-:W-:-:S04]  /*18290*/  IMAD.WIDE.U32 R66, R65, 0x4, R82 ;  /* 0x0000000441427825 */ /* 0x001fc800078e0052 */
[----:B------:R-:W-:Y:S01]  /*182a0*/  VIADD R65, R65, 0x100 ;  /* 0x0000010041417836 */ /* 0x000fe20000000000 */
[----:B------:R0:W-:Y:S02]  /*182b0*/  STG.E desc[UR6][R66.64], R11 ;  /* 0x0000000b42007986 */ /* 0x0001e4000c101906 */
[----:B0-----:R-:W-:-:S07]  /*182c0*/  MOV R11, R79 ;  /* 0x0000004f000b7202 */ /* 0x001fce0000000f00 */
.L_x_23417:
[----:B------:R-:W-:Y:S05]  /*182d0*/  BSYNC.RECONVERGENT B0 ;  /* 0x0000000000007941 */ /* 0x000fea0003800200 */
.L_x_23416:
        /* <DEDUP_REMOVED lines=29> */
.L_x_23465:
        /* <DEDUP_REMOVED lines=13> */
.L_x_23467:
[----:B------:R-:W-:Y:S05]  /*18580*/  BSYNC.RECONVERGENT B2 ;  /* 0x0000000000027941 */ /* 0x000fea0003800200 */
.L_x_23466:
        /* <DEDUP_REMOVED lines=61> */
.L_x_23464:
[----:B------:R-:W-:Y:S05]  /*18960*/  BSYNC.RECONVERGENT B1 ;  /* 0x0000000000017941 */ /* 0x000fea0003800200 */
.L_x_23463:
        /* <DEDUP_REMOVED lines=25> */
.L_x_23470:
        /* <DEDUP_REMOVED lines=13> */
.L_x_23472:
[----:B------:R-:W-:Y:S05]  /*18bd0*/  BSYNC.RECONVERGENT B2 ;  /* 0x0000000000027941 */ /* 0x000fea0003800200 */
.L_x_23471:
        /* <DEDUP_REMOVED lines=60> */
.L_x_23469:
[----:B------:R-:W-:Y:S05]  /*18fa0*/  BSYNC.RECONVERGENT B1 ;  /* 0x0000000000017941 */ /* 0x000fea0003800200 */
.L_x_23468:
        /* <DEDUP_REMOVED lines=22> */
.L_x_23475:
        /* <DEDUP_REMOVED lines=13> */
.L_x_23477:
[----:B------:R-:W-:Y:S05]  /*191e0*/  BSYNC.RECONVERGENT B2 ;  /* 0x0000000000027941 */ /* 0x000fea0003800200 */
.L_x_23476:
        /* <DEDUP_REMOVED lines=60> */
.L_x_23474:
[----:B------:R-:W-:Y:S05]  /*195b0*/  BSYNC.RECONVERGENT B1 ;  /* 0x0000000000017941 */ /* 0x000fea0003800200 */
.L_x_23473:
        /* <DEDUP_REMOVED lines=22> */
.L_x_23480:
        /* <DEDUP_REMOVED lines=13> */
.L_x_23482:
[----:B------:R-:W-:Y:S05]  /*197f0*/  BSYNC.RECONVERGENT B2 ;  /* 0x0000000000027941 */ /* 0x000fea0003800200 */
.L_x_23481:
        /* <DEDUP_REMOVED lines=60> */
.L_x_23479:
[----:B------:R-:W-:Y:S05]  /*19bc0*/  BSYNC.RECONVERGENT B1 ;  /* 0x0000000000017941 */ /* 0x000fea0003800200 */
.L_x_23478:
        /* <DEDUP_REMOVED lines=10> */
.L_x_23462:
        /* <DEDUP_REMOVED lines=16> */
.L_x_23486:
        /* <DEDUP_REMOVED lines=13> */
.L_x_23488:
[----:B------:R-:W-:Y:S05]  /*19e40*/  BSYNC.RECONVERGENT B2 ;  /* 0x0000000000027941 */ /* 0x000fea0003800200 */
.L_x_23487:
        /* <DEDUP_REMOVED lines=61> */
.L_x_23485:
[----:B------:R-:W-:Y:S05]  /*1a220*/  BSYNC.RECONVERGENT B1 ;  /* 0x0000000000017941 */ /* 0x000fea0003800200 */
.L_x_23484:
        /* <DEDUP_REMOVED lines=25> */
.L_x_23491:
        /* <DEDUP_REMOVED lines=13> */
.L_x_23493:
[----:B------:R-:W-:Y:S05]  /*1a490*/  BSYNC.RECONVERGENT B2 ;  /* 0x0000000000027941 */ /* 0x000fea0003800200 */
.L_x_23492:
        /* <DEDUP_REMOVED lines=60> */
.L_x_23490:
[----:B------:R-:W-:Y:S05]  /*1a860*/  BSYNC.RECONVERGENT B1 ;  /* 0x0000000000017941 */ /* 0x000fea0003800200 */
.L_x_23489:
        /* <DEDUP_REMOVED lines=22> */
.L_x_23496:
        /* <DEDUP_REMOVED lines=13> */
.L_x_23498:
[----:B------:R-:W-:Y:S05]  /*1aaa0*/  BSYNC.RECONVERGENT B2 ;  /* 0x0000000000027941 */ /* 0x000fea0003800200 */
.L_x_23497:
        /* <DEDUP_REMOVED lines=60> */
.L_x_23495:
[----:B------:R-:W-:Y:S05]  /*1ae70*/  BSYNC.RECONVERGENT B1 ;  /* 0x0000000000017941 */ /* 0x000fea0003800200 */
.L_x_23494:
        /* <DEDUP_REMOVED lines=22> */
.L_x_23501:
        /* <DEDUP_REMOVED lines=13> */
.L_x_23503:
[----:B------:R-:W-:Y:S05]  /*1b0b0*/  BSYNC.RECONVERGENT B2 ;  /* 0x0000000000027941 */ /* 0x000fea0003800200 */
.L_x_23502:
        /* <DEDUP_REMOVED lines=60> */
.L_x_23500:
[----:B------:R-:W-:Y:S05]  /*1b480*/  BSYNC.RECONVERGENT B1 ;  /* 0x0000000000017941 */ /* 0x000fea0003800200 */
.L_x_23499:
        /* <DEDUP_REMOVED lines=9> */
.L_x_23483:
        /* <DEDUP_REMOVED lines=8> */
[----:B0-----:R-:W-:-:S05]  /*1b5a0*/  IMAD.WIDE.U32 R66, R65, 0x10, R66 ;  /* 0x0000001041427825 */ /* 0x001fca00078e0042 */
[----:B------:R-:W-:Y:S01]  /*1b5b0*/  STG.E.128 desc[UR6][R66.64], R60 ;  /* 0x0000003c42007986 */ /* 0x000fe2000c101d06 */
[----:B-1----:R-:W-:-:S05]  /*1b5c0*/  IMAD.WIDE.U32 R64, R65, 0x4, R82 ;  /* 0x0000000441407825 */ /* 0x002fca00078e0052 */
[----:B------:R0:W-:Y:S02]  /*1b5d0*/  STG.E desc[UR6][R64.64], R11 ;  /* 0x0000000b40007986 */ /* 0x0001e4000c101906 */
[----:B0-----:R-:W-:-:S07]  /*1b5e0*/  IMAD.MOV.U32 R11, RZ, RZ, R79 ;  /* 0x000000ffff0b7224 */ /* 0x001fce00078e004f */
.L_x_23461:
[----:B------:R-:W-:Y:S05]  /*1b5f0*/  BSYNC.RECONVERGENT B0 ;  /* 0x0000000000007941 */ /* 0x000fea0003800200 */
.L_x_23460:
[----:B-----5:R-:W-:Y:S01]  /*1b600*/  FADD.FTZ R64, RZ, R32 ;  /* 0x00000020ff407221 */ /* 0x020fe20000010000 */
[C---:B------:R-:W-:Y:S01]  /*1b610*/  ISETP.GT.U32.AND P2, PT, R2.reuse, 0x1ff, PT ;  /* 0x000001ff0200780c */ /* 0x040fe20003f44070 */
[----:B------:R-:W0:Y:S01]  /*1b620*/  S2R R85, SR_TID.X ;  /* 0x0000000000557919 */ /* 0x000e220000002100 */
[C---:B------:R-:W-:Y:S01]  /*1b630*/  ISETP.GT.U32.AND P6, PT, R2.reuse, 0x2ff, PT ;  /* 0x000002ff0200780c */ /* 0x040fe20003fc4070 */
[----:B------:R-:W-:Y:S01]  /*1b640*/  FADD.FTZ R64, R33, R64 ;  /* 0x0000004021407221 */ /* 0x000fe20000010000 */
[C---:B------:R-:W-:Y:S01]  /*1b650*/  ISETP.GT.U32.AND P5, PT, R2.reuse, 0x3ff, PT ;  /* 0x000003ff0200780c */ /* 0x040fe20003fa4070 */
[----:B------:R-:W-:Y:S01]  /*1b660*/  BSSY.RECONVERGENT B0, `(.L_x_23504) ;  /* 0x0000087000007945 */ /* 0x000fe20003800200 */
        /* <DEDUP_REMOVED lines=115> */
[----:B0-----:R-:W-:-:S04]  /*1bda0*/  LOP3.LUT P2, RZ, R85, 0x1f, RZ, 0xc0, !PT ;  /* 0x0000001f55ff7812 */ /* 0x001fc8000784c0ff */
        /* <DEDUP_REMOVED lines=18> */
.L_x_23505:
[----:B------:R-:W-:Y:S05]  /*1bed0*/  BSYNC.RECONVERGENT B0 ;  /* 0x0000000000007941 */ /* 0x000fea0003800200 */
.L_x_23504:
[----:B0-----:R-:W-:Y:S01]  /*1bee0*/  LOP3.LUT R66, R85, 0x1f, RZ, 0xc0, !PT ;  /* 0x0000001f55427812 */ /* 0x001fe200078ec0ff */
[----:B------:R-:W-:Y:S01]  /*1bef0*/  BAR.SYNC.DEFER_BLOCKING 0x0 ;  /* 0x0000000000007b1d */ /* 0x000fe20000010000 */
[----:B------:R-:W-:Y:S01]  /*1bf00*/  HFMA2 R83, -RZ, RZ, 0, 0 ;  /* 0x00000000ff537431 */ /* 0x000fe200000001ff */
[----:B------:R-:W-:Y:S02]  /*1bf10*/  CS2R R64, SRZ ;  /* 0x0000000000407805 */ /* 0x000fe4000001ff00 */
[----:B------:R-:W-:Y:S02]  /*1bf20*/  ISETP.GT.U32.AND P2, PT, R66, 0x7, PT ;  /* 0x000000074200780c */ /* 0x000fe40003f44070 */
[----:B------:R-:W-:Y:S11]  /*1bf30*/  BSSY.RECONVERGENT B0, `(.L_x_23506) ;  /* 0x000000a000007945 */ /* 0x000ff60003800200 */
[----:B------:R-:W-:Y:S05]  /*1bf40*/  @P2 BRA `(.L_x_23507) ;  /* 0x0000000000202947 */ /* 0x000fea0003800000 */
[----:B------:R0:W5:Y:S01]  /*1bf50*/  LDL R83, [R1+0x8] ;  /* 0x0000080001537983 */ /* 0x0001620000100800 */
[----:B------:R-:W1:Y:S01]  /*1bf60*/  S2UR UR5, SR_CgaCtaId ;  /* 0x00000000000579c3 */ /* 0x000e620000008800 */
[----:B------:R-:W-:Y:S01]  /*1bf70*/  UMOV UR4, 0x400 ;  /* 0x0000040000047882 */ /* 0x000fe20000000000 */
[----:B------:R-:W-:-:S05]  /*1bf80*/  IMAD.SHL.U32 R64, R85, 0x8, RZ ;  /* 0x0000000855407824 */ /* 0x000fca00078e00ff */
[----:B------:R-:W-:Y:S01]  /*1bf90*/  LOP3.LUT R64, R64, 0xf8, RZ, 0xc0, !PT ;  /* 0x000000f840407812 */ /* 0x000fe200078ec0ff */
[----:B-1----:R-:W-:-:S04]  /*1bfa0*/  ULEA UR4, UR5, UR4, 0x18 ;  /* 0x0000000405047291 */ /* 0x002fc8000f8ec0ff */
[----:B------:R-:W-:-:S09]  /*1bfb0*/  @UP1 UIADD3 UR4, UPT, UPT, UR4, 0x40, URZ ;  /* 0x0000004004041890 */ /* 0x000fd2000fffe0ff */
[----:B0-----:R-:W1:Y:S03]  /*1bfc0*/  LDS.64 R64, [R64+UR4] ;  /* 0x0000000440407984 */ /* 0x001e660008000a00 */
.L_x_23507:
[----:B------:R-:W-:Y:S05]  /*1bfd0*/  BSYNC.RECONVERGENT B0 ;  /* 0x0000000000007941 */ /* 0x000fea0003800200 */
.L_x_23506:
[----:B-----5:R-:W0:Y:S01]  /*1bfe0*/  SHFL.DOWN PT, R82, R83, 0x4, 0x1f ;  /* 0x08801f0053527f89 */ /* 0x020e2200000e0000 */
[----:B------:R-:W-:Y:S01]  /*1bff0*/  ISETP.NE.AND P2, PT, R85, RZ, PT ;  /* 0x000000ff5500720c */ /* 0x000fe20003f45270 */
[----:B------:R-:W-:Y:S01]  /*1c000*/  BSSY.RECONVERGENT B0, `(.L_x_23508) ;  /* 0x000005c000007945 */ /* 0x000fe20003800200 */
[----:B------:R-:W-:Y:S01]  /*1c010*/  ISETP.NE.AND P3, PT, RZ, UR10, PT ;  /* 0x0000000aff007c0c */ /* 0x000fe2000bf65270 */
[----:B-1----:R-:W1:Y:S01]  /*1c020*/  SHFL.DOWN PT, R80, R64, 0x4, 0x1f ;  /* 0x08801f0040507f89 */ /* 0x002e6200000e0000 */
[----:B0-----:R-:W-:Y:S02]  /*1c030*/  IADD3 R67, PT, PT, R82, R83, RZ ;  /* 0x0000005352437210 */ /* 0x001fe40007ffe0ff */
[----:B------:R-:W-:Y:S02]  /*1c040*/  I2FP.F32.S32 R82, R82 ;  /* 0x0000005200527245 */ /* 0x000fe40000201400 */
[----:B------:R-:W-:Y:S01]  /*1c050*/  I2FP.F32.S32 R66, R67 ;  /* 0x0000004300427245 */ /* 0x000fe20000201400 */
[C---:B-1----:R-:W-:Y:S01]  /*1c060*/  FADD.FTZ R84, -R80.reuse, R64 ;  /* 0x0000004050547221 */ /* 0x042fe20000010100 */
[----:B------:R-:W-:Y:S01]  /*1c070*/  I2FP.F32.S32 R83, R83 ;  /* 0x0000005300537245 */ /* 0x000fe20000201400 */
[----:B------:R-:W-:Y:S01]  /*1c080*/  FMUL.FTZ R80, R80, R82 ;  /* 0x0000005250507220 */ /* 0x000fe20000410000 */
[----:B------:R-:W0:Y:S01]  /*1c090*/  MUFU.RCP R79, R66 ;  /* 0x00000042004f7308 */ /* 0x000e220000001000 */
[----:B------:R-:W-:-:S02]  /*1c0a0*/  FMUL.FTZ R84, R84, R84 ;  /* 0x0000005454547220 */ /* 0x000fc40000410000 */
[----:B------:R-:W-:Y:S02]  /*1c0b0*/  FFMA.FTZ R64, R83, R64, R80 ;  /* 0x0000004053407223 */ /* 0x000fe40000010050 */
[----:B------:R-:W-:Y:S02]  /*1c0c0*/  FMUL.FTZ R84, R84, R83 ;  /* 0x0000005354547220 */ /* 0x000fe40000410000 */
[----:B------:R-:W1:Y:S02]  /*1c0d0*/  SHFL.DOWN PT, R83, R65, 0x4, 0x1f ;  /* 0x08801f0041537f89 */ /* 0x000e6400000e0000 */
[----:B------:R-:W-:Y:S02]  /*1c0e0*/  FMUL.FTZ R84, R84, R82 ;  /* 0x0000005254547220 */ /* 0x000fe40000410000 */
[----:B------:R-:W2:Y:S01]  /*1c0f0*/  SHFL.DOWN PT, R82, R67, 0x2, 0x1f ;  /* 0x08401f0043527f89 */ /* 0x000ea200000e0000 */
[----:B0-----:R-:W-:-:S05]  /*1c100*/  FMUL.FTZ R64, R79, R64 ;  /* 0x000000404f407220 */ /* 0x001fca0000410000 */
[----:B------:R-:W0:Y:S01]  /*1c110*/  SHFL.DOWN PT, R80, R64, 0x2, 0x1f ;  /* 0x08401f0040507f89 */ /* 0x000e2200000e0000 */
[----:B-1----:R-:W-:Y:S01]  /*1c120*/  FADD.FTZ R83, R83, R65 ;  /* 0x0000004153537221 */ /* 0x002fe20000010000 */
[----:B--2---:R-:W-:-:S03]  /*1c130*/  I2FP.F32.S32 R65, R82 ;  /* 0x0000005200417245 */ /* 0x004fc60000201400 */
[----:B------:R-:W-:Y:S01]  /*1c140*/  FFMA.FTZ R79, R79, R84, R83 ;  /* 0x000000544f4f7223 */ /* 0x000fe20000010053 */
[----:B------:R-:W-:-:S04]  /*1c150*/  IMAD.IADD R67, R67, 0x1, R82 ;  /* 0x0000000143437824 */ /* 0x000fc800078e0252 */
[----:B------:R-:W1:Y:S01]  /*1c160*/  SHFL.DOWN PT, R82, R79, 0x2, 0x1f ;  /* 0x08401f004f527f89 */ /* 0x000e6200000e0000 */
[----:B0-----:R-:W-:Y:S01]  /*1c170*/  FMUL.FTZ R84, R80, R65 ;  /* 0x0000004150547220 */ /* 0x001fe20000410000 */
[----:B------:R-:W-:-:S03]  /*1c180*/  FADD.FTZ R80, R64, -R80 ;  /* 0x8000005040507221 */ /* 0x000fc60000010000 */
[----:B------:R-:W-:Y:S01]  /*1c190*/  FFMA.FTZ R84, R66, R64, R84 ;  /* 0x0000004042547223 */ /* 0x000fe20000010054 */
[----:B------:R-:W-:Y:S01]  /*1c1a0*/  I2FP.F32.S32 R64, R67 ;  /* 0x0000004300407245 */ /* 0x000fe20000201400 */
[----:B------:R-:W-:-:S03]  /*1c1b0*/  FMUL.FTZ R80, R80, R80 ;  /* 0x0000005050507220 */ /* 0x000fc60000410000 */
[----:B------:R-:W0:Y:S01]  /*1c1c0*/  MUFU.RCP R83, R64 ;  /* 0x0000004000537308 */ /* 0x000e220000001000 */
[----:B------:R-:W-:Y:S02]  /*1c1d0*/  FMUL.FTZ R80, R66, R80 ;  /* 0x0000005042507220 */ /* 0x000fe40000410000 */
[----:B------:R-:W2:Y:S02]  /*1c1e0*/  SHFL.DOWN PT, R66, R67, 0x1, 0x1f ;  /* 0x08201f0043427f89 */ /* 0x000ea400000e0000 */
[----:B------:R-:W-:Y:S01]  /*1c1f0*/  FMUL.FTZ R80, R80, R65 ;  /* 0x0000004150507220 */ /* 0x000fe20000410000 */
[----:B-1----:R-:W-:Y:S01]  /*1c200*/  FADD.FTZ R82, R79, R82 ;  /* 0x000000524f527221 */ /* 0x002fe20000010000 */
[----:B0-----:R-:W-:-:S03]  /*1c210*/  FMUL.FTZ R84, R83, R84 ;  /* 0x0000005453547220 */ /* 0x001fc60000410000 */
[----:B------:R-:W-:Y:S02]  /*1c220*/  FFMA.FTZ R80, R83, R80, R82 ;  /* 0x0000005053507223 */ /* 0x000fe40000010052 */
[----:B------:R-:W0:Y:S01]  /*1c230*/  SHFL.DOWN PT, R65, R84, 0x1, 0x1f ;  /* 0x08201f0054417f89 */ /* 0x000e2200000e0000 */
[----:B--2---:R-:W-:-:S03]  /*1c240*/  IADD3 R67, PT, PT, R67, R66, RZ ;  /* 0x0000004243437210 */ /* 0x004fc60007ffe0ff */
[----:B------:R-:W1:Y:S01]  /*1c250*/  SHFL.DOWN PT, R79, R80, 0x1, 0x1f ;  /* 0x08201f00504f7f89 */ /* 0x000e6200000e0000 */
[----:B------:R-:W-:Y:S02]  /*1c260*/  I2FP.F32.S32 R66, R66 ;  /* 0x0000004200427245 */ /* 0x000fe40000201400 */
        /* <DEDUP_REMOVED lines=9> */
[----:B------:R-:W0:Y:S02]  /*1c300*/  LDC R64, c[0x0][0x448] ;  /* 0x00011200ff407b82 */ /* 0x000e240000000800 */
[----:B------:R-:W-:Y:S02]  /*1c310*/  FMUL.FTZ R82, R82, R66 ;  /* 0x0000004252527220 */ /* 0x000fe40000410000 */
[----:B------:R-:W1:Y:S02]  /*1c320*/  SHFL.IDX PT, R80, R65, RZ, 0x1f ;  /* 0x00001fff41507589 */ /* 0x000e6400000e0000 */
[----:B------:R-:W-:-:S02]  /*1c330*/  FFMA.FTZ R79, R67, R82, R79 ;  /* 0x00000052434f7223 */ /* 0x000fc4000001004f */
[----:B------:R-:W2:Y:S04]  /*1c340*/  @!P2 LDC.64 R66, c[0x0][0x3c0] ;  /* 0x0000f000ff42ab82 */ /* 0x000ea80000000a00 */
[----:B------:R-:W0:Y:S01]  /*1c350*/  SHFL.IDX PT, R79, R79, RZ, 0x1f ;  /* 0x00001fff4f4f7589 */ /* 0x000e2200000e0000 */
[----:B-1----:R-:W-:Y:S01]  /*1c360*/  FMUL.FTZ R82, R80, R80 ;  /* 0x0000005050527220 */ /* 0x002fe20000410000 */
[----:B--2---:R-:W-:-:S04]  /*1c370*/  @!P2 IMAD.WIDE R66, R0, 0x4, R66 ;  /* 0x000000040042a825 */ /* 0x004fc800078e0242 */
[----:B------:R-:W-:Y:S01]  /*1c380*/  FSEL R82, R82, RZ, P3 ;  /* 0x000000ff52527208 */ /* 0x000fe20001800000 */
[----:B0-----:R-:W-:Y:S01]  /*1c390*/  FFMA.FTZ R79, R79, UR11, R64 ;  /* 0x0000000b4f4f7c23 */ /* 0x001fe20008010040 */
[----:B------:R0:W-:Y:S01]  /*1c3a0*/  @!P2 STG.E desc[UR6][R66.64], R80 ;  /* 0x000000504200a986 */ /* 0x0001e2000c101906 */
[----:B------:R-:W1:Y:S02]  /*1c3b0*/  @!P2 LDC.64 R64, c[0x0][0x3c8] ;  /* 0x0000f200ff40ab82 */ /* 0x000e640000000a00 */
[----:B------:R-:W-:-:S06]  /*1c3c0*/  FADD.FTZ R79, R79, R82 ;  /* 0x000000524f4f7221 */ /* 0x000fcc0000010000 */
[----:B------:R-:W2:Y:S01]  /*1c3d0*/  MUFU.RSQ R79, R79 ;  /* 0x0000004f004f7308 */ /* 0x000ea20000001400 */
[----:B0-----:R-:W-:Y:S01]  /*1c3e0*/  FSEL R80, R80, RZ, !P3 ;  /* 0x000000ff50507208 */ /* 0x001fe20005800000 */
[----:B-1----:R-:W-:-:S05]  /*1c3f0*/  @!P2 IMAD.WIDE R64, R0, 0x4, R64 ;  /* 0x000000040040a825 */ /* 0x002fca00078e0240 */
[----:B--2---:R0:W-:Y:S01]  /*1c400*/  @!P2 STG.E desc[UR6][R64.64], R79 ;  /* 0x0000004f4000a986 */ /* 0x0041e2000c101906 */
[----:B------:R-:W-:Y:S05]  /*1c410*/  @!P1 BRA `(.L_x_23509) ;  /* 0x0000000000689947 */ /* 0x000fea0003800000 */
[----:B------:R-:W2:Y:S04]  /*1c420*/  LDL.S16 R85, [R1+0x6] ;  /* 0x0000060001557983 */ /* 0x000ea80000100600 */
[----:B------:R-:W3:Y:S01]  /*1c430*/  LDL.S16 R83, [R1+0x4] ;  /* 0x0000040001537983 */ /* 0x000ee20000100600 */
[----:B0-----:R-:W-:Y:S01]  /*1c440*/  FADD.FTZ R64, R32, -R80 ;  /* 0x8000005020407221 */ /* 0x001fe20000010000 */
[----:B------:R-:W-:Y:S02]  /*1c450*/  HADD2.F32 R66, -RZ, R26.H0_H0 ;  /* 0x2000001aff427230 */ /* 0x000fe40000004100 */
[----:B------:R-:W-:Y:S02]  /*1c460*/  HADD2.F32 R67, -RZ, R120.H0_H0 ;  /* 0x20000078ff437230 */ /* 0x000fe40000004100 */
[----:B------:R-:W-:Y:S01]  /*1c470*/  FMUL.FTZ R64, R79, R64 ;  /* 0x000000404f407220 */ /* 0x000fe20000410000 */
[----:B------:R-:W-:-:S02]  /*1c480*/  HADD2.F32 R82, -RZ, R27.H0_H0 ;  /* 0x2000001bff527230 */ /* 0x000fc40000004100 */
[----:B--2---:R-:W-:Y:S02]  /*1c490*/  HADD2.F32 R65, -RZ, R85.H0_H0 ;  /* 0x20000055ff417230 */ /* 0x004fe40000004100 */
[----:B------:R-:W0:Y:S03]  /*1c4a0*/  LDC.64 R84, c[0x0][0x428] ;  /* 0x00010a00ff547b82 */ /* 0x000e260000000a00 */
[----:B------:R-:W-:Y:S01]  /*1c4b0*/  FFMA.FTZ R64, R64, R65, R66 ;  /* 0x0000004140407223 */ /* 0x000fe20000010042 */
[----:B------:R-:W-:Y:S01]  /*1c4c0*/  FADD.FTZ R65, R33, -R80 ;  /* 0x8000005021417221 */ /* 0x000fe20000010000 */
[----:B------:R-:W-:-:S03]  /*1c4d0*/  HADD2.F32 R66, -RZ, R120.H1_H1 ;  /* 0x30000078ff427230 */ /* 0x000fc60000004100 */
[----:B------:R-:W-:-:S04]  /*1c4e0*/  FMUL.FTZ R65, R79, R65 ;  /* 0x000000414f417220 */ /* 0x000fc80000410000 */
[----:B------:R-:W-:Y:S01]  /*1c4f0*/  FFMA.FTZ R65, R65, R66, R67 ;  /* 0x0000004241417223 */ /* 0x000fe20000010043 */
[----:B------:R-:W-:Y:S01]  /*1c500*/  FADD.FTZ R66, R34, -R80 ;  /* 0x8000005022427221 */ /* 0x000fe20000010000 */
[----:B---3--:R-:W-:Y:S02]  /*1c510*/  HADD2.F32 R67, -RZ, R83.H0_H0 ;  /* 0x20000053ff437230 */ /* 0x008fe40000004100 */
[----:B------:R-:W-:Y:S02]  /*1c520*/  HADD2.F32 R83, -RZ, R119.H0_H0 ;  /* 0x20000077ff537230 */ /* 0x000fe40000004100 */
[----:B------:R-:W-:-:S04]  /*1c530*/  FMUL.FTZ R66, R79, R66 ;  /* 0x000000424f427220 */ /* 0x000fc80000410000 */
[----:B------:R-:W-:Y:S01]  /*1c540*/  FFMA.FTZ R66, R66, R67, R82 ;  /* 0x0000004342427223 */ /* 0x000fe20000010052 */
[----:B------:R-:W-:Y:S01]  /*1c550*/  FADD.FTZ R67, R35, -R80 ;  /* 0x8000005023437221 */ /* 0x000fe20000010000 */
[----:B------:R-:W-:-:S03]  /*1c560*/  HADD2.F32 R82, -RZ, R119.H1_H1 ;  /* 0x30000077ff527230 */ /* 0x000fc60000004100 */
[----:B------:R-:W-:-:S04]  /*1c570*/  FMUL.FTZ R67, R79, R67 ;  /* 0x000000434f437220 */ /* 0x000fc80000410000 */
[----:B------:R-:W-:Y:S01]  /*1c580*/  FFMA.FTZ R67, R67, R82, R83 ;  /* 0x0000005243437223 */ /* 0x000fe20000010053 */
[----:B0-----:R-:W-:-:S04]  /*1c590*/  IMAD.WIDE.U32 R82, R12, 0x10, R84 ;  /* 0x000000100c527825 */ /* 0x001fc800078e0054 */
[----:B------:R-:W-:Y:S01]  /*1c5a0*/  VIADD R12, R12, 0x100 ;  /* 0x000001000c0c7836 */ /* 0x000fe20000000000 */
[----:B------:R1:W-:Y:S06]  /*1c5b0*/  STG.E.128 desc[UR6][R82.64], R64 ;  /* 0x0000004052007986 */ /* 0x0003ec000c101d06 */
.L_x_23509:
[----:B------:R-:W-:Y:S05]  /*1c5c0*/  BSYNC.RECONVERGENT B0 ;  /* 0x0000000000007941 */ /* 0x000fea0003800200 */
.L_x_23508:
[----:B------:R-:W-:Y:S01]  /*1c5d0*/  ISETP.NE.AND P1, PT, R93, RZ, PT ;  /* 0x000000ff5d00720c */ /* 0x000fe20003f25270 */
[----:B------:R-:W-:-:S12]  /*1c5e0*/  BSSY.RECONVERGENT B0, `(.L_x_23510) ;  /* 0x000001c000007945 */ /* 0x000fd80003800200 */
[----:B------:R-:W-:Y:S05]  /*1c5f0*/  @!P1 BRA `(.L_x_23511) ;  /* 0x0000000000689947 */ /* 0x000fea0003800000 */
[----:B01----:R-:W2:Y:S04]  /*1c600*/  LDL.S16 R65, [R1+0x2] ;  /* 0x0000020001417983 */ /* 0x003ea80000100600 */
[----:B------:R-:W3:Y:S01]  /*1c610*/  LDL.S16 R84, [R1] ;  /* 0x0000000001547983 */ /* 0x000ee20000100600 */
[----:B------:R-:W-:Y:S01]  /*1c620*/  FADD.FTZ R64, R36, -R80 ;  /* 0x8000005024407221 */ /* 0x000fe20000010000 */
[----:B------:R-:W-:Y:S01]  /*1c630*/  HADD2.F32 R66, -RZ, R24.H0_H0 ;  /* 0x20000018ff427230 */ /* 0x000fe20000004100 */
[----:B------:R-:W0:Y:S01]  /*1c640*/  LDC.64 R82, c[0x0][0x428] ;  /* 0x00010a00ff527b82 */ /* 0x000e220000000a00 */
[----:B------:R-:W-:Y:S02]  /*1c650*/  HADD2.F32 R67, -RZ, R118.H0_H0 ;  /* 0x20000076ff437230 */ /* 0x000fe40000004100 */
[----:B------:R-:W-:Y:S01]  /*1c660*/  FMUL.FTZ R64, R79, R64 ;  /* 0x000000404f407220 */ /* 0x000fe20000410000 */
[----:B------:R-:W-:-:S02]  /*1c670*/  HADD2.F32 R85, -RZ, R117.H0_H0 ;  /* 0x20000075ff557230 */ /* 0x000fc40000004100 */
[C---:B0-----:R-:W-:Y:S01]  /*1c680*/  IMAD.WIDE.U32 R82, R12.reuse, 0x10, R82 ;  /* 0x000000100c527825 */ /* 0x041fe200078e0052 */
[----:B------:R-:W-:-:S03]  /*1c690*/  IADD3 R12, PT, PT, R12, 0x100, RZ ;  /* 0x000001000c0c7810 */ /* 0x000fc60007ffe0ff */
[----:B--2---:R-:W-:-:S05]  /*1c6a0*/  HADD2.F32 R65, -RZ, R65.H0_H0 ;  /* 0x20000041ff417230 */ /* 0x004fca0000004100 */
        /* <DEDUP_REMOVED lines=13> */
[----:B------:R-:W-:-:S05]  /*1c780*/  FFMA.FTZ R67, R67, R84, R85 ;  /* 0x0000005443437223 */ /* 0x000fca0000010055 */
[----:B------:R2:W-:Y:S02]  /*1c790*/  STG.E.128 desc[UR6][R82.64], R64 ;  /* 0x0000004052007986 */ /* 0x0005e4000c101d06 */
.L_x_23511:
[----:B------:R-:W-:Y:S05]  /*1c7a0*/  BSYNC.RECONVERGENT B0 ;  /* 0x0000000000007941 */ /* 0x000fea0003800200 */
.L_x_23510:
[----:B------:R-:W-:Y:S01]  /*1c7b0*/  ISETP.NE.AND P1, PT, R91, RZ, PT ;  /* 0x000000ff5b00720c */ /* 0x000fe20003f25270 */
[----:B------:R-:W-:-:S12]  /*1c7c0*/  BSSY.RECONVERGENT B0, `(.L_x_23512) ;  /* 0x000001a000007945 */ /* 0x000fd80003800200 */
[----:B------:R-:W-:Y:S05]  /*1c7d0*/  @!P1 BRA `(.L_x_23513) ;  /* 0x0000000000609947 */ /* 0x000fea0003800000 */
[----:B012---:R-:W-:Y:S01]  /*1c7e0*/  FADD.FTZ R64, R40, -R80 ;  /* 0x8000005028407221 */ /* 0x007fe20000010000 */
[----:B------:R-:W-:Y:S01]  /*1c7f0*/  HADD2.F32 R65, -RZ, R125.H1_H1 ;  /* 0x3000007dff417230 */ /* 0x000fe20000004100 */
[----:B------:R-:W0:Y:S01]  /*1c800*/  LDC.64 R82, c[0x0][0x428] ;  /* 0x00010a00ff527b82 */ /* 0x000e220000000a00 */
[----:B------:R-:W-:Y:S02]  /*1c810*/  HADD2.F32 R66, -RZ, R22.H0_H0 ;  /* 0x20000016ff427230 */ /* 0x000fe40000004100 */
[----:B------:R-:W-:Y:S01]  /*1c820*/  FMUL.FTZ R64, R79, R64 ;  /* 0x000000404f407220 */ /* 0x000fe20000410000 */
[--C-:B------:R-:W-:Y:S02]  /*1c830*/  HADD2.F32 R67, -RZ, R116.reuse.H0_H0 ;  /* 0x20000074ff437230 */ /* 0x100fe40000004100 */
[----:B------:R-:W-:Y:S02]  /*1c840*/  HADD2.F32 R84, -RZ, R23.H0_H0 ;  /* 0x20000017ff547230 */ /* 0x000fe40000004100 */
[----:B------:R-:W-:Y:S01]  /*1c850*/  FFMA.FTZ R64, R64, R65, R66 ;  /* 0x0000004140407223 */ /* 0x000fe20000010042 */
[----:B------:R-:W-:Y:S01]  /*1c860*/  FADD.FTZ R65, R41, -R80 ;  /* 0x8000005029417221 */ /* 0x000fe20000010000 */
[----:B------:R-:W-:-:S02]  /*1c870*/  HADD2.F32 R66, -RZ, R116.H1_H1 ;  /* 0x30000074ff427230 */ /* 0x000fc40000004100 */
[----:B------:R-:W-:Y:S02]  /*1c880*/  HADD2.F32 R85, -RZ, R115.H0_H0 ;  /* 0x20000073ff557230 */ /* 0x000fe40000004100 */
[----:B------:R-:W-:-:S04]  /*1c890*/  FMUL.FTZ R65, R79, R65 ;  /* 0x000000414f417220 */ /* 0x000fc80000410000 */
[----:B------:R-:W-:Y:S01]  /*1c8a0*/  FFMA.FTZ R65, R65, R66, R67 ;  /* 0x0000004241417223 */ /* 0x000fe20000010043 */
[----:B------:R-:W-:Y:S01]  /*1c8b0*/  FADD.FTZ R66, R42, -R80 ;  /* 0x800000502a427221 */ /* 0x000fe20000010000 */
[----:B------:R-:W-:-:S03]  /*1c8c0*/  HADD2.F32 R67, -RZ, R125.H0_H0 ;  /* 0x2000007dff437230 */ /* 0x000fc60000004100 */
[----:B------:R-:W-:-:S04]  /*1c8d0*/  FMUL.FTZ R66, R79, R66 ;  /* 0x000000424f427220 */ /* 0x000fc80000410000 */
[----:B------:R-:W-:Y:S01]  /*1c8e0*/  FFMA.FTZ R66, R66, R67, R84 ;  /* 0x0000004342427223 */ /* 0x000fe20000010054 */
[----:B------:R-:W-:Y:S01]  /*1c8f0*/  FADD.FTZ R67, R43, -R80 ;  /* 0x800000502b437221 */ /* 0x000fe20000010000 */
[----:B------:R-:W-:Y:S02]  /*1c900*/  HADD2.F32 R84, -RZ, R115.H1_H1 ;  /* 0x30000073ff547230 */ /* 0x000fe40000004100 */
[----:B0-----:R-:W-:-:S04]  /*1c910*/  IMAD.WIDE.U32 R82, R12, 0x10, R82 ;  /* 0x000000100c527825 */ /* 0x001fc800078e0052 */
[----:B------:R-:W-:Y:S01]  /*1c920*/  FMUL.FTZ R67, R79, R67 ;  /* 0x000000434f437220 */ /* 0x000fe20000410000 */
[----:B------:R-:W-:-:S03]  /*1c930*/  VIADD R12, R12, 0x100 ;  /* 0x000001000c0c7836 */ /* 0x000fc60000000000 */
[----:B------:R-:W-:-:S05]  /*1c940*/  FFMA.FTZ R67, R67, R84, R85 ;  /* 0x0000005443437223 */ /* 0x000fca0000010055 */
[----:B------:R3:W-:Y:S02]  /*1c950*/  STG.E.128 desc[UR6][R82.64], R64 ;  /* 0x0000004052007986 */ /* 0x0007e4000c101d06 */
.L_x_23513:
[----:B------:R-:W-:Y:S05]  /*1c960*/  BSYNC.RECONVERGENT B0 ;  /* 0x0000000000007941 */ /* 0x000fea0003800200 */
.L_x_23512:
[----:B------:R-:W-:Y:S01]  /*1c970*/  ISETP.NE.AND P1, PT, R90, RZ, PT ;  /* 0x000000ff5a00720c */ /* 0x000fe20003f25270 */
[----:B------:R-:W-:-:S12]  /*1c980*/  BSSY.RECONVERGENT B0, `(.L_x_23514) ;  /* 0x000001a000007945 */ /* 0x000fd80003800200 */
[----:B------:R-:W-:Y:S05]  /*1c990*/  @!P1 BRA `(.L_x_23515) ;  /* 0x0000000000609947 */ /* 0x000fea0003800000 */
[----:B0123--:R-:W-:Y:S01]  /*1c9a0*/  FADD.FTZ R64, R44, -R80 ;  /* 0x800000502c407221 */ /* 0x00ffe20000010000 */
        /* <DEDUP_REMOVED lines=20> */
[----:B------:R-:W-:-:S03]  /*1caf0*/  IADD3 R12, PT, PT, R12, 0x100, RZ ;  /* 0x000001000c0c7810 */ /* 0x000fc60007ffe0ff */
[----:B------:R-:W-:-:S05]  /*1cb00*/  FFMA.FTZ R67, R67, R84, R85 ;  /* 0x0000005443437223 */ /* 0x000fca0000010055 */
[----:B------:R4:W-:Y:S02]  /*1cb10*/  STG.E.128 desc[UR6][R82.64], R64 ;  /* 0x0000004052007986 */ /* 0x0009e4000c101d06 */
.L_x_23515:
[----:B------:R-:W-:Y:S05]  /*1cb20*/  BSYNC.RECONVERGENT B0 ;  /* 0x0000000000007941 */ /* 0x000fea0003800200 */
.L_x_23514:
[----:B------:R-:W-:Y:S01]  /*1cb30*/  ISETP.NE.AND P1, PT, R89, RZ, PT ;  /* 0x000000ff5900720c */ /* 0x000fe20003f25270 */
[----:B------:R-:W-:-:S12]  /*1cb40*/  BSSY.RECONVERGENT B0, `(.L_x_23516) ;  /* 0x000001a000007945 */ /* 0x000fd80003800200 */
[----:B------:R-:W-:Y:S05]  /*1cb50*/  @!P1 BRA `(.L_x_23517) ;  /* 0x0000000000609947 */ /* 0x000fea0003800000 */
[----:B01234-:R-:W-:Y:S01]  /*1cb60*/  FADD.FTZ R64, R48, -R80 ;  /* 0x8000005030407221 */ /* 0x01ffe20000010000 */
[----:B------:R-:W-:Y:S01]  /*1cb70*/  HADD2.F32 R65, -RZ, R123.H1_H1 ;  /* 0x3000007bff417230 */ /* 0x000fe20000004100 */
[----:B------:R-:W0:Y:S01]  /*1cb80*/  LDC.64 R82, c[0x0][0x428] ;  /* 0x00010a00ff527b82 */ /* 0x000e220000000a00 */
[----:B------:R-:W-:Y:S02]  /*1cb90*/  HADD2.F32 R66, -RZ, R18.H0_H0 ;  /* 0x20000012ff427230 */ /* 0x000fe40000004100 */
[----:B------:R-:W-:Y:S01]  /*1cba0*/  FMUL.FTZ R64, R79, R64 ;  /* 0x000000404f407220 */ /* 0x000fe20000410000 */
[----:B------:R-:W-:Y:S02]  /*1cbb0*/  HADD2.F32 R67, -RZ, R103.H0_H0 ;  /* 0x20000067ff437230 */ /* 0x000fe40000004100 */
        /* <DEDUP_REMOVED lines=18> */
.L_x_23517:
[----:B------:R-:W-:Y:S05]  /*1cce0*/  BSYNC.RECONVERGENT B0 ;  /* 0x0000000000007941 */ /* 0x000fea0003800200 */
.L_x_23516:
        /* <DEDUP_REMOVED lines=27> */
.L_x_23519:
[----:B------:R-:W-:Y:S05]  /*1cea0*/  BSYNC.RECONVERGENT B0 ;  /* 0x0000000000007941 */ /* 0x000fea0003800200 */
.L_x_23518:
        /* <DEDUP_REMOVED lines=27> */
.L_x_23521:
[----:B------:R-:W-:Y:S05]  /*1d060*/  BSYNC.RECONVERGENT B0 ;  /* 0x0000000000007941 */ /* 0x000fea0003800200 */
.L_x_23520:
[----:B------:R-:W-:Y:S01]  /*1d070*/  ISETP.NE.AND P1, PT, R86, RZ, PT ;  /* 0x000000ff5600720c */ /* 0x000fe20003f25270 */
[----:B------:R-:W-:-:S12]  /*1d080*/  BSSY.RECONVERGENT B0, `(.L_x_23522) ;  /* 0x0000011000007945 */ /* 0x000fd80003800200 */
        /* <DEDUP_REMOVED lines=16> */
.L_x_23523:
[----:B------:R-:W-:Y:S05]  /*1d190*/  BSYNC.RECONVERGENT B0 ;  /* 0x0000000000007941 */ /* 0x000fea0003800200 */
.L_x_23522:
[----:B01234-:R-:W0:Y:S01]  /*1d1a0*/  LDC.64 R64, c[0x0][0x380] ;  /* 0x0000e000ff407b82 */ /* 0x01fe220000000a00 */
[----:B------:R-:W-:Y:S01]  /*1d1b0*/  UPLOP3.LUT UP1, UPT, UPT, UPT, UP1, 0x40, 0x4 ;  /* 0x000000000004789c */ /* 0x000fe20003f2e810 */
[----:B0-----:R-:W-:-:S04]  /*1d1c0*/  IADD3 R0, PT, PT, R0, R64, RZ ;  /* 0x0000004000007210 */ /* 0x001fc80007ffe0ff */
[----:B------:R-:W-:-:S13]  /*1d1d0*/  ISETP.GE.AND P1, PT, R0, R65, PT ;  /* 0x000000410000720c */ /* 0x000fda0003f26270 */
[----:B------:R-:W-:Y:S05]  /*1d1e0*/  @!P1 BRA `(.L_x_23524) ;  /* 0xfffffe4800749947 */ /* 0x000fea000383ffff */
[----:B------:R-:W-:Y:S05]  /*1d1f0*/  EXIT ;  /* 0x000000000000794d */ /* 0x000fea0003800000 */
.L_x_23525:
        /* <DEDUP_REMOVED lines=16> */
.L_x_27600:


//--------------------- .text._ZN10layer_norm13ln_fwd_kernelINS_13Kernel_traitsI6__halfffffjLj8192ELj1ELj1ELj8ELj16ENS_18Kernel_traits_baseILj8192ES2_ffffjLj256EEEEELb1ELb1ELb0ELb1EEEvNS_9FwdParamsE --------------------------
	.section	.text._ZN10layer_norm13ln_fwd_kernelINS_13Kernel_traitsI6__halfffffjLj8192ELj1ELj1ELj8ELj16ENS_18Kernel_traits_baseILj8192ES2_ffffjLj256EEEEELb1ELb1ELb0ELb1EEEvNS_9FwdParamsE,"ax",@progbits
	.align	128
        .global         _ZN10layer_norm13ln_fwd_kernelINS_13Kernel_traitsI6__halfffffjLj8192ELj1ELj1ELj8ELj16ENS_18Kernel_traits_baseILj8192ES2_ffffjLj256EEEEELb1ELb1ELb0ELb1EEEvNS_9FwdParamsE
        .type           _ZN10layer_norm13ln_fwd_kernelINS_13Kernel_traitsI6__halfffffjLj8192ELj1ELj1ELj8ELj16ENS_18Kernel_traits_baseILj8192ES2_ffffjLj256EEEEELb1ELb1ELb0ELb1EEEvNS_9FwdParamsE,@function
        .size           _ZN10layer_norm13ln_fwd_kernelINS_13Kernel_traitsI6__halfffffjLj8192ELj1ELj1ELj8ELj16ENS_18Kernel_traits_baseILj8192ES2_ffffjLj256EEEEELb1ELb1ELb0ELb1EEEvNS_9FwdParamsE,(.L_x_27601 - _ZN10layer_norm13ln_fwd_kernelINS_13Kernel_traitsI6__halfffffjLj8192ELj1ELj1ELj8ELj16ENS_18Kernel_traits_baseILj8192ES2_ffffjLj256EEEEELb1ELb1ELb0ELb1EEEvNS_9FwdParamsE)
        .other          _ZN10layer_norm13ln_fwd_kernelINS_13Kernel_traitsI6__halfffffjLj8192ELj1ELj1ELj8ELj16ENS_18Kernel_traits_baseILj8192ES2_ffffjLj256EEEEELb1ELb1ELb0ELb1EEEvNS_9FwdParamsE,@"STO_CUDA_ENTRY STV_DEFAULT"
_ZN10layer_norm13ln_fwd_kernelINS_13Kernel_traitsI6__halfffffjLj8192ELj1ELj1ELj8ELj16ENS_18Kernel_traits_baseILj8192ES2_ffffjLj256EEEEELb1ELb1ELb0ELb1EEEvNS_9FwdParamsE:
.text._ZN10layer_norm13ln_fwd_kernelINS_13Kernel_traitsI6__halfffffjLj8192ELj1ELj1ELj8ELj16ENS_18Kernel_traits_baseILj8192ES2_ffffjLj256EEEEELb1ELb1ELb0ELb1EEEvNS_9FwdParamsE:
[----:B------:R-:W-:Y:S01]  /*0000*/  LDC R1, c[0x0][0x37c] ;  /* 0x0000df00ff017b82 */ /* 0x000fe20000000800 */
[----:B------:R-:W0:Y:S07]  /*0010*/  LDCU.U8 UR4, c[0x0][0x464] ;  /* 0x00008c80ff0477ac */ /* 0x000e2e0008000000 */
[----:B------:R-:W1:Y:S01]  /*0020*/  LDC R20, c[0x0][0x458] ;  /* 0x00011600ff147b82 */ /* 0x000e620000000800 */
[----:B------:R-:W2:Y:S01]  /*0030*/  LDCU.64 UR8, c[0x0][0x358] ;  /* 0x00006b00ff0877ac */ /* 0x000ea20008000a00 */
[----:B------:R-:W3:Y:S06]  /*0040*/  LDCU.64 UR6, c[0x0][0x438] ;  /* 0x00008700ff0677ac */ /* 0x000eec0008000a00 */
[----:B------:R-:W4:Y:S01]  /*0050*/  LDC R45, c[0x0][0x45c] ;  /* 0x00011700ff2d7b82 */ /* 0x000f220000000800 */
[----:B0-----:R-:W-:Y:S01]  /*0060*/  ISETP.NE.AND P0, PT, RZ, UR4, PT ;  /* 0x00000004ff007c0c */ /* 0x001fe2000bf05270 */
[----:B------:R-:W0:-:S12]  /*0070*/  LDCU.64 UR4, c[0x0][0x450] ;  /* 0x00008a00ff0477ac */ /* 0x000e180008000a00 */
[----:B-1----:R-:W-:Y:S01]  /*0080*/  @P0 IMAD.MOV.U32 R4, RZ, RZ, R20 ;  /* 0x000000ffff040224 */ /* 0x002fe200078e0014 */
[----:B------:R-:W1:Y:S01]  /*0090*/  @P0 LDC R7, c[0x0][0x460] ;  /* 0x00011800ff070b82 */ /* 0x000e620000000800 */
[----:B----4-:R-:W-:-:S06]  /*00a0*/  @P0 IMAD.MOV.U32 R5, RZ, RZ, R45 ;  /* 0x000000ffff050224 */ /* 0x010fcc00078e002d */
[----:B--2---:R-:W1:Y:S01]  /*00b0*/  @P0 LDG.E.64 R4, desc[UR8][R4.64] ;  /* 0x0000000804040981 */ /* 0x004e62000c1e1b00 */
[----:B0-----:R-:W-:Y:S01]  /*00c0*/  MOV R2, UR4 ;  /* 0x0000000400027c02 */ /* 0x001fe20008000f00 */
[----:B------:R-:W-:-:S06]  /*00d0*/  IMAD.U32 R3, RZ, RZ, UR5 ;  /* 0x00000005ff037e24 */ /* 0x000fcc000f8e00ff */
[----:B------:R-:W5:Y:S01]  /*00e0*/  @P0 LDG.E.64 R2, desc[UR8][R2.64] ;  /* 0x0000000802020981 */ /* 0x000f62000c1e1b00 */
[----:B------:R-:W0:Y:S01]  /*00f0*/  S2UR UR4, SR_CTAID.X ;  /* 0x00000000000479c3 */ /* 0x000e220000002500 */
[----:B---3--:R-:W-:Y:S01]  /*0100*/  UISETP.NE.U32.AND UP0, UPT, UR6, URZ, UPT ;  /* 0x000000ff0600728c */ /* 0x008fe2000bf05070 */
[----:B------:R-:W2:Y:S03]  /*0110*/  S2R R21, SR_TID.X ;  /* 0x0000000000157919 */ /* 0x000ea60000002100 */
[----:B------:R-:W-:Y:S01]  /*0120*/  UISETP.NE.AND.EX UP0, UPT, UR7, URZ, UPT, UP0 ;  /* 0x000000ff0700728c */ /* 0x000fe2000bf05300 */
[----:B0-----:R-:W-:Y:S02]  /*0130*/  MOV R0, UR4 ;  /* 0x0000000400007c02 */ /* 0x001fe40008000f00 */
        /* <DEDUP_REMOVED lines=9> */
[----:B------:R0:W5:Y:S01]  /*01d0*/  LDG.E.64 R22, desc[UR8][R4.64] ;  /* 0x0000000804167981 */ /* 0x000162000c1e1b00 */
[----:B-1----:R-:W-:-:S03]  /*01e0*/  IMAD.WIDE.U32 R56, R21, 0x8, R56 ;  /* 0x0000000815387825 */ /* 0x002fc600078e0038 */
[----:B------:R0:W5:Y:S04]  /*01f0*/  LDG.E.64 R26, desc[UR8][R4.64+0x800] ;  /* 0x00080008041a7981 */ /* 0x000168000c1e1b00 */
[----:B------:R0:W5:Y:S01]  /*0200*/  LDG.E.64 R30, desc[UR8][R4.64+0x1000] ;  /* 0x00100008041e7981 */ /* 0x000162000c1e1b00 */
[----:B--2---:R-:W-:-:S03]  /*0210*/  IMAD.WIDE.U32 R58, R21, 0x8, R58 ;  /* 0x00000008153a7825 */ /* 0x004fc600078e003a */
        /* <DEDUP_REMOVED lines=22> */
.L_x_23526:
[----:B------:R-:W0:Y:S08]  /*0380*/  LDC.64 R4, c[0x0][0x3d0] ;  /* 0x0000f400ff047b82 */ /* 0x000e300000000a00 */
[----:B------:R-:W1:Y:S01]  /*0390*/  LDC.64 R8, c[0x0][0x3e8] ;  /* 0x0000fa00ff087b82 */ /* 0x000e620000000a00 */
[----:B------:R-:W-:Y:S02]  /*03a0*/  CS2R R10, SRZ ;  /* 0x00000000000a7805 */ /* 0x000fe4000001ff00 */
[----:B------:R-:W-:-:S02]  /*03b0*/  CS2R R12, SRZ ;  /* 0x00000000000c7805 */ /* 0x000fc4000001ff00 */
[----:B------:R-:W-:Y:S02]  /*03c0*/  CS2R R16, SRZ ;  /* 0x0000000000107805 */ /* 0x000fe4000001ff00 */
[----:B------:R-:W-:Y:S01]  /*03d0*/  CS2R R18, SRZ ;  /* 0x0000000000127805 */ /* 0x000fe2000001ff00 */
[----:B0-----:R-:W-:Y:S01]  /*03e0*/  IMAD.WIDE.U32 R6, R21, 0x8, R4 ;  /* 0x0000000815067825 */ /* 0x001fe200078e0004 */
[----:B------:R-:W-:-:S04]  /*03f0*/  CS2R R4, SRZ ;  /* 0x0000000000047805 */ /* 0x000fc8000001ff00 */
[----:B------:R-:W5:Y:S01]  /*0400*/  LDG.E.64 R22, desc[UR8][R6.64] ;  /* 0x0000000806167981 */ /* 0x000f62000c1e1b00 */
[----:B-1----:R-:W-:-:S03]  /*0410*/  IMAD.WIDE.U32 R14, R21, 0x8, R8 ;  /* 0x00000008150e7825 */ /* 0x002fc600078e0008 */
        /* <DEDUP_REMOVED lines=18> */
.L_x_23527:
[----:B------:R-:W1:Y:S02]  /*0540*/  LDCU UR4, c[0x0][0x384] ;  /* 0x00007080ff0477ac */ /* 0x000e640008000800 */
[----:B-1----:R-:W-:-:S13]  /*0550*/  ISETP.GE.AND P0, PT, R0, UR4, PT ;  /* 0x0000000400007c0c */ /* 0x002fda000bf06270 */
[----:B------:R-:W-:Y:S05]  /*0560*/  @P0 EXIT ;  /* 0x000000000000094d */ /* 0x000fea0003800000 */
[----:B------:R-:W1:Y:S01]  /*0570*/  LDCU UR4, c[0x0][0x360] ;  /* 0x00006c00ff0477ac */ /* 0x000e620008000800 */
[----:B-----5:R-:W-:Y:S01]  /*0580*/  IMAD.MOV.U32 R115, RZ, RZ, R46 ;  /* 0x000000ffff737224 */ /* 0x020fe200078e002e */
[----:B------:R-:W-:Y:S01]  /*0590*/  SHF.R.U64 R116, R46, 0x10, R47 ;  /* 0x000000102e747819 */ /* 0x000fe2000000122f */
[----:B------:R-:W-:Y:S01]  /*05a0*/  IMAD.MOV.U32 R146, RZ, RZ, R24 ;  /* 0x000000ffff927224 */ /* 0x000fe200078e0018 */
[----:B------:R-:W-:Y:S01]  /*05b0*/  MOV R65, R23 ;  /* 0x0000001700417202 */ /* 0x000fe20000000f00 */
[----:B0-----:R-:W-:Y:S01]  /*05c0*/  IMAD.MOV.U32 R56, RZ, RZ, R25 ;  /* 0x000000ffff387224 */ /* 0x001fe200078e0019 */
[--C-:B------:R-:W-:Y:S01]  /*05d0*/  SHF.R.U64 R66, R22, 0x10, R23.reuse ;  /* 0x0000001016427819 */ /* 0x100fe20000001217 */
[----:B------:R-:W-:Y:S01]  /*05e0*/  IMAD.MOV.U32 R138, RZ, RZ, R32 ;  /* 0x000000ffff8a7224 */ /* 0x000fe200078e0020 */
[----:B------:R-:W-:Y:S01]  /*05f0*/  SHF.R.U32.HI R67, RZ, 0x10, R23 ;  /* 0x00000010ff437819 */ /* 0x000fe20000011617 */
[----:B------:R-:W-:Y:S01]  /*0600*/  IMAD.HI.U32 R23, R44, -0x2daee0ad, RZ ;  /* 0xd2511f532c177827 */ /* 0x000fe200078e00ff */
[----:B------:R-:W-:-:S03]  /*0610*/  MOV R142, R28 ;  /* 0x0000001c008e7202 */ /* 0x000fc60000000f00 */
[----:B------:R-:W-:Y:S01]  /*0620*/  HFMA2 R63, -RZ, RZ, 0, 0 ;  /* 0x00000000ff3f7431 */ /* 0x000fe200000001ff */
[----:B------:R-:W-:Y:S01]  /*0630*/  SHF.R.U64 R140, R28, 0x10, R29 ;  /* 0x000000101c8c7819 */ /* 0x000fe2000000121d */
[----:B------:R-:W-:Y:S01]  /*0640*/  IMAD.MOV.U32 R134, RZ, RZ, R36 ;  /* 0x000000ffff867224 */ /* 0x000fe200078e0024 */
[----:B------:R-:W-:Y:S01]  /*0650*/  SHF.R.U64 R144, R24, 0x10, R25 ;  /* 0x0000001018907819 */ /* 0x000fe20000001219 */
[----:B------:R-:W-:Y:S01]  /*0660*/  IMAD.MOV.U32 R28, RZ, RZ, R37 ;  /* 0x000000ffff1c7224 */ /* 0x000fe200078e0025 */
[----:B------:R-:W-:Y:S01]  /*0670*/  SHF.R.U32.HI R57, RZ, 0x10, R25 ;  /* 0x00000010ff397819 */ /* 0x000fe20000011619 */
[----:B------:R-:W-:Y:S01]  /*0680*/  IMAD.MOV.U32 R24, RZ, RZ, R29 ;  /* 0x000000ffff187224 */ /* 0x000fe200078e001d */
[----:B------:R-:W-:Y:S01]  /*0690*/  MOV R25, R33 ;  /* 0x0000002100197202 */ /* 0x000fe20000000f00 */
[----:B-1----:R-:W-:Y:S01]  /*06a0*/  IMAD R46, R0, UR4, R21 ;  /* 0x00000004002e7c24 */ /* 0x002fe2000f8e0215 */
[----:B------:R-:W-:Y:S01]  /*06b0*/  LOP3.LUT R23, R23, R3, RZ, 0x3c, !PT ;  /* 0x0000000317177212 */ /* 0x000fe200078e3cff */
[----:B------:R-:W-:Y:S01]  /*06c0*/  IMAD.MOV.U32 R64, RZ, RZ, R22 ;  /* 0x000000ffff407224 */ /* 0x000fe200078e0016 */
[--C-:B------:R-:W-:Y:S01]  /*06d0*/  SHF.R.U64 R70, R26, 0x10, R27.reuse ;  /* 0x000000101a467819 */ /* 0x100fe2000000121b */
[----:B------:R-:W-:Y:S01]  /*06e0*/  IMAD.HI.U32 R21, R46, -0x326172a9, RZ ;  /* 0xcd9e8d572e157827 */ /* 0x000fe200078e00ff */
[--C-:B------:R-:W-:Y:S01]  /*06f0*/  SHF.R.U32.HI R71, RZ, 0x10, R27.reuse ;  /* 0x00000010ff477819 */ /* 0x100fe2000001161b */
[----:B------:R-:W-:Y:S01]  /*0700*/  UPLOP3.LUT UP0, UPT, UPT, UPT, UPT, 0x40, 0x4 ;  /* 0x000000000004789c */ /* 0x000fe20003f0e870 */
[----:B------:R-:W-:Y:S01]  /*0710*/  PRMT R138, R25, 0x5410, R138 ;  /* 0x00005410198a7816 */ /* 0x000fe2000000008a */
[----:B------:R-:W-:Y:S01]  /*0720*/  IMAD.MOV.U32 R68, RZ, RZ, R26 ;  /* 0x000000ffff447224 */ /* 0x000fe200078e001a */
[----:B------:R-:W-:Y:S01]  /*0730*/  LOP3.LUT R21, R45, R21, R2, 0x96, !PT ;  /* 0x000000152d157212 */ /* 0x000fe200078e9602 */
[----:B------:R-:W-:Y:S01]  /*0740*/  IMAD.MOV.U32 R69, RZ, RZ, R27 ;  /* 0x000000ffff457224 */ /* 0x000fe200078e001b */
[----:B------:R-:W-:Y:S01]  /*0750*/  PRMT R134, R28, 0x5410, R134 ;  /* 0x000054101c867816 */ /* 0x000fe20000000086 */
[----:B------:R-:W-:Y:S01]  /*0760*/  IMAD R27, R44, -0x2daee0ad, RZ ;  /* 0xd2511f532c1b7824 */ /* 0x000fe200078e02ff */
[----:B------:R-:W-:Y:S01]  /*0770*/  PRMT R142, R24, 0x5410, R142 ;  /* 0x00005410188e7816 */ /* 0x000fe2000000008e */
[----:B------:R-:W-:Y:S01]  /*0780*/  IMAD.HI.U32 R22, R23, -0x326172a9, RZ ;  /* 0xcd9e8d5717167827 */ /* 0x000fe200078e00ff */
[----:B------:R-:W-:Y:S01]  /*0790*/  IADD3 R24, PT, PT, R2, -0x61c88647, RZ ;  /* 0x9e3779b902187810 */ /* 0x000fe20007ffe0ff */
[----:B------:R-:W0:Y:S01]  /*07a0*/  LDCU UR6, c[0x0][0x404] ;  /* 0x00008080ff0677ac */ /* 0x000e220008000800 */
[----:B------:R-:W-:Y:S01]  /*07b0*/  MOV R72, R30 ;  /* 0x0000001e00487202 */ /* 0x000fe20000000f00 */
[----:B------:R-:W-:Y:S01]  /*07c0*/  IMAD R25, R46, -0x326172a9, RZ ;  /* 0xcd9e8d572e197824 */ /* 0x000fe200078e02ff */
[--C-:B------:R-:W-:Y:S01]  /*07d0*/  SHF.R.U64 R74, R30, 0x10, R31.reuse ;  /* 0x000000101e4a7819 */ /* 0x100fe2000000121f */
[----:B------:R-:W-:Y:S01]  /*07e0*/  IMAD.HI.U32 R26, R21, -0x2daee0ad, RZ ;  /* 0xd2511f53151a7827 */ /* 0x000fe200078e00ff */
[----:B------:R-:W-:Y:S01]  /*07f0*/  SHF.R.U32.HI R75, RZ, 0x10, R31 ;  /* 0x00000010ff4b7819 */ /* 0x000fe2000001161f */
[----:B------:R-:W1:Y:S01]  /*0800*/  LDCU UR7, c[0x0][0x408] ;  /* 0x00008100ff0777ac */ /* 0x000e620008000800 */
[----:B------:R-:W-:Y:S01]  /*0810*/  LOP3.LUT R22, R24, R25, R22, 0x96, !PT ;  /* 0x0000001918167212 */ /* 0x000fe200078e9616 */
[----:B------:R-:W-:Y:S01]  /*0820*/  VIADD R28, R3, 0xbb67ae85 ;  /* 0xbb67ae85031c7836 */ /* 0x000fe20000000000 */
[----:B------:R-:W-:Y:S01]  /*0830*/  SHF.R.U32.HI R58, RZ, 0x10, R29 ;  /* 0x00000010ff3a7819 */ /* 0x000fe2000001161d */
[----:B------:R-:W-:Y:S01]  /*0840*/  IMAD R24, R23, -0x326172a9, RZ ;  /* 0xcd9e8d5717187824 */ /* 0x000fe200078e02ff */
[----:B------:R-:W-:Y:S01]  /*0850*/  IADD3 R23, PT, PT, R2, 0x3c6ef372, RZ ;  /* 0x3c6ef37202177810 */ /* 0x000fe20007ffe0ff */
[----:B------:R-:W-:Y:S01]  /*0860*/  IMAD.HI.U32 R25, R22, -0x2daee0ad, RZ ;  /* 0xd2511f5316197827 */ /* 0x000fe200078e00ff */
[----:B------:R-:W-:Y:S01]  /*0870*/  LOP3.LUT R26, R28, R27, R26, 0x96, !PT ;  /* 0x0000001b1c1a7212 */ /* 0x000fe200078e961a */
[----:B------:R-:W2:Y:S01]  /*0880*/  LDCU UR12, c[0x0][0x388] ;  /* 0x00007100ff0c77ac */ /* 0x000ea20008000800 */
[----:B------:R-:W-:Y:S01]  /*0890*/  MOV R113, R40 ;  /* 0x0000002800717202 */ /* 0x000fe20000000f00 */
[----:B------:R-:W-:Y:S01]  /*08a0*/  IMAD R28, R21, -0x2daee0ad, RZ ;  /* 0xd2511f53151c7824 */ /* 0x000fe200078e02ff */
[----:B------:R-:W-:Y:S01]  /*08b0*/  SHF.R.U64 R114, R40, 0x10, R41 ;  /* 0x0000001028727819 */ /* 0x000fe20000001229 */
[----:B------:R-:W-:Y:S01]  /*08c0*/  VIADD R27, R3, 0x76cf5d0a ;  /* 0x76cf5d0a031b7836 */ /* 0x000fe20000000000 */
[----:B------:R-:W-:Y:S01]  /*08d0*/  SHF.R.U64 R136, R32, 0x10, R33 ;  /* 0x0000001020887819 */ /* 0x000fe20000001221 */
[----:B------:R-:W-:Y:S01]  /*08e0*/  IMAD.HI.U32 R21, R26, -0x326172a9, RZ ;  /* 0xcd9e8d571a157827 */ /* 0x000fe200078e00ff */
[----:B------:R-:W-:Y:S01]  /*08f0*/  SHF.R.U32.HI R40, RZ, 0x10, R41 ;  /* 0x00000010ff287819 */ /* 0x000fe20000011629 */
[----:B------:R-:W3:Y:S01]  /*0900*/  LDCU.U8 UR14, c[0x0][0x410] ;  /* 0x00008200ff0e77ac */ /* 0x000ee20008000000 */
[----:B------:R-:W-:Y:S01]  /*0910*/  LOP3.LUT R25, R27, R28, R25, 0x96, !PT ;  /* 0x0000001c1b197212 */ /* 0x000fe200078e9619 */
[----:B------:R-:W-:Y:S01]  /*0920*/  IMAD R27, R22, -0x2daee0ad, RZ ;  /* 0xd2511f53161b7824 */ /* 0x000fe200078e02ff */
[----:B------:R-:W-:Y:S01]  /*0930*/  LOP3.LUT R21, R23, R24, R21, 0x96, !PT ;  /* 0x0000001817157212 */ /* 0x000fe200078e9615 */
[----:B------:R-:W-:Y:S01]  /*0940*/  IMAD R23, R26, -0x326172a9, RZ ;  /* 0xcd9e8d571a177824 */ /* 0x000fe200078e02ff */
[----:B------:R-:W-:Y:S01]  /*0950*/  SHF.R.U32.HI R59, RZ, 0x10, R33 ;  /* 0x00000010ff3b7819 */ /* 0x000fe20000011621 */
[----:B------:R-:W-:Y:S01]  /*0960*/  VIADD R24, R2, 0xdaa66d2b ;  /* 0xdaa66d2b02187836 */ /* 0x000fe20000000000 */
[----:B------:R-:W-:Y:S01]  /*0970*/  SHF.R.U64 R112, R36, 0x10, R37 ;  /* 0x0000001024707819 */ /* 0x000fe20000001225 */
[----:B------:R-:W-:Y:S01]  /*0980*/  IMAD.HI.U32 R22, R25, -0x326172a9, RZ ;  /* 0xcd9e8d5719167827 */ /* 0x000fe200078e00ff */
[----:B------:R-:W-:Y:S01]  /*0990*/  MOV R32, R47 ;  /* 0x0000002f00207202 */ /* 0x000fe20000000f00 */
[----:B------:R-:W4:Y:S01]  /*09a0*/  LDCU UR13, c[0x0][0x400] ;  /* 0x00008000ff0d77ac */ /* 0x000f220008000800 */
[----:B------:R-:W-:Y:S01]  /*09b0*/  SHF.R.U64 R118, R50, 0x10, R51 ;  /* 0x0000001032767819 */ /* 0x000fe20000001233 */
[----:B------:R-:W-:Y:S01]  /*09c0*/  IMAD.HI.U32 R26, R21, -0x2daee0ad, RZ ;  /* 0xd2511f53151a7827 */ /* 0x000fe200078e00ff */
[----:B------:R-:W-:Y:S01]  /*09d0*/  LOP3.LUT R22, R24, R23, R22, 0x96, !PT ;  /* 0x0000001718167212 */ /* 0x000fe200078e9616 */
[----:B------:R-:W0:Y:S01]  /*09e0*/  LDCU.64 UR10, c[0x0][0x3a0] ;  /* 0x00007400ff0a77ac */ /* 0x000e220008000a00 */
[----:B------:R-:W-:Y:S01]  /*09f0*/  SHF.R.U64 R120, R54, 0x10, R55 ;  /* 0x0000001036787819 */ /* 0x000fe20000001237 */
[----:B------:R-:W-:Y:S01]  /*0a00*/  VIADD R28, R3, 0x32370b8f ;  /* 0x32370b8f031c7836 */ /* 0x000fe20000000000 */
[----:B------:R-:W-:Y:S01]  /*0a10*/  MOV R77, R35 ;  /* 0x00000023004d7202 */ /* 0x000fe20000000f00 */
[----:B------:R-:W-:Y:S01]  /*0a20*/  IMAD R24, R25, -0x326172a9, RZ ;  /* 0xcd9e8d5719187824 */ /* 0x000fe200078e02ff */
[----:B------:R-:W-:Y:S01]  /*0a30*/  SHF.R.U64 R78, R34, 0x10, R35 ;  /* 0x00000010224e7819 */ /* 0x000fe20000001223 */
[----:B------:R-:W-:Y:S01]  /*0a40*/  IMAD.HI.U32 R25, R22, -0x2daee0ad, RZ ;  /* 0xd2511f5316197827 */ /* 0x000fe200078e00ff */
[----:B------:R-:W-:-:S02]  /*0a50*/  LOP3.LUT R26, R28, R27, R26, 0x96, !PT ;  /* 0x0000001b1c1a7212 */ /* 0x000fc400078e961a */
[----:B------:R-:W-:Y:S01]  /*0a60*/  IADD3 R27, PT, PT, R3, -0x126145ec, RZ ;  /* 0xed9eba14031b7810 */ /* 0x000fe20007ffe0ff */
[----:B------:R-:W-:Y:S01]  /*0a70*/  IMAD R28, R21, -0x2daee0ad, RZ ;  /* 0xd2511f53151c7824 */ /* 0x000fe200078e02ff */
[----:B------:R-:W-:Y:S01]  /*0a80*/  SHF.R.U32.HI R79, RZ, 0x10, R35 ;  /* 0x00000010ff4f7819 */ /* 0x000fe20000011623 */
[----:B------:R-:W-:Y:S01]  /*0a90*/  IMAD.HI.U32 R21, R26, -0x326172a9, RZ ;  /* 0xcd9e8d571a157827 */ /* 0x000fe200078e00ff */
[----:B------:R-:W-:Y:S02]  /*0aa0*/  SHF.R.U64 R82, R38, 0x10, R39 ;  /* 0x0000001026527819 */ /* 0x000fe40000001227 */
[----:B------:R-:W-:Y:S01]  /*0ab0*/  LOP3.LUT R25, R27, R28, R25, 0x96, !PT ;  /* 0x0000001c1b197212 */ /* 0x000fe200078e9619 */
[----:B------:R-:W-:Y:S01]  /*0ac0*/  VIADD R23, R2, 0x78dde6e4 ;  /* 0x78dde6e402177836 */ /* 0x000fe20000000000 */
[----:B------:R-:W-:Y:S01]  /*0ad0*/  IADD3 R28, PT, PT, R3, -0x56f99767, RZ ;  /* 0xa9066899031c7810 */ /* 0x000fe20007ffe0ff */
[----:B------:R-:W-:Y:S01]  /*0ae0*/  IMAD R27, R22, -0x2daee0ad, RZ ;  /* 0xd2511f53161b7824 */ /* 0x000fe200078e02ff */
[----:B------:R-:W-:Y:S01]  /*0af0*/  SHF.R.U32.HI R83, RZ, 0x10, R39 ;  /* 0x00000010ff537819 */ /* 0x000fe20000011627 */
[----:B------:R-:W-:Y:S01]  /*0b00*/  IMAD.HI.U32 R22, R25, -0x326172a9, RZ ;  /* 0xcd9e8d5719167827 */ /* 0x000fe200078e00ff */
[----:B------:R-:W-:-:S02]  /*0b10*/  LOP3.LUT R21, R23, R24, R21, 0x96, !PT ;  /* 0x0000001817157212 */ /* 0x000fc400078e9615 */
[----:B------:R-:W-:Y:S01]  /*0b20*/  MOV R84, R42 ;  /* 0x0000002a00547202 */ /* 0x000fe20000000f00 */
[----:B------:R-:W-:Y:S01]  /*0b30*/  IMAD R23, R26, -0x326172a9, RZ ;  /* 0xcd9e8d571a177824 */ /* 0x000fe200078e02ff */
[--C-:B------:R-:W-:Y:S01]  /*0b40*/  SHF.R.U64 R86, R42, 0x10, R43.reuse ;  /* 0x000000102a567819 */ /* 0x100fe2000000122b */
[----:B------:R-:W-:Y:S01]  /*0b50*/  VIADD R24, R2, 0x1715609d ;  /* 0x1715609d02187836 */ /* 0x000fe20000000000 */
[----:B------:R-:W-:Y:S01]  /*0b60*/  SHF.R.U32.HI R87, RZ, 0x10, R43 ;  /* 0x00000010ff577819 */ /* 0x000fe2000001162b */
[----:B------:R-:W-:Y:S01]  /*0b70*/  IMAD.HI.U32 R26, R21, -0x2daee0ad, RZ ;  /* 0xd2511f53151a7827 */ /* 0x000fe200078e00ff */
[----:B------:R-:W-:Y:S02]  /*0b80*/  MOV R89, R49 ;  /* 0x0000003100597202 */ /* 0x000fe40000000f00 */
[----:B------:R-:W-:Y:S01]  /*0b90*/  LOP3.LUT R22, R24, R23, R22, 0x96, !PT ;  /* 0x0000001718167212 */ /* 0x000fe200078e9616 */
[----:B------:R-:W-:Y:S01]  /*0ba0*/  IMAD R24, R25, -0x326172a9, RZ ;  /* 0xcd9e8d5719187824 */ /* 0x000fe200078e02ff */
[----:B------:R-:W-:Y:S01]  /*0bb0*/  LOP3.LUT R26, R28, R27, R26, 0x96, !PT ;  /* 0x0000001b1c1a7212 */ /* 0x000fe200078e961a */
[----:B------:R-:W-:Y:S01]  /*0bc0*/  IMAD R28, R21, -0x2daee0ad, RZ ;  /* 0xd2511f53151c7824 */ /* 0x000fe200078e02ff */
[--C-:B------:R-:W-:Y:S01]  /*0bd0*/  SHF.R.U64 R90, R48, 0x10, R49.reuse ;  /* 0x00000010305a7819 */ /* 0x100fe20000001231 */
[----:B------:R-:W-:Y:S01]  /*0be0*/  VIADD R27, R3, 0x646e171e ;  /* 0x646e171e031b7836 */ /* 0x000fe20000000000 */
[----:B------:R-:W-:Y:S01]  /*0bf0*/  SHF.R.U32.HI R91, RZ, 0x10, R49 ;  /* 0x00000010ff5b7819 */ /* 0x000fe20000011631 */
[----:B------:R-:W-:Y:S01]  /*0c00*/  IMAD.HI.U32 R25, R22, -0x2daee0ad, RZ ;  /* 0xd2511f5316197827 */ /* 0x000fe200078e00ff */
[----:B------:R-:W-:-:S02]  /*0c10*/  SHF.R.U64 R94, R52, 0x10, R53 ;  /* 0x00000010345e7819 */ /* 0x000fc40000001235 */
[----:B------:R-:W-:Y:S01]  /*0c20*/  SHF.R.U32.HI R95, RZ, 0x10, R53 ;  /* 0x00000010ff5f7819 */ /* 0x000fe20000011635 */
[----:B------:R-:W-:Y:S01]  /*0c30*/  IMAD.HI.U32 R21, R26, -0x326172a9, RZ ;  /* 0xcd9e8d571a157827 */ /* 0x000fe200078e00ff */
[----:B------:R-:W-:Y:S02]  /*0c40*/  LOP3.LUT R25, R27, R28, R25, 0x96, !PT ;  /* 0x0000001c1b197212 */ /* 0x000fe400078e9619 */
[--C-:B------:R-:W-:Y:S01]  /*0c50*/  SHF.R.U64 R97, R18, 0x10, R19.reuse ;  /* 0x0000001012617819 */ /* 0x100fe20000001213 */
[----:B------:R-:W-:Y:S01]  /*0c60*/  VIADD R23, R2, 0xb54cda56 ;  /* 0xb54cda5602177836 */ /* 0x000fe20000000000 */
[----:B------:R-:W-:Y:S01]  /*0c70*/  SHF.R.U32.HI R96, RZ, 0x10, R19 ;  /* 0x00000010ff607819 */ /* 0x000fe20000011613 */
[----:B------:R-:W-:Y:S01]  /*0c80*/  IMAD.MOV.U32 R73, RZ, RZ, R31 ;  /* 0x000000ffff497224 */ /* 0x000fe200078e001f */
[----:B------:R-:W-:Y:S01]  /*0c90*/  SHF.R.U64 R99, R16, 0x10, R17 ;  /* 0x0000001010637819 */ /* 0x000fe20000001211 */
[----:B------:R-:W1:Y:S01]  /*0ca0*/  LDC.64 R30, c[0x0][0x3e0] ;  /* 0x0000f800ff1e7b82 */ /* 0x000e620000000a00 */
[----:B------:R-:W-:Y:S01]  /*0cb0*/  LOP3.LUT R21, R23, R24, R21, 0x96, !PT ;  /* 0x0000001817157212 */ /* 0x000fe200078e9615 */
[----:B------:R-:W-:Y:S01]  /*0cc0*/  IMAD R27, R22, -0x2daee0ad, RZ ;  /* 0xd2511f53161b7824 */ /* 0x000fe200078e02ff */
[----:B------:R-:W-:Y:S01]  /*0cd0*/  IADD3 R24, PT, PT, R2, 0x5384540f, RZ ;  /* 0x5384540f02187810 */ /* 0x000fe20007ffe0ff */
[----:B------:R-:W-:Y:S01]  /*0ce0*/  IMAD R23, R26, -0x326172a9, RZ ;  /* 0xcd9e8d571a177824 */ /* 0x000fe200078e02ff */
[----:B------:R-:W-:Y:S01]  /*0cf0*/  SHF.R.U32.HI R98, RZ, 0x10, R17 ;  /* 0x00000010ff627819 */ /* 0x000fe20000011611 */
[----:B------:R-:W-:Y:S01]  /*0d00*/  IMAD.HI.U32 R22, R25, -0x326172a9, RZ ;  /* 0xcd9e8d5719167827 */ /* 0x000fe200078e00ff */
[----:B------:R-:W-:-:S02]  /*0d10*/  SHF.R.U64 R101, R14, 0x10, R15 ;  /* 0x000000100e657819 */ /* 0x000fc4000000120f */
[----:B------:R-:W-:Y:S01]  /*0d20*/  SHF.R.U32.HI R100, RZ, 0x10, R15 ;  /* 0x00000010ff647819 */ /* 0x000fe2000001160f */
[----:B------:R-:W-:Y:S01]  /*0d30*/  IMAD.HI.U32 R26, R21, -0x2daee0ad, RZ ;  /* 0xd2511f53151a7827 */ /* 0x000fe200078e00ff */
[----:B------:R-:W-:Y:S02]  /*0d40*/  LOP3.LUT R22, R24, R23, R22, 0x96, !PT ;  /* 0x0000001718167212 */ /* 0x000fe400078e9616 */
[----:B------:R-:W-:Y:S01]  /*0d50*/  IADD3 R23, PT, PT, R2, -0xe443238, RZ ;  /* 0xf1bbcdc802177810 */ /* 0x000fe20007ffe0ff */
[----:B------:R-:W-:Y:S01]  /*0d60*/  VIADD R28, R3, 0x1fd5c5a3 ;  /* 0x1fd5c5a3031c7836 */ /* 0x000fe20000000000 */
[--C-:B------:R-:W-:Y:S01]  /*0d70*/  SHF.R.U64 R103, R12, 0x10, R13.reuse ;  /* 0x000000100c677819 */ /* 0x100fe2000000120d */
[----:B------:R-:W-:Y:S01]  /*0d80*/  IMAD R24, R25, -0x326172a9, RZ ;  /* 0xcd9e8d5719187824 */ /* 0x000fe200078e02ff */
[----:B------:R-:W-:Y:S01]  /*0d90*/  SHF.R.U32.HI R102, RZ, 0x10, R13 ;  /* 0x00000010ff667819 */ /* 0x000fe2000001160d */
[----:B------:R-:W-:Y:S01]  /*0da0*/  IMAD.HI.U32 R25, R22, -0x2daee0ad, RZ ;  /* 0xd2511f5316197827 */ /* 0x000fe200078e00ff */
[----:B------:R-:W-:-:S02]  /*0db0*/  LOP3.LUT R26, R28, R27, R26, 0x96, !PT ;  /* 0x0000001b1c1a7212 */ /* 0x000fc400078e961a */
[--C-:B------:R-:W-:Y:S01]  /*0dc0*/  SHF.R.U64 R105, R10, 0x10, R11.reuse ;  /* 0x000000100a697819 */ /* 0x100fe2000000120b */
[----:B------:R-:W-:Y:S01]  /*0dd0*/  IMAD R28, R21, -0x2daee0ad, RZ ;  /* 0xd2511f53151c7824 */ /* 0x000fe200078e02ff */
[----:B------:R-:W-:Y:S01]  /*0de0*/  SHF.R.U32.HI R104, RZ, 0x10, R11 ;  /* 0x00000010ff687819 */ /* 0x000fe2000001160b */
[----:B------:R-:W-:Y:S01]  /*0df0*/  VIADD R27, R3, 0xdb3d7428 ;  /* 0xdb3d7428031b7836 */ /* 0x000fe20000000000 */
[--C-:B------:R-:W-:Y:S01]  /*0e00*/  SHF.R.U64 R107, R8, 0x10, R9.reuse ;  /* 0x00000010086b7819 */ /* 0x100fe20000001209 */
[----:B------:R-:W-:Y:S01]  /*0e10*/  IMAD.HI.U32 R21, R26, -0x326172a9, RZ ;  /* 0xcd9e8d571a157827 */ /* 0x000fe200078e00ff */
[----:B------:R-:W-:Y:S02]  /*0e20*/  SHF.R.U32.HI R106, RZ, 0x10, R9 ;  /* 0x00000010ff6a7819 */ /* 0x000fe40000011609 */
[----:B------:R-:W-:Y:S01]  /*0e30*/  LOP3.LUT R25, R27, R28, R25, 0x96, !PT ;  /* 0x0000001c1b197212 */ /* 0x000fe200078e9619 */
[----:B------:R-:W-:Y:S01]  /*0e40*/  IMAD.MOV.U32 R29, RZ, RZ, R41 ;  /* 0x000000ffff1d7224 */ /* 0x000fe200078e0029 */
[----:B------:R-:W-:Y:S01]  /*0e50*/  LOP3.LUT R21, R23, R24, R21, 0x96, !PT ;  /* 0x0000001817157212 */ /* 0x000fe200078e9615 */
[----:B------:R-:W-:Y:S01]  /*0e60*/  IMAD.MOV.U32 R117, RZ, RZ, R50 ;  /* 0x000000ffff757224 */ /* 0x000fe200078e0032 */
[----:B------:R-:W-:Y:S01]  /*0e70*/  SHF.R.U32.HI R41, RZ, 0x10, R47 ;  /* 0x00000010ff297819 */ /* 0x000fe2000001162f */
[--C-:B------:R-:W-:Y:S01]  /*0e80*/  IMAD.MOV.U32 R33, RZ, RZ, R51.reuse ;  /* 0x000000ffff217224 */ /* 0x100fe200078e0033 */
[----:B------:R-:W-:Y:S01]  /*0e90*/  SHF.R.U32.HI R47, RZ, 0x10, R51 ;  /* 0x00000010ff2f7819 */ /* 0x000fe20000011633 */
[--C-:B------:R-:W-:Y:S01]  /*0ea0*/  IMAD.MOV.U32 R36, RZ, RZ, R55.reuse ;  /* 0x000000ffff247224 */ /* 0x100fe200078e0037 */
[----:B------:R-:W-:Y:S01]  /*0eb0*/  SHF.R.U32.HI R50, RZ, 0x10, R55 ;  /* 0x00000010ff327819 */ /* 0x000fe20000011637 */
[----:B------:R-:W-:Y:S01]  /*0ec0*/  IMAD.MOV.U32 R76, RZ, RZ, R34 ;  /* 0x000000ffff4c7224 */ /* 0x000fe200078e0022 */
[--C-:B------:R-:W-:Y:S01]  /*0ed0*/  SHF.R.U64 R109, R6, 0x10, R7.reuse ;  /* 0x00000010066d7819 */ /* 0x100fe20000001207 */
[----:B------:R-:W-:Y:S01]  /*0ee0*/  IMAD.MOV.U32 R80, RZ, RZ, R38 ;  /* 0x000000ffff507224 */ /* 0x000fe200078e0026 */
[----:B------:R-:W-:Y:S01]  /*0ef0*/  SHF.R.U32.HI R108, RZ, 0x10, R7 ;  /* 0x00000010ff6c7819 */ /* 0x000fe20000011607 */
[----:B------:R-:W-:Y:S01]  /*0f00*/  IMAD.MOV.U32 R81, RZ, RZ, R39 ;  /* 0x000000ffff517224 */ /* 0x000fe200078e0027 */
[----:B------:R-:W-:Y:S01]  /*0f10*/  SHF.R.U64 R111, R4, 0x10, R5 ;  /* 0x00000010046f7819 */ /* 0x000fe20000001205 */
[----:B------:R-:W-:Y:S01]  /*0f20*/  IMAD.MOV.U32 R85, RZ, RZ, R43 ;  /* 0x000000ffff557224 */ /* 0x000fe200078e002b */
[----:B------:R-:W-:Y:S01]  /*0f30*/  SHF.R.U32.HI R110, RZ, 0x10, R5 ;  /* 0x00000010ff6e7819 */ /* 0x000fe20000011605 */
[----:B------:R-:W-:Y:S01]  /*0f40*/  IMAD.MOV.U32 R88, RZ, RZ, R48 ;  /* 0x000000ffff587224 */ /* 0x000fe200078e0030 */
[----:B------:R-:W-:Y:S01]  /*0f50*/  SHF.R.U32.HI R37, RZ, 0x10, R37 ;  /* 0x00000010ff257819 */ /* 0x000fe20000011625 */
[----:B------:R-:W-:Y:S01]  /*0f60*/  IMAD.MOV.U32 R92, RZ, RZ, R52 ;  /* 0x000000ffff5c7224 */ /* 0x000fe200078e0034 */
[----:B------:R-:W-:Y:S01]  /*0f70*/  MOV R119, R54 ;  /* 0x0000003600777202 */ /* 0x000fe20000000f00 */
[----:B------:R-:W-:Y:S01]  /*0f80*/  IMAD.MOV.U32 R93, RZ, RZ, R53 ;  /* 0x000000ffff5d7224 */ /* 0x000fe200078e0035 */
[----:B-1----:R-:W-:Y:S01]  /*0f90*/  ISETP.NE.U32.AND P1, PT, R30, RZ, PT ;  /* 0x000000ff1e00720c */ /* 0x002fe20003f25070 */
[----:B------:R-:W-:Y:S01]  /*0fa0*/  VIADD R24, R2, 0x8ff34781 ;  /* 0x8ff3478102187836 */ /* 0x000fe20000000000 */
[----:B------:R-:W-:Y:S01]  /*0fb0*/  PRMT R146, R56, 0x5410, R146 ;  /* 0x0000541038927816 */ /* 0x000fe20000000092 */
[----:B------:R-:W-:Y:S01]  /*0fc0*/  IMAD R22, R22, -0x2daee0ad, RZ ;  /* 0xd2511f5316167824 */ /* 0x000fe200078e02ff */
[----:B------:R-:W-:Y:S01]  /*0fd0*/  PRMT R144, R57, 0x5410, R144 ;  /* 0x0000541039907816 */ /* 0x000fe20000000090 */
[----:B------:R-:W-:Y:S01]  /*0fe0*/  IMAD R27, R26, -0x326172a9, RZ ;  /* 0xcd9e8d571a1b7824 */ /* 0x000fe200078e02ff */
[----:B------:R-:W-:Y:S01]  /*0ff0*/  PRMT R140, R58, 0x5410, R140 ;  /* 0x000054103a8c7816 */ /* 0x000fe2000000008c */
[----:B------:R-:W-:Y:S01]  /*1000*/  IMAD.HI.U32 R124, R25, -0x326172a9, RZ ;  /* 0xcd9e8d57197c7827 */ /* 0x000fe200078e00ff */
[----:B------:R-:W-:-:S02]  /*1010*/  PRMT R136, R59, 0x5410, R136 ;  /* 0x000054103b887816 */ /* 0x000fc40000000088 */
[----:B------:R-:W-:Y:S01]  /*1020*/  PRMT R118, R118, 0x5410, R47 ;  /* 0x0000541076767816 */ /* 0x000fe2000000002f */
[----:B------:R-:W-:Y:S01]  /*1030*/  IMAD.HI.U32 R125, R21, -0x2daee0ad, RZ ;  /* 0xd2511f53157d7827 */ /* 0x000fe200078e00ff */
[----:B------:R-:W-:Y:S02]  /*1040*/  PRMT R120, R120, 0x5410, R50 ;  /* 0x0000541078787816 */ /* 0x000fe40000000032 */
[----:B------:R-:W-:Y:S01]  /*1050*/  PRMT R112, R112, 0x5410, R37 ;  /* 0x0000541070707816 */ /* 0x000fe20000000025 */
[----:B------:R-:W-:Y:S01]  /*1060*/  VIADD R23, R3, 0x96a522ad ;  /* 0x96a522ad03177836 */ /* 0x000fe20000000000 */
        /* <DEDUP_REMOVED lines=12> */
[----:B------:R-:W-:Y:S01]  /*1130*/  LOP3.LUT R124, R24, R27, R124, 0x96, !PT ;  /* 0x0000001b187c7212 */ /* 0x000fe200078e967c */
[----:B------:R-:W-:Y:S01]  /*1140*/  HADD2.F32 R53, -RZ, R12.H0_H0 ;  /* 0x2000000cff357230 */ /* 0x000fe20000004100 */
[----:B------:R-:W-:Y:S01]  /*1150*/  LOP3.LUT R125, R23, R22, R125, 0x96, !PT ;  /* 0x00000016177d7212 */ /* 0x000fe200078e967d */
[----:B------:R-:W-:Y:S01]  /*1160*/  HADD2.F32 R54, -RZ, R13.H0_H0 ;  /* 0x2000000dff367230 */ /* 0x000fe20000004100 */
[----:B------:R-:W-:Y:S01]  /*1170*/  ISETP.NE.AND.EX P1, PT, R31, RZ, PT, P1 ;  /* 0x000000ff1f00720c */ /* 0x000fe20003f25310 */
[----:B------:R-:W-:Y:S01]  /*1180*/  HADD2.F32 R55, -RZ, R10.H0_H0 ;  /* 0x2000000aff377230 */ /* 0x000fe20000004100 */
[----:B------:R-:W-:Y:S01]  /*1190*/  LOP3.LUT R127, R20, 0x3, RZ, 0xc0, !PT ;  /* 0x00000003147f7812 */ /* 0x000fe200078ec0ff */
        /* <DEDUP_REMOVED lines=55> */
[----:B------:R-:W-:Y:S02]  /*1510*/  IMAD R126, R25, -0x326172a9, RZ ;  /* 0xcd9e8d57197e7824 */ /* 0x000fe400078e02ff */
[----:B0-234-:R-:W-:-:S07]  /*1520*/  IMAD R130, R21, -0x2daee0ad, RZ ;  /* 0xd2511f5315827824 */ /* 0x01dfce00078e02ff */
.L_x_23739:
[----:B------:R-:W0:Y:S01]  /*1530*/  S2R R121, SR_TID.X ;  /* 0x0000000000797919 */ /* 0x000e220000002100 */
[----:B---3--:R-:W1:Y:S01]  /*1540*/  LDC.64 R36, c[0x0][0x390] ;  /* 0x0000e400ff247b82 */ /* 0x008e620000000a00 */
[----:B------:R-:W-:Y:S02]  /*1550*/  IMAD R8, R0, UR12, RZ ;  /* 0x0000000c00087c24 */ /* 0x000fe4000f8e02ff */
[----:B------:R-:W-:-:S03]  /*1560*/  IMAD.MOV.U32 R132, RZ, RZ, 0x3f800000 ;  /* 0x3f800000ff847424 */ /* 0x000fc600078e00ff */
[----:B------:R-:W-:Y:S02]  /*1570*/  SHF.R.S32.HI R9, RZ, 0x1f, R8 ;  /* 0x0000001fff097819 */ /* 0x000fe40000011408 */
[----:B------:R-:W2:Y:S02]  /*1580*/  @P1 LDC.64 R12, c[0x0][0x3e0] ;  /* 0x0000f800ff0c1b82 */ /* 0x000ea40000000a00 */
[----:B------:R-:W-:-:S04]  /*1590*/  LEA.HI R8, R9, R8, RZ, 0x2 ;  /* 0x0000000809087211 */ /* 0x000fc800078f10ff */
[----:B0-----:R-:W-:Y:S01]  /*15a0*/  LEA.HI.SX32 R131, R8, R121, 0x1e ;  /* 0x0000007908837211 */ /* 0x001fe200078ff2ff */
[----:B--2---:R-:W-:-:S04]  /*15b0*/  @P1 IMAD.WIDE R12, R0, 0x4, R12 ;  /* 0x00000004000c1825 */ /* 0x004fc800078e020c */
[----:B-1----:R-:W-:Y:S01]  /*15c0*/  IMAD.WIDE.U32 R8, R131, 0x10, R36 ;  /* 0x0000001083087825 */ /* 0x002fe200078e0024 */
[----:B------:R0:W5:Y:S05]  /*15d0*/  @P1 LDG.E R132, desc[UR8][R12.64] ;  /* 0x000000080c841981 */ /* 0x00016a000c1e1900 */
[----:B------:R-:W5:Y:S01]  /*15e0*/  LDG.E.128 R8, desc[UR8][R8.64] ;  /* 0x0000000808087981 */ /* 0x000f62000c1e1d00 */
[----:B------:R-:W-:Y:S01]  /*15f0*/  ISETP.NE.U32.AND P0, PT, RZ, UR10, PT ;  /* 0x0000000aff007c0c */ /* 0x000fe2000bf05070 */
[----:B------:R-:W-:-:S03]  /*1600*/  IMAD.MOV.U32 R133, RZ, RZ, 0x2f800000 ;  /* 0x2f800000ff857424 */ /* 0x000fc600078e00ff */
[----:B------:R-:W-:-:S13]  /*1610*/  ISETP.NE.AND.EX P0, PT, RZ, UR11, PT, P0 ;  /* 0x0000000bff007c0c */ /* 0x000fda000bf05300 */
[----:B0-----:R-:W-:Y:S05]  /*1620*/  @!P0 BRA `(.L_x_23528) ;  /* 0x0000001800008947 */ /* 0x001fea0003800000 */
        /* <DEDUP_REMOVED lines=8> */
[----:B------:R-:W-:-:S05]  /*16b0*/  HFMA2 R12, -RZ, RZ, 0, 1.1920928955078125e-07 ;  /* 0x00000002ff0c7431 */ /* 0x000fca00000001ff */
[----:B------:R-:W-:-:S05]  /*16c0*/  VIADDMNMX.U32 R12, R127, 0xfffffffe, R12, PT ;  /* 0xfffffffe7f0c7846 */ /* 0x000fca000380000c */
[----:B------:R-:W-:-:S04]  /*16d0*/  IMAD.SHL.U32 R14, R12, 0x4, RZ ;  /* 0x000000040c0e7824 */ /* 0x000fc800078e00ff */
[----:B------:R-:W0:Y:S02]  /*16e0*/  LDC R12, c[0x2][R14] ;  /* 0x008000000e0c7b82 */ /* 0x000e240000000800 */
[----:B0-----:R-:W-:-:S04]  /*16f0*/  SHF.R.S32.HI R13, RZ, 0x1f, R12 ;  /* 0x0000001fff0d7819 */ /* 0x001fc8000001140c */
.L_x_27440:
[----:B------:R-:W-:Y:S05]  /*1700*/  BRX R12 -0x1710                                        (*"BRANCH_TARGETS .L_x_27441,.L_x_27442,.L_x_27443"*) ;  /* 0xffffffe80c3c7949 */ /* 0x000fea000383ffff */
.L_x_27443:
[----:B------:R-:W-:Y:S01]  /*1710*/  VIADD R12, R127, 0x1 ;  /* 0x000000017f0c7836 */ /* 0x000fe20000000000 */
[----:B------:R-:W-:Y:S01]  /*1720*/  MOV R16, R130 ;  /* 0x0000008200107202 */ /* 0x000fe20000000f00 */
[----:B------:R-:W-:Y:S01]  /*1730*/  IMAD.MOV.U32 R13, RZ, RZ, R124 ;  /* 0x000000ffff0d7224 */ /* 0x000fe200078e007c */
[----:B------:R-:W-:Y:S06]  /*1740*/  BRA `(.L_x_23529) ;  /* 0x00000004002c7947 */ /* 0x000fec0003800000 */
.L_x_27441:
[----:B------:R-:W-:Y:S01]  /*1750*/  IMAD.MOV.U32 R16, RZ, RZ, R130 ;  /* 0x000000ffff107224 */ /* 0x000fe200078e0082 */
[----:B------:R-:W-:Y:S01]  /*1760*/  MOV R12, 0x3 ;  /* 0x00000003000c7802 */ /* 0x000fe20000000f00 */
[----:B------:R-:W-:Y:S01]  /*1770*/  IMAD.MOV.U32 R13, RZ, RZ, R125 ;  /* 0x000000ffff0d7224 */ /* 0x000fe200078e007d */
[----:B------:R-:W-:Y:S06]  /*1780*/  BRA `(.L_x_23529) ;  /* 0x00000004001c7947 */ /* 0x000fec0003800000 */
.L_x_27442:
        /* <DEDUP_REMOVED lines=12> */
.L_x_23530:
        /* <DEDUP_REMOVED lines=57> */
[----:B------:R-:W-:-:S03]  /*1be0*/  IMAD.MOV.U32 R12, RZ, RZ, RZ ;  /* 0x000000ffff0c7224 */ /* 0x000fc600078e00ff */
[----:B------:R-:W-:-:S07]  /*1bf0*/  LOP3.LUT R125, R125, R14, R17, 0x96, !PT ;  /* 0x0000000e7d7d7212 */ /* 0x000fce00078e9611 */
.L_x_23529:
[----:B------:R-:W-:Y:S01]  /*1c00*/  I2FP.F32.U32 R14, R13 ;  /* 0x0000000d000e7245 */ /* 0x000fe20000201000 */
[----:B-----5:R-:W-:Y:S01]  /*1c10*/  FMUL.FTZ R8, R8, R132 ;  /* 0x0000008408087220 */ /* 0x020fe20000410000 */
[----:B------:R-:W-:Y:S01]  /*1c20*/  ISETP.NE.AND P3, PT, R12, 0x1, PT ;  /* 0x000000010c00780c */ /* 0x000fe20003f65270 */
[----:B------:R-:W-:Y:S01]  /*1c30*/  UMOV UR5, UR7 ;  /* 0x0000000700057c82 */ /* 0x000fe20008000000 */
[----:B------:R-:W-:Y:S01]  /*1c40*/  UMOV UR4, UR6 ;  /* 0x0000000600047c82 */ /* 0x000fe20008000000 */
[----:B------:R-:W-:Y:S01]  /*1c50*/  FFMA.FTZ R14, R14, R133, 1.1641532182693481445e-10 ;  /* 0x2f0000000e0e7423 */ /* 0x000fe20000010085 */
[----:B------:R-:W-:-:S04]  /*1c60*/  FMUL.FTZ R8, R8, UR5 ;  /* 0x0000000508087c20 */ /* 0x000fc80008410000 */
[----:B------:R-:W-:Y:S01]  /*1c70*/  FSETP.GTU.FTZ.AND P2, PT, R14, UR4, PT ;  /* 0x000000040e007c0b */ /* 0x000fe2000bf5c000 */
[----:B------:R-:W-:-:S03]  /*1c80*/  HADD2.F32 R14, -RZ, R146.H1_H1 ;  /* 0x30000092ff0e7230 */ /* 0x000fc60000004100 */
        /* <DEDUP_REMOVED lines=14> */
.L_x_23532:
        /* <DEDUP_REMOVED lines=12> */
.L_x_23533:
        /* <DEDUP_REMOVED lines=57> */
[----:B------:R-:W-:Y:S01]  /*21c0*/  IMAD.MOV.U32 R14, RZ, RZ, RZ ;  /* 0x000000ffff0e7224 */ /* 0x000fe200078e00ff */
[----:B------:R-:W-:Y:S01]  /*21d0*/  MOV R13, R16 ;  /* 0x00000010000d7202 */ /* 0x000fe20000000f00 */
[----:B------:R-:W-:-:S07]  /*21e0*/  IMAD.MOV.U32 R16, RZ, RZ, R12 ;  /* 0x000000ffff107224 */ /* 0x000fce00078e000c */
.L_x_23531:
[----:B------:R-:W-:Y:S01]  /*21f0*/  I2FP.F32.U32 R12, R13 ;  /* 0x0000000d000c7245 */ /* 0x000fe20000201000 */
[----:B------:R-:W-:Y:S01]  /*2200*/  FMUL.FTZ R9, R9, R132 ;  /* 0x0000008409097220 */ /* 0x000fe20000410000 */
[----:B------:R-:W-:Y:S01]  /*2210*/  ISETP.NE.AND P4, PT, R14, 0x1, PT ;  /* 0x000000010e00780c */ /* 0x000fe20003f85270 */
[----:B------:R-:W-:Y:S02]  /*2220*/  HADD2.F32 R13, -RZ, R144.H1_H1 ;  /* 0x30000090ff0d7230 */ /* 0x000fe40000004100 */
[----:B------:R-:W-:Y:S02]  /*2230*/  HFMA2 R15, -RZ, RZ, 0, 1.1920928955078125e-07 ;  /* 0x00000002ff0f7431 */ /* 0x000fe400000001ff */
[----:B------:R-:W-:Y:S01]  /*2240*/  FFMA.FTZ R12, R12, R133, 1.1641532182693481445e-10 ;  /* 0x2f0000000c0c7423 */ /* 0x000fe20000010085 */
[----:B------:R-:W-:-:S04]  /*2250*/  FMUL.FTZ R9, R9, UR5 ;  /* 0x0000000509097c20 */ /* 0x000fc80008410000 */
        /* <DEDUP_REMOVED lines=14> */
.L_x_23535:
        /* <DEDUP_REMOVED lines=12> */
.L_x_23536:
        /* <DEDUP_REMOVED lines=40> */
[C---:B------:R-:W-:Y:S01]  /*2680*/  VIADD R17, R3.reuse, 0x1fd5c5a3 ;  /* 0x1fd5c5a303117836 */ /* 0x040fe20000000000 */
        /* <DEDUP_REMOVED lines=16> */
[----:B------:R-:W-:Y:S01]  /*2790*/  LOP3.LUT R125, R125, R14, R13, 0x96, !PT ;  /* 0x0000000e7d7d7212 */ /* 0x000fe200078e960d */
[----:B------:R-:W-:Y:S02]  /*27a0*/  IMAD.MOV.U32 R13, RZ, RZ, R16 ;  /* 0x000000ffff0d7224 */ /* 0x000fe400078e0010 */
[----:B------:R-:W-:-:S07]  /*27b0*/  IMAD.MOV.U32 R16, RZ, RZ, R12 ;  /* 0x000000ffff107224 */ /* 0x000fce00078e000c */
.L_x_23534:
[----:B------:R-:W-:Y:S01]  /*27c0*/  I2FP.F32.U32 R12, R13 ;  /* 0x0000000d000c7245 */ /* 0x000fe20000201000 */
[----:B------:R-:W-:Y:S01]  /*27d0*/  FMUL.FTZ R10, R10, R132 ;  /* 0x000000840a0a7220 */ /* 0x000fe20000410000 */
[----:B------:R-:W-:Y:S01]  /*27e0*/  ISETP.NE.AND P5, PT, R15, 0x1, PT ;  /* 0x000000010f00780c */ /* 0x000fe20003fa5270 */
[----:B------:R-:W-:Y:S02]  /*27f0*/  IMAD.MOV.U32 R24, RZ, RZ, 0x2 ;  /* 0x00000002ff187424 */ /* 0x000fe400078e00ff */
[----:B------:R-:W-:Y:S01]  /*2800*/  FFMA.FTZ R12, R12, R133, 1.1641532182693481445e-10 ;  /* 0x2f0000000c0c7423 */ /* 0x000fe20000010085 */
[----:B------:R-:W-:-:S04]  /*2810*/  FMUL.FTZ R10, R10, UR5 ;  /* 0x000000050a0a7c20 */ /* 0x000fc80008410000 */
        /* <DEDUP_REMOVED lines=15> */
.L_x_23538:
        /* <DEDUP_REMOVED lines=12> */
.L_x_23539:
        /* <DEDUP_REMOVED lines=60> */
.L_x_23537:
[----:B------:R-:W-:Y:S01]  /*2d90*/  I2FP.F32.U32 R12, R13 ;  /* 0x0000000d000c7245 */ /* 0x000fe20000201000 */
[----:B------:R-:W-:Y:S01]  /*2da0*/  FMUL.FTZ R11, R11, R132 ;  /* 0x000000840b0b7220 */ /* 0x000fe20000410000 */
[----:B------:R-:W-:-:S03]  /*2db0*/  HADD2.F32 R13, -RZ, R144.H0_H0 ;  /* 0x20000090ff0d7230 */ /* 0x000fc60000004100 */
[----:B------:R-:W-:Y:S01]  /*2dc0*/  FFMA.FTZ R12, R12, R133, 1.1641532182693481445e-10 ;  /* 0x2f0000000c0c7423 */ /* 0x000fe20000010085 */
[----:B------:R-:W-:-:S04]  /*2dd0*/  FMUL.FTZ R11, R11, UR5 ;  /* 0x000000050b0b7c20 */ /* 0x000fc80008410000 */
[----:B------:R-:W-:-:S04]  /*2de0*/  FSETP.GTU.FTZ.AND P6, PT, R12, UR4, PT ;  /* 0x000000040c007c0b */ /* 0x000fc8000bfdc000 */
[----:B------:R-:W-:Y:S02]  /*2df0*/  FSEL R12, R11, RZ, !P6 ;  /* 0x000000ff0b0c7208 */ /* 0x000fe40007000000 */
[----:B------:R-:W-:-:S03]  /*2e00*/  PLOP3.LUT P5, PT, P6, PT, PT, 0x8, 0x80 ;  /* 0x000000000080781c */ /* 0x000fc600037ae170 */
[----:B------:R-:W-:Y:S01]  /*2e10*/  FFMA.FTZ R11, R12, R13, R7 ;  /* 0x0000000d0c0b7223 */ /* 0x000fe20000010007 */
[----:B------:R-:W-:Y:S09]  /*2e20*/  BRA `(.L_x_23540) ;  /* 0x0000001400e07947 */ /* 0x000ff20003800000 */
.L_x_23528:
        /* <DEDUP_REMOVED lines=15> */
.L_x_23542:
        /* <DEDUP_REMOVED lines=12> */
.L_x_23543:
        /* <DEDUP_REMOVED lines=50> */
[----:B------:R-:W-:Y:S01]  /*3300*/  VIADD R125, R3, 0x96a522ad ;  /* 0x96a522ad037d7836 */ /* 0x000fe20000000000 */
[----:B------:R-:W-:Y:S02]  /*3310*/  MOV R12, R130 ;  /* 0x00000082000c7202 */ /* 0x000fe40000000f00 */
[----:B------:R-:W-:Y:S01]  /*3320*/  LOP3.LUT R19, R19, R18, R15, 0x96, !PT ;  /* 0x0000001213137212 */ /* 0x000fe200078e960f */
[----:B------:R-:W-:-:S04]  /*3330*/  IMAD.WIDE.U32 R16, R13, -0x2daee0ad, RZ ;  /* 0xd2511f530d107825 */ /* 0x000fc800078e00ff */
[----:B------:R-:W-:Y:S01]  /*3340*/  IMAD.WIDE.U32 R126, R19, -0x326172a9, RZ ;  /* 0xcd9e8d57137e7825 */ /* 0x000fe200078e00ff */
[----:B------:R-:W-:-:S03]  /*3350*/  LOP3.LUT R125, R125, R14, R17, 0x96, !PT ;  /* 0x0000000e7d7d7212 */ /* 0x000fc600078e9611 */
[----:B------:R-:W-:Y:S02]  /*3360*/  VIADD R15, R2, 0x8ff34781 ;  /* 0x8ff34781020f7836 */ /* 0x000fe40000000000 */
[----:B------:R-:W-:-:S03]  /*3370*/  IMAD.MOV.U32 R14, RZ, RZ, RZ ;  /* 0x000000ffff0e7224 */ /* 0x000fc600078e00ff */
[----:B------:R-:W-:-:S07]  /*3380*/  LOP3.LUT R124, R15, R124, R127, 0x96, !PT ;  /* 0x0000007c0f7c7212 */ /* 0x000fce00078e967f */
.L_x_23541:
[----:B------:R-:W-:Y:S01]  /*3390*/  I2FP.F32.U32 R12, R12 ;  /* 0x0000000c000c7245 */ /* 0x000fe20000201000 */
[----:B-----5:R-:W-:Y:S01]  /*33a0*/  FMUL.FTZ R8, R8, R132 ;  /* 0x0000008408087220 */ /* 0x020fe20000410000 */
[----:B------:R-:W-:Y:S01]  /*33b0*/  ISETP.NE.AND P3, PT, R14, 0x1, PT ;  /* 0x000000010e00780c */ /* 0x000fe20003f65270 */
[----:B------:R-:W-:Y:S01]  /*33c0*/  UMOV UR5, UR7 ;  /* 0x0000000700057c82 */ /* 0x000fe20008000000 */
[----:B------:R-:W-:Y:S01]  /*33d0*/  UMOV UR4, UR6 ;  /* 0x0000000600047c82 */ /* 0x000fe20008000000 */
[----:B------:R-:W-:Y:S01]  /*33e0*/  FFMA.FTZ R12, R12, R133, 1.1641532182693481445e-10 ;  /* 0x2f0000000c0c7423 */ /* 0x000fe20000010085 */
[----:B------:R-:W-:Y:S01]  /*33f0*/  FMUL.FTZ R8, R8, UR5 ;  /* 0x0000000508087c20 */ /* 0x000fe20008410000 */
[----:B------:R-:W-:Y:S02]  /*3400*/  HADD2.F32 R13, -RZ, R146.H1_H1 ;  /* 0x30000092ff0d7230 */ /* 0x000fe40000004100 */
[----:B------:R-:W-:Y:S01]  /*3410*/  IMAD.MOV.U32 R15, RZ, RZ, 0x2 ;  /* 0x00000002ff0f7424 */ /* 0x000fe200078e00ff */
        /* <DEDUP_REMOVED lines=14> */
.L_x_23545:
        /* <DEDUP_REMOVED lines=12> */
.L_x_23546:
        /* <DEDUP_REMOVED lines=60> */
.L_x_23544:
[----:B------:R-:W-:Y:S01]  /*3980*/  I2FP.F32.U32 R12, R13 ;  /* 0x0000000d000c7245 */ /* 0x000fe20000201000 */
[----:B------:R-:W-:Y:S01]  /*3990*/  FMUL.FTZ R9, R9, R132 ;  /* 0x0000008409097220 */ /* 0x000fe20000410000 */
[----:B------:R-:W-:Y:S01]  /*39a0*/  ISETP.NE.AND P4, PT, R15, 0x1, PT ;  /* 0x000000010f00780c */ /* 0x000fe20003f85270 */
[----:B------:R-:W-:Y:S02]  /*39b0*/  HFMA2 R14, -RZ, RZ, 0, 1.1920928955078125e-07 ;  /* 0x00000002ff0e7431 */ /* 0x000fe400000001ff */
[----:B------:R-:W-:Y:S02]  /*39c0*/  IMAD.MOV.U32 R13, RZ, RZ, R126 ;  /* 0x000000ffff0d7224 */ /* 0x000fe400078e007e */
[----:B------:R-:W-:Y:S01]  /*39d0*/  FFMA.FTZ R12, R12, R133, 1.1641532182693481445e-10 ;  /* 0x2f0000000c0c7423 */ /* 0x000fe20000010085 */
[----:B------:R-:W-:-:S04]  /*39e0*/  FMUL.FTZ R9, R9, UR5 ;  /* 0x0000000509097c20 */ /* 0x000fc80008410000 */
[----:B------:R-:W-:Y:S01]  /*39f0*/  FSETP.GTU.FTZ.AND P3, PT, R12, UR4, PT ;  /* 0x000000040c007c0b */ /* 0x000fe2000bf7c000 */
        /* <DEDUP_REMOVED lines=13> */
.L_x_23548:
        /* <DEDUP_REMOVED lines=12> */
.L_x_23549:
        /* <DEDUP_REMOVED lines=57> */
[----:B------:R-:W-:Y:S01]  /*3f20*/  HFMA2 R14, -RZ, RZ, 0, 0 ;  /* 0x00000000ff0e7431 */ /* 0x000fe200000001ff */
[----:B------:R-:W-:Y:S01]  /*3f30*/  MOV R13, R16 ;  /* 0x00000010000d7202 */ /* 0x000fe20000000f00 */
[----:B------:R-:W-:-:S07]  /*3f40*/  IMAD.MOV.U32 R16, RZ, RZ, R12 ;  /* 0x000000ffff107224 */ /* 0x000fce00078e000c */
.L_x_23547:
[----:B------:R-:W-:Y:S01]  /*3f50*/  I2FP.F32.U32 R12, R13 ;  /* 0x0000000d000c7245 */ /* 0x000fe20000201000 */
[----:B------:R-:W-:Y:S01]  /*3f60*/  FMUL.FTZ R10, R10, R132 ;  /* 0x000000840a0a7220 */ /* 0x000fe20000410000 */
[----:B------:R-:W-:Y:S01]  /*3f70*/  ISETP.NE.AND P5, PT, R14, 0x1, PT ;  /* 0x000000010e00780c */ /* 0x000fe20003fa5270 */
[----:B------:R-:W-:Y:S02]  /*3f80*/  HADD2.F32 R13, -RZ, R146.H0_H0 ;  /* 0x20000092ff0d7230 */ /* 0x000fe40000004100 */
[----:B------:R-:W-:Y:S01]  /*3f90*/  FFMA.FTZ R12, R12, R133, 1.1641532182693481445e-10 ;  /* 0x2f0000000c0c7423 */ /* 0x000fe20000010085 */
[----:B------:R-:W-:Y:S01]  /*3fa0*/  FMUL.FTZ R10, R10, UR5 ;  /* 0x000000050a0a7c20 */ /* 0x000fe20008410000 */
[----:B------:R-:W-:-:S03]  /*3fb0*/  IMAD.MOV.U32 R24, RZ, RZ, 0x2 ;  /* 0x00000002ff187424 */ /* 0x000fc600078e00ff */
        /* <DEDUP_REMOVED lines=14> */
.L_x_23551:
        /* <DEDUP_REMOVED lines=12> */
.L_x_23552:
        /* <DEDUP_REMOVED lines=57> */
[----:B------:R-:W-:Y:S02]  /*44f0*/  LOP3.LUT R125, R125, R14, R13, 0x96, !PT ;  /* 0x0000000e7d7d7212 */ /* 0x000fe400078e960d */
[----:B------:R-:W-:Y:S01]  /*4500*/  MOV R13, R16 ;  /* 0x00000010000d7202 */ /* 0x000fe20000000f00 */
[----:B------:R-:W-:-:S07]  /*4510*/  IMAD.MOV.U32 R16, RZ, RZ, R12 ;  /* 0x000000ffff107224 */ /* 0x000fce00078e000c */
.L_x_23550:
[----:B------:R-:W-:Y:S01]  /*4520*/  I2FP.F32.U32 R12, R13 ;  /* 0x0000000d000c7245 */ /* 0x000fe20000201000 */
[----:B------:R-:W-:-:S04]  /*4530*/  FMUL.FTZ R11, R11, R132 ;  /* 0x000000840b0b7220 */ /* 0x000fc80000410000 */
[----:B------:R-:W-:Y:S01]  /*4540*/  FFMA.FTZ R12, R12, R133, 1.1641532182693481445e-10 ;  /* 0x2f0000000c0c7423 */ /* 0x000fe20000010085 */
[----:B------:R-:W-:-:S04]  /*4550*/  FMUL.FTZ R11, R11, UR5 ;  /* 0x000000050b0b7c20 */ /* 0x000fc80008410000 */
[----:B------:R-:W-:Y:S01]  /*4560*/  FSETP.GTU.FTZ.AND P6, PT, R12, UR4, PT ;  /* 0x000000040c007c0b */ /* 0x000fe2000bfdc000 */
[----:B------:R-:W-:-:S03]  /*4570*/  HADD2.F32 R12, -RZ, R144.H0_H0 ;  /* 0x20000090ff0c7230 */ /* 0x000fc60000004100 */
[----:B------:R-:W-:Y:S02]  /*4580*/  FSEL R11, R11, RZ, !P6 ;  /* 0x000000ff0b0b7208 */ /* 0x000fe40007000000 */
[----:B------:R-:W-:-:S03]  /*4590*/  PLOP3.LUT P5, PT, P6, PT, PT, 0x8, 0x80 ;  /* 0x000000000080781c */ /* 0x000fc600037ae170 */
[----:B------:R-:W-:-:S10]  /*45a0*/  FMUL.FTZ R11, R11, R12 ;  /* 0x0000000c0b0b7220 */ /* 0x000fd40000410000 */
.L_x_23540:
[----:B------:R-:W0:Y:S01]  /*45b0*/  LDC.64 R40, c[0x0][0x3a8] ;  /* 0x0000ea00ff287b82 */ /* 0x000e220000000a00 */
[----:B------:R-:W-:Y:S01]  /*45c0*/  SEL R14, RZ, 0x1000000, !P5 ;  /* 0x01000000ff0e7807 */ /* 0x000fe20006800000 */
[----:B------:R-:W-:Y:S01]  /*45d0*/  VIADD R135, R131, 0x100 ;  /* 0x0000010083877836 */ /* 0x000fe20000000000 */
[----:B------:R-:W-:Y:S02]  /*45e0*/  SEL R15, RZ, 0x10000, !P4 ;  /* 0x00010000ff0f7807 */ /* 0x000fe40006000000 */
[----:B------:R-:W-:-:S03]  /*45f0*/  SEL R17, RZ, 0x100, !P3 ;  /* 0x00000100ff117807 */ /* 0x000fc60005800000 */
[----:B------:R-:W1:Y:S01]  /*4600*/  @P0 LDC.64 R12, c[0x0][0x3a0] ;  /* 0x0000e800ff0c0b82 */ /* 0x000e620000000a00 */
[----:B------:R-:W-:Y:S02]  /*4610*/  IADD3 R14, PT, PT, R17, R14, R15 ;  /* 0x0000000e110e7210 */ /* 0x000fe40007ffe00f */
[----:B------:R-:W-:-:S04]  /*4620*/  SEL R15, RZ, 0x1, !P2 ;  /* 0x00000001ff0f7807 */ /* 0x000fc80005000000 */
[----:B------:R-:W-:Y:S01]  /*4630*/  IADD3 R17, PT, PT, R14, R15, RZ ;  /* 0x0000000f0e117210 */ /* 0x000fe20007ffe0ff */
[----:B------:R-:W2:Y:S01]  /*4640*/  LDC.64 R42, c[0x0][0x3b0] ;  /* 0x0000ec00ff2a7b82 */ /* 0x000ea20000000a00 */
[----:B0-----:R-:W-:-:S05]  /*4650*/  IMAD.WIDE.U32 R18, R131, 0x10, R40 ;  /* 0x0000001083127825 */ /* 0x001fca00078e0028 */
[----:B------:R0:W-:Y:S01]  /*4660*/  STG.E.128 desc[UR8][R18.64], R8 ;  /* 0x0000000812007986 */ /* 0x0001e2000c101d08 */
[----:B-1----:R-:W-:-:S04]  /*4670*/  @P0 IMAD.WIDE.U32 R22, R135, 0x10, R12 ;  /* 0x0000001087160825 */ /* 0x002fc800078e000c */
[----:B------:R-:W-:-:S04]  /*4680*/  IMAD.WIDE.U32 R12, R135, 0x10, R36 ;  /* 0x00000010870c7825 */ /* 0x000fc800078e0024 */
[----:B--2---:R-:W-:-:S05]  /*4690*/  IMAD.WIDE.U32 R20, R131, 0x4, R42 ;  /* 0x0000000483147825 */ /* 0x004fca00078e002a */
[----:B------:R0:W-:Y:S04]  /*46a0*/  STG.E desc[UR8][R20.64], R17 ;  /* 0x0000001114007986 */ /* 0x0001e8000c101908 */
        /* <DEDUP_REMOVED lines=18> */
.L_x_23555:
        /* <DEDUP_REMOVED lines=12> */
.L_x_23556:
        /* <DEDUP_REMOVED lines=51> */
[----:B------:R-:W-:Y:S01]  /*4bc0*/  HFMA2 R18, -RZ, RZ, 0, 0 ;  /* 0x00000000ff127431 */ /* 0x000fe200000001ff */
[----:B------:R-:W-:Y:S01]  /*4bd0*/  IADD3 R125, PT, PT, R3, -0x695add53, RZ ;  /* 0x96a522ad037d7810 */ /* 0x000fe20007ffe0ff */
[----:B------:R-:W-:-:S04]  /*4be0*/  IMAD.WIDE.U32 R126, R19, -0x326172a9, RZ ;  /* 0xcd9e8d57137e7825 */ /* 0x000fc800078e00ff */
[----:B------:R-:W-:Y:S02]  /*4bf0*/  VIADD R19, R2, 0x8ff34781 ;  /* 0x8ff3478102137836 */ /* 0x000fe40000000000 */
[----:B------:R-:W-:-:S03]  /*4c00*/  IMAD.WIDE.U32 R30, R17, -0x2daee0ad, RZ ;  /* 0xd2511f53111e7825 */ /* 0x000fc600078e00ff */
[----:B------:R-:W-:Y:S01]  /*4c10*/  LOP3.LUT R124, R19, R124, R127, 0x96, !PT ;  /* 0x0000007c137c7212 */ /* 0x000fe200078e967f */
[----:B------:R-:W-:Y:S01]  /*4c20*/  IMAD.MOV.U32 R17, RZ, RZ, R16 ;  /* 0x000000ffff117224 */ /* 0x000fe200078e0010 */
[----:B------:R-:W-:-:S07]  /*4c30*/  LOP3.LUT R125, R125, R20, R31, 0x96, !PT ;  /* 0x000000147d7d7212 */ /* 0x000fce00078e961f */
.L_x_23554:
[----:B------:R-:W-:Y:S01]  /*4c40*/  I2FP.F32.U32 R16, R17 ;  /* 0x0000001100107245 */ /* 0x000fe20000201000 */
[----:B-----5:R-:W-:Y:S01]  /*4c50*/  FMUL.FTZ R12, R12, R132 ;  /* 0x000000840c0c7220 */ /* 0x020fe20000410000 */
[----:B------:R-:W-:Y:S01]  /*4c60*/  ISETP.NE.AND P3, PT, R18, 0x1, PT ;  /* 0x000000011200780c */ /* 0x000fe20003f65270 */
[----:B------:R-:W-:Y:S02]  /*4c70*/  IMAD.MOV.U32 R19, RZ, RZ, 0x2 ;  /* 0x00000002ff137424 */ /* 0x000fe400078e00ff */
[----:B------:R-:W-:Y:S01]  /*4c80*/  FFMA.FTZ R16, R16, R133, 1.1641532182693481445e-10 ;  /* 0x2f00000010107423 */ /* 0x000fe20000010085 */
[----:B------:R-:W-:-:S04]  /*4c90*/  FMUL.FTZ R12, R12, UR5 ;  /* 0x000000050c0c7c20 */ /* 0x000fc80008410000 */
        /* <DEDUP_REMOVED lines=15> */
.L_x_23558:
        /* <DEDUP_REMOVED lines=12> */
.L_x_23559:
        /* <DEDUP_REMOVED lines=60> */
.L_x_23557:
[----:B------:R-:W-:Y:S01]  /*5210*/  I2FP.F32.U32 R16, R16 ;  /* 0x0000001000107245 */ /* 0x000fe20000201000 */
[----:B------:R-:W-:Y:S01]  /*5220*/  FMUL.FTZ R13, R13, R132 ;  /* 0x000000840d0d7220 */ /* 0x000fe20000410000 */
[----:B------:R-:W-:Y:S01]  /*5230*/  ISETP.NE.AND P4, PT, R19, 0x1, PT ;  /* 0x000000011300780c */ /* 0x000fe20003f85270 */
[----:B------:R-:W-:Y:S02]  /*5240*/  HADD2.F32 R17, -RZ, R140.H1_H1 ;  /* 0x3000008cff117230 */ /* 0x000fe40000004100 */
[----:B------:R-:W-:Y:S01]  /*5250*/  FFMA.FTZ R16, R16, R133, 1.1641532182693481445e-10 ;  /* 0x2f00000010107423 */ /* 0x000fe20000010085 */
[----:B------:R-:W-:Y:S01]  /*5260*/  FMUL.FTZ R13, R13, UR5 ;  /* 0x000000050d0d7c20 */ /* 0x000fe20008410000 */
[----:B------:R-:W-:-:S03]  /*5270*/  IMAD.MOV.U32 R18, RZ, RZ, 0x2 ;  /* 0x00000002ff127424 */ /* 0x000fc600078e00ff */
        /* <DEDUP_REMOVED lines=14> */
.L_x_23561:
        /* <DEDUP_REMOVED lines=12> */
.L_x_23562:
        /* <DEDUP_REMOVED lines=60> */
.L_x_23560:
        /* <DEDUP_REMOVED lines=21> */
.L_x_23564:
        /* <DEDUP_REMOVED lines=12> */
.L_x_23565:
[----:B------:R-:W-:Y:S01]  /*59f0*/  IMAD.WIDE.U32 R22, R46, -0x326172a9, RZ ;  /* 0xcd9e8d572e167825 */ /* 0x000fe200078e00ff */
[----:B------:R-:W-:-:S03]  /*5a00*/  LOP3.LUT R16, R63, R21, R3, 0x96, !PT ;  /* 0x000000153f107212 */ /* 0x000fc600078e9603 */
[----:B------:R-:W-:Y:S01]  /*5a10*/  HFMA2 R26, -RZ, RZ, 0, 0 ;  /* 0x00000000ff1a7431 */ /* 0x000fe200000001ff */
        /* <DEDUP_REMOVED lines=57> */
.L_x_23563:
        /* <DEDUP_REMOVED lines=10> */
.L_x_23553:
        /* <DEDUP_REMOVED lines=15> */
.L_x_23568:
        /* <DEDUP_REMOVED lines=12> */
.L_x_23569:
        /* <DEDUP_REMOVED lines=59> */
.L_x_23567:
[----:B------:R-:W-:Y:S01]  /*63b0*/  I2FP.F32.U32 R16, R17 ;  /* 0x0000001100107245 */ /* 0x000fe20000201000 */
[----:B-----5:R-:W-:Y:S01]  /*63c0*/  FMUL.FTZ R12, R12, R132 ;  /* 0x000000840c0c7220 */ /* 0x020fe20000410000 */
[----:B------:R-:W-:Y:S01]  /*63d0*/  ISETP.NE.AND P3, PT, R18, 0x1, PT ;  /* 0x000000011200780c */ /* 0x000fe20003f65270 */
[----:B------:R-:W-:Y:S02]  /*63e0*/  HADD2.F32 R17, -RZ, R142.H1_H1 ;  /* 0x3000008eff117230 */ /* 0x000fe40000004100 */
[----:B------:R-:W-:Y:S01]  /*63f0*/  FFMA.FTZ R16, R16, R133, 1.1641532182693481445e-10 ;  /* 0x2f00000010107423 */ /* 0x000fe20000010085 */
[----:B------:R-:W-:Y:S01]  /*6400*/  FMUL.FTZ R12, R12, UR5 ;  /* 0x000000050c0c7c20 */ /* 0x000fe20008410000 */
[----:B------:R-:W-:-:S03]  /*6410*/  IMAD.MOV.U32 R19, RZ, RZ, 0x2 ;  /* 0x00000002ff137424 */ /* 0x000fc600078e00ff */
        /* <DEDUP_REMOVED lines=14> */
.L_x_23571:
        /* <DEDUP_REMOVED lines=12> */
.L_x_23572:
        /* <DEDUP_REMOVED lines=60> */
.L_x_23570:
[----:B------:R-:W-:Y:S01]  /*6980*/  I2FP.F32.U32 R16, R16 ;  /* 0x0000001000107245 */ /* 0x000fe20000201000 */
[----:B------:R-:W-:Y:S01]  /*6990*/  FMUL.FTZ R13, R13, R132 ;  /* 0x000000840d0d7220 */ /* 0x000fe20000410000 */
[----:B------:R-:W-:Y:S01]  /*69a0*/  ISETP.NE.AND P4, PT, R19, 0x1, PT ;  /* 0x000000011300780c */ /* 0x000fe20003f85270 */
[----:B------:R-:W-:Y:S01]  /*69b0*/  IMAD.MOV.U32 R18, RZ, RZ, 0x2 ;  /* 0x00000002ff127424 */ /* 0x000fe200078e00ff */
[----:B------:R-:W-:Y:S01]  /*69c0*/  MOV R17, R126 ;  /* 0x0000007e00117202 */ /* 0x000fe20000000f00 */
        /* <DEDUP_REMOVED lines=16> */
.L_x_23574:
        /* <DEDUP_REMOVED lines=12> */
.L_x_23575:
        /* <DEDUP_REMOVED lines=60> */
.L_x_23573:
[----:B------:R-:W-:Y:S01]  /*6f50*/  I2FP.F32.U32 R16, R17 ;  /* 0x0000001100107245 */ /* 0x000fe20000201000 */
[----:B------:R-:W-:Y:S01]  /*6f60*/  FMUL.FTZ R14, R14, R132 ;  /* 0x000000840e0e7220 */ /* 0x000fe20000410000 */
[----:B------:R-:W-:Y:S01]  /*6f70*/  ISETP.NE.AND P5, PT, R18, 0x1, PT ;  /* 0x000000011200780c */ /* 0x000fe20003fa5270 */
[----:B------:R-:W-:Y:S02]  /*6f80*/  HADD2.F32 R17, -RZ, R142.H0_H0 ;  /* 0x2000008eff117230 */ /* 0x000fe40000004100 */
        /* <DEDUP_REMOVED lines=17> */
.L_x_23577:
        /* <DEDUP_REMOVED lines=12> */
.L_x_23578:
        /* <DEDUP_REMOVED lines=60> */
.L_x_23576:
        /* <DEDUP_REMOVED lines=9> */
.L_x_23566:
[----:B------:R-:W0:Y:S01]  /*75b0*/  @P0 LDC.64 R16, c[0x0][0x3a0] ;  /* 0x0000e800ff100b82 */ /* 0x000e220000000a00 */
[----:B------:R-:W-:Y:S01]  /*75c0*/  SEL R18, RZ, 0x1000000, !P5 ;  /* 0x01000000ff127807 */ /* 0x000fe20006800000 */
[----:B------:R-:W-:Y:S01]  /*75d0*/  VIADD R137, R131, 0x200 ;  /* 0x0000020083897836 */ /* 0x000fe20000000000 */
[----:B------:R-:W-:Y:S01]  /*75e0*/  SEL R19, RZ, 0x10000, !P4 ;  /* 0x00010000ff137807 */ /* 0x000fe20006000000 */
[C---:B------:R-:W-:Y:S01]  /*75f0*/  IMAD.WIDE.U32 R22, R135.reuse, 0x10, R40 ;  /* 0x0000001087167825 */ /* 0x040fe200078e0028 */
[----:B------:R-:W-:Y:S02]  /*7600*/  SEL R20, RZ, 0x100, !P3 ;  /* 0x00000100ff147807 */ /* 0x000fe40005800000 */
[----:B------:R-:W-:Y:S02]  /*7610*/  SEL R21, RZ, 0x1, !P2 ;  /* 0x00000001ff157807 */ /* 0x000fe40005000000 */
[----:B------:R-:W-:Y:S01]  /*7620*/  IADD3 R18, PT, PT, R20, R18, R19 ;  /* 0x0000001214127210 */ /* 0x000fe20007ffe013 */
[----:B------:R1:W-:Y:S03]  /*7630*/  STG.E.128 desc[UR8][R22.64], R12 ;  /* 0x0000000c16007986 */ /* 0x0003e6000c101d08 */
[----:B------:R-:W-:Y:S01]  /*7640*/  IADD3 R27, PT, PT, R18, R21, RZ ;  /* 0x00000015121b7210 */ /* 0x000fe20007ffe0ff */
[----:B------:R-:W-:-:S05]  /*7650*/  IMAD.WIDE.U32 R20, R135, 0x4, R42 ;  /* 0x0000000487147825 */ /* 0x000fca00078e002a */
[----:B------:R1:W-:Y:S01]  /*7660*/  STG.E desc[UR8][R20.64], R27 ;  /* 0x0000001b14007986 */ /* 0x0003e2000c101908 */
[----:B0-----:R-:W-:-:S04]  /*7670*/  @P0 IMAD.WIDE.U32 R24, R137, 0x10, R16 ;  /* 0x0000001089180825 */ /* 0x001fc800078e0010 */
[----:B------:R-:W-:Y:S01]  /*7680*/  IMAD.WIDE.U32 R16, R137, 0x10, R36 ;  /* 0x0000001089107825 */ /* 0x000fe200078e0024 */
[----:B------:R1:W5:Y:S05]  /*7690*/  @P0 LDG.E.128 R4, desc[UR8][R24.64] ;  /* 0x0000000818040981 */ /* 0x00036a000c1e1d00 */
        /* <DEDUP_REMOVED lines=17> */
.L_x_23581:
        /* <DEDUP_REMOVED lines=12> */
.L_x_23582:
        /* <DEDUP_REMOVED lines=59> */
.L_x_23580:
        /* <DEDUP_REMOVED lines=21> */
.L_x_23584:
        /* <DEDUP_REMOVED lines=12> */
.L_x_23585:
        /* <DEDUP_REMOVED lines=56> */
[----:B------:R-:W-:-:S05]  /*81b0*/  VIADD R125, R3, 0x96a522ad ;  /* 0x96a522ad037d7836 */ /* 0x000fca0000000000 */
[----:B------:R-:W-:Y:S02]  /*81c0*/  LOP3.LUT R125, R125, R22, R21, 0x96, !PT ;  /* 0x000000167d7d7212 */ /* 0x000fe400078e9615 */
[----:B------:R-:W-:Y:S01]  /*81d0*/  MOV R21, R32 ;  /* 0x0000002000157202 */ /* 0x000fe20000000f00 */
[----:B------:R-:W-:-:S07]  /*81e0*/  IMAD.MOV.U32 R32, RZ, RZ, R20 ;  /* 0x000000ffff207224 */ /* 0x000fce00078e0014 */
.L_x_23583:
        /* <DEDUP_REMOVED lines=21> */
.L_x_23587:
        /* <DEDUP_REMOVED lines=12> */
.L_x_23588:
        /* <DEDUP_REMOVED lines=60> */
.L_x_23586:
        /* <DEDUP_REMOVED lines=21> */
.L_x_23590:
        /* <DEDUP_REMOVED lines=12> */
.L_x_23591:
        /* <DEDUP_REMOVED lines=60> */
.L_x_23589:
        /* <DEDUP_REMOVED lines=10> */
.L_x_23579:
        /* <DEDUP_REMOVED lines=15> */
.L_x_23594:
        /* <DEDUP_REMOVED lines=12> */
.L_x_23595:
        /* <DEDUP_REMOVED lines=59> */
.L_x_23593:
[----:B------:R-:W-:Y:S01]  /*9390*/  I2FP.F32.U32 R20, R20 ;  /* 0x0000001400147245 */ /* 0x000fe20000201000 */
[----:B-----5:R-:W-:Y:S01]  /*93a0*/  FMUL.FTZ R16, R16, R132 ;  /* 0x0000008410107220 */ /* 0x020fe20000410000 */
        /* <DEDUP_REMOVED lines=19> */
.L_x_23597:
        /* <DEDUP_REMOVED lines=12> */
.L_x_23598:
        /* <DEDUP_REMOVED lines=60> */
.L_x_23596:
[----:B------:R-:W-:Y:S01]  /*9960*/  I2FP.F32.U32 R20, R21 ;  /* 0x0000001500147245 */ /* 0x000fe20000201000 */
[----:B------:R-:W-:Y:S01]  /*9970*/  FMUL.FTZ R17, R17, R132 ;  /* 0x0000008411117220 */ /* 0x000fe20000410000 */
        /* <DEDUP_REMOVED lines=19> */
.L_x_23600:
        /* <DEDUP_REMOVED lines=12> */
.L_x_23601:
        /* <DEDUP_REMOVED lines=60> */
.L_x_23599:
        /* <DEDUP_REMOVED lines=21> */
.L_x_23603:
        /* <DEDUP_REMOVED lines=12> */
.L_x_23604:
        /* <DEDUP_REMOVED lines=60> */
.L_x_23602:
        /* <DEDUP_REMOVED lines=9> */
.L_x_23592:
[----:B------:R-:W0:Y:S01]  /*a590*/  @P0 LDC.64 R24, c[0x0][0x3a0] ;  /* 0x0000e800ff180b82 */ /* 0x000e220000000a00 */
        /* <DEDUP_REMOVED lines=13> */
[----:B0-----:R-:W-:-:S05]  /*a670*/  @P0 IMAD.WIDE.U32 R24, R139, 0x10, R24 ;  /* 0x000000108b180825 */ /* 0x001fca00078e0018 */
        /* <DEDUP_REMOVED lines=17> */
.L_x_23607:
        /* <DEDUP_REMOVED lines=12> */
.L_x_23608:
        /* <DEDUP_REMOVED lines=59> */
.L_x_23606:
        /* <DEDUP_REMOVED lines=21> */
.L_x_23610:
        /* <DEDUP_REMOVED lines=12> */
.L_x_23611:
        /* <DEDUP_REMOVED lines=60> */
.L_x_23609:
        /* <DEDUP_REMOVED lines=21> */
.L_x_23613:
        /* <DEDUP_REMOVED lines=12> */
.L_x_23614:
        /* <DEDUP_REMOVED lines=60> */
.L_x_23612:
        /* <DEDUP_REMOVED lines=21> */
.L_x_23616:
        /* <DEDUP_REMOVED lines=12> */
.L_x_23617:
        /* <DEDUP_REMOVED lines=60> */
.L_x_23615:
[----:B------:R-:W-:Y:S01]  /*bd70*/  I2FP.F32.U32 R24, R25 ;  /* 0x0000001900187245 */ /* 0x000fe20000201000 */
[----:B------:R-:W-:Y:S01]  /*bd80*/  FMUL.FTZ R23, R23, R132 ;  /* 0x0000008417177220 */ /* 0x000fe20000410000 */
[----:B------:R-:W-:-:S03]  /*bd90*/  HADD2.F32 R25, -RZ, R112.H1_H1 ;  /* 0x30000070ff197230 */ /* 0x000fc60000004100 */
[----:B------:R-:W-:Y:S01]  /*bda0*/  FFMA.FTZ R24, R24, R133, 1.1641532182693481445e-10 ;  /* 0x2f00000018187423 */ /* 0x000fe20000010085 */
[----:B------:R-:W-:-:S04]  /*bdb0*/  FMUL.FTZ R23, R23, UR5 ;  /* 0x0000000517177c20 */ /* 0x000fc80008410000 */
[----:B------:R-:W-:-:S04]  /*bdc0*/  FSETP.GTU.FTZ.AND P6, PT, R24, UR4, PT ;  /* 0x0000000418007c0b */ /* 0x000fc8000bfdc000 */
[----:B------:R-:W-:Y:S02]  /*bdd0*/  FSEL R24, R23, RZ, !P6 ;  /* 0x000000ff17187208 */ /* 0x000fe40007000000 */
[----:B------:R-:W-:-:S03]  /*bde0*/  PLOP3.LUT P5, PT, P6, PT, PT, 0x8, 0x80 ;  /* 0x000000000080781c */ /* 0x000fc600037ae170 */
[----:B------:R-:W-:Y:S01]  /*bdf0*/  FFMA.FTZ R23, R24, R25, R7 ;  /* 0x0000001918177223 */ /* 0x000fe20000010007 */
[----:B------:R-:W-:Y:S09]  /*be00*/  BRA `(.L_x_23618) ;  /* 0x0000001400d87947 */ /* 0x000ff20003800000 */
.L_x_23605:
        /* <DEDUP_REMOVED lines=15> */
.L_x_23620:
        /* <DEDUP_REMOVED lines=12> */
.L_x_23621:
        /* <DEDUP_REMOVED lines=59> */
.L_x_23619:
        /* <DEDUP_REMOVED lines=21> */
.L_x_23623:
        /* <DEDUP_REMOVED lines=12> */
.L_x_23624:
        /* <DEDUP_REMOVED lines=60> */
.L_x_23622:
        /* <DEDUP_REMOVED lines=21> */
.L_x_23626:
        /* <DEDUP_REMOVED lines=12> */
.L_x_23627:
        /* <DEDUP_REMOVED lines=60> */
.L_x_23625:
        /* <DEDUP_REMOVED lines=21> */
.L_x_23629:
        /* <DEDUP_REMOVED lines=12> */
.L_x_23630:
        /* <DEDUP_REMOVED lines=60> */
.L_x_23628:
[----:B------:R-:W-:Y:S01]  /*d4e0*/  I2FP.F32.U32 R24, R25 ;  /* 0x0000001900187245 */ /* 0x000fe20000201000 */
[----:B------:R-:W-:-:S04]  /*d4f0*/  FMUL.FTZ R23, R23, R132 ;  /* 0x0000008417177220 */ /* 0x000fc80000410000 */
[----:B------:R-:W-:Y:S01]  /*d500*/  FFMA.FTZ R24, R24, R133, 1.1641532182693481445e-10 ;  /* 0x2f00000018187423 */ /* 0x000fe20000010085 */
[----:B------:R-:W-:-:S04]  /*d510*/  FMUL.FTZ R23, R23, UR5 ;  /* 0x0000000517177c20 */ /* 0x000fc80008410000 */
[----:B------:R-:W-:Y:S01]  /*d520*/  FSETP.GTU.FTZ.AND P6, PT, R24, UR4, PT ;  /* 0x0000000418007c0b */ /* 0x000fe2000bfdc000 */
[----:B------:R-:W-:-:S03]  /*d530*/  HADD2.F32 R24, -RZ, R112.H1_H1 ;  /* 0x30000070ff187230 */ /* 0x000fc60000004100 */
[----:B------:R-:W-:Y:S02]  /*d540*/  FSEL R23, R23, RZ, !P6 ;  /* 0x000000ff17177208 */ /* 0x000fe40007000000 */
[----:B------:R-:W-:-:S03]  /*d550*/  PLOP3.LUT P5, PT, P6, PT, PT, 0x8, 0x80 ;  /* 0x000000000080781c */ /* 0x000fc600037ae170 */
[----:B------:R-:W-:-:S10]  /*d560*/  FMUL.FTZ R23, R24, R23 ;  /* 0x0000001718177220 */ /* 0x000fd40000410000 */
.L_x_23618:
        /* <DEDUP_REMOVED lines=32> */
.L_x_23633:
        /* <DEDUP_REMOVED lines=12> */
.L_x_23634:
        /* <DEDUP_REMOVED lines=59> */
.L_x_23632:
[----:B------:R-:W-:Y:S01]  /*dbe0*/  I2FP.F32.U32 R28, R28 ;  /* 0x0000001c001c7245 */ /* 0x000fe20000201000 */
[----:B-----5:R-:W-:Y:S01]  /*dbf0*/  FMUL.FTZ R24, R24, R132 ;  /* 0x0000008418187220 */ /* 0x020fe20000410000 */
        /* <DEDUP_REMOVED lines=19> */
.L_x_23636:
        /* <DEDUP_REMOVED lines=12> */
.L_x_23637:
        /* <DEDUP_REMOVED lines=60> */
.L_x_23635:
        /* <DEDUP_REMOVED lines=21> */
.L_x_23639:
        /* <DEDUP_REMOVED lines=12> */
.L_x_23640:
        /* <DEDUP_REMOVED lines=60> */
.L_x_23638:
        /* <DEDUP_REMOVED lines=21> */
.L_x_23642:
        /* <DEDUP_REMOVED lines=12> */
.L_x_23643:
        /* <DEDUP_REMOVED lines=60> */
.L_x_23641:
        /* <DEDUP_REMOVED lines=10> */
.L_x_23631:
        /* <DEDUP_REMOVED lines=15> */
.L_x_23646:
        /* <DEDUP_REMOVED lines=12> */
.L_x_23647:
        /* <DEDUP_REMOVED lines=59> */
.L_x_23645:
[----:B------:R-:W-:Y:S01]  /*f350*/  I2FP.F32.U32 R28, R28 ;  /* 0x0000001c001c7245 */ /* 0x000fe20000201000 */
[----:B-----5:R-:W-:Y:S01]  /*f360*/  FMUL.FTZ R24, R24, R132 ;  /* 0x0000008418187220 */ /* 0x020fe20000410000 */
        /* <DEDUP_REMOVED lines=19> */
.L_x_23649:
        /* <DEDUP_REMOVED lines=12> */
.L_x_23650:
        /* <DEDUP_REMOVED lines=60> */
.L_x_23648:
        /* <DEDUP_REMOVED lines=21> */
.L_x_23652:
        /* <DEDUP_REMOVED lines=12> */
.L_x_23653:
        /* <DEDUP_REMOVED lines=60> */
.L_x_23651:
        /* <DEDUP_REMOVED lines=21> */
.L_x_23655:
        /* <DEDUP_REMOVED lines=12> */
.L_x_23656:
        /* <DEDUP_REMOVED lines=60> */
.L_x_23654:
        /* <DEDUP_REMOVED lines=9> */
.L_x_23644:
        /* <DEDUP_REMOVED lines=32> */
.L_x_23659:
        /* <DEDUP_REMOVED lines=12> */
.L_x_23660:
        /* <DEDUP_REMOVED lines=60> */
.L_x_23658:
[----:B------:R-:W-:Y:S01]  /*10bd0*/  I2FP.F32.U32 R32, R32 ;  /* 0x0000002000207245 */ /* 0x000fe20000201000 */
[----:B-----5:R-:W-:Y:S01]  /*10be0*/  FMUL.FTZ R28, R28, R132 ;  /* 0x000000841c1c7220 */ /* 0x020fe20000410000 */
[----:B------:R-:W-:Y:S01]  /*10bf0*/  ISETP.NE.AND P3, PT, R34, 0x1, PT ;  /* 0x000000012200780c */ /* 0x000fe20003f65270 */
[----:B------:R-:W-:Y:S02]  /*10c00*/  HFMA2 R35, -RZ, RZ, 0, 1.1920928955078125e-07 ;  /* 0x00000002ff237431 */ /* 0x000fe400000001ff */
        /* <DEDUP_REMOVED lines=17> */
.L_x_23662:
        /* <DEDUP_REMOVED lines=12> */
.L_x_23663:
        /* <DEDUP_REMOVED lines=60> */
.L_x_23661:
[----:B------:R-:W-:Y:S01]  /*111a0*/  I2FP.F32.U32 R32, R33 ;  /* 0x0000002100207245 */ /* 0x000fe20000201000 */
[----:B------:R-:W-:Y:S01]  /*111b0*/  FMUL.FTZ R29, R29, R132 ;  /* 0x000000841d1d7220 */ /* 0x000fe20000410000 */
[----:B------:R-:W-:Y:S01]  /*111c0*/  ISETP.NE.AND P4, PT, R35, 0x1, PT ;  /* 0x000000012300780c */ /* 0x000fe20003f85270 */
[----:B------:R-:W-:Y:S01]  /*111d0*/  HADD2.F32 R33, -RZ, R116.H0_H0 ;  /* 0x20000074ff217230 */ /* 0x000fe20000004100 */
[----:B------:R-:W-:Y:S01]  /*111e0*/  MOV R34, 0x2 ;  /* 0x0000000200227802 */ /* 0x000fe20000000f00 */
        /* <DEDUP_REMOVED lines=16> */
.L_x_23665:
        /* <DEDUP_REMOVED lines=12> */
.L_x_23666:
        /* <DEDUP_REMOVED lines=60> */
.L_x_23664:
[----:B------:R-:W-:Y:S01]  /*11770*/  I2FP.F32.U32 R32, R33 ;  /* 0x0000002100207245 */ /* 0x000fe20000201000 */
[----:B------:R-:W-:Y:S01]  /*11780*/  FMUL.FTZ R30, R30, R132 ;  /* 0x000000841e1e7220 */ /* 0x000fe20000410000 */
[----:B------:R-:W-:Y:S01]  /*11790*/  ISETP.NE.AND P5, PT, R34, 0x1, PT ;  /* 0x000000012200780c */ /* 0x000fe20003fa5270 */
[----:B------:R-:W-:Y:S02]  /*117a0*/  HFMA2 R145, -RZ, RZ, 0, 1.1920928955078125e-07 ;  /* 0x00000002ff917431 */ /* 0x000fe400000001ff */
[----:B------:R-:W-:Y:S01]  /*117b0*/  FFMA.FTZ R32, R32, R133, 1.1641532182693481445e-10 ;  /* 0x2f00000020207423 */ /* 0x000fe20000010085 */
[----:B------:R-:W-:-:S04]  /*117c0*/  FMUL.FTZ R30, R30, UR5 ;  /* 0x000000051e1e7c20 */ /* 0x000fc80008410000 */
        /* <DEDUP_REMOVED lines=15> */
.L_x_23668:
        /* <DEDUP_REMOVED lines=12> */
.L_x_23669:
        /* <DEDUP_REMOVED lines=60> */
.L_x_23667:
        /* <DEDUP_REMOVED lines=10> */
.L_x_23657:
        /* <DEDUP_REMOVED lines=15> */
.L_x_23672:
        /* <DEDUP_REMOVED lines=12> */
.L_x_23673:
        /* <DEDUP_REMOVED lines=60> */
.L_x_23671:
        /* <DEDUP_REMOVED lines=21> */
.L_x_23675:
        /* <DEDUP_REMOVED lines=12> */
.L_x_23676:
        /* <DEDUP_REMOVED lines=60> */
.L_x_23674:
        /* <DEDUP_REMOVED lines=21> */
.L_x_23678:
        /* <DEDUP_REMOVED lines=12> */
.L_x_23679:
        /* <DEDUP_REMOVED lines=60> */
.L_x_23677:
        /* <DEDUP_REMOVED lines=21> */
.L_x_23681:
        /* <DEDUP_REMOVED lines=12> */
.L_x_23682:
        /* <DEDUP_REMOVED lines=60> */
.L_x_23680:
        /* <DEDUP_REMOVED lines=9> */
.L_x_23670:
        /* <DEDUP_REMOVED lines=32> */
.L_x_23685:
        /* <DEDUP_REMOVED lines=12> */
.L_x_23686:
        /* <DEDUP_REMOVED lines=59> */
.L_x_23684:
        /* <DEDUP_REMOVED lines=21> */
.L_x_23688:
        /* <DEDUP_REMOVED lines=12> */
.L_x_23689:
        /* <DEDUP_REMOVED lines=60> */
.L_x_23687:
        /* <DEDUP_REMOVED lines=21> */
.L_x_23691:
        /* <DEDUP_REMOVED lines=12> */
.L_x_23692:
        /* <DEDUP_REMOVED lines=60> */
.L_x_23690:
        /* <DEDUP_REMOVED lines=21> */
.L_x_23694:
        /* <DEDUP_REMOVED lines=12> */
.L_x_23695:
        /* <DEDUP_REMOVED lines=60> */
.L_x_23693:
        /* <DEDUP_REMOVED lines=10> */
.L_x_23683:
        /* <DEDUP_REMOVED lines=15> */
.L_x_23698:
        /* <DEDUP_REMOVED lines=12> */
.L_x_23699:
        /* <DEDUP_REMOVED lines=59> */
.L_x_23697:
        /* <DEDUP_REMOVED lines=21> */
.L_x_23701:
        /* <DEDUP_REMOVED lines=12> */
.L_x_23702:
        /* <DEDUP_REMOVED lines=60> */
.L_x_23700:
        /* <DEDUP_REMOVED lines=21> */
.L_x_23704:
        /* <DEDUP_REMOVED lines=12> */
.L_x_23705:
        /* <DEDUP_REMOVED lines=60> */
.L_x_23703:
        /* <DEDUP_REMOVED lines=21> */
.L_x_23707:
        /* <DEDUP_REMOVED lines=12> */
.L_x_23708:
        /* <DEDUP_REMOVED lines=60> */
.L_x_23706:
        /* <DEDUP_REMOVED lines=9> */
.L_x_23696:
[----:B------:R-:W0:Y:S01]  /*16530*/  @P0 LDC.64 R38, c[0x0][0x3a0] ;  /* 0x0000e800ff260b82 */ /* 0x000e220000000a00 */
[----:B------:R-:W-:Y:S01]  /*16540*/  SEL R122, RZ, 0x1000000, !P5 ;  /* 0x01000000ff7a7807 */ /* 0x000fe20006800000 */
[----:B------:R-:W-:Y:S01]  /*16550*/  VIADD R145, R131, 0x700 ;  /* 0x0000070083917836 */ /* 0x000fe20000000000 */
[----:B------:R-:W-:Y:S02]  /*16560*/  SEL R123, RZ, 0x10000, !P4 ;  /* 0x00010000ff7b7807 */ /* 0x000fe40006000000 */
[----:B------:R-:W-:Y:S01]  /*16570*/  SEL R127, RZ, 0x100, !P3 ;  /* 0x00000100ff7f7807 */ /* 0x000fe20005800000 */
[----:B------:R-:W-:Y:S01]  /*16580*/  IMAD.WIDE.U32 R36, R145, 0x10, R36 ;  /* 0x0000001091247825 */ /* 0x000fe200078e0024 */
[----:B------:R-:W-:Y:S02]  /*16590*/  SEL R129, RZ, 0x1, !P2 ;  /* 0x00000001ff817807 */ /* 0x000fe40005000000 */
[----:B------:R-:W-:-:S04]  /*165a0*/  IADD3 R122, PT, PT, R127, R122, R123 ;  /* 0x0000007a7f7a7210 */ /* 0x000fc80007ffe07b */
[----:B------:R-:W-:Y:S01]  /*165b0*/  IADD3 R127, PT, PT, R122, R129, RZ ;  /* 0x000000817a7f7210 */ /* 0x000fe20007ffe0ff */
[----:B------:R-:W-:-:S04]  /*165c0*/  IMAD.WIDE.U32 R128, R141, 0x10, R40 ;  /* 0x000000108d807825 */ /* 0x000fc800078e0028 */
[----:B------:R-:W-:Y:S01]  /*165d0*/  IMAD.WIDE.U32 R122, R141, 0x4, R42 ;  /* 0x000000048d7a7825 */ /* 0x000fe200078e002a */
[----:B------:R1:W-:Y:S04]  /*165e0*/  STG.E.128 desc[UR8][R128.64], R32 ;  /* 0x0000002080007986 */ /* 0x0003e8000c101d08 */
[----:B------:R1:W-:Y:S01]  /*165f0*/  STG.E desc[UR8][R122.64], R127 ;  /* 0x0000007f7a007986 */ /* 0x0003e2000c101908 */
[----:B0-----:R-:W-:-:S03]  /*16600*/  @P0 IMAD.WIDE.U32 R148, R145, 0x10, R38 ;  /* 0x0000001091940825 */ /* 0x001fc600078e0026 */
[----:B------:R-:W5:Y:S04]  /*16610*/  LDG.E.128 R36, desc[UR8][R36.64] ;  /* 0x0000000824247981 */ /* 0x000f68000c1e1d00 */
        /* <DEDUP_REMOVED lines=17> */
.L_x_23711:
        /* <DEDUP_REMOVED lines=12> */
.L_x_23712:
        /* <DEDUP_REMOVED lines=60> */
.L_x_23710:
        /* <DEDUP_REMOVED lines=21> */
.L_x_23714:
        /* <DEDUP_REMOVED lines=12> */
.L_x_23715:
        /* <DEDUP_REMOVED lines=57> */
[----:B------:R-:W-:Y:S01]  /*17150*/  IMAD.MOV.U32 R122, RZ, RZ, R130 ;  /* 0x000000ffff7a7224 */ /* 0x000fe200078e0082 */
[----:B------:R-:W-:Y:S01]  /*17160*/  MOV R130, R128 ;  /* 0x0000008000827202 */ /* 0x000fe20000000f00 */
[----:B------:R-:W-:-:S07]  /*17170*/  IMAD.MOV.U32 R128, RZ, RZ, RZ ;  /* 0x000000ffff807224 */ /* 0x000fce00078e00ff */
.L_x_23713:
        /* <DEDUP_REMOVED lines=21> */
.L_x_23717:
        /* <DEDUP_REMOVED lines=12> */
.L_x_23718:
        /* <DEDUP_REMOVED lines=60> */
.L_x_23716:
        /* <DEDUP_REMOVED lines=21> */
.L_x_23720:
        /* <DEDUP_REMOVED lines=12> */
.L_x_23721:
        /* <DEDUP_REMOVED lines=60> */
.L_x_23719:
        /* <DEDUP_REMOVED lines=10> */
.L_x_23709:
        /* <DEDUP_REMOVED lines=15> */
.L_x_23724:
        /* <DEDUP_REMOVED lines=12> */
.L_x_23725:
        /* <DEDUP_REMOVED lines=59> */
[----:B------:R-:W-:-:S07]  /*18320*/  IMAD.MOV.U32 R122, RZ, RZ, R150 ;  /* 0x000000ffff7a7224 */ /* 0x000fce00078e0096 */
.L_x_23723:
[----:B------:R-:W-:Y:S01]  /*18330*/  I2FP.F32.U32 R122, R122 ;  /* 0x0000007a007a7245 */ /* 0x000fe20000201000 */
[----:B-----5:R-:W-:Y:S01]  /*18340*/  FMUL.FTZ R36, R36, R132 ;  /* 0x0000008424247220 */ /* 0x020fe20000410000 */
[----:B------:R-:W-:Y:S01]  /*18350*/  ISETP.NE.AND P2, PT, R127, 0x1, PT ;  /* 0x000000017f00780c */ /* 0x000fe20003f45270 */
[----:B------:R-:W-:Y:S02]  /*18360*/  HADD2.F32 R123, -RZ, R119.H0_H0 ;  /* 0x20000077ff7b7230 */ /* 0x000fe40000004100 */
[----:B------:R-:W-:Y:S01]  /*18370*/  FFMA.FTZ R122, R122, R133, 1.1641532182693481445e-10 ;  /* 0x2f0000007a7a7423 */ /* 0x000fe20000010085 */
[----:B------:R-:W-:-:S04]  /*18380*/  FMUL.FTZ R36, R36, UR5 ;  /* 0x0000000524247c20 */ /* 0x000fc80008410000 */
[----:B------:R-:W-:Y:S02]  /*18390*/  FSETP.GTU.FTZ.AND P0, PT, R122, UR4, PT ;  /* 0x000000047a007c0b */ /* 0x000fe4000bf1c000 */
        /* <DEDUP_REMOVED lines=14> */
.L_x_23727:
        /* <DEDUP_REMOVED lines=12> */
.L_x_23728:
        /* <DEDUP_REMOVED lines=60> */
.L_x_23726:
        /* <DEDUP_REMOVED lines=21> */
.L_x_23730:
        /* <DEDUP_REMOVED lines=12> */
.L_x_23731:
        /* <DEDUP_REMOVED lines=55> */
[----:B------:R-:W-:-:S05]  /*18e80*/  VIADD R125, R3, 0x96a522ad ;  /* 0x96a522ad037d7836 */ /* 0x000fca0000000000 */
[----:B------:R-:W-:Y:S02]  /*18e90*/  LOP3.LUT R125, R125, R122, R129, 0x96, !PT ;  /* 0x0000007a7d7d7212 */ /* 0x000fe400078e9681 */
[----:B------:R-:W-:Y:S01]  /*18ea0*/  MOV R122, R130 ;  /* 0x00000082007a7202 */ /* 0x000fe20000000f00 */
[----:B------:R-:W-:Y:S02]  /*18eb0*/  IMAD.MOV.U32 R130, RZ, RZ, R128 ;  /* 0x000000ffff827224 */ /* 0x000fe400078e0080 */
[----:B------:R-:W-:-:S07]  /*18ec0*/  HFMA2 R128, -RZ, RZ, 0, 0 ;  /* 0x00000000ff807431 */ /* 0x000fce00000001ff */
.L_x_23729:
[----:B------:R-:W-:Y:S01]  /*18ed0*/  I2FP.F32.U32 R122, R122 ;  /* 0x0000007a007a7245 */ /* 0x000fe20000201000 */
[----:B------:R-:W-:Y:S01]  /*18ee0*/  FMUL.FTZ R38, R38, R132 ;  /* 0x0000008426267220 */ /* 0x000fe20000410000 */
        /* <DEDUP_REMOVED lines=19> */
.L_x_23733:
        /* <DEDUP_REMOVED lines=12> */
.L_x_23734:
        /* <DEDUP_REMOVED lines=60> */
.L_x_23732:
        /* <DEDUP_REMOVED lines=9> */
.L_x_23722:
        /* <DEDUP_REMOVED lines=113> */
[----:B------:R-:W-:Y:S02]  /*19c40*/  LOP3.LUT P0, RZ, R121, 0x1f, RZ, 0xc0, !PT ;  /* 0x0000001f79ff7812 */ /* 0x000fe4000780c0ff */
[----:B------:R-:W0:Y:S02]  /*19c50*/  SHFL.BFLY PT, R128, R133, 0x1, 0x1f ;  /* 0x0c201f0085807f89 */ /* 0x000e2400000e0000 */
[----:B0-----:R-:W-:-:S05]  /*19c60*/  FADD.FTZ R148, R133, R128 ;  /* 0x0000008085947221 */ /* 0x001fca0000010000 */
[----:B------:R-:W0:Y:S02]  /*19c70*/  SHFL.BFLY PT, R123, R148, 0x2, 0x1f ;  /* 0x0c401f00947b7f89 */ /* 0x000e2400000e0000 */
[----:B0-----:R-:W-:Y:S01]  /*19c80*/  FADD.FTZ R149, R148, R123 ;  /* 0x0000007b94957221 */ /* 0x001fe20000010000 */
[----:B------:R-:W-:-:S04]  /*19c90*/  SEL R123, RZ, 0x1000000, !P4 ;  /* 0x01000000ff7b7807 */ /* 0x000fc80006000000 */
[----:B------:R-:W0:Y:S02]  /*19ca0*/  SHFL.BFLY PT, R128, R149, 0x4, 0x1f ;  /* 0x0c801f0095807f89 */ /* 0x000e2400000e0000 */
[----:B0-----:R-:W-:Y:S01]  /*19cb0*/  FADD.FTZ R150, R149, R128 ;  /* 0x0000008095967221 */ /* 0x001fe20000010000 */
[----:B------:R-:W-:-:S04]  /*19cc0*/  SEL R128, RZ, 0x10000, !P3 ;  /* 0x00010000ff807807 */ /* 0x000fc80005800000 */
[----:B------:R-:W0:Y:S01]  /*19cd0*/  SHFL.BFLY PT, R151, R150, 0x8, 0x1f ;  /* 0x0d001f0096977f89 */ /* 0x000e2200000e0000 */
[----:B------:R-:W-:-:S05]  /*19ce0*/  IADD3 R123, PT, PT, R129, R123, R128 ;  /* 0x0000007b817b7210 */ /* 0x000fca0007ffe080 */
[----:B------:R-:W-:-:S05]  /*19cf0*/  IMAD.IADD R129, R123, 0x1, R132 ;  /* 0x000000017b817824 */ /* 0x000fca00078e0284 */
        /* <DEDUP_REMOVED lines=12> */
.L_x_23736:
[----:B------:R-:W-:Y:S05]  /*19dc0*/  BSYNC.RECONVERGENT B0 ;  /* 0x0000000000007941 */ /* 0x000fea0003800200 */
.L_x_23735:
        /* <DEDUP_REMOVED lines=15> */
.L_x_23738:
[----:B------:R-:W-:Y:S05]  /*19ec0*/  BSYNC.RECONVERGENT B0 ;  /* 0x0000000000007941 */ /* 0x000fea0003800200 */
.L_x_23737:
[----:B------:R-:W1:Y:S01]  /*19ed0*/  SHFL.DOWN PT, R43, R42, 0x4, 0x1f ;  /* 0x08801f002a2b7f89 */ /* 0x000e6200000e0000 */
[----:B------:R-:W-:Y:S01]  /*19ee0*/  ISETP.NE.AND P2, PT, RZ, UR14, PT ;  /* 0x0000000eff007c0c */ /* 0x000fe2000bf45270 */
[----:B------:R-:W-:Y:S01]  /*19ef0*/  UPLOP3.LUT UP0, UPT, UPT, UPT, UP0, 0x40, 0x4 ;  /* 0x000000000004789c */ /* 0x000fe20003f0e800 */
[----:B------:R-:W-:Y:S01]  /*19f00*/  ISETP.NE.AND P0, PT, R121, RZ, PT ;  /* 0x000000ff7900720c */ /* 0x000fe20003f05270 */
[----:B0-----:R-:W0:Y:S04]  /*19f10*/  SHFL.DOWN PT, R123, R40, 0x4, 0x1f ;  /* 0x08801f00287b7f89 */ /* 0x001e2800000e0000 */
[----:B------:R-:W2:Y:S01]  /*19f20*/  SHFL.DOWN PT, R122, R41, 0x4, 0x1f ;  /* 0x08801f00297a7f89 */ /* 0x000ea200000e0000 */
[----:B-1----:R-:W-:Y:S01]  /*19f30*/  IMAD.IADD R128, R43, 0x1, R42 ;  /* 0x000000012b807824 */ /* 0x002fe200078e022a */
[----:B------:R-:W-:-:S02]  /*19f40*/  I2FP.F32.S32 R133, R43 ;  /* 0x0000002b00857245 */ /* 0x000fc40000201400 */
[----:B------:R-:W-:Y:S02]  /*19f50*/  I2FP.F32.U32 R43, R42 ;  /* 0x0000002a002b7245 */ /* 0x000fe40000201000 */
[----:B------:R-:W-:Y:S01]  /*19f60*/  I2FP.F32.S32 R129, R128 ;  /* 0x0000008000817245 */ /* 0x000fe20000201400 */
[----:B------:R-:W1:Y:S01]  /*19f70*/  SHFL.DOWN PT, R151, R128, 0x2, 0x1f ;  /* 0x08401f0080977f89 */ /* 0x000e6200000e0000 */
[----:B0-----:R-:W-:Y:S02]  /*19f80*/  FMUL.FTZ R148, R123, R133 ;  /* 0x000000857b947220 */ /* 0x001fe40000410000 */
[----:B------:R-:W0:Y:S02]  /*19f90*/  MUFU.RCP R132, R129 ;  /* 0x0000008100847308 */ /* 0x000e240000001000 */
        /* <DEDUP_REMOVED lines=15> */
[----:B0-----:R-:W-:-:S04]  /*1a090*/  FMUL.FTZ R122, R149, R151 ;  /* 0x00000097957a7220 */ /* 0x001fc80000410000 */
[----:B------:R-:W-:Y:S01]  /*1a0a0*/  FFMA.FTZ R43, R129, R42, R122 ;  /* 0x0000002a812b7223 */ /* 0x000fe2000001007a */
[----:B------:R-:W-:Y:S01]  /*1a0b0*/  FADD.FTZ R42, R42, -R149 ;  /* 0x800000952a2a7221 */ /* 0x000fe20000010000 */
[----:B-1----:R-:W-:Y:S01]  /*1a0c0*/  IMAD.IADD R132, R123, 0x1, R150 ;  /* 0x000000017b847824 */ /* 0x002fe200078e0296 */
[----:B------:R-:W-:Y:S01]  /*1a0d0*/  I2FP.F32.S32 R123, R150 ;  /* 0x00000096007b7245 */ /* 0x000fe20000201400 */
[----:B--2---:R-:W-:Y:S01]  /*1a0e0*/  FMUL.FTZ R43, R128, R43 ;  /* 0x0000002b802b7220 */ /* 0x004fe20000410000 */
[----:B------:R-:W-:Y:S01]  /*1a0f0*/  FMUL.FTZ R42, R42, R42 ;  /* 0x0000002a2a2a7220 */ /* 0x000fe20000410000 */
[----:B---3--:R-:W-:Y:S01]  /*1a100*/  FADD.FTZ R41, R40, R41 ;  /* 0x0000002928297221 */ /* 0x008fe20000010000 */
[----:B------:R-:W-:Y:S02]  /*1a110*/  I2FP.F32.S32 R132, R132 ;  /* 0x0000008400847245 */ /* 0x000fe40000201400 */
[----:B------:R-:W0:Y:S01]  /*1a120*/  SHFL.DOWN PT, R122, R43, 0x1, 0x1f ;  /* 0x08201f002b7a7f89 */ /* 0x000e2200000e0000 */
[----:B------:R-:W-:-:S03]  /*1a130*/  FMUL.FTZ R42, R129, R42 ;  /* 0x0000002a812a7220 */ /* 0x000fc60000410000 */
[----:B------:R-:W1:Y:S01]  /*1a140*/  MUFU.RCP R132, R132 ;  /* 0x0000008400847308 */ /* 0x000e620000001000 */
        /* <DEDUP_REMOVED lines=11> */
[----:B------:R-:W-:-:S04]  /*1a200*/  FMUL.FTZ R148, R148, R123 ;  /* 0x0000007b94947220 */ /* 0x000fc80000410000 */
[----:B------:R-:W-:Y:S02]  /*1a210*/  FFMA.FTZ R43, R132, R148, R43 ;  /* 0x00000094842b7223 */ /* 0x000fe4000001002b */
[----:B------:R-:W1:Y:S03]  /*1a220*/  LDC R132, c[0x0][0x448] ;  /* 0x00011200ff847b82 */ /* 0x000e660000000800 */
[----:B------:R-:W1:Y:S01]  /*1a230*/  SHFL.IDX PT, R149, R43, RZ, 0x1f ;  /* 0x00001fff2b957589 */ /* 0x000e6200000e0000 */
[----:B0-----:R-:W-:-:S05]  /*1a240*/  FSEL R40, R133, RZ, !P2 ;  /* 0x000000ff85287208 */ /* 0x001fca0005000000 */
[C---:B------:R-:W-:Y:S01]  /*1a250*/  FADD.FTZ R128, -R40.reuse, R13 ;  /* 0x0000000d28807221 */ /* 0x040fe20000010100 */
[----:B------:R-:W-:Y:S01]  /*1a260*/  FMUL.FTZ R13, R133, R133 ;  /* 0x00000085850d7220 */ /* 0x000fe20000410000 */
[C---:B------:R-:W-:Y:S01]  /*1a270*/  FADD.FTZ R123, -R40.reuse, R12 ;  /* 0x0000000c287b7221 */ /* 0x040fe20000010100 */
[C---:B------:R-:W-:Y:S01]  /*1a280*/  FADD.FTZ R41, -R40.reuse, R8 ;  /* 0x0000000828297221 */ /* 0x040fe20000010100 */
[C---:B------:R-:W-:Y:S01]  /*1a290*/  FADD.FTZ R42, -R40.reuse, R9 ;  /* 0x00000009282a7221 */ /* 0x040fe20000010100 */
[C---:B------:R-:W-:Y:S01]  /*1a2a0*/  FADD.FTZ R121, -R40.reuse, R10 ;  /* 0x0000000a28797221 */ /* 0x040fe20000010100 */
[----:B------:R-:W-:Y:S01]  /*1a2b0*/  FSEL R13, R13, RZ, P2 ;  /* 0x000000ff0d0d7208 */ /* 0x000fe20001000000 */
[----:B-1----:R-:W-:Y:S01]  /*1a2c0*/  FFMA.FTZ R12, R149, UR13, R132 ;  /* 0x0000000d950c7c23 */ /* 0x002fe20008010084 */
[----:B------:R-:W0:Y:S01]  /*1a2d0*/  @!P0 LDC.64 R8, c[0x0][0x3c0] ;  /* 0x0000f000ff088b82 */ /* 0x000e220000000a00 */
[C---:B------:R-:W-:Y:S01]  /*1a2e0*/  FADD.FTZ R122, -R40.reuse, R11 ;  /* 0x0000000b287a7221 */ /* 0x040fe20000010100 */
[----:B------:R-:W-:Y:S01]  /*1a2f0*/  FADD.FTZ R160, -R40, R36 ;  /* 0x0000002428a07221 */ /* 0x000fe20000010100 */
[----:B------:R-:W-:Y:S01]  /*1a300*/  FADD.FTZ R12, R12, R13 ;  /* 0x0000000d0c0c7221 */ /* 0x000fe20000010000 */
[C---:B------:R-:W-:Y:S01]  /*1a310*/  FADD.FTZ R161, -R40.reuse, R37 ;  /* 0x0000002528a17221 */ /* 0x040fe20000010100 */
[C---:B------:R-:W-:Y:S01]  /*1a320*/  FADD.FTZ R129, -R40.reuse, R19 ;  /* 0x0000001328817221 */ /* 0x040fe20000010100 */
[C---:B------:R-:W-:Y:S01]  /*1a330*/  FADD.FTZ R132, -R40.reuse, R20 ;  /* 0x0000001428847221 */ /* 0x040fe20000010100 */
[----:B------:R-:W1:Y:S01]  /*1a340*/  MUFU.RSQ R164, R12 ;  /* 0x0000000c00a47308 */ /* 0x000e620000001400 */
[----:B------:R-:W2:Y:S01]  /*1a350*/  @!P0 LDC.64 R10, c[0x0][0x3c8] ;  /* 0x0000f200ff0a8b82 */ /* 0x000ea20000000a00 */
[C---:B------:R-:W-:Y:S01]  /*1a360*/  FADD.FTZ R14, -R40.reuse, R14 ;  /* 0x0000000e280e7221 */ /* 0x040fe20000010100 */
[C---:B------:R-:W-:Y:S01]  /*1a370*/  FADD.FTZ R15, -R40.reuse, R15 ;  /* 0x0000000f280f7221 */ /* 0x040fe20000010100 */
[C---:B------:R-:W-:Y:S01]  /*1a380*/  FADD.FTZ R43, -R40.reuse, R16 ;  /* 0x00000010282b7221 */ /* 0x040fe20000010100 */
[C---:B------:R-:W-:Y:S01]  /*1a390*/  FADD.FTZ R17, -R40.reuse, R17 ;  /* 0x0000001128117221 */ /* 0x040fe20000010100 */
[C---:B------:R-:W-:Y:S01]  /*1a3a0*/  FADD.FTZ R18, -R40.reuse, R18 ;  /* 0x0000001228127221 */ /* 0x040fe20000010100 */
[C---:B------:R-:W-:Y:S01]  /*1a3b0*/  FADD.FTZ R38, -R40.reuse, R38 ;  /* 0x0000002628267221 */ /* 0x040fe20000010100 */
[C---:B------:R-:W-:Y:S01]  /*1a3c0*/  FADD.FTZ R39, -R40.reuse, R39 ;  /* 0x0000002728277221 */ /* 0x040fe20000010100 */
[----:B------:R-:W3:Y:S01]  /*1a3d0*/  LDC.64 R36, c[0x0][0x428] ;  /* 0x00010a00ff247b82 */ /* 0x000ee20000000a00 */
        /* <DEDUP_REMOVED lines=11> */
[----:B------:R-:W0:Y:S01]  /*1a490*/  LDC.64 R122, c[0x0][0x380] ;  /* 0x0000e000ff7a7b82 */ /* 0x000e220000000a00 */
[C---:B------:R-:W-:Y:S01]  /*1a4a0*/  FMUL.FTZ R12, R164.reuse, R42 ;  /* 0x0000002aa40c7220 */ /* 0x040fe20000410000 */
[C---:B------:R-:W-:Y:S01]  /*1a4b0*/  FMUL.FTZ R121, R164.reuse, R121 ;  /* 0x00000079a4797220 */ /* 0x040fe20000410000 */
[----:B------:R1:W-:Y:S01]  /*1a4c0*/  @!P0 STG.E desc[UR8][R8.64], R133 ;  /* 0x0000008508008986 */ /* 0x0003e2000c101908 */
[C---:B------:R-:W-:Y:S01]  /*1a4d0*/  FMUL.FTZ R128, R164.reuse, R128 ;  /* 0x00000080a4807220 */ /* 0x040fe20000410000 */
[C---:B------:R-:W-:Y:S01]  /*1a4e0*/  FMUL.FTZ R13, R164.reuse, R14 ;  /* 0x0000000ea40d7220 */ /* 0x040fe20000410000 */
[----:B------:R-:W-:Y:S01]  /*1a4f0*/  FMUL.FTZ R15, R164, R15 ;  /* 0x0000000fa40f7220 */ /* 0x000fe20000410000 */
[C---:B------:R-:W-:Y:S01]  /*1a500*/  FADD.FTZ R28, -R40.reuse, R28 ;  /* 0x0000001c281c7221 */ /* 0x040fe20000010100 */
[C---:B------:R-:W-:Y:S01]  /*1a510*/  FADD.FTZ R29, -R40.reuse, R29 ;  /* 0x0000001d281d7221 */ /* 0x040fe20000010100 */
[C---:B------:R-:W-:Y:S01]  /*1a520*/  FADD.FTZ R30, -R40.reuse, R30 ;  /* 0x0000001e281e7221 */ /* 0x040fe20000010100 */
[----:B------:R-:W-:Y:S01]  /*1a530*/  FADD.FTZ R31, -R40, R31 ;  /* 0x0000001f281f7221 */ /* 0x000fe20000010100 */
[----:B--2---:R-:W-:-:S04]  /*1a540*/  @!P0 IMAD.WIDE R10, R0, 0x4, R10 ;  /* 0x00000004000a8825 */ /* 0x004fc800078e020a */
[C---:B------:R-:W-:Y:S01]  /*1a550*/  FMUL.FTZ R24, R164.reuse, R43 ;  /* 0x0000002ba4187220 */ /* 0x040fe20000410000 */
[C---:B------:R-:W-:Y:S01]  /*1a560*/  FMUL.FTZ R27, R164.reuse, R129 ;  /* 0x00000081a41b7220 */ /* 0x040fe20000410000 */
[C---:B------:R-:W-:Y:S01]  /*1a570*/  FMUL.FTZ R162, R164.reuse, R161 ;  /* 0x000000a1a4a27220 */ /* 0x040fe20000410000 */
[C---:B-1----:R-:W-:Y:S01]  /*1a580*/  FMUL.FTZ R8, R164.reuse, R17 ;  /* 0x00000011a4087220 */ /* 0x042fe20000410000 */
        /* <DEDUP_REMOVED lines=11> */
[----:B---3--:R-:W-:-:S04]  /*1a640*/  IMAD.WIDE.U32 R38, R131, 0x10, R36 ;  /* 0x0000001083267825 */ /* 0x008fc800078e0024 */
        /* <DEDUP_REMOVED lines=26> */
[----:B------:R1:W-:Y:S01]  /*1a7f0*/  @!P0 STG.E desc[UR8][R10.64], R164 ;  /* 0x000000a40a008986 */ /* 0x0003e2000c101908 */
        /* <DEDUP_REMOVED lines=10> */
[----:B------:R-:W-:-:S04]  /*1a8a0*/  IMAD.WIDE.U32 R32, R147, 0x10, R36 ;  /* 0x0000001093207825 */ /* 0x000fc800078e0024 */
[----:B-1----:R-:W-:Y:S01]  /*1a8b0*/  FFMA.FTZ R10, R129, R77, R54 ;  /* 0x0000004d810a7223 */ /* 0x002fe20000010036 */
[----:B------:R-:W-:Y:S01]  /*1a8c0*/  FFMA.FTZ R11, R133, R79, R102 ;  /* 0x0000004f850b7223 */ /* 0x000fe20000010066 */
[----:B------:R1:W-:Y:S01]  /*1a8d0*/  STG.E.128 desc[UR8][R40.64], R20 ;  /* 0x0000001428007986 */ /* 0x0003e2000c101d08 */
[--C-:B------:R-:W-:Y:S01]  /*1a8e0*/  IMAD.WIDE.U32 R34, R141, 0x10, R36.reuse ;  /* 0x000000108d227825 */ /* 0x100fe200078e0024 */
[----:B0-----:R-:W-:Y:S02]  /*1a8f0*/  IADD3 R0, PT, PT, R0, R122, RZ ;  /* 0x0000007a00007210 */ /* 0x001fe40007ffe0ff */
[----:B------:R0:W-:Y:S01]  /*1a900*/  STG.E.128 desc[UR8][R42.64], R24 ;  /* 0x000000182a007986 */ /* 0x0001e2000c101d08 */
[----:B------:R-:W-:Y:S01]  /*1a910*/  IMAD.WIDE.U32 R36, R145, 0x10, R36 ;  /* 0x0000001091247825 */ /* 0x000fe200078e0024 */
[----:B------:R-:W-:Y:S02]  /*1a920*/  ISETP.GE.AND P0, PT, R0, R123, PT ;  /* 0x0000007b0000720c */ /* 0x000fe40003f06270 */
[----:B------:R3:W-:Y:S01]  /*1a930*/  STG.E.128 desc[UR8][R28.64], R8 ;  /* 0x000000081c007986 */ /* 0x0007e2000c101d08 */
[----:B--2---:R-:W-:Y:S01]  /*1a940*/  FFMA.FTZ R16, R152, R84, R57 ;  /* 0x0000005498107223 */ /* 0x004fe20000010039 */
[----:B------:R-:W-:Y:S01]  /*1a950*/  FFMA.FTZ R17, R154, R86, R107 ;  /* 0x000000569a117223 */ /* 0x000fe2000001006b */
[----:B------:R-:W-:Y:S01]  /*1a960*/  FFMA.FTZ R18, R153, R85, R58 ;  /* 0x0000005599127223 */ /* 0x000fe2000001003a */
[----:B------:R-:W-:Y:S01]  /*1a970*/  FFMA.FTZ R19, R155, R87, R106 ;  /* 0x000000579b137223 */ /* 0x000fe2000001006a */
[----:B------:R3:W-:Y:S04]  /*1a980*/  STG.E.128 desc[UR8][R30.64], R12 ;  /* 0x0000000c1e007986 */ /* 0x0007e8000c101d08 */
[----:B------:R3:W-:Y:S01]  /*1a990*/  STG.E.128 desc[UR8][R32.64], R16 ;  /* 0x0000001020007986 */ /* 0x0007e2000c101d08 */
[----:B-1----:R-:W-:Y:S01]  /*1a9a0*/  FFMA.FTZ R20, R156, R88, R59 ;  /* 0x000000589c147223 */ /* 0x002fe2000001003b */
[----:B------:R-:W-:Y:S01]  /*1a9b0*/  FFMA.FTZ R21, R158, R90, R109 ;  /* 0x0000005a9e157223 */ /* 0x000fe2000001006d */
[----:B------:R-:W-:Y:S01]  /*1a9c0*/  FFMA.FTZ R22, R157, R89, R60 ;  /* 0x000000599d167223 */ /* 0x000fe2000001003c */
[----:B------:R-:W-:Y:S01]  /*1a9d0*/  FFMA.FTZ R23, R159, R91, R108 ;  /* 0x0000005b9f177223 */ /* 0x000fe2000001006c */
[----:B0-----:R-:W-:Y:S01]  /*1a9e0*/  FFMA.FTZ R24, R160, R92, R61 ;  /* 0x0000005ca0187223 */ /* 0x001fe2000001003d */
[----:B------:R-:W-:Y:S01]  /*1a9f0*/  FFMA.FTZ R25, R162, R94, R111 ;  /* 0x0000005ea2197223 */ /* 0x000fe2000001006f */
[----:B------:R-:W-:Y:S01]  /*1aa00*/  FFMA.FTZ R26, R161, R93, R62 ;  /* 0x0000005da11a7223 */ /* 0x000fe2000001003e */
[----:B------:R-:W-:Y:S01]  /*1aa10*/  FFMA.FTZ R27, R163, R95, R110 ;  /* 0x0000005fa31b7223 */ /* 0x000fe2000001006e */
[----:B------:R3:W-:Y:S04]  /*1aa20*/  STG.E.128 desc[UR8][R34.64], R20 ;  /* 0x0000001422007986 */ /* 0x0007e8000c101d08 */
[----:B------:R3:W-:Y:S01]  /*1aa30*/  STG.E.128 desc[UR8][R36.64], R24 ;  /* 0x0000001824007986 */ /* 0x0007e2000c101d08 */
[----:B------:R-:W-:Y:S05]  /*1aa40*/  @!P0 BRA `(.L_x_23739) ;  /* 0xfffffe6800b88947 */ /* 0x000fea000383ffff */
[----:B------:R-:W-:Y:S05]  /*1aa50*/  EXIT ;  /* 0x000000000000794d */ /* 0x000fea0003800000 */
.L_x_23740:
        /* <DEDUP_REMOVED lines=10> */
.L_x_27601:


//--------------------- .text._ZN10layer_norm13ln_fwd_kernelINS_13Kernel_traitsI6__halfffffjLj8192ELj1ELj1ELj8ELj16ENS_18Kernel_traits_baseILj8192ES2_ffffjLj256EEEEELb1ELb1ELb1ELb0EEEvNS_9FwdParamsE --------------------------
	.section	.text._ZN10layer_norm13ln_fwd_kernelINS_13Kernel_traitsI6__halfffffjLj8192ELj1ELj1ELj8ELj16ENS_18Kernel_traits_baseILj8192ES2_ffffjLj256EEEEELb1ELb1ELb1ELb0EEEvNS_9FwdParamsE,"ax",@progbits
	.align	128
        .global         _ZN10layer_norm13ln_fwd_kernelINS_13Kernel_traitsI6__halfffffjLj8192ELj1ELj1ELj8ELj16ENS_18Kernel_traits_baseILj8192ES2_ffffjLj256EEEEELb1ELb1ELb1ELb0EEEvNS_9FwdParamsE
        .type           _ZN10layer_norm13ln_fwd_kernelINS_13Kernel_traitsI6__halfffffjLj8192ELj1ELj1ELj8ELj16ENS_18Kernel_traits_baseILj8192ES2_ffffjLj256EEEEELb1ELb1ELb1ELb0EEEvNS_9FwdParamsE,@function
        .size           _ZN10layer_norm13ln_fwd_kernelINS_13Kernel_traitsI6__halfffffjLj8192ELj1ELj1ELj8ELj16ENS_18Kernel_traits_baseILj8192ES2_ffffjLj256EEEEELb1ELb1ELb1ELb0EEEvNS_9FwdParamsE,(.L_x_27602 - _ZN10layer_norm13ln_fwd_kernelINS_13Kernel_traitsI6__halfffffjLj8192ELj1ELj1ELj8ELj16ENS_18Kernel_traits_baseILj8192ES2_ffffjLj256EEEEELb1ELb1ELb1ELb0EEEvNS_9FwdParamsE)
        .other          _ZN10layer_norm13ln_fwd_kernelINS_13Kernel_traitsI6__halfffffjLj8192ELj1ELj1ELj8ELj16ENS_18Kernel_traits_baseILj8192ES2_ffffjLj256EEEEELb1ELb1ELb1ELb0EEEvNS_9FwdParamsE,@"STO_CUDA_ENTRY STV_DEFAULT"
_ZN10layer_norm13ln_fwd_kernelINS_13Kernel_traitsI6__halfffffjLj8192ELj1ELj1ELj8ELj16ENS_18Kernel_traits_baseILj8192ES2_ffffjLj256EEEEELb1ELb1ELb1ELb0EEEvNS_9FwdParamsE:
.text._ZN10layer_norm13ln_fwd_kernelINS_13Kernel_traitsI6__halfffffjLj8192ELj1ELj1ELj8ELj16ENS_18Kernel_traits_baseILj8192ES2_ffffjLj256EEEEELb1ELb1ELb1ELb0EEEvNS_9FwdParamsE:
[----:B------:R-:W-:Y:S01]  /*0000*/  LDC R1, c[0x0][0x37c] ;  /* 0x0000df00ff017b82 */ /* 0x000fe20000000800 */
[----:B------:R-:W0:Y:S07]  /*0010*/  LDCU.U8 UR4, c[0x0][0x464] ;  /* 0x00008c80ff0477ac */ /* 0x000e2e0008000000 */
[----:B------:R-:W1:Y:S01]  /*0020*/  LDC R4, c[0x0][0x458] ;  /* 0x00011600ff047b82 */ /* 0x000e620000000800 */
[----:B------:R-:W2:Y:S07]  /*0030*/  LDCU.64 UR6, c[0x0][0x358] ;  /* 0x00006b00ff0677ac */ /* 0x000eae0008000a00 */
[----:B------:R-:W3:Y:S01]  /*0040*/  LDC R77, c[0x0][0x45c] ;  /* 0x00011700ff4d7b82 */ /* 0x000ee20000000800 */
[----:B------:R-:W4:Y:S01]  /*0050*/  S2R R6, SR_TID.X ;  /* 0x0000000000067919 */ /* 0x000f220000002100 */
[----:B------:R-:W2:Y:S06]  /*0060*/  LDCU.64 UR8, c[0x0][0x438] ;  /* 0x00008700ff0877ac */ /* 0x000eac0008000a00 */
        /* <DEDUP_REMOVED lines=8> */
[----:B------:R-:W-:-:S06]  /*00f0*/  IMAD.U32 R61, RZ, RZ, UR5 ;  /* 0x00000005ff3d7e24 */ /* 0x000fcc000f8e00ff */
[----:B------:R-:W5:Y:S01]  /*0100*/  @P0 LDG.E.64 R60, desc[UR6][R60.64] ;  /* 0x000000063c3c0981 */ /* 0x000f62000c1e1b00 */
[----:B------:R-:W0:Y:S01]  /*0110*/  S2UR UR4, SR_CTAID.X ;  /* 0x00000000000479c3 */ /* 0x000e220000002500 */
[----:B------:R-:W-:Y:S01]  /*0120*/  UISETP.NE.U32.AND UP0, UPT, UR8, URZ, UPT ;  /* 0x000000ff0800728c */ /* 0x000fe2000bf05070 */
[----:B----4-:R-:W-:Y:S01]  /*0130*/  IMAD.MOV.U32 R7, RZ, RZ, R6 ;  /* 0x000000ffff077224 */ /* 0x010fe200078e0006 */
[----:B------:R-:W-:Y:S01]  /*0140*/  SHF.R.S32.HI R5, RZ, 0x1f, R0 ;  /* 0x0000001fff057819 */ /* 0x000fe20000011400 */
[----:B------:R-:W-:Y:S01]  /*0150*/  BSSY.RECONVERGENT B0, `(.L_x_23741) ;  /* 0x00000ab000007945 */ /* 0x000fe20003800200 */
[----:B------:R-:W-:Y:S02]  /*0160*/  UISETP.NE.AND.EX UP0, UPT, UR9, URZ, UPT, UP0 ;  /* 0x000000ff0900728c */ /* 0x000fe4000bf05300 */
[----:B------:R-:W-:Y:S02]  /*0170*/  LEA.HI R5, R5, R0, RZ, 0x2 ;  /* 0x0000000005057211 */ /* 0x000fe400078f10ff */
[----:B------:R-:W-:-:S04]  /*0180*/  LOP3.LUT R78, R7, 0xff, RZ, 0x3c, !PT ;  /* 0x000000ff074e7812 */ /* 0x000fc800078e3cff */
[----:B------:R-:W-:Y:S01]  /*0190*/  LEA.HI.SX32 R78, R5, R78, 0x1e ;  /* 0x0000004e054e7211 */ /* 0x000fe200078ff2ff */
[----:B0-----:R-:W-:Y:S01]  /*01a0*/  IMAD.U32 R79, RZ, RZ, UR4 ;  /* 0x00000004ff4f7e24 */ /* 0x001fe2000f8e00ff */
[----:B-1----:R-:W-:-:S04]  /*01b0*/  @P0 IADD3 R4, P1, PT, R2, R9, RZ ;  /* 0x0000000902040210 */ /* 0x002fc80007f3e0ff */
[----:B------:R-:W-:-:S04]  /*01c0*/  @P0 IADD3.X R77, PT, PT, RZ, R3, RZ, P1, !PT ;  /* 0x00000003ff4d0210 */ /* 0x000fc80000ffe4ff */
        /* <DEDUP_REMOVED lines=30> */
[----:B-1----:R-:W-:-:S04]  /*03b0*/  @P2 IMAD.WIDE.U32 R46, R7, 0x8, R46 ;  /* 0x00000008072e2825 */ /* 0x002fc800078e002e */
[----:B------:R-:W-:Y:S01]  /*03c0*/  @P2 VIADD R7, R7, 0x100 ;  /* 0x0000010007072836 */ /* 0x000fe20000000000 */
        /* <DEDUP_REMOVED lines=31> */
[----:B------:R1:W5:Y:S03]  /*05c0*/  @P5 LD.E.64 R50, desc[UR6][R80.64] ;  /* 0x0000000650325980 */ /* 0x000366000c101b00 */
[----:B------:R-:W-:Y:S01]  /*05d0*/  @P5 VIADD R7, R7, 0x100 ;  /* 0x0000010007075836 */ /* 0x000fe20000000000 */
[----:B------:R1:W5:Y:S03]  /*05e0*/  @P5 LDG.E.64 R26, desc[UR6][R82.64] ;  /* 0x00000006521a5981 */ /* 0x000366000c1e1b00 */
[----:B---3--:R-:W-:-:S04]  /*05f0*/  @P6 IMAD.WIDE.U32 R84, R7, 0x8, R84 ;  /* 0x0000000807546825 */ /* 0x008fc800078e0054 */
        /* <DEDUP_REMOVED lines=25> */
.L_x_23742:
        /* <DEDUP_REMOVED lines=25> */
[C---:B---3--:R-:W-:Y:S01]  /*0920*/  @P5 IMAD.WIDE.U32 R46, R7.reuse, 0x8, R46 ;  /* 0x00000008072e5825 */ /* 0x048fe200078e002e */
[----:B------:R2:W5:Y:S02]  /*0930*/  @P5 LDG.E.64 R18, desc[UR6][R44.64] ;  /* 0x000000062c125981 */ /* 0x000564000c1e1b00 */
[----:B0-----:R-:W0:Y:S01]  /*0940*/  @P1 LDC.64 R38, c[0x0][0x3d0] ;  /* 0x0000f400ff261b82 */ /* 0x001e220000000a00 */
[----:B------:R-:W-:Y:S01]  /*0950*/  @P5 VIADD R7, R7, 0x100 ;  /* 0x0000010007075836 */ /* 0x000fe20000000000 */
[----:B------:R2:W5:Y:S06]  /*0960*/  @P5 LDG.E.64 R34, desc[UR6][R46.64] ;  /* 0x000000062e225981 */ /* 0x00056c000c1e1b00 */
[----:B------:R-:W3:Y:S01]  /*0970*/  @P1 LDC.64 R40, c[0x0][0x3e8] ;  /* 0x0000fa00ff281b82 */ /* 0x000ee20000000a00 */
[----:B----4-:R-:W-:-:S04]  /*0980*/  @P4 IMAD.WIDE.U32 R62, R7, 0x8, R62 ;  /* 0x00000008073e4825 */ /* 0x010fc800078e003e */
[----:B-1----:R-:W-:-:S03]  /*0990*/  @P4 IMAD.WIDE.U32 R64, R7, 0x8, R64 ;  /* 0x0000000807404825 */ /* 0x002fc600078e0040 */
[----:B------:R-:W1:Y:S01]  /*09a0*/  @P0 LDC.64 R84, c[0x0][0x3d0] ;  /* 0x0000f400ff540b82 */ /* 0x000e620000000a00 */
[----:B------:R-:W-:Y:S01]  /*09b0*/  @P4 IADD3 R7, PT, PT, R7, 0x100, RZ ;  /* 0x0000010007074810 */ /* 0x000fe20007ffe0ff */
[----:B------:R2:W5:Y:S06]  /*09c0*/  @P4 LDG.E.64 R16, desc[UR6][R62.64] ;  /* 0x000000063e104981 */ /* 0x00056c000c1e1b00 */
[----:B------:R-:W4:Y:S01]  /*09d0*/  @P0 LDC.64 R86, c[0x0][0x3e8] ;  /* 0x0000fa00ff560b82 */ /* 0x000f220000000a00 */
[C---:B------:R-:W-:Y:S01]  /*09e0*/  @P3 IMAD.WIDE.U32 R66, R7.reuse, 0x8, R66 ;  /* 0x0000000807423825 */ /* 0x040fe200078e0042 */
[----:B------:R2:W5:Y:S03]  /*09f0*/  @P4 LDG.E.64 R36, desc[UR6][R64.64] ;  /* 0x0000000640244981 */ /* 0x000566000c1e1b00 */
        /* <DEDUP_REMOVED lines=8> */
[----:B------:R1:W5:Y:S03]  /*0a80*/  @P2 LDG.E.64 R10, desc[UR6][R70.64] ;  /* 0x00000006460a2981 */ /* 0x000366000c1e1b00 */
[----:B------:R-:W-:Y:S01]  /*0a90*/  @P2 VIADD R7, R7, 0x100 ;  /* 0x0000010007072836 */ /* 0x000fe20000000000 */
[----:B------:R1:W5:Y:S03]  /*0aa0*/  @P2 LDG.E.64 R26, desc[UR6][R74.64] ;  /* 0x000000064a1a2981 */ /* 0x000366000c1e1b00 */
[----:B0-----:R-:W-:-:S04]  /*0ab0*/  @P1 IMAD.WIDE.U32 R80, R7, 0x8, R38 ;  /* 0x0000000807501825 */ /* 0x001fc800078e0026 */
[C---:B---3--:R-:W-:Y:S01]  /*0ac0*/  @P1 IMAD.WIDE.U32 R82, R7.reuse, 0x8, R40 ;  /* 0x0000000807521825 */ /* 0x048fe200078e0028 */
[----:B------:R-:W-:Y:S01]  /*0ad0*/  @P1 IADD3 R7, PT, PT, R7, 0x100, RZ ;  /* 0x0000010007071810 */ /* 0x000fe20007ffe0ff */
[----:B------:R0:W5:Y:S04]  /*0ae0*/  @P1 LDG.E.64 R12, desc[UR6][R80.64] ;  /* 0x00000006500c1981 */ /* 0x000168000c1e1b00 */
[C---:B-1----:R-:W-:Y:S01]  /*0af0*/  @P0 IMAD.WIDE.U32 R84, R7.reuse, 0x8, R84 ;  /* 0x0000000807540825 */ /* 0x042fe200078e0054 */
[----:B------:R0:W5:Y:S03]  /*0b00*/  @P1 LDG.E.64 R24, desc[UR6][R82.64] ;  /* 0x0000000652181981 */ /* 0x000166000c1e1b00 */
        /* <DEDUP_REMOVED lines=15> */
.L_x_23743:
[----:B------:R-:W-:Y:S05]  /*0c00*/  BSYNC.RECONVERGENT B0 ;  /* 0x0000000000007941 */ /* 0x000fea0003800200 */
.L_x_23741:
[----:B------:R-:W0:Y:S02]  /*0c10*/  LDCU UR4, c[0x0][0x384] ;  /* 0x00007080ff0477ac */ /* 0x000e240008000800 */
[----:B0-----:R-:W-:-:S13]  /*0c20*/  ISETP.GE.AND P0, PT, R79, UR4, PT ;  /* 0x000000044f007c0c */ /* 0x001fda000bf06270 */
[----:B------:R-:W-:Y:S05]  /*0c30*/  @P0 EXIT ;  /* 0x000000000000094d */ /* 0x000fea0003800000 */
[----:B------:R-:W0:Y:S01]  /*0c40*/  LDCU UR4, c[0x0][0x360] ;  /* 0x00006c00ff0477ac */ /* 0x000e220008000800 */
[----:B-----5:R-:W-:Y:S01]  /*0c50*/  IMAD.MOV.U32 R89, RZ, RZ, R16 ;  /* 0x000000ffff597224 */ /* 0x020fe200078e0010 */
[----:B------:R-:W-:Y:S01]  /*0c60*/  SHF.R.U64 R88, R16, 0x10, R17 ;  /* 0x0000001010587819 */ /* 0x000fe20000001211 */
[----:B------:R-:W-:Y:S01]  /*0c70*/  IMAD.MOV.U32 R85, RZ, RZ, R10 ;  /* 0x000000ffff557224 */ /* 0x000fe200078e000a */
[----:B------:R-:W-:Y:S01]  /*0c80*/  MOV R87, R8 ;  /* 0x0000000800577202 */ /* 0x000fe20000000f00 */
[--C-:B------:R-:W-:Y:S01]  /*0c90*/  IMAD.MOV.U32 R16, RZ, RZ, R9.reuse ;  /* 0x000000ffff107224 */ /* 0x100fe200078e0009 */
[--C-:B------:R-:W-:Y:S01]  /*0ca0*/  SHF.R.U64 R86, R8, 0x10, R9.reuse ;  /* 0x0000001008567819 */ /* 0x100fe20000001209 */
[----:B------:R-:W-:Y:S01]  /*0cb0*/  IMAD.MOV.U32 R83, RZ, RZ, R12 ;  /* 0x000000ffff537224 */ /* 0x000fe200078e000c */
[----:B------:R-:W-:Y:S01]  /*0cc0*/  SHF.R.U32.HI R41, RZ, 0x10, R9 ;  /* 0x00000010ff297819 */ /* 0x000fe20000011609 */
[--C-:B------:R-:W-:Y:S01]  /*0cd0*/  IMAD.MOV.U32 R9, RZ, RZ, R13.reuse ;  /* 0x000000ffff097224 */ /* 0x100fe200078e000d */
[----:B------:R-:W-:Y:S01]  /*0ce0*/  MOV R8, R11 ;  /* 0x0000000b00087202 */ /* 0x000fe20000000f00 */
[----:B------:R-:W-:Y:S01]  /*0cf0*/  IMAD.MOV.U32 R0, RZ, RZ, R30 ;  /* 0x000000ffff007224 */ /* 0x000fe200078e001e */
[----:B------:R-:W-:Y:S01]  /*0d00*/  SHF.R.U64 R82, R12, 0x10, R13 ;  /* 0x000000100c527819 */ /* 0x000fe2000000120d */
[----:B------:R-:W-:Y:S01]  /*0d10*/  IMAD.MOV.U32 R91, RZ, RZ, R18 ;  /* 0x000000ffff5b7224 */ /* 0x000fe200078e0012 */
[----:B------:R-:W-:Y:S01]  /*0d20*/  PRMT R85, R8, 0x5410, R85 ;  /* 0x0000541008557816 */ /* 0x000fe20000000055 */
[----:B------:R-:W-:Y:S01]  /*0d30*/  IMAD.MOV.U32 R109, RZ, RZ, R32 ;  /* 0x000000ffff6d7224 */ /* 0x000fe200078e0020 */
[----:B------:R-:W-:Y:S01]  /*0d40*/  PRMT R83, R9, 0x5410, R83 ;  /* 0x0000541009537816 */ /* 0x000fe20000000053 */
[----:B------:R-:W-:Y:S01]  /*0d50*/  IMAD.HI.U32 R9, R76, -0x2daee0ad, RZ ;  /* 0xd2511f534c097827 */ /* 0x000fe200078e00ff */
[----:B------:R-:W-:Y:S01]  /*0d60*/  SHF.R.U32.HI R12, RZ, 0x10, R13 ;  /* 0x00000010ff0c7819 */ /* 0x000fe2000001160d */
[----:B------:R-:W1:Y:S01]  /*0d70*/  LDCU UR10, c[0x0][0x404] ;  /* 0x00008080ff0a77ac */ /* 0x000e620008000800 */
[----:B------:R-:W-:Y:S01]  /*0d80*/  SHF.R.U64 R84, R10, 0x10, R11 ;  /* 0x000000100a547819 */ /* 0x000fe2000000120b */
[----:B0-----:R-:W-:Y:S01]  /*0d90*/  IMAD R75, R79, UR4, R6 ;  /* 0x000000044f4b7c24 */ /* 0x001fe2000f8e0206 */
[--C-:B------:R-:W-:Y:S01]  /*0da0*/  SHF.R.U64 R80, R14, 0x10, R15.reuse ;  /* 0x000000100e507819 */ /* 0x100fe2000000120f */
[--C-:B------:R-:W-:Y:S01]  /*0db0*/  IMAD.MOV.U32 R10, RZ, RZ, R15.reuse ;  /* 0x000000ffff0a7224 */ /* 0x100fe200078e000f */
[----:B------:R-:W-:Y:S01]  /*0dc0*/  SHF.R.U32.HI R13, RZ, 0x10, R15 ;  /* 0x00000010ff0d7819 */ /* 0x000fe2000001160f */
[----:B------:R-:W-:Y:S01]  /*0dd0*/  IMAD.HI.U32 R8, R75, -0x326172a9, RZ ;  /* 0xcd9e8d574b087827 */ /* 0x000fe200078e00ff */
[----:B------:R-:W-:Y:S01]  /*0de0*/  SHF.R.U32.HI R11, RZ, 0x10, R11 ;  /* 0x00000010ff0b7819 */ /* 0x000fe2000001160b */
[----:B------:R-:W0:Y:S01]  /*0df0*/  LDCU.U8 UR11, c[0x0][0x410] ;  /* 0x00008200ff0b77ac */ /* 0x000e220008000000 */
[----:B------:R-:W-:Y:S01]  /*0e00*/  MOV R81, R14 ;  /* 0x0000000e00517202 */ /* 0x000fe20000000f00 */
[----:B------:R-:W-:Y:S01]  /*0e10*/  IMAD R14, R76, -0x2daee0ad, RZ ;  /* 0xd2511f534c0e7824 */ /* 0x000fe200078e02ff */
[----:B------:R-:W-:Y:S01]  /*0e20*/  LOP3.LUT R8, R77, R8, R60, 0x96, !PT ;  /* 0x000000084d087212 */ /* 0x000fe200078e963c */
[----:B------:R-:W-:Y:S01]  /*0e30*/  VIADD R15, R61, 0xbb67ae85 ;  /* 0xbb67ae853d0f7836 */ /* 0x000fe20000000000 */
[----:B------:R-:W-:Y:S01]  /*0e40*/  LOP3.LUT R9, R9, R61, RZ, 0x3c, !PT ;  /* 0x0000003d09097212 */ /* 0x000fe200078e3cff */
[----:B------:R-:W-:Y:S01]  /*0e50*/  IMAD.MOV.U32 R107, RZ, RZ, R34 ;  /* 0x000000ffff6b7224 */ /* 0x000fe200078e0022 */
[----:B------:R-:W-:Y:S01]  /*0e60*/  PRMT R80, R13, 0x5410, R80 ;  /* 0x000054100d507816 */ /* 0x000fe20000000050 */
[----:B------:R-:W-:Y:S01]  /*0e70*/  IMAD.HI.U32 R13, R8, -0x2daee0ad, RZ ;  /* 0xd2511f53080d7827 */ /* 0x000fe200078e00ff */
[----:B------:R-:W-:Y:S01]  /*0e80*/  PRMT R84, R11, 0x5410, R84 ;  /* 0x000054100b547816 */ /* 0x000fe20000000054 */
[----:B------:R-:W2:Y:S01]  /*0e90*/  LDCU UR14, c[0x0][0x400] ;  /* 0x00008000ff0e77ac */ /* 0x000ea20008000800 */
[----:B------:R-:W-:Y:S01]  /*0ea0*/  PRMT R82, R12, 0x5410, R82 ;  /* 0x000054100c527816 */ /* 0x000fe20000000052 */
[----:B------:R-:W-:Y:S01]  /*0eb0*/  VIADD R12, R60, 0x9e3779b9 ;  /* 0x9e3779b93c0c7836 */ /* 0x000fe20000000000 */
[----:B------:R-:W-:Y:S01]  /*0ec0*/  PRMT R81, R10, 0x5410, R81 ;  /* 0x000054100a517816 */ /* 0x000fe20000000051 */
[----:B------:R-:W-:Y:S01]  /*0ed0*/  IMAD.HI.U32 R10, R9, -0x326172a9, RZ ;  /* 0xcd9e8d57090a7827 */ /* 0x000fe200078e00ff */
[----:B------:R-:W-:Y:S01]  /*0ee0*/  LOP3.LUT R13, R15, R14, R13, 0x96, !PT ;  /* 0x0000000e0f0d7212 */ /* 0x000fe200078e960d */
[----:B------:R-:W3:Y:S01]  /*0ef0*/  LDCU.64 UR12, c[0x0][0x408] ;  /* 0x00008100ff0c77ac */ /* 0x000ee20008000a00 */
[----:B------:R-:W-:Y:S01]  /*0f00*/  IADD3 R14, PT, PT, R61, 0x76cf5d0a, RZ ;  /* 0x76cf5d0a3d0e7810 */ /* 0x000fe20007ffe0ff */
[----:B------:R-:W-:Y:S01]  /*0f10*/  IMAD R11, R75, -0x326172a9, RZ ;  /* 0xcd9e8d574b0b7824 */ /* 0x000fe200078e02ff */
[----:B------:R-:W-:Y:S01]  /*0f20*/  PRMT R87, R16, 0x5410, R87 ;  /* 0x0000541010577816 */ /* 0x000fe20000000057 */
[----:B------:R-:W-:Y:S01]  /*0f30*/  IMAD R15, R8, -0x2daee0ad, RZ ;  /* 0xd2511f53080f7824 */ /* 0x000fe200078e02ff */
[--C-:B------:R-:W-:Y:S01]  /*0f40*/  SHF.R.U64 R16, R56, 0x10, R57.reuse ;  /* 0x0000001038107819 */ /* 0x100fe20000001239 */
[----:B------:R-:W-:Y:S01]  /*0f50*/  IMAD R9, R9, -0x326172a9, RZ ;  /* 0xcd9e8d5709097824 */ /* 0x000fe200078e02ff */
[----:B------:R-:W-:Y:S01]  /*0f60*/  LOP3.LUT R10, R12, R11, R10, 0x96, !PT ;  /* 0x0000000b0c0a7212 */ /* 0x000fe200078e960a */
[----:B------:R-:W-:Y:S01]  /*0f70*/  IMAD.HI.U32 R8, R13, -0x326172a9, RZ ;  /* 0xcd9e8d570d087827 */ /* 0x000fe200078e00ff */
[----:B------:R-:W-:Y:S01]  /*0f80*/  PRMT R0, R0, 0x5410, R16 ;  /* 0x0000541000007816 */ /* 0x000fe20000000010 */
[----:B------:R-:W4:Y:S01]  /*0f90*/  LDCU.64 UR8, c[0x0][0x3a0] ;  /* 0x00007400ff0877ac */ /* 0x000f220008000a00 */
[----:B------:R-:W-:Y:S01]  /*0fa0*/  SHF.R.U32.HI R129, RZ, 0x10, R57 ;  /* 0x00000010ff817819 */ /* 0x000fe20000011639 */
[----:B------:R-:W-:Y:S01]  /*0fb0*/  VIADD R11, R60, 0x3c6ef372 ;  /* 0x3c6ef3723c0b7836 */ /* 0x000fe20000000000 */
[--C-:B------:R-:W-:Y:S01]  /*0fc0*/  SHF.R.U64 R16, R54, 0x10, R55.reuse ;  /* 0x0000001036107819 */ /* 0x100fe20000001237 */
[----:B------:R-:W-:Y:S01]  /*0fd0*/  IMAD.HI.U32 R12, R10, -0x2daee0ad, RZ ;  /* 0xd2511f530a0c7827 */ /* 0x000fe200078e00ff */
[----:B------:R-:W-:Y:S01]  /*0fe0*/  SHF.R.U32.HI R130, RZ, 0x10, R55 ;  /* 0x00000010ff827819 */ /* 0x000fe20000011637 */
[----:B------:R-:W-:Y:S01]  /*0ff0*/  UPLOP3.LUT UP1, UPT, UPT, UPT, UPT, 0x40, 0x4 ;  /* 0x000000000004789c */ /* 0x000fe20003f2e870 */
[----:B------:R-:W-:Y:S01]  /*1000*/  LOP3.LUT R8, R11, R9, R8, 0x96, !PT ;  /* 0x000000090b087212 */ /* 0x000fe200078e9608 */
[----:B------:R-:W-:Y:S01]  /*1010*/  VIADD R11, R60, 0xdaa66d2b ;  /* 0xdaa66d2b3c0b7836 */ /* 0x000fe20000000000 */
[----:B------:R-:W-:Y:S01]  /*1020*/  LOP3.LUT R12, R14, R15, R12, 0x96, !PT ;  /* 0x0000000f0e0c7212 */ /* 0x000fe200078e960c */
[----:B------:R-:W-:Y:S01]  /*1030*/  IMAD R14, R10, -0x2daee0ad, RZ ;  /* 0xd2511f530a0e7824 */ /* 0x000fe200078e02ff */
[----:B------:R-:W-:Y:S01]  /*1040*/  IADD3 R15, PT, PT, R61, 0x32370b8f, RZ ;  /* 0x32370b8f3d0f7810 */ /* 0x000fe20007ffe0ff */
[----:B------:R-:W-:Y:S01]  /*1050*/  IMAD R10, R13, -0x326172a9, RZ ;  /* 0xcd9e8d570d0a7824 */ /* 0x000fe200078e02ff */
[----:B------:R-:W-:Y:S01]  /*1060*/  PRMT R129, R129, 0x5410, R16 ;  /* 0x0000541081817816 */ /* 0x000fe20000000010 */
[----:B------:R-:W-:Y:S01]  /*1070*/  IMAD.HI.U32 R13, R8, -0x2daee0ad, RZ ;  /* 0xd2511f53080d7827 */ /* 0x000fe200078e00ff */
[----:B------:R-:W-:-:S02]  /*1080*/  SHF.R.U64 R16, R52, 0x10, R53 ;  /* 0x0000001034107819 */ /* 0x000fc40000001235 */
[----:B------:R-:W-:Y:S01]  /*1090*/  SHF.R.U32.HI R131, RZ, 0x10, R53 ;  /* 0x00000010ff837819 */ /* 0x000fe20000011635 */
[----:B------:R-:W-:Y:S01]  /*10a0*/  IMAD.HI.U32 R9, R12, -0x326172a9, RZ ;  /* 0xcd9e8d570c097827 */ /* 0x000fe200078e00ff */
[----:B------:R-:W-:Y:S02]  /*10b0*/  LOP3.LUT R13, R15, R14, R13, 0x96, !PT ;  /* 0x0000000e0f0d7212 */ /* 0x000fe400078e960d */
[----:B------:R-:W-:Y:S01]  /*10c0*/  PRMT R130, R130, 0x5410, R16 ;  /* 0x0000541082827816 */ /* 0x000fe20000000010 */
[----:B------:R-:W-:Y:S01]  /*10d0*/  IMAD R15, R8, -0x2daee0ad, RZ ;  /* 0xd2511f53080f7824 */ /* 0x000fe200078e02ff */
[----:B------:R-:W-:Y:S01]  /*10e0*/  LOP3.LUT R9, R11, R10, R9, 0x96, !PT ;  /* 0x0000000a0b097212 */ /* 0x000fe200078e9609 */
[----:B------:R-:W-:Y:S01]  /*10f0*/  IMAD R11, R12, -0x326172a9, RZ ;  /* 0xcd9e8d570c0b7824 */ /* 0x000fe200078e02ff */
[--C-:B------:R-:W-:Y:S01]  /*1100*/  SHF.R.U64 R16, R50, 0x10, R51.reuse ;  /* 0x0000001032107819 */ /* 0x100fe20000001233 */
[----:B------:R-:W-:Y:S01]  /*1110*/  IMAD.HI.U32 R8, R13, -0x326172a9, RZ ;  /* 0xcd9e8d570d087827 */ /* 0x000fe200078e00ff */
[----:B------:R-:W-:-:S02]  /*1120*/  SHF.R.U32.HI R132, RZ, 0x10, R51 ;  /* 0x00000010ff847819 */ /* 0x000fc40000011633 */
[----:B------:R-:W-:Y:S01]  /*1130*/  PRMT R131, R131, 0x5410, R16 ;  /* 0x0000541083837816 */ /* 0x000fe20000000010 */
[----:B------:R-:W-:Y:S01]  /*1140*/  VIADD R10, R60, 0x78dde6e4 ;  /* 0x78dde6e43c0a7836 */ /* 0x000fe20000000000 */
[--C-:B------:R-:W-:Y:S01]  /*1150*/  SHF.R.U64 R16, R48, 0x10, R49.reuse ;  /* 0x0000001030107819 */ /* 0x100fe20000001231 */
[----:B------:R-:W-:Y:S01]  /*1160*/  VIADD R14, R61, 0xed9eba14 ;  /* 0xed9eba143d0e7836 */ /* 0x000fe20000000000 */
[----:B------:R-:W-:Y:S01]  /*1170*/  SHF.R.U32.HI R133, RZ, 0x10, R49 ;  /* 0x00000010ff857819 */ /* 0x000fe20000011631 */
[----:B------:R-:W-:Y:S01]  /*1180*/  IMAD.HI.U32 R12, R9, -0x2daee0ad, RZ ;  /* 0xd2511f53090c7827 */ /* 0x000fe200078e00ff */
[----:B------:R-:W-:Y:S02]  /*1190*/  LOP3.LUT R8, R10, R11, R8, 0x96, !PT ;  /* 0x0000000b0a087212 */ /* 0x000fe400078e9608 */
[----:B------:R-:W-:Y:S01]  /*11a0*/  IADD3 R11, PT, PT, R60, 0x1715609d, RZ ;  /* 0x1715609d3c0b7810 */ /* 0x000fe20007ffe0ff */
[----:B------:R-:W-:Y:S01]  /*11b0*/  IMAD R10, R13, -0x326172a9, RZ ;  /* 0xcd9e8d570d0a7824 */ /* 0x000fe200078e02ff */
[----:B------:R-:W-:Y:S01]  /*11c0*/  LOP3.LUT R12, R14, R15, R12, 0x96, !PT ;  /* 0x0000000f0e0c7212 */ /* 0x000fe200078e960c */
[----:B------:R-:W-:Y:S01]  /*11d0*/  IMAD R14, R9, -0x2daee0ad, RZ ;  /* 0xd2511f53090e7824 */ /* 0x000fe200078e02ff */
[----:B------:R-:W-:Y:S01]  /*11e0*/  PRMT R132, R132, 0x5410, R16 ;  /* 0x0000541084847816 */ /* 0x000fe20000000010 */
[----:B------:R-:W-:Y:S01]  /*11f0*/  IMAD.HI.U32 R13, R8, -0x2daee0ad, RZ ;  /* 0xd2511f53080d7827 */ /* 0x000fe200078e00ff */
[----:B------:R-:W-:-:S02]  /*1200*/  SHF.R.U64 R16, R2, 0x10, R3 ;  /* 0x0000001002107819 */ /* 0x000fc40000001203 */
[----:B------:R-:W-:Y:S01]  /*1210*/  SHF.R.U64 R90, R18, 0x10, R19 ;  /* 0x00000010125a7819 */ /* 0x000fe20000001213 */
[----:B------:R-:W-:Y:S01]  /*1220*/  VIADD R15, R61, 0xa9066899 ;  /* 0xa90668993d0f7836 */ /* 0x000fe20000000000 */
[----:B------:R-:W-:Y:S01]  /*1230*/  PRMT R133, R133, 0x5410, R16 ;  /* 0x0000541085857816 */ /* 0x000fe20000000010 */
[----:B------:R-:W-:Y:S01]  /*1240*/  IMAD.HI.U32 R9, R12, -0x326172a9, RZ ;  /* 0xcd9e8d570c097827 */ /* 0x000fe200078e00ff */
[----:B------:R-:W-:Y:S02]  /*1250*/  LOP3.LUT R16, R6, 0xe0, RZ, 0xc0, !PT ;  /* 0x000000e006107812 */ /* 0x000fe400078ec0ff */
[----:B------:R-:W-:Y:S01]  /*1260*/  LOP3.LUT R13, R15, R14, R13, 0x96, !PT ;  /* 0x0000000e0f0d7212 */ /* 0x000fe200078e960d */
[----:B------:R-:W-:Y:S01]  /*1270*/  IMAD R15, R8, -0x2daee0ad, RZ ;  /* 0xd2511f53080f7824 */ /* 0x000fe200078e02ff */
[----:B------:R-:W-:Y:S01]  /*1280*/  LOP3.LUT R9, R11, R10, R9, 0x96, !PT ;  /* 0x0000000a0b097212 */ /* 0x000fe200078e9609 */
[----:B------:R-:W-:Y:S01]  /*1290*/  IMAD R11, R12, -0x326172a9, RZ ;  /* 0xcd9e8d570c0b7824 */ /* 0x000fe200078e02ff */
[----:B------:R-:W-:Y:S01]  /*12a0*/  IADD3 R10, PT, PT, R60, -0x4ab325aa, RZ ;  /* 0xb54cda563c0a7810 */ /* 0x000fe20007ffe0ff */
[----:B------:R-:W-:Y:S01]  /*12b0*/  IMAD.HI.U32 R8, R13, -0x326172a9, RZ ;  /* 0xcd9e8d570d087827 */ /* 0x000fe200078e00ff */
[----:B------:R-:W-:-:S02]  /*12c0*/  MOV R38, R33 ;  /* 0x0000002100267202 */ /* 0x000fc40000000f00 */
[--C-:B------:R-:W-:Y:S01]  /*12d0*/  SHF.R.U64 R108, R32, 0x10, R33.reuse ;  /* 0x00000010206c7819 */ /* 0x100fe20000001221 */
[----:B------:R-:W-:Y:S01]  /*12e0*/  VIADD R14, R61, 0x646e171e ;  /* 0x646e171e3d0e7836 */ /* 0x000fe20000000000 */
[----:B------:R-:W-:Y:S01]  /*12f0*/  LOP3.LUT R8, R10, R11, R8, 0x96, !PT ;  /* 0x0000000b0a087212 */ /* 0x000fe200078e9608 */
[----:B------:R-:W-:Y:S01]  /*1300*/  IMAD.HI.U32 R12, R9, -0x2daee0ad, RZ ;  /* 0xd2511f53090c7827 */ /* 0x000fe200078e00ff */
[----:B------:R-:W-:Y:S02]  /*1310*/  SHF.R.U32.HI R39, RZ, 0x10, R33 ;  /* 0x00000010ff277819 */ /* 0x000fe40000011621 */
[----:B------:R-:W-:Y:S01]  /*1320*/  MOV R105, R36 ;  /* 0x0000002400697202 */ /* 0x000fe20000000f00 */
[----:B------:R-:W-:Y:S01]  /*1330*/  IMAD R10, R13, -0x326172a9, RZ ;  /* 0xcd9e8d570d0a7824 */ /* 0x000fe200078e02ff */
[----:B------:R-:W-:Y:S01]  /*1340*/  LOP3.LUT R12, R14, R15, R12, 0x96, !PT ;  /* 0x0000000f0e0c7212 */ /* 0x000fe200078e960c */
[----:B------:R-:W-:Y:S01]  /*1350*/  IMAD R14, R9, -0x2daee0ad, RZ ;  /* 0xd2511f53090e7824 */ /* 0x000fe200078e02ff */
[--C-:B------:R-:W-:Y:S01]  /*1360*/  SHF.R.U64 R104, R36, 0x10, R37.reuse ;  /* 0x0000001024687819 */ /* 0x100fe20000001225 */
[----:B------:R-:W-:Y:S01]  /*1370*/  IMAD.HI.U32 R13, R8, -0x2daee0ad, RZ ;  /* 0xd2511f53080d7827 */ /* 0x000fe200078e00ff */
[----:B------:R-:W-:-:S02]  /*1380*/  SHF.R.U32.HI R36, RZ, 0x10, R37 ;  /* 0x00000010ff247819 */ /* 0x000fc40000011625 */
[----:B------:R-:W-:Y:S01]  /*1390*/  MOV R99, R24 ;  /* 0x0000001800637202 */ /* 0x000fe20000000f00 */
[----:B------:R-:W-:Y:S01]  /*13a0*/  VIADD R15, R61, 0x1fd5c5a3 ;  /* 0x1fd5c5a33d0f7836 */ /* 0x000fe20000000000 */
[----:B------:R-:W-:Y:S01]  /*13b0*/  SHF.R.U64 R98, R24, 0x10, R25 ;  /* 0x0000001018627819 */ /* 0x000fe20000001219 */
[----:B------:R-:W-:Y:S01]  /*13c0*/  VIADD R11, R60, 0x5384540f ;  /* 0x5384540f3c0b7836 */ /* 0x000fe20000000000 */
[----:B------:R-:W-:Y:S01]  /*13d0*/  SHF.R.U64 R106, R34, 0x10, R35 ;  /* 0x00000010226a7819 */ /* 0x000fe20000001223 */
[----:B------:R-:W-:Y:S01]  /*13e0*/  IMAD.HI.U32 R9, R12, -0x326172a9, RZ ;  /* 0xcd9e8d570c097827 */ /* 0x000fe200078e00ff */
[----:B------:R-:W-:Y:S02]  /*13f0*/  LOP3.LUT R13, R15, R14, R13, 0x96, !PT ;  /* 0x0000000e0f0d7212 */ /* 0x000fe400078e960d */
[----:B------:R-:W-:Y:S01]  /*1400*/  SHF.R.S32.HI R14, RZ, 0x2, R5 ;  /* 0x00000002ff0e7819 */ /* 0x000fe20000011405 */
[----:B------:R-:W-:Y:S01]  /*1410*/  IMAD.MOV.U32 R18, RZ, RZ, R17 ;  /* 0x000000ffff127224 */ /* 0x000fe200078e0011 */
[----:B------:R-:W-:Y:S01]  /*1420*/  LOP3.LUT R9, R11, R10, R9, 0x96, !PT ;  /* 0x0000000a0b097212 */ /* 0x000fe200078e9609 */
[----:B------:R-:W-:Y:S01]  /*1430*/  IMAD R11, R8, -0x2daee0ad, RZ ;  /* 0xd2511f53080b7824 */ /* 0x000fe200078e02ff */
[----:B------:R-:W-:Y:S01]  /*1440*/  LOP3.LUT R15, R14, 0xff, RZ, 0xc0, !PT ;  /* 0x000000ff0e0f7812 */ /* 0x000fe200078ec0ff */
[----:B------:R-:W-:Y:S01]  /*1450*/  VIADD R10, R61, 0xdb3d7428 ;  /* 0xdb3d74283d0a7836 */ /* 0x000fe20000000000 */
[----:B------:R-:W-:Y:S01]  /*1460*/  SHF.R.U32.HI R14, RZ, 0x1, R14 ;  /* 0x00000001ff0e7819 */ /* 0x000fe2000001160e */
[----:B------:R-:W-:Y:S01]  /*1470*/  IMAD.HI.U32 R8, R9, -0x2daee0ad, RZ ;  /* 0xd2511f5309087827 */ /* 0x000fe200078e00ff */
[----:B------:R-:W-:-:S02]  /*1480*/  VIADDMNMX R16, R15, -R16, RZ, !PT ;  /* 0x800000100f107246 */ /* 0x000fc400078001ff */
[----:B------:R-:W-:Y:S01]  /*1490*/  SHF.L.U32 R5, R6, 0x5, RZ ;  /* 0x0000000506057819 */ /* 0x000fe200000006ff */
[----:B------:R-:W-:Y:S01]  /*14a0*/  VIADD R6, R60, 0xf1bbcdc8 ;  /* 0xf1bbcdc83c067836 */ /* 0x000fe20000000000 */
[----:B------:R-:W-:Y:S01]  /*14b0*/  LOP3.LUT R8, R10, R11, R8, 0x96, !PT ;  /* 0x0000000b0a087212 */ /* 0x000fe200078e9608 */
[----:B------:R-:W-:Y:S01]  /*14c0*/  IMAD R12, R12, -0x326172a9, RZ ;  /* 0xcd9e8d570c0c7824 */ /* 0x000fe200078e02ff */
[----:B------:R-:W-:Y:S01]  /*14d0*/  LOP3.LUT R11, R14, 0x7fffff80, RZ, 0xc0, !PT ;  /* 0x7fffff800e0b7812 */ /* 0x000fe200078ec0ff */
[----:B------:R-:W-:Y:S01]  /*14e0*/  IMAD.MOV.U32 R33, RZ, RZ, R37 ;  /* 0x000000ffff217224 */ /* 0x000fe200078e0025 */
[----:B------:R-:W-:Y:S01]  /*14f0*/  VIMNMX R16, PT, PT, R16, 0x20, PT ;  /* 0x0000002010107848 */ /* 0x000fe20003fe0100 */
[----:B------:R-:W-:Y:S01]  /*1500*/  IMAD.MOV.U32 R103, RZ, RZ, R28 ;  /* 0x000000ffff677224 */ /* 0x000fe200078e001c */
[----:B------:R-:W-:Y:S01]  /*1510*/  PRMT R89, R18, 0x5410, R89 ;  /* 0x0000541012597816 */ /* 0x000fe20000000059 */
[----:B------:R-:W-:Y:S01]  /*1520*/  IMAD.MOV.U32 R101, RZ, RZ, R26 ;  /* 0x000000ffff657224 */ /* 0x000fe200078e001a */
[----:B------:R-:W-:Y:S01]  /*1530*/  LOP3.LUT R18, R5, 0x3e0, RZ, 0xc0, !PT ;  /* 0x000003e005127812 */ /* 0x000fe200078ec0ff */
[----:B------:R-:W-:Y:S01]  /*1540*/  IMAD R16, R16, 0x4, R11 ;  /* 0x0000000410107824 */ /* 0x000fe200078e020b */
[----:B------:R-:W-:Y:S01]  /*1550*/  SHF.R.U64 R102, R28, 0x10, R29 ;  /* 0x000000101c667819 */ /* 0x000fe2000000121d */
[----:B------:R-:W-:Y:S01]  /*1560*/  IMAD.HI.U32 R5, R13, -0x326172a9, RZ ;  /* 0xcd9e8d570d057827 */ /* 0x000fe200078e00ff */
[----:B------:R-:W-:-:S02]  /*1570*/  VIADDMNMX R18, R15, -R18, RZ, !PT ;  /* 0x800000120f127246 */ /* 0x000fc400078001ff */
[----:B------:R-:W-:Y:S01]  /*1580*/  I2FP.F32.U32 R16, R16 ;  /* 0x0000001000107245 */ /* 0x000fe20000201000 */
[----:B------:R-:W-:Y:S01]  /*1590*/  IMAD.MOV.U32 R97, RZ, RZ, R22 ;  /* 0x000000ffff617224 */ /* 0x000fe200078e0016 */
[----:B------:R-:W-:Y:S01]  /*15a0*/  LOP3.LUT R5, R6, R12, R5, 0x96, !PT ;  /* 0x0000000c06057212 */ /* 0x000fe200078e9605 */
[----:B------:R-:W-:Y:S01]  /*15b0*/  IMAD.MOV.U32 R32, RZ, RZ, R35 ;  /* 0x000000ffff207224 */ /* 0x000fe200078e0023 */
[----:B------:R0:W0:Y:S01]  /*15c0*/  MUFU.RCP R70, R16 ;  /* 0x0000001000467308 */ /* 0x0000220000001000 */
[--C-:B------:R-:W-:Y:S01]  /*15d0*/  SHF.R.U64 R100, R26, 0x10, R27.reuse ;  /* 0x000000101a647819 */ /* 0x100fe2000000121b */
[----:B------:R-:W-:Y:S01]  /*15e0*/  IMAD.MOV.U32 R28, RZ, RZ, R27 ;  /* 0x000000ffff1c7224 */ /* 0x000fe200078e001b */
[----:B------:R-:W-:Y:S01]  /*15f0*/  MOV R24, R23 ;  /* 0x0000001700187202 */ /* 0x000fe20000000f00 */
[----:B------:R-:W-:Y:S01]  /*1600*/  IMAD.MOV.U32 R26, RZ, RZ, R25 ;  /* 0x000000ffff1a7224 */ /* 0x000fe200078e0019 */
[--C-:B------:R-:W-:Y:S01]  /*1610*/  SHF.R.U64 R96, R22, 0x10, R23.reuse ;  /* 0x0000001016607819 */ /* 0x100fe20000001217 */
[----:B------:R-:W-:Y:S01]  /*1620*/  IMAD.MOV.U32 R95, RZ, RZ, R42 ;  /* 0x000000ffff5f7224 */ /* 0x000fe200078e002a */
[----:B------:R-:W-:Y:S01]  /*1630*/  SHF.R.U32.HI R37, RZ, 0x10, R23 ;  /* 0x00000010ff257819 */ /* 0x000fe20000011617 */
[----:B------:R-:W-:Y:S01]  /*1640*/  IMAD.MOV.U32 R23, RZ, RZ, R43 ;  /* 0x000000ffff177224 */ /* 0x000fe200078e002b */
[----:B------:R-:W-:Y:S01]  /*1650*/  MOV R93, R20 ;  /* 0x00000014005d7202 */ /* 0x000fe20000000f00 */
[--C-:B------:R-:W-:Y:S01]  /*1660*/  IMAD.MOV.U32 R22, RZ, RZ, R21.reuse ;  /* 0x000000ffff167224 */ /* 0x100fe200078e0015 */
[----:B------:R-:W-:Y:S01]  /*1670*/  SHF.R.U64 R92, R20, 0x10, R21 ;  /* 0x00000010145c7819 */ /* 0x000fe20000001215 */
[----:B------:R-:W-:Y:S01]  /*1680*/  VIADD R12, R60, 0x8ff34781 ;  /* 0x8ff347813c0c7836 */ /* 0x000fe20000000000 */
[----:B------:R-:W-:Y:S01]  /*1690*/  MOV R34, R29 ;  /* 0x0000001d00227202 */ /* 0x000fe20000000f00 */
[----:B------:R-:W-:Y:S01]  /*16a0*/  IMAD R10, R13, -0x326172a9, RZ ;  /* 0xcd9e8d570d0a7824 */ /* 0x000fe200078e02ff */
[----:B------:R-:W-:Y:S01]  /*16b0*/  MOV R20, R19 ;  /* 0x0000001300147202 */ /* 0x000fe20000000f00 */
[----:B------:R-:W-:Y:S01]  /*16c0*/  IMAD.HI.U32 R111, R8, -0x326172a9, RZ ;  /* 0xcd9e8d57086f7827 */ /* 0x000fe200078e00ff */
[----:B------:R-:W-:-:S02]  /*16d0*/  MOV R7, R31 ;  /* 0x0000001f00077202 */ /* 0x000fc40000000f00 */
[--C-:B------:R-:W-:Y:S01]  /*16e0*/  SHF.R.U64 R66, R30, 0x10, R31.reuse ;  /* 0x000000101e427819 */ /* 0x100fe2000000121f */
[----:B------:R-:W-:Y:S01]  /*16f0*/  IMAD R9, R9, -0x2daee0ad, RZ ;  /* 0xd2511f5309097824 */ /* 0x000fe200078e02ff */
[----:B------:R-:W-:Y:S01]  /*1700*/  SHF.R.U32.HI R67, RZ, 0x10, R31 ;  /* 0x00000010ff437819 */ /* 0x000fe2000001161f */
[C---:B------:R-:W-:Y:S01]  /*1710*/  IMAD.HI.U32 R110, R5.reuse, -0x2daee0ad, RZ ;  /* 0xd2511f53056e7827 */ /* 0x040fe200078e00ff */
[--C-:B------:R-:W-:Y:S02]  /*1720*/  SHF.R.U64 R65, R72, 0x10, R73.reuse ;  /* 0x0000001048417819 */ /* 0x100fe40000001249 */
[----:B------:R-:W-:Y:S01]  /*1730*/  SHF.R.U32.HI R64, RZ, 0x10, R73 ;  /* 0x00000010ff407819 */ /* 0x000fe20000011649 */
[----:B------:R-:W-:Y:S01]  /*1740*/  HADD2.F32 R72, -RZ, R72.H0_H0 ;  /* 0x20000048ff487230 */ /* 0x000fe20000004100 */
[----:B------:R-:W-:Y:S01]  /*1750*/  SHF.R.U32.HI R35, RZ, 0x10, R35 ;  /* 0x00000010ff237819 */ /* 0x000fe20000011623 */
[----:B------:R-:W-:Y:S01]  /*1760*/  HADD2.F32 R73, -RZ, R73.H0_H0 ;  /* 0x20000049ff497230 */ /* 0x000fe20000004100 */
[----:B------:R-:W-:Y:S01]  /*1770*/  SHF.R.U32.HI R29, RZ, 0x10, R29 ;  /* 0x00000010ff1d7819 */ /* 0x000fe2000001161d */
[----:B------:R-:W-:Y:S01]  /*1780*/  IMAD.MOV.U32 R71, RZ, RZ, RZ ;  /* 0x000000ffff477224 */ /* 0x000fe200078e00ff */
[----:B------:R-:W-:Y:S01]  /*1790*/  SHF.R.U32.HI R27, RZ, 0x10, R27 ;  /* 0x00000010ff1b7819 */ /* 0x000fe2000001161b */
        /* <DEDUP_REMOVED lines=9> */
[----:B------:R-:W-:Y:S01]  /*1830*/  SHF.R.U32.HI R19, RZ, 0x10, R19 ;  /* 0x00000010ff137819 */ /* 0x000fe20000011613 */
[----:B------:R-:W-:Y:S01]  /*1840*/  HADD2.F32 R64, -RZ, R64.H0_H0 ;  /* 0x20000040ff407230 */ /* 0x000fe20000004100 */
[----:B------:R-:W-:Y:S01]  /*1850*/  SHF.R.U32.HI R17, RZ, 0x10, R17 ;  /* 0x00000010ff117819 */ /* 0x000fe20000011611 */
[----:B------:R-:W-:Y:S01]  /*1860*/  IMAD R126, R8, -0x326172a9, RZ ;  /* 0xcd9e8d57087e7824 */ /* 0x000fe200078e02ff */
[--C-:B------:R-:W-:Y:S01]  /*1870*/  SHF.R.U64 R63, R58, 0x10, R59.reuse ;  /* 0x000000103a3f7819 */ /* 0x100fe2000000123b */
[----:B------:R-:W-:Y:S01]  /*1880*/  IMAD R128, R5, -0x2daee0ad, RZ ;  /* 0xd2511f5305807824 */ /* 0x000fe200078e02ff */
[----:B------:R-:W-:-:S02]  /*1890*/  SHF.R.U32.HI R62, RZ, 0x10, R59 ;  /* 0x00000010ff3e7819 */ /* 0x000fc4000001163b */
[----:B------:R-:W-:Y:S02]  /*18a0*/  IADD3 R6, PT, PT, R61, -0x695add53, RZ ;  /* 0x96a522ad3d067810 */ /* 0x000fe40007ffe0ff */
[----:B------:R-:W-:Y:S02]  /*18b0*/  VIMNMX R18, PT, PT, R18, 0x20, PT ;  /* 0x0000002012127848 */ /* 0x000fe40003fe0100 */
        /* <DEDUP_REMOVED lines=24> */
[----:B------:R-:W-:Y:S02]  /*1a40*/  SHF.R.U32.HI R134, RZ, 0x10, R3 ;  /* 0x00000010ff867819 */ /* 0x000fe40000011603 */
[----:B------:R-:W-:Y:S02]  /*1a50*/  LEA R74, R18, R11, 0x2 ;  /* 0x0000000b124a7211 */ /* 0x000fe400078e10ff */
[----:B------:R-:W-:Y:S02]  /*1a60*/  LOP3.LUT R111, R12, R10, R111, 0x96, !PT ;  /* 0x0000000a0c6f7212 */ /* 0x000fe400078e966f */
[----:B------:R-:W-:-:S02]  /*1a70*/  LOP3.LUT R110, R6, R9, R110, 0x96, !PT ;  /* 0x00000009066e7212 */ /* 0x000fc400078e966e */
[----:B01234-:R-:W-:-:S07]  /*1a80*/  LOP3.LUT R113, R4, 0x3, RZ, 0xc0, !PT ;  /* 0x0000000304717812 */ /* 0x01ffce00078ec0ff */
.L_x_24172:
[----:B------:R-:W0:Y:S08]  /*1a90*/  LDC.64 R44, c[0x0][0x3f0] ;  /* 0x0000fc00ff2c7b82 */ /* 0x000e300000000a00 */
[----:B------:R-:W1:Y:S01]  /*1aa0*/  LDC R122, c[0x0][0x388] ;  /* 0x0000e200ff7a7b82 */ /* 0x000e620000000800 */
[----:B0-----:R-:W-:-:S07]  /*1ab0*/  IMAD.WIDE R46, R79, 0x4, R44 ;  /* 0x000000044f2e7825 */ /* 0x001fce00078e022c */
[----:B------:R-:W0:Y:S01]  /*1ac0*/  LDC.64 R44, c[0x0][0x3f8] ;  /* 0x0000fe00ff2c7b82 */ /* 0x000e220000000a00 */
[----:B------:R2:W3:Y:S01]  /*1ad0*/  LDG.E R119, desc[UR6][R46.64] ;  /* 0x000000062e777981 */ /* 0x0004e2000c1e1900 */
[----:B0-----:R-:W-:-:S05]  /*1ae0*/  IMAD.WIDE R44, R79, 0x4, R44 ;  /* 0x000000044f2c7825 */ /* 0x001fca00078e022c */
[----:B------:R0:W5:Y:S01]  /*1af0*/  LDG.E R121, desc[UR6][R44.64] ;  /* 0x000000062c797981 */ /* 0x000162000c1e1900 */
[----:B------:R-:W-:Y:S01]  /*1b00*/  ISETP.GE.U32.AND P0, PT, R78, 0x100, PT ;  /* 0x000001004e00780c */ /* 0x000fe20003f06070 */
[----:B-1----:R-:W-:Y:S01]  /*1b10*/  IMAD R114, R79, R122, RZ ;  /* 0x0000007a4f727224 */ /* 0x002fe200078e02ff */
[----:B------:R-:W-:Y:S01]  /*1b20*/  BSSY.RECONVERGENT B0, `(.L_x_23744) ;  /* 0x000035f000007945 */ /* 0x000fe20003800200 */
[----:B------:R-:W1:Y:S01]  /*1b30*/  S2R R123, SR_TID.X ;  /* 0x00000000007b7919 */ /* 0x000e620000002100 */
[----:B------:R-:W-:Y:S02]  /*1b40*/  HFMA2 R124, -RZ, RZ, 0, 0 ;  /* 0x00000000ff7c7431 */ /* 0x000fe400000001ff */
[----:B--2---:R-:W-:-:S04]  /*1b50*/  SHF.R.S32.HI R47, RZ, 0x1f, R114 ;  /* 0x0000001fff2f7819 */ /* 0x004fc80000011472 */
[----:B------:R-:W-:-:S04]  /*1b60*/  LEA.HI R114, R47, R114, RZ, 0x2 ;  /* 0x000000722f727211 */ /* 0x000fc800078f10ff */
[----:B-1----:R-:W-:Y:S02]  /*1b70*/  LEA.HI.SX32 R125, R114, R123, 0x1e ;  /* 0x0000007b727d7211 */ /* 0x002fe400078ff2ff */
[----:B---3--:R-:W-:-:S13]  /*1b80*/  ISETP.GE.AND P3, PT, R119, 0x1, PT ;  /* 0x000000017700780c */ /* 0x008fda0003f66270 */
[----:B------:R-:W-:-:S04]  /*1b90*/  @P3 VIADD R115, R119, 0xffffffff ;  /* 0xffffffff77733836 */ /* 0x000fc80000000000 */
[----:B------:R-:W-:-:S05]  /*1ba0*/  @P3 IMAD R115, R115, R122, RZ ;  /* 0x0000007a73733224 */ /* 0x000fca00078e02ff */
[----:B------:R-:W-:-:S04]  /*1bb0*/  @P3 SHF.R.S32.HI R116, RZ, 0x1f, R115 ;  /* 0x0000001fff743819 */ /* 0x000fc80000011473 */
[----:B------:R-:W-:-:S04]  /*1bc0*/  @P3 LEA.HI R116, R116, R115, RZ, 0x2 ;  /* 0x0000007374743211 */ /* 0x000fc800078f10ff */
        /* <DEDUP_REMOVED lines=8> */
.L_x_23746:
[----:B------:R-:W-:Y:S05]  /*1c50*/  BRA.U !UP0, `(.L_x_23747) ;  /* 0x00000019087c7547 */ /* 0x000fea000b800000 */
[----:B------:R-:W0:Y:S02]  /*1c60*/  LDC.64 R8, c[0x0][0x3a0] ;  /* 0x0000e800ff087b82 */ /* 0x000e240000000a00 */
[----:B0-----:R-:W-:-:S06]  /*1c70*/  IMAD.WIDE.U32 R8, R125, 0x10, R8 ;  /* 0x000000107d087825 */ /* 0x001fcc00078e0008 */
[----:B------:R-:W2:Y:S01]  /*1c80*/  LDG.E.128 R8, desc[UR6][R8.64] ;  /* 0x0000000608087981 */ /* 0x000ea2000c1e1d00 */
[----:B------:R-:W-:-:S13]  /*1c90*/  ISETP.GT.AND P1, PT, R119, RZ, PT ;  /* 0x000000ff7700720c */ /* 0x000fda0003f24270 */
[----:B------:R-:W-:Y:S02]  /*1ca0*/  @!P1 IMAD.MOV.U32 R14, RZ, RZ, R113 ;  /* 0x000000ffff0e9224 */ /* 0x000fe400078e0071 */
[----:B------:R-:W-:Y:S01]  /*1cb0*/  @!P1 IMAD.MOV.U32 R114, RZ, RZ, R128 ;  /* 0x000000ffff729224 */ /* 0x000fe200078e0080 */
[----:B--2---:R-:W-:Y:S01]  /*1cc0*/  @!P1 MOV R12, R8 ;  /* 0x00000008000c9202 */ /* 0x004fe20000000f00 */
        /* <DEDUP_REMOVED lines=17> */
.L_x_23751:
        /* <DEDUP_REMOVED lines=13> */
.L_x_23753:
[----:B------:R-:W-:Y:S05]  /*1eb0*/  BSYNC.RECONVERGENT B2 ;  /* 0x0000000000027941 */ /* 0x000fea0003800200 */
.L_x_23752:
        /* <DEDUP_REMOVED lines=53> */
[----:B------:R-:W-:Y:S02]  /*2210*/  HFMA2 R14, -RZ, RZ, 0, 0 ;  /* 0x00000000ff0e7431 */ /* 0x000fe400000001ff */
[----:B------:R-:W-:Y:S01]  /*2220*/  IMAD.WIDE.U32 R114, R114, -0x2daee0ad, RZ ;  /* 0xd2511f5372727825 */ /* 0x000fe200078e00ff */
[----:B------:R-:W-:-:S03]  /*2230*/  LOP3.LUT R111, R111, R12, R127, 0x96, !PT ;  /* 0x0000000c6f6f7212 */ /* 0x000fc600078e967f */
[----:B------:R-:W-:Y:S02]  /*2240*/  VIADD R13, R61, 0x96a522ad ;  /* 0x96a522ad3d0d7836 */ /* 0x000fe40000000000 */
[----:B------:R-:W-:-:S03]  /*2250*/  IMAD.MOV.U32 R12, RZ, RZ, R128 ;  /* 0x000000ffff0c7224 */ /* 0x000fc600078e0080 */
[----:B------:R-:W-:-:S07]  /*2260*/  LOP3.LUT R110, R13, R110, R115, 0x96, !PT ;  /* 0x0000006e0d6e7212 */ /* 0x000fce00078e9673 */
.L_x_23750:
[----:B------:R-:W-:Y:S05]  /*2270*/  BSYNC.RECONVERGENT B1 ;  /* 0x0000000000017941 */ /* 0x000fea0003800200 */
.L_x_23749:
[----:B------:R-:W-:Y:S01]  /*2280*/  I2FP.F32.U32 R12, R12 ;  /* 0x0000000c000c7245 */ /* 0x000fe20000201000 */
[----:B------:R-:W-:Y:S02]  /*2290*/  IMAD.MOV.U32 R15, RZ, RZ, 0x2f800000 ;  /* 0x2f800000ff0f7424 */ /* 0x000fe400078e00ff */
[----:B-----5:R-:W-:Y:S02]  /*22a0*/  FMUL.FTZ R13, R4, UR13 ;  /* 0x0000000d040d7c20 */ /* 0x020fe40008410000 */
[----:B------:R-:W-:Y:S02]  /*22b0*/  FFMA.FTZ R12, R12, R15, 1.1641532182693481445e-10 ;  /* 0x2f0000000c0c7423 */ /* 0x000fe4000001000f */
[----:B------:R-:W-:-:S03]  /*22c0*/  FMUL.FTZ R13, R13, UR12 ;  /* 0x0000000c0d0d7c20 */ /* 0x000fc60008410000 */
[----:B------:R-:W-:Y:S01]  /*22d0*/  FSETP.GTU.FTZ.AND P2, PT, R12, UR10, PT ;  /* 0x0000000a0c007c0b */ /* 0x000fe2000bf5c000 */
[----:B------:R-:W-:-:S03]  /*22e0*/  HADD2.F32 R12, -RZ, R109.H1_H1 ;  /* 0x3000006dff0c7230 */ /* 0x000fc60000004100 */
[----:B------:R-:W-:Y:S02]  /*22f0*/  FSEL R15, R13, RZ, !P2 ;  /* 0x000000ff0d0f7208 */ /* 0x000fe40005000000 */
[----:B------:R-:W-:-:S03]  /*2300*/  SEL R13, RZ, 0x1, P2 ;  /* 0x00000001ff0d7807 */ /* 0x000fc60001000000 */
[----:B------:R-:W-:Y:S01]  /*2310*/  FFMA.FTZ R12, R15, R12, R8 ;  /* 0x0000000c0f0c7223 */ /* 0x000fe20000010008 */
[----:B------:R-:W-:-:S07]  /*2320*/  PRMT R63, R13, 0x7610, R63 ;  /* 0x000076100d3f7816 */ /* 0x000fce000000003f */
.L_x_23748:
        /* <DEDUP_REMOVED lines=16> */
.L_x_23757:
        /* <DEDUP_REMOVED lines=13> */
.L_x_23759:
[----:B------:R-:W-:Y:S05]  /*2500*/  BSYNC.RECONVERGENT B2 ;  /* 0x0000000000027941 */ /* 0x000fea0003800200 */
.L_x_23758:
        /* <DEDUP_REMOVED lines=57> */
[----:B------:R-:W-:Y:S01]  /*28a0*/  IMAD.MOV.U32 R13, RZ, RZ, R114 ;  /* 0x000000ffff0d7224 */ /* 0x000fe200078e0072 */
[----:B------:R-:W-:Y:S01]  /*28b0*/  MOV R114, R14 ;  /* 0x0000000e00727202 */ /* 0x000fe20000000f00 */
[----:B------:R-:W-:-:S07]  /*28c0*/  IMAD.MOV.U32 R15, RZ, RZ, RZ ;  /* 0x000000ffff0f7224 */ /* 0x000fce00078e00ff */
.L_x_23756:
[----:B------:R-:W-:Y:S05]  /*28d0*/  BSYNC.RECONVERGENT B1 ;  /* 0x0000000000017941 */ /* 0x000fea0003800200 */
.L_x_23755:
        /* <DEDUP_REMOVED lines=11> */
.L_x_23754:
        /* <DEDUP_REMOVED lines=16> */
.L_x_23763:
        /* <DEDUP_REMOVED lines=13> */
.L_x_23765:
[----:B------:R-:W-:Y:S05]  /*2b60*/  BSYNC.RECONVERGENT B2 ;  /* 0x0000000000027941 */ /* 0x000fea0003800200 */
.L_x_23764:
        /* <DEDUP_REMOVED lines=60> */
.L_x_23762:
[----:B------:R-:W-:Y:S05]  /*2f30*/  BSYNC.RECONVERGENT B1 ;  /* 0x0000000000017941 */ /* 0x000fea0003800200 */
.L_x_23761:
[----:B------:R-:W-:Y:S01]  /*2f40*/  I2FP.F32.U32 R14, R45 ;  /* 0x0000002d000e7245 */ /* 0x000fe20000201000 */
[----:B------:R-:W-:Y:S02]  /*2f50*/  HFMA2 R45, -RZ, RZ, 0.1171875, 0 ;  /* 0x2f800000ff2d7431 */ /* 0x000fe400000001ff */
[----:B-----5:R-:W-:-:S03]  /*2f60*/  FMUL.FTZ R15, R6, UR13 ;  /* 0x0000000d060f7c20 */ /* 0x020fc60008410000 */
[----:B------:R-:W-:Y:S01]  /*2f70*/  FFMA.FTZ R14, R14, R45, 1.1641532182693481445e-10 ;  /* 0x2f0000000e0e7423 */ /* 0x000fe2000001002d */
[----:B------:R-:W-:-:S04]  /*2f80*/  FMUL.FTZ R15, R15, UR12 ;  /* 0x0000000c0f0f7c20 */ /* 0x000fc80008410000 */
[----:B------:R-:W-:Y:S01]  /*2f90*/  FSETP.GTU.FTZ.AND P2, PT, R14, UR10, PT ;  /* 0x0000000a0e007c0b */ /* 0x000fe2000bf5c000 */
[----:B------:R-:W-:-:S03]  /*2fa0*/  HADD2.F32 R14, -RZ, R109.H0_H0 ;  /* 0x2000006dff0e7230 */ /* 0x000fc60000004100 */
[----:B------:R-:W-:Y:S02]  /*2fb0*/  FSEL R45, R15, RZ, !P2 ;  /* 0x000000ff0f2d7208 */ /* 0x000fe40005000000 */
[----:B------:R-:W-:-:S03]  /*2fc0*/  SEL R15, RZ, 0x1, P2 ;  /* 0x00000001ff0f7807 */ /* 0x000fc60001000000 */
[----:B------:R-:W-:Y:S01]  /*2fd0*/  FFMA.FTZ R14, R45, R14, R10 ;  /* 0x0000000e2d0e7223 */ /* 0x000fe2000001000a */
[----:B------:R-:W-:-:S07]  /*2fe0*/  PRMT R0, R15, 0x7610, R0 ;  /* 0x000076100f007816 */ /* 0x000fce0000000000 */
.L_x_23760:
        /* <DEDUP_REMOVED lines=16> */
.L_x_23769:
        /* <DEDUP_REMOVED lines=13> */
.L_x_23771:
[----:B------:R-:W-:Y:S05]  /*31c0*/  BSYNC.RECONVERGENT B2 ;  /* 0x0000000000027941 */ /* 0x000fea0003800200 */
.L_x_23770:
        /* <DEDUP_REMOVED lines=60> */
.L_x_23768:
[----:B------:R-:W-:Y:S05]  /*3590*/  BSYNC.RECONVERGENT B1 ;  /* 0x0000000000017941 */ /* 0x000fea0003800200 */
.L_x_23767:
[----:B------:R-:W-:Y:S01]  /*35a0*/  I2FP.F32.U32 R15, R15 ;  /* 0x0000000f000f7245 */ /* 0x000fe20000201000 */
[----:B------:R-:W-:Y:S02]  /*35b0*/  IMAD.MOV.U32 R46, RZ, RZ, 0x2f800000 ;  /* 0x2f800000ff2e7424 */ /* 0x000fe400078e00ff */
[----:B-----5:R-:W-:Y:S02]  /*35c0*/  FMUL.FTZ R44, R7, UR13 ;  /* 0x0000000d072c7c20 */ /* 0x020fe40008410000 */
[----:B------:R-:W-:Y:S02]  /*35d0*/  FFMA.FTZ R15, R15, R46, 1.1641532182693481445e-10 ;  /* 0x2f0000000f0f7423 */ /* 0x000fe4000001002e */
[----:B------:R-:W-:-:S03]  /*35e0*/  FMUL.FTZ R44, R44, UR12 ;  /* 0x0000000c2c2c7c20 */ /* 0x000fc60008410000 */
[----:B------:R-:W-:Y:S01]  /*35f0*/  FSETP.GTU.FTZ.AND P1, PT, R15, UR10, PT ;  /* 0x0000000a0f007c0b */ /* 0x000fe2000bf3c000 */
[----:B------:R-:W-:-:S03]  /*3600*/  HADD2.F32 R15, -RZ, R108.H0_H0 ;  /* 0x2000006cff0f7230 */ /* 0x000fc60000004100 */
[----:B------:R-:W-:Y:S02]  /*3610*/  FSEL R44, R44, RZ, !P1 ;  /* 0x000000ff2c2c7208 */ /* 0x000fe40004800000 */
[----:B------:R-:W-:-:S03]  /*3620*/  SEL R112, RZ, 0x1, P1 ;  /* 0x00000001ff707807 */ /* 0x000fc60000800000 */
[----:B------:R-:W-:Y:S01]  /*3630*/  FFMA.FTZ R15, R44, R15, R11 ;  /* 0x0000000f2c0f7223 */ /* 0x000fe2000001000b */
[----:B------:R-:W-:Y:S06]  /*3640*/  BRA `(.L_x_23766) ;  /* 0x0000001800687947 */ /* 0x000fec0003800000 */
.L_x_23747:
        /* <DEDUP_REMOVED lines=20> */
.L_x_23775:
        /* <DEDUP_REMOVED lines=13> */
.L_x_23777:
[----:B------:R-:W-:Y:S05]  /*3860*/  BSYNC.RECONVERGENT B2 ;  /* 0x0000000000027941 */ /* 0x000fea0003800200 */
.L_x_23776:
        /* <DEDUP_REMOVED lines=57> */
[----:B------:R-:W-:Y:S01]  /*3c00*/  IMAD.MOV.U32 R14, RZ, RZ, RZ ;  /* 0x000000ffff0e7224 */ /* 0x000fe200078e00ff */
[----:B------:R-:W-:-:S07]  /*3c10*/  LOP3.LUT R110, R13, R110, R115, 0x96, !PT ;  /* 0x0000006e0d6e7212 */ /* 0x000fce00078e9673 */
.L_x_23774:
[----:B------:R-:W-:Y:S05]  /*3c20*/  BSYNC.RECONVERGENT B1 ;  /* 0x0000000000017941 */ /* 0x000fea0003800200 */
.L_x_23773:
[----:B------:R-:W-:Y:S01]  /*3c30*/  I2FP.F32.U32 R12, R12 ;  /* 0x0000000c000c7245 */ /* 0x000fe20000201000 */
[----:B------:R-:W-:Y:S02]  /*3c40*/  IMAD.MOV.U32 R13, RZ, RZ, 0x2f800000 ;  /* 0x2f800000ff0d7424 */ /* 0x000fe400078e00ff */
[----:B-----5:R-:W-:Y:S01]  /*3c50*/  FMUL.FTZ R15, R4, UR13 ;  /* 0x0000000d040f7c20 */ /* 0x020fe20008410000 */
[----:B------:R-:W-:Y:S02]  /*3c60*/  HADD2.F32 R45, -RZ, R109.H1_H1 ;  /* 0x3000006dff2d7230 */ /* 0x000fe40000004100 */
[----:B------:R-:W-:Y:S01]  /*3c70*/  FFMA.FTZ R12, R12, R13, 1.1641532182693481445e-10 ;  /* 0x2f0000000c0c7423 */ /* 0x000fe2000001000d */
[----:B------:R-:W-:-:S04]  /*3c80*/  FMUL.FTZ R15, R15, UR12 ;  /* 0x0000000c0f0f7c20 */ /* 0x000fc80008410000 */
[----:B------:R-:W-:-:S04]  /*3c90*/  FSETP.GTU.FTZ.AND P1, PT, R12, UR10, PT ;  /* 0x0000000a0c007c0b */ /* 0x000fc8000bf3c000 */
[----:B------:R-:W-:Y:S02]  /*3ca0*/  FSEL R12, R15, RZ, !P1 ;  /* 0x000000ff0f0c7208 */ /* 0x000fe40004800000 */
[----:B------:R-:W-:-:S03]  /*3cb0*/  SEL R13, RZ, 0x1, P1 ;  /* 0x00000001ff0d7807 */ /* 0x000fc60000800000 */
[----:B------:R-:W-:Y:S01]  /*3cc0*/  FMUL.FTZ R12, R12, R45 ;  /* 0x0000002d0c0c7220 */ /* 0x000fe20000410000 */
[----:B------:R-:W-:-:S07]  /*3cd0*/  PRMT R63, R13, 0x7610, R63 ;  /* 0x000076100d3f7816 */ /* 0x000fce000000003f */
.L_x_23772:
        /* <DEDUP_REMOVED lines=16> */
.L_x_23781:
        /* <DEDUP_REMOVED lines=13> */
.L_x_23783:
[----:B------:R-:W-:Y:S05]  /*3eb0*/  BSYNC.RECONVERGENT B2 ;  /* 0x0000000000027941 */ /* 0x000fea0003800200 */
.L_x_23782:
        /* <DEDUP_REMOVED lines=60> */
.L_x_23780:
[----:B------:R-:W-:Y:S05]  /*4280*/  BSYNC.RECONVERGENT B1 ;  /* 0x0000000000017941 */ /* 0x000fea0003800200 */
.L_x_23779:
[----:B------:R-:W-:Y:S01]  /*4290*/  I2FP.F32.U32 R13, R13 ;  /* 0x0000000d000d7245 */ /* 0x000fe20000201000 */
[----:B------:R-:W-:Y:S02]  /*42a0*/  HFMA2 R14, -RZ, RZ, 0.1171875, 0 ;  /* 0x2f800000ff0e7431 */ /* 0x000fe400000001ff */
        /* <DEDUP_REMOVED lines=9> */
.L_x_23778:
        /* <DEDUP_REMOVED lines=16> */
.L_x_23787:
        /* <DEDUP_REMOVED lines=13> */
.L_x_23789:
[----:B------:R-:W-:Y:S05]  /*4510*/  BSYNC.RECONVERGENT B2 ;  /* 0x0000000000027941 */ /* 0x000fea0003800200 */
.L_x_23788:
        /* <DEDUP_REMOVED lines=60> */
.L_x_23786:
[----:B------:R-:W-:Y:S05]  /*48e0*/  BSYNC.RECONVERGENT B1 ;  /* 0x0000000000017941 */ /* 0x000fea0003800200 */
.L_x_23785:
[----:B------:R-:W-:Y:S01]  /*48f0*/  I2FP.F32.U32 R14, R45 ;  /* 0x0000002d000e7245 */ /* 0x000fe20000201000 */
[----:B------:R-:W-:Y:S02]  /*4900*/  IMAD.MOV.U32 R15, RZ, RZ, 0x2f800000 ;  /* 0x2f800000ff0f7424 */ /* 0x000fe400078e00ff */
[----:B-----5:R-:W-:Y:S01]  /*4910*/  FMUL.FTZ R45, R6, UR13 ;  /* 0x0000000d062d7c20 */ /* 0x020fe20008410000 */
[----:B------:R-:W-:Y:S02]  /*4920*/  HADD2.F32 R47, -RZ, R109.H0_H0 ;  /* 0x2000006dff2f7230 */ /* 0x000fe40000004100 */
[----:B------:R-:W-:Y:S01]  /*4930*/  FFMA.FTZ R14, R14, R15, 1.1641532182693481445e-10 ;  /* 0x2f0000000e0e7423 */ /* 0x000fe2000001000f */
[----:B------:R-:W-:-:S04]  /*4940*/  FMUL.FTZ R45, R45, UR12 ;  /* 0x0000000c2d2d7c20 */ /* 0x000fc80008410000 */
[----:B------:R-:W-:-:S04]  /*4950*/  FSETP.GTU.FTZ.AND P1, PT, R14, UR10, PT ;  /* 0x0000000a0e007c0b */ /* 0x000fc8000bf3c000 */
[----:B------:R-:W-:Y:S02]  /*4960*/  FSEL R14, R45, RZ, !P1 ;  /* 0x000000ff2d0e7208 */ /* 0x000fe40004800000 */
[----:B------:R-:W-:-:S03]  /*4970*/  SEL R15, RZ, 0x1, P1 ;  /* 0x00000001ff0f7807 */ /* 0x000fc60000800000 */
[----:B------:R-:W-:Y:S01]  /*4980*/  FMUL.FTZ R14, R14, R47 ;  /* 0x0000002f0e0e7220 */ /* 0x000fe20000410000 */
[----:B------:R-:W-:-:S07]  /*4990*/  PRMT R0, R15, 0x7610, R0 ;  /* 0x000076100f007816 */ /* 0x000fce0000000000 */
.L_x_23784:
        /* <DEDUP_REMOVED lines=16> */
.L_x_23792:
        /* <DEDUP_REMOVED lines=13> */
.L_x_23794:
[----:B------:R-:W-:Y:S05]  /*4b70*/  BSYNC.RECONVERGENT B2 ;  /* 0x0000000000027941 */ /* 0x000fea0003800200 */
.L_x_23793:
        /* <DEDUP_REMOVED lines=45> */
[----:B------:R-:W-:Y:S01]  /*4e50*/  LOP3.LUT R15, R15, R110, R113, 0x96, !PT ;  /* 0x0000006e0f0f7212 */ /* 0x000fe200078e9671 */
[----:B------:R-:W-:Y:S02]  /*4e60*/  IMAD.MOV.U32 R113, RZ, RZ, RZ ;  /* 0x000000ffff717224 */ /* 0x000fe400078e00ff */
        /* <DEDUP_REMOVED lines=12> */
[----:B------:R-:W-:-:S07]  /*4f30*/  MOV R114, R44 ;  /* 0x0000002c00727202 */ /* 0x000fce0000000f00 */
.L_x_23791:
[----:B------:R-:W-:Y:S05]  /*4f40*/  BSYNC.RECONVERGENT B1 ;  /* 0x0000000000017941 */ /* 0x000fea0003800200 */
.L_x_23790:
[----:B------:R-:W-:Y:S01]  /*4f50*/  I2FP.F32.U32 R15, R15 ;  /* 0x0000000f000f7245 */ /* 0x000fe20000201000 */
[----:B------:R-:W-:Y:S02]  /*4f60*/  IMAD.MOV.U32 R44, RZ, RZ, 0x2f800000 ;  /* 0x2f800000ff2c7424 */ /* 0x000fe400078e00ff */
[----:B-----5:R-:W-:Y:S02]  /*4f70*/  FMUL.FTZ R45, R7, UR13 ;  /* 0x0000000d072d7c20 */ /* 0x020fe40008410000 */
[----:B------:R-:W-:Y:S02]  /*4f80*/  FFMA.FTZ R15, R15, R44, 1.1641532182693481445e-10 ;  /* 0x2f0000000f0f7423 */ /* 0x000fe4000001002c */
[----:B------:R-:W-:Y:S01]  /*4f90*/  FMUL.FTZ R45, R45, UR12 ;  /* 0x0000000c2d2d7c20 */ /* 0x000fe20008410000 */
[----:B------:R-:W-:Y:S02]  /*4fa0*/  HADD2.F32 R44, -RZ, R108.H0_H0 ;  /* 0x2000006cff2c7230 */ /* 0x000fe40000004100 */
[----:B------:R-:W-:-:S04]  /*4fb0*/  FSETP.GTU.FTZ.AND P1, PT, R15, UR10, PT ;  /* 0x0000000a0f007c0b */ /* 0x000fc8000bf3c000 */
[----:B------:R-:W-:Y:S02]  /*4fc0*/  FSEL R15, R45, RZ, !P1 ;  /* 0x000000ff2d0f7208 */ /* 0x000fe40004800000 */
[----:B------:R-:W-:-:S03]  /*4fd0*/  SEL R112, RZ, 0x1, P1 ;  /* 0x00000001ff707807 */ /* 0x000fc60000800000 */
[----:B------:R-:W-:-:S07]  /*4fe0*/  FMUL.FTZ R15, R15, R44 ;  /* 0x0000002c0f0f7220 */ /* 0x000fce0000410000 */
.L_x_23766:
[----:B------:R-:W0:Y:S01]  /*4ff0*/  LDC.64 R44, c[0x0][0x3a8] ;  /* 0x0000ea00ff2c7b82 */ /* 0x000e220000000a00 */
[----:B------:R-:W-:Y:S01]  /*5000*/  MOV R128, R114 ;  /* 0x0000007200807202 */ /* 0x000fe20000000f00 */
[----:B0-----:R-:W-:-:S05]  /*5010*/  IMAD.WIDE.U32 R44, R125, 0x10, R44 ;  /* 0x000000107d2c7825 */ /* 0x001fca00078e002c */
[----:B------:R0:W-:Y:S01]  /*5020*/  STG.E.128 desc[UR6][R44.64], R12 ;  /* 0x0000000c2c007986 */ /* 0x0001e2000c101d06 */
        /* <DEDUP_REMOVED lines=12> */
.L_x_23795:
[----:B------:R-:W-:Y:S01]  /*50f0*/  VIADD R125, R125, 0x100 ;  /* 0x000001007d7d7836 */ /* 0x000fe20000000000 */
[----:B------:R-:W-:-:S07]  /*5100*/  IADD3 R124, PT, PT, R124, 0x100, RZ ;  /* 0x000001007c7c7810 */ /* 0x000fce0007ffe0ff */
.L_x_23745:
[----:B------:R-:W-:Y:S05]  /*5110*/  BSYNC.RECONVERGENT B0 ;  /* 0x0000000000007941 */ /* 0x000fea0003800200 */
.L_x_23744:
        /* <DEDUP_REMOVED lines=13> */
[----:B------:R-:W-:Y:S01]  /*51f0*/  ISETP.GT.AND P1, PT, R119, RZ, PT ;  /* 0x000000ff7700720c */ /* 0x000fe20003f24270 */
[----:B--2---:R-:W-:Y:S01]  /*5200*/  IMAD.MOV.U32 R18, RZ, RZ, R113 ;  /* 0x000000ffff127224 */ /* 0x004fe200078e0071 */
[----:B-----5:R-:W-:Y:S01]  /*5210*/  MOV R16, R8 ;  /* 0x0000000800107202 */ /* 0x020fe20000000f00 */
[----:B------:R-:W-:-:S10]  /*5220*/  IMAD.MOV.U32 R114, RZ, RZ, R128 ;  /* 0x000000ffff727224 */ /* 0x000fd400078e0080 */
        /* <DEDUP_REMOVED lines=17> */
.L_x_23802:
[----:B------:R-:W-:Y:S01]  /*5340*/  VIADD R76, R76, 0x1 ;  /* 0x000000014c4c7836 */ /* 0x000fe20000000000 */
[----:B------:R-:W-:Y:S03]  /*5350*/  BSSY.RECONVERGENT B2, `(.L_x_23803) ;  /* 0x000000c000027945 */ /* 0x000fe60003800200 */
[C---:B-1----:R-:W-:Y:S01]  /*5360*/  IMAD.WIDE.U32 R46, R76.reuse, -0x2daee0ad, RZ ;  /* 0xd2511f534c2e7825 */ /* 0x042fe200078e00ff */
        /* <DEDUP_REMOVED lines=10> */
.L_x_23804:
[----:B------:R-:W-:Y:S05]  /*5410*/  BSYNC.RECONVERGENT B2 ;  /* 0x0000000000027941 */ /* 0x000fea0003800200 */
.L_x_23803:
[----:B------:R-:W-:Y:S01]  /*5420*/  IMAD.WIDE.U32 R16, R75, -0x326172a9, RZ ;  /* 0xcd9e8d574b107825 */ /* 0x000fe200078e00ff */
[----:B------:R-:W-:Y:S02]  /*5430*/  LOP3.LUT R18, R71, R47, R61, 0x96, !PT ;  /* 0x0000002f47127212 */ /* 0x000fe400078e963d */
[----:B------:R-:W-:Y:S02]  /*5440*/  IADD3 R47, PT, PT, R61, -0x4498517b, RZ ;  /* 0xbb67ae853d2f7810 */ /* 0x000fe40007ffe0ff */
[----:B0-----:R-:W-:Y:S01]  /*5450*/  LOP3.LUT R44, R77, R17, R60, 0x96, !PT ;  /* 0x000000114d2c7212 */ /* 0x001fe200078e963c */
        /* <DEDUP_REMOVED lines=55> */
.L_x_23801:
[----:B------:R-:W-:Y:S05]  /*57d0*/  BSYNC.RECONVERGENT B1 ;  /* 0x0000000000017941 */ /* 0x000fea0003800200 */
.L_x_23800:
[----:B------:R-:W-:Y:S01]  /*57e0*/  I2FP.F32.U32 R16, R16 ;  /* 0x0000001000107245 */ /* 0x000fe20000201000 */
[----:B------:R-:W-:Y:S02]  /*57f0*/  IMAD.MOV.U32 R17, RZ, RZ, 0x2f800000 ;  /* 0x2f800000ff117424 */ /* 0x000fe400078e00ff */
[----:B------:R-:W-:Y:S02]  /*5800*/  FMUL.FTZ R19, R4, UR13 ;  /* 0x0000000d04137c20 */ /* 0x000fe40008410000 */
        /* <DEDUP_REMOVED lines=8> */
.L_x_23799:
        /* <DEDUP_REMOVED lines=16> */
.L_x_23808:
        /* <DEDUP_REMOVED lines=13> */
.L_x_23810:
[----:B------:R-:W-:Y:S05]  /*5a60*/  BSYNC.RECONVERGENT B2 ;  /* 0x0000000000027941 */ /* 0x000fea0003800200 */
.L_x_23809:
[----:B01----:R-:W-:Y:S01]  /*5a70*/  IMAD.WIDE.U32 R44, R75, -0x326172a9, RZ ;  /* 0xcd9e8d574b2c7825 */ /* 0x003fe200078e00ff */
        /* <DEDUP_REMOVED lines=59> */
.L_x_23807:
[----:B------:R-:W-:Y:S05]  /*5e30*/  BSYNC.RECONVERGENT B1 ;  /* 0x0000000000017941 */ /* 0x000fea0003800200 */
.L_x_23806:
[----:B------:R-:W-:Y:S01]  /*5e40*/  I2FP.F32.U32 R17, R17 ;  /* 0x0000001100117245 */ /* 0x000fe20000201000 */
[----:B------:R-:W-:Y:S02]  /*5e50*/  IMAD.MOV.U32 R18, RZ, RZ, 0x2f800000 ;  /* 0x2f800000ff127424 */ /* 0x000fe400078e00ff */
[----:B01----:R-:W-:Y:S02]  /*5e60*/  FMUL.FTZ R44, R5, UR13 ;  /* 0x0000000d052c7c20 */ /* 0x003fe40008410000 */
        /* <DEDUP_REMOVED lines=8> */
.L_x_23805:
[----:B01----:R-:W-:Y:S01]  /*5ef0*/  MOV R44, R19 ;  /* 0x00000013002c7202 */ /* 0x003fe20000000f00 */
        /* <DEDUP_REMOVED lines=15> */
.L_x_23814:
        /* <DEDUP_REMOVED lines=13> */
.L_x_23816:
[----:B------:R-:W-:Y:S05]  /*60c0*/  BSYNC.RECONVERGENT B2 ;  /* 0x0000000000027941 */ /* 0x000fea0003800200 */
.L_x_23815:
        /* <DEDUP_REMOVED lines=60> */
.L_x_23813:
[----:B------:R-:W-:Y:S05]  /*6490*/  BSYNC.RECONVERGENT B1 ;  /* 0x0000000000017941 */ /* 0x000fea0003800200 */
.L_x_23812:
[----:B------:R-:W-:Y:S01]  /*64a0*/  I2FP.F32.U32 R18, R45 ;  /* 0x0000002d00127245 */ /* 0x000fe20000201000 */
[----:B------:R-:W-:Y:S02]  /*64b0*/  HFMA2 R19, -RZ, RZ, 0.1171875, 0 ;  /* 0x2f800000ff137431 */ /* 0x000fe400000001ff */
[----:B------:R-:W-:-:S03]  /*64c0*/  FMUL.FTZ R45, R6, UR13 ;  /* 0x0000000d062d7c20 */ /* 0x000fc60008410000 */
        /* <DEDUP_REMOVED lines=8> */
.L_x_23811:
        /* <DEDUP_REMOVED lines=16> */
.L_x_23820:
        /* <DEDUP_REMOVED lines=13> */
.L_x_23822:
[----:B------:R-:W-:Y:S05]  /*6720*/  BSYNC.RECONVERGENT B2 ;  /* 0x0000000000027941 */ /* 0x000fea0003800200 */
.L_x_23821:
        /* <DEDUP_REMOVED lines=60> */
.L_x_23819:
[----:B------:R-:W-:Y:S05]  /*6af0*/  BSYNC.RECONVERGENT B1 ;  /* 0x0000000000017941 */ /* 0x000fea0003800200 */
.L_x_23818:
[----:B------:R-:W-:Y:S01]  /*6b00*/  I2FP.F32.U32 R19, R19 ;  /* 0x0000001300137245 */ /* 0x000fe20000201000 */
[----:B------:R-:W-:Y:S02]  /*6b10*/  IMAD.MOV.U32 R44, RZ, RZ, 0x2f800000 ;  /* 0x2f800000ff2c7424 */ /* 0x000fe400078e00ff */
[----:B------:R-:W-:Y:S02]  /*6b20*/  FMUL.FTZ R45, R7, UR13 ;  /* 0x0000000d072d7c20 */ /* 0x000fe40008410000 */
        /* <DEDUP_REMOVED lines=8> */
.L_x_23798:
[----:B--2---:R-:W-:Y:S01]  /*6bb0*/  IMAD.MOV.U32 R18, RZ, RZ, R113 ;  /* 0x000000ffff127224 */ /* 0x004fe200078e0071 */
        /* <DEDUP_REMOVED lines=19> */
.L_x_23826:
[----:B------:R-:W-:Y:S01]  /*6cf0*/  VIADD R76, R76, 0x1 ;  /* 0x000000014c4c7836 */ /* 0x000fe20000000000 */
[----:B------:R-:W-:Y:S03]  /*6d00*/  BSSY.RECONVERGENT B2, `(.L_x_23827) ;  /* 0x000000c000027945 */ /* 0x000fe60003800200 */
[C---:B-1----:R-:W-:Y:S01]  /*6d10*/  IMAD.WIDE.U32 R46, R76.reuse, -0x2daee0ad, RZ ;  /* 0xd2511f534c2e7825 */ /* 0x042fe200078e00ff */
        /* <DEDUP_REMOVED lines=10> */
.L_x_23828:
[----:B------:R-:W-:Y:S05]  /*6dc0*/  BSYNC.RECONVERGENT B2 ;  /* 0x0000000000027941 */ /* 0x000fea0003800200 */
.L_x_23827:
[----:B------:R-:W-:Y:S01]  /*6dd0*/  IMAD.WIDE.U32 R16, R75, -0x326172a9, RZ ;  /* 0xcd9e8d574b107825 */ /* 0x000fe200078e00ff */
[----:B------:R-:W-:-:S03]  /*6de0*/  LOP3.LUT R18, R71, R47, R61, 0x96, !PT ;  /* 0x0000002f47127212 */ /* 0x000fc600078e963d */
[----:B------:R-:W-:Y:S01]  /*6df0*/  VIADD R47, R61, 0xbb67ae85 ;  /* 0xbb67ae853d2f7836 */ /* 0x000fe20000000000 */
[----:B0-----:R-:W-:Y:S01]  /*6e00*/  LOP3.LUT R44, R77, R17, R60, 0x96, !PT ;  /* 0x000000114d2c7212 */ /* 0x001fe200078e963c */
        /* <DEDUP_REMOVED lines=55> */
.L_x_23825:
[----:B------:R-:W-:Y:S05]  /*7180*/  BSYNC.RECONVERGENT B1 ;  /* 0x0000000000017941 */ /* 0x000fea0003800200 */
.L_x_23824:
[----:B------:R-:W-:Y:S01]  /*7190*/  I2FP.F32.U32 R16, R16 ;  /* 0x0000001000107245 */ /* 0x000fe20000201000 */
[----:B------:R-:W-:Y:S02]  /*71a0*/  IMAD.MOV.U32 R17, RZ, RZ, 0x2f800000 ;  /* 0x2f800000ff117424 */ /* 0x000fe400078e00ff */
[----:B-----5:R-:W-:Y:S01]  /*71b0*/  FMUL.FTZ R19, R4, UR13 ;  /* 0x0000000d04137c20 */ /* 0x020fe20008410000 */
[----:B01----:R-:W-:Y:S02]  /*71c0*/  HADD2.F32 R45, -RZ, R107.H1_H1 ;  /* 0x3000006bff2d7230 */ /* 0x003fe40000004100 */
[----:B------:R-:W-:Y:S01]  /*71d0*/  FFMA.FTZ R16, R16, R17, 1.1641532182693481445e-10 ;  /* 0x2f00000010107423 */ /* 0x000fe20000010011 */
[----:B------:R-:W-:-:S04]  /*71e0*/  FMUL.FTZ R19, R19, UR12 ;  /* 0x0000000c13137c20 */ /* 0x000fc80008410000 */
[----:B------:R-:W-:-:S04]  /*71f0*/  FSETP.GTU.FTZ.AND P1, PT, R16, UR10, PT ;  /* 0x0000000a10007c0b */ /* 0x000fc8000bf3c000 */
[----:B------:R-:W-:Y:S02]  /*7200*/  FSEL R16, R19, RZ, !P1 ;  /* 0x000000ff13107208 */ /* 0x000fe40004800000 */
[----:B------:R-:W-:-:S03]  /*7210*/  SEL R17, RZ, 0x1, P1 ;  /* 0x00000001ff117807 */ /* 0x000fc60000800000 */
[----:B------:R-:W-:Y:S01]  /*7220*/  FMUL.FTZ R16, R45, R16 ;  /* 0x000000102d107220 */ /* 0x000fe20000410000 */
[----:B------:R-:W-:-:S07]  /*7230*/  PRMT R63, R17, 0x7610, R63 ;  /* 0x00007610113f7816 */ /* 0x000fce000000003f */
.L_x_23823:
        /* <DEDUP_REMOVED lines=16> */
.L_x_23832:
        /* <DEDUP_REMOVED lines=13> */
.L_x_23834:
[----:B------:R-:W-:Y:S05]  /*7410*/  BSYNC.RECONVERGENT B2 ;  /* 0x0000000000027941 */ /* 0x000fea0003800200 */
.L_x_23833:
[----:B01----:R-:W-:Y:S01]  /*7420*/  IMAD.WIDE.U32 R44, R75, -0x326172a9, RZ ;  /* 0xcd9e8d574b2c7825 */ /* 0x003fe200078e00ff */
        /* <DEDUP_REMOVED lines=59> */
.L_x_23831:
[----:B------:R-:W-:Y:S05]  /*77e0*/  BSYNC.RECONVERGENT B1 ;  /* 0x0000000000017941 */ /* 0x000fea0003800200 */
.L_x_23830:
[----:B------:R-:W-:Y:S01]  /*77f0*/  I2FP.F32.U32 R17, R17 ;  /* 0x0000001100117245 */ /* 0x000fe20000201000 */
[----:B------:R-:W-:Y:S02]  /*7800*/  HFMA2 R18, -RZ, RZ, 0.1171875, 0 ;  /* 0x2f800000ff127431 */ /* 0x000fe400000001ff */
[----:B01---5:R-:W-:Y:S01]  /*7810*/  FMUL.FTZ R44, R5, UR13 ;  /* 0x0000000d052c7c20 */ /* 0x023fe20008410000 */
        /* <DEDUP_REMOVED lines=8> */
.L_x_23829:
[----:B01----:R-:W-:Y:S02]  /*78a0*/  IMAD.MOV.U32 R44, RZ, RZ, R19 ;  /* 0x000000ffff2c7224 */ /* 0x003fe400078e0013 */
        /* <DEDUP_REMOVED lines=15> */
.L_x_23838:
        /* <DEDUP_REMOVED lines=13> */
.L_x_23840:
[----:B------:R-:W-:Y:S05]  /*7a70*/  BSYNC.RECONVERGENT B2 ;  /* 0x0000000000027941 */ /* 0x000fea0003800200 */
.L_x_23839:
        /* <DEDUP_REMOVED lines=60> */
.L_x_23837:
[----:B------:R-:W-:Y:S05]  /*7e40*/  BSYNC.RECONVERGENT B1 ;  /* 0x0000000000017941 */ /* 0x000fea0003800200 */
.L_x_23836:
        /* <DEDUP_REMOVED lines=11> */
.L_x_23835:
        /* <DEDUP_REMOVED lines=16> */
.L_x_23843:
        /* <DEDUP_REMOVED lines=13> */
.L_x_23845:
[----:B------:R-:W-:Y:S05]  /*80d0*/  BSYNC.RECONVERGENT B2 ;  /* 0x0000000000027941 */ /* 0x000fea0003800200 */
.L_x_23844:
        /* <DEDUP_REMOVED lines=60> */
.L_x_23842:
[----:B------:R-:W-:Y:S05]  /*84a0*/  BSYNC.RECONVERGENT B1 ;  /* 0x0000000000017941 */ /* 0x000fea0003800200 */
.L_x_23841:
[----:B------:R-:W-:Y:S01]  /*84b0*/  I2FP.F32.U32 R19, R19 ;  /* 0x0000001300137245 */ /* 0x000fe20000201000 */
[----:B------:R-:W-:Y:S02]  /*84c0*/  HFMA2 R44, -RZ, RZ, 0.1171875, 0 ;  /* 0x2f800000ff2c7431 */ /* 0x000fe400000001ff */
[----:B-----5:R-:W-:-:S03]  /*84d0*/  FMUL.FTZ R45, R7, UR13 ;  /* 0x0000000d072d7c20 */ /* 0x020fc60008410000 */
[----:B------:R-:W-:Y:S01]  /*84e0*/  FFMA.FTZ R19, R19, R44, 1.1641532182693481445e-10 ;  /* 0x2f00000013137423 */ /* 0x000fe2000001002c */
[----:B------:R-:W-:Y:S01]  /*84f0*/  FMUL.FTZ R45, R45, UR12 ;  /* 0x0000000c2d2d7c20 */ /* 0x000fe20008410000 */
[----:B------:R-:W-:-:S03]  /*8500*/  HADD2.F32 R44, -RZ, R106.H0_H0 ;  /* 0x2000006aff2c7230 */ /* 0x000fc60000004100 */
[----:B------:R-:W-:-:S04]  /*8510*/  FSETP.GTU.FTZ.AND P1, PT, R19, UR10, PT ;  /* 0x0000000a13007c0b */ /* 0x000fc8000bf3c000 */
[----:B------:R-:W-:Y:S02]  /*8520*/  FSEL R19, R45, RZ, !P1 ;  /* 0x000000ff2d137208 */ /* 0x000fe40004800000 */
[----:B------:R-:W-:-:S03]  /*8530*/  SEL R112, RZ, 0x1, P1 ;  /* 0x00000001ff707807 */ /* 0x000fc60000800000 */
[----:B------:R-:W-:-:S07]  /*8540*/  FMUL.FTZ R19, R44, R19 ;  /* 0x000000132c137220 */ /* 0x000fce0000410000 */
.L_x_23817:
[----:B------:R-:W0:Y:S01]  /*8550*/  LDC.64 R44, c[0x0][0x3a8] ;  /* 0x0000ea00ff2c7b82 */ /* 0x000e220000000a00 */
[----:B------:R-:W-:Y:S02]  /*8560*/  IMAD.MOV.U32 R128, RZ, RZ, R114 ;  /* 0x000000ffff807224 */ /* 0x000fe400078e0072 */
[----:B0-----:R-:W-:-:S05]  /*8570*/  IMAD.WIDE.U32 R44, R125, 0x10, R44 ;  /* 0x000000107d2c7825 */ /* 0x001fca00078e002c */
[----:B------:R0:W-:Y:S01]  /*8580*/  STG.E.128 desc[UR6][R44.64], R16 ;  /* 0x000000102c007986 */ /* 0x0001e2000c101d06 */
[----:B------:R-:W-:Y:S05]  /*8590*/  @!P3 BRA `(.L_x_23846) ;  /* 0x00000000002cb947 */ /* 0x000fea0003800000 */
[----:B0-----:R-:W0:Y:S01]  /*85a0*/  LDC.64 R44, c[0x0][0x3b0] ;  /* 0x0000ec00ff2c7b82 */ /* 0x001e220000000a00 */
[----:B------:R-:W-:Y:S02]  /*85b0*/  SHF.L.U32 R47, R0, 0x10, RZ ;  /* 0x00000010002f7819 */ /* 0x000fe400000006ff */
[----:B------:R-:W-:Y:S02]  /*85c0*/  LOP3.LUT R46, R112, 0xffff, RZ, 0xc0, !PT ;  /* 0x0000ffff702e7812 */ /* 0x000fe400078ec0ff */
        /* <DEDUP_REMOVED lines=8> */
.L_x_23846:
[----:B------:R-:W-:Y:S01]  /*8650*/  IADD3 R125, PT, PT, R125, 0x100, RZ ;  /* 0x000001007d7d7810 */ /* 0x000fe20007ffe0ff */
[----:B------:R-:W-:-:S07]  /*8660*/  VIADD R124, R124, 0x100 ;  /* 0x000001007c7c7836 */ /* 0x000fce0000000000 */
.L_x_23797:
[----:B------:R-:W-:Y:S05]  /*8670*/  BSYNC.RECONVERGENT B0 ;  /* 0x0000000000007941 */ /* 0x000fea0003800200 */
.L_x_23796:
        /* <DEDUP_REMOVED lines=14> */
[----:B------:R-:W-:Y:S01]  /*8760*/  IMAD.MOV.U32 R114, RZ, RZ, R128 ;  /* 0x000000ffff727224 */ /* 0x000fe200078e0080 */
        /* <DEDUP_REMOVED lines=19> */
.L_x_23853:
        /* <DEDUP_REMOVED lines=13> */
.L_x_23855:
[----:B------:R-:W-:Y:S05]  /*8970*/  BSYNC.RECONVERGENT B2 ;  /* 0x0000000000027941 */ /* 0x000fea0003800200 */
.L_x_23854:
[----:B------:R-:W-:Y:S01]  /*8980*/  IMAD.WIDE.U32 R20, R75, -0x326172a9, RZ ;  /* 0xcd9e8d574b147825 */ /* 0x000fe200078e00ff */
[----:B------:R-:W-:Y:S02]  /*8990*/  LOP3.LUT R22, R71, R47, R61, 0x96, !PT ;  /* 0x0000002f47167212 */ /* 0x000fe400078e963d */
[----:B------:R-:W-:Y:S02]  /*89a0*/  IADD3 R47, PT, PT, R61, -0x4498517b, RZ ;  /* 0xbb67ae853d2f7810 */ /* 0x000fe40007ffe0ff */
[----:B0-----:R-:W-:Y:S01]  /*89b0*/  LOP3.LUT R44, R77, R21, R60, 0x96, !PT ;  /* 0x000000154d2c7212 */ /* 0x001fe200078e963c */
        /* <DEDUP_REMOVED lines=50> */
[----:B------:R-:W-:Y:S02]  /*8ce0*/  HFMA2 R22, -RZ, RZ, 0, 0 ;  /* 0x00000000ff167431 */ /* 0x000fe400000001ff */
[----:B------:R-:W-:Y:S01]  /*8cf0*/  IMAD.WIDE.U32 R114, R23, -0x2daee0ad, RZ ;  /* 0xd2511f5317727825 */ /* 0x000fe200078e00ff */
[----:B------:R-:W-:-:S03]  /*8d00*/  LOP3.LUT R111, R111, R20, R127, 0x96, !PT ;  /* 0x000000146f6f7212 */ /* 0x000fc600078e967f */
[----:B------:R-:W-:Y:S01]  /*8d10*/  IMAD.MOV.U32 R20, RZ, RZ, R128 ;  /* 0x000000ffff147224 */ /* 0x000fe200078e0080 */
[----:B------:R-:W-:-:S07]  /*8d20*/  LOP3.LUT R110, R21, R110, R115, 0x96, !PT ;  /* 0x0000006e156e7212 */ /* 0x000fce00078e9673 */
.L_x_23852:
[----:B------:R-:W-:Y:S05]  /*8d30*/  BSYNC.RECONVERGENT B1 ;  /* 0x0000000000017941 */ /* 0x000fea0003800200 */
.L_x_23851:
        /* <DEDUP_REMOVED lines=11> */
.L_x_23850:
        /* <DEDUP_REMOVED lines=16> */
.L_x_23859:
        /* <DEDUP_REMOVED lines=13> */
.L_x_23861:
[----:B------:R-:W-:Y:S05]  /*8fc0*/  BSYNC.RECONVERGENT B2 ;  /* 0x0000000000027941 */ /* 0x000fea0003800200 */
.L_x_23860:
        /* <DEDUP_REMOVED lines=60> */
.L_x_23858:
[----:B------:R-:W-:Y:S05]  /*9390*/  BSYNC.RECONVERGENT B1 ;  /* 0x0000000000017941 */ /* 0x000fea0003800200 */
.L_x_23857:
[----:B------:R-:W-:Y:S01]  /*93a0*/  I2FP.F32.U32 R21, R21 ;  /* 0x0000001500157245 */ /* 0x000fe20000201000 */
[----:B------:R-:W-:Y:S02]  /*93b0*/  HFMA2 R22, -RZ, RZ, 0.1171875, 0 ;  /* 0x2f800000ff167431 */ /* 0x000fe400000001ff */
[----:B01----:R-:W-:-:S03]  /*93c0*/  FMUL.FTZ R44, R5, UR13 ;  /* 0x0000000d052c7c20 */ /* 0x003fc60008410000 */
[----:B------:R-:W-:Y:S01]  /*93d0*/  FFMA.FTZ R21, R21, R22, 1.1641532182693481445e-10 ;  /* 0x2f00000015157423 */ /* 0x000fe20000010016 */
[----:B------:R-:W-:-:S04]  /*93e0*/  FMUL.FTZ R44, R44, UR12 ;  /* 0x0000000c2c2c7c20 */ /* 0x000fc80008410000 */
[----:B------:R-:W-:Y:S01]  /*93f0*/  FSETP.GTU.FTZ.AND P2, PT, R21, UR10, PT ;  /* 0x0000000a15007c0b */ /* 0x000fe2000bf5c000 */
[----:B------:R-:W-:-:S03]  /*9400*/  HADD2.F32 R21, -RZ, R104.H1_H1 ;  /* 0x30000068ff157230 */ /* 0x000fc60000004100 */
[----:B------:R-:W-:Y:S02]  /*9410*/  FSEL R44, R44, RZ, !P2 ;  /* 0x000000ff2c2c7208 */ /* 0x000fe40005000000 */
[----:B------:R-:W-:-:S03]  /*9420*/  SEL R22, RZ, 0x1, P2 ;  /* 0x00000001ff167807 */ /* 0x000fc60001000000 */
[----:B------:R-:W-:Y:S01]  /*9430*/  FFMA.FTZ R21, R44, R21, R9 ;  /* 0x000000152c157223 */ /* 0x000fe20000010009 */
[----:B------:R-:W-:-:S07]  /*9440*/  PRMT R62, R22, 0x7610, R62 ;  /* 0x00007610163e7816 */ /* 0x000fce000000003e */
.L_x_23856:
[----:B01----:R-:W-:Y:S01]  /*9450*/  IMAD.MOV.U32 R44, RZ, RZ, R23 ;  /* 0x000000ffff2c7224 */ /* 0x003fe200078e0017 */
        /* <DEDUP_REMOVED lines=15> */
.L_x_23865:
        /* <DEDUP_REMOVED lines=13> */
.L_x_23867:
[----:B------:R-:W-:Y:S05]  /*9620*/  BSYNC.RECONVERGENT B2 ;  /* 0x0000000000027941 */ /* 0x000fea0003800200 */
.L_x_23866:
        /* <DEDUP_REMOVED lines=60> */
.L_x_23864:
[----:B------:R-:W-:Y:S05]  /*99f0*/  BSYNC.RECONVERGENT B1 ;  /* 0x0000000000017941 */ /* 0x000fea0003800200 */
.L_x_23863:
        /* <DEDUP_REMOVED lines=10> */
[----:B------:R-:W-:-:S07]  /*9aa0*/  PRMT R0, R23, 0x7610, R0 ;  /* 0x0000761017007816 */ /* 0x000fce0000000000 */
.L_x_23862:
        /* <DEDUP_REMOVED lines=16> */
.L_x_23871:
        /* <DEDUP_REMOVED lines=13> */
.L_x_23873:
[----:B------:R-:W-:Y:S05]  /*9c80*/  BSYNC.RECONVERGENT B2 ;  /* 0x0000000000027941 */ /* 0x000fea0003800200 */
.L_x_23872:
        /* <DEDUP_REMOVED lines=60> */
.L_x_23870:
[----:B------:R-:W-:Y:S05]  /*a050*/  BSYNC.RECONVERGENT B1 ;  /* 0x0000000000017941 */ /* 0x000fea0003800200 */
.L_x_23869:
        /* <DEDUP_REMOVED lines=10> */
[----:B------:R-:W-:Y:S06]  /*a100*/  BRA `(.L_x_23868) ;  /* 0x0000001800687947 */ /* 0x000fec0003800000 */
.L_x_23849:
        /* <DEDUP_REMOVED lines=20> */
.L_x_23877:
        /* <DEDUP_REMOVED lines=13> */
.L_x_23879:
[----:B------:R-:W-:Y:S05]  /*a320*/  BSYNC.RECONVERGENT B2 ;  /* 0x0000000000027941 */ /* 0x000fea0003800200 */
.L_x_23878:
[----:B------:R-:W-:Y:S01]  /*a330*/  IMAD.WIDE.U32 R20, R75, -0x326172a9, RZ ;  /* 0xcd9e8d574b147825 */ /* 0x000fe200078e00ff */
[----:B------:R-:W-:-:S03]  /*a340*/  LOP3.LUT R22, R71, R47, R61, 0x96, !PT ;  /* 0x0000002f47167212 */ /* 0x000fc600078e963d */
        /* <DEDUP_REMOVED lines=57> */
.L_x_23876:
[----:B------:R-:W-:Y:S05]  /*a6e0*/  BSYNC.RECONVERGENT B1 ;  /* 0x0000000000017941 */ /* 0x000fea0003800200 */
.L_x_23875:
[----:B------:R-:W-:Y:S01]  /*a6f0*/  I2FP.F32.U32 R20, R20 ;  /* 0x0000001400147245 */ /* 0x000fe20000201000 */
[----:B------:R-:W-:Y:S02]  /*a700*/  HFMA2 R21, -RZ, RZ, 0.1171875, 0 ;  /* 0x2f800000ff157431 */ /* 0x000fe400000001ff */
        /* <DEDUP_REMOVED lines=9> */
.L_x_23874:
        /* <DEDUP_REMOVED lines=16> */
.L_x_23883:
        /* <DEDUP_REMOVED lines=13> */
.L_x_23885:
[----:B------:R-:W-:Y:S05]  /*a970*/  BSYNC.RECONVERGENT B2 ;  /* 0x0000000000027941 */ /* 0x000fea0003800200 */
.L_x_23884:
[----:B01----:R-:W-:Y:S01]  /*a980*/  IMAD.WIDE.U32 R44, R75, -0x326172a9, RZ ;  /* 0xcd9e8d574b2c7825 */ /* 0x003fe200078e00ff */
        /* <DEDUP_REMOVED lines=56> */
[----:B------:R-:W-:Y:S01]  /*ad10*/  HFMA2 R23, -RZ, RZ, 0, 0 ;  /* 0x00000000ff177431 */ /* 0x000fe200000001ff */
[----:B------:R-:W-:Y:S01]  /*ad20*/  MOV R21, R114 ;  /* 0x0000007200157202 */ /* 0x000fe20000000f00 */
[----:B------:R-:W-:-:S07]  /*ad30*/  IMAD.MOV.U32 R114, RZ, RZ, R22 ;  /* 0x000000ffff727224 */ /* 0x000fce00078e0016 */
.L_x_23882:
[----:B------:R-:W-:Y:S05]  /*ad40*/  BSYNC.RECONVERGENT B1 ;  /* 0x0000000000017941 */ /* 0x000fea0003800200 */
.L_x_23881:
[----:B------:R-:W-:Y:S01]  /*ad50*/  I2FP.F32.U32 R21, R21 ;  /* 0x0000001500157245 */ /* 0x000fe20000201000 */
[----:B------:R-:W-:Y:S02]  /*ad60*/  IMAD.MOV.U32 R22, RZ, RZ, 0x2f800000 ;  /* 0x2f800000ff167424 */ /* 0x000fe400078e00ff */
        /* <DEDUP_REMOVED lines=9> */
.L_x_23880:
[----:B01----:R-:W-:Y:S01]  /*ae00*/  MOV R44, R23 ;  /* 0x00000017002c7202 */ /* 0x003fe20000000f00 */
        /* <DEDUP_REMOVED lines=15> */
.L_x_23889:
        /* <DEDUP_REMOVED lines=13> */
.L_x_23891:
[----:B------:R-:W-:Y:S05]  /*afd0*/  BSYNC.RECONVERGENT B2 ;  /* 0x0000000000027941 */ /* 0x000fea0003800200 */
.L_x_23890:
        /* <DEDUP_REMOVED lines=60> */
.L_x_23888:
[----:B------:R-:W-:Y:S05]  /*b3a0*/  BSYNC.RECONVERGENT B1 ;  /* 0x0000000000017941 */ /* 0x000fea0003800200 */
.L_x_23887:
[----:B------:R-:W-:Y:S01]  /*b3b0*/  I2FP.F32.U32 R22, R45 ;  /* 0x0000002d00167245 */ /* 0x000fe20000201000 */
[----:B------:R-:W-:Y:S02]  /*b3c0*/  HFMA2 R23, -RZ, RZ, 0.1171875, 0 ;  /* 0x2f800000ff177431 */ /* 0x000fe400000001ff */
        /* <DEDUP_REMOVED lines=9> */
.L_x_23886:
        /* <DEDUP_REMOVED lines=16> */
.L_x_23894:
        /* <DEDUP_REMOVED lines=13> */
.L_x_23896:
[----:B------:R-:W-:Y:S05]  /*b630*/  BSYNC.RECONVERGENT B2 ;  /* 0x0000000000027941 */ /* 0x000fea0003800200 */
.L_x_23895:
        /* <DEDUP_REMOVED lines=60> */
.L_x_23893:
[----:B------:R-:W-:Y:S05]  /*ba00*/  BSYNC.RECONVERGENT B1 ;  /* 0x0000000000017941 */ /* 0x000fea0003800200 */
.L_x_23892:
        /* <DEDUP_REMOVED lines=10> */
.L_x_23868:
        /* <DEDUP_REMOVED lines=16> */
.L_x_23897:
[----:B------:R-:W-:Y:S01]  /*bbb0*/  VIADD R125, R125, 0x100 ;  /* 0x000001007d7d7836 */ /* 0x000fe20000000000 */
[----:B------:R-:W-:-:S07]  /*bbc0*/  IADD3 R124, PT, PT, R124, 0x100, RZ ;  /* 0x000001007c7c7810 */ /* 0x000fce0007ffe0ff */
.L_x_23848:
[----:B------:R-:W-:Y:S05]  /*bbd0*/  BSYNC.RECONVERGENT B0 ;  /* 0x0000000000007941 */ /* 0x000fea0003800200 */
.L_x_23847:
        /* <DEDUP_REMOVED lines=34> */
.L_x_23904:
        /* <DEDUP_REMOVED lines=13> */
.L_x_23906:
[----:B------:R-:W-:Y:S05]  /*bed0*/  BSYNC.RECONVERGENT B2 ;  /* 0x0000000000027941 */ /* 0x000fea0003800200 */
.L_x_23905:
        /* <DEDUP_REMOVED lines=59> */
.L_x_23903:
[----:B------:R-:W-:Y:S05]  /*c290*/  BSYNC.RECONVERGENT B1 ;  /* 0x0000000000017941 */ /* 0x000fea0003800200 */
.L_x_23902:
[----:B------:R-:W-:Y:S01]  /*c2a0*/  I2FP.F32.U32 R24, R24 ;  /* 0x0000001800187245 */ /* 0x000fe20000201000 */
[----:B------:R-:W-:Y:S02]  /*c2b0*/  HFMA2 R25, -RZ, RZ, 0.1171875, 0 ;  /* 0x2f800000ff197431 */ /* 0x000fe400000001ff */
[----:B------:R-:W-:-:S03]  /*c2c0*/  FMUL.FTZ R27, R4, UR13 ;  /* 0x0000000d041b7c20 */ /* 0x000fc60008410000 */
        /* <DEDUP_REMOVED lines=8> */
.L_x_23901:
        /* <DEDUP_REMOVED lines=16> */
.L_x_23910:
        /* <DEDUP_REMOVED lines=13> */
.L_x_23912:
[----:B------:R-:W-:Y:S05]  /*c520*/  BSYNC.RECONVERGENT B2 ;  /* 0x0000000000027941 */ /* 0x000fea0003800200 */
.L_x_23911:
        /* <DEDUP_REMOVED lines=60> */
.L_x_23909:
[----:B------:R-:W-:Y:S05]  /*c8f0*/  BSYNC.RECONVERGENT B1 ;  /* 0x0000000000017941 */ /* 0x000fea0003800200 */
.L_x_23908:
        /* <DEDUP_REMOVED lines=11> */
.L_x_23907:
[----:B01----:R-:W-:Y:S01]  /*c9b0*/  MOV R44, R27 ;  /* 0x0000001b002c7202 */ /* 0x003fe20000000f00 */
        /* <DEDUP_REMOVED lines=15> */
.L_x_23916:
        /* <DEDUP_REMOVED lines=13> */
.L_x_23918:
[----:B------:R-:W-:Y:S05]  /*cb80*/  BSYNC.RECONVERGENT B2 ;  /* 0x0000000000027941 */ /* 0x000fea0003800200 */
.L_x_23917:
        /* <DEDUP_REMOVED lines=60> */
.L_x_23915:
[----:B------:R-:W-:Y:S05]  /*cf50*/  BSYNC.RECONVERGENT B1 ;  /* 0x0000000000017941 */ /* 0x000fea0003800200 */
.L_x_23914:
        /* <DEDUP_REMOVED lines=11> */
.L_x_23913:
        /* <DEDUP_REMOVED lines=16> */
.L_x_23922:
        /* <DEDUP_REMOVED lines=13> */
.L_x_23924:
[----:B------:R-:W-:Y:S05]  /*d1e0*/  BSYNC.RECONVERGENT B2 ;  /* 0x0000000000027941 */ /* 0x000fea0003800200 */
.L_x_23923:
        /* <DEDUP_REMOVED lines=60> */
.L_x_23921:
[----:B------:R-:W-:Y:S05]  /*d5b0*/  BSYNC.RECONVERGENT B1 ;  /* 0x0000000000017941 */ /* 0x000fea0003800200 */
.L_x_23920:
        /* <DEDUP_REMOVED lines=11> */
.L_x_23900:
[----:B--2---:R-:W-:Y:S01]  /*d670*/  HFMA2 R24, -RZ, RZ, 0, 0 ;  /* 0x00000000ff187431 */ /* 0x004fe200000001ff */
        /* <DEDUP_REMOVED lines=19> */
.L_x_23928:
        /* <DEDUP_REMOVED lines=13> */
.L_x_23930:
[----:B------:R-:W-:Y:S05]  /*d880*/  BSYNC.RECONVERGENT B2 ;  /* 0x0000000000027941 */ /* 0x000fea0003800200 */
.L_x_23929:
        /* <DEDUP_REMOVED lines=59> */
.L_x_23927:
[----:B------:R-:W-:Y:S05]  /*dc40*/  BSYNC.RECONVERGENT B1 ;  /* 0x0000000000017941 */ /* 0x000fea0003800200 */
.L_x_23926:
        /* <DEDUP_REMOVED lines=11> */
.L_x_23925:
        /* <DEDUP_REMOVED lines=16> */
.L_x_23934:
        /* <DEDUP_REMOVED lines=13> */
.L_x_23936:
[----:B------:R-:W-:Y:S05]  /*ded0*/  BSYNC.RECONVERGENT B2 ;  /* 0x0000000000027941 */ /* 0x000fea0003800200 */
.L_x_23935:
        /* <DEDUP_REMOVED lines=60> */
.L_x_23933:
[----:B------:R-:W-:Y:S05]  /*e2a0*/  BSYNC.RECONVERGENT B1 ;  /* 0x0000000000017941 */ /* 0x000fea0003800200 */
.L_x_23932:
        /* <DEDUP_REMOVED lines=11> */
.L_x_23931:
[----:B01----:R-:W-:Y:S01]  /*e360*/  IMAD.MOV.U32 R44, RZ, RZ, R27 ;  /* 0x000000ffff2c7224 */ /* 0x003fe200078e001b */
        /* <DEDUP_REMOVED lines=15> */
.L_x_23940:
        /* <DEDUP_REMOVED lines=13> */
.L_x_23942:
[----:B------:R-:W-:Y:S05]  /*e530*/  BSYNC.RECONVERGENT B2 ;  /* 0x0000000000027941 */ /* 0x000fea0003800200 */
.L_x_23941:
        /* <DEDUP_REMOVED lines=60> */
.L_x_23939:
[----:B------:R-:W-:Y:S05]  /*e900*/  BSYNC.RECONVERGENT B1 ;  /* 0x0000000000017941 */ /* 0x000fea0003800200 */
.L_x_23938:
        /* <DEDUP_REMOVED lines=11> */
.L_x_23937:
        /* <DEDUP_REMOVED lines=16> */
.L_x_23945:
        /* <DEDUP_REMOVED lines=13> */
.L_x_23947:
[----:B------:R-:W-:Y:S05]  /*eb90*/  BSYNC.RECONVERGENT B2 ;  /* 0x0000000000027941 */ /* 0x000fea0003800200 */
.L_x_23946:
        /* <DEDUP_REMOVED lines=60> */
.L_x_23944:
[----:B------:R-:W-:Y:S05]  /*ef60*/  BSYNC.RECONVERGENT B1 ;  /* 0x0000000000017941 */ /* 0x000fea0003800200 */
.L_x_23943:
        /* <DEDUP_REMOVED lines=10> */
.L_x_23919:
        /* <DEDUP_REMOVED lines=16> */
.L_x_23948:
[----:B------:R-:W-:Y:S01]  /*f110*/  IADD3 R125, PT, PT, R125, 0x100, RZ ;  /* 0x000001007d7d7810 */ /* 0x000fe20007ffe0ff */
[----:B------:R-:W-:-:S07]  /*f120*/  VIADD R124, R124, 0x100 ;  /* 0x000001007c7c7836 */ /* 0x000fce0000000000 */
.L_x_23899:
[----:B------:R-:W-:Y:S05]  /*f130*/  BSYNC.RECONVERGENT B0 ;  /* 0x0000000000007941 */ /* 0x000fea0003800200 */
.L_x_23898:
        /* <DEDUP_REMOVED lines=34> */
.L_x_23955:
        /* <DEDUP_REMOVED lines=13> */
.L_x_23957:
[----:B------:R-:W-:Y:S05]  /*f430*/  BSYNC.RECONVERGENT B2 ;  /* 0x0000000000027941 */ /* 0x000fea0003800200 */
.L_x_23956:
        /* <DEDUP_REMOVED lines=60> */
.L_x_23954:
[----:B------:R-:W-:Y:S05]  /*f800*/  BSYNC.RECONVERGENT B1 ;  /* 0x0000000000017941 */ /* 0x000fea0003800200 */
.L_x_23953:
        /* <DEDUP_REMOVED lines=11> */
.L_x_23952:
        /* <DEDUP_REMOVED lines=16> */
.L_x_23961:
        /* <DEDUP_REMOVED lines=13> */
.L_x_23963:
[----:B------:R-:W-:Y:S05]  /*fa90*/  BSYNC.RECONVERGENT B2 ;  /* 0x0000000000027941 */ /* 0x000fea0003800200 */
.L_x_23962:
        /* <DEDUP_REMOVED lines=60> */
.L_x_23960:
[----:B------:R-:W-:Y:S05]  /*fe60*/  BSYNC.RECONVERGENT B1 ;  /* 0x0000000000017941 */ /* 0x000fea0003800200 */
.L_x_23959:
        /* <DEDUP_REMOVED lines=11> */
.L_x_23958:
        /* <DEDUP_REMOVED lines=16> */
.L_x_23967:
        /* <DEDUP_REMOVED lines=13> */
.L_x_23969:
[----:B------:R-:W-:Y:S05]  /*100f0*/  BSYNC.RECONVERGENT B2 ;  /* 0x0000000000027941 */ /* 0x000fea0003800200 */
.L_x_23968:
        /* <DEDUP_REMOVED lines=60> */
.L_x_23966:
[----:B------:R-:W-:Y:S05]  /*104c0*/  BSYNC.RECONVERGENT B1 ;  /* 0x0000000000017941 */ /* 0x000fea0003800200 */
.L_x_23965:
        /* <DEDUP_REMOVED lines=11> */
.L_x_23964:
        /* <DEDUP_REMOVED lines=16> */
.L_x_23973:
        /* <DEDUP_REMOVED lines=13> */
.L_x_23975:
[----:B------:R-:W-:Y:S05]  /*10750*/  BSYNC.RECONVERGENT B2 ;  /* 0x0000000000027941 */ /* 0x000fea0003800200 */
.L_x_23974:
        /* <DEDUP_REMOVED lines=60> */
.L_x_23972:
[----:B------:R-:W-:Y:S05]  /*10b20*/  BSYNC.RECONVERGENT B1 ;  /* 0x0000000000017941 */ /* 0x000fea0003800200 */
.L_x_23971:
        /* <DEDUP_REMOVED lines=11> */
.L_x_23951:
        /* <DEDUP_REMOVED lines=20> */
.L_x_23979:
        /* <DEDUP_REMOVED lines=13> */
.L_x_23981:
[----:B------:R-:W-:Y:S05]  /*10df0*/  BSYNC.RECONVERGENT B2 ;  /* 0x0000000000027941 */ /* 0x000fea0003800200 */
.L_x_23980:
        /* <DEDUP_REMOVED lines=60> */
.L_x_23978:
[----:B------:R-:W-:Y:S05]  /*111c0*/  BSYNC.RECONVERGENT B1 ;  /* 0x0000000000017941 */ /* 0x000fea0003800200 */
.L_x_23977:
        /* <DEDUP_REMOVED lines=11> */
.L_x_23976:
        /* <DEDUP_REMOVED lines=16> */
.L_x_23985:
        /* <DEDUP_REMOVED lines=13> */
.L_x_23987:
[----:B------:R-:W-:Y:S05]  /*11450*/  BSYNC.RECONVERGENT B2 ;  /* 0x0000000000027941 */ /* 0x000fea0003800200 */
.L_x_23986:
        /* <DEDUP_REMOVED lines=60> */
.L_x_23984:
[----:B------:R-:W-:Y:S05]  /*11820*/  BSYNC.RECONVERGENT B1 ;  /* 0x0000000000017941 */ /* 0x000fea0003800200 */
.L_x_23983:
        /* <DEDUP_REMOVED lines=11> */
.L_x_23982:
        /* <DEDUP_REMOVED lines=16> */
.L_x_23991:
        /* <DEDUP_REMOVED lines=13> */
.L_x_23993:
[----:B------:R-:W-:Y:S05]  /*11ab0*/  BSYNC.RECONVERGENT B2 ;  /* 0x0000000000027941 */ /* 0x000fea0003800200 */
.L_x_23992:
        /* <DEDUP_REMOVED lines=60> */
.L_x_23990:
[----:B------:R-:W-:Y:S05]  /*11e80*/  BSYNC.RECONVERGENT B1 ;  /* 0x0000000000017941 */ /* 0x000fea0003800200 */
.L_x_23989:
        /* <DEDUP_REMOVED lines=11> */
.L_x_23988:
        /* <DEDUP_REMOVED lines=16> */
.L_x_23996:
        /* <DEDUP_REMOVED lines=13> */
.L_x_23998:
[----:B------:R-:W-:Y:S05]  /*12110*/  BSYNC.RECONVERGENT B2 ;  /* 0x0000000000027941 */ /* 0x000fea0003800200 */
.L_x_23997:
        /* <DEDUP_REMOVED lines=60> */
.L_x_23995:
[----:B------:R-:W-:Y:S05]  /*124e0*/  BSYNC.RECONVERGENT B1 ;  /* 0x0000000000017941 */ /* 0x000fea0003800200 */
.L_x_23994:
        /* <DEDUP_REMOVED lines=10> */
.L_x_23970:
        /* <DEDUP_REMOVED lines=16> */
.L_x_23999:
[----:B------:R-:W-:Y:S01]  /*12690*/  VIADD R125, R125, 0x100 ;  /* 0x000001007d7d7836 */ /* 0x000fe20000000000 */
[----:B------:R-:W-:-:S07]  /*126a0*/  IADD3 R124, PT, PT, R124, 0x100, RZ ;  /* 0x000001007c7c7810 */ /* 0x000fce0007ffe0ff */
.L_x_23950:
[----:B------:R-:W-:Y:S05]  /*126b0*/  BSYNC.RECONVERGENT B0 ;  /* 0x0000000000007941 */ /* 0x000fea0003800200 */
.L_x_23949:
        /* <DEDUP_REMOVED lines=34> */
.L_x_24006:
        /* <DEDUP_REMOVED lines=13> */
.L_x_24008:
[----:B------:R-:W-:Y:S05]  /*129b0*/  BSYNC.RECONVERGENT B2 ;  /* 0x0000000000027941 */ /* 0x000fea0003800200 */
.L_x_24007:
        /* <DEDUP_REMOVED lines=60> */
.L_x_24005:
[----:B------:R-:W-:Y:S05]  /*12d80*/  BSYNC.RECONVERGENT B1 ;  /* 0x0000000000017941 */ /* 0x000fea0003800200 */
.L_x_24004:
        /* <DEDUP_REMOVED lines=11> */
.L_x_24003:
        /* <DEDUP_REMOVED lines=16> */
.L_x_24012:
        /* <DEDUP_REMOVED lines=13> */
.L_x_24014:
[----:B------:R-:W-:Y:S05]  /*13010*/  BSYNC.RECONVERGENT B2 ;  /* 0x0000000000027941 */ /* 0x000fea0003800200 */
.L_x_24013:
        /* <DEDUP_REMOVED lines=60> */
.L_x_24011:
[----:B------:R-:W-:Y:S05]  /*133e0*/  BSYNC.RECONVERGENT B1 ;  /* 0x0000000000017941 */ /* 0x000fea0003800200 */
.L_x_24010:
        /* <DEDUP_REMOVED lines=11> */
.L_x_24009:
        /* <DEDUP_REMOVED lines=16> */
.L_x_24018:
        /* <DEDUP_REMOVED lines=13> */
.L_x_24020:
[----:B------:R-:W-:Y:S05]  /*13670*/  BSYNC.RECONVERGENT B2 ;  /* 0x0000000000027941 */ /* 0x000fea0003800200 */
.L_x_24019:
        /* <DEDUP_REMOVED lines=60> */
.L_x_24017:
[----:B------:R-:W-:Y:S05]  /*13a40*/  BSYNC.RECONVERGENT B1 ;  /* 0x0000000000017941 */ /* 0x000fea0003800200 */
.L_x_24016:
        /* <DEDUP_REMOVED lines=11> */
.L_x_24015:
        /* <DEDUP_REMOVED lines=16> */
.L_x_24024:
        /* <DEDUP_REMOVED lines=13> */
.L_x_24026:
[----:B------:R-:W-:Y:S05]  /*13cd0*/  BSYNC.RECONVERGENT B2 ;  /* 0x0000000000027941 */ /* 0x000fea0003800200 */
.L_x_24025:
        /* <DEDUP_REMOVED lines=60> */
.L_x_24023:
[----:B------:R-:W-:Y:S05]  /*140a0*/  BSYNC.RECONVERGENT B1 ;  /* 0x0000000000017941 */ /* 0x000fea0003800200 */
.L_x_24022:
        /* <DEDUP_REMOVED lines=11> */
.L_x_24002:
        /* <DEDUP_REMOVED lines=20> */
.L_x_24030:
        /* <DEDUP_REMOVED lines=13> */
.L_x_24032:
[----:B------:R-:W-:Y:S05]  /*14370*/  BSYNC.RECONVERGENT B2 ;  /* 0x0000000000027941 */ /* 0x000fea0003800200 */
.L_x_24031:
        /* <DEDUP_REMOVED lines=60> */
.L_x_24029:
[----:B------:R-:W-:Y:S05]  /*14740*/  BSYNC.RECONVERGENT B1 ;  /* 0x0000000000017941 */ /* 0x000fea0003800200 */
.L_x_24028:
[----:B------:R-:W-:Y:S01]  /*14750*/  I2FP.F32.U32 R32, R32 ;  /* 0x0000002000207245 */ /* 0x000fe20000201000 */
[----:B------:R-:W-:Y:S02]  /*14760*/  IMAD.MOV.U32 R33, RZ, RZ, 0x2f800000 ;  /* 0x2f800000ff217424 */ /* 0x000fe400078e00ff */
[----:B-----5:R-:W-:Y:S02]  /*14770*/  FMUL.FTZ R35, R4, UR13 ;  /* 0x0000000d04237c20 */ /* 0x020fe40008410000 */
[----:B------:R-:W-:Y:S02]  /*14780*/  FFMA.FTZ R32, R32, R33, 1.1641532182693481445e-10 ;  /* 0x2f00000020207423 */ /* 0x000fe40000010021 */
[----:B------:R-:W-:-:S03]  /*14790*/  FMUL.FTZ R35, R35, UR12 ;  /* 0x0000000c23237c20 */ /* 0x000fc60008410000 */
[----:B------:R-:W-:-:S04]  /*147a0*/  FSETP.GTU.FTZ.AND P1, PT, R32, UR10, PT ;  /* 0x0000000a20007c0b */ /* 0x000fc8000bf3c000 */
[----:B------:R-:W-:Y:S01]  /*147b0*/  FSEL R32, R35, RZ, !P1 ;  /* 0x000000ff23207208 */ /* 0x000fe20004800000 */
[----:B------:R-:W-:Y:S01]  /*147c0*/  HADD2.F32 R35, -RZ, R99.H1_H1 ;  /* 0x30000063ff237230 */ /* 0x000fe20000004100 */
[----:B------:R-:W-:-:S04]  /*147d0*/  SEL R33, RZ, 0x1, P1 ;  /* 0x00000001ff217807 */ /* 0x000fc80000800000 */
[----:B------:R-:W-:Y:S01]  /*147e0*/  FMUL.FTZ R32, R35, R32 ;  /* 0x0000002023207220 */ /* 0x000fe20000410000 */
[----:B------:R-:W-:-:S07]  /*147f0*/  PRMT R63, R33, 0x7610, R63 ;  /* 0x00007610213f7816 */ /* 0x000fce000000003f */
.L_x_24027:
        /* <DEDUP_REMOVED lines=16> */
.L_x_24036:
        /* <DEDUP_REMOVED lines=13> */
.L_x_24038:
[----:B------:R-:W-:Y:S05]  /*149d0*/  BSYNC.RECONVERGENT B2 ;  /* 0x0000000000027941 */ /* 0x000fea0003800200 */
.L_x_24037:
        /* <DEDUP_REMOVED lines=60> */
.L_x_24035:
[----:B------:R-:W-:Y:S05]  /*14da0*/  BSYNC.RECONVERGENT B1 ;  /* 0x0000000000017941 */ /* 0x000fea0003800200 */
.L_x_24034:
[----:B------:R-:W-:Y:S01]  /*14db0*/  I2FP.F32.U32 R33, R33 ;  /* 0x0000002100217245 */ /* 0x000fe20000201000 */
[----:B------:R-:W-:Y:S02]  /*14dc0*/  HFMA2 R34, -RZ, RZ, 0.1171875, 0 ;  /* 0x2f800000ff227431 */ /* 0x000fe400000001ff */
[----:B01---5:R-:W-:-:S03]  /*14dd0*/  FMUL.FTZ R44, R5, UR13 ;  /* 0x0000000d052c7c20 */ /* 0x023fc60008410000 */
[----:B------:R-:W-:Y:S01]  /*14de0*/  FFMA.FTZ R33, R33, R34, 1.1641532182693481445e-10 ;  /* 0x2f00000021217423 */ /* 0x000fe20000010022 */
[----:B------:R-:W-:-:S04]  /*14df0*/  FMUL.FTZ R44, R44, UR12 ;  /* 0x0000000c2c2c7c20 */ /* 0x000fc80008410000 */
[----:B------:R-:W-:-:S04]  /*14e00*/  FSETP.GTU.FTZ.AND P1, PT, R33, UR10, PT ;  /* 0x0000000a21007c0b */ /* 0x000fc8000bf3c000 */
[----:B------:R-:W-:Y:S01]  /*14e10*/  FSEL R33, R44, RZ, !P1 ;  /* 0x000000ff2c217208 */ /* 0x000fe20004800000 */
[----:B------:R-:W-:Y:S01]  /*14e20*/  HADD2.F32 R44, -RZ, R98.H1_H1 ;  /* 0x30000062ff2c7230 */ /* 0x000fe20000004100 */
[----:B------:R-:W-:-:S04]  /*14e30*/  SEL R34, RZ, 0x1, P1 ;  /* 0x00000001ff227807 */ /* 0x000fc80000800000 */
[----:B------:R-:W-:Y:S01]  /*14e40*/  FMUL.FTZ R33, R44, R33 ;  /* 0x000000212c217220 */ /* 0x000fe20000410000 */
[----:B------:R-:W-:-:S07]  /*14e50*/  PRMT R62, R34, 0x7610, R62 ;  /* 0x00007610223e7816 */ /* 0x000fce000000003e */
.L_x_24033:
        /* <DEDUP_REMOVED lines=16> */
.L_x_24042:
        /* <DEDUP_REMOVED lines=13> */
.L_x_24044:
[----:B------:R-:W-:Y:S05]  /*15030*/  BSYNC.RECONVERGENT B2 ;  /* 0x0000000000027941 */ /* 0x000fea0003800200 */
.L_x_24043:
        /* <DEDUP_REMOVED lines=60> */
.L_x_24041:
[----:B------:R-:W-:Y:S05]  /*15400*/  BSYNC.RECONVERGENT B1 ;  /* 0x0000000000017941 */ /* 0x000fea0003800200 */
.L_x_24040:
[----:B------:R-:W-:Y:S01]  /*15410*/  I2FP.F32.U32 R34, R45 ;  /* 0x0000002d00227245 */ /* 0x000fe20000201000 */
[----:B------:R-:W-:Y:S02]  /*15420*/  IMAD.MOV.U32 R35, RZ, RZ, 0x2f800000 ;  /* 0x2f800000ff237424 */ /* 0x000fe400078e00ff */
[----:B-----5:R-:W-:Y:S02]  /*15430*/  FMUL.FTZ R45, R6, UR13 ;  /* 0x0000000d062d7c20 */ /* 0x020fe40008410000 */
[----:B------:R-:W-:Y:S02]  /*15440*/  FFMA.FTZ R34, R34, R35, 1.1641532182693481445e-10 ;  /* 0x2f00000022227423 */ /* 0x000fe40000010023 */
[----:B------:R-:W-:-:S03]  /*15450*/  FMUL.FTZ R45, R45, UR12 ;  /* 0x0000000c2d2d7c20 */ /* 0x000fc60008410000 */
[----:B------:R-:W-:-:S04]  /*15460*/  FSETP.GTU.FTZ.AND P1, PT, R34, UR10, PT ;  /* 0x0000000a22007c0b */ /* 0x000fc8000bf3c000 */
[----:B------:R-:W-:Y:S01]  /*15470*/  FSEL R34, R45, RZ, !P1 ;  /* 0x000000ff2d227208 */ /* 0x000fe20004800000 */
[----:B------:R-:W-:Y:S01]  /*15480*/  HADD2.F32 R45, -RZ, R99.H0_H0 ;  /* 0x20000063ff2d7230 */ /* 0x000fe20000004100 */
[----:B------:R-:W-:-:S04]  /*15490*/  SEL R35, RZ, 0x1, P1 ;  /* 0x00000001ff237807 */ /* 0x000fc80000800000 */
[----:B------:R-:W-:Y:S01]  /*154a0*/  FMUL.FTZ R34, R45, R34 ;  /* 0x000000222d227220 */ /* 0x000fe20000410000 */
[----:B------:R-:W-:-:S07]  /*154b0*/  PRMT R0, R35, 0x7610, R0 ;  /* 0x0000761023007816 */ /* 0x000fce0000000000 */
.L_x_24039:
        /* <DEDUP_REMOVED lines=16> */
.L_x_24047:
        /* <DEDUP_REMOVED lines=13> */
.L_x_24049:
[----:B------:R-:W-:Y:S05]  /*15690*/  BSYNC.RECONVERGENT B2 ;  /* 0x0000000000027941 */ /* 0x000fea0003800200 */
.L_x_24048:
        /* <DEDUP_REMOVED lines=60> */
.L_x_24046:
[----:B------:R-:W-:Y:S05]  /*15a60*/  BSYNC.RECONVERGENT B1 ;  /* 0x0000000000017941 */ /* 0x000fea0003800200 */
.L_x_24045:
        /* <DEDUP_REMOVED lines=10> */
.L_x_24021:
        /* <DEDUP_REMOVED lines=16> */
.L_x_24050:
[----:B------:R-:W-:Y:S01]  /*15c10*/  IADD3 R125, PT, PT, R125, 0x100, RZ ;  /* 0x000001007d7d7810 */ /* 0x000fe20007ffe0ff */
[----:B------:R-:W-:-:S07]  /*15c20*/  VIADD R124, R124, 0x100 ;  /* 0x000001007c7c7836 */ /* 0x000fce0000000000 */
.L_x_24001:
[----:B------:R-:W-:Y:S05]  /*15c30*/  BSYNC.RECONVERGENT B0 ;  /* 0x0000000000007941 */ /* 0x000fea0003800200 */
.L_x_24000:
        /* <DEDUP_REMOVED lines=33> */
.L_x_24057:
        /* <DEDUP_REMOVED lines=13> */
.L_x_24059:
[----:B------:R-:W-:Y:S05]  /*15f20*/  BSYNC.RECONVERGENT B2 ;  /* 0x0000000000027941 */ /* 0x000fea0003800200 */
.L_x_24058:
        /* <DEDUP_REMOVED lines=60> */
.L_x_24056:
[----:B------:R-:W-:Y:S05]  /*162f0*/  BSYNC.RECONVERGENT B1 ;  /* 0x0000000000017941 */ /* 0x000fea0003800200 */
.L_x_24055:
        /* <DEDUP_REMOVED lines=11> */
.L_x_24054:
        /* <DEDUP_REMOVED lines=16> */
.L_x_24063:
        /* <DEDUP_REMOVED lines=13> */
.L_x_24065:
[----:B------:R-:W-:Y:S05]  /*16580*/  BSYNC.RECONVERGENT B2 ;  /* 0x0000000000027941 */ /* 0x000fea0003800200 */
.L_x_24064:
[----:B------:R-:W-:Y:S01]  /*16590*/  IMAD.WIDE.U32 R38, R75, -0x326172a9, RZ ;  /* 0xcd9e8d574b267825 */ /* 0x000fe200078e00ff */
[----:B0-----:R-:W-:Y:S02]  /*165a0*/  LOP3.LUT R44, R71, R47, R61, 0x96, !PT ;  /* 0x0000002f472c7212 */ /* 0x001fe400078e963d */
        /* <DEDUP_REMOVED lines=58> */
.L_x_24062:
[----:B------:R-:W-:Y:S05]  /*16950*/  BSYNC.RECONVERGENT B1 ;  /* 0x0000000000017941 */ /* 0x000fea0003800200 */
.L_x_24061:
        /* <DEDUP_REMOVED lines=11> */
.L_x_24060:
        /* <DEDUP_REMOVED lines=16> */
.L_x_24069:
        /* <DEDUP_REMOVED lines=13> */
.L_x_24071:
[----:B------:R-:W-:Y:S05]  /*16be0*/  BSYNC.RECONVERGENT B2 ;  /* 0x0000000000027941 */ /* 0x000fea0003800200 */
.L_x_24070:
        /* <DEDUP_REMOVED lines=58> */
[----:B------:R-:W-:Y:S02]  /*16f90*/  IMAD.MOV.U32 R120, RZ, RZ, R44 ;  /* 0x000000ffff787224 */ /* 0x000fe400078e002c */
[----:B------:R-:W-:Y:S01]  /*16fa0*/  HFMA2 R44, -RZ, RZ, 0, 0 ;  /* 0x00000000ff2c7431 */ /* 0x000fe200000001ff */
[----:B------:R-:W-:-:S07]  /*16fb0*/  LOP3.LUT R110, R47, R46, R45, 0x96, !PT ;  /* 0x0000002e2f6e7212 */ /* 0x000fce00078e962d */
.L_x_24068:
[----:B------:R-:W-:Y:S05]  /*16fc0*/  BSYNC.RECONVERGENT B1 ;  /* 0x0000000000017941 */ /* 0x000fea0003800200 */
.L_x_24067:
        /* <DEDUP_REMOVED lines=11> */
.L_x_24066:
        /* <DEDUP_REMOVED lines=16> */
.L_x_24075:
        /* <DEDUP_REMOVED lines=13> */
.L_x_24077:
[----:B------:R-:W-:Y:S05]  /*17250*/  BSYNC.RECONVERGENT B2 ;  /* 0x0000000000027941 */ /* 0x000fea0003800200 */
.L_x_24076:
        /* <DEDUP_REMOVED lines=61> */
.L_x_24074:
[----:B------:R-:W-:Y:S05]  /*17630*/  BSYNC.RECONVERGENT B1 ;  /* 0x0000000000017941 */ /* 0x000fea0003800200 */
.L_x_24073:
        /* <DEDUP_REMOVED lines=11> */
.L_x_24053:
        /* <DEDUP_REMOVED lines=20> */
.L_x_24081:
        /* <DEDUP_REMOVED lines=13> */
.L_x_24083:
[----:B------:R-:W-:Y:S05]  /*17900*/  BSYNC.RECONVERGENT B2 ;  /* 0x0000000000027941 */ /* 0x000fea0003800200 */
.L_x_24082:
        /* <DEDUP_REMOVED lines=60> */
.L_x_24080:
[----:B------:R-:W-:Y:S05]  /*17cd0*/  BSYNC.RECONVERGENT B1 ;  /* 0x0000000000017941 */ /* 0x000fea0003800200 */
.L_x_24079:
[----:B------:R-:W-:Y:S01]  /*17ce0*/  I2FP.F32.U32 R36, R36 ;  /* 0x0000002400247245 */ /* 0x000fe20000201000 */
[----:B------:R-:W-:Y:S02]  /*17cf0*/  HFMA2 R37, -RZ, RZ, 0.1171875, 0 ;  /* 0x2f800000ff257431 */ /* 0x000fe400000001ff */
[----:B-----5:R-:W-:-:S03]  /*17d00*/  FMUL.FTZ R39, R4, UR13 ;  /* 0x0000000d04277c20 */ /* 0x020fc60008410000 */
        /* <DEDUP_REMOVED lines=8> */
.L_x_24078:
        /* <DEDUP_REMOVED lines=16> */
.L_x_24087:
        /* <DEDUP_REMOVED lines=13> */
.L_x_24089:
[----:B------:R-:W-:Y:S05]  /*17f60*/  BSYNC.RECONVERGENT B2 ;  /* 0x0000000000027941 */ /* 0x000fea0003800200 */
.L_x_24088:
        /* <DEDUP_REMOVED lines=61> */
.L_x_24086:
[----:B------:R-:W-:Y:S05]  /*18340*/  BSYNC.RECONVERGENT B1 ;  /* 0x0000000000017941 */ /* 0x000fea0003800200 */
.L_x_24085:
        /* <DEDUP_REMOVED lines=11> */
.L_x_24084:
        /* <DEDUP_REMOVED lines=16> */
.L_x_24093:
        /* <DEDUP_REMOVED lines=13> */
.L_x_24095:
[----:B------:R-:W-:Y:S05]  /*185d0*/  BSYNC.RECONVERGENT B2 ;  /* 0x0000000000027941 */ /* 0x000fea0003800200 */
.L_x_24094:
        /* <DEDUP_REMOVED lines=58> */
[----:B------:R-:W-:Y:S01]  /*18980*/  MOV R120, R44 ;  /* 0x0000002c00787202 */ /* 0x000fe20000000f00 */
[----:B------:R-:W-:Y:S01]  /*18990*/  IMAD.MOV.U32 R44, RZ, RZ, RZ ;  /* 0x000000ffff2c7224 */ /* 0x000fe200078e00ff */
[----:B------:R-:W-:-:S07]  /*189a0*/  LOP3.LUT R110, R47, R46, R45, 0x96, !PT ;  /* 0x0000002e2f6e7212 */ /* 0x000fce00078e962d */
.L_x_24092:
[----:B------:R-:W-:Y:S05]  /*189b0*/  BSYNC.RECONVERGENT B1 ;  /* 0x0000000000017941 */ /* 0x000fea0003800200 */
.L_x_24091:
[----:B------:R-:W-:Y:S01]  /*189c0*/  I2FP.F32.U32 R38, R38 ;  /* 0x0000002600267245 */ /* 0x000fe20000201000 */
[----:B------:R-:W-:Y:S02]  /*189d0*/  HFMA2 R39, -RZ, RZ, 0.1171875, 0 ;  /* 0x2f800000ff277431 */ /* 0x000fe400000001ff */
[----:B-----5:R-:W-:-:S03]  /*189e0*/  FMUL.FTZ R45, R6, UR13 ;  /* 0x0000000d062d7c20 */ /* 0x020fc60008410000 */
[----:B------:R-:W-:Y:S01]  /*189f0*/  FFMA.FTZ R38, R38, R39, 1.1641532182693481445e-10 ;  /* 0x2f00000026267423 */ /* 0x000fe20000010027 */
[----:B------:R-:W-:-:S04]  /*18a00*/  FMUL.FTZ R45, R45, UR12 ;  /* 0x0000000c2d2d7c20 */ /* 0x000fc80008410000 */
[----:B------:R-:W-:-:S04]  /*18a10*/  FSETP.GTU.FTZ.AND P2, PT, R38, UR10, PT ;  /* 0x0000000a26007c0b */ /* 0x000fc8000bf5c000 */
[----:B------:R-:W-:Y:S01]  /*18a20*/  FSEL R38, R45, RZ, !P2 ;  /* 0x000000ff2d267208 */ /* 0x000fe20005000000 */
[----:B------:R-:W-:Y:S01]  /*18a30*/  HADD2.F32 R45, -RZ, R97.H0_H0 ;  /* 0x20000061ff2d7230 */ /* 0x000fe20000004100 */
[----:B------:R-:W-:-:S04]  /*18a40*/  SEL R39, RZ, 0x1, P2 ;  /* 0x00000001ff277807 */ /* 0x000fc80001000000 */
[----:B------:R-:W-:Y:S01]  /*18a50*/  FMUL.FTZ R38, R45, R38 ;  /* 0x000000262d267220 */ /* 0x000fe20000410000 */
[----:B------:R-:W-:-:S07]  /*18a60*/  PRMT R0, R39, 0x7610, R0 ;  /* 0x0000761027007816 */ /* 0x000fce0000000000 */
.L_x_24090:
        /* <DEDUP_REMOVED lines=16> */
.L_x_24098:
        /* <DEDUP_REMOVED lines=13> */
.L_x_24100:
[----:B------:R-:W-:Y:S05]  /*18c40*/  BSYNC.RECONVERGENT B2 ;  /* 0x0000000000027941 */ /* 0x000fea0003800200 */
.L_x_24099:
        /* <DEDUP_REMOVED lines=61> */
.L_x_24097:
[----:B------:R-:W-:Y:S05]  /*19020*/  BSYNC.RECONVERGENT B1 ;  /* 0x0000000000017941 */ /* 0x000fea0003800200 */
.L_x_24096:
        /* <DEDUP_REMOVED lines=10> */
.L_x_24072:
        /* <DEDUP_REMOVED lines=16> */
.L_x_24101:
[----:B------:R-:W-:Y:S01]  /*191d0*/  IADD3 R125, PT, PT, R125, 0x100, RZ ;  /* 0x000001007d7d7810 */ /* 0x000fe20007ffe0ff */
[----:B------:R-:W-:-:S07]  /*191e0*/  VIADD R124, R124, 0x100 ;  /* 0x000001007c7c7836 */ /* 0x000fce0000000000 */
.L_x_24052:
[----:B------:R-:W-:Y:S05]  /*191f0*/  BSYNC.RECONVERGENT B0 ;  /* 0x0000000000007941 */ /* 0x000fea0003800200 */
.L_x_24051:
        /* <DEDUP_REMOVED lines=33> */
.L_x_24108:
        /* <DEDUP_REMOVED lines=13> */
.L_x_24110:
[----:B------:R-:W-:Y:S05]  /*194e0*/  BSYNC.RECONVERGENT B2 ;  /* 0x0000000000027941 */ /* 0x000fea0003800200 */
.L_x_24109:
        /* <DEDUP_REMOVED lines=60> */
.L_x_24107:
[----:B------:R-:W-:Y:S05]  /*198b0*/  BSYNC.RECONVERGENT B1 ;  /* 0x0000000000017941 */ /* 0x000fea0003800200 */
.L_x_24106:
        /* <DEDUP_REMOVED lines=11> */
.L_x_24105:
        /* <DEDUP_REMOVED lines=16> */
.L_x_24114:
        /* <DEDUP_REMOVED lines=13> */
.L_x_24116:
[----:B------:R-:W-:Y:S05]  /*19b40*/  BSYNC.RECONVERGENT B2 ;  /* 0x0000000000027941 */ /* 0x000fea0003800200 */
.L_x_24115:
        /* <DEDUP_REMOVED lines=60> */
.L_x_24113:
[----:B------:R-:W-:Y:S05]  /*19f10*/  BSYNC.RECONVERGENT B1 ;  /* 0x0000000000017941 */ /* 0x000fea0003800200 */
.L_x_24112:
        /* <DEDUP_REMOVED lines=11> */
.L_x_24111:
        /* <DEDUP_REMOVED lines=16> */
.L_x_24120:
        /* <DEDUP_REMOVED lines=13> */
.L_x_24122:
[----:B------:R-:W-:Y:S05]  /*1a1a0*/  BSYNC.RECONVERGENT B2 ;  /* 0x0000000000027941 */ /* 0x000fea0003800200 */
.L_x_24121:
        /* <DEDUP_REMOVED lines=60> */
.L_x_24119:
[----:B------:R-:W-:Y:S05]  /*1a570*/  BSYNC.RECONVERGENT B1 ;  /* 0x0000000000017941 */ /* 0x000fea0003800200 */
.L_x_24118:
        /* <DEDUP_REMOVED lines=11> */
.L_x_24117:
        /* <DEDUP_REMOVED lines=20> */
.L_x_24126:
        /* <DEDUP_REMOVED lines=13> */
.L_x_24128:
[----:B------:R-:W-:Y:S05]  /*1a840*/  BSYNC.RECONVERGENT B2 ;  /* 0x0000000000027941 */ /* 0x000fea0003800200 */
.L_x_24127:
        /* <DEDUP_REMOVED lines=60> */
.L_x_24125:
[----:B------:R-:W-:Y:S05]  /*1ac10*/  BSYNC.RECONVERGENT B1 ;  /* 0x0000000000017941 */ /* 0x000fea0003800200 */
.L_x_24124:
        /* <DEDUP_REMOVED lines=11> */
.L_x_24104:
        /* <DEDUP_REMOVED lines=20> */
.L_x_24132:
        /* <DEDUP_REMOVED lines=13> */
.L_x_24134:
[----:B------:R-:W-:Y:S05]  /*1aee0*/  BSYNC.RECONVERGENT B2 ;  /* 0x0000000000027941 */ /* 0x000fea0003800200 */
.L_x_24133:
        /* <DEDUP_REMOVED lines=60> */
.L_x_24131:
[----:B------:R-:W-:Y:S05]  /*1b2b0*/  BSYNC.RECONVERGENT B1 ;  /* 0x0000000000017941 */ /* 0x000fea0003800200 */
.L_x_24130:
        /* <DEDUP_REMOVED lines=11> */
.L_x_24129:
        /* <DEDUP_REMOVED lines=16> */
.L_x_24138:
        /* <DEDUP_REMOVED lines=13> */
.L_x_24140:
[----:B------:R-:W-:Y:S05]  /*1b540*/  BSYNC.RECONVERGENT B2 ;  /* 0x0000000000027941 */ /* 0x000fea0003800200 */
.L_x_24139:
        /* <DEDUP_REMOVED lines=60> */
.L_x_24137:
[----:B------:R-:W-:Y:S05]  /*1b910*/  BSYNC.RECONVERGENT B1 ;  /* 0x0000000000017941 */ /* 0x000fea0003800200 */
.L_x_24136:
[----:B------:R-:W-:Y:S01]  /*1b920*/  I2FP.F32.U32 R41, R41 ;  /* 0x0000002900297245 */ /* 0x000fe20000201000 */
[----:B------:R-:W-:Y:S02]  /*1b930*/  IMAD.MOV.U32 R42, RZ, RZ, 0x2f800000 ;  /* 0x2f800000ff2a7424 */ /* 0x000fe400078e00ff */
[----:B01---5:R-:W-:Y:S02]  /*1b940*/  FMUL.FTZ R44, R5, UR13 ;  /* 0x0000000d052c7c20 */ /* 0x023fe40008410000 */
        /* <DEDUP_REMOVED lines=8> */
.L_x_24135:
        /* <DEDUP_REMOVED lines=16> */
.L_x_24144:
        /* <DEDUP_REMOVED lines=13> */
.L_x_24146:
[----:B------:R-:W-:Y:S05]  /*1bba0*/  BSYNC.RECONVERGENT B2 ;  /* 0x0000000000027941 */ /* 0x000fea0003800200 */
.L_x_24145:
        /* <DEDUP_REMOVED lines=60> */
.L_x_24143:
[----:B------:R-:W-:Y:S05]  /*1bf70*/  BSYNC.RECONVERGENT B1 ;  /* 0x0000000000017941 */ /* 0x000fea0003800200 */
.L_x_24142:
        /* <DEDUP_REMOVED lines=11> */
.L_x_24141:
        /* <DEDUP_REMOVED lines=20> */
.L_x_24149:
        /* <DEDUP_REMOVED lines=13> */
.L_x_24151:
[----:B------:R-:W-:Y:S05]  /*1c240*/  BSYNC.RECONVERGENT B2 ;  /* 0x0000000000027941 */ /* 0x000fea0003800200 */
.L_x_24150:
        /* <DEDUP_REMOVED lines=60> */
.L_x_24148:
[----:B------:R-:W-:Y:S05]  /*1c610*/  BSYNC.RECONVERGENT B1 ;  /* 0x0000000000017941 */ /* 0x000fea0003800200 */
.L_x_24147:
        /* <DEDUP_REMOVED lines=10> */
.L_x_24123:
[----:B------:R-:W0:Y:S02]  /*1c6c0*/  LDC.64 R44, c[0x0][0x3a8] ;  /* 0x0000ea00ff2c7b82 */ /* 0x000e240000000a00 */
[----:B0-----:R-:W-:-:S05]  /*1c6d0*/  IMAD.WIDE.U32 R44, R125, 0x10, R44 ;  /* 0x000000107d2c7825 */ /* 0x001fca00078e002c */
[----:B------:R2:W-:Y:S01]  /*1c6e0*/  STG.E.128 desc[UR6][R44.64], R40 ;  /* 0x000000282c007986 */ /* 0x0005e2000c101d06 */
[----:B------:R-:W-:Y:S05]  /*1c6f0*/  @!P3 BRA `(.L_x_24103) ;  /* 0x00000000002cb947 */ /* 0x000fea0003800000 */
[----:B--2---:R-:W0:Y:S01]  /*1c700*/  LDC.64 R44, c[0x0][0x3b0] ;  /* 0x0000ec00ff2c7b82 */ /* 0x004e220000000a00 */
        /* <DEDUP_REMOVED lines=10> */
.L_x_24103:
[----:B------:R-:W-:Y:S05]  /*1c7b0*/  BSYNC.RECONVERGENT B0 ;  /* 0x0000000000007941 */ /* 0x000fea0003800200 */
.L_x_24102:
[----:B0123--:R-:W-:Y:S01]  /*1c7c0*/  FADD.FTZ R44, RZ, R12 ;  /* 0x0000000cff2c7221 */ /* 0x00ffe20000010000 */
[C---:B------:R-:W-:Y:S01]  /*1c7d0*/  ISETP.GT.U32.AND P3, PT, R78.reuse, 0x1ff, PT ;  /* 0x000001ff4e00780c */ /* 0x040fe20003f64070 */
[----:B------:R-:W-:Y:S01]  /*1c7e0*/  BSSY.RECONVERGENT B0, `(.L_x_24152) ;  /* 0x000008d000007945 */ /* 0x000fe20003800200 */
[C---:B------:R-:W-:Y:S01]  /*1c7f0*/  ISETP.GT.U32.AND P4, PT, R78.reuse, 0x2ff, PT ;  /* 0x000002ff4e00780c */ /* 0x040fe20003f84070 */
[----:B------:R-:W-:Y:S01]  /*1c800*/  FADD.FTZ R45, R13, R44 ;  /* 0x0000002c0d2d7221 */ /* 0x000fe20000010000 */
[C---:B------:R-:W-:Y:S02]  /*1c810*/  ISETP.GT.U32.AND P6, PT, R78.reuse, 0x3ff, PT ;  /* 0x000003ff4e00780c */ /* 0x040fe40003fc4070 */
[----:B------:R-:W-:Y:S01]  /*1c820*/  ISETP.GT.U32.AND P5, PT, R78, 0x4ff, PT ;  /* 0x000004ff4e00780c */ /* 0x000fe20003fa4070 */
[----:B------:R-:W-:Y:S01]  /*1c830*/  FADD.FTZ R44, R14, R45 ;  /* 0x0000002d0e2c7221 */ /* 0x000fe20000010000 */
[----:B------:R-:W-:Y:S02]  /*1c840*/  P2R R46, PR, RZ, 0x2 ;  /* 0x00000002ff2e7803 */ /* 0x000fe40000000000 */
[----:B------:R-:W-:Y:S01]  /*1c850*/  ISETP.GT.U32.AND P1, PT, R78, 0x5ff, PT ;  /* 0x000005ff4e00780c */ /* 0x000fe20003f24070 */
[----:B------:R-:W-:Y:S01]  /*1c860*/  FADD.FTZ R44, R15, R44 ;  /* 0x0000002c0f2c7221 */ /* 0x000fe20000010000 */
[----:B------:R-:W-:-:S04]  /*1c870*/  MOV R127, RZ ;  /* 0x000000ff007f7202 */ /* 0x000fc80000000f00 */
        /* <DEDUP_REMOVED lines=131> */
.L_x_24153:
[----:B------:R-:W-:Y:S05]  /*1d0b0*/  BSYNC.RECONVERGENT B0 ;  /* 0x0000000000007941 */ /* 0x000fea0003800200 */
.L_x_24152:
[----:B------:R-:W-:Y:S01]  /*1d0c0*/  BAR.SYNC.DEFER_BLOCKING 0x0 ;  /* 0x0000000000007b1d */ /* 0x000fe20000010000 */
[----:B------:R-:W-:Y:S02]  /*1d0d0*/  ISETP.GT.U32.AND P3, PT, R125, 0x7, PT ;  /* 0x000000077d00780c */ /* 0x000fe40003f64070 */
[----:B0-----:R-:W-:-:S03]  /*1d0e0*/  CS2R R44, SRZ ;  /* 0x00000000002c7805 */ /* 0x001fc6000001ff00 */
        /* <DEDUP_REMOVED lines=10> */
.L_x_24155:
[----:B------:R-:W-:Y:S05]  /*1d190*/  BSYNC.RECONVERGENT B0 ;  /* 0x0000000000007941 */ /* 0x000fea0003800200 */
.L_x_24154:
        /* <DEDUP_REMOVED lines=48> */
[C---:B-1----:R-:W-:Y:S01]  /*1d4a0*/  FMUL.FTZ R120, R119.reuse, R120 ;  /* 0x0000007877787220 */ /* 0x042fe20000410000 */
[----:B--2---:R-:W-:Y:S02]  /*1d4b0*/  FADD.FTZ R44, R124, R47 ;  /* 0x0000002f7c2c7221 */ /* 0x004fe40000010000 */
[----:B------:R-:W-:Y:S02]  /*1d4c0*/  FMUL.FTZ R46, R46, R136 ;  /* 0x000000882e2e7220 */ /* 0x000fe40000410000 */
[----:B------:R-:W1:Y:S02]  /*1d4d0*/  SHFL.IDX PT, R135, R120, RZ, 0x1f ;  /* 0x00001fff78877589 */ /* 0x000e6400000e0000 */
        /* <DEDUP_REMOVED lines=27> */
[----:B------:R-:W-:Y:S01]  /*1d690*/  FADD.FTZ R136, R15, -R124 ;  /* 0x8000007c0f887221 */ /* 0x000fe20000010000 */
[----:B------:R-:W-:Y:S02]  /*1d6a0*/  HADD2.F32 R45, -RZ, R93.H1_H1 ;  /* 0x3000005dff2d7230 */ /* 0x000fe40000004100 */
[C---:B------:R-:W-:Y:S01]  /*1d6b0*/  FMUL.FTZ R44, R125.reuse, R44 ;  /* 0x0000002c7d2c7220 */ /* 0x040fe20000410000 */
[----:B------:R-:W-:Y:S02]  /*1d6c0*/  HADD2.F32 R47, -RZ, R58.H0_H0 ;  /* 0x2000003aff2f7230 */ /* 0x000fe40000004100 */
[----:B------:R-:W-:Y:S01]  /*1d6d0*/  FMUL.FTZ R46, R125, R46 ;  /* 0x0000002e7d2e7220 */ /* 0x000fe20000410000 */
[----:B------:R-:W-:-:S02]  /*1d6e0*/  HADD2.F32 R119, -RZ, R92.H1_H1 ;  /* 0x3000005cff777230 */ /* 0x000fc40000004100 */
[C---:B------:R-:W-:Y:S01]  /*1d6f0*/  FMUL.FTZ R122, R125.reuse, R122 ;  /* 0x0000007a7d7a7220 */ /* 0x040fe20000410000 */
[----:B------:R-:W-:Y:S02]  /*1d700*/  HADD2.F32 R127, -RZ, R63.H1_H1 ;  /* 0x3000003fff7f7230 */ /* 0x000fe40000004100 */
[----:B------:R-:W-:Y:S01]  /*1d710*/  FMUL.FTZ R136, R125, R136 ;  /* 0x000000887d887220 */ /* 0x000fe20000410000 */
[----:B------:R-:W-:Y:S02]  /*1d720*/  HADD2.F32 R135, -RZ, R93.H0_H0 ;  /* 0x2000005dff877230 */ /* 0x000fe40000004100 */
[----:B------:R-:W-:Y:S01]  /*1d730*/  FFMA.FTZ R44, R44, R45, R47 ;  /* 0x0000002d2c2c7223 */ /* 0x000fe2000001002f */
[----:B------:R-:W-:Y:S02]  /*1d740*/  HADD2.F32 R137, -RZ, R59.H0_H0 ;  /* 0x2000003bff897230 */ /* 0x000fe40000004100 */
[----:B------:R-:W-:Y:S01]  /*1d750*/  FFMA.FTZ R45, R46, R119, R127 ;  /* 0x000000772e2d7223 */ /* 0x000fe2000001007f */
[----:B------:R-:W-:-:S02]  /*1d760*/  HADD2.F32 R139, -RZ, R92.H0_H0 ;  /* 0x2000005cff8b7230 */ /* 0x000fc40000004100 */
[----:B------:R-:W-:Y:S02]  /*1d770*/  HADD2.F32 R141, -RZ, R62.H1_H1 ;  /* 0x3000003eff8d7230 */ /* 0x000fe40000004100 */
[----:B------:R-:W-:-:S03]  /*1d780*/  FFMA.FTZ R46, R122, R135, R137 ;  /* 0x000000877a2e7223 */ /* 0x000fc60000010089 */
[----:B------:R-:W-:Y:S01]  /*1d790*/  FFMA.FTZ R47, R136, R139, R141 ;  /* 0x0000008b882f7223 */ /* 0x000fe2000001008d */
[----:B0-----:R-:W-:-:S04]  /*1d7a0*/  IMAD.WIDE.U32 R120, R123, 0x10, R120 ;  /* 0x000000107b787825 */ /* 0x001fc800078e0078 */
[----:B------:R-:W-:Y:S01]  /*1d7b0*/  VIADD R123, R123, 0x100 ;  /* 0x000001007b7b7836 */ /* 0x000fe20000000000 */
[----:B------:R0:W-:Y:S06]  /*1d7c0*/  STG.E.128 desc[UR6][R120.64], R44 ;  /* 0x0000002c78007986 */ /* 0x0001ec000c101d06 */
.L_x_24158:
[----:B------:R-:W-:Y:S05]  /*1d7d0*/  BSYNC.RECONVERGENT B0 ;  /* 0x0000000000007941 */ /* 0x000fea0003800200 */
.L_x_24157:
[----:B------:R-:W-:Y:S01]  /*1d7e0*/  ISETP.NE.AND P0, PT, R118, RZ, PT ;  /* 0x000000ff7600720c */ /* 0x000fe20003f05270 */
[----:B------:R-:W-:-:S12]  /*1d7f0*/  BSSY.RECONVERGENT B0, `(.L_x_24159) ;  /* 0x000001a000007945 */ /* 0x000fd80003800200 */
[----:B------:R-:W-:Y:S05]  /*1d800*/  @!P0 BRA `(.L_x_24160) ;  /* 0x0000000000608947 */ /* 0x000fea0003800000 */
[----:B------:R-:W1:Y:S01]  /*1d810*/  LDC.64 R118, c[0x0][0x428] ;  /* 0x00010a00ff767b82 */ /* 0x000e620000000a00 */
[--C-:B0-----:R-:W-:Y:S01]  /*1d820*/  FADD.FTZ R44, R16, -R124.reuse ;  /* 0x8000007c102c7221 */ /* 0x101fe20000010000 */
        /* <DEDUP_REMOVED lines=16> */
[----:B------:R-:W-:Y:S02]  /*1d930*/  HADD2.F32 R141, -RZ, R129.H0_H0 ;  /* 0x20000081ff8d7230 */ /* 0x000fe40000004100 */
[----:B------:R-:W-:-:S03]  /*1d940*/  FFMA.FTZ R46, R120, R135, R137 ;  /* 0x00000087782e7223 */ /* 0x000fc60000010089 */
[----:B------:R-:W-:Y:S01]  /*1d950*/  FFMA.FTZ R47, R122, R139, R141 ;  /* 0x0000008b7a2f7223 */ /* 0x000fe2000001008d */
[C---:B-1----:R-:W-:Y:S01]  /*1d960*/  IMAD.WIDE.U32 R118, R123.reuse, 0x10, R118 ;  /* 0x000000107b767825 */ /* 0x042fe200078e0076 */
[----:B------:R-:W-:-:S04]  /*1d970*/  IADD3 R123, PT, PT, R123, 0x100, RZ ;  /* 0x000001007b7b7810 */ /* 0x000fc80007ffe0ff */
[----:B------:R1:W-:Y:S03]  /*1d980*/  STG.E.128 desc[UR6][R118.64], R44 ;  /* 0x0000002c76007986 */ /* 0x0003e6000c101d06 */
.L_x_24160:
[----:B------:R-:W-:Y:S05]  /*1d990*/  BSYNC.RECONVERGENT B0 ;  /* 0x0000000000007941 */ /* 0x000fea0003800200 */
.L_x_24159:
[----:B------:R-:W-:Y:S01]  /*1d9a0*/  ISETP.NE.AND P0, PT, R117, RZ, PT ;  /* 0x000000ff7500720c */ /* 0x000fe20003f05270 */
[----:B------:R-:W-:-:S12]  /*1d9b0*/  BSSY.RECONVERGENT B0, `(.L_x_24161) ;  /* 0x000001a000007945 */ /* 0x000fd80003800200 */
[----:B------:R-:W-:Y:S05]  /*1d9c0*/  @!P0 BRA `(.L_x_24162) ;  /* 0x0000000000608947 */ /* 0x000fea0003800000 */
[----:B-1----:R-:W1:Y:S01]  /*1d9d0*/  LDC.64 R118, c[0x0][0x428] ;  /* 0x00010a00ff767b82 */ /* 0x002e620000000a00 */
        /* <DEDUP_REMOVED lines=20> */
[----:B-1----:R-:W-:-:S04]  /*1db20*/  IMAD.WIDE.U32 R118, R123, 0x10, R118 ;  /* 0x000000107b767825 */ /* 0x002fc800078e0076 */
[----:B------:R-:W-:Y:S01]  /*1db30*/  VIADD R123, R123, 0x100 ;  /* 0x000001007b7b7836 */ /* 0x000fe20000000000 */
[----:B------:R2:W-:Y:S06]  /*1db40*/  STG.E.128 desc[UR6][R118.64], R44 ;  /* 0x0000002c76007986 */ /* 0x0005ec000c101d06 */
.L_x_24162:
[----:B------:R-:W-:Y:S05]  /*1db50*/  BSYNC.RECONVERGENT B0 ;  /* 0x0000000000007941 */ /* 0x000fea0003800200 */
.L_x_24161:
[----:B------:R-:W-:Y:S01]  /*1db60*/  ISETP.NE.AND P0, PT, R116, RZ, PT ;  /* 0x000000ff7400720c */ /* 0x000fe20003f05270 */
[----:B------:R-:W-:-:S12]  /*1db70*/  BSSY.RECONVERGENT B0, `(.L_x_24163) ;  /* 0x000001a000007945 */ /* 0x000fd80003800200 */
[----:B------:R-:W-:Y:S05]  /*1db80*/  @!P0 BRA `(.L_x_24164) ;  /* 0x0000000000608947 */ /* 0x000fea0003800000 */
[----:B------:R-:W3:Y:S01]  /*1db90*/  LDC.64 R116, c[0x0][0x428] ;  /* 0x00010a00ff747b82 */ /* 0x000ee20000000a00 */
[--C-:B012---:R-:W-:Y:S01]  /*1dba0*/  FADD.FTZ R44, R24, -R124.reuse ;  /* 0x8000007c182c7221 */ /* 0x107fe20000010000 */
        /* <DEDUP_REMOVED lines=19> */
[C---:B---3--:R-:W-:Y:S01]  /*1dce0*/  IMAD.WIDE.U32 R116, R123.reuse, 0x10, R116 ;  /* 0x000000107b747825 */ /* 0x048fe200078e0074 */
[----:B------:R-:W-:-:S04]  /*1dcf0*/  IADD3 R123, PT, PT, R123, 0x100, RZ ;  /* 0x000001007b7b7810 */ /* 0x000fc80007ffe0ff */
[----:B------:R3:W-:Y:S03]  /*1dd00*/  STG.E.128 desc[UR6][R116.64], R44 ;  /* 0x0000002c74007986 */ /* 0x0007e6000c101d06 */
.L_x_24164:
[----:B------:R-:W-:Y:S05]  /*1dd10*/  BSYNC.RECONVERGENT B0 ;  /* 0x0000000000007941 */ /* 0x000fea0003800200 */
.L_x_24163:
[----:B------:R-:W-:Y:S01]  /*1dd20*/  ISETP.NE.AND P0, PT, R115, RZ, PT ;  /* 0x000000ff7300720c */ /* 0x000fe20003f05270 */
[----:B------:R-:W-:-:S12]  /*1dd30*/  BSSY.RECONVERGENT B0, `(.L_x_24165) ;  /* 0x000001a000007945 */ /* 0x000fd80003800200 */
[----:B------:R-:W-:Y:S05]  /*1dd40*/  @!P0 BRA `(.L_x_24166) ;  /* 0x0000000000608947 */ /* 0x000fea0003800000 */
[----:B---3--:R-:W3:Y:S01]  /*1dd50*/  LDC.64 R116, c[0x0][0x428] ;  /* 0x00010a00ff747b82 */ /* 0x008ee20000000a00 */
        /* <DEDUP_REMOVED lines=20> */
[----:B---3--:R-:W-:-:S04]  /*1dea0*/  IMAD.WIDE.U32 R116, R123, 0x10, R116 ;  /* 0x000000107b747825 */ /* 0x008fc800078e0074 */
[----:B------:R-:W-:Y:S01]  /*1deb0*/  VIADD R123, R123, 0x100 ;  /* 0x000001007b7b7836 */ /* 0x000fe20000000000 */
[----:B------:R4:W-:Y:S06]  /*1dec0*/  STG.E.128 desc[UR6][R116.64], R44 ;  /* 0x0000002c74007986 */ /* 0x0009ec000c101d06 */
.L_x_24166:
[----:B------:R-:W-:Y:S05]  /*1ded0*/  BSYNC.RECONVERGENT B0 ;  /* 0x0000000000007941 */ /* 0x000fea0003800200 */
.L_x_24165:
[----:B------:R-:W-:Y:S01]  /*1dee0*/  ISETP.NE.AND P0, PT, R114, RZ, PT ;  /* 0x000000ff7200720c */ /* 0x000fe20003f05270 */
[----:B------:R-:W-:-:S12]  /*1def0*/  BSSY.RECONVERGENT B0, `(.L_x_24167) ;  /* 0x000001a000007945 */ /* 0x000fd80003800200 */
[----:B------:R-:W-:Y:S05]  /*1df00*/  @!P0 BRA `(.L_x_24168) ;  /* 0x0000000000608947 */ /* 0x000fea0003800000 */
[----:B------:R-:W5:Y:S01]  /*1df10*/  LDC.64 R114, c[0x0][0x428] ;  /* 0x00010a00ff727b82 */ /* 0x000f620000000a00 */
[--C-:B01234-:R-:W-:Y:S01]  /*1df20*/  FADD.FTZ R44, R32, -R124.reuse ;  /* 0x8000007c202c7221 */ /* 0x11ffe20000010000 */
        /* <DEDUP_REMOVED lines=19> */
[C---:B-----5:R-:W-:Y:S01]  /*1e060*/  IMAD.WIDE.U32 R114, R123.reuse, 0x10, R114 ;  /* 0x000000107b727825 */ /* 0x060fe200078e0072 */
[----:B------:R-:W-:-:S04]  /*1e070*/  IADD3 R123, PT, PT, R123, 0x100, RZ ;  /* 0x000001007b7b7810 */ /* 0x000fc80007ffe0ff */
[----:B------:R0:W-:Y:S03]  /*1e080*/  STG.E.128 desc[UR6][R114.64], R44 ;  /* 0x0000002c72007986 */ /* 0x0001e6000c101d06 */
.L_x_24168:
[----:B------:R-:W-:Y:S05]  /*1e090*/  BSYNC.RECONVERGENT B0 ;  /* 0x0000000000007941 */ /* 0x000fea0003800200 */
.L_x_24167:
[----:B------:R-:W-:Y:S04]  /*1e0a0*/  BSSY.RECONVERGENT B0, `(.L_x_24169) ;  /* 0x000001a000007945 */ /* 0x000fe80003800200 */
[----:B------:R-:W-:Y:S05]  /*1e0b0*/  @!P1 BRA `(.L_x_24170) ;  /* 0x0000000000609947 */ /* 0x000fea0003800000 */
[----:B0-----:R-:W0:Y:S01]  /*1e0c0*/  LDC.64 R114, c[0x0][0x428] ;  /* 0x00010a00ff727b82 */ /* 0x001e220000000a00 */
[--C-:B-1234-:R-:W-:Y:S01]  /*1e0d0*/  FADD.FTZ R44, R36, -R124.reuse ;  /* 0x8000007c242c7221 */ /* 0x11efe20000010000 */
        /* <DEDUP_REMOVED lines=19> */
[----:B0-----:R-:W-:-:S04]  /*1e210*/  IMAD.WIDE.U32 R114, R123, 0x10, R114 ;  /* 0x000000107b727825 */ /* 0x001fc800078e0072 */
[----:B------:R-:W-:Y:S01]  /*1e220*/  VIADD R123, R123, 0x100 ;  /* 0x000001007b7b7836 */ /* 0x000fe20000000000 */
[----:B------:R0:W-:Y:S06]  /*1e230*/  STG.E.128 desc[UR6][R114.64], R44 ;  /* 0x0000002c72007986 */ /* 0x0001ec000c101d06 */
.L_x_24170:
[----:B------:R-:W-:Y:S05]  /*1e240*/  BSYNC.RECONVERGENT B0 ;  /* 0x0000000000007941 */ /* 0x000fea0003800200 */
.L_x_24169:
[----:B------:R-:W-:Y:S04]  /*1e250*/  BSSY.RECONVERGENT B0, `(.L_x_24156) ;  /* 0x0000011000007945 */ /* 0x000fe80003800200 */
[----:B------:R-:W-:Y:S05]  /*1e260*/  @!P2 BRA `(.L_x_24171) ;  /* 0x00000000003ca947 */ /* 0x000fea0003800000 */
[----:B0-----:R-:W0:Y:S01]  /*1e270*/  LDC.64 R114, c[0x0][0x428] ;  /* 0x00010a00ff727b82 */ /* 0x001e220000000a00 */
[--C-:B-1234-:R-:W-:Y:S01]  /*1e280*/  FADD.FTZ R44, R40, -R124.reuse ;  /* 0x8000007c282c7221 */ /* 0x11efe20000010000 */
        /* <DEDUP_REMOVED lines=13> */
.L_x_24171:
[----:B------:R-:W-:Y:S05]  /*1e360*/  BSYNC.RECONVERGENT B0 ;  /* 0x0000000000007941 */ /* 0x000fea0003800200 */
.L_x_24156:
[----:B01234-:R-:W0:Y:S01]  /*1e370*/  LDC.64 R44, c[0x0][0x380] ;  /* 0x0000e000ff2c7b82 */ /* 0x01fe220000000a00 */
[----:B------:R-:W-:Y:S01]  /*1e380*/  UPLOP3.LUT UP1, UPT, UPT, UPT, UP1, 0x40, 0x4 ;  /* 0x000000000004789c */ /* 0x000fe20003f2e810 */
[----:B0-----:R-:W-:-:S04]  /*1e390*/  IADD3 R79, PT, PT, R79, R44, RZ ;  /* 0x0000002c4f4f7210 */ /* 0x001fc80007ffe0ff */
[----:B------:R-:W-:-:S13]  /*1e3a0*/  ISETP.GE.AND P0, PT, R79, R45, PT ;  /* 0x0000002d4f00720c */ /* 0x000fda0003f06270 */
[----:B------:R-:W-:Y:S05]  /*1e3b0*/  @!P0 BRA `(.L_x_24172) ;  /* 0xfffffe3400b48947 */ /* 0x000fea000383ffff */
[----:B------:R-:W-:Y:S05]  /*1e3c0*/  EXIT ;  /* 0x000000000000794d */ /* 0x000fea0003800000 */
.L_x_24173:
        /* <DEDUP_REMOVED lines=11> */
.L_x_27602:


//--------------------- .text._ZN10layer_norm13ln_fwd_kernelINS_13Kernel_traitsI6__halfffffjLj8192ELj1ELj1ELj8ELj16ENS_18Kernel_traits_baseILj8192ES2_ffffjLj256EEEEELb1ELb1ELb1ELb1EEEvNS_9FwdParamsE --------------------------
	.section	.text._ZN10layer_norm13ln_fwd_kernelINS_13Kernel_traitsI6__halfffffjLj8192ELj1ELj1ELj8ELj16ENS_18Kernel_traits_baseILj8192ES2_ffffjLj256EEEEELb1ELb1ELb1ELb1EEEvNS_9FwdParamsE,"ax",@progbits
	.align	128
        .global         _ZN10layer_norm13ln_fwd_kernelINS_13Kernel_traitsI6__halfffffjLj8192ELj1ELj1ELj8ELj16ENS_18Kernel_traits_baseILj8192ES2_ffffjLj256EEEEELb1ELb1ELb1ELb1EEEvNS_9FwdParamsE
        .type           _ZN10layer_norm13ln_fwd_kernelINS_13Kernel_traitsI6__halfffffjLj8192ELj1ELj1ELj8ELj16ENS_18Kernel_traits_baseILj8192ES2_ffffjLj256EEEEELb1ELb1ELb1ELb1EEEvNS_9FwdParamsE,@function
        .size           _ZN10layer_norm13ln_fwd_kernelINS_13Kernel_traitsI6__halfffffjLj8192ELj1ELj1ELj8ELj16ENS_18Kernel_traits_baseILj8192ES2_ffffjLj256EEEEELb1ELb1ELb1ELb1EEEvNS_9FwdParamsE,(.L_x_27603 - _ZN10layer_norm13ln_fwd_kernelINS_13Kernel_traitsI6__halfffffjLj8192ELj1ELj1ELj8ELj16ENS_18Kernel_traits_baseILj8192ES2_ffffjLj256EEEEELb1ELb1ELb1ELb1EEEvNS_9FwdParamsE)
        .other          _ZN10layer_norm13ln_fwd_kernelINS_13Kernel_traitsI6__halfffffjLj8192ELj1ELj1ELj8ELj16ENS_18Kernel_traits_baseILj8192ES2_ffffjLj256EEEEELb1ELb1ELb1ELb1EEEvNS_9FwdParamsE,@"STO_CUDA_ENTRY STV_DEFAULT"
_ZN10layer_norm13ln_fwd_kernelINS_13Kernel_traitsI6__halfffffjLj8192ELj1ELj1ELj8ELj16ENS_18Kernel_traits_baseILj8192ES2_ffffjLj256EEEEELb1ELb1ELb1ELb1EEEvNS_9FwdParamsE:
.text._ZN10layer_norm13ln_fwd_kernelINS_13Kernel_traitsI6__halfffffjLj8192ELj1ELj1ELj8ELj16ENS_18Kernel_traits_baseILj8192ES2_ffffjLj256EEEEELb1ELb1ELb1ELb1EEEvNS_9FwdParamsE:
        /* <DEDUP_REMOVED lines=56> */
.L_x_24174:
        /* <DEDUP_REMOVED lines=28> */
.L_x_24175:
[----:B------:R-:W1:Y:S02]  /*0540*/  LDCU UR4, c[0x0][0x384] ;  /* 0x00007080ff0477ac */ /* 0x000e640008000800 */
[----:B-1----:R-:W-:-:S13]  /*0550*/  ISETP.GE.AND P0, PT, R74, UR4, PT ;  /* 0x000000044a007c0c */ /* 0x002fda000bf06270 */
[----:B------:R-:W-:Y:S05]  /*0560*/  @P0 EXIT ;  /* 0x000000000000094d */ /* 0x000fea0003800000 */
[----:B------:R-:W1:Y:S01]  /*0570*/  LDCU UR4, c[0x0][0x360] ;  /* 0x00006c00ff0477ac */ /* 0x000e620008000800 */
[----:B-----5:R-:W-:Y:S01]  /*0580*/  IMAD.MOV.U32 R81, RZ, RZ, R20 ;  /* 0x000000ffff517224 */ /* 0x020fe200078e0014 */
[--C-:B------:R-:W-:Y:S01]  /*0590*/  SHF.R.U64 R80, R20, 0x10, R21.reuse ;  /* 0x0000001014507819 */ /* 0x100fe20000001215 */
[--C-:B0-----:R-:W-:Y:S01]  /*05a0*/  IMAD.MOV.U32 R38, RZ, RZ, R21.reuse ;  /* 0x000000ffff267224 */ /* 0x101fe200078e0015 */
[----:B------:R-:W-:Y:S01]  /*05b0*/  SHF.R.U32.HI R42, RZ, 0x10, R21 ;  /* 0x00000010ff2a7819 */ /* 0x000fe20000011615 */
[----:B------:R-:W-:Y:S01]  /*05c0*/  IMAD.MOV.U32 R90, RZ, RZ, R18 ;  /* 0x000000ffff5a7224 */ /* 0x000fe200078e0012 */
[----:B------:R-:W-:Y:S01]  /*05d0*/  MOV R21, R19 ;  /* 0x0000001300157202 */ /* 0x000fe20000000f00 */
[----:B------:R-:W-:Y:S01]  /*05e0*/  IMAD.MOV.U32 R95, RZ, RZ, R16 ;  /* 0x000000ffff5f7224 */ /* 0x000fe200078e0010 */
[--C-:B------:R-:W-:Y:S01]  /*05f0*/  SHF.R.U64 R91, R18, 0x10, R19.reuse ;  /* 0x00000010125b7819 */ /* 0x100fe20000001213 */
[----:B------:R-:W-:Y:S01]  /*0600*/  IMAD.MOV.U32 R100, RZ, RZ, R12 ;  /* 0x000000ffff647224 */ /* 0x000fe200078e000c */
[----:B------:R-:W-:Y:S01]  /*0610*/  SHF.R.U32.HI R20, RZ, 0x10, R19 ;  /* 0x00000010ff147819 */ /* 0x000fe20000011613 */
[--C-:B------:R-:W-:Y:S01]  /*0620*/  IMAD.MOV.U32 R19, RZ, RZ, R17.reuse ;  /* 0x000000ffff137224 */ /* 0x100fe200078e0011 */
[--C-:B------:R-:W-:Y:S01]  /*0630*/  SHF.R.U64 R96, R16, 0x10, R17.reuse ;  /* 0x0000001010607819 */ /* 0x100fe20000001211 */
[----:B------:R-:W-:Y:S01]  /*0640*/  IMAD.MOV.U32 R102, RZ, RZ, R10 ;  /* 0x000000ffff667224 */ /* 0x000fe200078e000a */
[----:B------:R-:W-:Y:S01]  /*0650*/  SHF.R.U32.HI R18, RZ, 0x10, R17 ;  /* 0x00000010ff127819 */ /* 0x000fe20000011611 */
[--C-:B------:R-:W-:Y:S01]  /*0660*/  IMAD.MOV.U32 R17, RZ, RZ, R15.reuse ;  /* 0x000000ffff117224 */ /* 0x100fe200078e000f */
[----:B------:R-:W-:Y:S01]  /*0670*/  MOV R16, R14 ;  /* 0x0000000e00107202 */ /* 0x000fe20000000f00 */
[----:B------:R-:W-:Y:S01]  /*0680*/  IMAD.MOV.U32 R106, RZ, RZ, R4 ;  /* 0x000000ffff6a7224 */ /* 0x000fe200078e0004 */
[--C-:B------:R-:W-:Y:S01]  /*0690*/  SHF.R.U64 R99, R14, 0x10, R15.reuse ;  /* 0x000000100e637819 */ /* 0x100fe2000000120f */
[----:B------:R-:W-:Y:S01]  /*06a0*/  IMAD.MOV.U32 R108, RZ, RZ, R6 ;  /* 0x000000ffff6c7224 */ /* 0x000fe200078e0006 */
[----:B------:R-:W-:Y:S01]  /*06b0*/  SHF.R.U32.HI R14, RZ, 0x10, R15 ;  /* 0x00000010ff0e7819 */ /* 0x000fe2000001160f */
[----:B-1----:R-:W-:Y:S01]  /*06c0*/  IMAD R71, R74, UR4, R71 ;  /* 0x000000044a477c24 */ /* 0x002fe2000f8e0247 */
[----:B------:R-:W-:Y:S01]  /*06d0*/  SHF.R.U64 R101, R12, 0x10, R13 ;  /* 0x000000100c657819 */ /* 0x000fe2000000120d */
[----:B------:R-:W-:Y:S01]  /*06e0*/  IMAD.MOV.U32 R29, RZ, RZ, R31 ;  /* 0x000000ffff1d7224 */ /* 0x000fe200078e001f */
[----:B------:R-:W-:Y:S01]  /*06f0*/  MOV R15, R13 ;  /* 0x0000000d000f7202 */ /* 0x000fe20000000f00 */
        /* <DEDUP_REMOVED lines=11> */
[----:B------:R-:W-:Y:S01]  /*07b0*/  SHF.R.U32.HI R8, RZ, 0x10, R9 ;  /* 0x00000010ff087819 */ /* 0x000fe20000011609 */
[----:B------:R-:W-:Y:S01]  /*07c0*/  IMAD.MOV.U32 R28, RZ, RZ, R32 ;  /* 0x000000ffff1c7224 */ /* 0x000fe200078e0020 */
[--C-:B------:R-:W-:Y:S01]  /*07d0*/  SHF.R.U64 R107, R4, 0x10, R5.reuse ;  /* 0x00000010046b7819 */ /* 0x100fe20000001205 */
[----:B------:R-:W-:Y:S01]  /*07e0*/  IMAD.MOV.U32 R86, RZ, RZ, R34 ;  /* 0x000000ffff567224 */ /* 0x000fe200078e0022 */
[----:B------:R-:W-:Y:S01]  /*07f0*/  MOV R9, R5 ;  /* 0x0000000500097202 */ /* 0x000fe20000000f00 */
[----:B------:R-:W-:Y:S01]  /*0800*/  HFMA2 R67, -RZ, RZ, 0, 0 ;  /* 0x00000000ff437431 */ /* 0x000fe200000001ff */
[----:B------:R-:W-:Y:S01]  /*0810*/  SHF.R.U32.HI R4, RZ, 0x10, R5 ;  /* 0x00000010ff047819 */ /* 0x000fe20000011605 */
[--C-:B------:R-:W-:Y:S01]  /*0820*/  IMAD.MOV.U32 R5, RZ, RZ, R7.reuse ;  /* 0x000000ffff057224 */ /* 0x100fe200078e0007 */
[----:B------:R-:W-:Y:S01]  /*0830*/  SHF.R.U64 R109, R6, 0x10, R7 ;  /* 0x00000010066d7819 */ /* 0x000fe20000001207 */
[----:B------:R-:W0:Y:S01]  /*0840*/  LDCU UR10, c[0x0][0x404] ;  /* 0x00008080ff0a77ac */ /* 0x000e220008000800 */
[----:B------:R-:W-:Y:S01]  /*0850*/  PRMT R107, R107, 0x5410, R4 ;  /* 0x000054106b6b7816 */ /* 0x000fe20000000004 */
[----:B------:R-:W-:Y:S01]  /*0860*/  IMAD.HI.U32 R4, R71, -0x326172a9, RZ ;  /* 0xcd9e8d5747047827 */ /* 0x000fe200078e00ff */
[----:B------:R-:W-:Y:S01]  /*0870*/  PRMT R108, R108, 0x5410, R5 ;  /* 0x000054106c6c7816 */ /* 0x000fe20000000005 */
[----:B------:R-:W1:Y:S01]  /*0880*/  LDCU.U8 UR11, c[0x0][0x410] ;  /* 0x00008200ff0b77ac */ /* 0x000e620008000000 */
[----:B------:R-:W-:Y:S01]  /*0890*/  SHF.R.U32.HI R0, RZ, 0x10, R7 ;  /* 0x00000010ff007819 */ /* 0x000fe20000011607 */
[C---:B------:R-:W-:Y:S01]  /*08a0*/  IMAD.HI.U32 R5, R72.reuse, -0x2daee0ad, RZ ;  /* 0xd2511f5348057827 */ /* 0x040fe200078e00ff */
[----:B------:R-:W-:Y:S01]  /*08b0*/  LOP3.LUT R4, R73, R4, R58, 0x96, !PT ;  /* 0x0000000449047212 */ /* 0x000fe200078e963a */
[----:B------:R-:W2:Y:S01]  /*08c0*/  LDCU UR14, c[0x0][0x400] ;  /* 0x00008000ff0e77ac */ /* 0x000ea20008000800 */
[----:B------:R-:W-:Y:S01]  /*08d0*/  PRMT R103, R103, 0x5410, R10 ;  /* 0x0000541067677816 */ /* 0x000fe2000000000a */
[----:B------:R-:W-:Y:S01]  /*08e0*/  IMAD R10, R72, -0x2daee0ad, RZ ;  /* 0xd2511f53480a7824 */ /* 0x000fe200078e02ff */
[----:B------:R-:W-:Y:S01]  /*08f0*/  LOP3.LUT R5, R5, R59, RZ, 0x3c, !PT ;  /* 0x0000003b05057212 */ /* 0x000fe200078e3cff */
[----:B------:R-:W-:Y:S01]  /*0900*/  IMAD R7, R71, -0x326172a9, RZ ;  /* 0xcd9e8d5747077824 */ /* 0x000fe200078e02ff */
[----:B------:R-:W-:Y:S01]  /*0910*/  PRMT R104, R104, 0x5410, R11 ;  /* 0x0000541068687816 */ /* 0x000fe2000000000b */
[----:B------:R-:W-:Y:S01]  /*0920*/  VIADD R11, R59, 0xbb67ae85 ;  /* 0xbb67ae853b0b7836 */ /* 0x000fe20000000000 */
[----:B------:R-:W-:Y:S01]  /*0930*/  PRMT R106, R106, 0x5410, R9 ;  /* 0x000054106a6a7816 */ /* 0x000fe20000000009 */
[----:B------:R-:W-:Y:S01]  /*0940*/  IMAD.HI.U32 R6, R5, -0x326172a9, RZ ;  /* 0xcd9e8d5705067827 */ /* 0x000fe200078e00ff */
[----:B------:R-:W-:Y:S01]  /*0950*/  PRMT R105, R105, 0x5410, R8 ;  /* 0x0000541069697816 */ /* 0x000fe20000000008 */
[----:B------:R-:W3:Y:S01]  /*0960*/  LDCU.64 UR12, c[0x0][0x408] ;  /* 0x00008100ff0c77ac */ /* 0x000ee20008000a00 */
[----:B------:R-:W-:Y:S01]  /*0970*/  IADD3 R8, PT, PT, R58, -0x61c88647, RZ ;  /* 0x9e3779b93a087810 */ /* 0x000fe20007ffe0ff */
[----:B------:R-:W-:Y:S01]  /*0980*/  IMAD.HI.U32 R9, R4, -0x2daee0ad, RZ ;  /* 0xd2511f5304097827 */ /* 0x000fe200078e00ff */
[----:B------:R-:W-:Y:S01]  /*0990*/  PRMT R101, R101, 0x5410, R12 ;  /* 0x0000541065657816 */ /* 0x000fe2000000000c */
[----:B------:R-:W4:Y:S01]  /*09a0*/  LDCU.64 UR8, c[0x0][0x3a0] ;  /* 0x00007400ff0877ac */ /* 0x000f220008000a00 */
[----:B------:R-:W-:Y:S01]  /*09b0*/  LOP3.LUT R6, R8, R7, R6, 0x96, !PT ;  /* 0x0000000708067212 */ /* 0x000fe200078e9606 */
[----:B------:R-:W-:Y:S01]  /*09c0*/  IMAD R5, R5, -0x326172a9, RZ ;  /* 0xcd9e8d5705057824 */ /* 0x000fe200078e02ff */
[----:B------:R-:W-:Y:S01]  /*09d0*/  LOP3.LUT R9, R11, R10, R9, 0x96, !PT ;  /* 0x0000000a0b097212 */ /* 0x000fe200078e9609 */
[----:B------:R-:W-:Y:S01]  /*09e0*/  IMAD R11, R4, -0x2daee0ad, RZ ;  /* 0xd2511f53040b7824 */ /* 0x000fe200078e02ff */
[----:B------:R-:W-:Y:S01]  /*09f0*/  IADD3 R7, PT, PT, R58, 0x3c6ef372, RZ ;  /* 0x3c6ef3723a077810 */ /* 0x000fe20007ffe0ff */
[----:B------:R-:W-:Y:S01]  /*0a00*/  VIADD R10, R59, 0x76cf5d0a ;  /* 0x76cf5d0a3b0a7836 */ /* 0x000fe20000000000 */
[--C-:B------:R-:W-:Y:S01]  /*0a10*/  SHF.R.U64 R110, R56, 0x10, R57.reuse ;  /* 0x00000010386e7819 */ /* 0x100fe20000001239 */
[----:B------:R-:W-:Y:S01]  /*0a20*/  IMAD.HI.U32 R8, R6, -0x2daee0ad, RZ ;  /* 0xd2511f5306087827 */ /* 0x000fe200078e00ff */
[----:B------:R-:W-:Y:S01]  /*0a30*/  SHF.R.U32.HI R12, RZ, 0x10, R57 ;  /* 0x00000010ff0c7819 */ /* 0x000fe20000011639 */
[----:B------:R-:W-:Y:S01]  /*0a40*/  UPLOP3.LUT UP0, UPT, UPT, UPT, UPT, 0x40, 0x4 ;  /* 0x000000000004789c */ /* 0x000fe20003f0e870 */
[----:B------:R-:W-:Y:S01]  /*0a50*/  SHF.R.U64 R111, R54, 0x10, R55 ;  /* 0x00000010366f7819 */ /* 0x000fe20000001237 */
[----:B------:R-:W-:Y:S01]  /*0a60*/  IMAD.HI.U32 R4, R9, -0x326172a9, RZ ;  /* 0xcd9e8d5709047827 */ /* 0x000fe200078e00ff */
[----:B------:R-:W-:-:S02]  /*0a70*/  LOP3.LUT R8, R10, R11, R8, 0x96, !PT ;  /* 0x0000000b0a087212 */ /* 0x000fc400078e9608 */
[----:B------:R-:W-:Y:S01]  /*0a80*/  PRMT R110, R110, 0x5410, R12 ;  /* 0x000054106e6e7816 */ /* 0x000fe2000000000c */
[----:B------:R-:W-:Y:S01]  /*0a90*/  IMAD R10, R6, -0x2daee0ad, RZ ;  /* 0xd2511f53060a7824 */ /* 0x000fe200078e02ff */
[----:B------:R-:W-:Y:S01]  /*0aa0*/  LOP3.LUT R4, R7, R5, R4, 0x96, !PT ;  /* 0x0000000507047212 */ /* 0x000fe200078e9604 */
[----:B------:R-:W-:Y:S01]  /*0ab0*/  IMAD R6, R9, -0x326172a9, RZ ;  /* 0xcd9e8d5709067824 */ /* 0x000fe200078e02ff */
[----:B------:R-:W-:Y:S01]  /*0ac0*/  SHF.R.U32.HI R12, RZ, 0x10, R55 ;  /* 0x00000010ff0c7819 */ /* 0x000fe20000011637 */
[----:B------:R-:W-:Y:S01]  /*0ad0*/  VIADD R7, R58, 0xdaa66d2b ;  /* 0xdaa66d2b3a077836 */ /* 0x000fe20000000000 */
[--C-:B------:R-:W-:Y:S01]  /*0ae0*/  SHF.R.U64 R112, R52, 0x10, R53.reuse ;  /* 0x0000001034707819 */ /* 0x100fe20000001235 */
[----:B------:R-:W-:Y:S01]  /*0af0*/  IMAD.HI.U32 R5, R8, -0x326172a9, RZ ;  /* 0xcd9e8d5708057827 */ /* 0x000fe200078e00ff */
[----:B------:R-:W-:Y:S02]  /*0b00*/  PRMT R111, R111, 0x5410, R12 ;  /* 0x000054106f6f7816 */ /* 0x000fe4000000000c */
[----:B------:R-:W-:Y:S01]  /*0b10*/  SHF.R.U32.HI R12, RZ, 0x10, R53 ;  /* 0x00000010ff0c7819 */ /* 0x000fe20000011635 */
[----:B------:R-:W-:Y:S01]  /*0b20*/  IMAD.HI.U32 R9, R4, -0x2daee0ad, RZ ;  /* 0xd2511f5304097827 */ /* 0x000fe200078e00ff */
[----:B------:R-:W-:-:S02]  /*0b30*/  LOP3.LUT R5, R7, R6, R5, 0x96, !PT ;  /* 0x0000000607057212 */ /* 0x000fc400078e9605 */
[----:B------:R-:W-:Y:S01]  /*0b40*/  PRMT R112, R112, 0x5410, R12 ;  /* 0x0000541070707816 */ /* 0x000fe2000000000c */
[----:B------:R-:W-:Y:S01]  /*0b50*/  VIADD R11, R59, 0x32370b8f ;  /* 0x32370b8f3b0b7836 */ /* 0x000fe20000000000 */
[--C-:B------:R-:W-:Y:S01]  /*0b60*/  SHF.R.U64 R113, R50, 0x10, R51.reuse ;  /* 0x0000001032717819 */ /* 0x100fe20000001233 */
[----:B------:R-:W-:Y:S01]  /*0b70*/  IMAD R7, R8, -0x326172a9, RZ ;  /* 0xcd9e8d5708077824 */ /* 0x000fe200078e02ff */
[----:B------:R-:W-:Y:S01]  /*0b80*/  SHF.R.U32.HI R12, RZ, 0x10, R51 ;  /* 0x00000010ff0c7819 */ /* 0x000fe20000011633 */
[----:B------:R-:W-:Y:S01]  /*0b90*/  IMAD.HI.U32 R8, R5, -0x2daee0ad, RZ ;  /* 0xd2511f5305087827 */ /* 0x000fe200078e00ff */
[----:B------:R-:W-:Y:S02]  /*0ba0*/  LOP3.LUT R9, R11, R10, R9, 0x96, !PT ;  /* 0x0000000a0b097212 */ /* 0x000fe400078e9609 */
[----:B------:R-:W-:Y:S01]  /*0bb0*/  IADD3 R10, PT, PT, R59, -0x126145ec, RZ ;  /* 0xed9eba143b0a7810 */ /* 0x000fe20007ffe0ff */
[----:B------:R-:W-:Y:S01]  /*0bc0*/  IMAD R11, R4, -0x2daee0ad, RZ ;  /* 0xd2511f53040b7824 */ /* 0x000fe200078e02ff */
[----:B------:R-:W-:Y:S01]  /*0bd0*/  PRMT R113, R113, 0x5410, R12 ;  /* 0x0000541071717816 */ /* 0x000fe2000000000c */
[----:B------:R-:W-:Y:S01]  /*0be0*/  IMAD.HI.U32 R4, R9, -0x326172a9, RZ ;  /* 0xcd9e8d5709047827 */ /* 0x000fe200078e00ff */
[----:B------:R-:W-:-:S02]  /*0bf0*/  SHF.R.U64 R114, R48, 0x10, R49 ;  /* 0x0000001030727819 */ /* 0x000fc40000001231 */
[----:B------:R-:W-:Y:S01]  /*0c00*/  LOP3.LUT R8, R10, R11, R8, 0x96, !PT ;  /* 0x0000000b0a087212 */ /* 0x000fe200078e9608 */
[----:B------:R-:W-:Y:S01]  /*0c10*/  VIADD R6, R58, 0x78dde6e4 ;  /* 0x78dde6e43a067836 */ /* 0x000fe20000000000 */
[----:B------:R-:W-:Y:S01]  /*0c20*/  IADD3 R11, PT, PT, R59, -0x56f99767, RZ ;  /* 0xa90668993b0b7810 */ /* 0x000fe20007ffe0ff */
[----:B------:R-:W-:Y:S01]  /*0c30*/  IMAD R10, R5, -0x2daee0ad, RZ ;  /* 0xd2511f53050a7824 */ /* 0x000fe200078e02ff */
[----:B------:R-:W-:Y:S01]  /*0c40*/  SHF.R.U32.HI R12, RZ, 0x10, R49 ;  /* 0x00000010ff0c7819 */ /* 0x000fe20000011631 */
[----:B------:R-:W-:Y:S01]  /*0c50*/  IMAD.HI.U32 R5, R8, -0x326172a9, RZ ;  /* 0xcd9e8d5708057827 */ /* 0x000fe200078e00ff */
[----:B------:R-:W-:Y:S02]  /*0c60*/  LOP3.LUT R4, R6, R7, R4, 0x96, !PT ;  /* 0x0000000706047212 */ /* 0x000fe400078e9604 */
[----:B------:R-:W-:Y:S01]  /*0c70*/  PRMT R114, R114, 0x5410, R12 ;  /* 0x0000541072727816 */ /* 0x000fe2000000000c */
[----:B------:R-:W-:Y:S01]  /*0c80*/  IMAD R6, R9, -0x326172a9, RZ ;  /* 0xcd9e8d5709067824 */ /* 0x000fe200078e02ff */
[--C-:B------:R-:W-:Y:S01]  /*0c90*/  SHF.R.U64 R115, R46, 0x10, R47.reuse ;  /* 0x000000102e737819 */ /* 0x100fe2000000122f */
[----:B------:R-:W-:Y:S01]  /*0ca0*/  VIADD R7, R58, 0x1715609d ;  /* 0x1715609d3a077836 */ /* 0x000fe20000000000 */
[----:B------:R-:W-:Y:S01]  /*0cb0*/  SHF.R.U32.HI R12, RZ, 0x10, R47 ;  /* 0x00000010ff0c7819 */ /* 0x000fe2000001162f */
[----:B------:R-:W-:Y:S01]  /*0cc0*/  IMAD.HI.U32 R9, R4, -0x2daee0ad, RZ ;  /* 0xd2511f5304097827 */ /* 0x000fe200078e00ff */
[----:B------:R-:W-:-:S02]  /*0cd0*/  SHF.R.U64 R78, R22, 0x10, R23 ;  /* 0x00000010164e7819 */ /* 0x000fc40000001217 */
[----:B------:R-:W-:Y:S01]  /*0ce0*/  LOP3.LUT R5, R7, R6, R5, 0x96, !PT ;  /* 0x0000000607057212 */ /* 0x000fe200078e9605 */
[----:B------:R-:W-:Y:S01]  /*0cf0*/  IMAD R7, R8, -0x326172a9, RZ ;  /* 0xcd9e8d5708077824 */ /* 0x000fe200078e02ff */
[----:B------:R-:W-:Y:S01]  /*0d00*/  LOP3.LUT R9, R11, R10, R9, 0x96, !PT ;  /* 0x0000000a0b097212 */ /* 0x000fe200078e9609 */
[----:B------:R-:W-:Y:S01]  /*0d10*/  IMAD R11, R4, -0x2daee0ad, RZ ;  /* 0xd2511f53040b7824 */ /* 0x000fe200078e02ff */
[----:B------:R-:W-:Y:S01]  /*0d20*/  SHF.R.U32.HI R43, RZ, 0x10, R23 ;  /* 0x00000010ff2b7819 */ /* 0x000fe20000011617 */
[----:B------:R-:W-:Y:S01]  /*0d30*/  VIADD R10, R59, 0x646e171e ;  /* 0x646e171e3b0a7836 */ /* 0x000fe20000000000 */
[----:B------:R-:W-:Y:S01]  /*0d40*/  MOV R40, R25 ;  /* 0x0000001900287202 */ /* 0x000fe20000000f00 */
[----:B------:R-:W-:Y:S01]  /*0d50*/  IMAD.HI.U32 R8, R5, -0x2daee0ad, RZ ;  /* 0xd2511f5305087827 */ /* 0x000fe200078e00ff */
[--C-:B------:R-:W-:Y:S02]  /*0d60*/  SHF.R.U64 R76, R24, 0x10, R25.reuse ;  /* 0x00000010184c7819 */ /* 0x100fe40000001219 */
[----:B------:R-:W-:Y:S01]  /*0d70*/  SHF.R.U32.HI R60, RZ, 0x10, R25 ;  /* 0x00000010ff3c7819 */ /* 0x000fe20000011619 */
[----:B------:R-:W-:Y:S01]  /*0d80*/  IMAD.HI.U32 R4, R9, -0x326172a9, RZ ;  /* 0xcd9e8d5709047827 */ /* 0x000fe200078e00ff */
[----:B------:R-:W-:-:S02]  /*0d90*/  LOP3.LUT R8, R10, R11, R8, 0x96, !PT ;  /* 0x0000000b0a087212 */ /* 0x000fc400078e9608 */
[----:B------:R-:W-:Y:S01]  /*0da0*/  MOV R79, R22 ;  /* 0x00000016004f7202 */ /* 0x000fe20000000f00 */
[----:B------:R-:W-:Y:S01]  /*0db0*/  VIADD R6, R58, 0xb54cda56 ;  /* 0xb54cda563a067836 */ /* 0x000fe20000000000 */
[--C-:B------:R-:W-:Y:S01]  /*0dc0*/  SHF.R.U64 R64, R26, 0x10, R27.reuse ;  /* 0x000000101a407819 */ /* 0x100fe2000000121b */
[----:B------:R-:W-:Y:S01]  /*0dd0*/  IMAD R10, R5, -0x2daee0ad, RZ ;  /* 0xd2511f53050a7824 */ /* 0x000fe200078e02ff */
[----:B------:R-:W-:Y:S01]  /*0de0*/  SHF.R.U32.HI R63, RZ, 0x10, R27 ;  /* 0x00000010ff3f7819 */ /* 0x000fe2000001161b */
[----:B------:R-:W-:Y:S01]  /*0df0*/  IMAD.HI.U32 R5, R8, -0x326172a9, RZ ;  /* 0xcd9e8d5708057827 */ /* 0x000fe200078e00ff */
[----:B------:R-:W-:Y:S02]  /*0e00*/  LOP3.LUT R4, R6, R7, R4, 0x96, !PT ;  /* 0x0000000706047212 */ /* 0x000fe400078e9604 */
[----:B------:R-:W-:Y:S01]  /*0e10*/  IADD3 R7, PT, PT, R58, 0x5384540f, RZ ;  /* 0x5384540f3a077810 */ /* 0x000fe20007ffe0ff */
[----:B------:R-:W-:Y:S01]  /*0e20*/  IMAD R6, R9, -0x326172a9, RZ ;  /* 0xcd9e8d5709067824 */ /* 0x000fe200078e02ff */
[----:B------:R-:W-:Y:S01]  /*0e30*/  MOV R62, R30 ;  /* 0x0000001e003e7202 */ /* 0x000fe20000000f00 */
[----:B------:R-:W-:Y:S01]  /*0e40*/  IMAD.HI.U32 R9, R4, -0x2daee0ad, RZ ;  /* 0xd2511f5304097827 */ /* 0x000fe200078e00ff */
[----:B------:R-:W-:-:S02]  /*0e50*/  SHF.R.U64 R82, R30, 0x10, R31 ;  /* 0x000000101e527819 */ /* 0x000fc4000000121f */
[----:B------:R-:W-:Y:S01]  /*0e60*/  LOP3.LUT R5, R7, R6, R5, 0x96, !PT ;  /* 0x0000000607057212 */ /* 0x000fe200078e9605 */
[----:B------:R-:W-:Y:S01]  /*0e70*/  VIADD R11, R59, 0x1fd5c5a3 ;  /* 0x1fd5c5a33b0b7836 */ /* 0x000fe20000000000 */
[----:B------:R-:W-:Y:S01]  /*0e80*/  IADD3 R6, PT, PT, R58, -0xe443238, RZ ;  /* 0xf1bbcdc83a067810 */ /* 0x000fe20007ffe0ff */
[----:B------:R-:W-:Y:S01]  /*0e90*/  IMAD R7, R8, -0x326172a9, RZ ;  /* 0xcd9e8d5708077824 */ /* 0x000fe200078e02ff */
[----:B------:R-:W-:Y:S01]  /*0ea0*/  PRMT R115, R115, 0x5410, R12 ;  /* 0x0000541073737816 */ /* 0x000fe2000000000c */
[----:B------:R-:W-:Y:S01]  /*0eb0*/  IMAD.HI.U32 R8, R5, -0x2daee0ad, RZ ;  /* 0xd2511f5305087827 */ /* 0x000fe200078e00ff */
[----:B------:R-:W-:Y:S02]  /*0ec0*/  LOP3.LUT R9, R11, R10, R9, 0x96, !PT ;  /* 0x0000000a0b097212 */ /* 0x000fe400078e9609 */
[----:B------:R-:W-:Y:S01]  /*0ed0*/  SHF.R.U32.HI R30, RZ, 0x10, R31 ;  /* 0x00000010ff1e7819 */ /* 0x000fe2000001161f */
[----:B------:R-:W-:Y:S01]  /*0ee0*/  IMAD R11, R4, -0x2daee0ad, RZ ;  /* 0xd2511f53040b7824 */ /* 0x000fe200078e02ff */
[----:B------:R-:W-:Y:S01]  /*0ef0*/  MOV R27, R33 ;  /* 0x00000021001b7202 */ /* 0x000fe20000000f00 */
[----:B------:R-:W-:Y:S01]  /*0f00*/  VIADD R10, R59, 0xdb3d7428 ;  /* 0xdb3d74283b0a7836 */ /* 0x000fe20000000000 */
[--C-:B------:R-:W-:Y:S01]  /*0f10*/  SHF.R.U64 R84, R32, 0x10, R33.reuse ;  /* 0x0000001020547819 */ /* 0x100fe20000001221 */
[----:B------:R-:W-:Y:S01]  /*0f20*/  IMAD.HI.U32 R4, R9, -0x326172a9, RZ ;  /* 0xcd9e8d5709047827 */ /* 0x000fe200078e00ff */
[----:B------:R-:W-:-:S02]  /*0f30*/  SHF.R.U32.HI R26, RZ, 0x10, R33 ;  /* 0x00000010ff1a7819 */ /* 0x000fc40000011621 */
[----:B------:R-:W-:Y:S01]  /*0f40*/  LOP3.LUT R8, R10, R11, R8, 0x96, !PT ;  /* 0x0000000b0a087212 */ /* 0x000fe200078e9608 */
[--C-:B------:R-:W-:Y:S01]  /*0f50*/  IMAD.MOV.U32 R25, RZ, RZ, R35.reuse ;  /* 0x000000ffff197224 */ /* 0x100fe200078e0023 */
[----:B------:R-:W-:Y:S01]  /*0f60*/  LOP3.LUT R4, R6, R7, R4, 0x96, !PT ;  /* 0x0000000706047212 */ /* 0x000fe200078e9604 */
[----:B------:R-:W-:Y:S01]  /*0f70*/  IMAD R6, R5, -0x2daee0ad, RZ ;  /* 0xd2511f5305067824 */ /* 0x000fe200078e02ff */
[----:B------:R-:W-:Y:S01]  /*0f80*/  SHF.R.U64 R87, R34, 0x10, R35 ;  /* 0x0000001022577819 */ /* 0x000fe20000001223 */
[----:B------:R-:W-:Y:S01]  /*0f90*/  IMAD.MOV.U32 R23, RZ, RZ, R37 ;  /* 0x000000ffff177224 */ /* 0x000fe200078e0025 */
[----:B------:R-:W-:Y:S01]  /*0fa0*/  SHF.R.U32.HI R24, RZ, 0x10, R35 ;  /* 0x00000010ff187819 */ /* 0x000fe20000011623 */
[----:B------:R-:W-:Y:S01]  /*0fb0*/  VIADD R7, R58, 0x8ff34781 ;  /* 0x8ff347813a077836 */ /* 0x000fe20000000000 */
[----:B------:R-:W-:Y:S01]  /*0fc0*/  MOV R88, R36 ;  /* 0x0000002400587202 */ /* 0x000fe20000000f00 */
[----:B------:R-:W-:Y:S01]  /*0fd0*/  IMAD R9, R9, -0x326172a9, RZ ;  /* 0xcd9e8d5709097824 */ /* 0x000fe200078e02ff */
[--C-:B------:R-:W-:Y:S01]  /*0fe0*/  SHF.R.U64 R89, R36, 0x10, R37.reuse ;  /* 0x0000001024597819 */ /* 0x100fe20000001225 */
[----:B------:R-:W-:Y:S01]  /*0ff0*/  IMAD.HI.U32 R70, R8, -0x326172a9, RZ ;  /* 0xcd9e8d5708467827 */ /* 0x000fe200078e00ff */
[----:B------:R-:W-:-:S02]  /*1000*/  SHF.R.U32.HI R22, RZ, 0x10, R37 ;  /* 0x00000010ff167819 */ /* 0x000fc40000011625 */
[----:B------:R-:W-:Y:S01]  /*1010*/  PRMT R0, R0, 0x5410, R29 ;  /* 0x0000541000007816 */ /* 0x000fe2000000001d */
[----:B------:R-:W-:Y:S01]  /*1020*/  IMAD.HI.U32 R69, R4, -0x2daee0ad, RZ ;  /* 0xd2511f5304457827 */ /* 0x000fe200078e00ff */
[--C-:B------:R-:W-:Y:S02]  /*1030*/  SHF.R.U64 R116, R44, 0x10, R45.reuse ;  /* 0x000000102c747819 */ /* 0x100fe4000000122d */
[----:B------:R-:W-:Y:S01]  /*1040*/  SHF.R.U32.HI R12, RZ, 0x10, R45 ;  /* 0x00000010ff0c7819 */ /* 0x000fe2000001162d */
[----:B------:R-:W-:Y:S01]  /*1050*/  VIADD R5, R59, 0x96a522ad ;  /* 0x96a522ad3b057836 */ /* 0x000fe20000000000 */
[--C-:B------:R-:W-:Y:S01]  /*1060*/  SHF.R.U64 R117, R2, 0x10, R3.reuse ;  /* 0x0000001002757819 */ /* 0x100fe20000001203 */
[----:B------:R-:W-:Y:S01]  /*1070*/  IMAD R66, R8, -0x326172a9, RZ ;  /* 0xcd9e8d5708427824 */ /* 0x000fe200078e02ff */
[----:B------:R-:W-:Y:S01]  /*1080*/  SHF.R.U32.HI R10, RZ, 0x10, R3 ;  /* 0x00000010ff0a7819 */ /* 0x000fe20000011603 */
        /* <DEDUP_REMOVED lines=29> */
[----:B------:R-:W-:Y:S02]  /*1260*/  LOP3.LUT R70, R7, R9, R70, 0x96, !PT ;  /* 0x0000000907467212 */ /* 0x000fe400078e9646 */
[----:B------:R-:W-:Y:S02]  /*1270*/  LOP3.LUT R69, R5, R6, R69, 0x96, !PT ;  /* 0x0000000605457212 */ /* 0x000fe400078e9645 */
[----:B01234-:R-:W-:-:S07]  /*1280*/  LOP3.LUT R68, R68, 0x3, RZ, 0xc0, !PT ;  /* 0x0000000344447812 */ /* 0x01ffce00078ec0ff */
.L_x_24445:
[----:B------:R-:W0:Y:S01]  /*1290*/  LDC.64 R12, c[0x0][0x3f0] ;  /* 0x0000fc00ff0c7b82 */ /* 0x000e220000000a00 */
[----:B------:R-:W1:Y:S07]  /*12a0*/  S2R R85, SR_TID.X ;  /* 0x0000000000557919 */ /* 0x000e6e0000002100 */
[----:B------:R-:W2:Y:S08]  /*12b0*/  LDC R94, c[0x0][0x388] ;  /* 0x0000e200ff5e7b82 */ /* 0x000eb00000000800 */
[----:B------:R-:W3:Y:S01]  /*12c0*/  LDC.64 R16, c[0x0][0x3f8] ;  /* 0x0000fe00ff107b82 */ /* 0x000ee20000000a00 */
[----:B0-----:R-:W-:-:S06]  /*12d0*/  IMAD.WIDE R20, R74, 0x4, R12 ;  /* 0x000000044a147825 */ /* 0x001fcc00078e020c */
[----:B------:R-:W4:Y:S01]  /*12e0*/  LDG.E R20, desc[UR6][R20.64] ;  /* 0x0000000614147981 */ /* 0x000f22000c1e1900 */
[----:B------:R-:W-:Y:S02]  /*12f0*/  IMAD.MOV.U32 R60, RZ, RZ, RZ ;  /* 0x000000ffff3c7224 */ /* 0x000fe400078e00ff */
        /* <DEDUP_REMOVED lines=22> */
[----:B------:R-:W-:Y:S01]  /*1460*/  @!P2 MOV R12, R68 ;  /* 0x00000044000ca202 */ /* 0x000fe20000000f00 */
[----:B------:R-:W-:Y:S02]  /*1470*/  @!P2 IMAD.MOV.U32 R16, RZ, RZ, R65 ;  /* 0x000000ffff10a224 */ /* 0x000fe400078e0041 */
[----:B--2---:R-:W-:Y:S01]  /*1480*/  @!P2 IMAD.MOV.U32 R40, RZ, RZ, R4 ;  /* 0x000000ffff28a224 */ /* 0x004fe200078e0004 */
        /* <DEDUP_REMOVED lines=16> */
.L_x_24179:
        /* <DEDUP_REMOVED lines=12> */
.L_x_24180:
        /* <DEDUP_REMOVED lines=12> */
[C---:B------:R-:W-:Y:S01]  /*1710*/  IADD3 R14, PT, PT, R59.reuse, 0x76cf5d0a, RZ ;  /* 0x76cf5d0a3b0e7810 */ /* 0x040fe20007ffe0ff */
[----:B------:R-:W-:Y:S02]  /*1720*/  VIADD R70, R58, 0x8ff34781 ;  /* 0x8ff347813a467836 */ /* 0x000fe40000000000 */
        /* <DEDUP_REMOVED lines=47> */
.L_x_24178:
        /* <DEDUP_REMOVED lines=9> */
[----:B------:R-:W-:Y:S01]  /*1ab0*/  FFMA.FTZ R40, R14, R40, R4 ;  /* 0x000000280e287223 */ /* 0x000fe20000010004 */
[----:B------:R-:W-:-:S07]  /*1ac0*/  PRMT R64, R13, 0x7610, R64 ;  /* 0x000076100d407816 */ /* 0x000fce0000000040 */
.L_x_24177:
        /* <DEDUP_REMOVED lines=15> */
.L_x_24183:
        /* <DEDUP_REMOVED lines=12> */
.L_x_24184:
        /* <DEDUP_REMOVED lines=12> */
[----:B------:R-:W-:Y:S02]  /*1d40*/  VIADD R69, R59, 0x96a522ad ;  /* 0x96a522ad3b457836 */ /* 0x000fe40000000000 */
[----:B------:R-:W-:Y:S01]  /*1d50*/  IMAD.WIDE.U32 R26, R12, -0x326172a9, RZ ;  /* 0xcd9e8d570c1a7825 */ /* 0x000fe200078e00ff */
[----:B------:R-:W-:Y:S02]  /*1d60*/  IADD3 R12, PT, PT, R58, 0x3c6ef372, RZ ;  /* 0x3c6ef3723a0c7810 */ /* 0x000fe40007ffe0ff */
[----:B------:R-:W-:Y:S01]  /*1d70*/  LOP3.LUT R22, R22, R24, R15, 0x96, !PT ;  /* 0x0000001816167212 */ /* 0x000fe200078e960f */
[----:B------:R-:W-:Y:S01]  /*1d80*/  VIADD R70, R58, 0x8ff34781 ;  /* 0x8ff347813a467836 */ /* 0x000fe20000000000 */
[----:B------:R-:W-:Y:S01]  /*1d90*/  LOP3.LUT R12, R12, R18, R27, 0x96, !PT ;  /* 0x000000120c0c7212 */ /* 0x000fe200078e961b */
[----:B------:R-:W-:-:S02]  /*1da0*/  VIADD R18, R58, 0xdaa66d2b ;  /* 0xdaa66d2b3a127836 */ /* 0x000fc40000000000 */
        /* <DEDUP_REMOVED lines=26> */
[----:B------:R-:W-:-:S03]  /*1f50*/  LOP3.LUT R14, R14, R26, R19, 0x96, !PT ;  /* 0x0000001a0e0e7212 */ /* 0x000fc600078e9613 */
[----:B------:R-:W-:Y:S02]  /*1f60*/  VIADD R12, R59, 0x1fd5c5a3 ;  /* 0x1fd5c5a33b0c7836 */ /* 0x000fe40000000000 */
[----:B------:R-:W-:-:S03]  /*1f70*/  IMAD.WIDE.U32 R14, R14, -0x2daee0ad, RZ ;  /* 0xd2511f530e0e7825 */ /* 0x000fc600078e00ff */
[----:B------:R-:W-:Y:S02]  /*1f80*/  LOP3.LUT R12, R12, R22, R25, 0x96, !PT ;  /* 0x000000160c0c7212 */ /* 0x000fe400078e9619 */
[----:B------:R-:W-:-:S03]  /*1f90*/  LOP3.LUT R13, R13, R24, R15, 0x96, !PT ;  /* 0x000000180d0d7212 */ /* 0x000fc600078e960f */
[----:B------:R-:W-:Y:S01]  /*1fa0*/  IMAD.WIDE.U32 R22, R12, -0x326172a9, RZ ;  /* 0xcd9e8d570c167825 */ /* 0x000fe200078e00ff */
[----:B------:R-:W-:-:S04]  /*1fb0*/  IADD3 R12, PT, PT, R58, -0xe443238, RZ ;  /* 0xf1bbcdc83a0c7810 */ /* 0x000fc80007ffe0ff */
[----:B------:R-:W-:Y:S01]  /*1fc0*/  LOP3.LUT R12, R12, R18, R23, 0x96, !PT ;  /* 0x000000120c0c7212 */ /* 0x000fe200078e9617 */
        /* <DEDUP_REMOVED lines=8> */
.L_x_24182:
        /* <DEDUP_REMOVED lines=11> */
.L_x_24181:
        /* <DEDUP_REMOVED lines=15> */
.L_x_24187:
        /* <DEDUP_REMOVED lines=12> */
.L_x_24188:
[----:B------:R-:W-:Y:S01]  /*22b0*/  IMAD.WIDE.U32 R26, R71, -0x326172a9, RZ ;  /* 0xcd9e8d57471a7825 */ /* 0x000fe200078e00ff */
[----:B------:R-:W-:Y:S02]  /*22c0*/  LOP3.LUT R18, R67, R23, R59, 0x96, !PT ;  /* 0x0000001743127212 */ /* 0x000fe400078e963b */
[C---:B------:R-:W-:Y:S01]  /*22d0*/  IADD3 R70, PT, PT, R58.reuse, -0x700cb87f, RZ ;  /* 0x8ff347813a467810 */ /* 0x040fe20007ffe0ff */
[----:B------:R-:W-:Y:S01]  /*22e0*/  VIADD R14, R58, 0x9e3779b9 ;  /* 0x9e3779b93a0e7836 */ /* 0x000fe20000000000 */
[----:B------:R-:W-:Y:S01]  /*22f0*/  LOP3.LUT R12, R73, R27, R58, 0x96, !PT ;  /* 0x0000001b490c7212 */ /* 0x000fe200078e963a */
[----:B------:R-:W-:-:S04]  /*2300*/  IMAD.WIDE.U32 R18, R18, -0x326172a9, RZ ;  /* 0xcd9e8d5712127825 */ /* 0x000fc800078e00ff */
[----:B------:R-:W-:Y:S01]  /*2310*/  IMAD.WIDE.U32 R24, R12, -0x2daee0ad, RZ ;  /* 0xd2511f530c187825 */ /* 0x000fe200078e00ff */
[C---:B------:R-:W-:Y:S02]  /*2320*/  IADD3 R12, PT, PT, R59.reuse, -0x4498517b, RZ ;  /* 0xbb67ae853b0c7810 */ /* 0x040fe40007ffe0ff */
[----:B------:R-:W-:Y:S01]  /*2330*/  LOP3.LUT R14, R14, R26, R19, 0x96, !PT ;  /* 0x0000001a0e0e7212 */ /* 0x000fe200078e9613 */
[C---:B------:R-:W-:Y:S01]  /*2340*/  VIADD R13, R59.reuse, 0xdb3d7428 ;  /* 0xdb3d74283b0d7836 */ /* 0x040fe20000000000 */
        /* <DEDUP_REMOVED lines=51> */
.L_x_24186:
        /* <DEDUP_REMOVED lines=9> */
[----:B------:R-:W-:Y:S01]  /*2710*/  FFMA.FTZ R42, R14, R42, R6 ;  /* 0x0000002a0e2a7223 */ /* 0x000fe20000010006 */
[----:B------:R-:W-:-:S07]  /*2720*/  PRMT R62, R13, 0x7610, R62 ;  /* 0x000076100d3e7816 */ /* 0x000fce000000003e */
.L_x_24185:
        /* <DEDUP_REMOVED lines=15> */
.L_x_24191:
        /* <DEDUP_REMOVED lines=12> */
.L_x_24192:
[----:B------:R-:W-:Y:S01]  /*28e0*/  IMAD.WIDE.U32 R24, R71, -0x326172a9, RZ ;  /* 0xcd9e8d5747187825 */ /* 0x000fe200078e00ff */
[----:B------:R-:W-:Y:S02]  /*28f0*/  LOP3.LUT R13, R67, R15, R59, 0x96, !PT ;  /* 0x0000000f430d7212 */ /* 0x000fe400078e963b */
[----:B------:R-:W-:Y:S01]  /*2900*/  IADD3 R69, PT, PT, R59, -0x695add53, RZ ;  /* 0x96a522ad3b457810 */ /* 0x000fe20007ffe0ff */
[----:B------:R-:W-:Y:S01]  /*2910*/  VIADD R70, R58, 0x8ff34781 ;  /* 0x8ff347813a467836 */ /* 0x000fe20000000000 */
[----:B------:R-:W-:Y:S01]  /*2920*/  LOP3.LUT R12, R73, R25, R58, 0x96, !PT ;  /* 0x00000019490c7212 */ /* 0x000fe200078e963a */
        /* <DEDUP_REMOVED lines=56> */
.L_x_24190:
        /* <DEDUP_REMOVED lines=10> */
[----:B------:R-:W-:Y:S01]  /*2d50*/  PRMT R0, R12, 0x7610, R0 ;  /* 0x000076100c007816 */ /* 0x000fe20000000000 */
[----:B------:R-:W-:Y:S06]  /*2d60*/  BRA `(.L_x_24189) ;  /* 0x0000001800407947 */ /* 0x000fec0003800000 */
.L_x_24176:
[----:B------:R-:W-:Y:S01]  /*2d70*/  MOV R12, R68 ;  /* 0x00000044000c7202 */ /* 0x000fe20000000f00 */
[----:B------:R-:W-:Y:S02]  /*2d80*/  IMAD.MOV.U32 R16, RZ, RZ, R65 ;  /* 0x000000ffff107224 */ /* 0x000fe400078e0041 */
[----:B------:R-:W-:Y:S01]  /*2d90*/  IMAD.MOV.U32 R40, RZ, RZ, RZ ;  /* 0x000000ffff287224 */ /* 0x000fe200078e00ff */
        /* <DEDUP_REMOVED lines=16> */
.L_x_24195:
        /* <DEDUP_REMOVED lines=12> */
.L_x_24196:
        /* <DEDUP_REMOVED lines=61> */
.L_x_24194:
        /* <DEDUP_REMOVED lines=11> */
.L_x_24193:
        /* <DEDUP_REMOVED lines=15> */
.L_x_24199:
        /* <DEDUP_REMOVED lines=12> */
.L_x_24200:
        /* <DEDUP_REMOVED lines=61> */
.L_x_24198:
        /* <DEDUP_REMOVED lines=11> */
.L_x_24197:
        /* <DEDUP_REMOVED lines=15> */
.L_x_24203:
        /* <DEDUP_REMOVED lines=12> */
.L_x_24204:
        /* <DEDUP_REMOVED lines=61> */
.L_x_24202:
        /* <DEDUP_REMOVED lines=11> */
.L_x_24201:
        /* <DEDUP_REMOVED lines=15> */
.L_x_24206:
        /* <DEDUP_REMOVED lines=12> */
.L_x_24207:
        /* <DEDUP_REMOVED lines=61> */
.L_x_24205:
        /* <DEDUP_REMOVED lines=11> */
.L_x_24189:
        /* <DEDUP_REMOVED lines=10> */
[----:B0-----:R-:W0:Y:S01]  /*4710*/  LDC.64 R24, c[0x0][0x3b0] ;  /* 0x0000ec00ff187b82 */ /* 0x001e220000000a00 */
[----:B------:R-:W-:Y:S01]  /*4720*/  IMAD.U32 R15, R62, 0x10000, RZ ;  /* 0x000100003e0f7824 */ /* 0x000fe200078e00ff */
[----:B------:R-:W-:Y:S02]  /*4730*/  LOP3.LUT R12, R0, 0xffff, RZ, 0xc0, !PT ;  /* 0x0000ffff000c7812 */ /* 0x000fe400078ec0ff */
[----:B------:R-:W-:Y:S02]  /*4740*/  LOP3.LUT R14, R63, 0xff, RZ, 0xc0, !PT ;  /* 0x000000ff3f0e7812 */ /* 0x000fe400078ec0ff */
[----:B------:R-:W-:-:S04]  /*4750*/  LOP3.LUT R15, R15, 0xff0000, RZ, 0xc0, !PT ;  /* 0x00ff00000f0f7812 */ /* 0x000fc800078ec0ff */
[----:B------:R-:W-:Y:S02]  /*4760*/  LEA R15, R12, R15, 0x18 ;  /* 0x0000000f0c0f7211 */ /* 0x000fe400078ec0ff */
[----:B------:R-:W-:-:S03]  /*4770*/  LOP3.LUT R12, R64, 0xff, RZ, 0xc0, !PT ;  /* 0x000000ff400c7812 */ /* 0x000fc600078ec0ff */
[----:B------:R-:W-:-:S04]  /*4780*/  IMAD R14, R14, 0x100, R15 ;  /* 0x000001000e0e7824 */ /* 0x000fc800078e020f */
[----:B------:R-:W-:Y:S02]  /*4790*/  IMAD.IADD R12, R14, 0x1, R12 ;  /* 0x000000010e0c7824 */ /* 0x000fe400078e020c */
[----:B0-----:R-:W-:-:S05]  /*47a0*/  IMAD.WIDE.U32 R24, R60, 0x4, R24 ;  /* 0x000000043c187825 */ /* 0x001fca00078e0018 */
[----:B------:R1:W-:Y:S02]  /*47b0*/  STG.E desc[UR6][R24.64], R12 ;  /* 0x0000000c18007986 */ /* 0x0003e4000c101906 */
.L_x_24208:
[----:B-----5:R2:W5:Y:S04]  /*47c0*/  @P1 LDG.E.128 R8, desc[UR6][R18.64] ;  /* 0x0000000612081981 */ /* 0x020568000c1e1d00 */
[----:B------:R2:W5:Y:S01]  /*47d0*/  @P0 LDG.E.128 R4, desc[UR6][R22.64] ;  /* 0x0000000616040981 */ /* 0x000562000c1e1d00 */
[----:B------:R-:W-:Y:S05]  /*47e0*/  @!P0 BRA `(.L_x_24209) ;  /* 0x0000001800488947 */ /* 0x000fea0003800000 */
[----:B------:R-:W-:Y:S01]  /*47f0*/  ISETP.GT.AND P2, PT, R20, RZ, PT ;  /* 0x000000ff1400720c */ /* 0x000fe20003f44270 */
[----:B------:R-:W-:Y:S01]  /*4800*/  IMAD.MOV.U32 R14, RZ, RZ, R16 ;  /* 0x000000ffff0e7224 */ /* 0x000fe200078e0010 */
[----:B-1----:R-:W-:Y:S01]  /*4810*/  MOV R12, R13 ;  /* 0x0000000d000c7202 */ /* 0x002fe20000000f00 */
[----:B-----5:R-:W-:-:S10]  /*4820*/  IMAD.MOV.U32 R36, RZ, RZ, R4 ;  /* 0x000000ffff247224 */ /* 0x020fd400078e0004 */
[----:B------:R-:W-:Y:S05]  /*4830*/  @!P2 BRA `(.L_x_24210) ;  /* 0x00000004008ca947 */ /* 0x000fea0003800000 */
        /* <DEDUP_REMOVED lines=15> */
.L_x_24212:
        /* <DEDUP_REMOVED lines=12> */
.L_x_24213:
[----:B0-----:R-:W-:Y:S01]  /*49f0*/  IMAD.WIDE.U32 R24, R71, -0x326172a9, RZ ;  /* 0xcd9e8d5747187825 */ /* 0x001fe200078e00ff */
[----:B------:R-:W-:Y:S02]  /*4a00*/  LOP3.LUT R13, R67, R15, R59, 0x96, !PT ;  /* 0x0000000f430d7212 */ /* 0x000fe400078e963b */
[----:B------:R-:W-:Y:S01]  /*4a10*/  IADD3 R69, PT, PT, R59, -0x695add53, RZ ;  /* 0x96a522ad3b457810 */ /* 0x000fe20007ffe0ff */
[----:B------:R-:W-:Y:S01]  /*4a20*/  VIADD R70, R58, 0x8ff34781 ;  /* 0x8ff347813a467836 */ /* 0x000fe20000000000 */
[----:B------:R-:W-:Y:S01]  /*4a30*/  LOP3.LUT R12, R73, R25, R58, 0x96, !PT ;  /* 0x00000019490c7212 */ /* 0x000fe200078e963a */
[----:B--2---:R-:W-:-:S04]  /*4a40*/  IMAD.WIDE.U32 R18, R13, -0x326172a9, RZ ;  /* 0xcd9e8d570d127825 */ /* 0x004fc800078e00ff */
        /* <DEDUP_REMOVED lines=44> */
[----:B------:R-:W-:Y:S02]  /*4d10*/  LOP3.LUT R13, R13, R22, R15, 0x96, !PT ;  /* 0x000000160d0d7212 */ /* 0x000fe400078e960f */
[----:B------:R-:W-:Y:S01]  /*4d20*/  MOV R15, R16 ;  /* 0x00000010000f7202 */ /* 0x000fe20000000f00 */
[----:B------:R-:W-:-:S05]  /*4d30*/  VIADD R12, R58, 0xf1bbcdc8 ;  /* 0xf1bbcdc83a0c7836 */ /* 0x000fca0000000000 */
        /* <DEDUP_REMOVED lines=8> */
.L_x_24211:
[----:B------:R-:W-:Y:S01]  /*4dc0*/  I2FP.F32.U32 R16, R15 ;  /* 0x0000000f00107245 */ /* 0x000fe20000201000 */
[----:B------:R-:W-:Y:S02]  /*4dd0*/  IMAD.MOV.U32 R13, RZ, RZ, 0x2f800000 ;  /* 0x2f800000ff0d7424 */ /* 0x000fe400078e00ff */
[----:B------:R-:W-:Y:S01]  /*4de0*/  FMUL.FTZ R15, R8, UR13 ;  /* 0x0000000d080f7c20 */ /* 0x000fe20008410000 */
        /* <DEDUP_REMOVED lines=8> */
.L_x_24210:
        /* <DEDUP_REMOVED lines=15> */
.L_x_24216:
        /* <DEDUP_REMOVED lines=12> */
.L_x_24217:
[----:B0-----:R-:W-:Y:S01]  /*5020*/  IMAD.WIDE.U32 R24, R71, -0x326172a9, RZ ;  /* 0xcd9e8d5747187825 */ /* 0x001fe200078e00ff */
[----:B------:R-:W-:-:S03]  /*5030*/  LOP3.LUT R13, R67, R17, R59, 0x96, !PT ;  /* 0x00000011430d7212 */ /* 0x000fc600078e963b */
[----:B------:R-:W-:Y:S01]  /*5040*/  VIADD R69, R59, 0x96a522ad ;  /* 0x96a522ad3b457836 */ /* 0x000fe20000000000 */
[----:B------:R-:W-:Y:S01]  /*5050*/  LOP3.LUT R12, R73, R25, R58, 0x96, !PT ;  /* 0x00000019490c7212 */ /* 0x000fe200078e963a */
[----:B--2---:R-:W-:Y:S01]  /*5060*/  IMAD.WIDE.U32 R18, R13, -0x326172a9, RZ ;  /* 0xcd9e8d570d127825 */ /* 0x004fe200078e00ff */
[----:B------:R-:W-:-:S03]  /*5070*/  IADD3 R13, PT, PT, R58, -0x61c88647, RZ ;  /* 0x9e3779b93a0d7810 */ /* 0x000fc60007ffe0ff */
[----:B------:R-:W-:Y:S01]  /*5080*/  IMAD.WIDE.U32 R22, R12, -0x2daee0ad, RZ ;  /* 0xd2511f530c167825 */ /* 0x000fe200078e00ff */
[----:B------:R-:W-:-:S03]  /*5090*/  LOP3.LUT R13, R13, R24, R19, 0x96, !PT ;  /* 0x000000180d0d7212 */ /* 0x000fc600078e9613 */
[----:B------:R-:W-:Y:S02]  /*50a0*/  VIADD R12, R59, 0xbb67ae85 ;  /* 0xbb67ae853b0c7836 */ /* 0x000fe40000000000 */
[----:B------:R-:W-:Y:S02]  /*50b0*/  VIADD R70, R58, 0x8ff34781 ;  /* 0x8ff347813a467836 */ /* 0x000fe40000000000 */
[----:B------:R-:W-:Y:S01]  /*50c0*/  IMAD.MOV.U32 R15, RZ, RZ, R14 ;  /* 0x000000ffff0f7224 */ /* 0x000fe200078e000e */
        /* <DEDUP_REMOVED lines=50> */
.L_x_24215:
        /* <DEDUP_REMOVED lines=11> */
.L_x_24214:
        /* <DEDUP_REMOVED lines=15> */
.L_x_24220:
        /* <DEDUP_REMOVED lines=12> */
.L_x_24221:
[----:B0-----:R-:W-:Y:S01]  /*5650*/  IMAD.WIDE.U32 R24, R71, -0x326172a9, RZ ;  /* 0xcd9e8d5747187825 */ /* 0x001fe200078e00ff */
[----:B------:R-:W-:Y:S02]  /*5660*/  LOP3.LUT R13, R67, R17, R59, 0x96, !PT ;  /* 0x00000011430d7212 */ /* 0x000fe400078e963b */
[----:B------:R-:W-:Y:S01]  /*5670*/  IADD3 R70, PT, PT, R58, -0x700cb87f, RZ ;  /* 0x8ff347813a467810 */ /* 0x000fe20007ffe0ff */
[----:B------:R-:W-:Y:S01]  /*5680*/  VIADD R69, R59, 0x96a522ad ;  /* 0x96a522ad3b457836 */ /* 0x000fe20000000000 */
[----:B------:R-:W-:Y:S01]  /*5690*/  LOP3.LUT R12, R73, R25, R58, 0x96, !PT ;  /* 0x00000019490c7212 */ /* 0x000fe200078e963a */
[----:B--2---:R-:W-:Y:S01]  /*56a0*/  IMAD.WIDE.U32 R18, R13, -0x326172a9, RZ ;  /* 0xcd9e8d570d127825 */ /* 0x004fe200078e00ff */
[----:B------:R-:W-:-:S03]  /*56b0*/  MOV R15, R14 ;  /* 0x0000000e000f7202 */ /* 0x000fc60000000f00 */
        /* <DEDUP_REMOVED lines=54> */
.L_x_24219:
[----:B------:R-:W-:Y:S01]  /*5a20*/  I2FP.F32.U32 R16, R15 ;  /* 0x0000000f00107245 */ /* 0x000fe20000201000 */
[----:B------:R-:W-:Y:S02]  /*5a30*/  HFMA2 R13, -RZ, RZ, 0.1171875, 0 ;  /* 0x2f800000ff0d7431 */ /* 0x000fe400000001ff */
[----:B------:R-:W-:Y:S01]  /*5a40*/  FMUL.FTZ R15, R10, UR13 ;  /* 0x0000000d0a0f7c20 */ /* 0x000fe20008410000 */
        /* <DEDUP_REMOVED lines=8> */
.L_x_24218:
        /* <DEDUP_REMOVED lines=15> */
.L_x_24224:
        /* <DEDUP_REMOVED lines=12> */
.L_x_24225:
        /* <DEDUP_REMOVED lines=8> */
[----:B------:R-:W-:Y:S02]  /*5d00*/  VIADD R12, R59, 0xbb67ae85 ;  /* 0xbb67ae853b0c7836 */ /* 0x000fe40000000000 */
[----:B------:R-:W-:Y:S01]  /*5d10*/  IMAD.MOV.U32 R15, RZ, RZ, R14 ;  /* 0x000000ffff0f7224 */ /* 0x000fe200078e000e */
        /* <DEDUP_REMOVED lines=51> */
.L_x_24223:
[----:B------:R-:W-:Y:S01]  /*6050*/  I2FP.F32.U32 R16, R15 ;  /* 0x0000000f00107245 */ /* 0x000fe20000201000 */
[----:B------:R-:W-:Y:S02]  /*6060*/  IMAD.MOV.U32 R12, RZ, RZ, 0x2f800000 ;  /* 0x2f800000ff0c7424 */ /* 0x000fe400078e00ff */
        /* <DEDUP_REMOVED lines=10> */
.L_x_24209:
[----:B-1----:R-:W-:Y:S01]  /*6110*/  MOV R12, R13 ;  /* 0x0000000d000c7202 */ /* 0x002fe20000000f00 */
        /* <DEDUP_REMOVED lines=18> */
.L_x_24228:
        /* <DEDUP_REMOVED lines=12> */
.L_x_24229:
[----:B0-----:R-:W-:Y:S01]  /*6300*/  IMAD.WIDE.U32 R24, R71, -0x326172a9, RZ ;  /* 0xcd9e8d5747187825 */ /* 0x001fe200078e00ff */
[----:B------:R-:W-:Y:S02]  /*6310*/  LOP3.LUT R13, R67, R15, R59, 0x96, !PT ;  /* 0x0000000f430d7212 */ /* 0x000fe400078e963b */
[----:B------:R-:W-:Y:S01]  /*6320*/  IADD3 R69, PT, PT, R59, -0x695add53, RZ ;  /* 0x96a522ad3b457810 */ /* 0x000fe20007ffe0ff */
[----:B------:R-:W-:Y:S01]  /*6330*/  VIADD R70, R58, 0x8ff34781 ;  /* 0x8ff347813a467836 */ /* 0x000fe20000000000 */
[----:B------:R-:W-:Y:S01]  /*6340*/  LOP3.LUT R12, R73, R25, R58, 0x96, !PT ;  /* 0x00000019490c7212 */ /* 0x000fe200078e963a */
[----:B--2---:R-:W-:-:S04]  /*6350*/  IMAD.WIDE.U32 R18, R13, -0x326172a9, RZ ;  /* 0xcd9e8d570d127825 */ /* 0x004fc800078e00ff */
        /* <DEDUP_REMOVED lines=47> */
[----:B------:R-:W-:-:S03]  /*6650*/  LOP3.LUT R12, R12, R18, R25, 0x96, !PT ;  /* 0x000000120c0c7212 */ /* 0x000fc600078e9619 */
[----:B------:R-:W-:-:S04]  /*6660*/  IMAD.WIDE.U32 R18, R13, -0x326172a9, RZ ;  /* 0xcd9e8d570d127825 */ /* 0x000fc800078e00ff */
[----:B------:R-:W-:Y:S01]  /*6670*/  IMAD.WIDE.U32 R12, R12, -0x2daee0ad, RZ ;  /* 0xd2511f530c0c7825 */ /* 0x000fe200078e00ff */
[----:B------:R-:W-:-:S03]  /*6680*/  LOP3.LUT R70, R70, R24, R19, 0x96, !PT ;  /* 0x0000001846467212 */ /* 0x000fc600078e9613 */
[----:B------:R-:W-:Y:S01]  /*6690*/  IMAD.MOV.U32 R66, RZ, RZ, R18 ;  /* 0x000000ffff427224 */ /* 0x000fe200078e0012 */
[----:B------:R-:W-:Y:S02]  /*66a0*/  LOP3.LUT R69, R69, R14, R13, 0x96, !PT ;  /* 0x0000000e45457212 */ /* 0x000fe400078e960d */
[----:B------:R-:W-:Y:S01]  /*66b0*/  MOV R14, R12 ;  /* 0x0000000c000e7202 */ /* 0x000fe20000000f00 */
[----:B------:R-:W-:-:S07]  /*66c0*/  HFMA2 R12, -RZ, RZ, 0, 0 ;  /* 0x00000000ff0c7431 */ /* 0x000fce00000001ff */
.L_x_24227:
        /* <DEDUP_REMOVED lines=11> */
.L_x_24226:
        /* <DEDUP_REMOVED lines=15> */
.L_x_24232:
        /* <DEDUP_REMOVED lines=12> */
.L_x_24233:
        /* <DEDUP_REMOVED lines=57> */
[----:B------:R-:W-:Y:S01]  /*6cc0*/  IMAD.MOV.U32 R66, RZ, RZ, R18 ;  /* 0x000000ffff427224 */ /* 0x000fe200078e0012 */
[----:B------:R-:W-:Y:S01]  /*6cd0*/  LOP3.LUT R69, R69, R16, R13, 0x96, !PT ;  /* 0x0000001045457212 */ /* 0x000fe200078e960d */
[----:B------:R-:W-:Y:S02]  /*6ce0*/  HFMA2 R13, -RZ, RZ, 0, 0 ;  /* 0x00000000ff0d7431 */ /* 0x000fe400000001ff */
[----:B------:R-:W-:-:S07]  /*6cf0*/  IMAD.MOV.U32 R14, RZ, RZ, R12 ;  /* 0x000000ffff0e7224 */ /* 0x000fce00078e000c */
.L_x_24231:
        /* <DEDUP_REMOVED lines=11> */
.L_x_24230:
        /* <DEDUP_REMOVED lines=15> */
.L_x_24236:
        /* <DEDUP_REMOVED lines=12> */
.L_x_24237:
        /* <DEDUP_REMOVED lines=57> */
[----:B------:R-:W-:Y:S02]  /*72f0*/  IMAD.MOV.U32 R14, RZ, RZ, R12 ;  /* 0x000000ffff0e7224 */ /* 0x000fe400078e000c */
[----:B------:R-:W-:Y:S02]  /*7300*/  HFMA2 R12, -RZ, RZ, 0, 0 ;  /* 0x00000000ff0c7431 */ /* 0x000fe400000001ff */
[----:B------:R-:W-:Y:S01]  /*7310*/  IMAD.MOV.U32 R66, RZ, RZ, R18 ;  /* 0x000000ffff427224 */ /* 0x000fe200078e0012 */
[----:B------:R-:W-:-:S07]  /*7320*/  LOP3.LUT R69, R69, R16, R13, 0x96, !PT ;  /* 0x0000001045457212 */ /* 0x000fce00078e960d */
.L_x_24235:
        /* <DEDUP_REMOVED lines=11> */
.L_x_24234:
        /* <DEDUP_REMOVED lines=15> */
.L_x_24239:
        /* <DEDUP_REMOVED lines=12> */
.L_x_24240:
        /* <DEDUP_REMOVED lines=61> */
.L_x_24238:
        /* <DEDUP_REMOVED lines=11> */
.L_x_24222:
[C---:B------:R-:W-:Y:S01]  /*7a10*/  IADD3 R12, PT, PT, R61.reuse, 0x100, RZ ;  /* 0x000001003d0c7810 */ /* 0x040fe20007ffe0ff */
[----:B--2---:R-:W1:Y:S01]  /*7a20*/  @P1 LDC.64 R18, c[0x0][0x390] ;  /* 0x0000e400ff121b82 */ /* 0x004e620000000a00 */
[----:B------:R-:W-:Y:S01]  /*7a30*/  @P0 IADD3 R15, PT, PT, R61, 0x200, RZ ;  /* 0x000002003d0f0810 */ /* 0x000fe20007ffe0ff */
[----:B------:R-:W-:Y:S02]  /*7a40*/  @P1 VIADD R16, R60, 0x200 ;  /* 0x000002003c101836 */ /* 0x000fe40000000000 */
[----:B0-----:R-:W-:-:S04]  /*7a50*/  IMAD.WIDE.U32 R24, R12, 0x10, R118 ;  /* 0x000000100c187825 */ /* 0x001fc800078e0076 */
[----:B------:R-:W0:Y:S01]  /*7a60*/  @P0 LDC.64 R22, c[0x0][0x3a0] ;  /* 0x0000e800ff160b82 */ /* 0x000e220000000a00 */
[----:B------:R2:W-:Y:S01]  /*7a70*/  STG.E.128 desc[UR6][R24.64], R36 ;  /* 0x0000002418007986 */ /* 0x0005e2000c101d06 */
[----:B-1----:R-:W-:-:S04]  /*7a80*/  @P1 IMAD.WIDE.U32 R18, R16, 0x10, R18 ;  /* 0x0000001010121825 */ /* 0x002fc800078e0012 */
[----:B0-----:R-:W-:Y:S01]  /*7a90*/  @P0 IMAD.WIDE.U32 R22, R15, 0x10, R22 ;  /* 0x000000100f160825 */ /* 0x001fe200078e0016 */
[----:B--2---:R-:W-:Y:S06]  /*7aa0*/  @!P1 BRA `(.L_x_24241) ;  /* 0x0000000000309947 */ /* 0x004fec0003800000 */
[----:B------:R-:W0:Y:S01]  /*7ab0*/  LDC.64 R24, c[0x0][0x3b0] ;  /* 0x0000ec00ff187b82 */ /* 0x000e220000000a00 */
        /* <DEDUP_REMOVED lines=11> */
.L_x_24241:
[----:B-----5:R1:W5:Y:S04]  /*7b70*/  @P1 LDG.E.128 R8, desc[UR6][R18.64] ;  /* 0x0000000612081981 */ /* 0x020368000c1e1d00 */
        /* <DEDUP_REMOVED lines=22> */
.L_x_24245:
        /* <DEDUP_REMOVED lines=12> */
.L_x_24246:
[----:B------:R-:W-:Y:S01]  /*7da0*/  IMAD.WIDE.U32 R24, R71, -0x326172a9, RZ ;  /* 0xcd9e8d5747187825 */ /* 0x000fe200078e00ff */
[----:B------:R-:W-:Y:S02]  /*7db0*/  LOP3.LUT R13, R67, R17, R59, 0x96, !PT ;  /* 0x00000011430d7212 */ /* 0x000fe400078e963b */
[----:B------:R-:W-:Y:S01]  /*7dc0*/  IADD3 R69, PT, PT, R59, -0x695add53, RZ ;  /* 0x96a522ad3b457810 */ /* 0x000fe20007ffe0ff */
[----:B------:R-:W-:Y:S01]  /*7dd0*/  VIADD R70, R58, 0x8ff34781 ;  /* 0x8ff347813a467836 */ /* 0x000fe20000000000 */
[----:B------:R-:W-:Y:S01]  /*7de0*/  LOP3.LUT R12, R73, R25, R58, 0x96, !PT ;  /* 0x00000019490c7212 */ /* 0x000fe200078e963a */
[----:B-1----:R-:W-:-:S04]  /*7df0*/  IMAD.WIDE.U32 R18, R13, -0x326172a9, RZ ;  /* 0xcd9e8d570d127825 */ /* 0x002fc800078e00ff */
        /* <DEDUP_REMOVED lines=51> */
[----:B------:R-:W-:Y:S01]  /*8130*/  MOV R15, R12 ;  /* 0x0000000c000f7202 */ /* 0x000fe20000000f00 */
[----:B------:R-:W-:Y:S01]  /*8140*/  HFMA2 R12, -RZ, RZ, 0, 0 ;  /* 0x00000000ff0c7431 */ /* 0x000fe200000001ff */
[----:B------:R-:W-:Y:S01]  /*8150*/  LOP3.LUT R69, R69, R16, R13, 0x96, !PT ;  /* 0x0000001045457212 */ /* 0x000fe200078e960d */
[----:B------:R-:W-:-:S07]  /*8160*/  IMAD.MOV.U32 R16, RZ, RZ, R14 ;  /* 0x000000ffff107224 */ /* 0x000fce00078e000e */
.L_x_24244:
        /* <DEDUP_REMOVED lines=11> */
.L_x_24243:
        /* <DEDUP_REMOVED lines=15> */
.L_x_24249:
        /* <DEDUP_REMOVED lines=12> */
.L_x_24250:
[----:B------:R-:W-:Y:S01]  /*83d0*/  IMAD.WIDE.U32 R26, R71, -0x326172a9, RZ ;  /* 0xcd9e8d57471a7825 */ /* 0x000fe200078e00ff */
[----:B------:R-:W-:Y:S02]  /*83e0*/  LOP3.LUT R13, R67, R17, R59, 0x96, !PT ;  /* 0x00000011430d7212 */ /* 0x000fe400078e963b */
[----:B------:R-:W-:Y:S01]  /*83f0*/  IADD3 R69, PT, PT, R59, -0x695add53, RZ ;  /* 0x96a522ad3b457810 */ /* 0x000fe20007ffe0ff */
[----:B------:R-:W-:Y:S01]  /*8400*/  VIADD R70, R58, 0x8ff34781 ;  /* 0x8ff347813a467836 */ /* 0x000fe20000000000 */
[----:B------:R-:W-:Y:S01]  /*8410*/  LOP3.LUT R12, R73, R27, R58, 0x96, !PT ;  /* 0x0000001b490c7212 */ /* 0x000fe200078e963a */
[----:B-1----:R-:W-:Y:S01]  /*8420*/  IMAD.WIDE.U32 R18, R13, -0x326172a9, RZ ;  /* 0xcd9e8d570d127825 */ /* 0x002fe200078e00ff */
        /* <DEDUP_REMOVED lines=55> */
.L_x_24248:
        /* <DEDUP_REMOVED lines=11> */
.L_x_24247:
        /* <DEDUP_REMOVED lines=15> */
.L_x_24253:
        /* <DEDUP_REMOVED lines=12> */
.L_x_24254:
        /* <DEDUP_REMOVED lines=61> */
.L_x_24252:
        /* <DEDUP_REMOVED lines=11> */
.L_x_24251:
        /* <DEDUP_REMOVED lines=15> */
.L_x_24257:
        /* <DEDUP_REMOVED lines=12> */
.L_x_24258:
        /* <DEDUP_REMOVED lines=61> */
.L_x_24256:
        /* <DEDUP_REMOVED lines=12> */
.L_x_24242:
[----:B------:R-:W-:Y:S01]  /*94c0*/  HFMA2 R24, -RZ, RZ, 0, 0 ;  /* 0x00000000ff187431 */ /* 0x000fe200000001ff */
        /* <DEDUP_REMOVED lines=18> */
.L_x_24261:
        /* <DEDUP_REMOVED lines=12> */
.L_x_24262:
        /* <DEDUP_REMOVED lines=61> */
.L_x_24260:
        /* <DEDUP_REMOVED lines=11> */
.L_x_24259:
        /* <DEDUP_REMOVED lines=15> */
.L_x_24265:
        /* <DEDUP_REMOVED lines=12> */
.L_x_24266:
        /* <DEDUP_REMOVED lines=61> */
.L_x_24264:
        /* <DEDUP_REMOVED lines=11> */
.L_x_24263:
        /* <DEDUP_REMOVED lines=15> */
.L_x_24269:
        /* <DEDUP_REMOVED lines=12> */
.L_x_24270:
        /* <DEDUP_REMOVED lines=61> */
.L_x_24268:
        /* <DEDUP_REMOVED lines=11> */
.L_x_24267:
        /* <DEDUP_REMOVED lines=15> */
.L_x_24272:
        /* <DEDUP_REMOVED lines=12> */
.L_x_24273:
        /* <DEDUP_REMOVED lines=61> */
.L_x_24271:
        /* <DEDUP_REMOVED lines=11> */
.L_x_24255:
[C---:B------:R-:W-:Y:S01]  /*adc0*/  IADD3 R12, PT, PT, R61.reuse, 0x200, RZ ;  /* 0x000002003d0c7810 */ /* 0x040fe20007ffe0ff */
[----:B-1----:R-:W0:Y:S01]  /*add0*/  @P1 LDC.64 R18, c[0x0][0x390] ;  /* 0x0000e400ff121b82 */ /* 0x002e220000000a00 */
        /* <DEDUP_REMOVED lines=20> */
.L_x_24274:
        /* <DEDUP_REMOVED lines=23> */
.L_x_24278:
        /* <DEDUP_REMOVED lines=12> */
.L_x_24279:
        /* <DEDUP_REMOVED lines=61> */
.L_x_24277:
        /* <DEDUP_REMOVED lines=11> */
.L_x_24276:
        /* <DEDUP_REMOVED lines=15> */
.L_x_24282:
        /* <DEDUP_REMOVED lines=12> */
.L_x_24283:
        /* <DEDUP_REMOVED lines=61> */
.L_x_24281:
        /* <DEDUP_REMOVED lines=11> */
.L_x_24280:
        /* <DEDUP_REMOVED lines=15> */
.L_x_24286:
        /* <DEDUP_REMOVED lines=12> */
.L_x_24287:
        /* <DEDUP_REMOVED lines=61> */
.L_x_24285:
        /* <DEDUP_REMOVED lines=11> */
.L_x_24284:
        /* <DEDUP_REMOVED lines=15> */
.L_x_24290:
        /* <DEDUP_REMOVED lines=12> */
.L_x_24291:
        /* <DEDUP_REMOVED lines=61> */
.L_x_24289:
        /* <DEDUP_REMOVED lines=12> */
.L_x_24275:
        /* <DEDUP_REMOVED lines=19> */
.L_x_24294:
        /* <DEDUP_REMOVED lines=12> */
.L_x_24295:
        /* <DEDUP_REMOVED lines=61> */
.L_x_24293:
        /* <DEDUP_REMOVED lines=11> */
.L_x_24292:
        /* <DEDUP_REMOVED lines=15> */
.L_x_24298:
        /* <DEDUP_REMOVED lines=12> */
.L_x_24299:
        /* <DEDUP_REMOVED lines=61> */
.L_x_24297:
        /* <DEDUP_REMOVED lines=11> */
.L_x_24296:
        /* <DEDUP_REMOVED lines=15> */
.L_x_24302:
        /* <DEDUP_REMOVED lines=12> */
.L_x_24303:
        /* <DEDUP_REMOVED lines=61> */
.L_x_24301:
        /* <DEDUP_REMOVED lines=11> */
.L_x_24300:
        /* <DEDUP_REMOVED lines=15> */
.L_x_24305:
        /* <DEDUP_REMOVED lines=12> */
.L_x_24306:
        /* <DEDUP_REMOVED lines=61> */
.L_x_24304:
        /* <DEDUP_REMOVED lines=11> */
.L_x_24288:
        /* <DEDUP_REMOVED lines=22> */
.L_x_24307:
        /* <DEDUP_REMOVED lines=23> */
.L_x_24311:
        /* <DEDUP_REMOVED lines=12> */
.L_x_24312:
        /* <DEDUP_REMOVED lines=61> */
.L_x_24310:
        /* <DEDUP_REMOVED lines=11> */
.L_x_24309:
        /* <DEDUP_REMOVED lines=15> */
.L_x_24315:
        /* <DEDUP_REMOVED lines=12> */
.L_x_24316:
        /* <DEDUP_REMOVED lines=61> */
.L_x_24314:
        /* <DEDUP_REMOVED lines=11> */
.L_x_24313:
        /* <DEDUP_REMOVED lines=15> */
.L_x_24319:
        /* <DEDUP_REMOVED lines=12> */
.L_x_24320:
        /* <DEDUP_REMOVED lines=61> */
.L_x_24318:
        /* <DEDUP_REMOVED lines=11> */
.L_x_24317:
        /* <DEDUP_REMOVED lines=15> */
.L_x_24323:
        /* <DEDUP_REMOVED lines=12> */
.L_x_24324:
[----:B------:R-:W-:Y:S01]  /*f790*/  IMAD.WIDE.U32 R68, R71, -0x326172a9, RZ ;  /* 0xcd9e8d5747447825 */ /* 0x000fe200078e00ff */
[----:B------:R-:W-:Y:S02]  /*f7a0*/  LOP3.LUT R13, R67, R17, R59, 0x96, !PT ;  /* 0x00000011430d7212 */ /* 0x000fe400078e963b */
[----:B------:R-:W-:Y:S01]  /*f7b0*/  MOV R14, R15 ;  /* 0x0000000f000e7202 */ /* 0x000fe20000000f00 */
        /* <DEDUP_REMOVED lines=58> */
.L_x_24322:
        /* <DEDUP_REMOVED lines=12> */
.L_x_24308:
        /* <DEDUP_REMOVED lines=19> */
.L_x_24327:
        /* <DEDUP_REMOVED lines=12> */
.L_x_24328:
        /* <DEDUP_REMOVED lines=61> */
.L_x_24326:
        /* <DEDUP_REMOVED lines=11> */
.L_x_24325:
        /* <DEDUP_REMOVED lines=15> */
.L_x_24331:
        /* <DEDUP_REMOVED lines=12> */
.L_x_24332:
        /* <DEDUP_REMOVED lines=61> */
.L_x_24330:
        /* <DEDUP_REMOVED lines=11> */
.L_x_24329:
        /* <DEDUP_REMOVED lines=15> */
.L_x_24335:
        /* <DEDUP_REMOVED lines=12> */
.L_x_24336:
        /* <DEDUP_REMOVED lines=61> */
.L_x_24334:
        /* <DEDUP_REMOVED lines=11> */
.L_x_24333:
        /* <DEDUP_REMOVED lines=15> */
.L_x_24338:
        /* <DEDUP_REMOVED lines=12> */
.L_x_24339:
        /* <DEDUP_REMOVED lines=61> */
.L_x_24337:
        /* <DEDUP_REMOVED lines=11> */
.L_x_24321:
[----:B------:R-:W-:Y:S01]  /*11520*/  IADD3 R12, PT, PT, R61, 0x400, RZ ;  /* 0x000004003d0c7810 */ /* 0x000fe20007ffe0ff */
[----:B------:R-:W0:Y:S01]  /*11530*/  @P1 LDC.64 R16, c[0x0][0x390] ;  /* 0x0000e400ff101b82 */ /* 0x000e220000000a00 */
[----:B------:R-:W-:-:S03]  /*11540*/  @P1 VIADD R14, R60, 0x500 ;  /* 0x000005003c0e1836 */ /* 0x000fc60000000000 */
[----:B-1----:R-:W-:Y:S01]  /*11550*/  IMAD.WIDE.U32 R22, R12, 0x10, R118 ;  /* 0x000000100c167825 */ /* 0x002fe200078e0076 */
[----:B------:R-:W-:-:S03]  /*11560*/  @P0 IADD3 R12, PT, PT, R61, 0x500, RZ ;  /* 0x000005003d0c0810 */ /* 0x000fc60007ffe0ff */
[----:B------:R-:W1:Y:S01]  /*11570*/  @P0 LDC.64 R18, c[0x0][0x3a0] ;  /* 0x0000e800ff120b82 */ /* 0x000e620000000a00 */
[----:B------:R2:W-:Y:S01]  /*11580*/  STG.E.128 desc[UR6][R22.64], R32 ;  /* 0x0000002016007986 */ /* 0x0005e2000c101d06 */
[----:B0-----:R-:W-:-:S04]  /*11590*/  @P1 IMAD.WIDE.U32 R16, R14, 0x10, R16 ;  /* 0x000000100e101825 */ /* 0x001fc800078e0010 */
[----:B-1----:R-:W-:Y:S01]  /*115a0*/  @P0 IMAD.WIDE.U32 R18, R12, 0x10, R18 ;  /* 0x000000100c120825 */ /* 0x002fe200078e0012 */
[----:B--2---:R-:W-:Y:S06]  /*115b0*/  @!P1 BRA `(.L_x_24340) ;  /* 0x0000000000309947 */ /* 0x004fec0003800000 */
[----:B------:R-:W0:Y:S01]  /*115c0*/  LDC.64 R22, c[0x0][0x3b0] ;  /* 0x0000ec00ff167b82 */ /* 0x000e220000000a00 */
[----:B------:R-:W-:Y:S01]  /*115d0*/  VIADD R12, R60, 0x400 ;  /* 0x000004003c0c7836 */ /* 0x000fe20000000000 */
[----:B------:R-:W-:-:S03]  /*115e0*/  LOP3.LUT R14, R0, 0xffff, RZ, 0xc0, !PT ;  /* 0x0000ffff000e7812 */ /* 0x000fc600078ec0ff */
[----:B0-----:R-:W-:Y:S01]  /*115f0*/  IMAD.WIDE.U32 R22, R12, 0x4, R22 ;  /* 0x000000040c167825 */ /* 0x001fe200078e0016 */
[----:B------:R-:W-:-:S04]  /*11600*/  SHF.L.U32 R12, R62, 0x10, RZ ;  /* 0x000000103e0c7819 */ /* 0x000fc800000006ff */
[----:B------:R-:W-:-:S05]  /*11610*/  LOP3.LUT R12, R12, 0xff0000, RZ, 0xc0, !PT ;  /* 0x00ff00000c0c7812 */ /* 0x000fca00078ec0ff */
[----:B------:R-:W-:Y:S01]  /*11620*/  IMAD R12, R14, 0x1000000, R12 ;  /* 0x010000000e0c7824 */ /* 0x000fe200078e020c */
[----:B------:R-:W-:-:S04]  /*11630*/  LOP3.LUT R14, R63, 0xff, RZ, 0xc0, !PT ;  /* 0x000000ff3f0e7812 */ /* 0x000fc800078ec0ff */
[----:B------:R-:W-:Y:S02]  /*11640*/  LEA R14, R14, R12, 0x8 ;  /* 0x0000000c0e0e7211 */ /* 0x000fe400078e40ff */
[----:B------:R-:W-:-:S05]  /*11650*/  LOP3.LUT R12, R64, 0xff, RZ, 0xc0, !PT ;  /* 0x000000ff400c7812 */ /* 0x000fca00078ec0ff */
[----:B------:R-:W-:-:S05]  /*11660*/  IMAD.IADD R12, R14, 0x1, R12 ;  /* 0x000000010e0c7824 */ /* 0x000fca00078e020c */
[----:B------:R0:W-:Y:S02]  /*11670*/  STG.E desc[UR6][R22.64], R12 ;  /* 0x0000000c16007986 */ /* 0x0001e4000c101906 */
.L_x_24340:
[----:B-----5:R1:W5:Y:S04]  /*11680*/  @P1 LDG.E.128 R8, desc[UR6][R16.64] ;  /* 0x0000000610081981 */ /* 0x020368000c1e1d00 */
[----:B------:R1:W5:Y:S01]  /*11690*/  @P0 LDG.E.128 R4, desc[UR6][R18.64] ;  /* 0x0000000612040981 */ /* 0x000362000c1e1d00 */
[----:B------:R-:W-:Y:S05]  /*116a0*/  @!P0 BRA `(.L_x_24341) ;  /* 0x0000001800488947 */ /* 0x000fea0003800000 */
[----:B------:R-:W-:Y:S01]  /*116b0*/  ISETP.GT.AND P2, PT, R20, RZ, PT ;  /* 0x000000ff1400720c */ /* 0x000fe20003f44270 */
[----:B-1----:R-:W-:Y:S01]  /*116c0*/  IMAD.MOV.U32 R19, RZ, RZ, R15 ;  /* 0x000000ffff137224 */ /* 0x002fe200078e000f */
[----:B------:R-:W-:Y:S02]  /*116d0*/  MOV R14, R13 ;  /* 0x0000000d000e7202 */ /* 0x000fe40000000f00 */
        /* <DEDUP_REMOVED lines=17> */
.L_x_24344:
        /* <DEDUP_REMOVED lines=12> */
.L_x_24345:
[----:B------:R-:W-:Y:S01]  /*118b0*/  IMAD.WIDE.U32 R68, R71, -0x326172a9, RZ ;  /* 0xcd9e8d5747447825 */ /* 0x000fe200078e00ff */
[----:B------:R-:W-:-:S03]  /*118c0*/  LOP3.LUT R13, R67, R17, R59, 0x96, !PT ;  /* 0x00000011430d7212 */ /* 0x000fc600078e963b */
[----:B------:R-:W-:Y:S02]  /*118d0*/  HFMA2 R14, -RZ, RZ, 0, 0 ;  /* 0x00000000ff0e7431 */ /* 0x000fe400000001ff */
[----:B------:R-:W-:Y:S01]  /*118e0*/  VIADD R70, R58, 0x8ff34781 ;  /* 0x8ff347813a467836 */ /* 0x000fe20000000000 */
        /* <DEDUP_REMOVED lines=55> */
[----:B------:R-:W-:Y:S01]  /*11c60*/  IMAD.MOV.U32 R12, RZ, RZ, R15 ;  /* 0x000000ffff0c7224 */ /* 0x000fe200078e000f */
[----:B------:R-:W-:-:S07]  /*11c70*/  LOP3.LUT R69, R69, R16, R13, 0x96, !PT ;  /* 0x0000001045457212 */ /* 0x000fce00078e960d */
.L_x_24343:
        /* <DEDUP_REMOVED lines=11> */
.L_x_24342:
        /* <DEDUP_REMOVED lines=15> */
.L_x_24348:
        /* <DEDUP_REMOVED lines=12> */
.L_x_24349:
[----:B------:R-:W-:Y:S01]  /*11ee0*/  IMAD.WIDE.U32 R92, R71, -0x326172a9, RZ ;  /* 0xcd9e8d57475c7825 */ /* 0x000fe200078e00ff */
[----:B------:R-:W-:-:S03]  /*11ef0*/  LOP3.LUT R14, R67, R17, R59, 0x96, !PT ;  /* 0x00000011430e7212 */ /* 0x000fc600078e963b */
        /* <DEDUP_REMOVED lines=59> */
.L_x_24347:
        /* <DEDUP_REMOVED lines=11> */
.L_x_24346:
        /* <DEDUP_REMOVED lines=15> */
.L_x_24352:
        /* <DEDUP_REMOVED lines=12> */
.L_x_24353:
[----:B------:R-:W-:Y:S01]  /*12510*/  LOP3.LUT R14, R67, R17, R59, 0x96, !PT ;  /* 0x00000011430e7212 */ /* 0x000fe200078e963b */
[----:B------:R-:W-:-:S04]  /*12520*/  IMAD.WIDE.U32 R68, R71, -0x326172a9, RZ ;  /* 0xcd9e8d5747447825 */ /* 0x000fc800078e00ff */
[----:B------:R-:W-:Y:S02]  /*12530*/  VIADD R15, R58, 0x9e3779b9 ;  /* 0x9e3779b93a0f7836 */ /* 0x000fe40000000000 */
[----:B------:R-:W-:Y:S01]  /*12540*/  IMAD.WIDE.U32 R22, R14, -0x326172a9, RZ ;  /* 0xcd9e8d570e167825 */ /* 0x000fe200078e00ff */
[----:B------:R-:W-:-:S03]  /*12550*/  LOP3.LUT R14, R73, R69, R58, 0x96, !PT ;  /* 0x00000045490e7212 */ /* 0x000fc600078e963a */
        /* <DEDUP_REMOVED lines=50> */
[----:B------:R-:W-:Y:S01]  /*12880*/  IADD3 R69, PT, PT, R59, -0x695add53, RZ ;  /* 0x96a522ad3b457810 */ /* 0x000fe20007ffe0ff */
[----:B------:R-:W-:Y:S01]  /*12890*/  IMAD.MOV.U32 R66, RZ, RZ, R68 ;  /* 0x000000ffff427224 */ /* 0x000fe200078e0044 */
[----:B------:R-:W-:Y:S01]  /*128a0*/  MOV R14, R19 ;  /* 0x00000013000e7202 */ /* 0x000fe20000000f00 */
[----:B------:R-:W-:Y:S01]  /*128b0*/  IMAD.MOV.U32 R19, RZ, RZ, R22 ;  /* 0x000000ffff137224 */ /* 0x000fe200078e0016 */
[----:B------:R-:W-:Y:S01]  /*128c0*/  LOP3.LUT R69, R69, R16, R23, 0x96, !PT ;  /* 0x0000001045457212 */ /* 0x000fe200078e9617 */
[----:B------:R-:W-:-:S07]  /*128d0*/  HFMA2 R16, -RZ, RZ, 0, 0 ;  /* 0x00000000ff107431 */ /* 0x000fce00000001ff */
.L_x_24351:
        /* <DEDUP_REMOVED lines=11> */
.L_x_24350:
        /* <DEDUP_REMOVED lines=15> */
.L_x_24356:
        /* <DEDUP_REMOVED lines=12> */
.L_x_24357:
        /* <DEDUP_REMOVED lines=61> */
.L_x_24355:
        /* <DEDUP_REMOVED lines=10> */
[----:B------:R-:W-:Y:S01]  /*12fb0*/  PRMT R0, R16, 0x7610, R0 ;  /* 0x0000761010007816 */ /* 0x000fe20000000000 */
[----:B------:R-:W-:Y:S06]  /*12fc0*/  BRA `(.L_x_24354) ;  /* 0x0000001800407947 */ /* 0x000fec0003800000 */
.L_x_24341:
[----:B0-----:R-:W-:Y:S01]  /*12fd0*/  HFMA2 R12, -RZ, RZ, 0, 0 ;  /* 0x00000000ff0c7431 */ /* 0x001fe200000001ff */
[----:B------:R-:W-:Y:S01]  /*12fe0*/  MOV R14, R13 ;  /* 0x0000000d000e7202 */ /* 0x000fe20000000f00 */
[----:B-1----:R-:W-:Y:S01]  /*12ff0*/  IMAD.MOV.U32 R19, RZ, RZ, R15 ;  /* 0x000000ffff137224 */ /* 0x002fe200078e000f */
        /* <DEDUP_REMOVED lines=16> */
.L_x_24360:
        /* <DEDUP_REMOVED lines=12> */
.L_x_24361:
        /* <DEDUP_REMOVED lines=61> */
.L_x_24359:
        /* <DEDUP_REMOVED lines=9> */
[----:B------:R-:W-:Y:S01]  /*13620*/  FMUL.FTZ R12, R12, R15 ;  /* 0x0000000f0c0c7220 */ /* 0x000fe20000410000 */
[----:B------:R-:W-:-:S07]  /*13630*/  PRMT R64, R13, 0x7610, R64 ;  /* 0x000076100d407816 */ /* 0x000fce0000000040 */
.L_x_24358:
        /* <DEDUP_REMOVED lines=15> */
.L_x_24364:
        /* <DEDUP_REMOVED lines=12> */
.L_x_24365:
        /* <DEDUP_REMOVED lines=61> */
.L_x_24363:
        /* <DEDUP_REMOVED lines=11> */
.L_x_24362:
        /* <DEDUP_REMOVED lines=15> */
.L_x_24368:
        /* <DEDUP_REMOVED lines=12> */
.L_x_24369:
        /* <DEDUP_REMOVED lines=61> */
.L_x_24367:
        /* <DEDUP_REMOVED lines=9> */
[----:B------:R-:W-:Y:S01]  /*14280*/  FMUL.FTZ R14, R14, R17 ;  /* 0x000000110e0e7220 */ /* 0x000fe20000410000 */
[----:B------:R-:W-:-:S07]  /*14290*/  PRMT R62, R15, 0x7610, R62 ;  /* 0x000076100f3e7816 */ /* 0x000fce000000003e */
.L_x_24366:
        /* <DEDUP_REMOVED lines=15> */
.L_x_24371:
        /* <DEDUP_REMOVED lines=12> */
.L_x_24372:
        /* <DEDUP_REMOVED lines=61> */
.L_x_24370:
        /* <DEDUP_REMOVED lines=11> */
.L_x_24354:
[----:B------:R-:W-:-:S05]  /*148d0*/  IADD3 R16, PT, PT, R61, 0x500, RZ ;  /* 0x000005003d107810 */ /* 0x000fca0007ffe0ff */
[----:B------:R-:W-:-:S05]  /*148e0*/  IMAD.WIDE.U32 R22, R16, 0x10, R118 ;  /* 0x0000001010167825 */ /* 0x000fca00078e0076 */
[----:B------:R0:W-:Y:S01]  /*148f0*/  STG.E.128 desc[UR6][R22.64], R12 ;  /* 0x0000000c16007986 */ /* 0x0001e2000c101d06 */
[----:B------:R-:W-:Y:S05]  /*14900*/  @!P1 BRA `(.L_x_24373) ;  /* 0x0000000000309947 */ /* 0x000fea0003800000 */
[----:B0-----:R-:W0:Y:S01]  /*14910*/  LDC.64 R22, c[0x0][0x3b0] ;  /* 0x0000ec00ff167b82 */ /* 0x001e220000000a00 */
        /* <DEDUP_REMOVED lines=11> */
.L_x_24373:
[----:B------:R-:W2:Y:S01]  /*149d0*/  @P1 LDC.64 R92, c[0x0][0x390] ;  /* 0x0000e400ff5c1b82 */ /* 0x000ea20000000a00 */
[----:B------:R-:W-:Y:S01]  /*149e0*/  @P1 IADD3 R18, PT, PT, R60, 0x600, RZ ;  /* 0x000006003c121810 */ /* 0x000fe20007ffe0ff */
[----:B-1----:R-:W-:-:S06]  /*149f0*/  @P0 VIADD R16, R61, 0x600 ;  /* 0x000006003d100836 */ /* 0x002fcc0000000000 */
[----:B0-----:R-:W0:Y:S01]  /*14a00*/  @P0 LDC.64 R22, c[0x0][0x3a0] ;  /* 0x0000e800ff160b82 */ /* 0x001e220000000a00 */
[----:B--2---:R-:W-:-:S05]  /*14a10*/  @P1 IMAD.WIDE.U32 R92, R18, 0x10, R92 ;  /* 0x00000010125c1825 */ /* 0x004fca00078e005c */
[----:B-----5:R1:W5:Y:S01]  /*14a20*/  @P1 LDG.E.128 R8, desc[UR6][R92.64] ;  /* 0x000000065c081981 */ /* 0x020362000c1e1d00 */
[----:B0-----:R-:W-:-:S05]  /*14a30*/  @P0 IMAD.WIDE.U32 R22, R16, 0x10, R22 ;  /* 0x0000001010160825 */ /* 0x001fca00078e0016 */
[----:B------:R1:W5:Y:S01]  /*14a40*/  @P0 LDG.E.128 R4, desc[UR6][R22.64] ;  /* 0x0000000616040981 */ /* 0x000362000c1e1d00 */
[----:B------:R-:W-:Y:S05]  /*14a50*/  @!P0 BRA `(.L_x_24374) ;  /* 0x0000001800488947 */ /* 0x000fea0003800000 */
[----:B------:R-:W-:Y:S01]  /*14a60*/  ISETP.GT.AND P2, PT, R20, RZ, PT ;  /* 0x000000ff1400720c */ /* 0x000fe20003f44270 */
[----:B-1----:R-:W-:Y:S01]  /*14a70*/  IMAD.MOV.U32 R23, RZ, RZ, R19 ;  /* 0x000000ffff177224 */ /* 0x002fe200078e0013 */
[----:B------:R-:W-:Y:S02]  /*14a80*/  MOV R18, R17 ;  /* 0x0000001100127202 */ /* 0x000fe40000000f00 */
        /* <DEDUP_REMOVED lines=17> */
.L_x_24377:
        /* <DEDUP_REMOVED lines=12> */
.L_x_24378:
[----:B------:R-:W-:Y:S01]  /*14c60*/  LOP3.LUT R16, R67, R23, R59, 0x96, !PT ;  /* 0x0000001743107212 */ /* 0x000fe200078e963b */
[----:B------:R-:W-:-:S04]  /*14c70*/  IMAD.WIDE.U32 R92, R71, -0x326172a9, RZ ;  /* 0xcd9e8d57475c7825 */ /* 0x000fc800078e00ff */
[----:B------:R-:W-:Y:S02]  /*14c80*/  HFMA2 R18, -RZ, RZ, 0, 0 ;  /* 0x00000000ff127431 */ /* 0x000fe400000001ff */
        /* <DEDUP_REMOVED lines=57> */
[----:B------:R-:W-:-:S07]  /*15020*/  LOP3.LUT R69, R69, R22, R17, 0x96, !PT ;  /* 0x0000001645457212 */ /* 0x000fce00078e9611 */
.L_x_24376:
        /* <DEDUP_REMOVED lines=11> */
.L_x_24375:
        /* <DEDUP_REMOVED lines=15> */
.L_x_24381:
        /* <DEDUP_REMOVED lines=12> */
.L_x_24382:
        /* <DEDUP_REMOVED lines=51> */
[----:B------:R-:W-:Y:S01]  /*155c0*/  IADD3 R69, PT, PT, R59, -0x695add53, RZ ;  /* 0x96a522ad3b457810 */ /* 0x000fe20007ffe0ff */
[----:B------:R-:W-:Y:S01]  /*155d0*/  IMAD.WIDE.U32 R18, R18, -0x326172a9, RZ ;  /* 0xcd9e8d5712127825 */ /* 0x000fe200078e00ff */
[----:B------:R-:W-:-:S03]  /*155e0*/  LOP3.LUT R17, R17, R92, R121, 0x96, !PT ;  /* 0x0000005c11117212 */ /* 0x000fc600078e9679 */
[----:B------:R-:W-:Y:S01]  /*155f0*/  IMAD.MOV.U32 R66, RZ, RZ, R18 ;  /* 0x000000ffff427224 */ /* 0x000fe200078e0012 */
[----:B------:R-:W-:Y:S01]  /*15600*/  LOP3.LUT R70, R70, R120, R19, 0x96, !PT ;  /* 0x0000007846467212 */ /* 0x000fe200078e9613 */
[----:B------:R-:W-:-:S04]  /*15610*/  IMAD.WIDE.U32 R92, R17, -0x2daee0ad, RZ ;  /* 0xd2511f53115c7825 */ /* 0x000fc800078e00ff */
[----:B------:R-:W-:Y:S01]  /*15620*/  HFMA2 R19, -RZ, RZ, 0, 0 ;  /* 0x00000000ff137431 */ /* 0x000fe200000001ff */
[----:B------:R-:W-:Y:S01]  /*15630*/  MOV R17, R23 ;  /* 0x0000001700117202 */ /* 0x000fe20000000f00 */
[----:B------:R-:W-:Y:S01]  /*15640*/  IMAD.MOV.U32 R23, RZ, RZ, R92 ;  /* 0x000000ffff177224 */ /* 0x000fe200078e005c */
[----:B------:R-:W-:-:S07]  /*15650*/  LOP3.LUT R69, R69, R68, R93, 0x96, !PT ;  /* 0x0000004445457212 */ /* 0x000fce00078e965d */
.L_x_24380:
[----:B------:R-:W-:Y:S01]  /*15660*/  I2FP.F32.U32 R17, R17 ;  /* 0x0000001100117245 */ /* 0x000fe20000201000 */
[----:B------:R-:W-:-:S04]  /*15670*/  IMAD.MOV.U32 R18, RZ, RZ, 0x2f800000 ;  /* 0x2f800000ff127424 */ /* 0x000fc800078e00ff */
[----:B------:R-:W-:Y:S01]  /*15680*/  FFMA.FTZ R18, R17, R18, 1.1641532182693481445e-10 ;  /* 0x2f00000011127423 */ /* 0x000fe20000010012 */
[----:B------:R-:W-:-:S04]  /*15690*/  FMUL.FTZ R17, R9, UR13 ;  /* 0x0000000d09117c20 */ /* 0x000fc80008410000 */
[----:B------:R-:W-:Y:S01]  /*156a0*/  FMUL.FTZ R17, R17, UR12 ;  /* 0x0000000c11117c20 */ /* 0x000fe20008410000 */
[----:B------:R-:W-:-:S04]  /*156b0*/  FSETP.GTU.FTZ.AND P3, PT, R18, UR10, PT ;  /* 0x0000000a12007c0b */ /* 0x000fc8000bf7c000 */
[----:B------:R-:W-:Y:S01]  /*156c0*/  FSEL R21, R17, RZ, !P3 ;  /* 0x000000ff11157208 */ /* 0x000fe20005800000 */
[----:B------:R-:W-:Y:S01]  /*156d0*/  HADD2.F32 R17, -RZ, R87.H0_H0 ;  /* 0x20000057ff117230 */ /* 0x000fe20000004100 */
[----:B------:R-:W-:-:S04]  /*156e0*/  SEL R18, RZ, 0x1, P3 ;  /* 0x00000001ff127807 */ /* 0x000fc80001800000 */
[----:B------:R-:W-:Y:S01]  /*156f0*/  FFMA.FTZ R17, R21, R17, R5 ;  /* 0x0000001115117223 */ /* 0x000fe20000010005 */
[----:B------:R-:W-:-:S07]  /*15700*/  PRMT R63, R18, 0x7610, R63 ;  /* 0x00007610123f7816 */ /* 0x000fce000000003f */
.L_x_24379:
        /* <DEDUP_REMOVED lines=15> */
.L_x_24385:
        /* <DEDUP_REMOVED lines=12> */
.L_x_24386:
        /* <DEDUP_REMOVED lines=55> */
[----:B------:R-:W-:Y:S01]  /*15c30*/  IMAD.MOV.U32 R66, RZ, RZ, R92 ;  /* 0x000000ffff427224 */ /* 0x000fe200078e005c */
[----:B------:R-:W-:Y:S01]  /*15c40*/  LOP3.LUT R70, R70, R120, R93, 0x96, !PT ;  /* 0x0000007846467212 */ /* 0x000fe200078e965d */
[----:B------:R-:W-:Y:S01]  /*15c50*/  IMAD.WIDE.U32 R120, R18, -0x2daee0ad, RZ ;  /* 0xd2511f5312787825 */ /* 0x000fe200078e00ff */
[----:B------:R-:W-:-:S03]  /*15c60*/  MOV R18, R23 ;  /* 0x0000001700127202 */ /* 0x000fc60000000f00 */
[----:B------:R-:W-:Y:S01]  /*15c70*/  IMAD.MOV.U32 R23, RZ, RZ, R120 ;  /* 0x000000ffff177224 */ /* 0x000fe200078e0078 */
[----:B------:R-:W-:-:S07]  /*15c80*/  LOP3.LUT R69, R69, R68, R121, 0x96, !PT ;  /* 0x0000004445457212 */ /* 0x000fce00078e9679 */
.L_x_24384:
[----:B------:R-:W-:Y:S01]  /*15c90*/  I2FP.F32.U32 R19, R18 ;  /* 0x0000001200137245 */ /* 0x000fe20000201000 */
[----:B------:R-:W-:-:S04]  /*15ca0*/  IMAD.MOV.U32 R18, RZ, RZ, 0x2f800000 ;  /* 0x2f800000ff127424 */ /* 0x000fc800078e00ff */
[----:B------:R-:W-:Y:S01]  /*15cb0*/  FFMA.FTZ R18, R19, R18, 1.1641532182693481445e-10 ;  /* 0x2f00000013127423 */ /* 0x000fe20000010012 */
[----:B------:R-:W-:-:S04]  /*15cc0*/  FMUL.FTZ R19, R10, UR13 ;  /* 0x0000000d0a137c20 */ /* 0x000fc80008410000 */
[----:B------:R-:W-:Y:S01]  /*15cd0*/  FMUL.FTZ R19, R19, UR12 ;  /* 0x0000000c13137c20 */ /* 0x000fe20008410000 */
[----:B------:R-:W-:Y:S01]  /*15ce0*/  FSETP.GTU.FTZ.AND P3, PT, R18, UR10, PT ;  /* 0x0000000a12007c0b */ /* 0x000fe2000bf7c000 */
[----:B------:R-:W-:-:S03]  /*15cf0*/  HADD2.F32 R18, -RZ, R86.H1_H1 ;  /* 0x30000056ff127230 */ /* 0x000fc60000004100 */
[----:B------:R-:W-:-:S05]  /*15d00*/  FSEL R19, R19, RZ, !P3 ;  /* 0x000000ff13137208 */ /* 0x000fca0005800000 */
[----:B------:R-:W-:Y:S01]  /*15d10*/  FFMA.FTZ R18, R19, R18, R6 ;  /* 0x0000001213127223 */ /* 0x000fe20000010006 */
[----:B------:R-:W-:-:S04]  /*15d20*/  SEL R19, RZ, 0x1, P3 ;  /* 0x00000001ff137807 */ /* 0x000fc80001800000 */
[----:B------:R-:W-:-:S07]  /*15d30*/  PRMT R62, R19, 0x7610, R62 ;  /* 0x00007610133e7816 */ /* 0x000fce000000003e */
.L_x_24383:
        /* <DEDUP_REMOVED lines=15> */
.L_x_24389:
        /* <DEDUP_REMOVED lines=12> */
.L_x_24390:
        /* <DEDUP_REMOVED lines=54> */
[----:B------:R-:W-:Y:S02]  /*16250*/  HFMA2 R21, -RZ, RZ, 0, 0 ;  /* 0x00000000ff157431 */ /* 0x000fe400000001ff */
[----:B------:R-:W-:Y:S01]  /*16260*/  IMAD.MOV.U32 R66, RZ, RZ, R92 ;  /* 0x000000ffff427224 */ /* 0x000fe200078e005c */
[----:B------:R-:W-:Y:S01]  /*16270*/  LOP3.LUT R70, R70, R120, R93, 0x96, !PT ;  /* 0x0000007846467212 */ /* 0x000fe200078e965d */
[----:B------:R-:W-:Y:S01]  /*16280*/  IMAD.WIDE.U32 R120, R19, -0x2daee0ad, RZ ;  /* 0xd2511f5313787825 */ /* 0x000fe200078e00ff */
[----:B------:R-:W-:-:S03]  /*16290*/  MOV R19, R23 ;  /* 0x0000001700137202 */ /* 0x000fc60000000f00 */
[----:B------:R-:W-:Y:S01]  /*162a0*/  IMAD.MOV.U32 R23, RZ, RZ, R120 ;  /* 0x000000ffff177224 */ /* 0x000fe200078e0078 */
[----:B------:R-:W-:-:S07]  /*162b0*/  LOP3.LUT R69, R69, R68, R121, 0x96, !PT ;  /* 0x0000004445457212 */ /* 0x000fce00078e9679 */
.L_x_24388:
        /* <DEDUP_REMOVED lines=10> */
[----:B------:R-:W-:Y:S01]  /*16360*/  PRMT R0, R22, 0x7610, R0 ;  /* 0x0000761016007816 */ /* 0x000fe20000000000 */
[----:B------:R-:W-:Y:S06]  /*16370*/  BRA `(.L_x_24387) ;  /* 0x0000001800407947 */ /* 0x000fec0003800000 */
.L_x_24374:
[----:B------:R-:W-:Y:S01]  /*16380*/  HFMA2 R16, -RZ, RZ, 0, 0 ;  /* 0x00000000ff107431 */ /* 0x000fe200000001ff */
        /* <DEDUP_REMOVED lines=18> */
.L_x_24393:
        /* <DEDUP_REMOVED lines=12> */
.L_x_24394:
        /* <DEDUP_REMOVED lines=61> */
.L_x_24392:
        /* <DEDUP_REMOVED lines=11> */
.L_x_24391:
        /* <DEDUP_REMOVED lines=15> */
.L_x_24397:
        /* <DEDUP_REMOVED lines=12> */
.L_x_24398:
        /* <DEDUP_REMOVED lines=61> */
.L_x_24396:
[----:B------:R-:W-:Y:S01]  /*16f70*/  I2FP.F32.U32 R17, R17 ;  /* 0x0000001100117245 */ /* 0x000fe20000201000 */
[----:B------:R-:W-:-:S04]  /*16f80*/  IMAD.MOV.U32 R18, RZ, RZ, 0x2f800000 ;  /* 0x2f800000ff127424 */ /* 0x000fc800078e00ff */
[----:B------:R-:W-:Y:S01]  /*16f90*/  FFMA.FTZ R18, R17, R18, 1.1641532182693481445e-10 ;  /* 0x2f00000011127423 */ /* 0x000fe20000010012 */
[----:B-----5:R-:W-:-:S04]  /*16fa0*/  FMUL.FTZ R17, R9, UR13 ;  /* 0x0000000d09117c20 */ /* 0x020fc80008410000 */
[----:B------:R-:W-:Y:S01]  /*16fb0*/  FMUL.FTZ R17, R17, UR12 ;  /* 0x0000000c11117c20 */ /* 0x000fe20008410000 */
[----:B------:R-:W-:-:S04]  /*16fc0*/  FSETP.GTU.FTZ.AND P2, PT, R18, UR10, PT ;  /* 0x0000000a12007c0b */ /* 0x000fc8000bf5c000 */
[----:B------:R-:W-:Y:S01]  /*16fd0*/  FSEL R21, R17, RZ, !P2 ;  /* 0x000000ff11157208 */ /* 0x000fe20005000000 */
[----:B------:R-:W-:Y:S01]  /*16fe0*/  HADD2.F32 R17, -RZ, R87.H0_H0 ;  /* 0x20000057ff117230 */ /* 0x000fe20000004100 */
[----:B------:R-:W-:-:S04]  /*16ff0*/  SEL R18, RZ, 0x1, P2 ;  /* 0x00000001ff127807 */ /* 0x000fc80001000000 */
[----:B------:R-:W-:Y:S01]  /*17000*/  FMUL.FTZ R17, R17, R21 ;  /* 0x0000001511117220 */ /* 0x000fe20000410000 */
[----:B------:R-:W-:-:S07]  /*17010*/  PRMT R63, R18, 0x7610, R63 ;  /* 0x00007610123f7816 */ /* 0x000fce000000003f */
.L_x_24395:
        /* <DEDUP_REMOVED lines=15> */
.L_x_24401:
        /* <DEDUP_REMOVED lines=12> */
.L_x_24402:
        /* <DEDUP_REMOVED lines=61> */
.L_x_24400:
[----:B------:R-:W-:Y:S01]  /*175a0*/  I2FP.F32.U32 R19, R18 ;  /* 0x0000001200137245 */ /* 0x000fe20000201000 */
[----:B------:R-:W-:-:S04]  /*175b0*/  IMAD.MOV.U32 R18, RZ, RZ, 0x2f800000 ;  /* 0x2f800000ff127424 */ /* 0x000fc800078e00ff */
[----:B------:R-:W-:Y:S01]  /*175c0*/  FFMA.FTZ R18, R19, R18, 1.1641532182693481445e-10 ;  /* 0x2f00000013127423 */ /* 0x000fe20000010012 */
[----:B-----5:R-:W-:-:S04]  /*175d0*/  FMUL.FTZ R19, R10, UR13 ;  /* 0x0000000d0a137c20 */ /* 0x020fc80008410000 */
[----:B------:R-:W-:Y:S01]  /*175e0*/  FMUL.FTZ R19, R19, UR12 ;  /* 0x0000000c13137c20 */ /* 0x000fe20008410000 */
[----:B------:R-:W-:Y:S01]  /*175f0*/  FSETP.GTU.FTZ.AND P2, PT, R18, UR10, PT ;  /* 0x0000000a12007c0b */ /* 0x000fe2000bf5c000 */
[----:B------:R-:W-:-:S03]  /*17600*/  HADD2.F32 R18, -RZ, R86.H1_H1 ;  /* 0x30000056ff127230 */ /* 0x000fc60000004100 */
[----:B------:R-:W-:-:S05]  /*17610*/  FSEL R19, R19, RZ, !P2 ;  /* 0x000000ff13137208 */ /* 0x000fca0005000000 */
[----:B------:R-:W-:Y:S01]  /*17620*/  FMUL.FTZ R18, R18, R19 ;  /* 0x0000001312127220 */ /* 0x000fe20000410000 */
[----:B------:R-:W-:-:S04]  /*17630*/  SEL R19, RZ, 0x1, P2 ;  /* 0x00000001ff137807 */ /* 0x000fc80001000000 */
[----:B------:R-:W-:-:S07]  /*17640*/  PRMT R62, R19, 0x7610, R62 ;  /* 0x00007610133e7816 */ /* 0x000fce000000003e */
.L_x_24399:
        /* <DEDUP_REMOVED lines=15> */
.L_x_24404:
        /* <DEDUP_REMOVED lines=12> */
.L_x_24405:
        /* <DEDUP_REMOVED lines=61> */
.L_x_24403:
        /* <DEDUP_REMOVED lines=11> */
.L_x_24387:
        /* <DEDUP_REMOVED lines=16> */
.L_x_24406:
[----:B------:R-:W2:Y:S01]  /*17d80*/  @P1 LDC.64 R120, c[0x0][0x390] ;  /* 0x0000e400ff781b82 */ /* 0x000ea20000000a00 */
[----:B------:R-:W-:-:S07]  /*17d90*/  IADD3 R60, PT, PT, R60, 0x700, RZ ;  /* 0x000007003c3c7810 */ /* 0x000fce0007ffe0ff */
[----:B01----:R-:W0:Y:S01]  /*17da0*/  @P0 LDC.64 R92, c[0x0][0x3a0] ;  /* 0x0000e800ff5c0b82 */ /* 0x003e220000000a00 */
[----:B------:R-:W-:Y:S02]  /*17db0*/  VIADD R61, R61, 0x700 ;  /* 0x000007003d3d7836 */ /* 0x000fe40000000000 */
[----:B--2---:R-:W-:-:S05]  /*17dc0*/  @P1 IMAD.WIDE.U32 R120, R60, 0x10, R120 ;  /* 0x000000103c781825 */ /* 0x004fca00078e0078 */
[----:B-----5:R1:W5:Y:S01]  /*17dd0*/  @P1 LDG.E.128 R8, desc[UR6][R120.64] ;  /* 0x0000000678081981 */ /* 0x020362000c1e1d00 */
[----:B0-----:R-:W-:-:S05]  /*17de0*/  @P0 IMAD.WIDE.U32 R92, R61, 0x10, R92 ;  /* 0x000000103d5c0825 */ /* 0x001fca00078e005c */
[----:B------:R1:W5:Y:S01]  /*17df0*/  @P0 LDG.E.128 R4, desc[UR6][R92.64] ;  /* 0x000000065c040981 */ /* 0x000362000c1e1d00 */
[----:B------:R-:W-:Y:S05]  /*17e00*/  @!P0 BRA `(.L_x_24407) ;  /* 0x0000001800488947 */ /* 0x000fea0003800000 */
[----:B------:R-:W-:Y:S01]  /*17e10*/  ISETP.GT.AND P0, PT, R20, RZ, PT ;  /* 0x000000ff1400720c */ /* 0x000fe20003f04270 */
[----:B------:R-:W-:Y:S01]  /*17e20*/  IMAD.MOV.U32 R65, RZ, RZ, R23 ;  /* 0x000000ffff417224 */ /* 0x000fe200078e0017 */
        /* <DEDUP_REMOVED lines=18> */
.L_x_24410:
        /* <DEDUP_REMOVED lines=12> */
.L_x_24411:
[----:B------:R-:W-:Y:S01]  /*18010*/  LOP3.LUT R20, R67, R69, R59, 0x96, !PT ;  /* 0x0000004543147212 */ /* 0x000fe200078e963b */
[----:B-1----:R-:W-:-:S04]  /*18020*/  IMAD.WIDE.U32 R120, R71, -0x326172a9, RZ ;  /* 0xcd9e8d5747787825 */ /* 0x002fc800078e00ff */
        /* <DEDUP_REMOVED lines=53> */
[----:B------:R-:W-:Y:S01]  /*18380*/  IMAD.WIDE.U32 R20, R20, -0x2daee0ad, RZ ;  /* 0xd2511f5314147825 */ /* 0x000fe200078e00ff */
[----:B------:R-:W-:-:S03]  /*18390*/  LOP3.LUT R70, R70, R120, R93, 0x96, !PT ;  /* 0x0000007846467212 */ /* 0x000fc600078e965d */
[----:B------:R-:W-:Y:S01]  /*183a0*/  IMAD.MOV.U32 R66, RZ, RZ, R92 ;  /* 0x000000ffff427224 */ /* 0x000fe200078e005c */
[----:B------:R-:W-:Y:S01]  /*183b0*/  MOV R65, R20 ;  /* 0x0000001400417202 */ /* 0x000fe20000000f00 */
[----:B------:R-:W-:Y:S01]  /*183c0*/  IMAD.MOV.U32 R20, RZ, RZ, R23 ;  /* 0x000000ffff147224 */ /* 0x000fe200078e0017 */
[----:B------:R-:W-:-:S07]  /*183d0*/  LOP3.LUT R69, R69, R68, R21, 0x96, !PT ;  /* 0x0000004445457212 */ /* 0x000fce00078e9615 */
.L_x_24409:
[----:B------:R-:W-:Y:S01]  /*183e0*/  I2FP.F32.U32 R21, R20 ;  /* 0x0000001400157245 */ /* 0x000fe20000201000 */
[----:B------:R-:W-:-:S04]  /*183f0*/  IMAD.MOV.U32 R20, RZ, RZ, 0x2f800000 ;  /* 0x2f800000ff147424 */ /* 0x000fc800078e00ff */
[----:B------:R-:W-:Y:S01]  /*18400*/  FFMA.FTZ R20, R21, R20, 1.1641532182693481445e-10 ;  /* 0x2f00000015147423 */ /* 0x000fe20000010014 */
[----:B------:R-:W-:-:S04]  /*18410*/  FMUL.FTZ R21, R8, UR13 ;  /* 0x0000000d08157c20 */ /* 0x000fc80008410000 */
[----:B------:R-:W-:Y:S01]  /*18420*/  FMUL.FTZ R21, R21, UR12 ;  /* 0x0000000c15157c20 */ /* 0x000fe20008410000 */
[----:B------:R-:W-:Y:S01]  /*18430*/  FSETP.GTU.FTZ.AND P2, PT, R20, UR10, PT ;  /* 0x0000000a14007c0b */ /* 0x000fe2000bf5c000 */
[----:B------:R-:W-:-:S03]  /*18440*/  HADD2.F32 R20, -RZ, R88.H0_H0 ;  /* 0x20000058ff147230 */ /* 0x000fc60000004100 */
[----:B------:R-:W-:-:S05]  /*18450*/  FSEL R21, R21, RZ, !P2 ;  /* 0x000000ff15157208 */ /* 0x000fca0005000000 */
[----:B------:R-:W-:Y:S01]  /*18460*/  FFMA.FTZ R20, R21, R20, R4 ;  /* 0x0000001415147223 */ /* 0x000fe20000010004 */
[----:B------:R-:W-:-:S04]  /*18470*/  SEL R21, RZ, 0x1, P2 ;  /* 0x00000001ff157807 */ /* 0x000fc80001000000 */
[----:B------:R-:W-:-:S07]  /*18480*/  PRMT R64, R21, 0x7610, R64 ;  /* 0x0000761015407816 */ /* 0x000fce0000000040 */
.L_x_24408:
        /* <DEDUP_REMOVED lines=15> */
.L_x_24414:
        /* <DEDUP_REMOVED lines=12> */
.L_x_24415:
[----:B------:R-:W-:Y:S01]  /*18640*/  LOP3.LUT R21, R67, R69, R59, 0x96, !PT ;  /* 0x0000004543157212 */ /* 0x000fe200078e963b */
[----:B-1----:R-:W-:-:S04]  /*18650*/  IMAD.WIDE.U32 R120, R71, -0x326172a9, RZ ;  /* 0xcd9e8d5747787825 */ /* 0x002fc800078e00ff */
        /* <DEDUP_REMOVED lines=59> */
.L_x_24413:
        /* <DEDUP_REMOVED lines=11> */
.L_x_24412:
        /* <DEDUP_REMOVED lines=15> */
.L_x_24418:
        /* <DEDUP_REMOVED lines=12> */
.L_x_24419:
        /* <DEDUP_REMOVED lines=61> */
.L_x_24417:
        /* <DEDUP_REMOVED lines=11> */
.L_x_24416:
        /* <DEDUP_REMOVED lines=15> */
.L_x_24422:
        /* <DEDUP_REMOVED lines=12> */
.L_x_24423:
        /* <DEDUP_REMOVED lines=56> */
[----:B------:R-:W-:Y:S01]  /*19620*/  IMAD.WIDE.U32 R120, R23, -0x2daee0ad, RZ ;  /* 0xd2511f5317787825 */ /* 0x000fe200078e00ff */
[----:B------:R-:W-:-:S03]  /*19630*/  MOV R23, R65 ;  /* 0x0000004100177202 */ /* 0x000fc60000000f00 */
[----:B------:R-:W-:Y:S01]  /*19640*/  IMAD.MOV.U32 R65, RZ, RZ, R120 ;  /* 0x000000ffff417224 */ /* 0x000fe200078e0078 */
[----:B------:R-:W-:Y:S01]  /*19650*/  LOP3.LUT R69, R69, R68, R121, 0x96, !PT ;  /* 0x0000004445457212 */ /* 0x000fe200078e9679 */
[----:B------:R-:W-:-:S07]  /*19660*/  HFMA2 R68, -RZ, RZ, 0, 0 ;  /* 0x00000000ff447431 */ /* 0x000fce00000001ff */
.L_x_24421:
        /* <DEDUP_REMOVED lines=12> */
.L_x_24407:
        /* <DEDUP_REMOVED lines=19> */
.L_x_24426:
        /* <DEDUP_REMOVED lines=12> */
.L_x_24427:
        /* <DEDUP_REMOVED lines=61> */
.L_x_24425:
[----:B------:R-:W-:Y:S01]  /*19cf0*/  I2FP.F32.U32 R21, R20 ;  /* 0x0000001400157245 */ /* 0x000fe20000201000 */
[----:B------:R-:W-:-:S04]  /*19d00*/  IMAD.MOV.U32 R20, RZ, RZ, 0x2f800000 ;  /* 0x2f800000ff147424 */ /* 0x000fc800078e00ff */
[----:B------:R-:W-:Y:S01]  /*19d10*/  FFMA.FTZ R20, R21, R20, 1.1641532182693481445e-10 ;  /* 0x2f00000015147423 */ /* 0x000fe20000010014 */
[----:B-----5:R-:W-:-:S04]  /*19d20*/  FMUL.FTZ R21, R8, UR13 ;  /* 0x0000000d08157c20 */ /* 0x020fc80008410000 */
[----:B------:R-:W-:Y:S01]  /*19d30*/  FMUL.FTZ R21, R21, UR12 ;  /* 0x0000000c15157c20 */ /* 0x000fe20008410000 */
[----:B------:R-:W-:Y:S01]  /*19d40*/  FSETP.GTU.FTZ.AND P0, PT, R20, UR10, PT ;  /* 0x0000000a14007c0b */ /* 0x000fe2000bf1c000 */
[----:B------:R-:W-:-:S03]  /*19d50*/  HADD2.F32 R20, -RZ, R88.H0_H0 ;  /* 0x20000058ff147230 */ /* 0x000fc60000004100 */
[----:B------:R-:W-:-:S05]  /*19d60*/  FSEL R21, R21, RZ, !P0 ;  /* 0x000000ff15157208 */ /* 0x000fca0004000000 */
[----:B------:R-:W-:Y:S01]  /*19d70*/  FMUL.FTZ R20, R20, R21 ;  /* 0x0000001514147220 */ /* 0x000fe20000410000 */
[----:B------:R-:W-:-:S04]  /*19d80*/  SEL R21, RZ, 0x1, P0 ;  /* 0x00000001ff157807 */ /* 0x000fc80000000000 */
[----:B------:R-:W-:-:S07]  /*19d90*/  PRMT R64, R21, 0x7610, R64 ;  /* 0x0000761015407816 */ /* 0x000fce0000000040 */
.L_x_24424:
        /* <DEDUP_REMOVED lines=15> */
.L_x_24430:
        /* <DEDUP_REMOVED lines=12> */
.L_x_24431:
        /* <DEDUP_REMOVED lines=61> */
.L_x_24429:
        /* <DEDUP_REMOVED lines=11> */
.L_x_24428:
        /* <DEDUP_REMOVED lines=15> */
.L_x_24434:
        /* <DEDUP_REMOVED lines=12> */
.L_x_24435:
        /* <DEDUP_REMOVED lines=61> */
.L_x_24433:
        /* <DEDUP_REMOVED lines=11> */
.L_x_24432:
        /* <DEDUP_REMOVED lines=15> */
.L_x_24437:
        /* <DEDUP_REMOVED lines=12> */
.L_x_24438:
        /* <DEDUP_REMOVED lines=61> */
.L_x_24436:
        /* <DEDUP_REMOVED lines=11> */
.L_x_24420:
[----:B------:R-:W-:-:S05]  /*1b030*/  IMAD.WIDE.U32 R118, R61, 0x10, R118 ;  /* 0x000000103d767825 */ /* 0x000fca00078e0076 */
[----:B------:R0:W-:Y:S01]  /*1b040*/  STG.E.128 desc[UR6][R118.64], R20 ;  /* 0x0000001476007986 */ /* 0x0001e2000c101d06 */
[----:B------:R-:W-:Y:S05]  /*1b050*/  @!P1 BRA `(.L_x_24439) ;  /* 0x00000000002c9947 */ /* 0x000fea0003800000 */
[----:B------:R-:W1:Y:S01]  /*1b060*/  LDC.64 R92, c[0x0][0x3b0] ;  /* 0x0000ec00ff5c7b82 */ /* 0x000e620000000a00 */
[----:B------:R-:W-:Y:S01]  /*1b070*/  LOP3.LUT R61, R0, 0xffff, RZ, 0xc0, !PT ;  /* 0x0000ffff003d7812 */ /* 0x000fe200078ec0ff */
[----:B-1----:R-:W-:Y:S01]  /*1b080*/  IMAD.WIDE.U32 R92, R60, 0x4, R92 ;  /* 0x000000043c5c7825 */ /* 0x002fe200078e005c */
        /* <DEDUP_REMOVED lines=8> */
.L_x_24439:
        /* <DEDUP_REMOVED lines=34> */
[----:B-1----:R-:W1:Y:S02]  /*1b330*/  SHFL.BFLY PT, R60, R61, 0x1, 0x1f ;  /* 0x0c201f003d3c7f89 */ /* 0x002e6400000e0000 */
        /* <DEDUP_REMOVED lines=82> */
[----:B------:R-:W-:-:S04]  /*1b860*/  LOP3.LUT R61, R85, 0x1f, RZ, 0xc0, !PT ;  /* 0x0000001f553d7812 */ /* 0x000fc800078ec0ff */
[----:B------:R-:W1:Y:S01]  /*1b870*/  SHFL.BFLY PT, R92, R93, 0x10, 0x1f ;  /* 0x0e001f005d5c7f89 */ /* 0x000e6200000e0000 */
[----:B------:R-:W-:Y:S01]  /*1b880*/  ISETP.GT.U32.AND P1, PT, R61, 0x7, PT ;  /* 0x000000073d00780c */ /* 0x000fe20003f24070 */
[----:B-1----:R-:W-:Y:S01]  /*1b890*/  FADD.FTZ R61, R93, R92 ;  /* 0x0000005c5d3d7221 */ /* 0x002fe20000010000 */
[----:B------:R-:W-:Y:S11]  /*1b8a0*/  @P0 BRA `(.L_x_24441) ;  /* 0x00000000001c0947 */ /* 0x000ff60003800000 */
[----:B------:R-:W1:Y:S01]  /*1b8b0*/  S2UR UR5, SR_CgaCtaId ;  /* 0x00000000000579c3 */ /* 0x000e620000008800 */
[----:B------:R-:W-:Y:S01]  /*1b8c0*/  UMOV UR4, 0x400 ;  /* 0x0000040000047882 */ /* 0x000fe20000000000 */
[----:B------:R-:W-:-:S04]  /*1b8d0*/  SHF.R.U32.HI R92, RZ, 0x2, R85 ;  /* 0x00000002ff5c7819 */ /* 0x000fc80000011655 */
[----:B------:R-:W-:Y:S01]  /*1b8e0*/  LOP3.LUT R92, R92, 0x38, RZ, 0xc0, !PT ;  /* 0x000000385c5c7812 */ /* 0x000fe200078ec0ff */
[----:B-1----:R-:W-:-:S04]  /*1b8f0*/  ULEA UR4, UR5, UR4, 0x18 ;  /* 0x0000000405047291 */ /* 0x002fc8000f8ec0ff */
[----:B------:R-:W-:-:S09]  /*1b900*/  @UP0 UIADD3 UR4, UPT, UPT, UR4, 0x40, URZ ;  /* 0x0000004004040890 */ /* 0x000fd2000fffe0ff */
[----:B------:R1:W-:Y:S03]  /*1b910*/  STS.64 [R92+UR4], R60 ;  /* 0x0000003c5c007988 */ /* 0x0003e60008000a04 */
.L_x_24441:
[----:B------:R-:W-:Y:S05]  /*1b920*/  BSYNC.RECONVERGENT B0 ;  /* 0x0000000000007941 */ /* 0x000fea0003800200 */
.L_x_24440:
[----:B------:R-:W-:Y:S01]  /*1b930*/  BAR.SYNC.DEFER_BLOCKING 0x0 ;  /* 0x0000000000007b1d */ /* 0x000fe20000010000 */
[----:B-1----:R-:W-:Y:S02]  /*1b940*/  MOV R92, RZ ;  /* 0x000000ff005c7202 */ /* 0x002fe40000000f00 */
[----:B------:R-:W-:-:S03]  /*1b950*/  CS2R R60, SRZ ;  /* 0x00000000003c7805 */ /* 0x000fc6000001ff00 */
[----:B------:R-:W-:Y:S04]  /*1b960*/  BSSY.RECONVERGENT B0, `(.L_x_24442) ;  /* 0x000000a000007945 */ /* 0x000fe80003800200 */
[----:B------:R-:W-:Y:S05]  /*1b970*/  @P1 BRA `(.L_x_24443) ;  /* 0x0000000000201947 */ /* 0x000fea0003800000 */
[----:B------:R-:W1:Y:S01]  /*1b980*/  S2UR UR5, SR_CgaCtaId ;  /* 0x00000000000579c3 */ /* 0x000e620000008800 */
[----:B------:R-:W-:Y:S01]  /*1b990*/  UMOV UR4, 0x400 ;  /* 0x0000040000047882 */ /* 0x000fe20000000000 */
[----:B------:R-:W-:Y:S02]  /*1b9a0*/  IMAD.SHL.U32 R60, R85, 0x8, RZ ;  /* 0x00000008553c7824 */ /* 0x000fe400078e00ff */
[----:B------:R-:W-:-:S03]  /*1b9b0*/  HFMA2 R92, -RZ, RZ, 0, 6.103515625e-05 ;  /* 0x00000400ff5c7431 */ /* 0x000fc600000001ff */
[----:B------:R-:W-:Y:S01]  /*1b9c0*/  LOP3.LUT R60, R60, 0xf8, RZ, 0xc0, !PT ;  /* 0x000000f83c3c7812 */ /* 0x000fe200078ec0ff */
[----:B-1----:R-:W-:-:S04]  /*1b9d0*/  ULEA UR4, UR5, UR4, 0x18 ;  /* 0x0000000405047291 */ /* 0x002fc8000f8ec0ff */
[----:B------:R-:W-:-:S09]  /*1b9e0*/  @UP0 UIADD3 UR4, UPT, UPT, UR4, 0x40, URZ ;  /* 0x0000004004040890 */ /* 0x000fd2000fffe0ff */
[----:B------:R-:W1:Y:S03]  /*1b9f0*/  LDS.64 R60, [R60+UR4] ;  /* 0x000000043c3c7984 */ /* 0x000e660008000a00 */
.L_x_24443:
[----:B------:R-:W-:Y:S05]  /*1ba00*/  BSYNC.RECONVERGENT B0 ;  /* 0x0000000000007941 */ /* 0x000fea0003800200 */
.L_x_24442:
[----:B-1----:R-:W1:Y:S01]  /*1ba10*/  SHFL.DOWN PT, R120, R60, 0x4, 0x1f ;  /* 0x08801f003c787f89 */ /* 0x002e6200000e0000 */
[----:B0-----:R-:W-:Y:S02]  /*1ba20*/  I2FP.F32.U32 R118, R92 ;  /* 0x0000005c00767245 */ /* 0x001fe40000201000 */
[----:B------:R-:W-:Y:S01]  /*1ba30*/  ISETP.NE.AND P0, PT, R85, RZ, PT ;  /* 0x000000ff5500720c */ /* 0x000fe20003f05270 */
[----:B------:R-:W0:Y:S01]  /*1ba40*/  SHFL.DOWN PT, R93, R92, 0x4, 0x1f ;  /* 0x08801f005c5d7f89 */ /* 0x000e2200000e0000 */
[----:B------:R-:W-:Y:S01]  /*1ba50*/  ISETP.NE.AND P1, PT, RZ, UR11, PT ;  /* 0x0000000bff007c0c */ /* 0x000fe2000bf25270 */
[----:B-1----:R-:W-:-:S04]  /*1ba60*/  FADD.FTZ R119, -R120, R60 ;  /* 0x0000003c78777221 */ /* 0x002fc80000010100 */
[----:B------:R-:W-:Y:S01]  /*1ba70*/  FMUL.FTZ R119, R119, R119 ;  /* 0x0000007777777220 */ /* 0x000fe20000410000 */
[----:B0-----:R-:W-:Y:S01]  /*1ba80*/  IMAD.IADD R92, R93, 0x1, R92 ;  /* 0x000000015d5c7824 */ /* 0x001fe200078e025c */
[----:B------:R-:W-:Y:S02]  /*1ba90*/  I2FP.F32.S32 R93, R93 ;  /* 0x0000005d005d7245 */ /* 0x000fe40000201400 */
[----:B------:R-:W-:-:S04]  /*1baa0*/  FMUL.FTZ R119, R119, R118 ;  /* 0x0000007677777220 */ /* 0x000fc80000410000 */
[-C--:B------:R-:W-:Y:S01]  /*1bab0*/  FMUL.FTZ R119, R119, R93.reuse ;  /* 0x0000005d77777220 */ /* 0x080fe20000410000 */
[----:B------:R-:W-:Y:S01]  /*1bac0*/  FMUL.FTZ R93, R120, R93 ;  /* 0x0000005d785d7220 */ /* 0x000fe20000410000 */
[----:B------:R-:W-:-:S03]  /*1bad0*/  I2FP.F32.S32 R120, R92 ;  /* 0x0000005c00787245 */ /* 0x000fc60000201400 */
[----:B------:R-:W-:Y:S02]  /*1bae0*/  FFMA.FTZ R118, R118, R60, R93 ;  /* 0x0000003c76767223 */ /* 0x000fe4000001005d */
[----:B------:R-:W0:Y:S02]  /*1baf0*/  SHFL.DOWN PT, R60, R61, 0x4, 0x1f ;  /* 0x08801f003d3c7f89 */ /* 0x000e2400000e0000 */
[----:B0-----:R-:W-:Y:S02]  /*1bb00*/  FADD.FTZ R61, R60, R61 ;  /* 0x0000003d3c3d7221 */ /* 0x001fe40000010000 */
[----:B------:R-:W0:Y:S02]  /*1bb10*/  MUFU.RCP R60, R120 ;  /* 0x00000078003c7308 */ /* 0x000e240000001000 */
[C---:B0-----:R-:W-:Y:S01]  /*1bb20*/  FMUL.FTZ R118, R60.reuse, R118 ;  /* 0x000000763c767220 */ /* 0x041fe20000410000 */
[----:B------:R-:W-:Y:S02]  /*1bb30*/  FFMA.FTZ R119, R60, R119, R61 ;  /* 0x000000773c777223 */ /* 0x000fe4000001003d */
[----:B------:R-:W0:Y:S04]  /*1bb40*/  SHFL.DOWN PT, R61, R92, 0x2, 0x1f ;  /* 0x08401f005c3d7f89 */ /* 0x000e2800000e0000 */
[----:B------:R-:W1:Y:S01]  /*1bb50*/  SHFL.DOWN PT, R60, R118, 0x2, 0x1f ;  /* 0x08401f00763c7f89 */ /* 0x000e6200000e0000 */
[----:B0-----:R-:W-:-:S02]  /*1bb60*/  IADD3 R92, PT, PT, R92, R61, RZ ;  /* 0x0000003d5c5c7210 */ /* 0x001fc40007ffe0ff */
[----:B------:R-:W-:Y:S01]  /*1bb70*/  I2FP.F32.S32 R61, R61 ;  /* 0x0000003d003d7245 */ /* 0x000fe20000201400 */
[----:B-1----:R-:W-:-:S04]  /*1bb80*/  FADD.FTZ R93, R118, -R60 ;  /* 0x8000003c765d7221 */ /* 0x002fc80000010000 */
[----:B------:R-:W-:Y:S01]  /*1bb90*/  FMUL.FTZ R60, R60, R61 ;  /* 0x0000003d3c3c7220 */ /* 0x000fe20000410000 */
[----:B------:R-:W-:-:S03]  /*1bba0*/  FMUL.FTZ R93, R93, R93 ;  /* 0x0000005d5d5d7220 */ /* 0x000fc60000410000 */
[C---:B------:R-:W-:Y:S01]  /*1bbb0*/  FFMA.FTZ R60, R120.reuse, R118, R60 ;  /* 0x00000076783c7223 */ /* 0x040fe2000001003c */
[----:B------:R-:W-:Y:S02]  /*1bbc0*/  FMUL.FTZ R93, R120, R93 ;  /* 0x0000005d785d7220 */ /* 0x000fe40000410000 */
[----:B------:R-:W0:Y:S02]  /*1bbd0*/  SHFL.DOWN PT, R120, R119, 0x2, 0x1f ;  /* 0x08401f0077787f89 */ /* 0x000e2400000e0000 */
        /* <DEDUP_REMOVED lines=8> */
[----:B0-----:R-:W-:Y:S01]  /*1bc60*/  IMAD.IADD R92, R92, 0x1, R119 ;  /* 0x000000015c5c7824 */ /* 0x001fe200078e0277 */
[----:B------:R-:W-:Y:S01]  /*1bc70*/  I2FP.F32.S32 R119, R119 ;  /* 0x0000007700777245 */ /* 0x000fe20000201400 */
[----:B-1----:R-:W-:-:S04]  /*1bc80*/  FADD.FTZ R93, R60, -R118 ;  /* 0x800000763c5d7221 */ /* 0x002fc80000010000 */
[----:B------:R-:W-:Y:S01]  /*1bc90*/  FMUL.FTZ R118, R118, R119 ;  /* 0x0000007776767220 */ /* 0x000fe20000410000 */
[----:B------:R-:W-:-:S03]  /*1bca0*/  FMUL.FTZ R93, R93, R93 ;  /* 0x0000005d5d5d7220 */ /* 0x000fc60000410000 */
[C---:B------:R-:W-:Y:S01]  /*1bcb0*/  FFMA.FTZ R118, R61.reuse, R60, R118 ;  /* 0x0000003c3d767223 */ /* 0x040fe20000010076 */
[----:B------:R-:W-:Y:S01]  /*1bcc0*/  FMUL.FTZ R93, R61, R93 ;  /* 0x0000005d3d5d7220 */ /* 0x000fe20000410000 */
[----:B------:R-:W0:Y:S01]  /*1bcd0*/  SHFL.DOWN PT, R60, R120, 0x1, 0x1f ;  /* 0x08201f00783c7f89 */ /* 0x000e2200000e0000 */
[----:B------:R-:W-:Y:S02]  /*1bce0*/  I2FP.F32.S32 R61, R92 ;  /* 0x0000005c003d7245 */ /* 0x000fe40000201400 */
[----:B------:R-:W-:-:S04]  /*1bcf0*/  FMUL.FTZ R93, R93, R119 ;  /* 0x000000775d5d7220 */ /* 0x000fc80000410000 */
[----:B------:R-:W1:Y:S01]  /*1bd00*/  MUFU.RCP R61, R61 ;  /* 0x0000003d003d7308 */ /* 0x000e620000001000 */
[----:B0-----:R-:W-:Y:S01]  /*1bd10*/  FADD.FTZ R60, R120, R60 ;  /* 0x0000003c783c7221 */ /* 0x001fe20000010000 */
[----:B-1----:R-:W-:-:S03]  /*1bd20*/  FMUL.FTZ R118, R61, R118 ;  /* 0x000000763d767220 */ /* 0x002fc60000410000 */
[----:B------:R-:W-:Y:S02]  /*1bd30*/  FFMA.FTZ R60, R61, R93, R60 ;  /* 0x0000005d3d3c7223 */ /* 0x000fe4000001003c */
[----:B------:R0:W1:Y:S01]  /*1bd40*/  SHFL.IDX PT, R93, R118, RZ, 0x1f ;  /* 0x00001fff765d7589 */ /* 0x00006200000e0000 */
[----:B------:R-:W2:Y:S03]  /*1bd50*/  LDC R61, c[0x0][0x448] ;  /* 0x00011200ff3d7b82 */ /* 0x000ea60000000800 */
[----:B------:R-:W2:Y:S05]  /*1bd60*/  SHFL.IDX PT, R60, R60, RZ, 0x1f ;  /* 0x00001fff3c3c7589 */ /* 0x000eaa00000e0000 */
[----:B0-----:R-:W0:Y:S01]  /*1bd70*/  @!P0 LDC.64 R118, c[0x0][0x3c0] ;  /* 0x0000f000ff768b82 */ /* 0x001e220000000a00 */
[----:B-1----:R-:W-:Y:S01]  /*1bd80*/  FMUL.FTZ R92, R93, R93 ;  /* 0x0000005d5d5c7220 */ /* 0x002fe20000410000 */
[----:B--2---:R-:W-:-:S04]  /*1bd90*/  FFMA.FTZ R60, R60, UR14, R61 ;  /* 0x0000000e3c3c7c23 */ /* 0x004fc8000801003d */
[----:B------:R-:W-:Y:S01]  /*1bda0*/  FSEL R92, R92, RZ, P1 ;  /* 0x000000ff5c5c7208 */ /* 0x000fe20000800000 */
[----:B0-----:R-:W-:-:S04]  /*1bdb0*/  @!P0 IMAD.WIDE R118, R74, 0x4, R118 ;  /* 0x000000044a768825 */ /* 0x001fc800078e0276 */
[----:B------:R-:W-:Y:S02]  /*1bdc0*/  FADD.FTZ R92, R60, R92 ;  /* 0x0000005c3c5c7221 */ /* 0x000fe40000010000 */
[----:B------:R-:W0:Y:S01]  /*1bdd0*/  @!P0 LDC.64 R60, c[0x0][0x3c8] ;  /* 0x0000f200ff3c8b82 */ /* 0x000e220000000a00 */
[----:B------:R1:W-:Y:S03]  /*1bde0*/  @!P0 STG.E desc[UR6][R118.64], R93 ;  /* 0x0000005d76008986 */ /* 0x0003e6000c101906 */
[----:B------:R-:W2:Y:S01]  /*1bdf0*/  MUFU.RSQ R92, R92 ;  /* 0x0000005c005c7308 */ /* 0x000ea20000001400 */
[----:B0-----:R-:W-:-:S05]  /*1be00*/  @!P0 IMAD.WIDE R60, R74, 0x4, R60 ;  /* 0x000000044a3c8825 */ /* 0x001fca00078e023c */
[----:B--2---:R1:W-:Y:S01]  /*1be10*/  @!P0 STG.E desc[UR6][R60.64], R92 ;  /* 0x0000005c3c008986 */ /* 0x0043e2000c101906 */
[----:B------:R-:W-:-:S13]  /*1be20*/  ISETP.GE.AND P0, PT, R98, 0x1, PT ;  /* 0x000000016200780c */ /* 0x000fda0003f06270 */
[----:B-1----:R-:W-:Y:S05]  /*1be30*/  @!P0 BRA `(.L_x_24444) ;  /* 0x0000000800f88947 */ /* 0x002fea0003800000 */
[----:B------:R-:W-:Y:S01]  /*1be40*/  FSEL R93, R93, RZ, !P1 ;  /* 0x000000ff5d5d7208 */ /* 0x000fe20004800000 */
[----:B------:R-:W-:Y:S01]  /*1be50*/  HADD2.F32 R60, -RZ, R90.H0_H0 ;  /* 0x2000005aff3c7230 */ /* 0x000fe20000004100 */
[----:B------:R-:W-:-:S03]  /*1be60*/  IADD3 R98, PT, PT, R98, -0x1, RZ ;  /* 0xffffffff62627810 */ /* 0x000fc60007ffe0ff */
[C---:B------:R-:W-:Y:S01]  /*1be70*/  FADD.FTZ R61, -R93.reuse, R40 ;  /* 0x000000285d3d7221 */ /* 0x040fe20000010100 */
[----:B------:R-:W-:Y:S02]  /*1be80*/  HADD2.F32 R40, -RZ, R56.H0_H0 ;  /* 0x20000038ff287230 */ /* 0x000fe40000004100 */
[C---:B------:R-:W-:Y:S01]  /*1be90*/  FADD.FTZ R39, -R93.reuse, R39 ;  /* 0x000000275d277221 */ /* 0x040fe20000010100 */
[----:B------:R-:W-:Y:S02]  /*1bea0*/  IMAD R98, R98, R94, RZ ;  /* 0x0000005e62627224 */ /* 0x000fe400078e02ff */
[----:B------:R-:W-:Y:S01]  /*1beb0*/  FMUL.FTZ R61, R92, R61 ;  /* 0x0000003d5c3d7220 */ /* 0x000fe20000410000 */
[C---:B------:R-:W-:Y:S01]  /*1bec0*/  FADD.FTZ R24, -R93.reuse, R24 ;  /* 0x000000185d187221 */ /* 0x040fe20000010100 */
[C---:B------:R-:W-:Y:S01]  /*1bed0*/  FADD.FTZ R26, -R93.reuse, R26 ;  /* 0x0000001a5d1a7221 */ /* 0x040fe20000010100 */
[----:B------:R-:W-:Y:S01]  /*1bee0*/  FADD.FTZ R25, -R93, R25 ;  /* 0x000000195d197221 */ /* 0x000fe20000010100 */
[----:B------:R-:W-:Y:S01]  /*1bef0*/  FFMA.FTZ R40, R61, R60, R40 ;  /* 0x0000003c3d287223 */ /* 0x000fe20000010028 */
[----:B------:R-:W-:Y:S01]  /*1bf00*/  FADD.FTZ R61, -R93, R41 ;  /* 0x000000295d3d7221 */ /* 0x000fe20000010100 */
[----:B------:R-:W-:Y:S01]  /*1bf10*/  HADD2.F32 R60, -RZ, R91.H0_H0 ;  /* 0x2000005bff3c7230 */ /* 0x000fe20000004100 */
[----:B------:R-:W-:Y:S01]  /*1bf20*/  SHF.R.S32.HI R94, RZ, 0x1f, R98 ;  /* 0x0000001fff5e7819 */ /* 0x000fe20000011462 */
[----:B------:R-:W-:-:S02]  /*1bf30*/  HADD2.F32 R41, -RZ, R110.H0_H0 ;  /* 0x2000006eff297230 */ /* 0x000fc40000004100 */
[C---:B------:R-:W-:Y:S01]  /*1bf40*/  FMUL.FTZ R61, R92.reuse, R61 ;  /* 0x0000003d5c3d7220 */ /* 0x040fe20000410000 */
[----:B------:R-:W-:Y:S01]  /*1bf50*/  FMUL.FTZ R24, R92, R24 ;  /* 0x000000185c187220 */ /* 0x000fe20000410000 */
[----:B------:R-:W-:Y:S01]  /*1bf60*/  LEA.HI R94, R94, R98, RZ, 0x2 ;  /* 0x000000625e5e7211 */ /* 0x000fe200078f10ff */
[----:B------:R-:W-:Y:S01]  /*1bf70*/  FADD.FTZ R98, -R93, R43 ;  /* 0x0000002b5d627221 */ /* 0x000fe20000010100 */
[----:B------:R-:W-:Y:S01]  /*1bf80*/  FFMA.FTZ R41, R61, R60, R41 ;  /* 0x0000003c3d297223 */ /* 0x000fe20000010029 */
[----:B------:R-:W-:Y:S01]  /*1bf90*/  FADD.FTZ R61, -R93, R42 ;  /* 0x0000002a5d3d7221 */ /* 0x000fe20000010100 */
[----:B------:R-:W-:Y:S01]  /*1bfa0*/  HADD2.F32 R60, -RZ, R90.H1_H1 ;  /* 0x3000005aff3c7230 */ /* 0x000fe20000004100 */
[----:B------:R-:W-:Y:S01]  /*1bfb0*/  LEA.HI.SX32 R85, R94, R85, 0x1e ;  /* 0x000000555e557211 */ /* 0x000fe200078ff2ff */
[----:B------:R-:W-:Y:S02]  /*1bfc0*/  HADD2.F32 R42, -RZ, R57.H0_H0 ;  /* 0x20000039ff2a7230 */ /* 0x000fe40000004100 */
[----:B------:R-:W-:Y:S01]  /*1bfd0*/  FMUL.FTZ R61, R92, R61 ;  /* 0x0000003d5c3d7220 */ /* 0x000fe20000410000 */
[----:B------:R-:W-:-:S02]  /*1bfe0*/  HADD2.F32 R94, -RZ, R91.H1_H1 ;  /* 0x3000005bff5e7230 */ /* 0x000fc40000004100 */
[C---:B------:R-:W-:Y:S01]  /*1bff0*/  FMUL.FTZ R98, R92.reuse, R98 ;  /* 0x000000625c627220 */ /* 0x040fe20000410000 */
[----:B------:R-:W-:Y:S02]  /*1c000*/  HADD2.F32 R43, -RZ, R110.H1_H1 ;  /* 0x3000006eff2b7230 */ /* 0x000fe40000004100 */
[----:B------:R-:W-:Y:S01]  /*1c010*/  FFMA.FTZ R42, R61, R60, R42 ;  /* 0x0000003c3d2a7223 */ /* 0x000fe2000001002a */
[----:B------:R-:W-:Y:S01]  /*1c020*/  FMUL.FTZ R26, R92, R26 ;  /* 0x0000001a5c1a7220 */ /* 0x000fe20000410000 */
[----:B------:R-:W0:Y:S01]  /*1c030*/  LDC.64 R60, c[0x0][0x428] ;  /* 0x00010a00ff3c7b82 */ /* 0x000e220000000a00 */
[C---:B------:R-:W-:Y:S01]  /*1c040*/  FADD.FTZ R27, -R93.reuse, R27 ;  /* 0x0000001b5d1b7221 */ /* 0x040fe20000010100 */
[----:B------:R-:W-:Y:S01]  /*1c050*/  FFMA.FTZ R43, R98, R94, R43 ;  /* 0x0000005e622b7223 */ /* 0x000fe2000001002b */
[C---:B------:R-:W-:Y:S01]  /*1c060*/  FMUL.FTZ R25, R92.reuse, R25 ;  /* 0x000000195c197220 */ /* 0x040fe20000410000 */
[C---:B------:R-:W-:Y:S01]  /*1c070*/  FADD.FTZ R29, -R93.reuse, R29 ;  /* 0x0000001d5d1d7221 */ /* 0x040fe20000010100 */
[----:B------:R-:W-:Y:S01]  /*1c080*/  FMUL.FTZ R27, R92, R27 ;  /* 0x0000001b5c1b7220 */ /* 0x000fe20000410000 */
[C---:B------:R-:W-:Y:S01]  /*1c090*/  FADD.FTZ R30, -R93.reuse, R30 ;  /* 0x0000001e5d1e7221 */ /* 0x040fe20000010100 */
[C---:B------:R-:W-:Y:S01]  /*1c0a0*/  FADD.FTZ R31, -R93.reuse, R31 ;  /* 0x0000001f5d1f7221 */ /* 0x040fe20000010100 */
[C---:B------:R-:W-:Y:S01]  /*1c0b0*/  FADD.FTZ R28, -R93.reuse, R28 ;  /* 0x0000001c5d1c7221 */ /* 0x040fe20000010100 */
[C---:B------:R-:W-:Y:S01]  /*1c0c0*/  FADD.FTZ R32, -R93.reuse, R32 ;  /* 0x000000205d207221 */ /* 0x040fe20000010100 */
[----:B------:R-:W-:-:S02]  /*1c0d0*/  FADD.FTZ R33, -R93, R33 ;  /* 0x000000215d217221 */ /* 0x000fc40000010100 */
[C---:B------:R-:W-:Y:S01]  /*1c0e0*/  FMUL.FTZ R94, R92.reuse, R28 ;  /* 0x0000001c5c5e7220 */ /* 0x040fe20000410000 */
[C---:B------:R-:W-:Y:S01]  /*1c0f0*/  FMUL.FTZ R32, R92.reuse, R32 ;  /* 0x000000205c207220 */ /* 0x040fe20000410000 */
[----:B------:R-:W-:Y:S01]  /*1c100*/  FMUL.FTZ R33, R92, R33 ;  /* 0x000000215c217220 */ /* 0x000fe20000410000 */
[----:B0-----:R-:W-:-:S05]  /*1c110*/  IMAD.WIDE.U32 R118, R85, 0x10, R60 ;  /* 0x0000001055767825 */ /* 0x001fca00078e003c */
[----:B------:R0:W-:Y:S02]  /*1c120*/  STG.E.128 desc[UR6][R118.64], R40 ;  /* 0x0000002876007986 */ /* 0x0001e4000c101d06 */
[C---:B0-----:R-:W-:Y:S01]  /*1c130*/  FADD.FTZ R41, -R93.reuse, R36 ;  /* 0x000000245d297221 */ /* 0x041fe20000010100 */
[----:B------:R-:W-:Y:S02]  /*1c140*/  HADD2.F32 R40, -RZ, R95.H0_H0 ;  /* 0x2000005fff287230 */ /* 0x000fe40000004100 */
[----:B------:R-:W-:Y:S01]  /*1c150*/  FADD.FTZ R42, -R93, R37 ;  /* 0x000000255d2a7221 */ /* 0x000fe20000010100 */
[----:B------:R-:W-:Y:S02]  /*1c160*/  HADD2.F32 R36, -RZ, R54.H0_H0 ;  /* 0x20000036ff247230 */ /* 0x000fe40000004100 */
[C---:B------:R-:W-:Y:S01]  /*1c170*/  FMUL.FTZ R41, R92.reuse, R41 ;  /* 0x000000295c297220 */ /* 0x040fe20000410000 */
[----:B------:R-:W-:Y:S02]  /*1c180*/  HADD2.F32 R37, -RZ, R111.H0_H0 ;  /* 0x2000006fff257230 */ /* 0x000fe40000004100 */
[----:B------:R-:W-:Y:S01]  /*1c190*/  FMUL.FTZ R42, R92, R42 ;  /* 0x0000002a5c2a7220 */ /* 0x000fe20000410000 */
[----:B------:R-:W-:-:S02]  /*1c1a0*/  HADD2.F32 R43, -RZ, R99.H0_H0 ;  /* 0x20000063ff2b7230 */ /* 0x000fc40000004100 */
[----:B------:R-:W-:Y:S01]  /*1c1b0*/  FFMA.FTZ R36, R41, R40, R36 ;  /* 0x0000002829247223 */ /* 0x000fe20000010024 */
[----:B------:R-:W-:Y:S02]  /*1c1c0*/  HADD2.F32 R40, -RZ, R96.H0_H0 ;  /* 0x20000060ff287230 */ /* 0x000fe40000004100 */
[----:B------:R-:W-:Y:S01]  /*1c1d0*/  FADD.FTZ R41, -R93, R38 ;  /* 0x000000265d297221 */ /* 0x000fe20000010100 */
[----:B------:R-:W-:Y:S02]  /*1c1e0*/  HADD2.F32 R38, -RZ, R55.H0_H0 ;  /* 0x20000037ff267230 */ /* 0x000fe40000004100 */
[----:B------:R-:W-:Y:S01]  /*1c1f0*/  FFMA.FTZ R37, R42, R40, R37 ;  /* 0x000000282a257223 */ /* 0x000fe20000010025 */
[----:B------:R-:W-:Y:S02]  /*1c200*/  HADD2.F32 R40, -RZ, R95.H1_H1 ;  /* 0x3000005fff287230 */ /* 0x000fe40000004100 */
[----:B------:R-:W-:Y:S01]  /*1c210*/  FMUL.FTZ R41, R92, R41 ;  /* 0x000000295c297220 */ /* 0x000fe20000410000 */
[----:B------:R-:W-:-:S03]  /*1c220*/  HADD2.F32 R42, -RZ, R112.H0_H0 ;  /* 0x20000070ff2a7230 */ /* 0x000fc60000004100 */
[----:B------:R-:W-:Y:S01]  /*1c230*/  FFMA.FTZ R38, R41, R40, R38 ;  /* 0x0000002829267223 */ /* 0x000fe20000010026 */
[C---:B------:R-:W-:Y:S01]  /*1c240*/  FMUL.FTZ R41, R92.reuse, R39 ;  /* 0x000000275c297220 */ /* 0x040fe20000410000 */
[----:B------:R-:W-:Y:S02]  /*1c250*/  HADD2.F32 R40, -RZ, R96.H1_H1 ;  /* 0x30000060ff287230 */ /* 0x000fe40000004100 */
[----:B------:R-:W-:Y:S01]  /*1c260*/  FFMA.FTZ R25, R25, R43, R42 ;  /* 0x0000002b19197223 */ /* 0x000fe2000001002a */
[----:B------:R-:W-:Y:S02]  /*1c270*/  HADD2.F32 R39, -RZ, R111.H1_H1 ;  /* 0x3000006fff277230 */ /* 0x000fe40000004100 */
[C---:B------:R-:W-:Y:S01]  /*1c280*/  FMUL.FTZ R43, R92.reuse, R29 ;  /* 0x0000001d5c2b7220 */ /* 0x040fe20000410000 */
[----:B------:R-:W-:Y:S02]  /*1c290*/  FMUL.FTZ R42, R92, R30 ;  /* 0x0000001e5c2a7220 */ /* 0x000fe40000410000 */
[----:B------:R-:W-:Y:S01]  /*1c2a0*/  FFMA.FTZ R39, R41, R40, R39 ;  /* 0x0000002829277223 */ /* 0x000fe20000010027 */
[----:B------:R-:W-:-:S04]  /*1c2b0*/  VIADD R40, R85, 0x100 ;  /* 0x0000010055287836 */ /* 0x000fc80000000000 */
[----:B------:R-:W-:-:S05]  /*1c2c0*/  IMAD.WIDE.U32 R40, R40, 0x10, R60 ;  /* 0x0000001028287825 */ /* 0x000fca00078e003c */
[----:B------:R0:W-:Y:S02]  /*1c2d0*/  STG.E.128 desc[UR6][R40.64], R36 ;  /* 0x0000002428007986 */ /* 0x0001e4000c101d06 */
[--C-:B0-----:R-:W-:Y:S02]  /*1c2e0*/  HADD2.F32 R38, -RZ, R97.reuse.H0_H0 ;  /* 0x20000061ff267230 */ /* 0x101fe40000004100 */
[C---:B------:R-:W-:Y:S01]  /*1c2f0*/  FADD.FTZ R36, -R93.reuse, R34 ;  /* 0x000000225d247221 */ /* 0x040fe20000010100 */
[----:B------:R-:W-:Y:S02]  /*1c300*/  HADD2.F32 R37, -RZ, R52.H0_H0 ;  /* 0x20000034ff257230 */ /* 0x000fe40000004100 */
[C---:B------:R-:W-:Y:S01]  /*1c310*/  FADD.FTZ R34, -R93.reuse, R35 ;  /* 0x000000235d227221 */ /* 0x040fe20000010100 */
[----:B------:R-:W-:Y:S02]  /*1c320*/  HADD2.F32 R41, -RZ, R97.H1_H1 ;  /* 0x30000061ff297230 */ /* 0x000fe40000004100 */
[----:B------:R-:W-:Y:S01]  /*1c330*/  FADD.FTZ R35, -R93, R13 ;  /* 0x0000000d5d237221 */ /* 0x000fe20000010100 */
[----:B------:R-:W-:-:S02]  /*1c340*/  HADD2.F32 R13, -RZ, R112.H1_H1 ;  /* 0x30000070ff0d7230 */ /* 0x000fc40000004100 */
[----:B------:R-:W-:Y:S01]  /*1c350*/  FFMA.FTZ R24, R24, R38, R37 ;  /* 0x0000002618187223 */ /* 0x000fe20000010025 */
[----:B------:R-:W-:Y:S02]  /*1c360*/  HADD2.F32 R37, -RZ, R53.H0_H0 ;  /* 0x20000035ff257230 */ /* 0x000fe40000004100 */
[C---:B------:R-:W-:Y:S01]  /*1c370*/  FADD.FTZ R38, -R93.reuse, R15 ;  /* 0x0000000f5d267221 */ /* 0x040fe20000010100 */
[----:B------:R-:W-:Y:S02]  /*1c380*/  HADD2.F32 R15, -RZ, R99.H1_H1 ;  /* 0x30000063ff0f7230 */ /* 0x000fe40000004100 */
[C---:B------:R-:W-:Y:S01]  /*1c390*/  FADD.FTZ R39, -R93.reuse, R14 ;  /* 0x0000000e5d277221 */ /* 0x040fe20000010100 */
[C---:B------:R-:W-:Y:S01]  /*1c3a0*/  FADD.FTZ R40, -R93.reuse, R12 ;  /* 0x0000000c5d287221 */ /* 0x040fe20000010100 */
[----:B------:R-:W-:Y:S01]  /*1c3b0*/  FFMA.FTZ R26, R26, R41, R37 ;  /* 0x000000291a1a7223 */ /* 0x000fe20000010025 */
[----:B------:R-:W-:Y:S01]  /*1c3c0*/  FADD.FTZ R37, -R93, R16 ;  /* 0x000000105d257221 */ /* 0x000fe20000010100 */
[----:B------:R-:W-:Y:S01]  /*1c3d0*/  IADD3 R16, PT, PT, R85, 0x200, RZ ;  /* 0x0000020055107810 */ /* 0x000fe20007ffe0ff */
[C---:B------:R-:W-:Y:S01]  /*1c3e0*/  FADD.FTZ R14, -R93.reuse, R17 ;  /* 0x000000115d0e7221 */ /* 0x040fe20000010100 */
[C---:B------:R-:W-:Y:S01]  /*1c3f0*/  FADD.FTZ R17, -R93.reuse, R18 ;  /* 0x000000125d117221 */ /* 0x040fe20000010100 */
[----:B------:R-:W-:Y:S01]  /*1c400*/  FADD.FTZ R12, -R93, R19 ;  /* 0x000000135d0c7221 */ /* 0x000fe20000010100 */
[----:B------:R-:W-:Y:S01]  /*1c410*/  FFMA.FTZ R27, R27, R15, R13 ;  /* 0x0000000f1b1b7223 */ /* 0x000fe2000001000d */
[----:B------:R-:W-:-:S04]  /*1c420*/  IMAD.WIDE.U32 R18, R16, 0x10, R60 ;  /* 0x0000001010127825 */ /* 0x000fc800078e003c */
[C---:B------:R-:W-:Y:S01]  /*1c430*/  FADD.FTZ R16, -R93.reuse, R20 ;  /* 0x000000145d107221 */ /* 0x040fe20000010100 */
[C---:B------:R-:W-:Y:S01]  /*1c440*/  FADD.FTZ R15, -R93.reuse, R21 ;  /* 0x000000155d0f7221 */ /* 0x040fe20000010100 */
[C---:B------:R-:W-:Y:S01]  /*1c450*/  FADD.FTZ R13, -R93.reuse, R22 ;  /* 0x000000165d0d7221 */ /* 0x040fe20000010100 */
[----:B------:R-:W-:Y:S01]  /*1c460*/  FADD.FTZ R93, -R93, R23 ;  /* 0x000000175d5d7221 */ /* 0x000fe20000010100 */
[----:B------:R0:W-:Y:S01]  /*1c470*/  STG.E.128 desc[UR6][R18.64], R24 ;  /* 0x0000001812007986 */ /* 0x0001e2000c101d06 */
[----:B------:R-:W-:Y:S02]  /*1c480*/  HADD2.F32 R23, -RZ, R101.H0_H0 ;  /* 0x20000065ff177230 */ /* 0x000fe40000004100 */
[C---:B------:R-:W-:Y:S01]  /*1c490*/  FMUL.FTZ R41, R92.reuse, R31 ;  /* 0x0000001f5c297220 */ /* 0x040fe20000410000 */
[----:B------:R-:W-:Y:S02]  /*1c4a0*/  HADD2.F32 R22, -RZ, R113.H0_H0 ;  /* 0x20000071ff167230 */ /* 0x000fe40000004100 */
[----:B------:R-:W-:Y:S01]  /*1c4b0*/  FMUL.FTZ R31, R92, R14 ;  /* 0x0000000e5c1f7220 */ /* 0x000fe20000410000 */
[----:B------:R-:W-:-:S02]  /*1c4c0*/  HADD2.F32 R21, -RZ, R100.H1_H1 ;  /* 0x30000064ff157230 */ /* 0x000fc40000004100 */
[C---:B------:R-:W-:Y:S01]  /*1c4d0*/  FMUL.FTZ R29, R92.reuse, R15 ;  /* 0x0000000f5c1d7220 */ /* 0x040fe20000410000 */
[----:B------:R-:W-:Y:S02]  /*1c4e0*/  HADD2.F32 R20, -RZ, R51.H0_H0 ;  /* 0x20000033ff147230 */ /* 0x000fe40000004100 */
[C---:B------:R-:W-:Y:S01]  /*1c4f0*/  FMUL.FTZ R30, R92.reuse, R13 ;  /* 0x0000000d5c1e7220 */ /* 0x040fe20000410000 */
[----:B------:R-:W-:Y:S01]  /*1c500*/  FFMA.FTZ R13, R43, R23, R22 ;  /* 0x000000172b0d7223 */ /* 0x000fe20000010016 */
[----:B------:R-:W-:Y:S02]  /*1c510*/  HADD2.F32 R23, -RZ, R102.H1_H1 ;  /* 0x30000066ff177230 */ /* 0x000fe40000004100 */
[----:B------:R-:W-:Y:S01]  /*1c520*/  FMUL.FTZ R36, R92, R36 ;  /* 0x000000245c247220 */ /* 0x000fe20000410000 */
[----:B------:R-:W-:Y:S01]  /*1c530*/  FFMA.FTZ R14, R42, R21, R20 ;  /* 0x000000152a0e7223 */ /* 0x000fe20000010014 */
[----:B------:R-:W-:Y:S02]  /*1c540*/  HADD2.F32 R22, -RZ, R103.H1_H1 ;  /* 0x30000067ff167230 */ /* 0x000fe40000004100 */
[----:B------:R-:W-:Y:S01]  /*1c550*/  FMUL.FTZ R34, R92, R34 ;  /* 0x000000225c227220 */ /* 0x000fe20000410000 */
[----:B------:R-:W-:-:S02]  /*1c560*/  HADD2.F32 R21, -RZ, R104.H0_H0 ;  /* 0x20000068ff157230 */ /* 0x000fc40000004100 */
[C---:B------:R-:W-:Y:S01]  /*1c570*/  FMUL.FTZ R40, R92.reuse, R40 ;  /* 0x000000285c287220 */ /* 0x040fe20000410000 */
[----:B------:R-:W-:Y:S02]  /*1c580*/  HADD2.F32 R20, -RZ, R46.H0_H0 ;  /* 0x2000002eff147230 */ /* 0x000fe40000004100 */
[C---:B0-----:R-:W-:Y:S01]  /*1c590*/  FMUL.FTZ R27, R92.reuse, R12 ;  /* 0x0000000c5c1b7220 */ /* 0x041fe20000410000 */
[----:B------:R-:W-:Y:S02]  /*1c5a0*/  HADD2.F32 R19, -RZ, R101.H1_H1 ;  /* 0x30000065ff137230 */ /* 0x000fe40000004100 */
[C---:B------:R-:W-:Y:S01]  /*1c5b0*/  FMUL.FTZ R26, R92.reuse, R17 ;  /* 0x000000115c1a7220 */ /* 0x040fe20000410000 */
[----:B------:R-:W-:Y:S02]  /*1c5c0*/  HADD2.F32 R18, -RZ, R113.H1_H1 ;  /* 0x30000071ff127230 */ /* 0x000fe40000004100 */
[----:B------:R-:W-:Y:S01]  /*1c5d0*/  FMUL.FTZ R28, R92, R16 ;  /* 0x000000105c1c7220 */ /* 0x000fe20000410000 */
[----:B------:R-:W-:-:S02]  /*1c5e0*/  HADD2.F32 R25, -RZ, R100.H0_H0 ;  /* 0x20000064ff197230 */ /* 0x000fc40000004100 */
[----:B------:R-:W-:Y:S01]  /*1c5f0*/  FFMA.FTZ R20, R40, R21, R20 ;  /* 0x0000001528147223 */ /* 0x000fe20000010014 */
[----:B------:R-:W-:Y:S02]  /*1c600*/  HADD2.F32 R24, -RZ, R50.H0_H0 ;  /* 0x20000032ff187230 */ /* 0x000fe40000004100 */
[----:B------:R-:W-:Y:S01]  /*1c610*/  FFMA.FTZ R15, R41, R19, R18 ;  /* 0x00000013290f7223 */ /* 0x000fe20000010012 */
[----:B------:R-:W-:Y:S02]  /*1c620*/  HADD2.F32 R18, -RZ, R49.H0_H0 ;  /* 0x20000031ff127230 */ /* 0x000fe40000004100 */
[----:B------:R-:W-:Y:S01]  /*1c630*/  FMUL.FTZ R35, R92, R35 ;  /* 0x000000235c237220 */ /* 0x000fe20000410000 */
[----:B------:R-:W-:Y:S02]  /*1c640*/  HADD2.F32 R19, -RZ, R114.H1_H1 ;  /* 0x30000072ff137230 */ /* 0x000fe40000004100 */
[----:B------:R-:W-:Y:S01]  /*1c650*/  FFMA.FTZ R12, R94, R25, R24 ;  /* 0x000000195e0c7223 */ /* 0x000fe20000010018 */
        /* <DEDUP_REMOVED lines=16> */
[----:B------:R-:W-:-:S02]  /*1c760*/  HADD2.F32 R34, -RZ, R105.H1_H1 ;  /* 0x30000069ff227230 */ /* 0x000fc40000004100 */
[----:B------:R-:W-:Y:S01]  /*1c770*/  FMUL.FTZ R93, R92, R93 ;  /* 0x0000005d5c5d7220 */ /* 0x000fe20000410000 */
        /* <DEDUP_REMOVED lines=15> */
[----:B------:R-:W-:Y:S01]  /*1c870*/  IADD3 R35, PT, PT, R85, 0x400, RZ ;  /* 0x0000040055237810 */ /* 0x000fe20007ffe0ff */
[----:B------:R-:W-:-:S02]  /*1c880*/  HADD2.F32 R31, -RZ, R3.H0_H0 ;  /* 0x20000003ff1f7230 */ /* 0x000fc40000004100 */
[----:B------:R-:W-:Y:S01]  /*1c890*/  FFMA.FTZ R29, R29, R34, R33 ;  /* 0x000000221d1d7223 */ /* 0x000fe20000010021 */
[----:B------:R-:W-:Y:S01]  /*1c8a0*/  HADD2.F32 R38, -RZ, R107.H1_H1 ;  /* 0x3000006bff267230 */ /* 0x000fe20000004100 */
[----:B------:R-:W-:Y:S01]  /*1c8b0*/  IADD3 R33, PT, PT, R85, 0x600, RZ ;  /* 0x0000060055217810 */ /* 0x000fe20007ffe0ff */
[----:B------:R-:W-:Y:S02]  /*1c8c0*/  HADD2.F32 R37, -RZ, R116.H1_H1 ;  /* 0x30000074ff257230 */ /* 0x000fe40000004100 */
[----:B------:R-:W-:Y:S01]  /*1c8d0*/  FFMA.FTZ R30, R30, R32, R31 ;  /* 0x000000201e1e7223 */ /* 0x000fe2000001001f */
[----:B------:R-:W-:Y:S02]  /*1c8e0*/  HADD2.F32 R40, -RZ, R106.H1_H1 ;  /* 0x3000006aff287230 */ /* 0x000fe40000004100 */
[----:B------:R-:W-:Y:S02]  /*1c8f0*/  HADD2.F32 R39, -RZ, R45.H0_H0 ;  /* 0x2000002dff277230 */ /* 0x000fe40000004100 */
[----:B------:R-:W-:Y:S01]  /*1c900*/  FFMA.FTZ R27, R27, R38, R37 ;  /* 0x000000261b1b7223 */ /* 0x000fe20000010025 */
[----:B------:R-:W-:-:S02]  /*1c910*/  VIADD R36, R85, 0x300 ;  /* 0x0000030055247836 */ /* 0x000fc40000000000 */
[C---:B------:R-:W-:Y:S02]  /*1c920*/  VIADD R34, R85.reuse, 0x500 ;  /* 0x0000050055227836 */ /* 0x040fe40000000000 */
[----:B------:R-:W-:Y:S01]  /*1c930*/  FFMA.FTZ R26, R26, R40, R39 ;  /* 0x000000281a1a7223 */ /* 0x000fe20000010027 */
[----:B------:R-:W-:Y:S02]  /*1c940*/  HADD2.F32 R32, -RZ, R109.H1_H1 ;  /* 0x3000006dff207230 */ /* 0x000fe40000004100 */
[----:B------:R-:W-:Y:S02]  /*1c950*/  HADD2.F32 R31, -RZ, R117.H1_H1 ;  /* 0x30000075ff1f7230 */ /* 0x000fe40000004100 */
[----:B------:R-:W-:Y:S02]  /*1c960*/  VIADD R85, R85, 0x700 ;  /* 0x0000070055557836 */ /* 0x000fe40000000000 */
        /* <DEDUP_REMOVED lines=11> */
.L_x_24444:
[----:B0-----:R-:W0:Y:S01]  /*1ca20*/  LDC.64 R12, c[0x0][0x380] ;  /* 0x0000e000ff0c7b82 */ /* 0x001e220000000a00 */
[----:B------:R-:W-:Y:S01]  /*1ca30*/  UPLOP3.LUT UP0, UPT, UPT, UPT, UP0, 0x40, 0x4 ;  /* 0x000000000004789c */ /* 0x000fe20003f0e800 */
[----:B0-----:R-:W-:-:S04]  /*1ca40*/  IADD3 R74, PT, PT, R74, R12, RZ ;  /* 0x0000000c4a4a7210 */ /* 0x001fc80007ffe0ff */
[----:B------:R-:W-:-:S13]  /*1ca50*/  ISETP.GE.AND P0, PT, R74, R13, PT ;  /* 0x0000000d4a00720c */ /* 0x000fda0003f06270 */
[----:B------:R-:W-:Y:S05]  /*1ca60*/  @!P0 BRA `(.L_x_24445) ;  /* 0xfffffe4800088947 */ /* 0x000fea000383ffff */
[----:B------:R-:W-:Y:S05]  /*1ca70*/  EXIT ;  /* 0x000000000000794d */ /* 0x000fea0003800000 */
.L_x_24446:
        /* <DEDUP_REMOVED lines=16> */
.L_x_27603:


//--------------------- .text._ZN10layer_norm13ln_fwd_kernelINS_13Kernel_traitsIfffffjLj8192ELj1ELj1ELj8ELj16ENS_18Kernel_traits_baseILj8192EfffffjLj256EEEEELb0ELb0ELb0ELb0EEEvNS_9FwdParamsE --------------------------
	.section	.text._ZN10layer_norm13ln_fwd_kernelINS_13Kernel_traitsIfffffjLj8192ELj1ELj1ELj8ELj16ENS_18Kernel_traits_baseILj8192EfffffjLj256EEEEELb0ELb0ELb0ELb0EEEvNS_9FwdParamsE,"ax",@progbits
	.align	128
        .global         _ZN10layer_norm13ln_fwd_kernelINS_13Kernel_traitsIfffffjLj8192ELj1ELj1ELj8ELj16ENS_18Kernel_traits_baseILj8192EfffffjLj256EEEEELb0ELb0ELb0ELb0EEEvNS_9FwdParamsE
        .type           _ZN10layer_norm13ln_fwd_kernelINS_13Kernel_traitsIfffffjLj8192ELj1ELj1ELj8ELj16ENS_18Kernel_traits_baseILj8192EfffffjLj256EEEEELb0ELb0ELb0ELb0EEEvNS_9FwdParamsE,@function
        .size           _ZN10layer_norm13ln_fwd_kernelINS_13Kernel_traitsIfffffjLj8192ELj1ELj1ELj8ELj16ENS_18Kernel_traits_baseILj8192EfffffjLj256EEEEELb0ELb0ELb0ELb0EEEvNS_9FwdParamsE,(.L_x_27604 - _ZN10layer_norm13ln_fwd_kernelINS_13Kernel_traitsIfffffjLj8192ELj1ELj1ELj8ELj16ENS_18Kernel_traits_baseILj8192EfffffjLj256EEEEELb0ELb0ELb0ELb0EEEvNS_9FwdParamsE)
        .other          _ZN10layer_norm13ln_fwd_kernelINS_13Kernel_traitsIfffffjLj8192ELj1ELj1ELj8ELj16ENS_18Kernel_traits_baseILj8192EfffffjLj256EEEEELb0ELb0ELb0ELb0EEEvNS_9FwdParamsE,@"STO_CUDA_ENTRY STV_DEFAULT"
_ZN10layer_norm13ln_fwd_kernelINS_13Kernel_traitsIfffffjLj8192ELj1ELj1ELj8ELj16ENS_18Kernel_traits_baseILj8192EfffffjLj256EEEEELb0ELb0ELb0ELb0EEEvNS_9FwdParamsE:
.text._ZN10layer_norm13ln_fwd_kernelINS_13Kernel_traitsIfffffjLj8192ELj1ELj1ELj8ELj16ENS_18Kernel_traits_baseILj8192EfffffjLj256EEEEELb0ELb0ELb0ELb0EEEvNS_9FwdParamsE:
        /* <DEDUP_REMOVED lines=44> */
[----:B------:R0:W5:Y:S02]  /*02c0*/  @P3 LDG.E.128 R108, desc[UR6][R16.64] ;  /* 0x00000006106c3981 */ /* 0x000164000c1e1d00 */
[----:B------:R-:W4:Y:S01]  /*02d0*/  @P5 LDC.64 R24, c[0x0][0x3d0] ;  /* 0x0000f400ff185b82 */ /* 0x000f220000000a00 */
[C---:B-1----:R-:W-:Y:S01]  /*02e0*/  @P3 IMAD.WIDE.U32 R18, R6.reuse, 0x10, R18 ;  /* 0x0000001006123825 */ /* 0x042fe200078e0012 */
[----:B------:R-:W-:-:S04]  /*02f0*/  @P3 IADD3 R6, PT, PT, R6, 0x100, RZ ;  /* 0x0000010006063810 */ /* 0x000fc80007ffe0ff */
        /* <DEDUP_REMOVED lines=8> */
[----:B------:R-:W3:Y:S08]  /*0380*/  @P6 LDC.64 R30, c[0x0][0x438] ;  /* 0x00010e00ff1e6b82 */ /* 0x000ef00000000a00 */
[----:B------:R-:W0:Y:S08]  /*0390*/  @P0 LDC.64 R32, c[0x0][0x3d0] ;  /* 0x0000f400ff200b82 */ /* 0x000e300000000a00 */
[----:B------:R-:W0:Y:S01]  /*03a0*/  @P0 LDC.64 R34, c[0x0][0x438] ;  /* 0x00010e00ff220b82 */ /* 0x000e220000000a00 */
[----:B----4-:R-:W-:-:S04]  /*03b0*/  @P5 IMAD.WIDE.U32 R24, R6, 0x10, R24 ;  /* 0x0000001006185825 */ /* 0x010fc800078e0018 */
[C---:B-1----:R-:W-:Y:S01]  /*03c0*/  @P5 IMAD.WIDE.U32 R26, R6.reuse, 0x10, R26 ;  /* 0x00000010061a5825 */ /* 0x042fe200078e001a */
[----:B------:R-:W-:Y:S01]  /*03d0*/  @P5 IADD3 R6, PT, PT, R6, 0x100, RZ ;  /* 0x0000010006065810 */ /* 0x000fe20007ffe0ff */
[----:B------:R1:W5:Y:S04]  /*03e0*/  @P5 LDG.E.128 R100, desc[UR6][R24.64] ;  /* 0x0000000618645981 */ /* 0x000368000c1e1d00 */
[C---:B--2---:R-:W-:Y:S01]  /*03f0*/  @P6 IMAD.WIDE.U32 R28, R6.reuse, 0x10, R28 ;  /* 0x00000010061c6825 */ /* 0x044fe200078e001c */
[----:B------:R1:W5:Y:S03]  /*0400*/  @P5 LDG.E.128 R76, desc[UR6][R26.64] ;  /* 0x000000061a4c5981 */ /* 0x000366000c1e1d00 */
[C---:B---3--:R-:W-:Y:S01]  /*0410*/  @P6 IMAD.WIDE.U32 R30, R6.reuse, 0x10, R30 ;  /* 0x00000010061e6825 */ /* 0x048fe200078e001e */
[----:B------:R-:W-:Y:S01]  /*0420*/  @P6 IADD3 R6, PT, PT, R6, 0x100, RZ ;  /* 0x0000010006066810 */ /* 0x000fe20007ffe0ff */
[----:B------:R1:W5:Y:S04]  /*0430*/  @P6 LDG.E.128 R96, desc[UR6][R28.64] ;  /* 0x000000061c606981 */ /* 0x000368000c1e1d00 */
[C---:B0-----:R-:W-:Y:S01]  /*0440*/  @P0 IMAD.WIDE.U32 R32, R6.reuse, 0x10, R32 ;  /* 0x0000001006200825 */ /* 0x041fe200078e0020 */
[----:B------:R1:W5:Y:S03]  /*0450*/  @P6 LDG.E.128 R80, desc[UR6][R30.64] ;  /* 0x000000061e506981 */ /* 0x000366000c1e1d00 */
[----:B------:R-:W-:Y:S01]  /*0460*/  @P0 IMAD.WIDE.U32 R34, R6, 0x10, R34 ;  /* 0x0000001006220825 */ /* 0x000fe200078e0022 */
[----:B------:R1:W5:Y:S04]  /*0470*/  @P0 LDG.E.128 R88, desc[UR6][R32.64] ;  /* 0x0000000620580981 */ /* 0x000368000c1e1d00 */
[----:B------:R1:W5:Y:S01]  /*0480*/  @P0 LDG.E.128 R84, desc[UR6][R34.64] ;  /* 0x0000000622540981 */ /* 0x000362000c1e1d00 */
[----:B------:R-:W-:-:S02]  /*0490*/  ISETP.GE.U32.AND P1, PT, R2, 0x800, PT ;  /* 0x000008000200780c */ /* 0x000fc40003f26070 */
[----:B------:R-:W-:-:S11]  /*04a0*/  @P0 IADD3 R6, PT, PT, R6, 0x100, RZ ;  /* 0x0000010006060810 */ /* 0x000fd60007ffe0ff */
[----:B-1----:R-:W-:Y:S05]  /*04b0*/  @!P1 BRA `(.L_x_24449) ;  /* 0x0000000000f89947 */ /* 0x002fea0003800000 */
[----:B------:R-:W0:Y:S08]  /*04c0*/  LDC.64 R56, c[0x0][0x3d0] ;  /* 0x0000f400ff387b82 */ /* 0x000e300000000a00 */
[----:B------:R-:W1:Y:S01]  /*04d0*/  LDC.64 R8, c[0x0][0x438] ;  /* 0x00010e00ff087b82 */ /* 0x000e620000000a00 */
[----:B0-----:R-:W-:-:S06]  /*04e0*/  IMAD.WIDE.U32 R56, R6, 0x10, R56 ;  /* 0x0000001006387825 */ /* 0x001fcc00078e0038 */
[----:B------:R-:W5:Y:S01]  /*04f0*/  LDG.E.128 R56, desc[UR6][R56.64] ;  /* 0x0000000638387981 */ /* 0x000f62000c1e1d00 */
[----:B-1----:R-:W-:-:S05]  /*0500*/  IMAD.WIDE.U32 R6, R6, 0x10, R8 ;  /* 0x0000001006067825 */ /* 0x002fca00078e0008 */
[----:B------:R0:W5:Y:S01]  /*0510*/  LDG.E.128 R52, desc[UR6][R6.64] ;  /* 0x0000000606347981 */ /* 0x000162000c1e1d00 */
[----:B------:R-:W-:Y:S05]  /*0520*/  BRA `(.L_x_24449) ;  /* 0x0000000000dc7947 */ /* 0x000fea0003800000 */
.L_x_24448:
        /* <DEDUP_REMOVED lines=12> */
[----:B------:R-:W-:-:S04]  /*05f0*/  @P6 LOP3.LUT R6, R6, 0x100, RZ, 0xfc, !PT ;  /* 0x0000010006066812 */ /* 0x000fc800078efcff */
[----:B------:R0:W5:Y:S01]  /*0600*/  @P6 LDG.E.128 R116, desc[UR6][R8.64] ;  /* 0x0000000608746981 */ /* 0x000162000c1e1d00 */
[----:B------:R-:W-:Y:S01]  /*0610*/  ISETP.GE.U32.AND P6, PT, R2, 0x800, PT ;  /* 0x000008000200780c */ /* 0x000fe20003fc6070 */
[----:B------:R-:W4:Y:S01]  /*0620*/  @P2 LDC.64 R16, c[0x0][0x3d0] ;  /* 0x0000f400ff102b82 */ /* 0x000f220000000a00 */
[C---:B-1----:R-:W-:Y:S01]  /*0630*/  @P5 IMAD.WIDE.U32 R10, R6.reuse, 0x10, R10 ;  /* 0x00000010060a5825 */ /* 0x042fe200078e000a */
[----:B------:R-:W-:-:S04]  /*0640*/  @P5 IADD3 R6, PT, PT, R6, 0x100, RZ ;  /* 0x0000010006065810 */ /* 0x000fc80007ffe0ff */
[----:B------:R0:W5:Y:S02]  /*0650*/  @P5 LDG.E.128 R112, desc[UR6][R10.64] ;  /* 0x000000060a705981 */ /* 0x000164000c1e1d00 */
[----:B------:R-:W1:Y:S01]  /*0660*/  @P1 LDC.64 R18, c[0x0][0x3d0] ;  /* 0x0000f400ff121b82 */ /* 0x000e620000000a00 */
[C---:B--2---:R-:W-:Y:S01]  /*0670*/  @P4 IMAD.WIDE.U32 R12, R6.reuse, 0x10, R12 ;  /* 0x00000010060c4825 */ /* 0x044fe200078e000c */
[----:B------:R-:W-:-:S04]  /*0680*/  @P4 IADD3 R6, PT, PT, R6, 0x100, RZ ;  /* 0x0000010006064810 */ /* 0x000fc80007ffe0ff */
[----:B------:R0:W5:Y:S02]  /*0690*/  @P4 LDG.E.128 R108, desc[UR6][R12.64] ;  /* 0x000000060c6c4981 */ /* 0x000164000c1e1d00 */
[----:B------:R-:W2:Y:S01]  /*06a0*/  @P0 LDC.64 R20, c[0x0][0x3d0] ;  /* 0x0000f400ff140b82 */ /* 0x000ea20000000a00 */
[C---:B---3--:R-:W-:Y:S01]  /*06b0*/  @P3 IMAD.WIDE.U32 R14, R6.reuse, 0x10, R14 ;  /* 0x00000010060e3825 */ /* 0x048fe200078e000e */
[----:B------:R-:W-:-:S04]  /*06c0*/  @P3 IADD3 R6, PT, PT, R6, 0x100, RZ ;  /* 0x0000010006063810 */ /* 0x000fc80007ffe0ff */
[----:B------:R0:W5:Y:S02]  /*06d0*/  @P3 LDG.E.128 R104, desc[UR6][R14.64] ;  /* 0x000000060e683981 */ /* 0x000164000c1e1d00 */
[----:B------:R-:W3:Y:S01]  /*06e0*/  @P6 LDC.64 R22, c[0x0][0x3d0] ;  /* 0x0000f400ff166b82 */ /* 0x000ee20000000a00 */
[C---:B----4-:R-:W-:Y:S01]  /*06f0*/  @P2 IMAD.WIDE.U32 R16, R6.reuse, 0x10, R16 ;  /* 0x0000001006102825 */ /* 0x050fe200078e0010 */
[----:B------:R-:W-:-:S04]  /*0700*/  @P2 IADD3 R6, PT, PT, R6, 0x100, RZ ;  /* 0x0000010006062810 */ /* 0x000fc80007ffe0ff */
        /* <DEDUP_REMOVED lines=23> */
[----:B------:R-:W-:Y:S02]  /*0880*/  @P6 CS2R R54, SRZ ;  /* 0x0000000000366805 */ /* 0x000fe4000001ff00 */
[----:B0-----:R-:W-:-:S07]  /*0890*/  @P6 CS2R R52, SRZ ;  /* 0x0000000000346805 */ /* 0x001fce000001ff00 */
.L_x_24449:
[----:B------:R-:W-:Y:S05]  /*08a0*/  BSYNC.RECONVERGENT B0 ;  /* 0x0000000000007941 */ /* 0x000fea0003800200 */
.L_x_24447:
[----:B------:R-:W1:Y:S02]  /*08b0*/  LDCU UR4, c[0x0][0x384] ;  /* 0x00007080ff0477ac */ /* 0x000e640008000800 */
[----:B-1----:R-:W-:-:S13]  /*08c0*/  ISETP.GE.AND P0, PT, R0, UR4, PT ;  /* 0x0000000400007c0c */ /* 0x002fda000bf06270 */
[----:B------:R-:W-:Y:S05]  /*08d0*/  @P0 EXIT ;  /* 0x000000000000094d */ /* 0x000fea0003800000 */
[----:B------:R-:W-:Y:S01]  /*08e0*/  SHF.R.S32.HI R4, RZ, 0x2, R4 ;  /* 0x00000002ff047819 */ /* 0x000fe20000011404 */
[----:B------:R-:W1:Y:S03]  /*08f0*/  LDCU.64 UR4, c[0x0][0x3e0] ;  /* 0x00007c00ff0477ac */ /* 0x000e660008000a00 */
[----:B0-----:R-:W-:Y:S01]  /*0900*/  LOP3.LUT R6, R4, 0xff, RZ, 0xc0, !PT ;  /* 0x000000ff04067812 */ /* 0x001fe200078ec0ff */
[----:B------:R-:W0:Y:S01]  /*0910*/  LDCU UR12, c[0x0][0x388] ;  /* 0x00007100ff0c77ac */ /* 0x000e220008000800 */
[----:B------:R-:W-:Y:S02]  /*0920*/  SHF.R.U32.HI R4, RZ, 0x1, R4 ;  /* 0x00000001ff047819 */ /* 0x000fe40000011604 */
[----:B------:R-:W-:Y:S01]  /*0930*/  VIADDMNMX R3, R6, -R3, RZ, !PT ;  /* 0x8000000306037246 */ /* 0x000fe200078001ff */
[----:B------:R-:W-:Y:S01]  /*0940*/  IMAD R5, R5, -0x20, R6 ;  /* 0xffffffe005057824 */ /* 0x000fe200078e0206 */
[----:B------:R-:W-:Y:S01]  /*0950*/  LOP3.LUT R4, R4, 0x7fffff80, RZ, 0xc0, !PT ;  /* 0x7fffff8004047812 */ /* 0x000fe200078ec0ff */
[----:B------:R-:W2:Y:S01]  /*0960*/  LDCU.U8 UR10, c[0x0][0x410] ;  /* 0x00008200ff0a77ac */ /* 0x000ea20008000000 */
[----:B------:R-:W-:-:S02]  /*0970*/  VIMNMX R3, PT, PT, R3, 0x20, PT ;  /* 0x0000002003037848 */ /* 0x000fc40003fe0100 */
[----:B------:R-:W-:Y:S01]  /*0980*/  VIMNMX R5, PT, PT, RZ, R5, !PT ;  /* 0x00000005ff057248 */ /* 0x000fe20007fe0100 */
[----:B------:R-:W3:Y:S01]  /*0990*/  LDCU UR11, c[0x0][0x400] ;  /* 0x00008000ff0b77ac */ /* 0x000ee20008000800 */
[-C--:B------:R-:W-:Y:S02]  /*09a0*/  LEA R3, R3, R4.reuse, 0x2 ;  /* 0x0000000403037211 */ /* 0x080fe400078e10ff */
[----:B------:R-:W-:Y:S01]  /*09b0*/  VIMNMX R5, PT, PT, R5, 0x20, PT ;  /* 0x0000002005057848 */ /* 0x000fe20003fe0100 */
[----:B-1----:R-:W-:Y:S01]  /*09c0*/  UISETP.NE.U32.AND UP0, UPT, UR4, URZ, UPT ;  /* 0x000000ff0400728c */ /* 0x002fe2000bf05070 */
[----:B------:R-:W-:Y:S01]  /*09d0*/  I2FP.F32.U32 R3, R3 ;  /* 0x0000000300037245 */ /* 0x000fe20000201000 */
[----:B------:R-:W1:Y:S01]  /*09e0*/  LDCU.64 UR8, c[0x0][0x3a0] ;  /* 0x00007400ff0877ac */ /* 0x000e620008000a00 */
[----:B------:R-:W-:Y:S02]  /*09f0*/  LEA R122, R5, R4, 0x2 ;  /* 0x00000004057a7211 */ /* 0x000fe400078e10ff */
[----:B------:R4:W0:Y:S01]  /*0a00*/  MUFU.RCP R123, R3 ;  /* 0x00000003007b7308 */ /* 0x0008220000001000 */
[----:B------:R-:W-:-:S06]  /*0a10*/  UISETP.NE.AND.EX UP0, UPT, UR5, URZ, UPT, UP0 ;  /* 0x000000ff0500728c */ /* 0x000fcc000bf05300 */
[----:B------:R-:W-:Y:S01]  /*0a20*/  PLOP3.LUT P0, PT, PT, PT, UP0, 0x80, 0x8 ;  /* 0x000000000008781c */ /* 0x000fe20003f0f008 */
[----:B--2---:R-:W-:-:S12]  /*0a30*/  UPLOP3.LUT UP0, UPT, UPT, UPT, UPT, 0x40, 0x4 ;  /* 0x000000000004789c */ /* 0x004fd80003f0e870 */
.L_x_24494:
[----:B------:R-:W2:Y:S01]  /*0a40*/  @P0 LDC.64 R32, c[0x0][0x3e0] ;  /* 0x0000f800ff200b82 */ /* 0x000ea20000000a00 */
[----:B------:R-:W-:Y:S01]  /*0a50*/  HFMA2 R50, -RZ, RZ, 1.875, 0 ;  /* 0x3f800000ff327431 */ /* 0x000fe200000001ff */
[----:B------:R-:W3:Y:S06]  /*0a60*/  S2R R125, SR_TID.X ;  /* 0x00000000007d7919 */ /* 0x000eec0000002100 */
[----:B------:R-:W1:Y:S01]  /*0a70*/  LDC.64 R40, c[0x0][0x3e0] ;  /* 0x0000f800ff287b82 */ /* 0x000e620000000a00 */
[----:B--2---:R-:W-:-:S05]  /*0a80*/  @P0 IMAD.WIDE R32, R0, 0x4, R32 ;  /* 0x0000000400200825 */ /* 0x004fca00078e0220 */
[----:B-----5:R2:W5:Y:S01]  /*0a90*/  @P0 LDG.E R50, desc[UR6][R32.64] ;  /* 0x0000000620320981 */ /* 0x020562000c1e1900 */
[----:B0---4-:R-:W-:Y:S01]  /*0aa0*/  IMAD R3, R0, UR12, RZ ;  /* 0x0000000c00037c24 */ /* 0x011fe2000f8e02ff */
[----:B------:R-:W-:Y:S01]  /*0ab0*/  ISETP.GE.U32.AND P1, PT, R2, 0x100, PT ;  /* 0x000001000200780c */ /* 0x000fe20003f26070 */
[----:B------:R-:W-:Y:S01]  /*0ac0*/  BSSY.RECONVERGENT B0, `(.L_x_24450) ;  /* 0x000002b000007945 */ /* 0x000fe20003800200 */
[----:B-1----:R-:W-:Y:S02]  /*0ad0*/  LOP3.LUT P5, RZ, R40, UR8, RZ, 0xfc, !PT ;  /* 0x0000000828ff7c12 */ /* 0x002fe4000f8afcff */
[----:B------:R-:W-:Y:S02]  /*0ae0*/  SHF.R.S32.HI R34, RZ, 0x1f, R3 ;  /* 0x0000001fff227819 */ /* 0x000fe40000011403 */
[----:B------:R-:W-:Y:S02]  /*0af0*/  LOP3.LUT P5, RZ, R41, UR9, RZ, 0xfc, P5 ;  /* 0x0000000929ff7c12 */ /* 0x000fe4000a8afcff */
[----:B------:R-:W-:-:S04]  /*0b00*/  LEA.HI R34, R34, R3, RZ, 0x2 ;  /* 0x0000000322227211 */ /* 0x000fc800078f10ff */
[----:B---3--:R-:W-:-:S04]  /*0b10*/  LEA.HI.SX32 R3, R34, R125, 0x1e ;  /* 0x0000007d22037211 */ /* 0x008fc800078ff2ff */
[----:B------:R-:W-:Y:S01]  /*0b20*/  MOV R51, R3 ;  /* 0x0000000300337202 */ /* 0x000fe20000000f00 */
[----:B--2---:R-:W-:Y:S06]  /*0b30*/  @!P1 BRA `(.L_x_24451) ;  /* 0x00000000008c9947 */ /* 0x004fec0003800000 */
[----:B------:R-:W-:Y:S01]  /*0b40*/  ISETP.NE.U32.AND P2, PT, RZ, UR8, PT ;  /* 0x00000008ff007c0c */ /* 0x000fe2000bf45070 */
[----:B------:R-:W0:Y:S03]  /*0b50*/  LDC.64 R32, c[0x0][0x390] ;  /* 0x0000e400ff207b82 */ /* 0x000e260000000a00 */
[----:B------:R-:W-:-:S05]  /*0b60*/  ISETP.NE.AND.EX P2, PT, RZ, UR9, PT, P2 ;  /* 0x00000009ff007c0c */ /* 0x000fca000bf45320 */
[----:B------:R-:W1:Y:S08]  /*0b70*/  @P5 LDC.64 R92, c[0x0][0x3a8] ;  /* 0x0000ea00ff5c5b82 */ /* 0x000e700000000a00 */
[----:B------:R-:W2:Y:S01]  /*0b80*/  @P2 LDC.64 R6, c[0x0][0x3a0] ;  /* 0x0000e800ff062b82 */ /* 0x000ea20000000a00 */
[----:B0-----:R-:W-:-:S06]  /*0b90*/  IMAD.WIDE.U32 R32, R3, 0x10, R32 ;  /* 0x0000001003207825 */ /* 0x001fcc00078e0020 */
[----:B------:R-:W3:Y:S01]  /*0ba0*/  LDG.E.128 R32, desc[UR6][R32.64] ;  /* 0x0000000620207981 */ /* 0x000ee2000c1e1d00 */
[----:B--2---:R-:W-:-:S05]  /*0bb0*/  @P2 IMAD.WIDE.U32 R6, R3, 0x10, R6 ;  /* 0x0000001003062825 */ /* 0x004fca00078e0006 */
[----:B------:R-:W3:Y:S02]  /*0bc0*/  @P2 LDG.E.128 R36, desc[UR6][R6.64] ;  /* 0x0000000606242981 */ /* 0x000ee4000c1e1d00 */
[-C--:B---3-5:R-:W-:Y:S01]  /*0bd0*/  @P2 FFMA.FTZ R6, R32, R50.reuse, R36 ;  /* 0x0000003220062223 */ /* 0x0a8fe20000010024 */
[-C--:B------:R-:W-:Y:S01]  /*0be0*/  @P2 FFMA.FTZ R7, R33, R50.reuse, R37 ;  /* 0x0000003221072223 */ /* 0x080fe20000010025 */
[-C--:B------:R-:W-:Y:S01]  /*0bf0*/  @P2 FFMA.FTZ R14, R34, R50.reuse, R38 ;  /* 0x00000032220e2223 */ /* 0x080fe20000010026 */
[----:B------:R-:W-:Y:S01]  /*0c00*/  @P2 FFMA.FTZ R22, R35, R50, R39 ;  /* 0x0000003223162223 */ /* 0x000fe20000010027 */
[----:B-1----:R-:W-:Y:S01]  /*0c10*/  @P5 IMAD.WIDE.U32 R36, R3, 0x10, R92 ;  /* 0x0000001003245825 */ /* 0x002fe200078e005c */
        /* <DEDUP_REMOVED lines=19> */
.L_x_24452:
[----:B------:R0:W-:Y:S01]  /*0d50*/  @P5 STG.E.128 desc[UR6][R36.64], R28 ;  /* 0x0000001c24005986 */ /* 0x0001e2000c101d06 */
[----:B------:R-:W-:-:S07]  /*0d60*/  IADD3 R51, PT, PT, R3, 0x100, RZ ;  /* 0x0000010003337810 */ /* 0x000fce0007ffe0ff */
.L_x_24451:
[----:B------:R-:W-:Y:S05]  /*0d70*/  BSYNC.RECONVERGENT B0 ;  /* 0x0000000000007941 */ /* 0x000fea0003800200 */
.L_x_24450:
[----:B------:R-:W-:Y:S01]  /*0d80*/  ISETP.GE.U32.AND P2, PT, R2, 0x200, PT ;  /* 0x000002000200780c */ /* 0x000fe20003f46070 */
[----:B------:R-:W-:Y:S03]  /*0d90*/  BSSY.RECONVERGENT B0, `(.L_x_24453) ;  /* 0x0000022000007945 */ /* 0x000fe60003800200 */
[----:B------:R-:W-:-:S09]  /*0da0*/  P2R R121, PR, RZ, 0x4 ;  /* 0x00000004ff797803 */ /* 0x000fd20000000000 */
[----:B------:R-:W-:Y:S05]  /*0db0*/  @!P2 BRA `(.L_x_24454) ;  /* 0x00000000007ca947 */ /* 0x000fea0003800000 */
[----:B------:R-:W-:Y:S01]  /*0dc0*/  ISETP.NE.U32.AND P2, PT, RZ, UR8, PT ;  /* 0x00000008ff007c0c */ /* 0x000fe2000bf45070 */
[----:B------:R-:W1:Y:S03]  /*0dd0*/  LDC.64 R32, c[0x0][0x390] ;  /* 0x0000e400ff207b82 */ /* 0x000e660000000a00 */
[----:B------:R-:W-:-:S05]  /*0de0*/  ISETP.NE.AND.EX P2, PT, RZ, UR9, PT, P2 ;  /* 0x00000009ff007c0c */ /* 0x000fca000bf45320 */
[----:B------:R-:W2:Y:S08]  /*0df0*/  @P5 LDC.64 R92, c[0x0][0x3a8] ;  /* 0x0000ea00ff5c5b82 */ /* 0x000eb00000000a00 */
[----:B0-----:R-:W0:Y:S01]  /*0e00*/  @P2 LDC.64 R36, c[0x0][0x3a0] ;  /* 0x0000e800ff242b82 */ /* 0x001e220000000a00 */
[----:B-1----:R-:W-:-:S06]  /*0e10*/  IMAD.WIDE.U32 R32, R51, 0x10, R32 ;  /* 0x0000001033207825 */ /* 0x002fcc00078e0020 */
[----:B------:R-:W3:Y:S01]  /*0e20*/  LDG.E.128 R32, desc[UR6][R32.64] ;  /* 0x0000000620207981 */ /* 0x000ee2000c1e1d00 */
[----:B0-----:R-:W-:-:S06]  /*0e30*/  @P2 IMAD.WIDE.U32 R36, R51, 0x10, R36 ;  /* 0x0000001033242825 */ /* 0x001fcc00078e0024 */
[----:B------:R-:W3:Y:S02]  /*0e40*/  @P2 LDG.E.128 R36, desc[UR6][R36.64] ;  /* 0x0000000624242981 */ /* 0x000ee4000c1e1d00 */
[-C--:B---3-5:R-:W-:Y:S01]  /*0e50*/  @P2 FFMA.FTZ R5, R32, R50.reuse, R36 ;  /* 0x0000003220052223 */ /* 0x0a8fe20000010024 */
[-C--:B------:R-:W-:Y:S01]  /*0e60*/  @P2 FFMA.FTZ R8, R33, R50.reuse, R37 ;  /* 0x0000003221082223 */ /* 0x080fe20000010025 */
[-C--:B------:R-:W-:Y:S01]  /*0e70*/  @P2 FFMA.FTZ R15, R34, R50.reuse, R38 ;  /* 0x00000032220f2223 */ /* 0x080fe20000010026 */
[----:B------:R-:W-:Y:S02]  /*0e80*/  @P2 FFMA.FTZ R23, R35, R50, R39 ;  /* 0x0000003223172223 */ /* 0x000fe40000010027 */
[----:B------:R-:W-:Y:S02]  /*0e90*/  @P2 MOV R28, R5 ;  /* 0x00000005001c2202 */ /* 0x000fe40000000f00 */
[----:B------:R-:W-:Y:S02]  /*0ea0*/  @P2 MOV R29, R8 ;  /* 0x00000008001d2202 */ /* 0x000fe40000000f00 */
[----:B------:R-:W-:-:S02]  /*0eb0*/  @P2 MOV R30, R15 ;  /* 0x0000000f001e2202 */ /* 0x000fc40000000f00 */
[----:B------:R-:W-:Y:S01]  /*0ec0*/  @P2 MOV R31, R23 ;  /* 0x00000017001f2202 */ /* 0x000fe20000000f00 */
[----:B--2---:R-:W-:Y:S06]  /*0ed0*/  @P2 BRA `(.L_x_24455) ;  /* 0x0000000000282947 */ /* 0x004fec0003800000 */
        /* <DEDUP_REMOVED lines=10> */
.L_x_24455:
[C---:B------:R-:W-:Y:S01]  /*0f80*/  @P5 IMAD.WIDE.U32 R32, R51.reuse, 0x10, R92 ;  /* 0x0000001033205825 */ /* 0x040fe200078e005c */
[----:B------:R-:W-:-:S04]  /*0f90*/  IADD3 R51, PT, PT, R51, 0x100, RZ ;  /* 0x0000010033337810 */ /* 0x000fc80007ffe0ff */
[----:B------:R1:W-:Y:S03]  /*0fa0*/  @P5 STG.E.128 desc[UR6][R32.64], R28 ;  /* 0x0000001c20005986 */ /* 0x0003e6000c101d06 */
.L_x_24454:
[----:B------:R-:W-:Y:S05]  /*0fb0*/  BSYNC.RECONVERGENT B0 ;  /* 0x0000000000007941 */ /* 0x000fea0003800200 */
.L_x_24453:
[----:B------:R-:W-:Y:S01]  /*0fc0*/  ISETP.GE.U32.AND P2, PT, R2, 0x300, PT ;  /* 0x000003000200780c */ /* 0x000fe20003f46070 */
[----:B------:R-:W-:Y:S03]  /*0fd0*/  BSSY.RECONVERGENT B0, `(.L_x_24456) ;  /* 0x0000022000007945 */ /* 0x000fe60003800200 */
[----:B------:R-:W-:-:S09]  /*0fe0*/  P2R R120, PR, RZ, 0x4 ;  /* 0x00000004ff787803 */ /* 0x000fd20000000000 */
[----:B------:R-:W-:Y:S05]  /*0ff0*/  @!P2 BRA `(.L_x_24457) ;  /* 0x00000000007ca947 */ /* 0x000fea0003800000 */
[----:B------:R-:W-:Y:S01]  /*1000*/  ISETP.NE.U32.AND P2, PT, RZ, UR8, PT ;  /* 0x00000008ff007c0c */ /* 0x000fe2000bf45070 */
[----:B-1----:R-:W1:Y:S03]  /*1010*/  LDC.64 R32, c[0x0][0x390] ;  /* 0x0000e400ff207b82 */ /* 0x002e660000000a00 */
        /* <DEDUP_REMOVED lines=26> */
.L_x_24458:
[C---:B------:R-:W-:Y:S01]  /*11c0*/  @P5 IMAD.WIDE.U32 R32, R51.reuse, 0x10, R92 ;  /* 0x0000001033205825 */ /* 0x040fe200078e005c */
[----:B------:R-:W-:-:S04]  /*11d0*/  IADD3 R51, PT, PT, R51, 0x100, RZ ;  /* 0x0000010033337810 */ /* 0x000fc80007ffe0ff */
[----:B------:R2:W-:Y:S03]  /*11e0*/  @P5 STG.E.128 desc[UR6][R32.64], R28 ;  /* 0x0000001c20005986 */ /* 0x0005e6000c101d06 */
.L_x_24457:
[----:B------:R-:W-:Y:S05]  /*11f0*/  BSYNC.RECONVERGENT B0 ;  /* 0x0000000000007941 */ /* 0x000fea0003800200 */
.L_x_24456:
[----:B------:R-:W-:Y:S01]  /*1200*/  ISETP.GE.U32.AND P2, PT, R2, 0x400, PT ;  /* 0x000004000200780c */ /* 0x000fe20003f46070 */
[----:B------:R-:W-:Y:S03]  /*1210*/  BSSY.RECONVERGENT B0, `(.L_x_24459) ;  /* 0x0000022000007945 */ /* 0x000fe60003800200 */
[----:B------:R-:W-:-:S09]  /*1220*/  P2R R95, PR, RZ, 0x4 ;  /* 0x00000004ff5f7803 */ /* 0x000fd20000000000 */
[----:B------:R-:W-:Y:S05]  /*1230*/  @!P2 BRA `(.L_x_24460) ;  /* 0x00000000007ca947 */ /* 0x000fea0003800000 */
[----:B------:R-:W-:Y:S01]  /*1240*/  ISETP.NE.U32.AND P2, PT, RZ, UR8, PT ;  /* 0x00000008ff007c0c */ /* 0x000fe2000bf45070 */
[----:B-12---:R-:W1:Y:S03]  /*1250*/  LDC.64 R32, c[0x0][0x390] ;  /* 0x0000e400ff207b82 */ /* 0x006e660000000a00 */
        /* <DEDUP_REMOVED lines=26> */
.L_x_24461:
[C---:B------:R-:W-:Y:S01]  /*1400*/  @P5 IMAD.WIDE.U32 R32, R51.reuse, 0x10, R92 ;  /* 0x0000001033205825 */ /* 0x040fe200078e005c */
[----:B------:R-:W-:-:S04]  /*1410*/  IADD3 R51, PT, PT, R51, 0x100, RZ ;  /* 0x0000010033337810 */ /* 0x000fc80007ffe0ff */
[----:B------:R3:W-:Y:S03]  /*1420*/  @P5 STG.E.128 desc[UR6][R32.64], R28 ;  /* 0x0000001c20005986 */ /* 0x0007e6000c101d06 */
.L_x_24460:
[----:B------:R-:W-:Y:S05]  /*1430*/  BSYNC.RECONVERGENT B0 ;  /* 0x0000000000007941 */ /* 0x000fea0003800200 */
.L_x_24459:
[----:B------:R-:W-:Y:S01]  /*1440*/  ISETP.GE.U32.AND P2, PT, R2, 0x500, PT ;  /* 0x000005000200780c */ /* 0x000fe20003f46070 */
[----:B------:R-:W-:Y:S03]  /*1450*/  BSSY.RECONVERGENT B0, `(.L_x_24462) ;  /* 0x0000022000007945 */ /* 0x000fe60003800200 */
[----:B------:R-:W-:-:S09]  /*1460*/  P2R R94, PR, RZ, 0x4 ;  /* 0x00000004ff5e7803 */ /* 0x000fd20000000000 */
[----:B------:R-:W-:Y:S05]  /*1470*/  @!P2 BRA `(.L_x_24463) ;  /* 0x00000000007ca947 */ /* 0x000fea0003800000 */
[----:B------:R-:W-:Y:S01]  /*1480*/  ISETP.NE.U32.AND P2, PT, RZ, UR8, PT ;  /* 0x00000008ff007c0c */ /* 0x000fe2000bf45070 */
[----:B-123--:R-:W1:Y:S03]  /*1490*/  LDC.64 R32, c[0x0][0x390] ;  /* 0x0000e400ff207b82 */ /* 0x00ee660000000a00 */
        /* <DEDUP_REMOVED lines=26> */
.L_x_24464:
[C---:B------:R-:W-:Y:S01]  /*1640*/  @P5 IMAD.WIDE.U32 R32, R51.reuse, 0x10, R92 ;  /* 0x0000001033205825 */ /* 0x040fe200078e005c */
[----:B------:R-:W-:-:S04]  /*1650*/  IADD3 R51, PT, PT, R51, 0x100, RZ ;  /* 0x0000010033337810 */ /* 0x000fc80007ffe0ff */
[----:B------:R4:W-:Y:S03]  /*1660*/  @P5 STG.E.128 desc[UR6][R32.64], R28 ;  /* 0x0000001c20005986 */ /* 0x0009e6000c101d06 */
.L_x_24463:
[----:B------:R-:W-:Y:S05]  /*1670*/  BSYNC.RECONVERGENT B0 ;  /* 0x0000000000007941 */ /* 0x000fea0003800200 */
.L_x_24462:
[----:B------:R-:W-:Y:S01]  /*1680*/  ISETP.GE.U32.AND P2, PT, R2, 0x600, PT ;  /* 0x000006000200780c */ /* 0x000fe20003f46070 */
[----:B------:R-:W-:-:S12]  /*1690*/  BSSY.RECONVERGENT B0, `(.L_x_24465) ;  /* 0x0000021000007945 */ /* 0x000fd80003800200 */
[----:B------:R-:W-:Y:S05]  /*16a0*/  @!P2 BRA `(.L_x_24466) ;  /* 0x00000000007ca947 */ /* 0x000fea0003800000 */
[----:B------:R-:W-:Y:S01]  /*16b0*/  ISETP.NE.U32.AND P3, PT, RZ, UR8, PT ;  /* 0x00000008ff007c0c */ /* 0x000fe2000bf65070 */
[----:B-1234-:R-:W1:Y:S03]  /*16c0*/  LDC.64 R32, c[0x0][0x390] ;  /* 0x0000e400ff207b82 */ /* 0x01ee660000000a00 */
        /* <DEDUP_REMOVED lines=26> */
.L_x_24467:
[C---:B------:R-:W-:Y:S01]  /*1870*/  @P5 IMAD.WIDE.U32 R32, R51.reuse, 0x10, R92 ;  /* 0x0000001033205825 */ /* 0x040fe200078e005c */
[----:B------:R-:W-:-:S04]  /*1880*/  IADD3 R51, PT, PT, R51, 0x100, RZ ;  /* 0x0000010033337810 */ /* 0x000fc80007ffe0ff */
[----:B------:R0:W-:Y:S03]  /*1890*/  @P5 STG.E.128 desc[UR6][R32.64], R28 ;  /* 0x0000001c20005986 */ /* 0x0001e6000c101d06 */
.L_x_24466:
[----:B------:R-:W-:Y:S05]  /*18a0*/  BSYNC.RECONVERGENT B0 ;  /* 0x0000000000007941 */ /* 0x000fea0003800200 */
.L_x_24465:
[----:B------:R-:W-:Y:S01]  /*18b0*/  ISETP.GE.U32.AND P3, PT, R2, 0x700, PT ;  /* 0x000007000200780c */ /* 0x000fe20003f66070 */
[----:B------:R-:W-:-:S12]  /*18c0*/  BSSY.RECONVERGENT B0, `(.L_x_24468) ;  /* 0x0000021000007945 */ /* 0x000fd80003800200 */
[----:B------:R-:W-:Y:S05]  /*18d0*/  @!P3 BRA `(.L_x_24469) ;  /* 0x00000000007cb947 */ /* 0x000fea0003800000 */
[----:B------:R-:W-:Y:S01]  /*18e0*/  ISETP.NE.U32.AND P4, PT, RZ, UR8, PT ;  /* 0x00000008ff007c0c */ /* 0x000fe2000bf85070 */
[----:B01234-:R-:W0:Y:S03]  /*18f0*/  LDC.64 R32, c[0x0][0x390] ;  /* 0x0000e400ff207b82 */ /* 0x01fe260000000a00 */
[----:B------:R-:W-:-:S05]  /*1900*/  ISETP.NE.AND.EX P4, PT, RZ, UR9, PT, P4 ;  /* 0x00000009ff007c0c */ /* 0x000fca000bf85340 */
[----:B------:R-:W1:Y:S08]  /*1910*/  @P5 LDC.64 R92, c[0x0][0x3a8] ;  /* 0x0000ea00ff5c5b82 */ /* 0x000e700000000a00 */
[----:B------:R-:W2:Y:S01]  /*1920*/  @P4 LDC.64 R36, c[0x0][0x3a0] ;  /* 0x0000e800ff244b82 */ /* 0x000ea20000000a00 */
[----:B0-----:R-:W-:-:S06]  /*1930*/  IMAD.WIDE.U32 R32, R51, 0x10, R32 ;  /* 0x0000001033207825 */ /* 0x001fcc00078e0020 */
[----:B------:R-:W3:Y:S01]  /*1940*/  LDG.E.128 R32, desc[UR6][R32.64] ;  /* 0x0000000620207981 */ /* 0x000ee2000c1e1d00 */
[----:B--2---:R-:W-:-:S06]  /*1950*/  @P4 IMAD.WIDE.U32 R36, R51, 0x10, R36 ;  /* 0x0000001033244825 */ /* 0x004fcc00078e0024 */
        /* <DEDUP_REMOVED lines=9> */
[----:B-1----:R-:W-:Y:S06]  /*19f0*/  @P4 BRA `(.L_x_24470) ;  /* 0x0000000000284947 */ /* 0x002fec0003800000 */
        /* <DEDUP_REMOVED lines=10> */
.L_x_24470:
[C---:B------:R-:W-:Y:S01]  /*1aa0*/  @P5 IMAD.WIDE.U32 R32, R51.reuse, 0x10, R92 ;  /* 0x0000001033205825 */ /* 0x040fe200078e005c */
[----:B------:R-:W-:-:S04]  /*1ab0*/  IADD3 R51, PT, PT, R51, 0x100, RZ ;  /* 0x0000010033337810 */ /* 0x000fc80007ffe0ff */
[----:B------:R0:W-:Y:S03]  /*1ac0*/  @P5 STG.E.128 desc[UR6][R32.64], R28 ;  /* 0x0000001c20005986 */ /* 0x0001e6000c101d06 */
.L_x_24469:
[----:B------:R-:W-:Y:S05]  /*1ad0*/  BSYNC.RECONVERGENT B0 ;  /* 0x0000000000007941 */ /* 0x000fea0003800200 */
.L_x_24468:
        /* <DEDUP_REMOVED lines=11> */
[----:B------:R-:W3:Y:S01]  /*1b90*/  @P6 LDG.E.128 R36, desc[UR6][R36.64] ;  /* 0x0000000624246981 */ /* 0x000ee2000c1e1d00 */
[----:B-1----:R-:W-:-:S04]  /*1ba0*/  @P5 IMAD.WIDE.U32 R92, R51, 0x10, R92 ;  /* 0x00000010335c5825 */ /* 0x002fc800078e005c */
[-C--:B---3-5:R-:W-:Y:S01]  /*1bb0*/  @P6 FFMA.FTZ R49, R32, R50.reuse, R36 ;  /* 0x0000003220316223 */ /* 0x0a8fe20000010024 */
[-C--:B------:R-:W-:Y:S01]  /*1bc0*/  @P6 FFMA.FTZ R48, R33, R50.reuse, R37 ;  /* 0x0000003221306223 */ /* 0x080fe20000010025 */
[-C--:B------:R-:W-:Y:S01]  /*1bd0*/  @P6 FFMA.FTZ R21, R34, R50.reuse, R38 ;  /* 0x0000003222156223 */ /* 0x080fe20000010026 */
[----:B------:R-:W-:Y:S02]  /*1be0*/  @P6 FFMA.FTZ R43, R35, R50, R39 ;  /* 0x00000032232b6223 */ /* 0x000fe40000010027 */
[----:B------:R-:W-:Y:S02]  /*1bf0*/  @P6 MOV R28, R49 ;  /* 0x00000031001c6202 */ /* 0x000fe40000000f00 */
[----:B------:R-:W-:Y:S02]  /*1c00*/  @P6 MOV R29, R48 ;  /* 0x00000030001d6202 */ /* 0x000fe40000000f00 */
[----:B------:R-:W-:Y:S02]  /*1c10*/  @P6 MOV R30, R21 ;  /* 0x00000015001e6202 */ /* 0x000fe40000000f00 */
        /* <DEDUP_REMOVED lines=12> */
.L_x_24473:
[----:B------:R0:W-:Y:S02]  /*1ce0*/  @P5 STG.E.128 desc[UR6][R92.64], R28 ;  /* 0x0000001c5c005986 */ /* 0x0001e4000c101d06 */
.L_x_24472:
[----:B------:R-:W-:Y:S05]  /*1cf0*/  BSYNC.RECONVERGENT B0 ;  /* 0x0000000000007941 */ /* 0x000fea0003800200 */
.L_x_24471:
[----:B01234-:R-:W-:Y:S01]  /*1d00*/  FADD.FTZ R32, RZ, R6 ;  /* 0x00000006ff207221 */ /* 0x01ffe20000010000 */
        /* <DEDUP_REMOVED lines=62> */
[----:B------:R-:W-:-:S04]  /*20f0*/  FFMA.FTZ R33, R40, R40, R33 ;  /* 0x0000002828217223 */ /* 0x000fc80000010021 */
        /* <DEDUP_REMOVED lines=68> */
[----:B------:R-:W0:Y:S02]  /*2540*/  SHFL.BFLY PT, R35, R38, 0x8, 0x1f ;  /* 0x0d001f0026237f89 */ /* 0x000e2400000e0000 */
[----:B0-----:R-:W-:Y:S01]  /*2550*/  FADD.FTZ R40, R38, R35 ;  /* 0x0000002326287221 */ /* 0x001fe20000010000 */
[----:B------:R-:W-:-:S04]  /*2560*/  MOV R35, RZ ;  /* 0x000000ff00237202 */ /* 0x000fc80000000f00 */
        /* <DEDUP_REMOVED lines=10> */
.L_x_24475:
[----:B------:R-:W-:Y:S05]  /*2610*/  BSYNC.RECONVERGENT B0 ;  /* 0x0000000000007941 */ /* 0x000fea0003800200 */
.L_x_24474:
[----:B------:R-:W-:Y:S01]  /*2620*/  BAR.SYNC.DEFER_BLOCKING 0x0 ;  /* 0x0000000000007b1d */ /* 0x000fe20000010000 */
[----:B------:R-:W-:Y:S01]  /*2630*/  ISETP.GT.U32.AND P5, PT, R36, 0x7, PT ;  /* 0x000000072400780c */ /* 0x000fe20003fa4070 */
[----:B0-----:R-:W-:-:S04]  /*2640*/  HFMA2 R34, -RZ, RZ, 0, 0 ;  /* 0x00000000ff227431 */ /* 0x001fc800000001ff */
        /* <DEDUP_REMOVED lines=10> */
.L_x_24477:
[----:B------:R-:W-:Y:S05]  /*26f0*/  BSYNC.RECONVERGENT B0 ;  /* 0x0000000000007941 */ /* 0x000fea0003800200 */
.L_x_24476:
[----:B------:R-:W2:Y:S01]  /*2700*/  SHFL.DOWN PT, R38, R39, 0x4, 0x1f ;  /* 0x08801f0027267f89 */ /* 0x000ea200000e0000 */
[-C--:B------:R-:W-:Y:S01]  /*2710*/  I2FP.F32.S32 R37, R39.reuse ;  /* 0x0000002700257245 */ /* 0x080fe20000201400 */
[----:B------:R-:W-:Y:S01]  /*2720*/  BSSY.RECONVERGENT B0, `(.L_x_24478) ;  /* 0x0000052000007945 */ /* 0x000fe20003800200 */
[----:B------:R-:W-:Y:S01]  /*2730*/  ISETP.NE.AND P5, PT, RZ, UR10, PT ;  /* 0x0000000aff007c0c */ /* 0x000fe2000bfa5270 */
[----:B-1----:R-:W1:Y:S01]  /*2740*/  SHFL.DOWN PT, R124, R34, 0x4, 0x1f ;  /* 0x08801f00227c7f89 */ /* 0x002e6200000e0000 */
[----:B--2---:R-:W-:Y:S02]  /*2750*/  IADD3 R51, PT, PT, R38, R39, RZ ;  /* 0x0000002726337210 */ /* 0x004fe40007ffe0ff */
[----:B------:R-:W-:Y:S02]  /*2760*/  I2FP.F32.S32 R38, R38 ;  /* 0x0000002600267245 */ /* 0x000fe40000201400 */
[----:B0-----:R-:W-:Y:S01]  /*2770*/  I2FP.F32.S32 R32, R51 ;  /* 0x0000003300207245 */ /* 0x001fe20000201400 */
[----:B-----5:R-:W0:Y:S02]  /*2780*/  SHFL.DOWN PT, R50, R51, 0x2, 0x1f ;  /* 0x08401f0033327f89 */ /* 0x020e2400000e0000 */
[C---:B-1----:R-:W-:Y:S01]  /*2790*/  FMUL.FTZ R40, R124.reuse, R38 ;  /* 0x000000267c287220 */ /* 0x042fe20000410000 */
[----:B------:R-:W1:Y:S01]  /*27a0*/  MUFU.RCP R36, R32 ;  /* 0x0000002000247308 */ /* 0x000e620000001000 */
[----:B------:R-:W-:-:S02]  /*27b0*/  FADD.FTZ R124, -R124, R34 ;  /* 0x000000227c7c7221 */ /* 0x000fc40000010100 */
[----:B------:R-:W-:Y:S02]  /*27c0*/  FFMA.FTZ R33, R37, R34, R40 ;  /* 0x0000002225217223 */ /* 0x000fe40000010028 */
        /* <DEDUP_REMOVED lines=8> */
[----:B------:R-:W1:Y:S03]  /*2850*/  SHFL.DOWN PT, R93, R92, 0x1, 0x1f ;  /* 0x08201f005c5d7f89 */ /* 0x000e6600000e0000 */
[----:B------:R-:W2:Y:S01]  /*2860*/  MUFU.RCP R41, R40 ;  /* 0x0000002800297308 */ /* 0x000ea20000001000 */
[----:B0-----:R-:W-:-:S04]  /*2870*/  FMUL.FTZ R51, R39, R50 ;  /* 0x0000003227337220 */ /* 0x001fc80000410000 */
[----:B------:R-:W-:Y:S01]  /*2880*/  FFMA.FTZ R51, R32, R33, R51 ;  /* 0x0000002120337223 */ /* 0x000fe20000010033 */
[-C--:B-1----:R-:W-:Y:S01]  /*2890*/  IADD3 R92, PT, PT, R92, R93.reuse, RZ ;  /* 0x0000005d5c5c7210 */ /* 0x082fe20007ffe0ff */
[----:B------:R-:W-:Y:S01]  /*28a0*/  FADD.FTZ R33, R33, -R39 ;  /* 0x8000002721217221 */ /* 0x000fe20000010000 */
[----:B------:R-:W-:Y:S01]  /*28b0*/  I2FP.F32.S32 R93, R93 ;  /* 0x0000005d005d7245 */ /* 0x000fe20000201400 */
[----:B--2---:R-:W-:Y:S01]  /*28c0*/  FMUL.FTZ R51, R41, R51 ;  /* 0x0000003329337220 */ /* 0x004fe20000410000 */
[----:B------:R-:W-:Y:S01]  /*28d0*/  I2FP.F32.S32 R92, R92 ;  /* 0x0000005c005c7245 */ /* 0x000fe20000201400 */
[----:B------:R-:W-:-:S03]  /*28e0*/  FMUL.FTZ R33, R33, R33 ;  /* 0x0000002121217220 */ /* 0x000fc60000410000 */
[----:B------:R-:W0:Y:S01]  /*28f0*/  SHFL.DOWN PT, R34, R51, 0x1, 0x1f ;  /* 0x08201f0033227f89 */ /* 0x000e2200000e0000 */
[----:B------:R-:W-:Y:S01]  /*2900*/  FMUL.FTZ R33, R32, R33 ;  /* 0x0000002120217220 */ /* 0x000fe20000410000 */
[----:B------:R-:W1:Y:S03]  /*2910*/  MUFU.RCP R92, R92 ;  /* 0x0000005c005c7308 */ /* 0x000e660000001000 */
[----:B------:R-:W-:Y:S02]  /*2920*/  FMUL.FTZ R33, R33, R50 ;  /* 0x0000003221217220 */ /* 0x000fe40000410000 */
[----:B------:R-:W2:Y:S01]  /*2930*/  LDC R50, c[0x0][0x448] ;  /* 0x00011200ff327b82 */ /* 0x000ea20000000800 */
[----:B0-----:R-:W-:Y:S01]  /*2940*/  FMUL.FTZ R37, R34, R93 ;  /* 0x0000005d22257220 */ /* 0x001fe20000410000 */
[----:B------:R-:W-:-:S03]  /*2950*/  FADD.FTZ R34, R51, -R34 ;  /* 0x8000002233227221 */ /* 0x000fc60000010000 */
[----:B------:R-:W-:Y:S01]  /*2960*/  FFMA.FTZ R37, R40, R51, R37 ;  /* 0x0000003328257223 */ /* 0x000fe20000010025 */
[----:B------:R-:W-:-:S03]  /*2970*/  FMUL.FTZ R39, R34, R34 ;  /* 0x0000002222277220 */ /* 0x000fc60000410000 */
[----:B-1----:R-:W-:Y:S01]  /*2980*/  FMUL.FTZ R38, R92, R37 ;  /* 0x000000255c267220 */ /* 0x002fe20000410000 */
[----:B------:R-:W-:Y:S01]  /*2990*/  FMUL.FTZ R40, R40, R39 ;  /* 0x0000002728287220 */ /* 0x000fe20000410000 */
[----:B------:R-:W0:Y:S03]  /*29a0*/  SHFL.DOWN PT, R37, R35, 0x4, 0x1f ;  /* 0x08801f0023257f89 */ /* 0x000e2600000e0000 */
[----:B------:R-:W-:Y:S01]  /*29b0*/  FMUL.FTZ R40, R40, R93 ;  /* 0x0000005d28287220 */ /* 0x000fe20000410000 */
[----:B------:R-:W1:Y:S01]  /*29c0*/  SHFL.IDX PT, R38, R38, RZ, 0x1f ;  /* 0x00001fff26267589 */ /* 0x000e6200000e0000 */
[----:B0-----:R-:W-:-:S04]  /*29d0*/  FADD.FTZ R37, R37, R35 ;  /* 0x0000002325257221 */ /* 0x001fc80000010000 */
[----:B------:R-:W-:Y:S01]  /*29e0*/  FFMA.FTZ R35, R36, R124, R37 ;  /* 0x0000007c24237223 */ /* 0x000fe20000010025 */
[C---:B-1----:R-:W-:Y:S01]  /*29f0*/  FMUL.FTZ R37, R38.reuse, R38 ;  /* 0x0000002626257220 */ /* 0x042fe20000410000 */
[----:B------:R-:W-:-:S03]  /*2a00*/  FSEL R36, R38, RZ, !P5 ;  /* 0x000000ff26247208 */ /* 0x000fc60006800000 */
[----:B------:R-:W0:Y:S01]  /*2a10*/  SHFL.DOWN PT, R124, R35, 0x2, 0x1f ;  /* 0x08401f00237c7f89 */ /* 0x000e2200000e0000 */
[----:B------:R-:W-:Y:S02]  /*2a20*/  FSEL R37, R37, RZ, P5 ;  /* 0x000000ff25257208 */ /* 0x000fe40002800000 */
[----:B------:R-:W-:Y:S01]  /*2a30*/  ISETP.NE.AND P5, PT, R125, RZ, PT ;  /* 0x000000ff7d00720c */ /* 0x000fe20003fa5270 */
[----:B0-----:R-:W-:-:S12]  /*2a40*/  FADD.FTZ R124, R35, R124 ;  /* 0x0000007c237c7221 */ /* 0x001fd80000010000 */
[----:B------:R-:W0:Y:S01]  /*2a50*/  @!P5 LDC.64 R34, c[0x0][0x3c8] ;  /* 0x0000f200ff22db82 */ /* 0x000e220000000a00 */
[----:B------:R-:W-:-:S05]  /*2a60*/  FFMA.FTZ R124, R41, R33, R124 ;  /* 0x00000021297c7223 */ /* 0x000fca000001007c */
[----:B------:R-:W1:Y:S01]  /*2a70*/  SHFL.DOWN PT, R33, R124, 0x1, 0x1f ;  /* 0x08201f007c217f89 */ /* 0x000e6200000e0000 */
[----:B0-----:R-:W-:-:S04]  /*2a80*/  @!P5 IMAD.WIDE R34, R0, 0x4, R34 ;  /* 0x000000040022d825 */ /* 0x001fc800078e0222 */
[----:B-1----:R-:W-:-:S04]  /*2a90*/  FADD.FTZ R33, R124, R33 ;  /* 0x000000217c217221 */ /* 0x002fc80000010000 */
[----:B------:R-:W-:Y:S02]  /*2aa0*/  FFMA.FTZ R40, R92, R40, R33 ;  /* 0x000000285c287223 */ /* 0x000fe40000010021 */
[----:B------:R-:W0:Y:S03]  /*2ab0*/  @!P5 LDC.64 R32, c[0x0][0x3c0] ;  /* 0x0000f000ff20db82 */ /* 0x000e260000000a00 */
[----:B------:R-:W2:Y:S01]  /*2ac0*/  SHFL.IDX PT, R39, R40, RZ, 0x1f ;  /* 0x00001fff28277589 */ /* 0x000ea200000e0000 */
[----:B0-----:R-:W-:-:S04]  /*2ad0*/  @!P5 IMAD.WIDE R32, R0, 0x4, R32 ;  /* 0x000000040020d825 */ /* 0x001fc800078e0220 */
[----:B--2---:R-:W-:Y:S01]  /*2ae0*/  FFMA.FTZ R50, R39, UR11, R50 ;  /* 0x0000000b27327c23 */ /* 0x004fe20008010032 */
[----:B------:R0:W-:Y:S03]  /*2af0*/  @!P5 STG.E desc[UR6][R32.64], R38 ;  /* 0x000000262000d986 */ /* 0x0001e6000c101906 */
[----:B------:R-:W-:-:S06]  /*2b00*/  FADD.FTZ R37, R50, R37 ;  /* 0x0000002532257221 */ /* 0x000fcc0000010000 */
[----:B------:R-:W1:Y:S02]  /*2b10*/  MUFU.RSQ R37, R37 ;  /* 0x0000002500257308 */ /* 0x000e640000001400 */
[----:B-1----:R0:W-:Y:S01]  /*2b20*/  @!P5 STG.E desc[UR6][R34.64], R37 ;  /* 0x000000252200d986 */ /* 0x0021e2000c101906 */
[----:B------:R-:W-:Y:S05]  /*2b30*/  @!P1 BRA `(.L_x_24479) ;  /* 0x0000000000409947 */ /* 0x000fea0003800000 */
[----:B0-----:R-:W0:Y:S01]  /*2b40*/  LDC.64 R38, c[0x0][0x428] ;  /* 0x00010a00ff267b82 */ /* 0x001e220000000a00 */
        /* <DEDUP_REMOVED lines=12> */
[C---:B0-----:R-:W-:Y:S01]  /*2c10*/  IMAD.WIDE.U32 R38, R3.reuse, 0x10, R38 ;  /* 0x0000001003267825 */ /* 0x041fe200078e0026 */
[----:B------:R-:W-:-:S04]  /*2c20*/  IADD3 R3, PT, PT, R3, 0x100, RZ ;  /* 0x0000010003037810 */ /* 0x000fc80007ffe0ff */
[----:B------:R1:W-:Y:S03]  /*2c30*/  STG.E.128 desc[UR6][R38.64], R32 ;  /* 0x0000002026007986 */ /* 0x0003e6000c101d06 */
.L_x_24479:
[----:B------:R-:W-:Y:S05]  /*2c40*/  BSYNC.RECONVERGENT B0 ;  /* 0x0000000000007941 */ /* 0x000fea0003800200 */
.L_x_24478:
        /* <DEDUP_REMOVED lines=19> */
.L_x_24481:
[----:B------:R-:W-:Y:S05]  /*2d80*/  BSYNC.RECONVERGENT B0 ;  /* 0x0000000000007941 */ /* 0x000fea0003800200 */
.L_x_24480:
[----:B------:R-:W-:Y:S01]  /*2d90*/  ISETP.NE.AND P1, PT, R120, RZ, PT ;  /* 0x000000ff7800720c */ /* 0x000fe20003f25270 */
[----:B------:R-:W-:-:S12]  /*2da0*/  BSSY.RECONVERGENT B0, `(.L_x_24482) ;  /* 0x0000012000007945 */ /* 0x000fd80003800200 */
[----:B------:R-:W-:Y:S05]  /*2db0*/  @!P1 BRA `(.L_x_24483) ;  /* 0x0000000000409947 */ /* 0x000fea0003800000 */
[----:B012---:R-:W0:Y:S01]  /*2dc0*/  LDC.64 R38, c[0x0][0x428] ;  /* 0x00010a00ff267b82 */ /* 0x007e220000000a00 */
        /* <DEDUP_REMOVED lines=15> */
.L_x_24483:
[----:B------:R-:W-:Y:S05]  /*2ec0*/  BSYNC.RECONVERGENT B0 ;  /* 0x0000000000007941 */ /* 0x000fea0003800200 */
.L_x_24482:
[----:B------:R-:W-:Y:S01]  /*2ed0*/  ISETP.NE.AND P1, PT, R95, RZ, PT ;  /* 0x000000ff5f00720c */ /* 0x000fe20003f25270 */
[----:B------:R-:W-:-:S12]  /*2ee0*/  BSSY.RECONVERGENT B0, `(.L_x_24484) ;  /* 0x0000012000007945 */ /* 0x000fd80003800200 */
[----:B------:R-:W-:Y:S05]  /*2ef0*/  @!P1 BRA `(.L_x_24485) ;  /* 0x0000000000409947 */ /* 0x000fea0003800000 */
[----:B0123--:R-:W0:Y:S01]  /*2f00*/  LDC.64 R38, c[0x0][0x428] ;  /* 0x00010a00ff267b82 */ /* 0x00fe220000000a00 */
        /* <DEDUP_REMOVED lines=15> */
.L_x_24485:
[----:B------:R-:W-:Y:S05]  /*3000*/  BSYNC.RECONVERGENT B0 ;  /* 0x0000000000007941 */ /* 0x000fea0003800200 */
.L_x_24484:
        /* <DEDUP_REMOVED lines=19> */
.L_x_24487:
[----:B------:R-:W-:Y:S05]  /*3140*/  BSYNC.RECONVERGENT B0 ;  /* 0x0000000000007941 */ /* 0x000fea0003800200 */
.L_x_24486:
        /* <DEDUP_REMOVED lines=18> */
.L_x_24489:
[----:B------:R-:W-:Y:S05]  /*3270*/  BSYNC.RECONVERGENT B0 ;  /* 0x0000000000007941 */ /* 0x000fea0003800200 */
.L_x_24488:
        /* <DEDUP_REMOVED lines=18> */
.L_x_24491:
[----:B------:R-:W-:Y:S05]  /*33a0*/  BSYNC.RECONVERGENT B0 ;  /* 0x0000000000007941 */ /* 0x000fea0003800200 */
.L_x_24490:
        /* <DEDUP_REMOVED lines=10> */
[----:B------:R-:W-:-:S03]  /*3450*/  FMUL.FTZ R40, R37, R36 ;  /* 0x0000002425287220 */ /* 0x000fc60000410000 */
[----:B------:R-:W-:Y:S01]  /*3460*/  FFMA.FTZ R34, R39, R58, R54 ;  /* 0x0000003a27227223 */ /* 0x000fe20000010036 */
[----:B0-----:R-:W-:-:S04]  /*3470*/  IMAD.WIDE.U32 R36, R3, 0x10, R32 ;  /* 0x0000001003247825 */ /* 0x001fc800078e0020 */
[----:B------:R-:W-:Y:S01]  /*3480*/  FFMA.FTZ R32, R35, R56, R52 ;  /* 0x0000003823207223 */ /* 0x000fe20000010034 */
[----:B------:R-:W-:Y:S01]  /*3490*/  FFMA.FTZ R33, R38, R57, R53 ;  /* 0x0000003926217223 */ /* 0x000fe20000010035 */
[----:B------:R-:W-:-:S05]  /*34a0*/  FFMA.FTZ R35, R40, R59, R55 ;  /* 0x0000003b28237223 */ /* 0x000fca0000010037 */
[----:B------:R0:W-:Y:S02]  /*34b0*/  STG.E.128 desc[UR6][R36.64], R32 ;  /* 0x0000002024007986 */ /* 0x0001e4000c101d06 */
.L_x_24493:
[----:B------:R-:W-:Y:S05]  /*34c0*/  BSYNC.RECONVERGENT B0 ;  /* 0x0000000000007941 */ /* 0x000fea0003800200 */
.L_x_24492:
[----:B01234-:R-:W0:Y:S01]  /*34d0*/  LDC.64 R32, c[0x0][0x380] ;  /* 0x0000e000ff207b82 */ /* 0x01fe220000000a00 */
[----:B------:R-:W-:Y:S01]  /*34e0*/  UPLOP3.LUT UP0, UPT, UPT, UPT, UP0, 0x40, 0x4 ;  /* 0x000000000004789c */ /* 0x000fe20003f0e800 */
[----:B0-----:R-:W-:-:S04]  /*34f0*/  IADD3 R0, PT, PT, R0, R32, RZ ;  /* 0x0000002000007210 */ /* 0x001fc80007ffe0ff */
[----:B------:R-:W-:-:S13]  /*3500*/  ISETP.GE.AND P1, PT, R0, R33, PT ;  /* 0x000000210000720c */ /* 0x000fda0003f26270 */
[----:B------:R-:W-:Y:S05]  /*3510*/  @!P1 BRA `(.L_x_24494) ;  /* 0xffffffd400489947 */ /* 0x000fea000383ffff */
[----:B------:R-:W-:Y:S05]  /*3520*/  EXIT ;  /* 0x000000000000794d */ /* 0x000fea0003800000 */
.L_x_24495:
        /* <DEDUP_REMOVED lines=13> */
.L_x_27604:


//--------------------- .text._ZN10layer_norm13ln_fwd_kernelINS_13Kernel_traitsIfffffjLj8192ELj1ELj1ELj8ELj16ENS_18Kernel_traits_baseILj8192EfffffjLj256EEEEELb0ELb0ELb0ELb1EEEvNS_9FwdParamsE --------------------------
	.section	.text._ZN10layer_norm13ln_fwd_kernelINS_13Kernel_traitsIfffffjLj8192ELj1ELj1ELj8ELj16ENS_18Kernel_traits_baseILj8192EfffffjLj256EEEEELb0ELb0ELb0ELb1EEEvNS_9FwdParamsE,"ax",@progbits
	.align	128
        .global         _ZN10layer_norm13ln_fwd_kernelINS_13Kernel_traitsIfffffjLj8192ELj1ELj1ELj8ELj16ENS_18Kernel_traits_baseILj8192EfffffjLj256EEEEELb0ELb0ELb0ELb1EEEvNS_9FwdParamsE
        .type           _ZN10layer_norm13ln_fwd_kernelINS_13Kernel_traitsIfffffjLj8192ELj1ELj1ELj8ELj16ENS_18Kernel_traits_baseILj8192EfffffjLj256EEEEELb0ELb0ELb0ELb1EEEvNS_9FwdParamsE,@function
        .size           _ZN10layer_norm13ln_fwd_kernelINS_13Kernel_traitsIfffffjLj8192ELj1ELj1ELj8ELj16ENS_18Kernel_traits_baseILj8192EfffffjLj256EEEEELb0ELb0ELb0ELb1EEEvNS_9FwdParamsE,(.L_x_27605 - _ZN10layer_norm13ln_fwd_kernelINS_13Kernel_traitsIfffffjLj8192ELj1ELj1ELj8ELj16ENS_18Kernel_traits_baseILj8192EfffffjLj256EEEEELb0ELb0ELb0ELb1EEEvNS_9FwdParamsE)
        .other          _ZN10layer_norm13ln_fwd_kernelINS_13Kernel_traitsIfffffjLj8192ELj1ELj1ELj8ELj16ENS_18Kernel_traits_baseILj8192EfffffjLj256EEEEELb0ELb0ELb0ELb1EEEvNS_9FwdParamsE,@"STO_CUDA_ENTRY STV_DEFAULT"
_ZN10layer_norm13ln_fwd_kernelINS_13Kernel_traitsIfffffjLj8192ELj1ELj1ELj8ELj16ENS_18Kernel_traits_baseILj8192EfffffjLj256EEEEELb0ELb0ELb0ELb1EEEvNS_9FwdParamsE:
.text._ZN10layer_norm13ln_fwd_kernelINS_13Kernel_traitsIfffffjLj8192ELj1ELj1ELj8ELj16ENS_18Kernel_traits_baseILj8192EfffffjLj256EEEEELb0ELb0ELb0ELb1EEEvNS_9FwdParamsE:
        /* <DEDUP_REMOVED lines=34> */
.L_x_24496:
        /* <DEDUP_REMOVED lines=26> */
.L_x_24497:
        /* <DEDUP_REMOVED lines=11> */
.L_x_24510:
[----:B0-----:R-:W-:Y:S01]  /*0470*/  ISETP.NE.U32.AND P2, PT, RZ, UR10, PT ;  /* 0x0000000aff007c0c */ /* 0x001fe2000bf45070 */
[----:B------:R-:W0:Y:S01]  /*0480*/  LDC.64 R116, c[0x0][0x390] ;  /* 0x0000e400ff747b82 */ /* 0x000e220000000a00 */
[----:B-1----:R-:W-:Y:S02]  /*0490*/  IMAD R3, R2, UR8, RZ ;  /* 0x0000000802037c24 */ /* 0x002fe4000f8e02ff */
[----:B------:R-:W-:-:S03]  /*04a0*/  ISETP.NE.AND.EX P2, PT, RZ, UR11, PT, P2 ;  /* 0x0000000bff007c0c */ /* 0x000fc6000bf45320 */
[----:B------:R-:W-:Y:S02]  /*04b0*/  SHF.R.S32.HI R4, RZ, 0x1f, R3 ;  /* 0x0000001fff047819 */ /* 0x000fe40000011403 */
[----:B------:R-:W1:Y:S02]  /*04c0*/  @P1 LDC.64 R84, c[0x0][0x3e0] ;  /* 0x0000f800ff541b82 */ /* 0x000e640000000a00 */
[----:B------:R-:W-:Y:S01]  /*04d0*/  LEA.HI R3, R4, R3, RZ, 0x2 ;  /* 0x0000000304037211 */ /* 0x000fe200078f10ff */
[----:B------:R-:W-:-:S03]  /*04e0*/  HFMA2 R4, -RZ, RZ, 1.875, 0 ;  /* 0x3f800000ff047431 */ /* 0x000fc600000001ff */
[----:B------:R-:W-:Y:S02]  /*04f0*/  LEA.HI.SX32 R3, R3, R0, 0x1e ;  /* 0x0000000003037211 */ /* 0x000fe400078ff2ff */
[----:B------:R-:W2:Y:S03]  /*0500*/  @P2 LDC.64 R10, c[0x0][0x3a0] ;  /* 0x0000e800ff0a2b82 */ /* 0x000ea60000000a00 */
[----:B0-----:R-:W-:-:S05]  /*0510*/  IMAD.WIDE.U32 R80, R3, 0x10, R116 ;  /* 0x0000001003507825 */ /* 0x001fca00078e0074 */
[----:B------:R-:W0:Y:S01]  /*0520*/  @P0 LDC.64 R92, c[0x0][0x3a8] ;  /* 0x0000ea00ff5c0b82 */ /* 0x000e220000000a00 */
[----:B------:R-:W3:Y:S01]  /*0530*/  LDG.E.128 R80, desc[UR6][R80.64] ;  /* 0x0000000650507981 */ /* 0x000ee2000c1e1d00 */
[----:B-1----:R-:W-:-:S06]  /*0540*/  @P1 IMAD.WIDE R84, R2, 0x4, R84 ;  /* 0x0000000402541825 */ /* 0x002fcc00078e0254 */
[----:B------:R-:W1:Y:S01]  /*0550*/  @P2 LDC.64 R86, c[0x0][0x3a0] ;  /* 0x0000e800ff562b82 */ /* 0x000e620000000a00 */
[----:B------:R1:W3:Y:S01]  /*0560*/  @P1 LDG.E R4, desc[UR6][R84.64] ;  /* 0x0000000654041981 */ /* 0x0002e2000c1e1900 */
[----:B--2---:R-:W-:-:S06]  /*0570*/  @P2 IMAD.WIDE.U32 R10, R3, 0x10, R10 ;  /* 0x00000010030a2825 */ /* 0x004fcc00078e000a */
[----:B------:R-:W3:Y:S01]  /*0580*/  @P2 LDG.E.128 R8, desc[UR6][R10.64] ;  /* 0x000000060a082981 */ /* 0x000ee2000c1e1d00 */
[C---:B------:R-:W-:Y:S01]  /*0590*/  IADD3 R5, PT, PT, R3.reuse, 0x100, RZ ;  /* 0x0000010003057810 */ /* 0x040fe20007ffe0ff */
[----:B0-----:R-:W-:-:S04]  /*05a0*/  @P0 IMAD.WIDE.U32 R92, R3, 0x10, R92 ;  /* 0x00000010035c0825 */ /* 0x001fc800078e005c */
[----:B------:R-:W-:-:S04]  /*05b0*/  IMAD.WIDE.U32 R94, R5, 0x10, R116 ;  /* 0x00000010055e7825 */ /* 0x000fc800078e0074 */
[----:B-1----:R-:W-:-:S04]  /*05c0*/  @P2 IMAD.WIDE.U32 R84, R5, 0x10, R86 ;  /* 0x0000001005542825 */ /* 0x002fc800078e0056 */
[-C--:B---3--:R-:W-:Y:S01]  /*05d0*/  @P2 FFMA.FTZ R6, R80, R4.reuse, R8 ;  /* 0x0000000450062223 */ /* 0x088fe20000010008 */
        /* <DEDUP_REMOVED lines=23> */
.L_x_24498:
[----:B------:R0:W-:Y:S01]  /*0750*/  @P0 STG.E.128 desc[UR6][R92.64], R12 ;  /* 0x0000000c5c000986 */ /* 0x0001e2000c101d06 */
[----:B------:R-:W1:Y:S03]  /*0760*/  @P0 LDC.64 R96, c[0x0][0x3a8] ;  /* 0x0000ea00ff600b82 */ /* 0x000e660000000a00 */
[----:B------:R-:W2:Y:S04]  /*0770*/  LDG.E.128 R80, desc[UR6][R94.64] ;  /* 0x000000065e507981 */ /* 0x000ea8000c1e1d00 */
[----:B------:R-:W2:Y:S01]  /*0780*/  @P2 LDG.E.128 R84, desc[UR6][R84.64] ;  /* 0x0000000654542981 */ /* 0x000ea2000c1e1d00 */
[----:B------:R-:W3:Y:S01]  /*0790*/  @P2 LDC.64 R100, c[0x0][0x3a0] ;  /* 0x0000e800ff642b82 */ /* 0x000ee20000000a00 */
[----:B------:R-:W-:-:S05]  /*07a0*/  IADD3 R10, PT, PT, R3, 0x200, RZ ;  /* 0x00000200030a7810 */ /* 0x000fca0007ffe0ff */
[----:B------:R-:W-:-:S04]  /*07b0*/  IMAD.WIDE.U32 R98, R10, 0x10, R116 ;  /* 0x000000100a627825 */ /* 0x000fc800078e0074 */
[----:B-1----:R-:W-:-:S04]  /*07c0*/  @P0 IMAD.WIDE.U32 R96, R5, 0x10, R96 ;  /* 0x0000001005600825 */ /* 0x002fc800078e0060 */
[-C--:B--2---:R-:W-:Y:S01]  /*07d0*/  @P2 FFMA.FTZ R11, R80, R4.reuse, R84 ;  /* 0x00000004500b2223 */ /* 0x084fe20000010054 */
[-C--:B------:R-:W-:Y:S01]  /*07e0*/  @P2 FFMA.FTZ R88, R81, R4.reuse, R85 ;  /* 0x0000000451582223 */ /* 0x080fe20000010055 */
[-C--:B------:R-:W-:Y:S01]  /*07f0*/  @P2 FFMA.FTZ R89, R82, R4.reuse, R86 ;  /* 0x0000000452592223 */ /* 0x080fe20000010056 */
[----:B------:R-:W-:Y:S01]  /*0800*/  @P2 FFMA.FTZ R90, R83, R4, R87 ;  /* 0x00000004535a2223 */ /* 0x000fe20000010057 */
[----:B---3--:R-:W-:Y:S01]  /*0810*/  @P2 IMAD.WIDE.U32 R86, R10, 0x10, R100 ;  /* 0x000000100a562825 */ /* 0x008fe200078e0064 */
[----:B0-----:R-:W-:Y:S02]  /*0820*/  @P2 MOV R12, R11 ;  /* 0x0000000b000c2202 */ /* 0x001fe40000000f00 */
[----:B------:R-:W-:Y:S02]  /*0830*/  @P2 MOV R13, R88 ;  /* 0x00000058000d2202 */ /* 0x000fe40000000f00 */
[----:B------:R-:W-:Y:S02]  /*0840*/  @P2 MOV R14, R89 ;  /* 0x00000059000e2202 */ /* 0x000fe40000000f00 */
[----:B------:R-:W-:Y:S01]  /*0850*/  @P2 MOV R15, R90 ;  /* 0x0000005a000f2202 */ /* 0x000fe20000000f00 */
[----:B------:R-:W-:Y:S06]  /*0860*/  @P2 BRA `(.L_x_24499) ;  /* 0x0000000000282947 */ /* 0x000fec0003800000 */
[----:B----4-:R-:W-:Y:S01]  /*0870*/  ISETP.NE.U32.AND P3, PT, RZ, UR12, PT ;  /* 0x0000000cff007c0c */ /* 0x010fe2000bf65070 */
        /* <DEDUP_REMOVED lines=9> */
.L_x_24499:
        /* <DEDUP_REMOVED lines=8> */
[----:B---3--:R-:W-:-:S04]  /*0990*/  @P2 IMAD.WIDE.U32 R108, R91, 0x10, R108 ;  /* 0x000000105b6c2825 */ /* 0x008fc800078e006c */
[-C--:B--2---:R-:W-:Y:S01]  /*09a0*/  @P2 FFMA.FTZ R92, R80, R4.reuse, R84 ;  /* 0x00000004505c2223 */ /* 0x084fe20000010054 */
[-C--:B------:R-:W-:Y:S01]  /*09b0*/  @P2 FFMA.FTZ R93, R81, R4.reuse, R85 ;  /* 0x00000004515d2223 */ /* 0x080fe20000010055 */
[-C--:B------:R-:W-:Y:S01]  /*09c0*/  @P2 FFMA.FTZ R94, R82, R4.reuse, R86 ;  /* 0x00000004525e2223 */ /* 0x080fe20000010056 */
[----:B------:R-:W-:Y:S02]  /*09d0*/  @P2 FFMA.FTZ R95, R83, R4, R87 ;  /* 0x00000004535f2223 */ /* 0x000fe40000010057 */
        /* <DEDUP_REMOVED lines=15> */
.L_x_24500:
[----:B------:R0:W-:Y:S01]  /*0ad0*/  @P0 STG.E.128 desc[UR6][R110.64], R12 ;  /* 0x0000000c6e000986 */ /* 0x0001e2000c101d06 */
[----:B------:R-:W0:Y:S03]  /*0ae0*/  @P0 LDC.64 R104, c[0x0][0x3a8] ;  /* 0x0000ea00ff680b82 */ /* 0x000e260000000a00 */
[----:B------:R-:W2:Y:S04]  /*0af0*/  LDG.E.128 R80, desc[UR6][R106.64] ;  /* 0x000000066a507981 */ /* 0x000ea8000c1e1d00 */
[----:B------:R-:W2:Y:S01]  /*0b00*/  @P2 LDG.E.128 R84, desc[UR6][R108.64] ;  /* 0x000000066c542981 */ /* 0x000ea2000c1e1d00 */
[----:B------:R-:W1:Y:S01]  /*0b10*/  @P2 LDC.64 R102, c[0x0][0x3a0] ;  /* 0x0000e800ff662b82 */ /* 0x000e620000000a00 */
[----:B------:R-:W-:Y:S01]  /*0b20*/  IADD3 R96, PT, PT, R3, 0x400, RZ ;  /* 0x0000040003607810 */ /* 0x000fe20007ffe0ff */
[----:B0-----:R-:W-:-:S04]  /*0b30*/  @P0 IMAD.WIDE.U32 R110, R91, 0x10, R104 ;  /* 0x000000105b6e0825 */ /* 0x001fc800078e0068 */
[-C--:B--2---:R-:W-:Y:S01]  /*0b40*/  @P2 FFMA.FTZ R97, R80, R4.reuse, R84 ;  /* 0x0000000450612223 */ /* 0x084fe20000010054 */
[-C--:B------:R-:W-:Y:S01]  /*0b50*/  @P2 FFMA.FTZ R98, R81, R4.reuse, R85 ;  /* 0x0000000451622223 */ /* 0x080fe20000010055 */
[-C--:B------:R-:W-:Y:S01]  /*0b60*/  @P2 FFMA.FTZ R99, R82, R4.reuse, R86 ;  /* 0x0000000452632223 */ /* 0x080fe20000010056 */
[----:B------:R-:W-:Y:S01]  /*0b70*/  @P2 FFMA.FTZ R100, R83, R4, R87 ;  /* 0x0000000453642223 */ /* 0x000fe20000010057 */
[C---:B------:R-:W-:Y:S01]  /*0b80*/  IMAD.WIDE.U32 R86, R96.reuse, 0x10, R116 ;  /* 0x0000001060567825 */ /* 0x040fe200078e0074 */
[----:B------:R-:W-:Y:S02]  /*0b90*/  @P2 MOV R12, R97 ;  /* 0x00000061000c2202 */ /* 0x000fe40000000f00 */
[----:B------:R-:W-:Y:S01]  /*0ba0*/  @P2 MOV R13, R98 ;  /* 0x00000062000d2202 */ /* 0x000fe20000000f00 */
[----:B-1----:R-:W-:Y:S01]  /*0bb0*/  @P2 IMAD.WIDE.U32 R84, R96, 0x10, R102 ;  /* 0x0000001060542825 */ /* 0x002fe200078e0066 */
        /* <DEDUP_REMOVED lines=13> */
.L_x_24501:
        /* <DEDUP_REMOVED lines=10> */
[----:B------:R-:W-:Y:S01]  /*0d30*/  @P2 FFMA.FTZ R105, R83, R4, R87 ;  /* 0x0000000453692223 */ /* 0x000fe20000010057 */
[C---:B------:R-:W-:Y:S01]  /*0d40*/  IMAD.WIDE.U32 R86, R101.reuse, 0x10, R116 ;  /* 0x0000001065567825 */ /* 0x040fe200078e0074 */
[----:B0-----:R-:W-:Y:S02]  /*0d50*/  @P2 MOV R12, R102 ;  /* 0x00000066000c2202 */ /* 0x001fe40000000f00 */
[----:B------:R-:W-:Y:S01]  /*0d60*/  @P2 MOV R13, R103 ;  /* 0x00000067000d2202 */ /* 0x000fe20000000f00 */
[----:B---3--:R-:W-:Y:S01]  /*0d70*/  @P2 IMAD.WIDE.U32 R84, R101, 0x10, R106 ;  /* 0x0000001065542825 */ /* 0x008fe200078e006a */
        /* <DEDUP_REMOVED lines=13> */
.L_x_24502:
        /* <DEDUP_REMOVED lines=8> */
[-C--:B0-----:R-:W-:Y:S01]  /*0ed0*/  @P2 FFMA.FTZ R108, R81, R4.reuse, R85 ;  /* 0x00000004516c2223 */ /* 0x081fe20000010055 */
[-C--:B------:R-:W-:Y:S01]  /*0ee0*/  @P2 FFMA.FTZ R109, R82, R4.reuse, R86 ;  /* 0x00000004526d2223 */ /* 0x080fe20000010056 */
[----:B------:R-:W-:Y:S01]  /*0ef0*/  @P2 FFMA.FTZ R110, R83, R4, R87 ;  /* 0x00000004536e2223 */ /* 0x000fe20000010057 */
[C---:B---3--:R-:W-:Y:S01]  /*0f00*/  @P2 IMAD.WIDE.U32 R84, R106.reuse, 0x10, R112 ;  /* 0x000000106a542825 */ /* 0x048fe200078e0070 */
[----:B------:R-:W-:Y:S02]  /*0f10*/  @P2 MOV R12, R107 ;  /* 0x0000006b000c2202 */ /* 0x000fe40000000f00 */
[----:B------:R-:W-:Y:S01]  /*0f20*/  @P2 MOV R13, R108 ;  /* 0x0000006c000d2202 */ /* 0x000fe20000000f00 */
[----:B------:R-:W-:Y:S01]  /*0f30*/  IMAD.WIDE.U32 R86, R106, 0x10, R116 ;  /* 0x000000106a567825 */ /* 0x000fe200078e0074 */
        /* <DEDUP_REMOVED lines=13> */
.L_x_24503:
[----:B------:R0:W-:Y:S01]  /*1010*/  @P0 STG.E.128 desc[UR6][R114.64], R12 ;  /* 0x0000000c72000986 */ /* 0x0001e2000c101d06 */
[----:B------:R-:W1:Y:S03]  /*1020*/  @P0 LDC.64 R120, c[0x0][0x3a8] ;  /* 0x0000ea00ff780b82 */ /* 0x000e660000000a00 */
[----:B------:R-:W2:Y:S05]  /*1030*/  LDG.E.128 R80, desc[UR6][R86.64] ;  /* 0x0000000656507981 */ /* 0x000eaa000c1e1d00 */
[----:B------:R-:W3:Y:S01]  /*1040*/  @P2 LDC.64 R118, c[0x0][0x3a0] ;  /* 0x0000e800ff762b82 */ /* 0x000ee20000000a00 */
[----:B------:R-:W2:Y:S02]  /*1050*/  @P2 LDG.E.128 R84, desc[UR6][R84.64] ;  /* 0x0000000654542981 */ /* 0x000ea4000c1e1d00 */
[-C--:B--2---:R-:W-:Y:S01]  /*1060*/  @P2 FFMA.FTZ R111, R80, R4.reuse, R84 ;  /* 0x00000004506f2223 */ /* 0x084fe20000010054 */
[-C--:B------:R-:W-:Y:S01]  /*1070*/  @P2 FFMA.FTZ R112, R81, R4.reuse, R85 ;  /* 0x0000000451702223 */ /* 0x080fe20000010055 */
[-C--:B------:R-:W-:Y:S01]  /*1080*/  @P2 FFMA.FTZ R113, R82, R4.reuse, R86 ;  /* 0x0000000452712223 */ /* 0x080fe20000010056 */
[----:B0-----:R-:W-:-:S02]  /*1090*/  @P2 FFMA.FTZ R114, R83, R4, R87 ;  /* 0x0000000453722223 */ /* 0x001fc40000010057 */
[----:B------:R-:W-:Y:S02]  /*10a0*/  @P2 MOV R12, R111 ;  /* 0x0000006f000c2202 */ /* 0x000fe40000000f00 */
[----:B------:R-:W-:Y:S02]  /*10b0*/  @P2 MOV R13, R112 ;  /* 0x00000070000d2202 */ /* 0x000fe40000000f00 */
[----:B------:R-:W-:Y:S02]  /*10c0*/  @P2 MOV R14, R113 ;  /* 0x00000071000e2202 */ /* 0x000fe40000000f00 */
[----:B------:R-:W-:Y:S01]  /*10d0*/  @P2 MOV R15, R114 ;  /* 0x00000072000f2202 */ /* 0x000fe20000000f00 */
[----:B-1-3--:R-:W-:Y:S06]  /*10e0*/  @P2 BRA `(.L_x_24504) ;  /* 0x0000000000282947 */ /* 0x00afec0003800000 */
        /* <DEDUP_REMOVED lines=10> */
.L_x_24504:
        /* <DEDUP_REMOVED lines=26> */
.L_x_24505:
[----:B------:R-:W-:Y:S01]  /*1330*/  FADD.FTZ R4, RZ, R6 ;  /* 0x00000006ff047221 */ /* 0x000fe20000010000 */
[----:B------:R-:W-:Y:S03]  /*1340*/  BSSY.RECONVERGENT B0, `(.L_x_24506) ;  /* 0x0000081000007945 */ /* 0x000fe60003800200 */
        /* <DEDUP_REMOVED lines=108> */
[----:B------:R-:W-:-:S04]  /*1a10*/  LOP3.LUT P2, R4, R0, 0x1f, RZ, 0xc0, !PT ;  /* 0x0000001f00047812 */ /* 0x000fc8000784c0ff */
        /* <DEDUP_REMOVED lines=19> */
.L_x_24507:
[----:B----4-:R-:W-:Y:S05]  /*1b50*/  BSYNC.RECONVERGENT B0 ;  /* 0x0000000000007941 */ /* 0x010fea0003800200 */
.L_x_24506:
[----:B------:R-:W-:Y:S01]  /*1b60*/  BAR.SYNC.DEFER_BLOCKING 0x0 ;  /* 0x0000000000007b1d */ /* 0x000fe20000010000 */
[----:B------:R-:W-:Y:S01]  /*1b70*/  ISETP.GT.U32.AND P2, PT, R4, 0x7, PT ;  /* 0x000000070400780c */ /* 0x000fe20003f44070 */
[----:B------:R-:W-:Y:S01]  /*1b80*/  HFMA2 R83, -RZ, RZ, 0, 0 ;  /* 0x00000000ff537431 */ /* 0x000fe200000001ff */
[----:B0-----:R-:W-:-:S03]  /*1b90*/  CS2R R80, SRZ ;  /* 0x0000000000507805 */ /* 0x001fc6000001ff00 */
[----:B------:R-:W-:Y:S08]  /*1ba0*/  BSSY.RECONVERGENT B0, `(.L_x_24508) ;  /* 0x000000a000007945 */ /* 0x000ff00003800200 */
        /* <DEDUP_REMOVED lines=9> */
.L_x_24509:
[----:B------:R-:W-:Y:S05]  /*1c40*/  BSYNC.RECONVERGENT B0 ;  /* 0x0000000000007941 */ /* 0x000fea0003800200 */
.L_x_24508:
        /* <DEDUP_REMOVED lines=8> */
[----:B------:R-:W-:-:S03]  /*1cd0*/  IADD3 R117, PT, PT, R82, R83, RZ ;  /* 0x0000005352757210 */ /* 0x000fc60007ffe0ff */
[C---:B-1----:R-:W-:Y:S01]  /*1ce0*/  FMUL.FTZ R82, R119.reuse, R4 ;  /* 0x0000000477527220 */ /* 0x042fe20000410000 */
[----:B------:R-:W-:Y:S01]  /*1cf0*/  FADD.FTZ R119, -R119, R80 ;  /* 0x0000005077777221 */ /* 0x000fe20000010100 */
        /* <DEDUP_REMOVED lines=8> */
[----:B-1----:R-:W-:-:S03]  /*1d80*/  FMUL.FTZ R83, R118, R123 ;  /* 0x0000007b76537220 */ /* 0x002fc60000410000 */
[----:B------:R-:W-:Y:S01]  /*1d90*/  FFMA.FTZ R119, R118, R4, R119 ;  /* 0x0000000476777223 */ /* 0x000fe20000010077 */
[-C--:B0-----:R-:W-:Y:S02]  /*1da0*/  IADD3 R118, PT, PT, R117, R116.reuse, RZ ;  /* 0x0000007475767210 */ /* 0x081fe40007ffe0ff */
[----:B------:R-:W-:Y:S01]  /*1db0*/  I2FP.F32.S32 R117, R116 ;  /* 0x0000007400757245 */ /* 0x000fe20000201400 */
[----:B------:R-:W0:Y:S01]  /*1dc0*/  SHFL.DOWN PT, R80, R83, 0x2, 0x1f ;  /* 0x08401f0053507f89 */ /* 0x000e2200000e0000 */
[----:B------:R-:W-:-:S03]  /*1dd0*/  I2FP.F32.S32 R4, R118 ;  /* 0x0000007600047245 */ /* 0x000fc60000201400 */
[----:B------:R-:W1:Y:S01]  /*1de0*/  SHFL.DOWN PT, R116, R119, 0x2, 0x1f ;  /* 0x08401f0077747f89 */ /* 0x000e6200000e0000 */
[----:B------:R-:W2:Y:S01]  /*1df0*/  MUFU.RCP R81, R4 ;  /* 0x0000000400517308 */ /* 0x000ea20000001000 */
[----:B0-----:R-:W-:Y:S01]  /*1e00*/  FMUL.FTZ R123, R80, R117 ;  /* 0x00000075507b7220 */ /* 0x001fe20000410000 */
[----:B------:R-:W-:-:S03]  /*1e10*/  FADD.FTZ R120, R83, -R80 ;  /* 0x8000005053787221 */ /* 0x000fc60000010000 */
[----:B------:R-:W-:Y:S01]  /*1e20*/  FFMA.FTZ R80, R82, R83, R123 ;  /* 0x0000005352507223 */ /* 0x000fe2000001007b */
[----:B------:R-:W-:Y:S01]  /*1e30*/  FMUL.FTZ R121, R120, R120 ;  /* 0x0000007878797220 */ /* 0x000fe20000410000 */
[----:B------:R-:W0:Y:S03]  /*1e40*/  SHFL.DOWN PT, R83, R118, 0x1, 0x1f ;  /* 0x08201f0076537f89 */ /* 0x000e2600000e0000 */
[----:B------:R-:W-:Y:S01]  /*1e50*/  FMUL.FTZ R82, R82, R121 ;  /* 0x0000007952527220 */ /* 0x000fe20000410000 */
[----:B--2---:R-:W-:-:S03]  /*1e60*/  FMUL.FTZ R121, R81, R80 ;  /* 0x0000005051797220 */ /* 0x004fc60000410000 */
[----:B------:R-:W-:Y:S01]  /*1e70*/  FMUL.FTZ R117, R82, R117 ;  /* 0x0000007552757220 */ /* 0x000fe20000410000 */
[----:B-1----:R-:W-:Y:S01]  /*1e80*/  FADD.FTZ R82, R119, R116 ;  /* 0x0000007477527221 */ /* 0x002fe20000010000 */
[----:B------:R-:W1:Y:S03]  /*1e90*/  SHFL.DOWN PT, R80, R121, 0x1, 0x1f ;  /* 0x08201f0079507f89 */ /* 0x000e6600000e0000 */
[----:B------:R-:W-:-:S05]  /*1ea0*/  FFMA.FTZ R82, R81, R117, R82 ;  /* 0x0000007551527223 */ /* 0x000fca0000010052 */
[----:B------:R-:W2:Y:S01]  /*1eb0*/  SHFL.DOWN PT, R81, R82, 0x1, 0x1f ;  /* 0x08201f0052517f89 */ /* 0x000ea200000e0000 */
[-C--:B0-----:R-:W-:Y:S02]  /*1ec0*/  IADD3 R116, PT, PT, R118, R83.reuse, RZ ;  /* 0x0000005376747210 */ /* 0x081fe40007ffe0ff */
[----:B------:R-:W-:Y:S02]  /*1ed0*/  I2FP.F32.S32 R83, R83 ;  /* 0x0000005300537245 */ /* 0x000fe40000201400 */
[----:B------:R-:W-:Y:S01]  /*1ee0*/  I2FP.F32.S32 R116, R116 ;  /* 0x0000007400747245 */ /* 0x000fe20000201400 */
[----:B-1----:R-:W-:-:S05]  /*1ef0*/  FADD.FTZ R117, R121, -R80 ;  /* 0x8000005079757221 */ /* 0x002fca0000010000 */
[----:B------:R-:W0:Y:S01]  /*1f00*/  MUFU.RCP R116, R116 ;  /* 0x0000007400747308 */ /* 0x000e220000001000 */
[----:B------:R-:W-:Y:S01]  /*1f10*/  FMUL.FTZ R119, R80, R83 ;  /* 0x0000005350777220 */ /* 0x000fe20000410000 */
[----:B------:R-:W-:-:S03]  /*1f20*/  FMUL.FTZ R117, R117, R117 ;  /* 0x0000007575757220 */ /* 0x000fc60000410000 */
[C---:B------:R-:W-:Y:S01]  /*1f30*/  FFMA.FTZ R119, R4.reuse, R121, R119 ;  /* 0x0000007904777223 */ /* 0x040fe20000010077 */
[----:B------:R-:W-:Y:S01]  /*1f40*/  FMUL.FTZ R117, R4, R117 ;  /* 0x0000007504757220 */ /* 0x000fe20000410000 */
[----:B--2---:R-:W-:-:S03]  /*1f50*/  FADD.FTZ R81, R82, R81 ;  /* 0x0000005152517221 */ /* 0x004fc60000010000 */
[----:B------:R-:W-:Y:S02]  /*1f60*/  FMUL.FTZ R117, R117, R83 ;  /* 0x0000005375757220 */ /* 0x000fe40000410000 */
[----:B------:R-:W1:Y:S01]  /*1f70*/  @!P2 LDC.64 R82, c[0x0][0x3c8] ;  /* 0x0000f200ff52ab82 */ /* 0x000e620000000a00 */
[C---:B0-----:R-:W-:Y:S01]  /*1f80*/  FMUL.FTZ R119, R116.reuse, R119 ;  /* 0x0000007774777220 */ /* 0x041fe20000410000 */
[----:B------:R-:W-:-:S06]  /*1f90*/  FFMA.FTZ R117, R116, R117, R81 ;  /* 0x0000007574757223 */ /* 0x000fcc0000010051 */
[----:B------:R-:W0:Y:S01]  /*1fa0*/  @!P2 LDC.64 R80, c[0x0][0x3c0] ;  /* 0x0000f000ff50ab82 */ /* 0x000e220000000a00 */
[----:B------:R-:W2:Y:S04]  /*1fb0*/  SHFL.IDX PT, R119, R119, RZ, 0x1f ;  /* 0x00001fff77777589 */ /* 0x000ea800000e0000 */
[----:B------:R-:W3:Y:S03]  /*1fc0*/  SHFL.IDX PT, R117, R117, RZ, 0x1f ;  /* 0x00001fff75757589 */ /* 0x000ee600000e0000 */
[----:B------:R-:W3:Y:S01]  /*1fd0*/  LDC R116, c[0x0][0x448] ;  /* 0x00011200ff747b82 */ /* 0x000ee20000000800 */
[----:B-1----:R-:W-:-:S04]  /*1fe0*/  @!P2 IMAD.WIDE R82, R2, 0x4, R82 ;  /* 0x000000040252a825 */ /* 0x002fc800078e0252 */
[----:B0-----:R-:W-:-:S04]  /*1ff0*/  @!P2 IMAD.WIDE R80, R2, 0x4, R80 ;  /* 0x000000040250a825 */ /* 0x001fc800078e0250 */
[----:B--2---:R-:W-:Y:S01]  /*2000*/  FMUL.FTZ R4, R119, R119 ;  /* 0x0000007777047220 */ /* 0x004fe20000410000 */
[----:B------:R0:W-:Y:S04]  /*2010*/  @!P2 STG.E desc[UR6][R80.64], R119 ;  /* 0x000000775000a986 */ /* 0x0001e8000c101906 */
[----:B------:R-:W-:Y:S01]  /*2020*/  FSEL R121, R4, RZ, P3 ;  /* 0x000000ff04797208 */ /* 0x000fe20001800000 */
[----:B---3--:R-:W-:Y:S01]  /*2030*/  FFMA.FTZ R116, R117, UR9, R116 ;  /* 0x0000000975747c23 */ /* 0x008fe20008010074 */
[----:B------:R-:W-:-:S05]  /*2040*/  FSEL R4, R119, RZ, !P3 ;  /* 0x000000ff77047208 */ /* 0x000fca0005800000 */
[C---:B------:R-:W-:Y:S01]  /*2050*/  FADD.FTZ R6, -R4.reuse, R6 ;  /* 0x0000000604067221 */ /* 0x040fe20000010100 */
[----:B------:R-:W-:Y:S01]  /*2060*/  FADD.FTZ R7, -R4, R7 ;  /* 0x0000000704077221 */ /* 0x000fe20000010100 */
[----:B0-----:R-:W-:Y:S01]  /*2070*/  FADD.FTZ R80, R116, R121 ;  /* 0x0000007974507221 */ /* 0x001fe20000010000 */
        /* <DEDUP_REMOVED lines=35> */
[----:B------:R1:W-:Y:S01]  /*22b0*/  @!P2 STG.E desc[UR6][R82.64], R80 ;  /* 0x000000505200a986 */ /* 0x0003e2000c101906 */
[----:B------:R-:W-:Y:S01]  /*22c0*/  FADD.FTZ R4, -R4, R87 ;  /* 0x0000005704047221 */ /* 0x000fe20000010100 */
[C---:B------:R-:W-:Y:S01]  /*22d0*/  FMUL.FTZ R81, R80.reuse, R92 ;  /* 0x0000005c50517220 */ /* 0x040fe20000410000 */
[----:B------:R-:W-:Y:S01]  /*22e0*/  FMUL.FTZ R87, R80, R95 ;  /* 0x0000005f50577220 */ /* 0x000fe20000410000 */
[----:B-----5:R-:W-:Y:S01]  /*22f0*/  FFMA.FTZ R92, R6, R76, R44 ;  /* 0x0000004c065c7223 */ /* 0x020fe2000001002c */
[----:B------:R-:W-:Y:S01]  /*2300*/  FFMA.FTZ R95, R9, R79, R47 ;  /* 0x0000004f095f7223 */ /* 0x000fe2000001002f */
[C---:B------:R-:W-:Y:S01]  /*2310*/  FMUL.FTZ R11, R80.reuse, R11 ;  /* 0x0000000b500b7220 */ /* 0x040fe20000410000 */
[C---:B------:R-:W-:Y:S01]  /*2320*/  FMUL.FTZ R88, R80.reuse, R88 ;  /* 0x0000005850587220 */ /* 0x040fe20000410000 */
[C---:B------:R-:W-:Y:S01]  /*2330*/  FMUL.FTZ R89, R80.reuse, R89 ;  /* 0x0000005950597220 */ /* 0x040fe20000410000 */
[C---:B------:R-:W-:Y:S01]  /*2340*/  FMUL.FTZ R90, R80.reuse, R90 ;  /* 0x0000005a505a7220 */ /* 0x040fe20000410000 */
[C---:B------:R-:W-:Y:S01]  /*2350*/  FMUL.FTZ R118, R80.reuse, R4 ;  /* 0x0000000450767220 */ /* 0x040fe20000410000 */
[C---:B------:R-:W-:Y:S01]  /*2360*/  FMUL.FTZ R116, R80.reuse, R85 ;  /* 0x0000005550747220 */ /* 0x040fe20000410000 */
[C---:B-1----:R-:W-:Y:S01]  /*2370*/  FMUL.FTZ R82, R80.reuse, R93 ;  /* 0x0000005d50527220 */ /* 0x042fe20000410000 */
[----:B------:R-:W-:Y:S01]  /*2380*/  FMUL.FTZ R83, R80, R94 ;  /* 0x0000005e50537220 */ /* 0x000fe20000410000 */
[----:B------:R-:W-:Y:S01]  /*2390*/  FFMA.FTZ R93, R7, R77, R45 ;  /* 0x0000004d075d7223 */ /* 0x000fe2000001002d */
[----:B------:R-:W-:Y:S01]  /*23a0*/  FFMA.FTZ R94, R8, R78, R46 ;  /* 0x0000004e085e7223 */ /* 0x000fe2000001002e */
[----:B0-----:R-:W-:-:S04]  /*23b0*/  IMAD.WIDE.U32 R6, R3, 0x10, R120 ;  /* 0x0000001003067825 */ /* 0x001fc800078e0078 */
[C---:B------:R-:W-:Y:S01]  /*23c0*/  FMUL.FTZ R3, R80.reuse, R84 ;  /* 0x0000005450037220 */ /* 0x040fe20000410000 */
[----:B------:R-:W-:Y:S01]  /*23d0*/  FMUL.FTZ R117, R80, R86 ;  /* 0x0000005650757220 */ /* 0x000fe20000410000 */
[----:B------:R-:W-:Y:S01]  /*23e0*/  FFMA.FTZ R4, R11, R72, R40 ;  /* 0x000000480b047223 */ /* 0x000fe20000010028 */
[----:B------:R-:W-:Y:S01]  /*23f0*/  IMAD.WIDE.U32 R8, R5, 0x10, R120 ;  /* 0x0000001005087825 */ /* 0x000fe200078e0078 */
[----:B------:R0:W-:Y:S03]  /*2400*/  STG.E.128 desc[UR6][R6.64], R92 ;  /* 0x0000005c06007986 */ /* 0x0001e6000c101d06 */
[----:B------:R-:W-:Y:S01]  /*2410*/  FFMA.FTZ R5, R88, R73, R41 ;  /* 0x0000004958057223 */ /* 0x000fe20000010029 */
[----:B------:R-:W-:Y:S01]  /*2420*/  FFMA.FTZ R84, R81, R68, R36 ;  /* 0x0000004451547223 */ /* 0x000fe20000010024 */
        /* <DEDUP_REMOVED lines=15> */
[----:B0-----:R-:W-:Y:S01]  /*2520*/  FFMA.FTZ R6, R89, R74, R42 ;  /* 0x0000004a59067223 */ /* 0x001fe2000001002a */
[----:B------:R-:W-:Y:S01]  /*2530*/  FFMA.FTZ R7, R90, R75, R43 ;  /* 0x0000004b5a077223 */ /* 0x000fe2000001002b */
[C---:B------:R-:W-:Y:S01]  /*2540*/  FMUL.FTZ R110, R80.reuse, R110 ;  /* 0x0000006e506e7220 */ /* 0x040fe20000410000 */
[C---:B------:R-:W-:Y:S01]  /*2550*/  FMUL.FTZ R111, R80.reuse, R111 ;  /* 0x0000006f506f7220 */ /* 0x040fe20000410000 */
[C---:B------:R-:W-:Y:S01]  /*2560*/  FMUL.FTZ R112, R80.reuse, R112 ;  /* 0x0000007050707220 */ /* 0x040fe20000410000 */
[C---:B------:R-:W-:Y:S01]  /*2570*/  FMUL.FTZ R113, R80.reuse, R113 ;  /* 0x0000007150717220 */ /* 0x040fe20000410000 */
[----:B------:R0:W-:Y:S01]  /*2580*/  STG.E.128 desc[UR6][R8.64], R4 ;  /* 0x0000000408007986 */ /* 0x0001e2000c101d06 */
[----:B------:R-:W-:Y:S01]  /*2590*/  FMUL.FTZ R114, R80, R114 ;  /* 0x0000007250727220 */ /* 0x000fe20000410000 */
[----:B------:R-:W-:-:S04]  /*25a0*/  IMAD.WIDE.U32 R92, R91, 0x10, R120 ;  /* 0x000000105b5c7825 */ /* 0x000fc800078e0078 */
[----:B------:R-:W-:Y:S01]  /*25b0*/  FFMA.FTZ R10, R104, R62, R30 ;  /* 0x0000003e680a7223 */ /* 0x000fe2000001001e */
[----:B------:R1:W-:Y:S01]  /*25c0*/  STG.E.128 desc[UR6][R124.64], R84 ;  /* 0x000000547c007986 */ /* 0x0003e2000c101d06 */
        /* <DEDUP_REMOVED lines=13> */
[----:B0-----:R-:W-:Y:S01]  /*26a0*/  FFMA.FTZ R4, R97, R64, R32 ;  /* 0x0000004061047223 */ /* 0x001fe20000010020 */
[----:B------:R-:W-:Y:S01]  /*26b0*/  FFMA.FTZ R5, R98, R65, R33 ;  /* 0x0000004162057223 */ /* 0x000fe20000010021 */
[----:B------:R-:W-:Y:S01]  /*26c0*/  FFMA.FTZ R6, R99, R66, R34 ;  /* 0x0000004263067223 */ /* 0x000fe20000010022 */
[----:B------:R-:W-:Y:S01]  /*26d0*/  FFMA.FTZ R7, R100, R67, R35 ;  /* 0x0000004364077223 */ /* 0x000fe20000010023 */
[----:B-1----:R-:W0:Y:S01]  /*26e0*/  LDC.64 R84, c[0x0][0x380] ;  /* 0x0000e000ff547b82 */ /* 0x002e220000000a00 */
[----:B------:R-:W-:Y:S01]  /*26f0*/  FFMA.FTZ R8, R102, R60, R28 ;  /* 0x0000003c66087223 */ /* 0x000fe2000001001c */
[----:B------:R-:W-:Y:S01]  /*2700*/  FFMA.FTZ R9, R103, R61, R29 ;  /* 0x0000003d67097223 */ /* 0x000fe2000001001d */
[----:B------:R-:W-:-:S04]  /*2710*/  IMAD.WIDE.U32 R120, R115, 0x10, R120 ;  /* 0x0000001073787825 */ /* 0x000fc800078e0078 */
[----:B------:R-:W-:Y:S01]  /*2720*/  FFMA.FTZ R97, R116, R49, R17 ;  /* 0x0000003174617223 */ /* 0x000fe20000010011 */
[----:B------:R-:W-:Y:S01]  /*2730*/  FFMA.FTZ R98, R117, R50, R18 ;  /* 0x0000003275627223 */ /* 0x000fe20000010012 */
[----:B------:R-:W-:Y:S01]  /*2740*/  FFMA.FTZ R99, R118, R51, R19 ;  /* 0x0000003376637223 */ /* 0x000fe20000010013 */
[----:B------:R1:W-:Y:S04]  /*2750*/  STG.E.128 desc[UR6][R92.64], R4 ;  /* 0x000000045c007986 */ /* 0x0003e8000c101d06 */
[----:B------:R1:W-:Y:S04]  /*2760*/  STG.E.128 desc[UR6][R94.64], R8 ;  /* 0x000000085e007986 */ /* 0x0003e8000c101d06 */
[----:B------:R1:W-:Y:S04]  /*2770*/  STG.E.128 desc[UR6][R122.64], R80 ;  /* 0x000000507a007986 */ /* 0x0003e8000c101d06 */
[----:B------:R1:W-:Y:S04]  /*2780*/  STG.E.128 desc[UR6][R126.64], R88 ;  /* 0x000000587e007986 */ /* 0x0003e8000c101d06 */
[----:B------:R1:W-:Y:S01]  /*2790*/  STG.E.128 desc[UR6][R120.64], R96 ;  /* 0x0000006078007986 */ /* 0x0003e2000c101d06 */
[----:B0-----:R-:W-:-:S04]  /*27a0*/  IADD3 R2, PT, PT, R2, R84, RZ ;  /* 0x0000005402027210 */ /* 0x001fc80007ffe0ff */
[----:B------:R-:W-:-:S13]  /*27b0*/  ISETP.GE.AND P2, PT, R2, R85, PT ;  /* 0x000000550200720c */ /* 0x000fda0003f46270 */
[----:B-1----:R-:W-:Y:S05]  /*27c0*/  @!P2 BRA `(.L_x_24510) ;  /* 0xffffffdc0028a947 */ /* 0x002fea000383ffff */
[----:B------:R-:W-:Y:S05]  /*27d0*/  EXIT ;  /* 0x000000000000794d */ /* 0x000fea0003800000 */
.L_x_24511:
        /* <DEDUP_REMOVED lines=10> */
.L_x_27605:


//--------------------- .text._ZN10layer_norm13ln_fwd_kernelINS_13Kernel_traitsIfffffjLj8192ELj1ELj1ELj8ELj16ENS_18Kernel_traits_baseILj8192EfffffjLj256EEEEELb0ELb0ELb1ELb0EEEvNS_9FwdParamsE --------------------------
	.section	.text._ZN10layer_norm13ln_fwd_kernelINS_13Kernel_traitsIfffffjLj8192ELj1ELj1ELj8ELj16ENS_18Kernel_traits_baseILj8192EfffffjLj256EEEEELb0ELb0ELb1ELb0EEEvNS_9FwdParamsE,"ax",@progbits
	.align	128
        .global         _ZN10layer_norm13ln_fwd_kernelINS_13Kernel_traitsIfffffjLj8192ELj1ELj1ELj8ELj16ENS_18Kernel_traits_baseILj8192EfffffjLj256EEEEELb0ELb0ELb1ELb0EEEvNS_9FwdParamsE
        .type           _ZN10layer_norm13ln_fwd_kernelINS_13Kernel_traitsIfffffjLj8192ELj1ELj1ELj8ELj16ENS_18Kernel_traits_baseILj8192EfffffjLj256EEEEELb0ELb0ELb1ELb0EEEvNS_9FwdParamsE,@function
        .size           _ZN10layer_norm13ln_fwd_kernelINS_13Kernel_traitsIfffffjLj8192ELj1ELj1ELj8ELj16ENS_18Kernel_traits_baseILj8192EfffffjLj256EEEEELb0ELb0ELb1ELb0EEEvNS_9FwdParamsE,(.L_x_27606 - _ZN10layer_norm13ln_fwd_kernelINS_13Kernel_traitsIfffffjLj8192ELj1ELj1ELj8ELj16ENS_18Kernel_traits_baseILj8192EfffffjLj256EEEEELb0ELb0ELb1ELb0EEEvNS_9FwdParamsE)
        .other          _ZN10layer_norm13ln_fwd_kernelINS_13Kernel_traitsIfffffjLj8192ELj1ELj1ELj8ELj16ENS_18Kernel_traits_baseILj8192EfffffjLj256EEEEELb0ELb0ELb1ELb0EEEvNS_9FwdParamsE,@"STO_CUDA_ENTRY STV_DEFAULT"
_ZN10layer_norm13ln_fwd_kernelINS_13Kernel_traitsIfffffjLj8192ELj1ELj1ELj8ELj16ENS_18Kernel_traits_baseILj8192EfffffjLj256EEEEELb0ELb0ELb1ELb0EEEvNS_9FwdParamsE:
.text._ZN10layer_norm13ln_fwd_kernelINS_13Kernel_traitsIfffffjLj8192ELj1ELj1ELj8ELj16ENS_18Kernel_traits_baseILj8192EfffffjLj256EEEEELb0ELb0ELb1ELb0EEEvNS_9FwdParamsE:
        /* <DEDUP_REMOVED lines=74> */
[----:B----4-:R-:W-:Y:S05]  /*04a0*/  @!P1 BRA `(.L_x_24514) ;  /* 0x0000000000f89947 */ /* 0x010fea0003800000 */
[----:B------:R-:W0:Y:S08]  /*04b0*/  LDC.64 R64, c[0x0][0x3d0] ;  /* 0x0000f400ff407b82 */ /* 0x000e300000000a00 */
[----:B------:R-:W1:Y:S01]  /*04c0*/  LDC.64 R66, c[0x0][0x438] ;  /* 0x00010e00ff427b82 */ /* 0x000e620000000a00 */
[----:B0-----:R-:W-:-:S04]  /*04d0*/  IMAD.WIDE.U32 R64, R4, 0x10, R64 ;  /* 0x0000001004407825 */ /* 0x001fc800078e0040 */
[----:B-1----:R-:W-:Y:S02]  /*04e0*/  IMAD.WIDE.U32 R4, R4, 0x10, R66 ;  /* 0x0000001004047825 */ /* 0x002fe400078e0042 */
[----:B------:R-:W5:Y:S04]  /*04f0*/  LDG.E.128 R64, desc[UR14][R64.64] ;  /* 0x0000000e40407981 */ /* 0x000f68000c1e1d00 */
[----:B------:R0:W5:Y:S01]  /*0500*/  LDG.E.128 R68, desc[UR14][R4.64] ;  /* 0x0000000e04447981 */ /* 0x000162000c1e1d00 */
[----:B------:R-:W-:Y:S05]  /*0510*/  BRA `(.L_x_24514) ;  /* 0x0000000000dc7947 */ /* 0x000fea0003800000 */
.L_x_24513:
        /* <DEDUP_REMOVED lines=13> */
[----:B------:R-:W5:Y:S01]  /*05f0*/  @P6 LDG.E.128 R8, desc[UR14][R12.64] ;  /* 0x0000000e0c086981 */ /* 0x000f62000c1e1d00 */
[----:B------:R-:W-:Y:S01]  /*0600*/  ISETP.GE.U32.AND P6, PT, R6, 0x800, PT ;  /* 0x000008000600780c */ /* 0x000fe20003fc6070 */
[----:B------:R-:W0:Y:S01]  /*0610*/  @P2 LDC.64 R28, c[0x0][0x3d0] ;  /* 0x0000f400ff1c2b82 */ /* 0x000e220000000a00 */
[C---:B-1----:R-:W-:Y:S01]  /*0620*/  @P5 IMAD.WIDE.U32 R14, R4.reuse, 0x10, R14 ;  /* 0x00000010040e5825 */ /* 0x042fe200078e000e */
[----:B------:R-:W-:Y:S02]  /*0630*/  @P5 IADD3 R4, PT, PT, R4, 0x100, RZ ;  /* 0x0000010004045810 */ /* 0x000fe40007ffe0ff */
[----:B------:R-:W-:Y:S02]  /*0640*/  CS2R R62, SRZ ;  /* 0x00000000003e7805 */ /* 0x000fe4000001ff00 */
[----:B------:R-:W-:Y:S02]  /*0650*/  CS2R R60, SRZ ;  /* 0x00000000003c7805 */ /* 0x000fe4000001ff00 */
[----:B------:R-:W-:Y:S01]  /*0660*/  CS2R R54, SRZ ;  /* 0x0000000000367805 */ /* 0x000fe2000001ff00 */
[----:B------:R-:W5:Y:S01]  /*0670*/  @P5 LDG.E.128 R16, desc[UR14][R14.64] ;  /* 0x0000000e0e105981 */ /* 0x000f62000c1e1d00 */
[----:B------:R-:W1:Y:S01]  /*0680*/  @P1 LDC.64 R30, c[0x0][0x3d0] ;  /* 0x0000f400ff1e1b82 */ /* 0x000e620000000a00 */
[C---:B--2---:R-:W-:Y:S01]  /*0690*/  @P4 IMAD.WIDE.U32 R20, R4.reuse, 0x10, R20 ;  /* 0x0000001004144825 */ /* 0x044fe200078e0014 */
[----:B------:R-:W-:-:S06]  /*06a0*/  @P4 IADD3 R4, PT, PT, R4, 0x100, RZ ;  /* 0x0000010004044810 */ /* 0x000fcc0007ffe0ff */
[----:B------:R-:W2:Y:S01]  /*06b0*/  @P0 LDC.64 R36, c[0x0][0x3d0] ;  /* 0x0000f400ff240b82 */ /* 0x000ea20000000a00 */
[C---:B---3--:R-:W-:Y:S01]  /*06c0*/  @P3 IMAD.WIDE.U32 R22, R4.reuse, 0x10, R22 ;  /* 0x0000001004163825 */ /* 0x048fe200078e0016 */
[----:B------:R-:W-:Y:S01]  /*06d0*/  @P3 IADD3 R4, PT, PT, R4, 0x100, RZ ;  /* 0x0000010004043810 */ /* 0x000fe20007ffe0ff */
[----:B------:R3:W5:Y:S05]  /*06e0*/  @P4 LDG.E.128 R24, desc[UR14][R20.64] ;  /* 0x0000000e14184981 */ /* 0x00076a000c1e1d00 */
[----:B------:R-:W4:Y:S01]  /*06f0*/  @P6 LDC.64 R38, c[0x0][0x3d0] ;  /* 0x0000f400ff266b82 */ /* 0x000f220000000a00 */
[C---:B0-----:R-:W-:Y:S01]  /*0700*/  @P2 IMAD.WIDE.U32 R28, R4.reuse, 0x10, R28 ;  /* 0x00000010041c2825 */ /* 0x041fe200078e001c */
[----:B------:R-:W-:Y:S01]  /*0710*/  @P2 IADD3 R4, PT, PT, R4, 0x100, RZ ;  /* 0x0000010004042810 */ /* 0x000fe20007ffe0ff */
[----:B------:R-:W5:Y:S01]  /*0720*/  @P3 LDG.E.128 R32, desc[UR14][R22.64] ;  /* 0x0000000e16203981 */ /* 0x000f62000c1e1d00 */
[----:B------:R-:W-:-:S02]  /*0730*/  CS2R R52, SRZ ;  /* 0x0000000000347805 */ /* 0x000fc4000001ff00 */
[----:B------:R-:W-:Y:S02]  /*0740*/  CS2R R46, SRZ ;  /* 0x00000000002e7805 */ /* 0x000fe4000001ff00 */
[----:B------:R-:W-:Y:S01]  /*0750*/  CS2R R44, SRZ ;  /* 0x00000000002c7805 */ /* 0x000fe2000001ff00 */
[----:B------:R0:W5:Y:S01]  /*0760*/  @P2 LDG.E.128 R40, desc[UR14][R28.64] ;  /* 0x0000000e1c282981 */ /* 0x000162000c1e1d00 */
[C---:B-1----:R-:W-:Y:S01]  /*0770*/  @P1 IMAD.WIDE.U32 R30, R4.reuse, 0x10, R30 ;  /* 0x00000010041e1825 */ /* 0x042fe200078e001e */
[----:B------:R-:W-:Y:S02]  /*0780*/  @P1 IADD3 R4, PT, PT, R4, 0x100, RZ ;  /* 0x0000010004041810 */ /* 0x000fe40007ffe0ff */
[----:B---3--:R-:W-:Y:S02]  /*0790*/  CS2R R20, SRZ ;  /* 0x0000000000147805 */ /* 0x008fe4000001ff00 */
[----:B------:R-:W-:Y:S02]  /*07a0*/  CS2R R14, SRZ ;  /* 0x00000000000e7805 */ /* 0x000fe4000001ff00 */
[----:B------:R-:W-:Y:S01]  /*07b0*/  CS2R R12, SRZ ;  /* 0x00000000000c7805 */ /* 0x000fe2000001ff00 */
[----:B------:R-:W5:Y:S01]  /*07c0*/  @P1 LDG.E.128 R48, desc[UR14][R30.64] ;  /* 0x0000000e1e301981 */ /* 0x000f62000c1e1d00 */
[C---:B--2---:R-:W-:Y:S01]  /*07d0*/  @P0 IMAD.WIDE.U32 R36, R4.reuse, 0x10, R36 ;  /* 0x0000001004240825 */ /* 0x044fe200078e0024 */
[----:B------:R-:W-:-:S02]  /*07e0*/  @P0 IADD3 R4, PT, PT, R4, 0x100, RZ ;  /* 0x0000010004040810 */ /* 0x000fc40007ffe0ff */
[----:B0-----:R-:W-:Y:S02]  /*07f0*/  CS2R R28, SRZ ;  /* 0x00000000001c7805 */ /* 0x001fe4000001ff00 */
[----:B------:R-:W-:Y:S02]  /*0800*/  CS2R R22, SRZ ;  /* 0x0000000000167805 */ /* 0x000fe4000001ff00 */
[----:B------:R-:W-:Y:S01]  /*0810*/  @P6 CS2R R70, SRZ ;  /* 0x0000000000466805 */ /* 0x000fe2000001ff00 */
[----:B------:R0:W5:Y:S01]  /*0820*/  @P0 LDG.E.128 R56, desc[UR14][R36.64] ;  /* 0x0000000e24380981 */ /* 0x000162000c1e1d00 */
[----:B----4-:R-:W-:-:S05]  /*0830*/  @P6 IMAD.WIDE.U32 R4, R4, 0x10, R38 ;  /* 0x0000001004046825 */ /* 0x010fca00078e0026 */
[----:B------:R1:W5:Y:S01]  /*0840*/  @P6 LDG.E.128 R64, desc[UR14][R4.64] ;  /* 0x0000000e04406981 */ /* 0x000362000c1e1d00 */
[----:B------:R-:W-:Y:S02]  /*0850*/  CS2R R38, SRZ ;  /* 0x0000000000267805 */ /* 0x000fe4000001ff00 */
[----:B0-----:R-:W-:Y:S02]  /*0860*/  CS2R R36, SRZ ;  /* 0x0000000000247805 */ /* 0x001fe4000001ff00 */
[----:B------:R-:W-:Y:S02]  /*0870*/  CS2R R30, SRZ ;  /* 0x00000000001e7805 */ /* 0x000fe4000001ff00 */
[----:B------:R-:W-:-:S07]  /*0880*/  @P6 CS2R R68, SRZ ;  /* 0x0000000000446805 */ /* 0x000fce000001ff00 */
.L_x_24514:
[----:B------:R-:W-:Y:S05]  /*0890*/  BSYNC.RECONVERGENT B0 ;  /* 0x0000000000007941 */ /* 0x000fea0003800200 */
.L_x_24512:
[----:B------:R-:W2:Y:S02]  /*08a0*/  LDCU UR4, c[0x0][0x384] ;  /* 0x00007080ff0477ac */ /* 0x000ea40008000800 */
[----:B--2---:R-:W-:-:S06]  /*08b0*/  UISETP.GE.AND UP0, UPT, UR6, UR4, UPT ;  /* 0x000000040600728c */ /* 0x004fcc000bf06270 */
[----:B------:R-:W-:-:S13]  /*08c0*/  PLOP3.LUT P0, PT, PT, PT, UP0, 0x80, 0x8 ;  /* 0x000000000008781c */ /* 0x000fda0003f0f008 */
[----:B------:R-:W-:Y:S05]  /*08d0*/  @P0 EXIT ;  /* 0x000000000000094d */ /* 0x000fea0003800000 */
[----:B------:R-:W-:Y:S01]  /*08e0*/  SHF.R.S32.HI R2, RZ, 0x2, R2 ;  /* 0x00000002ff027819 */ /* 0x000fe20000011402 */
[----:B------:R-:W2:Y:S03]  /*08f0*/  LDCU UR7, c[0x0][0x40c] ;  /* 0x00008180ff0777ac */ /* 0x000ea60008000800 */
[----:B01----:R-:W-:Y:S01]  /*0900*/  LOP3.LUT R4, R2, 0xff, RZ, 0xc0, !PT ;  /* 0x000000ff02047812 */ /* 0x003fe200078ec0ff */
[----:B------:R-:W0:Y:S01]  /*0910*/  LDCU UR22, c[0x0][0x388] ;  /* 0x00007100ff1677ac */ /* 0x000e220008000800 */
[----:B------:R-:W-:Y:S02]  /*0920*/  SHF.R.U32.HI R2, RZ, 0x1, R2 ;  /* 0x00000001ff027819 */ /* 0x000fe40000011602 */
[----:B------:R-:W-:Y:S01]  /*0930*/  VIADDMNMX R3, R4, -R3, RZ, !PT ;  /* 0x8000000304037246 */ /* 0x000fe200078001ff */
[----:B------:R-:W-:Y:S01]  /*0940*/  IMAD R4, R0, -0x20, R4 ;  /* 0xffffffe000047824 */ /* 0x000fe200078e0204 */
[----:B------:R-:W-:Y:S01]  /*0950*/  LOP3.LUT R2, R2, 0x7fffff80, RZ, 0xc0, !PT ;  /* 0x7fffff8002027812 */ /* 0x000fe200078ec0ff */
[----:B------:R-:W1:Y:S01]  /*0960*/  LDCU.U8 UR18, c[0x0][0x410] ;  /* 0x00008200ff1277ac */ /* 0x000e620008000000 */
[----:B------:R-:W-:-:S02]  /*0970*/  VIMNMX R3, PT, PT, R3, 0x20, PT ;  /* 0x0000002003037848 */ /* 0x000fc40003fe0100 */
[----:B------:R-:W-:Y:S01]  /*0980*/  VIMNMX R4, PT, PT, RZ, R4, !PT ;  /* 0x00000004ff047248 */ /* 0x000fe20007fe0100 */
[----:B------:R-:W3:Y:S01]  /*0990*/  LDCU UR19, c[0x0][0x400] ;  /* 0x00008000ff1377ac */ /* 0x000ee20008000800 */
[-C--:B------:R-:W-:Y:S02]  /*09a0*/  LEA R3, R3, R2.reuse, 0x2 ;  /* 0x0000000203037211 */ /* 0x080fe400078e10ff */
[----:B------:R-:W-:Y:S01]  /*09b0*/  VIMNMX R5, PT, PT, R4, 0x20, PT ;  /* 0x0000002004057848 */ /* 0x000fe20003fe0100 */
[----:B------:R-:W4:Y:S01]  /*09c0*/  LDCU.64 UR16, c[0x0][0x3a0] ;  /* 0x00007400ff1077ac */ /* 0x000f220008000a00 */
[----:B------:R-:W-:Y:S02]  /*09d0*/  I2FP.F32.U32 R3, R3 ;  /* 0x0000000300037245 */ /* 0x000fe40000201000 */
[----:B------:R-:W-:Y:S01]  /*09e0*/  LEA R2, R5, R2, 0x2 ;  /* 0x0000000205027211 */ /* 0x000fe200078e10ff */
[----:B------:R-:W0:Y:S01]  /*09f0*/  LDCU.128 UR8, c[0x0][0x3f0] ;  /* 0x00007e00ff0877ac */ /* 0x000e220008000c00 */
[----:B------:R0:W0:Y:S01]  /*0a00*/  MUFU.RCP R0, R3 ;  /* 0x0000000300007308 */ /* 0x0000220000001000 */
[----:B------:R-:W0:Y:S01]  /*0a10*/  LDCU.64 UR20, c[0x0][0x380] ;  /* 0x00007000ff1477ac */ /* 0x000e220008000a00 */
[----:B--2---:R-:W-:-:S11]  /*0a20*/  UPLOP3.LUT UP0, UPT, UPT, UPT, UPT, 0x40, 0x4 ;  /* 0x000000000004789c */ /* 0x004fd60003f0e870 */
.L_x_24551:
[----:B0-----:R-:W-:-:S06]  /*0a30*/  UIMAD.WIDE UR4, UR6, 0x4, UR8 ;  /* 0x00000004060478a5 */ /* 0x001fcc000f8e0208 */
[----:B-1----:R-:W-:Y:S02]  /*0a40*/  MOV R4, UR4 ;  /* 0x0000000400047c02 */ /* 0x002fe40008000f00 */
[----:B------:R-:W-:-:S05]  /*0a50*/  MOV R5, UR5 ;  /* 0x0000000500057c02 */ /* 0x000fca0008000f00 */
[----:B--2---:R0:W2:Y:S01]  /*0a60*/  LDG.E R3, desc[UR14][R4.64] ;  /* 0x0000000e04037981 */ /* 0x0040a2000c1e1900 */
[----:B------:R-:W-:Y:S01]  /*0a70*/  UIMAD.WIDE UR12, UR6, 0x4, UR10 ;  /* 0x00000004060c78a5 */ /* 0x000fe2000f8e020a */
[C---:B------:R-:W-:Y:S01]  /*0a80*/  ISETP.GE.U32.AND P0, PT, R6.reuse, 0x100, PT ;  /* 0x000001000600780c */ /* 0x040fe20003f06070 */
[----:B------:R-:W-:Y:S01]  /*0a90*/  UIMAD UR4, UR6, UR22, URZ ;  /* 0x00000016060472a4 */ /* 0x000fe2000f8e02ff */
[C---:B------:R-:W-:Y:S02]  /*0aa0*/  ISETP.GE.U32.AND P6, PT, R6.reuse, 0x200, PT ;  /* 0x000002000600780c */ /* 0x040fe40003fc6070 */
[----:B------:R-:W-:Y:S01]  /*0ab0*/  ISETP.GE.U32.AND P4, PT, R6, 0x300, PT ;  /* 0x000003000600780c */ /* 0x000fe20003f86070 */
[----:B------:R-:W-:Y:S01]  /*0ac0*/  USHF.R.S32.HI UR5, URZ, 0x1f, UR4 ;  /* 0x0000001fff057899 */ /* 0x000fe20008011404 */
[----:B---34-:R-:W-:Y:S02]  /*0ad0*/  MOV R110, UR12 ;  /* 0x0000000c006e7c02 */ /* 0x018fe40008000f00 */
[----:B------:R-:W-:Y:S01]  /*0ae0*/  MOV R111, UR13 ;  /* 0x0000000d006f7c02 */ /* 0x000fe20008000f00 */
[----:B------:R-:W-:Y:S01]  /*0af0*/  ULEA.HI UR5, UR5, UR4, URZ, 0x2 ;  /* 0x0000000405057291 */ /* 0x000fe2000f8f10ff */
[----:B------:R-:W-:Y:S01]  /*0b00*/  BSSY.RECONVERGENT B0, `(.L_x_24515) ;  /* 0x0000029000007945 */ /* 0x000fe20003800200 */
[----:B0-----:R-:W-:-:S02]  /*0b10*/  P2R R4, PR, RZ, 0x40 ;  /* 0x00000040ff047803 */ /* 0x001fc40000000000 */
[----:B-----5:R0:W5:Y:S01]  /*0b20*/  LDG.E R5, desc[UR14][R110.64] ;  /* 0x0000000e6e057981 */ /* 0x020162000c1e1900 */
[----:B------:R-:W-:Y:S02]  /*0b30*/  P2R R4, PR, RZ, 0x10 ;  /* 0x00000010ff047803 */ /* 0x000fe40000000000 */
[----:B------:R-:W-:-:S04]  /*0b40*/  MOV R113, UR5 ;  /* 0x0000000500717c02 */ /* 0x000fc80008000f00 */
[----:B------:R-:W-:Y:S02]  /*0b50*/  LEA.HI.SX32 R4, R113, R108, 0x1e ;  /* 0x0000006c71047211 */ /* 0x000fe400078ff2ff */
[----:B--2---:R-:W-:-:S13]  /*0b60*/  ISETP.GE.AND P5, PT, R3, 0x1, PT ;  /* 0x000000010300780c */ /* 0x004fda0003fa6270 */
[----:B------:R-:W-:-:S05]  /*0b70*/  @P5 IADD3 R7, PT, PT, R3, -0x1, RZ ;  /* 0xffffffff03075810 */ /* 0x000fca0007ffe0ff */
[----:B------:R-:W-:-:S05]  /*0b80*/  @P5 IMAD R7, R7, UR22, RZ ;  /* 0x0000001607075c24 */ /* 0x000fca000f8e02ff */
[----:B------:R-:W-:-:S04]  /*0b90*/  @P5 SHF.R.S32.HI R112, RZ, 0x1f, R7 ;  /* 0x0000001fff705819 */ /* 0x000fc80000011407 */
[----:B------:R-:W-:Y:S01]  /*0ba0*/  @P5 LEA.HI R109, R112, R7, RZ, 0x2 ;  /* 0x00000007706d5211 */ /* 0x000fe200078f10ff */
[----:B------:R-:W-:-:S03]  /*0bb0*/  HFMA2 R7, -RZ, RZ, 0, 0 ;  /* 0x00000000ff077431 */ /* 0x000fc600000001ff */
[----:B------:R-:W-:Y:S01]  /*0bc0*/  @P5 LEA.HI.SX32 R7, R109, R108, 0x1e ;  /* 0x0000006c6d075211 */ /* 0x000fe200078ff2ff */
[----:B0-----:R-:W-:Y:S06]  /*0bd0*/  @!P0 BRA `(.L_x_24516) ;  /* 0x00000000006c8947 */ /* 0x001fec0003800000 */
[----:B----4-:R-:W-:Y:S01]  /*0be0*/  ISETP.NE.U32.AND P1, PT, RZ, UR16, PT ;  /* 0x00000010ff007c0c */ /* 0x010fe2000bf25070 */
[----:B------:R-:W0:Y:S03]  /*0bf0*/  @P5 LDC.64 R110, c[0x0][0x390] ;  /* 0x0000e400ff6e5b82 */ /* 0x000e260000000a00 */
[----:B------:R-:W-:-:S05]  /*0c00*/  ISETP.NE.AND.EX P1, PT, RZ, UR17, PT, P1 ;  /* 0x00000011ff007c0c */ /* 0x000fca000bf25310 */
[----:B------:R-:W2:Y:S08]  /*0c10*/  LDC.64 R108, c[0x0][0x3a8] ;  /* 0x0000ea00ff6c7b82 */ /* 0x000eb00000000a00 */
[----:B------:R-:W4:Y:S01]  /*0c20*/  @P1 LDC.64 R112, c[0x0][0x3a0] ;  /* 0x0000e800ff701b82 */ /* 0x000f220000000a00 */
[----:B0-----:R-:W-:-:S05]  /*0c30*/  @P5 IMAD.WIDE.U32 R110, R7, 0x10, R110 ;  /* 0x00000010076e5825 */ /* 0x001fca00078e006e */
[----:B------:R-:W3:Y:S01]  /*0c40*/  @P5 LDG.E.128 R72, desc[UR14][R110.64] ;  /* 0x0000000e6e485981 */ /* 0x000ee2000c1e1d00 */
[----:B----4-:R-:W-:-:S05]  /*0c50*/  @P1 IMAD.WIDE.U32 R112, R4, 0x10, R112 ;  /* 0x0000001004701825 */ /* 0x010fca00078e0070 */
[----:B------:R-:W4:Y:S01]  /*0c60*/  @P1 LDG.E.128 R104, desc[UR14][R112.64] ;  /* 0x0000000e70681981 */ /* 0x000f22000c1e1d00 */
[C---:B------:R-:W-:Y:S02]  /*0c70*/  ISETP.GT.AND P3, PT, R3.reuse, RZ, P1 ;  /* 0x000000ff0300720c */ /* 0x040fe40000f64270 */
[----:B------:R-:W-:Y:S01]  /*0c80*/  ISETP.GT.AND P2, PT, R3, RZ, PT ;  /* 0x000000ff0300720c */ /* 0x000fe20003f44270 */
[C---:B--2---:R-:W-:Y:S01]  /*0c90*/  IMAD.WIDE.U32 R108, R4.reuse, 0x10, R108 ;  /* 0x00000010046c7825 */ /* 0x044fe200078e006c */
[----:B------:R-:W-:Y:S02]  /*0ca0*/  IADD3 R7, PT, PT, R7, 0x100, RZ ;  /* 0x0000010007077810 */ /* 0x000fe40007ffe0ff */
[----:B------:R-:W-:Y:S01]  /*0cb0*/  IADD3 R4, PT, PT, R4, 0x100, RZ ;  /* 0x0000010004047810 */ /* 0x000fe20007ffe0ff */
[----:B---3--:R-:W-:Y:S01]  /*0cc0*/  @!P1 FMUL.FTZ R114, R72, UR7 ;  /* 0x0000000748729c20 */ /* 0x008fe20008410000 */
[----:B------:R-:W-:Y:S01]  /*0cd0*/  @!P1 FMUL.FTZ R115, R73, UR7 ;  /* 0x0000000749739c20 */ /* 0x000fe20008410000 */
[----:B------:R-:W-:Y:S01]  /*0ce0*/  @!P1 FMUL.FTZ R116, R74, UR7 ;  /* 0x000000074a749c20 */ /* 0x000fe20008410000 */
[----:B------:R-:W-:-:S03]  /*0cf0*/  @!P1 FMUL.FTZ R110, R75, UR7 ;  /* 0x000000074b6e9c20 */ /* 0x000fc60008410000 */
[----:B----4-:R-:W-:Y:S01]  /*0d00*/  @P3 FFMA.FTZ R104, R72, UR7, R104 ;  /* 0x0000000748683c23 */ /* 0x010fe20008010068 */
[----:B------:R-:W-:Y:S01]  /*0d10*/  @P3 FFMA.FTZ R105, R73, UR7, R105 ;  /* 0x0000000749693c23 */ /* 0x000fe20008010069 */
[----:B------:R-:W-:Y:S01]  /*0d20*/  @P3 FFMA.FTZ R106, R74, UR7, R106 ;  /* 0x000000074a6a3c23 */ /* 0x000fe2000801006a */
[----:B------:R-:W-:Y:S01]  /*0d30*/  @P3 FFMA.FTZ R107, R75, UR7, R107 ;  /* 0x000000074b6b3c23 */ /* 0x000fe2000801006b */
[----:B------:R-:W-:Y:S02]  /*0d40*/  @!P1 FSEL R104, R114, RZ, P2 ;  /* 0x000000ff72689208 */ /* 0x000fe40001000000 */
[----:B------:R-:W-:Y:S02]  /*0d50*/  @!P1 FSEL R105, R115, RZ, P2 ;  /* 0x000000ff73699208 */ /* 0x000fe40001000000 */
[----:B------:R-:W-:Y:S02]  /*0d60*/  @!P1 FSEL R106, R116, RZ, P2 ;  /* 0x000000ff746a9208 */ /* 0x000fe40001000000 */
[----:B------:R-:W-:-:S05]  /*0d70*/  @!P1 FSEL R107, R110, RZ, P2 ;  /* 0x000000ff6e6b9208 */ /* 0x000fca0001000000 */
[----:B------:R0:W-:Y:S02]  /*0d80*/  STG.E.128 desc[UR14][R108.64], R104 ;  /* 0x000000686c007986 */ /* 0x0001e4000c101d0e */
.L_x_24516:
[----:B-1-34-:R-:W-:Y:S05]  /*0d90*/  BSYNC.RECONVERGENT B0 ;  /* 0x0000000000007941 */ /* 0x01afea0003800200 */
.L_x_24515:
[----:B------:R-:W-:Y:S04]  /*0da0*/  BSSY.RECONVERGENT B0, `(.L_x_24517) ;  /* 0x000001d000007945 */ /* 0x000fe80003800200 */
[----:B------:R-:W-:Y:S05]  /*0db0*/  @!P6 BRA `(.L_x_24518) ;  /* 0x00000000006ce947 */ /* 0x000fea0003800000 */
[----:B------:R-:W-:Y:S01]  /*0dc0*/  ISETP.NE.U32.AND P1, PT, RZ, UR16, PT ;  /* 0x00000010ff007c0c */ /* 0x000fe2000bf25070 */
[----:B------:R-:W1:Y:S03]  /*0dd0*/  @P5 LDC.64 R76, c[0x0][0x390] ;  /* 0x0000e400ff4c5b82 */ /* 0x000e660000000a00 */
[----:B------:R-:W-:-:S05]  /*0de0*/  ISETP.NE.AND.EX P1, PT, RZ, UR17, PT, P1 ;  /* 0x00000011ff007c0c */ /* 0x000fca000bf25310 */
[----:B0-----:R-:W0:Y:S08]  /*0df0*/  LDC.64 R108, c[0x0][0x3a8] ;  /* 0x0000ea00ff6c7b82 */ /* 0x001e300000000a00 */
[----:B------:R-:W2:Y:S01]  /*0e00*/  @P1 LDC.64 R78, c[0x0][0x3a0] ;  /* 0x0000e800ff4e1b82 */ /* 0x000ea20000000a00 */
[----:B-1----:R-:W-:-:S05]  /*0e10*/  @P5 IMAD.WIDE.U32 R110, R7, 0x10, R76 ;  /* 0x00000010076e5825 */ /* 0x002fca00078e004c */
[----:B------:R-:W3:Y:S01]  /*0e20*/  @P5 LDG.E.128 R72, desc[UR14][R110.64] ;  /* 0x0000000e6e485981 */ /* 0x000ee2000c1e1d00 */
[----:B--2---:R-:W-:-:S05]  /*0e30*/  @P1 IMAD.WIDE.U32 R112, R4, 0x10, R78 ;  /* 0x0000001004701825 */ /* 0x004fca00078e004e */
[----:B------:R-:W2:Y:S01]  /*0e40*/  @P1 LDG.E.128 R76, desc[UR14][R112.64] ;  /* 0x0000000e704c1981 */ /* 0x000ea2000c1e1d00 */
[C---:B------:R-:W-:Y:S02]  /*0e50*/  ISETP.GT.AND P3, PT, R3.reuse, RZ, P1 ;  /* 0x000000ff0300720c */ /* 0x040fe40000f64270 */
[----:B------:R-:W-:Y:S01]  /*0e60*/  ISETP.GT.AND P2, PT, R3, RZ, PT ;  /* 0x000000ff0300720c */ /* 0x000fe20003f44270 */
[C---:B0-----:R-:W-:Y:S01]  /*0e70*/  IMAD.WIDE.U32 R108, R4.reuse, 0x10, R108 ;  /* 0x00000010046c7825 */ /* 0x041fe200078e006c */
[----:B------:R-:W-:Y:S02]  /*0e80*/  IADD3 R7, PT, PT, R7, 0x100, RZ ;  /* 0x0000010007077810 */ /* 0x000fe40007ffe0ff */
[----:B------:R-:W-:Y:S01]  /*0e90*/  IADD3 R4, PT, PT, R4, 0x100, RZ ;  /* 0x0000010004047810 */ /* 0x000fe20007ffe0ff */
[----:B---3--:R-:W-:Y:S01]  /*0ea0*/  @!P1 FMUL.FTZ R114, R72, UR7 ;  /* 0x0000000748729c20 */ /* 0x008fe20008410000 */
[----:B------:R-:W-:Y:S01]  /*0eb0*/  @!P1 FMUL.FTZ R115, R73, UR7 ;  /* 0x0000000749739c20 */ /* 0x000fe20008410000 */
[----:B------:R-:W-:Y:S01]  /*0ec0*/  @!P1 FMUL.FTZ R116, R74, UR7 ;  /* 0x000000074a749c20 */ /* 0x000fe20008410000 */
[----:B------:R-:W-:-:S03]  /*0ed0*/  @!P1 FMUL.FTZ R110, R75, UR7 ;  /* 0x000000074b6e9c20 */ /* 0x000fc60008410000 */
[----:B--2---:R-:W-:Y:S01]  /*0ee0*/  @P3 FFMA.FTZ R76, R72, UR7, R76 ;  /* 0x00000007484c3c23 */ /* 0x004fe2000801004c */
        /* <DEDUP_REMOVED lines=8> */
.L_x_24518:
[----:B------:R-:W-:Y:S05]  /*0f70*/  BSYNC.RECONVERGENT B0 ;  /* 0x0000000000007941 */ /* 0x000fea0003800200 */
.L_x_24517:
[----:B------:R-:W-:Y:S04]  /*0f80*/  BSSY.RECONVERGENT B0, `(.L_x_24519) ;  /* 0x000001d000007945 */ /* 0x000fe80003800200 */
[----:B------:R-:W-:Y:S05]  /*0f90*/  @!P4 BRA `(.L_x_24520) ;  /* 0x00000000006cc947 */ /* 0x000fea0003800000 */
[----:B------:R-:W-:Y:S01]  /*0fa0*/  ISETP.NE.U32.AND P1, PT, RZ, UR16, PT ;  /* 0x00000010ff007c0c */ /* 0x000fe2000bf25070 */
[----:B------:R-:W2:Y:S03]  /*0fb0*/  @P5 LDC.64 R80, c[0x0][0x390] ;  /* 0x0000e400ff505b82 */ /* 0x000ea60000000a00 */
[----:B------:R-:W-:-:S05]  /*0fc0*/  ISETP.NE.AND.EX P1, PT, RZ, UR17, PT, P1 ;  /* 0x00000011ff007c0c */ /* 0x000fca000bf25310 */
[----:B01----:R-:W0:Y:S08]  /*0fd0*/  LDC.64 R108, c[0x0][0x3a8] ;  /* 0x0000ea00ff6c7b82 */ /* 0x003e300000000a00 */
[----:B------:R-:W1:Y:S01]  /*0fe0*/  @P1 LDC.64 R82, c[0x0][0x3a0] ;  /* 0x0000e800ff521b82 */ /* 0x000e620000000a00 */
[----:B--2---:R-:W-:-:S05]  /*0ff0*/  @P5 IMAD.WIDE.U32 R110, R7, 0x10, R80 ;  /* 0x00000010076e5825 */ /* 0x004fca00078e0050 */
[----:B------:R-:W2:Y:S01]  /*1000*/  @P5 LDG.E.128 R72, desc[UR14][R110.64] ;  /* 0x0000000e6e485981 */ /* 0x000ea2000c1e1d00 */
[----:B-1----:R-:W-:-:S05]  /*1010*/  @P1 IMAD.WIDE.U32 R112, R4, 0x10, R82 ;  /* 0x0000001004701825 */ /* 0x002fca00078e0052 */
[----:B------:R-:W3:Y:S01]  /*1020*/  @P1 LDG.E.128 R80, desc[UR14][R112.64] ;  /* 0x0000000e70501981 */ /* 0x000ee2000c1e1d00 */
[C---:B------:R-:W-:Y:S02]  /*1030*/  ISETP.GT.AND P3, PT, R3.reuse, RZ, P1 ;  /* 0x000000ff0300720c */ /* 0x040fe40000f64270 */
[----:B------:R-:W-:Y:S01]  /*1040*/  ISETP.GT.AND P2, PT, R3, RZ, PT ;  /* 0x000000ff0300720c */ /* 0x000fe20003f44270 */
[C---:B0-----:R-:W-:Y:S01]  /*1050*/  IMAD.WIDE.U32 R108, R4.reuse, 0x10, R108 ;  /* 0x00000010046c7825 */ /* 0x041fe200078e006c */
[----:B------:R-:W-:Y:S02]  /*1060*/  IADD3 R7, PT, PT, R7, 0x100, RZ ;  /* 0x0000010007077810 */ /* 0x000fe40007ffe0ff */
[----:B------:R-:W-:Y:S01]  /*1070*/  IADD3 R4, PT, PT, R4, 0x100, RZ ;  /* 0x0000010004047810 */ /* 0x000fe20007ffe0ff */
[----:B--2---:R-:W-:Y:S01]  /*1080*/  @!P1 FMUL.FTZ R114, R72, UR7 ;  /* 0x0000000748729c20 */ /* 0x004fe20008410000 */
[----:B------:R-:W-:Y:S01]  /*1090*/  @!P1 FMUL.FTZ R115, R73, UR7 ;  /* 0x0000000749739c20 */ /* 0x000fe20008410000 */
[----:B------:R-:W-:Y:S01]  /*10a0*/  @!P1 FMUL.FTZ R116, R74, UR7 ;  /* 0x000000074a749c20 */ /* 0x000fe20008410000 */
[----:B------:R-:W-:-:S03]  /*10b0*/  @!P1 FMUL.FTZ R110, R75, UR7 ;  /* 0x000000074b6e9c20 */ /* 0x000fc60008410000 */
[----:B---3--:R-:W-:Y:S01]  /*10c0*/  @P3 FFMA.FTZ R80, R72, UR7, R80 ;  /* 0x0000000748503c23 */ /* 0x008fe20008010050 */
        /* <DEDUP_REMOVED lines=8> */
.L_x_24520:
[----:B------:R-:W-:Y:S05]  /*1150*/  BSYNC.RECONVERGENT B0 ;  /* 0x0000000000007941 */ /* 0x000fea0003800200 */
.L_x_24519:
[----:B------:R-:W-:Y:S01]  /*1160*/  ISETP.GE.U32.AND P1, PT, R6, 0x400, PT ;  /* 0x000004000600780c */ /* 0x000fe20003f26070 */
[----:B------:R-:W-:Y:S03]  /*1170*/  BSSY.RECONVERGENT B0, `(.L_x_24521) ;  /* 0x000001e000007945 */ /* 0x000fe60003800200 */
[----:B012---:R-:W-:-:S09]  /*1180*/  P2R R108, PR, RZ, 0x2 ;  /* 0x00000002ff6c7803 */ /* 0x007fd20000000000 */
[----:B------:R-:W-:Y:S05]  /*1190*/  @!P1 BRA `(.L_x_24522) ;  /* 0x00000000006c9947 */ /* 0x000fea0003800000 */
[----:B------:R-:W-:Y:S01]  /*11a0*/  ISETP.NE.U32.AND P1, PT, RZ, UR16, PT ;  /* 0x00000010ff007c0c */ /* 0x000fe2000bf25070 */
[----:B------:R-:W0:Y:S03]  /*11b0*/  @P5 LDC.64 R84, c[0x0][0x390] ;  /* 0x0000e400ff545b82 */ /* 0x000e260000000a00 */
[----:B------:R-:W-:-:S05]  /*11c0*/  ISETP.NE.AND.EX P1, PT, RZ, UR17, PT, P1 ;  /* 0x00000011ff007c0c */ /* 0x000fca000bf25310 */
[----:B------:R-:W1:Y:S08]  /*11d0*/  LDC.64 R108, c[0x0][0x3a8] ;  /* 0x0000ea00ff6c7b82 */ /* 0x000e700000000a00 */
[----:B------:R-:W2:Y:S01]  /*11e0*/  @P1 LDC.64 R86, c[0x0][0x3a0] ;  /* 0x0000e800ff561b82 */ /* 0x000ea20000000a00 */
[----:B0-----:R-:W-:-:S05]  /*11f0*/  @P5 IMAD.WIDE.U32 R110, R7, 0x10, R84 ;  /* 0x00000010076e5825 */ /* 0x001fca00078e0054 */
[----:B------:R-:W3:Y:S01]  /*1200*/  @P5 LDG.E.128 R72, desc[UR14][R110.64] ;  /* 0x0000000e6e485981 */ /* 0x000ee2000c1e1d00 */
[----:B--2---:R-:W-:-:S05]  /*1210*/  @P1 IMAD.WIDE.U32 R112, R4, 0x10, R86 ;  /* 0x0000001004701825 */ /* 0x004fca00078e0056 */
[----:B------:R-:W2:Y:S01]  /*1220*/  @P1 LDG.E.128 R84, desc[UR14][R112.64] ;  /* 0x0000000e70541981 */ /* 0x000ea2000c1e1d00 */
[----:B------:R-:W-:Y:S01]  /*1230*/  ISETP.GT.AND P2, PT, R3, RZ, P1 ;  /* 0x000000ff0300720c */ /* 0x000fe20000f44270 */
[C---:B-1----:R-:W-:Y:S01]  /*1240*/  IMAD.WIDE.U32 R108, R4.reuse, 0x10, R108 ;  /* 0x00000010046c7825 */ /* 0x042fe200078e006c */
[----:B------:R-:W-:Y:S02]  /*1250*/  IADD3 R7, PT, PT, R7, 0x100, RZ ;  /* 0x0000010007077810 */ /* 0x000fe40007ffe0ff */
[----:B------:R-:W-:Y:S01]  /*1260*/  IADD3 R4, PT, PT, R4, 0x100, RZ ;  /* 0x0000010004047810 */ /* 0x000fe20007ffe0ff */
[----:B---3--:R-:W-:Y:S01]  /*1270*/  @!P1 FMUL.FTZ R114, R72, UR7 ;  /* 0x0000000748729c20 */ /* 0x008fe20008410000 */
[----:B------:R-:W-:Y:S01]  /*1280*/  @!P1 FMUL.FTZ R115, R73, UR7 ;  /* 0x0000000749739c20 */ /* 0x000fe20008410000 */
[----:B------:R-:W-:Y:S01]  /*1290*/  @!P1 FMUL.FTZ R110, R74, UR7 ;  /* 0x000000074a6e9c20 */ /* 0x000fe20008410000 */
[----:B------:R-:W-:-:S05]  /*12a0*/  @!P1 FMUL.FTZ R111, R75, UR7 ;  /* 0x000000074b6f9c20 */ /* 0x000fca0008410000 */
[----:B--2---:R-:W-:Y:S01]  /*12b0*/  @P2 FFMA.FTZ R84, R72, UR7, R84 ;  /* 0x0000000748542c23 */ /* 0x004fe20008010054 */
[----:B------:R-:W-:Y:S01]  /*12c0*/  @P2 FFMA.FTZ R85, R73, UR7, R85 ;  /* 0x0000000749552c23 */ /* 0x000fe20008010055 */
[----:B------:R-:W-:Y:S01]  /*12d0*/  @P2 FFMA.FTZ R86, R74, UR7, R86 ;  /* 0x000000074a562c23 */ /* 0x000fe20008010056 */
[----:B------:R-:W-:Y:S01]  /*12e0*/  @P2 FFMA.FTZ R87, R75, UR7, R87 ;  /* 0x000000074b572c23 */ /* 0x000fe20008010057 */
[----:B------:R-:W-:-:S04]  /*12f0*/  ISETP.GT.AND P2, PT, R3, RZ, PT ;  /* 0x000000ff0300720c */ /* 0x000fc80003f44270 */
[----:B------:R-:W-:Y:S02]  /*1300*/  @!P1 FSEL R84, R114, RZ, P2 ;  /* 0x000000ff72549208 */ /* 0x000fe40001000000 */
[----:B------:R-:W-:Y:S02]  /*1310*/  @!P1 FSEL R85, R115, RZ, P2 ;  /* 0x000000ff73559208 */ /* 0x000fe40001000000 */
[----:B------:R-:W-:Y:S02]  /*1320*/  @!P1 FSEL R86, R110, RZ, P2 ;  /* 0x000000ff6e569208 */ /* 0x000fe40001000000 */
[----:B------:R-:W-:-:S05]  /*1330*/  @!P1 FSEL R87, R111, RZ, P2 ;  /* 0x000000ff6f579208 */ /* 0x000fca0001000000 */
[----:B------:R0:W-:Y:S02]  /*1340*/  STG.E.128 desc[UR14][R108.64], R84 ;  /* 0x000000546c007986 */ /* 0x0001e4000c101d0e */
.L_x_24522:
[----:B------:R-:W-:Y:S05]  /*1350*/  BSYNC.RECONVERGENT B0 ;  /* 0x0000000000007941 */ /* 0x000fea0003800200 */
.L_x_24521:
        /* <DEDUP_REMOVED lines=8> */
[----:B------:R0:W2:Y:S01]  /*13e0*/  @P5 LDG.E.128 R72, desc[UR14][R108.64] ;  /* 0x0000000e6c485981 */ /* 0x0000a2000c1e1d00 */
[----:B------:R-:W-:Y:S01]  /*13f0*/  ISETP.GT.AND P3, PT, R3, RZ, P2 ;  /* 0x000000ff0300720c */ /* 0x000fe20001764270 */
[----:B0-----:R-:W0:Y:S01]  /*1400*/  LDC.64 R108, c[0x0][0x3a8] ;  /* 0x0000ea00ff6c7b82 */ /* 0x001e220000000a00 */
[----:B-1----:R-:W-:-:S05]  /*1410*/  @P2 IMAD.WIDE.U32 R110, R4, 0x10, R90 ;  /* 0x00000010046e2825 */ /* 0x002fca00078e005a */
[----:B------:R-:W3:Y:S01]  /*1420*/  @P2 LDG.E.128 R88, desc[UR14][R110.64] ;  /* 0x0000000e6e582981 */ /* 0x000ee2000c1e1d00 */
[C---:B0-----:R-:W-:Y:S01]  /*1430*/  IMAD.WIDE.U32 R108, R4.reuse, 0x10, R108 ;  /* 0x00000010046c7825 */ /* 0x041fe200078e006c */
[----:B------:R-:W-:Y:S02]  /*1440*/  IADD3 R7, PT, PT, R7, 0x100, RZ ;  /* 0x0000010007077810 */ /* 0x000fe40007ffe0ff */
[----:B------:R-:W-:Y:S01]  /*1450*/  IADD3 R4, PT, PT, R4, 0x100, RZ ;  /* 0x0000010004047810 */ /* 0x000fe20007ffe0ff */
[----:B--2---:R-:W-:Y:S01]  /*1460*/  @!P2 FMUL.FTZ R112, R72, UR7 ;  /* 0x000000074870ac20 */ /* 0x004fe20008410000 */
[----:B------:R-:W-:Y:S01]  /*1470*/  @!P2 FMUL.FTZ R113, R73, UR7 ;  /* 0x000000074971ac20 */ /* 0x000fe20008410000 */
[----:B------:R-:W-:Y:S01]  /*1480*/  @!P2 FMUL.FTZ R114, R74, UR7 ;  /* 0x000000074a72ac20 */ /* 0x000fe20008410000 */
[----:B------:R-:W-:Y:S01]  /*1490*/  @!P2 FMUL.FTZ R115, R75, UR7 ;  /* 0x000000074b73ac20 */ /* 0x000fe20008410000 */
[----:B---3--:R-:W-:Y:S01]  /*14a0*/  @P3 FFMA.FTZ R88, R72, UR7, R88 ;  /* 0x0000000748583c23 */ /* 0x008fe20008010058 */
        /* <DEDUP_REMOVED lines=9> */
.L_x_24524:
[----:B------:R-:W-:Y:S05]  /*1540*/  BSYNC.RECONVERGENT B0 ;  /* 0x0000000000007941 */ /* 0x000fea0003800200 */
.L_x_24523:
[----:B------:R-:W-:Y:S01]  /*1550*/  ISETP.GE.U32.AND P2, PT, R6, 0x600, PT ;  /* 0x000006000600780c */ /* 0x000fe20003f46070 */
[----:B------:R-:W-:-:S12]  /*1560*/  BSSY.RECONVERGENT B0, `(.L_x_24525) ;  /* 0x000001d000007945 */ /* 0x000fd80003800200 */
[----:B------:R-:W-:Y:S05]  /*1570*/  @!P2 BRA `(.L_x_24526) ;  /* 0x00000000006ca947 */ /* 0x000fea0003800000 */
[----:B------:R-:W-:Y:S01]  /*1580*/  ISETP.NE.U32.AND P3, PT, RZ, UR16, PT ;  /* 0x00000010ff007c0c */ /* 0x000fe2000bf65070 */
[----:B------:R-:W0:Y:S03]  /*1590*/  @P5 LDC.64 R92, c[0x0][0x390] ;  /* 0x0000e400ff5c5b82 */ /* 0x000e260000000a00 */
[----:B------:R-:W-:-:S13]  /*15a0*/  ISETP.NE.AND.EX P3, PT, RZ, UR17, PT, P3 ;  /* 0x00000011ff007c0c */ /* 0x000fda000bf65330 */
[----:B------:R-:W2:Y:S01]  /*15b0*/  @P3 LDC.64 R94, c[0x0][0x3a0] ;  /* 0x0000e800ff5e3b82 */ /* 0x000ea20000000a00 */
[----:B01----:R-:W-:-:S05]  /*15c0*/  @P5 IMAD.WIDE.U32 R108, R7, 0x10, R92 ;  /* 0x00000010076c5825 */ /* 0x003fca00078e005c */
[----:B------:R0:W3:Y:S01]  /*15d0*/  @P5 LDG.E.128 R72, desc[UR14][R108.64] ;  /* 0x0000000e6c485981 */ /* 0x0000e2000c1e1d00 */
[----:B------:R-:W-:Y:S01]  /*15e0*/  ISETP.GT.AND P4, PT, R3, RZ, P3 ;  /* 0x000000ff0300720c */ /* 0x000fe20001f84270 */
[----:B0-----:R-:W0:Y:S01]  /*15f0*/  LDC.64 R108, c[0x0][0x3a8] ;  /* 0x0000ea00ff6c7b82 */ /* 0x001e220000000a00 */
[----:B--2---:R-:W-:-:S05]  /*1600*/  @P3 IMAD.WIDE.U32 R110, R4, 0x10, R94 ;  /* 0x00000010046e3825 */ /* 0x004fca00078e005e */
[----:B------:R-:W2:Y:S01]  /*1610*/  @P3 LDG.E.128 R92, desc[UR14][R110.64] ;  /* 0x0000000e6e5c3981 */ /* 0x000ea2000c1e1d00 */
[C---:B0-----:R-:W-:Y:S01]  /*1620*/  IMAD.WIDE.U32 R108, R4.reuse, 0x10, R108 ;  /* 0x00000010046c7825 */ /* 0x041fe200078e006c */
[----:B------:R-:W-:Y:S02]  /*1630*/  IADD3 R7, PT, PT, R7, 0x100, RZ ;  /* 0x0000010007077810 */ /* 0x000fe40007ffe0ff */
[----:B------:R-:W-:Y:S01]  /*1640*/  IADD3 R4, PT, PT, R4, 0x100, RZ ;  /* 0x0000010004047810 */ /* 0x000fe20007ffe0ff */
[----:B---3--:R-:W-:Y:S01]  /*1650*/  @!P3 FMUL.FTZ R112, R72, UR7 ;  /* 0x000000074870bc20 */ /* 0x008fe20008410000 */
[----:B------:R-:W-:Y:S01]  /*1660*/  @!P3 FMUL.FTZ R113, R73, UR7 ;  /* 0x000000074971bc20 */ /* 0x000fe20008410000 */
[----:B------:R-:W-:Y:S01]  /*1670*/  @!P3 FMUL.FTZ R114, R74, UR7 ;  /* 0x000000074a72bc20 */ /* 0x000fe20008410000 */
[----:B------:R-:W-:Y:S01]  /*1680*/  @!P3 FMUL.FTZ R115, R75, UR7 ;  /* 0x000000074b73bc20 */ /* 0x000fe20008410000 */
        /* <DEDUP_REMOVED lines=10> */
.L_x_24526:
[----:B------:R-:W-:Y:S05]  /*1730*/  BSYNC.RECONVERGENT B0 ;  /* 0x0000000000007941 */ /* 0x000fea0003800200 */
.L_x_24525:
[----:B------:R-:W-:Y:S01]  /*1740*/  ISETP.GE.U32.AND P3, PT, R6, 0x700, PT ;  /* 0x000007000600780c */ /* 0x000fe20003f66070 */
[----:B------:R-:W-:-:S12]  /*1750*/  BSSY.RECONVERGENT B0, `(.L_x_24527) ;  /* 0x000001d000007945 */ /* 0x000fd80003800200 */
[----:B------:R-:W-:Y:S05]  /*1760*/  @!P3 BRA `(.L_x_24528) ;  /* 0x00000000006cb947 */ /* 0x000fea0003800000 */
[----:B------:R-:W-:Y:S01]  /*1770*/  ISETP.NE.U32.AND P4, PT, RZ, UR16, PT ;  /* 0x00000010ff007c0c */ /* 0x000fe2000bf85070 */
[----:B------:R-:W0:Y:S03]  /*1780*/  @P5 LDC.64 R96, c[0x0][0x390] ;  /* 0x0000e400ff605b82 */ /* 0x000e260000000a00 */
[----:B------:R-:W-:-:S13]  /*1790*/  ISETP.NE.AND.EX P4, PT, RZ, UR17, PT, P4 ;  /* 0x00000011ff007c0c */ /* 0x000fda000bf85340 */
[----:B------:R-:W3:Y:S01]  /*17a0*/  @P4 LDC.64 R98, c[0x0][0x3a0] ;  /* 0x0000e800ff624b82 */ /* 0x000ee20000000a00 */
[----:B012---:R-:W-:-:S05]  /*17b0*/  @P5 IMAD.WIDE.U32 R108, R7, 0x10, R96 ;  /* 0x00000010076c5825 */ /* 0x007fca00078e0060 */
[----:B------:R0:W2:Y:S01]  /*17c0*/  @P5 LDG.E.128 R72, desc[UR14][R108.64] ;  /* 0x0000000e6c485981 */ /* 0x0000a2000c1e1d00 */
[----:B------:R-:W-:Y:S01]  /*17d0*/  ISETP.GT.AND P6, PT, R3, RZ, P4 ;  /* 0x000000ff0300720c */ /* 0x000fe200027c4270 */
[----:B0-----:R-:W0:Y:S01]  /*17e0*/  LDC.64 R108, c[0x0][0x3a8] ;  /* 0x0000ea00ff6c7b82 */ /* 0x001e220000000a00 */
[----:B---3--:R-:W-:-:S05]  /*17f0*/  @P4 IMAD.WIDE.U32 R110, R4, 0x10, R98 ;  /* 0x00000010046e4825 */ /* 0x008fca00078e0062 */
        /* <DEDUP_REMOVED lines=18> */
.L_x_24528:
[----:B------:R-:W-:Y:S05]  /*1920*/  BSYNC.RECONVERGENT B0 ;  /* 0x0000000000007941 */ /* 0x000fea0003800200 */
.L_x_24527:
[----:B------:R-:W-:Y:S01]  /*1930*/  ISETP.GE.U32.AND P4, PT, R6, 0x800, PT ;  /* 0x000008000600780c */ /* 0x000fe20003f86070 */
[----:B------:R-:W-:-:S12]  /*1940*/  BSSY.RECONVERGENT B0, `(.L_x_24529) ;  /* 0x000001b000007945 */ /* 0x000fd80003800200 */
[----:B------:R-:W-:Y:S05]  /*1950*/  @!P4 BRA `(.L_x_24530) ;  /* 0x000000000064c947 */ /* 0x000fea0003800000 */
[----:B0123--:R-:W0:Y:S02]  /*1960*/  @P5 LDC.64 R108, c[0x0][0x390] ;  /* 0x0000e400ff6c5b82 */ /* 0x00fe240000000a00 */
[----:B0-----:R-:W-:-:S05]  /*1970*/  @P5 IMAD.WIDE.U32 R108, R7, 0x10, R108 ;  /* 0x00000010076c5825 */ /* 0x001fca00078e006c */
[----:B------:R-:W2:Y:S01]  /*1980*/  @P5 LDG.E.128 R72, desc[UR14][R108.64] ;  /* 0x0000000e6c485981 */ /* 0x000ea2000c1e1d00 */
[----:B------:R-:W-:-:S04]  /*1990*/  ISETP.NE.U32.AND P5, PT, RZ, UR16, PT ;  /* 0x00000010ff007c0c */ /* 0x000fc8000bfa5070 */
[----:B------:R-:W-:-:S13]  /*19a0*/  ISETP.NE.AND.EX P5, PT, RZ, UR17, PT, P5 ;  /* 0x00000011ff007c0c */ /* 0x000fda000bfa5350 */
[----:B------:R-:W0:Y:S02]  /*19b0*/  @P5 LDC.64 R110, c[0x0][0x3a0] ;  /* 0x0000e800ff6e5b82 */ /* 0x000e240000000a00 */
[----:B0-----:R-:W-:-:S05]  /*19c0*/  @P5 IMAD.WIDE.U32 R110, R4, 0x10, R110 ;  /* 0x00000010046e5825 */ /* 0x001fca00078e006e */
[----:B------:R-:W3:Y:S01]  /*19d0*/  @P5 LDG.E.128 R100, desc[UR14][R110.64] ;  /* 0x0000000e6e645981 */ /* 0x000ee2000c1e1d00 */
[----:B------:R-:W-:Y:S01]  /*19e0*/  ISETP.GT.AND P6, PT, R3, RZ, P5 ;  /* 0x000000ff0300720c */ /* 0x000fe20002fc4270 */
[----:B--2---:R-:W-:Y:S01]  /*19f0*/  @!P5 FMUL.FTZ R108, R73, UR7 ;  /* 0x00000007496cdc20 */ /* 0x004fe20008410000 */
[----:B------:R-:W-:Y:S01]  /*1a00*/  @!P5 FMUL.FTZ R109, R74, UR7 ;  /* 0x000000074a6ddc20 */ /* 0x000fe20008410000 */
[----:B------:R-:W-:Y:S01]  /*1a10*/  @!P5 FMUL.FTZ R7, R72, UR7 ;  /* 0x000000074807dc20 */ /* 0x000fe20008410000 */
[----:B------:R-:W-:-:S09]  /*1a20*/  @!P5 FMUL.FTZ R112, R75, UR7 ;  /* 0x000000074b70dc20 */ /* 0x000fd20008410000 */
[----:B---3--:R-:W-:Y:S01]  /*1a30*/  @P6 FFMA.FTZ R100, R72, UR7, R100 ;  /* 0x0000000748646c23 */ /* 0x008fe20008010064 */
[----:B------:R-:W-:Y:S01]  /*1a40*/  @P6 FFMA.FTZ R101, R73, UR7, R101 ;  /* 0x0000000749656c23 */ /* 0x000fe20008010065 */
[----:B------:R-:W-:Y:S01]  /*1a50*/  @P6 FFMA.FTZ R102, R74, UR7, R102 ;  /* 0x000000074a666c23 */ /* 0x000fe20008010066 */
[----:B------:R-:W-:Y:S01]  /*1a60*/  @P6 FFMA.FTZ R103, R75, UR7, R103 ;  /* 0x000000074b676c23 */ /* 0x000fe20008010067 */
[----:B------:R-:W-:-:S04]  /*1a70*/  ISETP.GT.AND P6, PT, R3, RZ, PT ;  /* 0x000000ff0300720c */ /* 0x000fc80003fc4270 */
[----:B------:R-:W-:Y:S02]  /*1a80*/  @!P5 FSEL R101, R108, RZ, P6 ;  /* 0x000000ff6c65d208 */ /* 0x000fe40003000000 */
[----:B------:R-:W-:Y:S02]  /*1a90*/  @!P5 FSEL R102, R109, RZ, P6 ;  /* 0x000000ff6d66d208 */ /* 0x000fe40003000000 */
[----:B------:R-:W0:Y:S01]  /*1aa0*/  LDC.64 R108, c[0x0][0x3a8] ;  /* 0x0000ea00ff6c7b82 */ /* 0x000e220000000a00 */
[----:B------:R-:W-:Y:S02]  /*1ab0*/  @!P5 FSEL R100, R7, RZ, P6 ;  /* 0x000000ff0764d208 */ /* 0x000fe40003000000 */
[----:B------:R-:W-:Y:S01]  /*1ac0*/  @!P5 FSEL R103, R112, RZ, P6 ;  /* 0x000000ff7067d208 */ /* 0x000fe20003000000 */
[----:B0-----:R-:W-:-:S05]  /*1ad0*/  IMAD.WIDE.U32 R108, R4, 0x10, R108 ;  /* 0x00000010046c7825 */ /* 0x001fca00078e006c */
[----:B------:R4:W-:Y:S02]  /*1ae0*/  STG.E.128 desc[UR14][R108.64], R100 ;  /* 0x000000646c007986 */ /* 0x0009e4000c101d0e */
.L_x_24530:
[----:B------:R-:W-:Y:S05]  /*1af0*/  BSYNC.RECONVERGENT B0 ;  /* 0x0000000000007941 */ /* 0x000fea0003800200 */
.L_x_24529:
[----:B------:R-:W-:Y:S01]  /*1b00*/  FADD.FTZ R4, RZ, R104 ;  /* 0x00000068ff047221 */ /* 0x000fe20000010000 */
[C---:B------:R-:W-:Y:S01]  /*1b10*/  ISETP.GT.U32.AND P5, PT, R6.reuse, 0x1ff, PT ;  /* 0x000001ff0600780c */ /* 0x040fe20003fa4070 */
[----:B------:R-:W-:Y:S01]  /*1b20*/  BSSY.RECONVERGENT B0, `(.L_x_24531) ;  /* 0x0000090000007945 */ /* 0x000fe20003800200 */
[C---:B------:R-:W-:Y:S01]  /*1b30*/  ISETP.GT.U32.AND P6, PT, R6.reuse, 0x2ff, PT ;  /* 0x000002ff0600780c */ /* 0x040fe20003fc4070 */
[----:B------:R-:W-:Y:S01]  /*1b40*/  FADD.FTZ R3, R105, R4 ;  /* 0x0000000469037221 */ /* 0x000fe20000010000 */
[----:B01234-:R-:W-:Y:S02]  /*1b50*/  P2R R108, PR, RZ, 0x2 ;  /* 0x00000002ff6c7803 */ /* 0x01ffe40000000000 */
[----:B------:R-:W-:Y:S01]  /*1b60*/  ISETP.GT.U32.AND P1, PT, R6, 0x3ff, PT ;  /* 0x000003ff0600780c */ /* 0x000fe20003f24070 */
[----:B------:R-:W-:Y:S01]  /*1b70*/  FADD.FTZ R4, R106, R3 ;  /* 0x000000036a047221 */ /* 0x000fe20000010000 */
[----:B------:R-:W-:-:S03]  /*1b80*/  MOV R114, RZ ;  /* 0x000000ff00727202 */ /* 0x000fc60000000f00 */
        /* <DEDUP_REMOVED lines=137> */
.L_x_24532:
[----:B------:R-:W-:Y:S05]  /*2420*/  BSYNC.RECONVERGENT B0 ;  /* 0x0000000000007941 */ /* 0x000fea0003800200 */
.L_x_24531:
[----:B------:R-:W-:Y:S01]  /*2430*/  BAR.SYNC.DEFER_BLOCKING 0x0 ;  /* 0x0000000000007b1d */ /* 0x000fe20000010000 */
[----:B------:R-:W-:Y:S02]  /*2440*/  ISETP.GT.U32.AND P5, PT, R3, 0x7, PT ;  /* 0x000000070300780c */ /* 0x000fe40003fa4070 */
[----:B------:R-:W-:-:S03]  /*2450*/  MOV R110, RZ ;  /* 0x000000ff006e7202 */ /* 0x000fc60000000f00 */
[----:B------:R-:W-:Y:S08]  /*2460*/  BSSY.RECONVERGENT B0, `(.L_x_24533) ;  /* 0x000000a000007945 */ /* 0x000ff00003800200 */
[----:B------:R-:W-:Y:S05]  /*2470*/  @P5 BRA `(.L_x_24534) ;  /* 0x0000000000205947 */ /* 0x000fea0003800000 */
[----:B------:R-:W1:Y:S01]  /*2480*/  S2UR UR5, SR_CgaCtaId ;  /* 0x00000000000579c3 */ /* 0x000e620000008800 */
[----:B------:R-:W-:Y:S01]  /*2490*/  UMOV UR4, 0x400 ;  /* 0x0000040000047882 */ /* 0x000fe20000000000 */
[----:B------:R-:W-:Y:S02]  /*24a0*/  SHF.L.U32 R3, R108, 0x3, RZ ;  /* 0x000000036c037819 */ /* 0x000fe400000006ff */
[----:B------:R-:W-:Y:S02]  /*24b0*/  MOV R114, R2 ;  /* 0x0000000200727202 */ /* 0x000fe40000000f00 */
[----:B------:R-:W-:Y:S01]  /*24c0*/  LOP3.LUT R3, R3, 0xf8, RZ, 0xc0, !PT ;  /* 0x000000f803037812 */ /* 0x000fe200078ec0ff */
[----:B-1----:R-:W-:-:S04]  /*24d0*/  ULEA UR4, UR5, UR4, 0x18 ;  /* 0x0000000405047291 */ /* 0x002fc8000f8ec0ff */
[----:B------:R-:W-:-:S09]  /*24e0*/  @UP0 UIADD3 UR4, UPT, UPT, UR4, 0x40, URZ ;  /* 0x0000004004040890 */ /* 0x000fd2000fffe0ff */
[----:B------:R1:W2:Y:S03]  /*24f0*/  LDS.64 R110, [R3+UR4] ;  /* 0x00000004036e7984 */ /* 0x0002a60008000a00 */
.L_x_24534:
[----:B------:R-:W-:Y:S05]  /*2500*/  BSYNC.RECONVERGENT B0 ;  /* 0x0000000000007941 */ /* 0x000fea0003800200 */
.L_x_24533:
[----:B0-----:R-:W0:Y:S01]  /*2510*/  SHFL.DOWN PT, R113, R114, 0x4, 0x1f ;  /* 0x08801f0072717f89 */ /* 0x001e2200000e0000 */
[----:B------:R-:W-:Y:S02]  /*2520*/  ISETP.NE.AND P6, PT, R108, RZ, PT ;  /* 0x000000ff6c00720c */ /* 0x000fe40003fc5270 */
[----:B------:R-:W-:Y:S01]  /*2530*/  ISETP.NE.AND P5, PT, RZ, UR18, PT ;  /* 0x00000012ff007c0c */ /* 0x000fe2000bfa5270 */
[----:B--2---:R-:W2:Y:S01]  /*2540*/  SHFL.DOWN PT, R115, R110, 0x4, 0x1f ;  /* 0x08801f006e737f89 */ /* 0x004ea200000e0000 */
[----:B-----5:R-:W-:-:S03]  /*2550*/  R2UR UR4, R5 ;  /* 0x00000000050472ca */ /* 0x020fc600000e0000 */
[----:B------:R-:W3:Y:S10]  /*2560*/  SHFL.DOWN PT, R112, R111, 0x4, 0x1f ;  /* 0x08801f006f707f89 */ /* 0x000ef400000e0000 */
[----:B------:R-:W-:Y:S01]  /*2570*/  UISETP.GE.AND UP1, UPT, UR4, 0x1, UPT ;  /* 0x000000010400788c */ /* 0x000fe2000bf26270 */
[----:B0-----:R-:W-:-:S02]  /*2580*/  IADD3 R109, PT, PT, R113, R114, RZ ;  /* 0x00000072716d7210 */ /* 0x001fc40007ffe0ff */
[----:B------:R-:W-:Y:S02]  /*2590*/  I2FP.F32.S32 R116, R113 ;  /* 0x0000007100747245 */ /* 0x000fe40000201400 */
[----:B-1----:R-:W-:Y:S01]  /*25a0*/  I2FP.F32.S32 R3, R109 ;  /* 0x0000006d00037245 */ /* 0x002fe20000201400 */
[----:B------:R-:W0:Y:S01]  /*25b0*/  SHFL.DOWN PT, R4, R109, 0x2, 0x1f ;  /* 0x08401f006d047f89 */ /* 0x000e2200000e0000 */
[----:B------:R-:W-:Y:S01]  /*25c0*/  I2FP.F32.S32 R113, R114 ;  /* 0x0000007200717245 */ /* 0x000fe20000201400 */
[C---:B--2---:R-:W-:Y:S01]  /*25d0*/  FMUL.FTZ R118, R115.reuse, R116 ;  /* 0x0000007473767220 */ /* 0x044fe20000410000 */
        /* <DEDUP_REMOVED lines=25> */
[----:B------:R-:W-:Y:S02]  /*2770*/  FMUL.FTZ R3, R3, R116 ;  /* 0x0000007403037220 */ /* 0x000fe40000410000 */
[----:B------:R-:W0:Y:S02]  /*2780*/  SHFL.DOWN PT, R113, R110, 0x1, 0x1f ;  /* 0x08201f006e717f89 */ /* 0x000e2400000e0000 */
[----:B------:R-:W-:Y:S01]  /*2790*/  FFMA.FTZ R3, R114, R3, R111 ;  /* 0x0000000372037223 */ /* 0x000fe2000001006f */
[----:B------:R-:W1:Y:S01]  /*27a0*/  MUFU.RCP R109, R109 ;  /* 0x0000006d006d7308 */ /* 0x000e620000001000 */
[----:B------:R-:W-:-:S03]  /*27b0*/  I2FP.F32.S32 R111, R4 ;  /* 0x00000004006f7245 */ /* 0x000fc60000201400 */
        /* <DEDUP_REMOVED lines=11> */
[----:B------:R-:W-:-:S02]  /*2870*/  FFMA.FTZ R109, R109, R111, R112 ;  /* 0x0000006f6d6d7223 */ /* 0x000fc40000010070 */
[----:B------:R-:W2:Y:S03]  /*2880*/  @!P6 LDC.64 R112, c[0x0][0x3c0] ;  /* 0x0000f000ff70eb82 */ /* 0x000ea60000000a00 */
[----:B------:R3:W0:Y:S05]  /*2890*/  SHFL.IDX PT, R118, R109, RZ, 0x1f ;  /* 0x00001fff6d767589 */ /* 0x00062a00000e0000 */
[----:B------:R-:W4:Y:S01]  /*28a0*/  @!P6 LDC.64 R110, c[0x0][0x3c8] ;  /* 0x0000f200ff6eeb82 */ /* 0x000f220000000a00 */
[----:B---3--:R-:W-:Y:S01]  /*28b0*/  MOV R109, UR6 ;  /* 0x00000006006d7c02 */ /* 0x008fe20008000f00 */
[----:B-1----:R-:W-:-:S05]  /*28c0*/  FMUL.FTZ R3, R4, R4 ;  /* 0x0000000404037220 */ /* 0x002fca0000410000 */
        /* <DEDUP_REMOVED lines=19> */
[----:B------:R-:W0:Y:S01]  /*2a00*/  LDC.64 R110, c[0x0][0x428] ;  /* 0x00010a00ff6e7b82 */ /* 0x000e220000000a00 */
        /* <DEDUP_REMOVED lines=15> */
.L_x_24537:
[----:B------:R-:W-:Y:S05]  /*2b00*/  BSYNC.RECONVERGENT B0 ;  /* 0x0000000000007941 */ /* 0x000fea0003800200 */
.L_x_24536:
[----:B------:R-:W-:Y:S01]  /*2b10*/  ISETP.GE.U32.AND P0, PT, R6, 0x200, PT ;  /* 0x000002000600780c */ /* 0x000fe20003f06070 */
[----:B------:R-:W-:-:S12]  /*2b20*/  BSSY.RECONVERGENT B0, `(.L_x_24538) ;  /* 0x0000012000007945 */ /* 0x000fd80003800200 */
        /* <DEDUP_REMOVED lines=17> */
.L_x_24539:
[----:B------:R-:W-:Y:S05]  /*2c40*/  BSYNC.RECONVERGENT B0 ;  /* 0x0000000000007941 */ /* 0x000fea0003800200 */
.L_x_24538:
[----:B------:R-:W-:Y:S01]  /*2c50*/  ISETP.GE.U32.AND P0, PT, R6, 0x300, PT ;  /* 0x000003000600780c */ /* 0x000fe20003f06070 */
        /* <DEDUP_REMOVED lines=18> */
.L_x_24541:
[----:B------:R-:W-:Y:S05]  /*2d80*/  BSYNC.RECONVERGENT B0 ;  /* 0x0000000000007941 */ /* 0x000fea0003800200 */
.L_x_24540:
[----:B------:R-:W-:Y:S01]  /*2d90*/  ISETP.GE.U32.AND P0, PT, R6, 0x400, PT ;  /* 0x000004000600780c */ /* 0x000fe20003f06070 */
        /* <DEDUP_REMOVED lines=18> */
.L_x_24543:
[----:B------:R-:W-:Y:S05]  /*2ec0*/  BSYNC.RECONVERGENT B0 ;  /* 0x0000000000007941 */ /* 0x000fea0003800200 */
.L_x_24542:
[----:B------:R-:W-:Y:S04]  /*2ed0*/  BSSY.RECONVERGENT B0, `(.L_x_24544) ;  /* 0x0000012000007945 */ /* 0x000fe80003800200 */
        /* <DEDUP_REMOVED lines=17> */
.L_x_24545:
[----:B------:R-:W-:Y:S05]  /*2ff0*/  BSYNC.RECONVERGENT B0 ;  /* 0x0000000000007941 */ /* 0x000fea0003800200 */
.L_x_24544:
        /* <DEDUP_REMOVED lines=18> */
.L_x_24547:
[----:B------:R-:W-:Y:S05]  /*3120*/  BSYNC.RECONVERGENT B0 ;  /* 0x0000000000007941 */ /* 0x000fea0003800200 */
.L_x_24546:
        /* <DEDUP_REMOVED lines=18> */
.L_x_24549:
[----:B------:R-:W-:Y:S05]  /*3250*/  BSYNC.RECONVERGENT B0 ;  /* 0x0000000000007941 */ /* 0x000fea0003800200 */
.L_x_24548:
        /* <DEDUP_REMOVED lines=17> */
.L_x_24550:
[----:B------:R-:W-:Y:S05]  /*3370*/  BSYNC.RECONVERGENT B0 ;  /* 0x0000000000007941 */ /* 0x000fea0003800200 */
.L_x_24535:
[----:B------:R-:W-:Y:S02]  /*3380*/  UIADD3 UR6, UPT, UPT, UR6, UR20, URZ ;  /* 0x0000001406067290 */ /* 0x000fe4000fffe0ff */
[----:B------:R-:W-:Y:S02]  /*3390*/  UPLOP3.LUT UP0, UPT, UPT, UPT, UP0, 0x40, 0x4 ;  /* 0x000000000004789c */ /* 0x000fe40003f0e800 */
[----:B------:R-:W-:-:S09]  /*33a0*/  UISETP.GE.AND UP1, UPT, UR6, UR21, UPT ;  /* 0x000000150600728c */ /* 0x000fd2000bf26270 */
[----:B------:R-:W-:Y:S05]  /*33b0*/  BRA.U !UP1, `(.L_x_24551) ;  /* 0xffffffd5099c7547 */ /* 0x000fea000b83ffff */
[----:B------:R-:W-:Y:S05]  /*33c0*/  EXIT ;  /* 0x000000000000794d */ /* 0x000fea0003800000 */
.L_x_24552:
        /* <DEDUP_REMOVED lines=11> */
.L_x_27606:


//--------------------- .text._ZN10layer_norm13ln_fwd_kernelINS_13Kernel_traitsIfffffjLj8192ELj1ELj1ELj8ELj16ENS_18Kernel_traits_baseILj8192EfffffjLj256EEEEELb0ELb0ELb1ELb1EEEvNS_9FwdParamsE --------------------------
	.section	.text._ZN10layer_norm13ln_fwd_kernelINS_13Kernel_traitsIfffffjLj8192ELj1ELj1ELj8ELj16ENS_18Kernel_traits_baseILj8192EfffffjLj256EEEEELb0ELb0ELb1ELb1EEEvNS_9FwdParamsE,"ax",@progbits
	.align	128
        .global         _ZN10layer_norm13ln_fwd_kernelINS_13Kernel_traitsIfffffjLj8192ELj1ELj1ELj8ELj16ENS_18Kernel_traits_baseILj8192EfffffjLj256EEEEELb0ELb0ELb1ELb1EEEvNS_9FwdParamsE
        .type           _ZN10layer_norm13ln_fwd_kernelINS_13Kernel_traitsIfffffjLj8192ELj1ELj1ELj8ELj16ENS_18Kernel_traits_baseILj8192EfffffjLj256EEEEELb0ELb0ELb1ELb1EEEvNS_9FwdParamsE,@function
        .size           _ZN10layer_norm13ln_fwd_kernelINS_13Kernel_traitsIfffffjLj8192ELj1ELj1ELj8ELj16ENS_18Kernel_traits_baseILj8192EfffffjLj256EEEEELb0ELb0ELb1ELb1EEEvNS_9FwdParamsE,(.L_x_27607 - _ZN10layer_norm13ln_fwd_kernelINS_13Kernel_traitsIfffffjLj8192ELj1ELj1ELj8ELj16ENS_18Kernel_traits_baseILj8192EfffffjLj256EEEEELb0ELb0ELb1ELb1EEEvNS_9FwdParamsE)
        .other          _ZN10layer_norm13ln_fwd_kernelINS_13Kernel_traitsIfffffjLj8192ELj1ELj1ELj8ELj16ENS_18Kernel_traits_baseILj8192EfffffjLj256EEEEELb0ELb0ELb1ELb1EEEvNS_9FwdParamsE,@"STO_CUDA_ENTRY STV_DEFAULT"
_ZN10layer_norm13ln_fwd_kernelINS_13Kernel_traitsIfffffjLj8192ELj1ELj1ELj8ELj16ENS_18Kernel_traits_baseILj8192EfffffjLj256EEEEELb0ELb0ELb1ELb1EEEvNS_9FwdParamsE:
.text._ZN10layer_norm13ln_fwd_kernelINS_13Kernel_traitsIfffffjLj8192ELj1ELj1ELj8ELj16ENS_18Kernel_traits_baseILj8192EfffffjLj256EEEEELb0ELb0ELb1ELb1EEEvNS_9FwdParamsE:
        /* <DEDUP_REMOVED lines=30> */
.L_x_24553:
        /* <DEDUP_REMOVED lines=26> */
.L_x_24554:
[----:B------:R-:W1:Y:S02]  /*0380*/  LDCU UR4, c[0x0][0x384] ;  /* 0x00007080ff0477ac */ /* 0x000e640008000800 */
[----:B-1----:R-:W-:-:S06]  /*0390*/  UISETP.GE.AND UP0, UPT, UR7, UR4, UPT ;  /* 0x000000040700728c */ /* 0x002fcc000bf06270 */
[----:B------:R-:W-:-:S13]  /*03a0*/  PLOP3.LUT P0, PT, PT, PT, UP0, 0x80, 0x8 ;  /* 0x000000000008781c */ /* 0x000fda0003f0f008 */
[----:B------:R-:W-:Y:S05]  /*03b0*/  @P0 EXIT ;  /* 0x000000000000094d */ /* 0x000fea0003800000 */
[----:B------:R-:W1:Y:S01]  /*03c0*/  LDCU.U8 UR4, c[0x0][0x410] ;  /* 0x00008200ff0477ac */ /* 0x000e620008000000 */
[----:B------:R-:W2:Y:S01]  /*03d0*/  LDCU UR16, c[0x0][0x388] ;  /* 0x00007100ff1077ac */ /* 0x000ea20008000800 */
[----:B------:R-:W3:Y:S01]  /*03e0*/  LDCU UR17, c[0x0][0x400] ;  /* 0x00008000ff1177ac */ /* 0x000ee20008000800 */
[----:B------:R-:W4:Y:S01]  /*03f0*/  LDCU UR6, c[0x0][0x40c] ;  /* 0x00008180ff0677ac */ /* 0x000f220008000800 */
[----:B------:R-:W0:Y:S01]  /*0400*/  LDCU.128 UR8, c[0x0][0x3f0] ;  /* 0x00007e00ff0877ac */ /* 0x000e220008000c00 */
[----:B-1----:R-:W-:Y:S01]  /*0410*/  ISETP.NE.AND P0, PT, RZ, UR4, PT ;  /* 0x00000004ff007c0c */ /* 0x002fe2000bf05270 */
[----:B------:R-:W1:Y:S03]  /*0420*/  LDCU.64 UR18, c[0x0][0x3a0] ;  /* 0x00007400ff1277ac */ /* 0x000e660008000a00 */
[----:B------:R-:W-:Y:S01]  /*0430*/  P2R R3, PR, RZ, 0x1 ;  /* 0x00000001ff037803 */ /* 0x000fe20000000000 */
[----:B------:R-:W0:Y:S01]  /*0440*/  LDCU.64 UR20, c[0x0][0x380] ;  /* 0x00007000ff1477ac */ /* 0x000e220008000a00 */
[----:B--234-:R-:W-:-:S11]  /*0450*/  UPLOP3.LUT UP0, UPT, UPT, UPT, UPT, 0x40, 0x4 ;  /* 0x000000000004789c */ /* 0x01cfd60003f0e870 */
.L_x_24558:
[----:B0-----:R-:W-:Y:S01]  /*0460*/  UIMAD.WIDE UR4, UR7, 0x4, UR8 ;  /* 0x00000004070478a5 */ /* 0x001fe2000f8e0208 */
[----:B-1----:R-:W-:Y:S01]  /*0470*/  ISETP.NE.U32.AND P0, PT, RZ, UR18, PT ;  /* 0x00000012ff007c0c */ /* 0x002fe2000bf05070 */
[----:B------:R-:W0:Y:S04]  /*0480*/  LDC.64 R6, c[0x0][0x3a8] ;  /* 0x0000ea00ff067b82 */ /* 0x000e280000000a00 */
[----:B------:R-:W-:Y:S02]  /*0490*/  MOV R4, UR4 ;  /* 0x0000000400047c02 */ /* 0x000fe40008000f00 */
[----:B------:R-:W-:-:S05]  /*04a0*/  MOV R5, UR5 ;  /* 0x0000000500057c02 */ /* 0x000fca0008000f00 */
[----:B------:R-:W2:Y:S01]  /*04b0*/  LDG.E R4, desc[UR14][R4.64] ;  /* 0x0000000e04047981 */ /* 0x000ea2000c1e1900 */
[----:B------:R-:W-:Y:S01]  /*04c0*/  ISETP.NE.AND.EX P0, PT, RZ, UR19, PT, P0 ;  /* 0x00000013ff007c0c */ /* 0x000fe2000bf05300 */
[----:B------:R-:W-:Y:S01]  /*04d0*/  UIMAD UR4, UR7, UR16, URZ ;  /* 0x00000010070472a4 */ /* 0x000fe2000f8e02ff */
[----:B------:R-:W-:Y:S02]  /*04e0*/  PLOP3.LUT P6, PT, PT, PT, PT, 0x8, 0x80 ;  /* 0x000000000080781c */ /* 0x000fe40003fce170 */
[----:B------:R-:W-:Y:S01]  /*04f0*/  PLOP3.LUT P5, PT, PT, PT, PT, 0x8, 0x80 ;  /* 0x000000000080781c */ /* 0x000fe20003fae170 */
[----:B------:R-:W-:Y:S01]  /*0500*/  USHF.R.S32.HI UR5, URZ, 0x1f, UR4 ;  /* 0x0000001fff057899 */ /* 0x000fe20008011404 */
[----:B------:R-:W-:Y:S02]  /*0510*/  PLOP3.LUT P4, PT, PT, PT, PT, 0x8, 0x80 ;  /* 0x000000000080781c */ /* 0x000fe40003f8e170 */
[----:B------:R-:W-:Y:S01]  /*0520*/  PLOP3.LUT P3, PT, PT, PT, PT, 0x8, 0x80 ;  /* 0x000000000080781c */ /* 0x000fe20003f6e170 */
[----:B------:R-:W-:-:S04]  /*0530*/  ULEA.HI UR5, UR5, UR4, URZ, 0x2 ;  /* 0x0000000405057291 */ /* 0x000fc8000f8f10ff */
[----:B------:R-:W-:Y:S01]  /*0540*/  VOTEU.ANY UP1, P0 ;  /* 0x0000000000ff7886 */ /* 0x000fe20000020100 */
[----:B------:R-:W-:Y:S02]  /*0550*/  PLOP3.LUT P2, PT, PT, PT, UP1, 0x80, 0x8 ;  /* 0x000000000008781c */ /* 0x000fe40003f4f018 */
[----:B------:R-:W-:-:S04]  /*0560*/  MOV R77, UR5 ;  /* 0x00000005004d7c02 */ /* 0x000fc80008000f00 */
[----:B------:R-:W-:-:S07]  /*0570*/  LEA.HI.SX32 R77, R77, R0, 0x1e ;  /* 0x000000004d4d7211 */ /* 0x000fce00078ff2ff */
[----:B------:R-:W1:Y:S08]  /*0580*/  @P2 LDC.64 R80, c[0x0][0x3a0] ;  /* 0x0000e800ff502b82 */ /* 0x000e700000000a00 */
[----:B------:R-:W3:Y:S01]  /*0590*/  @P2 LDC.64 R102, c[0x0][0x3a0] ;  /* 0x0000e800ff662b82 */ /* 0x000ee20000000a00 */
[----:B--2---:R-:W-:Y:S01]  /*05a0*/  ISETP.GT.AND P0, PT, R4, RZ, PT ;  /* 0x000000ff0400720c */ /* 0x004fe20003f04270 */
[----:B-1----:R-:W-:Y:S01]  /*05b0*/  @P2 IMAD.WIDE.U32 R80, R77, 0x10, R80 ;  /* 0x000000104d502825 */ /* 0x002fe200078e0050 */
[----:B------:R-:W-:Y:S01]  /*05c0*/  @UP1 UMOV UR4, UR6 ;  /* 0x0000000600041c82 */ /* 0x000fe20008000000 */
[----:B------:R-:W-:Y:S01]  /*05d0*/  UIMAD.WIDE UR12, UR7, 0x4, UR10 ;  /* 0x00000004070c78a5 */ /* 0x000fe2000f8e020a */
[----:B------:R-:W-:-:S03]  /*05e0*/  @P2 PLOP3.LUT P1, PT, P0, PT, PT, 0x80, 0x8 ;  /* 0x000000000008281c */ /* 0x000fc6000072f070 */
[----:B------:R-:W1:Y:S01]  /*05f0*/  @P2 LDC.64 R98, c[0x0][0x3a0] ;  /* 0x0000e800ff622b82 */ /* 0x000e620000000a00 */
[----:B------:R2:W4:Y:S01]  /*0600*/  @P2 LDG.E.128 R104, desc[UR14][R80.64] ;  /* 0x0000000e50682981 */ /* 0x000522000c1e1d00 */
[----:B------:R-:W-:Y:S02]  /*0610*/  @P2 PLOP3.LUT P6, PT, P1, PT, PT, 0x80, 0x8 ;  /* 0x000000000008281c */ /* 0x000fe40000fcf070 */
[----:B------:R-:W-:Y:S02]  /*0620*/  @P2 PLOP3.LUT P5, PT, P1, PT, PT, 0x80, 0x8 ;  /* 0x000000000008281c */ /* 0x000fe40000faf070 */
[----:B------:R-:W-:Y:S02]  /*0630*/  @P2 PLOP3.LUT P4, PT, P1, PT, PT, 0x80, 0x8 ;  /* 0x000000000008281c */ /* 0x000fe40000f8f070 */
[----:B------:R-:W1:Y:S01]  /*0640*/  @P2 LDC.64 R94, c[0x0][0x3a0] ;  /* 0x0000e800ff5e2b82 */ /* 0x000e620000000a00 */
[----:B------:R-:W-:Y:S02]  /*0650*/  @P2 PLOP3.LUT P3, PT, P1, PT, PT, 0x80, 0x8 ;  /* 0x000000000008281c */ /* 0x000fe40000f6f070 */
[----:B------:R-:W-:-:S02]  /*0660*/  @!P2 PLOP3.LUT P1, PT, P0, PT, PT, 0x80, 0x8 ;  /* 0x000000000008a81c */ /* 0x000fc4000072f070 */
[----:B------:R-:W-:-:S03]  /*0670*/  ISETP.GE.AND P0, PT, R4, 0x1, PT ;  /* 0x000000010400780c */ /* 0x000fc60003f06270 */
[----:B------:R-:W1:Y:S10]  /*0680*/  @P2 LDC.64 R90, c[0x0][0x3a0] ;  /* 0x0000e800ff5a2b82 */ /* 0x000e740000000a00 */
[----:B------:R-:W0:Y:S01]  /*0690*/  @P0 LDC.64 R78, c[0x0][0x390] ;  /* 0x0000e400ff4e0b82 */ /* 0x000e220000000a00 */
[----:B------:R-:W-:-:S05]  /*06a0*/  @P0 IADD3 R4, PT, PT, R4, -0x1, RZ ;  /* 0xffffffff04040810 */ /* 0x000fca0007ffe0ff */
[----:B------:R-:W-:Y:S02]  /*06b0*/  @P0 IMAD R4, R4, UR16, RZ ;  /* 0x0000001004040c24 */ /* 0x000fe4000f8e02ff */
[----:B------:R-:W1:Y:S03]  /*06c0*/  @P0 LDC.64 R82, c[0x0][0x390] ;  /* 0x0000e400ff520b82 */ /* 0x000e660000000a00 */
[----:B------:R-:W-:-:S04]  /*06d0*/  @P0 SHF.R.S32.HI R5, RZ, 0x1f, R4 ;  /* 0x0000001fff050819 */ /* 0x000fc80000011404 */
[----:B------:R-:W-:Y:S01]  /*06e0*/  @P0 LEA.HI R5, R5, R4, RZ, 0x2 ;  /* 0x0000000405050211 */ /* 0x000fe200078f10ff */
[----:B------:R-:W-:-:S03]  /*06f0*/  HFMA2 R4, -RZ, RZ, 0, 0 ;  /* 0x00000000ff047431 */ /* 0x000fc600000001ff */
[----:B------:R-:W-:-:S05]  /*0700*/  @P0 LEA.HI.SX32 R4, R5, R0, 0x1e ;  /* 0x0000000005040211 */ /* 0x000fca00078ff2ff */
[----:B0-----:R-:W-:-:S05]  /*0710*/  @P0 IMAD.WIDE.U32 R78, R4, 0x10, R78 ;  /* 0x00000010044e0825 */ /* 0x001fca00078e004e */
[----:B------:R0:W4:Y:S01]  /*0720*/  @P0 LDG.E.128 R72, desc[UR14][R78.64] ;  /* 0x0000000e4e480981 */ /* 0x000122000c1e1d00 */
[----:B------:R-:W-:Y:S02]  /*0730*/  IADD3 R87, PT, PT, R77, 0x100, RZ ;  /* 0x000001004d577810 */ /* 0x000fe40007ffe0ff */
[----:B--2---:R-:W-:Y:S02]  /*0740*/  @P0 IADD3 R81, PT, PT, R4, 0x100, RZ ;  /* 0x0000010004510810 */ /* 0x004fe40007ffe0ff */
[----:B------:R-:W-:Y:S01]  /*0750*/  MOV R84, UR12 ;  /* 0x0000000c00547c02 */ /* 0x000fe20008000f00 */
[----:B---3--:R-:W-:Y:S01]  /*0760*/  @P2 IMAD.WIDE.U32 R102, R87, 0x10, R102 ;  /* 0x0000001057662825 */ /* 0x008fe200078e0066 */
[----:B------:R-:W-:-:S03]  /*0770*/  MOV R85, UR13 ;  /* 0x0000000d00557c02 */ /* 0x000fc60008000f00 */
[----:B0-----:R-:W-:-:S04]  /*0780*/  IMAD.WIDE.U32 R78, R77, 0x10, R6 ;  /* 0x000000104d4e7825 */ /* 0x001fc800078e0006 */
[----:B-1----:R-:W-:Y:S02]  /*0790*/  @P0 IMAD.WIDE.U32 R80, R81, 0x10, R82 ;  /* 0x0000001051500825 */ /* 0x002fe400078e0052 */
[----:B------:R-:W0:Y:S02]  /*07a0*/  @P0 LDC.64 R82, c[0x0][0x390] ;  /* 0x0000e400ff520b82 */ /* 0x000e240000000a00 */
[----:B----4-:R-:W-:Y:S01]  /*07b0*/  @P6 FFMA.FTZ R104, R72, UR4, R104 ;  /* 0x0000000448686c23 */ /* 0x010fe20008010068 */
        /* <DEDUP_REMOVED lines=12> */
[----:B-----5:R1:W5:Y:S04]  /*0880*/  LDG.E R5, desc[UR14][R84.64] ;  /* 0x0000000e54057981 */ /* 0x020368000c1e1900 */
[----:B------:R2:W-:Y:S04]  /*0890*/  STG.E.128 desc[UR14][R78.64], R104 ;  /* 0x000000684e007986 */ /* 0x0005e8000c101d0e */
[----:B------:R3:W4:Y:S04]  /*08a0*/  @P0 LDG.E.128 R72, desc[UR14][R80.64] ;  /* 0x0000000e50480981 */ /* 0x000728000c1e1d00 */
[----:B------:R-:W4:Y:S01]  /*08b0*/  @P2 LDG.E.128 R100, desc[UR14][R102.64] ;  /* 0x0000000e66642981 */ /* 0x000f22000c1e1d00 */
[----:B------:R-:W-:-:S02]  /*08c0*/  PLOP3.LUT P5, PT, PT, PT, PT, 0x8, 0x80 ;  /* 0x000000000080781c */ /* 0x000fc40003fae170 */
[----:B------:R-:W-:Y:S02]  /*08d0*/  @P2 PLOP3.LUT P5, PT, P1, PT, PT, 0x80, 0x8 ;  /* 0x000000000008281c */ /* 0x000fe40000faf070 */
[----:B------:R-:W-:Y:S02]  /*08e0*/  PLOP3.LUT P4, PT, PT, PT, PT, 0x8, 0x80 ;  /* 0x000000000080781c */ /* 0x000fe40003f8e170 */
[----:B------:R-:W-:Y:S02]  /*08f0*/  @P2 PLOP3.LUT P4, PT, P1, PT, PT, 0x80, 0x8 ;  /* 0x000000000008281c */ /* 0x000fe40000f8f070 */
[----:B------:R-:W-:Y:S02]  /*0900*/  PLOP3.LUT P3, PT, PT, PT, PT, 0x8, 0x80 ;  /* 0x000000000080781c */ /* 0x000fe40003f6e170 */
[----:B------:R-:W-:Y:S02]  /*0910*/  @P2 PLOP3.LUT P3, PT, P1, PT, PT, 0x80, 0x8 ;  /* 0x000000000008281c */ /* 0x000fe40000f6f070 */
[----:B-1----:R-:W-:-:S02]  /*0920*/  IADD3 R85, PT, PT, R77, 0x200, RZ ;  /* 0x000002004d557810 */ /* 0x002fc40007ffe0ff */
[----:B---3--:R-:W-:-:S03]  /*0930*/  @P0 IADD3 R81, PT, PT, R4, 0x200, RZ ;  /* 0x0000020004510810 */ /* 0x008fc60007ffe0ff */
[----:B------:R-:W-:-:S04]  /*0940*/  @P2 IMAD.WIDE.U32 R98, R85, 0x10, R98 ;  /* 0x0000001055622825 */ /* 0x000fc800078e0062 */
[----:B0-----:R-:W-:Y:S02]  /*0950*/  @P0 IMAD.WIDE.U32 R80, R81, 0x10, R82 ;  /* 0x0000001051500825 */ /* 0x001fe400078e0052 */
[----:B------:R-:W0:Y:S02]  /*0960*/  @P0 LDC.64 R82, c[0x0][0x390] ;  /* 0x0000e400ff520b82 */ /* 0x000e240000000a00 */
[C---:B----4-:R-:W-:Y:S01]  /*0970*/  @P5 FFMA.FTZ R100, R72.reuse, UR4, R100 ;  /* 0x0000000448645c23 */ /* 0x050fe20008010064 */
[----:B------:R-:W-:Y:S02]  /*0980*/  PLOP3.LUT P5, PT, PT, PT, PT, 0x8, 0x80 ;  /* 0x000000000080781c */ /* 0x000fe40003fae170 */
[----:B------:R-:W-:Y:S01]  /*0990*/  @P2 PLOP3.LUT P5, PT, P1, PT, PT, 0x80, 0x8 ;  /* 0x000000000008281c */ /* 0x000fe20000faf070 */
[C---:B--2---:R-:W-:Y:S01]  /*09a0*/  @!P2 FMUL.FTZ R78, R73.reuse, UR4 ;  /* 0x00000004494eac20 */ /* 0x044fe20008410000 */
[----:B------:R-:W-:Y:S01]  /*09b0*/  @!P2 FMUL.FTZ R76, R72, UR4 ;  /* 0x00000004484cac20 */ /* 0x000fe20008410000 */
[----:B------:R-:W-:-:S03]  /*09c0*/  @P4 FFMA.FTZ R101, R73, UR4, R101 ;  /* 0x0000000449654c23 */ /* 0x000fc60008010065 */
[----:B------:R-:W-:Y:S01]  /*09d0*/  @!P2 FSEL R101, R78, RZ, P1 ;  /* 0x000000ff4e65a208 */ /* 0x000fe20000800000 */
[----:B------:R-:W-:Y:S01]  /*09e0*/  @!P2 FMUL.FTZ R78, R75, UR4 ;  /* 0x000000044b4eac20 */ /* 0x000fe20008410000 */
[----:B------:R-:W-:Y:S01]  /*09f0*/  @!P2 FSEL R100, R76, RZ, P1 ;  /* 0x000000ff4c64a208 */ /* 0x000fe20000800000 */
[C---:B------:R-:W-:Y:S01]  /*0a00*/  @!P2 FMUL.FTZ R76, R74.reuse, UR4 ;  /* 0x000000044a4cac20 */ /* 0x040fe20008410000 */
[----:B------:R-:W-:-:S03]  /*0a10*/  @P3 FFMA.FTZ R102, R74, UR4, R102 ;  /* 0x000000044a663c23 */ /* 0x000fc60008010066 */
[----:B------:R-:W-:Y:S01]  /*0a20*/  @P5 FFMA.FTZ R103, R75, UR4, R103 ;  /* 0x000000044b675c23 */ /* 0x000fe20008010067 */
[----:B------:R-:W-:Y:S01]  /*0a30*/  @!P2 FSEL R103, R78, RZ, P1 ;  /* 0x000000ff4e67a208 */ /* 0x000fe20000800000 */
[----:B------:R-:W-:Y:S01]  /*0a40*/  IMAD.WIDE.U32 R78, R87, 0x10, R6 ;  /* 0x00000010574e7825 */ /* 0x000fe200078e0006 */
[----:B------:R-:W-:-:S05]  /*0a50*/  @!P2 FSEL R102, R76, RZ, P1 ;  /* 0x000000ff4c66a208 */ /* 0x000fca0000800000 */
[----:B------:R1:W-:Y:S04]  /*0a60*/  STG.E.128 desc[UR14][R78.64], R100 ;  /* 0x000000644e007986 */ /* 0x0003e8000c101d0e */
[----:B------:R2:W3:Y:S04]  /*0a70*/  @P0 LDG.E.128 R72, desc[UR14][R80.64] ;  /* 0x0000000e50480981 */ /* 0x0004e8000c1e1d00 */
[----:B------:R-:W3:Y:S01]  /*0a80*/  @P2 LDG.E.128 R96, desc[UR14][R98.64] ;  /* 0x0000000e62602981 */ /* 0x000ee2000c1e1d00 */
[----:B------:R-:W-:Y:S02]  /*0a90*/  PLOP3.LUT P5, PT, PT, PT, PT, 0x8, 0x80 ;  /* 0x000000000080781c */ /* 0x000fe40003fae170 */
[----:B------:R-:W-:-:S02]  /*0aa0*/  @P2 PLOP3.LUT P5, PT, P1, PT, PT, 0x80, 0x8 ;  /* 0x000000000008281c */ /* 0x000fc40000faf070 */
[----:B------:R-:W-:Y:S02]  /*0ab0*/  PLOP3.LUT P4, PT, PT, PT, PT, 0x8, 0x80 ;  /* 0x000000000080781c */ /* 0x000fe40003f8e170 */
[----:B------:R-:W-:Y:S02]  /*0ac0*/  @P2 PLOP3.LUT P4, PT, P1, PT, PT, 0x80, 0x8 ;  /* 0x000000000008281c */ /* 0x000fe40000f8f070 */
[----:B------:R-:W-:Y:S02]  /*0ad0*/  PLOP3.LUT P3, PT, PT, PT, PT, 0x8, 0x80 ;  /* 0x000000000080781c */ /* 0x000fe40003f6e170 */
[----:B------:R-:W-:Y:S02]  /*0ae0*/  @P2 PLOP3.LUT P3, PT, P1, PT, PT, 0x80, 0x8 ;  /* 0x000000000008281c */ /* 0x000fe40000f6f070 */
[----:B------:R-:W-:Y:S02]  /*0af0*/  IADD3 R87, PT, PT, R77, 0x300, RZ ;  /* 0x000003004d577810 */ /* 0x000fe40007ffe0ff */
[----:B--2---:R-:W-:-:S03]  /*0b00*/  @P0 IADD3 R81, PT, PT, R4, 0x300, RZ ;  /* 0x0000030004510810 */ /* 0x004fc60007ffe0ff */
[----:B------:R-:W-:-:S04]  /*0b10*/  @P2 IMAD.WIDE.U32 R94, R87, 0x10, R94 ;  /* 0x00000010575e2825 */ /* 0x000fc800078e005e */
[----:B0-----:R-:W-:Y:S02]  /*0b20*/  @P0 IMAD.WIDE.U32 R80, R81, 0x10, R82 ;  /* 0x0000001051500825 */ /* 0x001fe400078e0052 */
[----:B------:R-:W0:Y:S02]  /*0b30*/  @P0 LDC.64 R82, c[0x0][0x390] ;  /* 0x0000e400ff520b82 */ /* 0x000e240000000a00 */
[C---:B---3--:R-:W-:Y:S01]  /*0b40*/  @P5 FFMA.FTZ R96, R72.reuse, UR4, R96 ;  /* 0x0000000448605c23 */ /* 0x048fe20008010060 */
[----:B------:R-:W-:Y:S02]  /*0b50*/  PLOP3.LUT P5, PT, PT, PT, PT, 0x8, 0x80 ;  /* 0x000000000080781c */ /* 0x000fe40003fae170 */
[----:B------:R-:W-:Y:S01]  /*0b60*/  @P2 PLOP3.LUT P5, PT, P1, PT, PT, 0x80, 0x8 ;  /* 0x000000000008281c */ /* 0x000fe20000faf070 */
[C---:B-1----:R-:W-:Y:S01]  /*0b70*/  @!P2 FMUL.FTZ R78, R73.reuse, UR4 ;  /* 0x00000004494eac20 */ /* 0x042fe20008410000 */
        /* <DEDUP_REMOVED lines=46> */
[----:B------:R-:W-:Y:S01]  /*0e60*/  @P2 PLOP3.LUT P4, PT, P1, PT, PT, 0x80, 0x8 ;  /* 0x000000000008281c */ /* 0x000fe20000f8f070 */
[----:B-1----:R-:W1:Y:S01]  /*0e70*/  @P2 LDC.64 R78, c[0x0][0x3a0] ;  /* 0x0000e800ff4e2b82 */ /* 0x002e620000000a00 */
[----:B------:R-:W-:Y:S02]  /*0e80*/  PLOP3.LUT P3, PT, PT, PT, PT, 0x8, 0x80 ;  /* 0x000000000080781c */ /* 0x000fe40003f6e170 */
[----:B------:R-:W-:Y:S02]  /*0e90*/  @P2 PLOP3.LUT P3, PT, P1, PT, PT, 0x80, 0x8 ;  /* 0x000000000008281c */ /* 0x000fe40000f6f070 */
[----:B------:R-:W-:Y:S02]  /*0ea0*/  @P0 IADD3 R111, PT, PT, R4, 0x500, RZ ;  /* 0x00000500046f0810 */ /* 0x000fe40007ffe0ff */
[----:B--2---:R-:W-:Y:S01]  /*0eb0*/  IADD3 R83, PT, PT, R77, 0x500, RZ ;  /* 0x000005004d537810 */ /* 0x004fe20007ffe0ff */
[----:B------:R-:W-:-:S04]  /*0ec0*/  IMAD.WIDE.U32 R108, R109, 0x10, R6 ;  /* 0x000000106d6c7825 */ /* 0x000fc800078e0006 */
[----:B0-----:R-:W-:Y:S02]  /*0ed0*/  @P0 IMAD.WIDE.U32 R110, R111, 0x10, R80 ;  /* 0x000000106f6e0825 */ /* 0x001fe400078e0050 */
[----:B------:R-:W0:Y:S02]  /*0ee0*/  @P0 LDC.64 R80, c[0x0][0x390] ;  /* 0x0000e400ff500b82 */ /* 0x000e240000000a00 */
[----:B-1----:R-:W-:-:S04]  /*0ef0*/  @P2 IMAD.WIDE.U32 R78, R83, 0x10, R78 ;  /* 0x00000010534e2825 */ /* 0x002fc800078e004e */
[C---:B---3--:R-:W-:Y:S01]  /*0f00*/  @P5 FFMA.FTZ R88, R72.reuse, UR4, R88 ;  /* 0x0000000448585c23 */ /* 0x048fe20008010058 */
[----:B------:R-:W-:Y:S02]  /*0f10*/  PLOP3.LUT P5, PT, PT, PT, PT, 0x8, 0x80 ;  /* 0x000000000080781c */ /* 0x000fe40003fae170 */
[----:B------:R-:W-:Y:S01]  /*0f20*/  @P2 PLOP3.LUT P5, PT, P1, PT, PT, 0x80, 0x8 ;  /* 0x000000000008281c */ /* 0x000fe20000faf070 */
[----:B------:R-:W-:Y:S01]  /*0f30*/  @!P2 FMUL.FTZ R76, R72, UR4 ;  /* 0x00000004484cac20 */ /* 0x000fe20008410000 */
[C---:B------:R-:W-:Y:S01]  /*0f40*/  @!P2 FMUL.FTZ R82, R73.reuse, UR4 ;  /* 0x000000044952ac20 */ /* 0x040fe20008410000 */
[----:B------:R-:W-:-:S03]  /*0f50*/  @P4 FFMA.FTZ R89, R73, UR4, R89 ;  /* 0x0000000449594c23 */ /* 0x000fc60008010059 */
[----:B------:R-:W-:Y:S01]  /*0f60*/  @!P2 FSEL R88, R76, RZ, P1 ;  /* 0x000000ff4c58a208 */ /* 0x000fe20000800000 */
[----:B------:R-:W-:Y:S01]  /*0f70*/  @!P2 FMUL.FTZ R76, R74, UR4 ;  /* 0x000000044a4cac20 */ /* 0x000fe20008410000 */
[----:B------:R-:W-:Y:S01]  /*0f80*/  @!P2 FSEL R89, R82, RZ, P1 ;  /* 0x000000ff5259a208 */ /* 0x000fe20000800000 */
[C---:B------:R-:W-:Y:S01]  /*0f90*/  @!P2 FMUL.FTZ R82, R75.reuse, UR4 ;  /* 0x000000044b52ac20 */ /* 0x040fe20008410000 */
[----:B------:R-:W-:Y:S02]  /*0fa0*/  @P3 FFMA.FTZ R90, R74, UR4, R90 ;  /* 0x000000044a5a3c23 */ /* 0x000fe4000801005a */
[----:B------:R-:W-:Y:S01]  /*0fb0*/  @!P2 FSEL R90, R76, RZ, P1 ;  /* 0x000000ff4c5aa208 */ /* 0x000fe20000800000 */
[----:B------:R-:W-:Y:S01]  /*0fc0*/  @P5 FFMA.FTZ R91, R75, UR4, R91 ;  /* 0x000000044b5b5c23 */ /* 0x000fe2000801005b */
[----:B------:R-:W-:-:S05]  /*0fd0*/  @!P2 FSEL R91, R82, RZ, P1 ;  /* 0x000000ff525ba208 */ /* 0x000fca0000800000 */
[----:B------:R1:W-:Y:S04]  /*0fe0*/  STG.E.128 desc[UR14][R108.64], R88 ;  /* 0x000000586c007986 */ /* 0x0003e8000c101d0e */
[----:B------:R-:W2:Y:S04]  /*0ff0*/  @P0 LDG.E.128 R72, desc[UR14][R110.64] ;  /* 0x0000000e6e480981 */ /* 0x000ea8000c1e1d00 */
[----:B------:R3:W2:Y:S01]  /*1000*/  @P2 LDG.E.128 R84, desc[UR14][R78.64] ;  /* 0x0000000e4e542981 */ /* 0x0006a2000c1e1d00 */
[----:B------:R-:W-:Y:S02]  /*1010*/  PLOP3.LUT P5, PT, PT, PT, PT, 0x8, 0x80 ;  /* 0x000000000080781c */ /* 0x000fe40003fae170 */
[----:B------:R-:W-:-:S02]  /*1020*/  @P2 PLOP3.LUT P5, PT, P1, PT, PT, 0x80, 0x8 ;  /* 0x000000000008281c */ /* 0x000fc40000faf070 */
[----:B------:R-:W-:Y:S02]  /*1030*/  PLOP3.LUT P4, PT, PT, PT, PT, 0x8, 0x80 ;  /* 0x000000000080781c */ /* 0x000fe40003f8e170 */
[----:B------:R-:W-:Y:S01]  /*1040*/  @P0 IADD3 R115, PT, PT, R4, 0x600, RZ ;  /* 0x0000060004730810 */ /* 0x000fe20007ffe0ff */
[----:B------:R-:W-:Y:S01]  /*1050*/  IMAD.WIDE.U32 R112, R83, 0x10, R6 ;  /* 0x0000001053707825 */ /* 0x000fe200078e0006 */
[----:B------:R-:W-:Y:S01]  /*1060*/  PLOP3.LUT P3, PT, PT, PT, PT, 0x8, 0x80 ;  /* 0x000000000080781c */ /* 0x000fe20003f6e170 */
[----:B---3--:R-:W3:Y:S01]  /*1070*/  @P2 LDC.64 R78, c[0x0][0x3a0] ;  /* 0x0000e800ff4e2b82 */ /* 0x008ee20000000a00 */
[----:B------:R-:W-:Y:S02]  /*1080*/  @P2 PLOP3.LUT P4, PT, P1, PT, PT, 0x80, 0x8 ;  /* 0x000000000008281c */ /* 0x000fe40000f8f070 */
[----:B------:R-:W-:Y:S02]  /*1090*/  @P2 PLOP3.LUT P3, PT, P1, PT, PT, 0x80, 0x8 ;  /* 0x000000000008281c */ /* 0x000fe40000f6f070 */
[----:B-1----:R-:W-:Y:S01]  /*10a0*/  IADD3 R109, PT, PT, R77, 0x600, RZ ;  /* 0x000006004d6d7810 */ /* 0x002fe20007ffe0ff */
[----:B0-----:R-:W-:-:S02]  /*10b0*/  @P0 IMAD.WIDE.U32 R114, R115, 0x10, R80 ;  /* 0x0000001073720825 */ /* 0x001fc400078e0050 */
[----:B------:R-:W0:Y:S02]  /*10c0*/  @P0 LDC.64 R110, c[0x0][0x390] ;  /* 0x0000e400ff6e0b82 */ /* 0x000e240000000a00 */
[----:B---3--:R-:W-:-:S04]  /*10d0*/  @P2 IMAD.WIDE.U32 R78, R109, 0x10, R78 ;  /* 0x000000106d4e2825 */ /* 0x008fc800078e004e */
[C---:B--2---:R-:W-:Y:S01]  /*10e0*/  @P5 FFMA.FTZ R84, R72.reuse, UR4, R84 ;  /* 0x0000000448545c23 */ /* 0x044fe20008010054 */
        /* <DEDUP_REMOVED lines=19> */
[----:B------:R-:W-:Y:S01]  /*1220*/  @P2 PLOP3.LUT P4, PT, P1, PT, PT, 0x80, 0x8 ;  /* 0x000000000008281c */ /* 0x000fe20000f8f070 */
[----:B---3--:R-:W3:Y:S01]  /*1230*/  @P2 LDC.64 R78, c[0x0][0x3a0] ;  /* 0x0000e800ff4e2b82 */ /* 0x008ee20000000a00 */
[----:B------:R-:W-:Y:S02]  /*1240*/  PLOP3.LUT P3, PT, PT, PT, PT, 0x8, 0x80 ;  /* 0x000000000080781c */ /* 0x000fe40003f6e170 */
[----:B------:R-:W-:Y:S02]  /*1250*/  @P2 PLOP3.LUT P3, PT, P1, PT, PT, 0x80, 0x8 ;  /* 0x000000000008281c */ /* 0x000fe40000f6f070 */
[----:B------:R-:W-:Y:S02]  /*1260*/  @P0 IADD3 R115, PT, PT, R4, 0x700, RZ ;  /* 0x0000070004730810 */ /* 0x000fe40007ffe0ff */
[----:B-1----:R-:W-:-:S03]  /*1270*/  IADD3 R113, PT, PT, R77, 0x700, RZ ;  /* 0x000007004d717810 */ /* 0x002fc60007ffe0ff */
[----:B0-----:R-:W-:-:S04]  /*1280*/  @P0 IMAD.WIDE.U32 R110, R115, 0x10, R110 ;  /* 0x00000010736e0825 */ /* 0x001fc800078e006e */
[----:B---3--:R-:W-:-:S04]  /*1290*/  @P2 IMAD.WIDE.U32 R78, R113, 0x10, R78 ;  /* 0x00000010714e2825 */ /* 0x008fc800078e004e */
[----:B------:R-:W-:-:S04]  /*12a0*/  FADD.FTZ R4, RZ, R104 ;  /* 0x00000068ff047221 */ /* 0x000fc80000010000 */
[----:B------:R-:W-:-:S04]  /*12b0*/  FADD.FTZ R115, R4, R105 ;  /* 0x0000006904737221 */ /* 0x000fc80000010000 */
[----:B------:R-:W-:-:S04]  /*12c0*/  FADD.FTZ R4, R115, R106 ;  /* 0x0000006a73047221 */ /* 0x000fc80000010000 */
[----:B------:R-:W-:-:S04]  /*12d0*/  FADD.FTZ R115, R4, R107 ;  /* 0x0000006b04737221 */ /* 0x000fc80000010000 */
[----:B------:R-:W-:-:S04]  /*12e0*/  FADD.FTZ R4, R115, R100 ;  /* 0x0000006473047221 */ /* 0x000fc80000010000 */
[----:B------:R-:W-:Y:S01]  /*12f0*/  FADD.FTZ R115, R4, R101 ;  /* 0x0000006504737221 */ /* 0x000fe20000010000 */
[C---:B--2---:R-:W-:Y:S01]  /*1300*/  @P5 FFMA.FTZ R80, R72.reuse, UR4, R80 ;  /* 0x0000000448505c23 */ /* 0x044fe20008010050 */
[----:B------:R-:W-:Y:S02]  /*1310*/  PLOP3.LUT P5, PT, PT, PT, PT, 0x8, 0x80 ;  /* 0x000000000080781c */ /* 0x000fe40003fae170 */
[----:B------:R-:W-:Y:S01]  /*1320*/  @P2 PLOP3.LUT P5, PT, P1, PT, PT, 0x80, 0x8 ;  /* 0x000000000008281c */ /* 0x000fe20000faf070 */
[C---:B------:R-:W-:Y:S01]  /*1330*/  @!P2 FMUL.FTZ R108, R73.reuse, UR4 ;  /* 0x00000004496cac20 */ /* 0x040fe20008410000 */
        /* <DEDUP_REMOVED lines=12> */
[----:B------:R-:W2:Y:S04]  /*1400*/  @P0 LDG.E.128 R72, desc[UR14][R110.64] ;  /* 0x0000000e6e480981 */ /* 0x000ea8000c1e1d00 */
[----:B------:R-:W3:Y:S01]  /*1410*/  @P2 LDG.E.128 R76, desc[UR14][R78.64] ;  /* 0x0000000e4e4c2981 */ /* 0x000ee2000c1e1d00 */
[----:B------:R-:W-:-:S04]  /*1420*/  FADD.FTZ R4, R115, R102 ;  /* 0x0000006673047221 */ /* 0x000fc80000010000 */
[----:B------:R-:W-:-:S04]  /*1430*/  FADD.FTZ R115, R4, R103 ;  /* 0x0000006704737221 */ /* 0x000fc80000010000 */
[----:B------:R-:W-:-:S04]  /*1440*/  FADD.FTZ R4, R115, R96 ;  /* 0x0000006073047221 */ /* 0x000fc80000010000 */
        /* <DEDUP_REMOVED lines=20> */
[----:B------:R-:W-:Y:S02]  /*1590*/  PLOP3.LUT P4, PT, PT, PT, PT, 0x8, 0x80 ;  /* 0x000000000080781c */ /* 0x000fe40003f8e170 */
[----:B------:R-:W-:Y:S01]  /*15a0*/  @P2 PLOP3.LUT P4, PT, P1, PT, PT, 0x80, 0x8 ;  /* 0x000000000008281c */ /* 0x000fe20000f8f070 */
[----:B------:R-:W-:-:S04]  /*15b0*/  FADD.FTZ R109, R4, R81 ;  /* 0x00000051046d7221 */ /* 0x000fc80000010000 */
[----:B------:R-:W-:-:S04]  /*15c0*/  FADD.FTZ R4, R109, R82 ;  /* 0x000000526d047221 */ /* 0x000fc80000010000 */
[----:B------:R-:W-:Y:S01]  /*15d0*/  FADD.FTZ R109, R4, R83 ;  /* 0x00000053046d7221 */ /* 0x000fe20000010000 */
[C---:B--2---:R-:W-:Y:S01]  /*15e0*/  @!P2 FMUL.FTZ R108, R72.reuse, UR4 ;  /* 0x00000004486cac20 */ /* 0x044fe20008410000 */
[----:B---3--:R-:W-:Y:S01]  /*15f0*/  @P0 FFMA.FTZ R76, R72, UR4, R76 ;  /* 0x00000004484c0c23 */ /* 0x008fe2000801004c */
[----:B------:R-:W-:Y:S02]  /*1600*/  PLOP3.LUT P0, PT, PT, PT, PT, 0x8, 0x80 ;  /* 0x000000000080781c */ /* 0x000fe40003f0e170 */
[----:B------:R-:W-:Y:S02]  /*1610*/  @P2 PLOP3.LUT P0, PT, P1, PT, PT, 0x80, 0x8 ;  /* 0x000000000008281c */ /* 0x000fe40000f0f070 */
[----:B------:R-:W-:Y:S01]  /*1620*/  @!P2 FSEL R76, R108, RZ, P1 ;  /* 0x000000ff6c4ca208 */ /* 0x000fe20000800000 */
[C---:B------:R-:W-:Y:S01]  /*1630*/  @!P2 FMUL.FTZ R108, R73.reuse, UR4 ;  /* 0x00000004496cac20 */ /* 0x040fe20008410000 */
[----:B------:R-:W-:Y:S01]  /*1640*/  @P3 FFMA.FTZ R77, R73, UR4, R77 ;  /* 0x00000004494d3c23 */ /* 0x000fe2000801004d */
[----:B------:R-:W-:-:S02]  /*1650*/  @!P2 FMUL.FTZ R110, R74, UR4 ;  /* 0x000000044a6eac20 */ /* 0x000fc40008410000 */
[----:B------:R-:W-:Y:S01]  /*1660*/  FADD.FTZ R4, R109, R76 ;  /* 0x0000004c6d047221 */ /* 0x000fe20000010000 */
[----:B------:R-:W-:Y:S01]  /*1670*/  @!P2 FSEL R77, R108, RZ, P1 ;  /* 0x000000ff6c4da208 */ /* 0x000fe20000800000 */
[----:B------:R-:W-:Y:S01]  /*1680*/  @P4 FFMA.FTZ R78, R74, UR4, R78 ;  /* 0x000000044a4e4c23 */ /* 0x000fe2000801004e */
[C---:B------:R-:W-:Y:S01]  /*1690*/  @!P2 FMUL.FTZ R108, R75.reuse, UR4 ;  /* 0x000000044b6cac20 */ /* 0x040fe20008410000 */
[----:B------:R-:W-:Y:S02]  /*16a0*/  @!P2 FSEL R78, R110, RZ, P1 ;  /* 0x000000ff6e4ea208 */ /* 0x000fe40000800000 */
[----:B------:R-:W-:Y:S01]  /*16b0*/  FADD.FTZ R109, R4, R77 ;  /* 0x0000004d046d7221 */ /* 0x000fe20000010000 */
[----:B------:R-:W-:Y:S01]  /*16c0*/  @P0 FFMA.FTZ R79, R75, UR4, R79 ;  /* 0x000000044b4f0c23 */ /* 0x000fe2000801004f */
[----:B------:R-:W-:Y:S02]  /*16d0*/  @!P2 FSEL R79, R108, RZ, P1 ;  /* 0x000000ff6c4fa208 */ /* 0x000fe40000800000 */
        /* <DEDUP_REMOVED lines=15> */
[----:B------:R-:W-:Y:S01]  /*17d0*/  FFMA.FTZ R4, R4, R4, RZ ;  /* 0x0000000404047223 */ /* 0x000fe200000100ff */
        /* <DEDUP_REMOVED lines=81> */
[----:B------:R-:W-:Y:S02]  /*1cf0*/  @P2 IADD3 R117, PT, PT, R117, 0x40, RZ ;  /* 0x0000004075752810 */ /* 0x000fe40007ffe0ff */
[----:B------:R-:W-:Y:S02]  /*1d00*/  CS2R R6, SRZ ;  /* 0x0000000000067805 */ /* 0x000fe4000001ff00 */
[----:B------:R-:W-:Y:S01]  /*1d10*/  @!P1 LEA R112, R2, R117, 0x3 ;  /* 0x0000007502709211 */ /* 0x000fe200078e18ff */
[----:B0-----:R-:W-:Y:S01]  /*1d20*/  FADD.FTZ R109, R115, R4 ;  /* 0x00000004736d7221 */ /* 0x001fe20000010000 */
        /* <DEDUP_REMOVED lines=8> */
.L_x_24556:
[----:B------:R-:W-:Y:S05]  /*1db0*/  BSYNC.RECONVERGENT B0 ;  /* 0x0000000000007941 */ /* 0x000fea0003800200 */
.L_x_24555:
[----:B------:R-:W-:Y:S01]  /*1dc0*/  BAR.SYNC.DEFER_BLOCKING 0x0 ;  /* 0x0000000000007b1d */ /* 0x000fe20000010000 */
[----:B------:R-:W-:Y:S01]  /*1dd0*/  HFMA2 R110, -RZ, RZ, 0, 0 ;  /* 0x00000000ff6e7431 */ /* 0x000fe200000001ff */
[----:B------:R-:W-:Y:S02]  /*1de0*/  @!P1 MOV R110, 0x400 ;  /* 0x00000400006e9802 */ /* 0x000fe40000000f00 */
[----:B------:R-:W-:Y:S02]  /*1df0*/  ISETP.NE.AND P0, PT, R0, RZ, PT ;  /* 0x000000ff0000720c */ /* 0x000fe40003f05270 */
[----:B------:R-:W-:Y:S01]  /*1e00*/  ISETP.NE.AND P2, PT, R3, RZ, PT ;  /* 0x000000ff0300720c */ /* 0x000fe20003f45270 */
[----:B------:R-:W1:Y:S01]  /*1e10*/  SHFL.DOWN PT, R111, R110, 0x4, 0x1f ;  /* 0x08801f006e6f7f89 */ /* 0x000e6200000e0000 */
[----:B-----5:R-:W-:-:S13]  /*1e20*/  R2UR UR4, R5 ;  /* 0x00000000050472ca */ /* 0x020fda00000e0000 */
[----:B------:R-:W-:Y:S01]  /*1e30*/  UISETP.GE.AND UP1, UPT, UR4, 0x1, UPT ;  /* 0x000000010400788c */ /* 0x000fe2000bf26270 */
[----:B------:R2:W3:Y:S01]  /*1e40*/  @!P1 LDS.64 R6, [R112] ;  /* 0x0000000070069984 */ /* 0x0004e20000000a00 */
[-C--:B-1----:R-:W-:Y:S02]  /*1e50*/  IADD3 R115, PT, PT, R111, R110.reuse, RZ ;  /* 0x0000006e6f737210 */ /* 0x082fe40007ffe0ff */
[----:B------:R-:W-:Y:S02]  /*1e60*/  I2FP.F32.S32 R116, R111 ;  /* 0x0000006f00747245 */ /* 0x000fe40000201400 */
[----:B0-----:R-:W-:Y:S01]  /*1e70*/  I2FP.F32.S32 R4, R115 ;  /* 0x0000007300047245 */ /* 0x001fe20000201400 */
[----:B------:R-:W-:Y:S01]  /*1e80*/  SHFL.DOWN PT, R108, R115, 0x2, 0x1f ;  /* 0x08401f00736c7f89 */ /* 0x000fe200000e0000 */
[----:B--2---:R-:W-:Y:S02]  /*1e90*/  I2FP.F32.U32 R112, R110 ;  /* 0x0000006e00707245 */ /* 0x004fe40000201000 */
[----:B------:R-:W0:Y:S01]  /*1ea0*/  MUFU.RCP R109, R4 ;  /* 0x00000004006d7308 */ /* 0x000e220000001000 */
[----:B---3--:R-:W1:Y:S04]  /*1eb0*/  SHFL.DOWN PT, R113, R6, 0x4, 0x1f ;  /* 0x08801f0006717f89 */ /* 0x008e6800000e0000 */
[----:B------:R-:W2:Y:S01]  /*1ec0*/  SHFL.DOWN PT, R114, R7, 0x4, 0x1f ;  /* 0x08801f0007727f89 */ /* 0x000ea200000e0000 */
[C---:B-1----:R-:W-:Y:S01]  /*1ed0*/  FMUL.FTZ R111, R113.reuse, R116 ;  /* 0x00000074716f7220 */ /* 0x042fe20000410000 */
[----:B------:R-:W-:-:S03]  /*1ee0*/  FADD.FTZ R113, -R113, R6 ;  /* 0x0000000671717221 */ /* 0x000fc60000010100 */
[----:B------:R-:W-:Y:S01]  /*1ef0*/  FFMA.FTZ R110, R112, R6, R111 ;  /* 0x00000006706e7223 */ /* 0x000fe2000001006f */
[----:B------:R-:W-:Y:S01]  /*1f00*/  FMUL.FTZ R113, R113, R113 ;  /* 0x0000007171717220 */ /* 0x000fe20000410000 */
[----:B------:R-:W-:Y:S01]  /*1f10*/  IADD3 R6, PT, PT, R115, R108, RZ ;  /* 0x0000006c73067210 */ /* 0x000fe20007ffe0ff */
[----:B--2---:R-:W-:Y:S01]  /*1f20*/  FADD.FTZ R114, R114, R7 ;  /* 0x0000000772727221 */ /* 0x004fe20000010000 */
[----:B0-----:R-:W-:Y:S01]  /*1f30*/  FMUL.FTZ R111, R109, R110 ;  /* 0x0000006e6d6f7220 */ /* 0x001fe20000410000 */
[----:B------:R-:W-:Y:S01]  /*1f40*/  FMUL.FTZ R113, R113, R112 ;  /* 0x0000007071717220 */ /* 0x000fe20000410000 */
[----:B------:R-:W-:Y:S02]  /*1f50*/  I2FP.F32.S32 R7, R6 ;  /* 0x0000000600077245 */ /* 0x000fe40000201400 */
[----:B------:R-:W-:Y:S01]  /*1f60*/  I2FP.F32.S32 R115, R108 ;  /* 0x0000006c00737245 */ /* 0x000fe20000201400 */
[----:B------:R-:W0:Y:S01]  /*1f70*/  SHFL.DOWN PT, R110, R111, 0x2, 0x1f ;  /* 0x08401f006f6e7f89 */ /* 0x000e2200000e0000 */
[----:B------:R-:W-:-:S04]  /*1f80*/  FMUL.FTZ R113, R113, R116 ;  /* 0x0000007471717220 */ /* 0x000fc80000410000 */
[----:B------:R-:W-:Y:S02]  /*1f90*/  FFMA.FTZ R113, R109, R113, R114 ;  /* 0x000000716d717223 */ /* 0x000fe40000010072 */
[----:B------:R-:W1:Y:S01]  /*1fa0*/  MUFU.RCP R114, R7 ;  /* 0x0000000700727308 */ /* 0x000e620000001000 */
        /* <DEDUP_REMOVED lines=26> */
[----:B------:R1:W2:Y:S02]  /*2150*/  SHFL.IDX PT, R110, R113, RZ, 0x1f ;  /* 0x00001fff716e7589 */ /* 0x0002a400000e0000 */
[----:B------:R-:W-:-:S03]  /*2160*/  FFMA.FTZ R111, R6, R112, R111 ;  /* 0x00000070066f7223 */ /* 0x000fc6000001006f */
[----:B------:R-:W3:Y:S03]  /*2170*/  LDC R112, c[0x0][0x448] ;  /* 0x00011200ff707b82 */ /* 0x000ee60000000800 */
[----:B------:R-:W3:Y:S01]  /*2180*/  SHFL.IDX PT, R111, R111, RZ, 0x1f ;  /* 0x00001fff6f6f7589 */ /* 0x000ee200000e0000 */
[----:B-1----:R-:W-:-:S04]  /*2190*/  MOV R113, UR7 ;  /* 0x0000000700717c02 */ /* 0x002fc80008000f00 */
[----:B------:R-:W1:Y:S01]  /*21a0*/  @!P0 LDC.64 R6, c[0x0][0x3c8] ;  /* 0x0000f200ff068b82 */ /* 0x000e620000000a00 */
[----:B0-----:R-:W-:-:S04]  /*21b0*/  @!P0 IMAD.WIDE R108, R113, 0x4, R108 ;  /* 0x00000004716c8825 */ /* 0x001fc800078e026c */
[----:B--2---:R-:W-:Y:S01]  /*21c0*/  FMUL.FTZ R4, R110, R110 ;  /* 0x0000006e6e047220 */ /* 0x004fe20000410000 */
[----:B------:R0:W-:Y:S04]  /*21d0*/  @!P0 STG.E desc[UR14][R108.64], R110 ;  /* 0x0000006e6c008986 */ /* 0x0001e8000c10190e */
[----:B------:R-:W-:Y:S01]  /*21e0*/  FSEL R115, R4, RZ, P2 ;  /* 0x000000ff04737208 */ /* 0x000fe20001000000 */
[----:B---3--:R-:W-:-:S04]  /*21f0*/  FFMA.FTZ R4, R111, UR17, R112 ;  /* 0x000000116f047c23 */ /* 0x008fc80008010070 */
[----:B------:R-:W-:Y:S01]  /*2200*/  FADD.FTZ R4, R4, R115 ;  /* 0x0000007304047221 */ /* 0x000fe20000010000 */
[----:B------:R-:W-:-:S05]  /*2210*/  MOV R115, UR7 ;  /* 0x0000000700737c02 */ /* 0x000fca0008000f00 */
[----:B------:R-:W2:Y:S01]  /*2220*/  MUFU.RSQ R4, R4 ;  /* 0x0000000400047308 */ /* 0x000ea20000001400 */
[----:B-1----:R-:W-:-:S05]  /*2230*/  @!P0 IMAD.WIDE R6, R115, 0x4, R6 ;  /* 0x0000000473068825 */ /* 0x002fca00078e0206 */
[----:B--2---:R0:W-:Y:S01]  /*2240*/  @!P0 STG.E desc[UR14][R6.64], R4 ;  /* 0x0000000406008986 */ /* 0x0041e2000c10190e */
[----:B------:R-:W-:Y:S05]  /*2250*/  BRA.U !UP1, `(.L_x_24557) ;  /* 0x0000000509fc7547 */ /* 0x000fea000b800000 */
[----:B------:R-:W-:Y:S01]  /*2260*/  UIADD3 UR4, UPT, UPT, UR4, -0x1, URZ ;  /* 0xffffffff04047890 */ /* 0x000fe2000fffe0ff */
[----:B0-----:R-:W0:Y:S01]  /*2270*/  LDC.64 R6, c[0x0][0x428] ;  /* 0x00010a00ff067b82 */ /* 0x001e220000000a00 */
[----:B------:R-:W-:Y:S02]  /*2280*/  FSEL R5, R110, RZ, !P2 ;  /* 0x000000ff6e057208 */ /* 0x000fe40005000000 */
[----:B------:R-:W-:-:S03]  /*2290*/  UIMAD UR4, UR4, UR16, URZ ;  /* 0x00000010040472a4 */ /* 0x000fc6000f8e02ff */
[C---:B------:R-:W-:Y:S01]  /*22a0*/  FADD.FTZ R104, -R5.reuse, R104 ;  /* 0x0000006805687221 */ /* 0x040fe20000010100 */
[----:B------:R-:W-:Y:S01]  /*22b0*/  USHF.R.S32.HI UR5, URZ, 0x1f, UR4 ;  /* 0x0000001fff057899 */ /* 0x000fe20008011404 */
[C---:B------:R-:W-:Y:S01]  /*22c0*/  FADD.FTZ R105, -R5.reuse, R105 ;  /* 0x0000006905697221 */ /* 0x040fe20000010100 */
        /* <DEDUP_REMOVED lines=31> */
[----:B------:R-:W-:Y:S01]  /*24c0*/  MOV R79, UR5 ;  /* 0x00000005004f7c02 */ /* 0x000fe20008000f00 */
[C---:B------:R-:W-:Y:S01]  /*24d0*/  FMUL.FTZ R104, R4.reuse, R104 ;  /* 0x0000006804687220 */ /* 0x040fe20000410000 */
[C---:B------:R-:W-:Y:S01]  /*24e0*/  FMUL.FTZ R105, R4.reuse, R105 ;  /* 0x0000006904697220 */ /* 0x040fe20000410000 */
[C---:B------:R-:W-:Y:S01]  /*24f0*/  FMUL.FTZ R106, R4.reuse, R106 ;  /* 0x0000006a046a7220 */ /* 0x040fe20000410000 */
[----:B------:R-:W-:Y:S01]  /*2500*/  LEA.HI.SX32 R79, R79, R0, 0x1e ;  /* 0x000000004f4f7211 */ /* 0x000fe200078ff2ff */
[----:B------:R-:W-:Y:S01]  /*2510*/  FMUL.FTZ R107, R4, R107 ;  /* 0x0000006b046b7220 */ /* 0x000fe20000410000 */
[----:B------:R-:W-:Y:S01]  /*2520*/  FFMA.FTZ R104, R104, R8, R40 ;  /* 0x0000000868687223 */ /* 0x000fe20000010028 */
[----:B------:R-:W-:Y:S01]  /*2530*/  FFMA.FTZ R105, R105, R9, R41 ;  /* 0x0000000969697223 */ /* 0x000fe20000010029 */
[----:B------:R-:W-:Y:S01]  /*2540*/  FFMA.FTZ R106, R106, R10, R42 ;  /* 0x0000000a6a6a7223 */ /* 0x000fe2000001002a */
[----:B------:R-:W-:Y:S01]  /*2550*/  FFMA.FTZ R107, R107, R11, R43 ;  /* 0x0000000b6b6b7223 */ /* 0x000fe2000001002b */
[C---:B0-----:R-:W-:Y:S01]  /*2560*/  IMAD.WIDE.U32 R108, R79.reuse, 0x10, R6 ;  /* 0x000000104f6c7825 */ /* 0x041fe200078e0006 */
[----:B------:R-:W-:-:S03]  /*2570*/  IADD3 R115, PT, PT, R79, 0x100, RZ ;  /* 0x000001004f737810 */ /* 0x000fc60007ffe0ff */
[C---:B------:R-:W-:Y:S01]  /*2580*/  FMUL.FTZ R100, R4.reuse, R100 ;  /* 0x0000006404647220 */ /* 0x040fe20000410000 */
[C---:B------:R-:W-:Y:S01]  /*2590*/  FMUL.FTZ R101, R4.reuse, R101 ;  /* 0x0000006504657220 */ /* 0x040fe20000410000 */
[C---:B------:R-:W-:Y:S01]  /*25a0*/  FMUL.FTZ R102, R4.reuse, R102 ;  /* 0x0000006604667220 */ /* 0x040fe20000410000 */
[C---:B------:R-:W-:Y:S01]  /*25b0*/  FMUL.FTZ R103, R4.reuse, R103 ;  /* 0x0000006704677220 */ /* 0x040fe20000410000 */
[C---:B------:R-:W-:Y:S01]  /*25c0*/  IADD3 R113, PT, PT, R79.reuse, 0x200, RZ ;  /* 0x000002004f717810 */ /* 0x040fe20007ffe0ff */
[C---:B------:R-:W-:Y:S01]  /*25d0*/  FMUL.FTZ R96, R4.reuse, R96 ;  /* 0x0000006004607220 */ /* 0x040fe20000410000 */
[C---:B------:R-:W-:Y:S01]  /*25e0*/  FMUL.FTZ R97, R4.reuse, R97 ;  /* 0x0000006104617220 */ /* 0x040fe20000410000 */
[C---:B------:R-:W-:Y:S01]  /*25f0*/  FMUL.FTZ R98, R4.reuse, R98 ;  /* 0x0000006204627220 */ /* 0x040fe20000410000 */
[C---:B------:R-:W-:Y:S01]  /*2600*/  FMUL.FTZ R99, R4.reuse, R99 ;  /* 0x0000006304637220 */ /* 0x040fe20000410000 */
[----:B------:R0:W-:Y:S01]  /*2610*/  STG.E.128 desc[UR14][R108.64], R104 ;  /* 0x000000686c007986 */ /* 0x0001e2000c101d0e */
        /* <DEDUP_REMOVED lines=17> */
[----:B0-----:R-:W-:Y:S01]  /*2730*/  IADD3 R109, PT, PT, R79, 0x400, RZ ;  /* 0x000004004f6d7810 */ /* 0x001fe20007ffe0ff */
[----:B------:R-:W-:Y:S01]  /*2740*/  IMAD.WIDE.U32 R114, R115, 0x10, R6 ;  /* 0x0000001073727825 */ /* 0x000fe200078e0006 */
[----:B------:R-:W-:-:S03]  /*2750*/  IADD3 R107, PT, PT, R79, 0x500, RZ ;  /* 0x000005004f6b7810 */ /* 0x000fc60007ffe0ff */
[C---:B------:R-:W-:Y:S01]  /*2760*/  FMUL.FTZ R80, R4.reuse, R80 ;  /* 0x0000005004507220 */ /* 0x040fe20000410000 */
[C---:B------:R-:W-:Y:S01]  /*2770*/  IADD3 R105, PT, PT, R79.reuse, 0x600, RZ ;  /* 0x000006004f697810 */ /* 0x040fe20007ffe0ff */
[C---:B------:R-:W-:Y:S01]  /*2780*/  FMUL.FTZ R81, R4.reuse, R81 ;  /* 0x0000005104517220 */ /* 0x040fe20000410000 */
[----:B------:R-:W-:Y:S01]  /*2790*/  IADD3 R79, PT, PT, R79, 0x700, RZ ;  /* 0x000007004f4f7810 */ /* 0x000fe20007ffe0ff */
[C---:B------:R-:W-:Y:S01]  /*27a0*/  FMUL.FTZ R82, R4.reuse, R82 ;  /* 0x0000005204527220 */ /* 0x040fe20000410000 */
[----:B------:R-:W-:Y:S01]  /*27b0*/  FMUL.FTZ R83, R4, R83 ;  /* 0x0000005304537220 */ /* 0x000fe20000410000 */
[----:B------:R-:W-:Y:S01]  /*27c0*/  FFMA.FTZ R96, R96, R16, R48 ;  /* 0x0000001060607223 */ /* 0x000fe20000010030 */
[----:B------:R-:W-:Y:S01]  /*27d0*/  FFMA.FTZ R97, R97, R17, R49 ;  /* 0x0000001161617223 */ /* 0x000fe20000010031 */
[----:B------:R-:W-:Y:S01]  /*27e0*/  FFMA.FTZ R98, R98, R18, R50 ;  /* 0x0000001262627223 */ /* 0x000fe20000010032 */
[----:B------:R-:W-:Y:S01]  /*27f0*/  FFMA.FTZ R99, R99, R19, R51 ;  /* 0x0000001363637223 */ /* 0x000fe20000010033 */
[----:B------:R-:W-:-:S04]  /*2800*/  IMAD.WIDE.U32 R112, R113, 0x10, R6 ;  /* 0x0000001071707825 */ /* 0x000fc800078e0006 */
        /* <DEDUP_REMOVED lines=26> */
[----:B------:R1:W-:Y:S01]  /*29b0*/  STG.E.128 desc[UR14][R112.64], R96 ;  /* 0x0000006070007986 */ /* 0x0003e2000c101d0e */
[----:B------:R-:W-:Y:S01]  /*29c0*/  FFMA.FTZ R76, R76, R36, R68 ;  /* 0x000000244c4c7223 */ /* 0x000fe20000010044 */
[----:B------:R-:W-:Y:S01]  /*29d0*/  FFMA.FTZ R77, R77, R37, R69 ;  /* 0x000000254d4d7223 */ /* 0x000fe20000010045 */
[----:B------:R-:W-:Y:S01]  /*29e0*/  FFMA.FTZ R78, R78, R38, R70 ;  /* 0x000000264e4e7223 */ /* 0x000fe20000010046 */
[----:B------:R-:W-:Y:S01]  /*29f0*/  FFMA.FTZ R79, R5, R39, R71 ;  /* 0x00000027054f7223 */ /* 0x000fe20000010047 */
[----:B------:R1:W-:Y:S04]  /*2a00*/  STG.E.128 desc[UR14][R110.64], R92 ;  /* 0x0000005c6e007986 */ /* 0x0003e8000c101d0e */
[----:B------:R1:W-:Y:S04]  /*2a10*/  STG.E.128 desc[UR14][R108.64], R88 ;  /* 0x000000586c007986 */ /* 0x0003e8000c101d0e */
[----:B------:R1:W-:Y:S04]  /*2a20*/  STG.E.128 desc[UR14][R106.64], R84 ;  /* 0x000000546a007986 */ /* 0x0003e8000c101d0e */
[----:B------:R1:W-:Y:S04]  /*2a30*/  STG.E.128 desc[UR14][R104.64], R80 ;  /* 0x0000005068007986 */ /* 0x0003e8000c101d0e */
[----:B------:R1:W-:Y:S02]  /*2a40*/  STG.E.128 desc[UR14][R6.64], R76 ;  /* 0x0000004c06007986 */ /* 0x0003e4000c101d0e */
.L_x_24557:
[----:B------:R-:W-:Y:S02]  /*2a50*/  UIADD3 UR7, UPT, UPT, UR7, UR20, URZ ;  /* 0x0000001407077290 */ /* 0x000fe4000fffe0ff */
[----:B------:R-:W-:Y:S02]  /*2a60*/  UPLOP3.LUT UP0, UPT, UPT, UPT, UP0, 0x40, 0x4 ;  /* 0x000000000004789c */ /* 0x000fe40003f0e800 */
[----:B------:R-:W-:-:S09]  /*2a70*/  UISETP.GE.AND UP1, UPT, UR7, UR21, UPT ;  /* 0x000000150700728c */ /* 0x000fd2000bf26270 */
[----:B------:R-:W-:Y:S05]  /*2a80*/  BRA.U !UP1, `(.L_x_24558) ;  /* 0xffffffd909747547 */ /* 0x000fea000b83ffff */
[----:B------:R-:W-:Y:S05]  /*2a90*/  EXIT ;  /* 0x000000000000794d */ /* 0x000fea0003800000 */
.L_x_24559:
        /* <DEDUP_REMOVED lines=14> */
.L_x_27607:


//--------------------- .text._ZN10layer_norm13ln_fwd_kernelINS_13Kernel_traitsIfffffjLj8192ELj1ELj1ELj8ELj16ENS_18Kernel_traits_baseILj8192EfffffjLj256EEEEELb0ELb1ELb0ELb0EEEvNS_9FwdParamsE --------------------------
	.section	.text._ZN10layer_norm13ln_fwd_kernelINS_13Kernel_traitsIfffffjLj8192ELj1ELj1ELj8ELj16ENS_18Kernel_traits_baseILj8192EfffffjLj256EEEEELb0ELb1ELb0ELb0EEEvNS_9FwdParamsE,"ax",@progbits
	.align	128
        .global         _ZN10layer_norm13ln_fwd_kernelINS_13Kernel_traitsIfffffjLj8192ELj1ELj1ELj8ELj16ENS_18Kernel_traits_baseILj8192EfffffjLj256EEEEELb0ELb1ELb0ELb0EEEvNS_9FwdParamsE
        .type           _ZN10layer_norm13ln_fwd_kernelINS_13Kernel_traitsIfffffjLj8192ELj1ELj1ELj8ELj16ENS_18Kernel_traits_baseILj8192EfffffjLj256EEEEELb0ELb1ELb0ELb0EEEvNS_9FwdParamsE,@function
        .size           _ZN10layer_norm13ln_fwd_kernelINS_13Kernel_traitsIfffffjLj8192ELj1ELj1ELj8ELj16ENS_18Kernel_traits_baseILj8192EfffffjLj256EEEEELb0ELb1ELb0ELb0EEEvNS_9FwdParamsE,(.L_x_27608 - _ZN10layer_norm13ln_fwd_kernelINS_13Kernel_traitsIfffffjLj8192ELj1ELj1ELj8ELj16ENS_18Kernel_traits_baseILj8192EfffffjLj256EEEEELb0ELb1ELb0ELb0EEEvNS_9FwdParamsE)
        .other          _ZN10layer_norm13ln_fwd_kernelINS_13Kernel_traitsIfffffjLj8192ELj1ELj1ELj8ELj16ENS_18Kernel_traits_baseILj8192EfffffjLj256EEEEELb0ELb1ELb0ELb0EEEvNS_9FwdParamsE,@"STO_CUDA_ENTRY STV_DEFAULT"
_ZN10layer_norm13ln_fwd_kernelINS_13Kernel_traitsIfffffjLj8192ELj1ELj1ELj8ELj16ENS_18Kernel_traits_baseILj8192EfffffjLj256EEEEELb0ELb1ELb0ELb0EEEvNS_9FwdParamsE:
.text._ZN10layer_norm13ln_fwd_kernelINS_13Kernel_traitsIfffffjLj8192ELj1ELj1ELj8ELj16ENS_18Kernel_traits_baseILj8192EfffffjLj256EEEEELb0ELb1ELb0ELb0EEEvNS_9FwdParamsE:
        /* <DEDUP_REMOVED lines=20> */
[----:B------:R-:W-:-:S05]  /*0140*/  ISETP.GE.U32.AND P5, PT, R3, 0x500, PT ;  /* 0x000005000300780c */ /* 0x000fca0003fa6070 */
[----:B------:R-:W0:Y:S08]  /*0150*/  @P1 LDC.64 R88, c[0x0][0x3d0] ;  /* 0x0000f400ff581b82 */ /* 0x000e300000000a00 */
[----:B------:R-:W1:Y:S08]  /*0160*/  @P1 LDC.64 R90, c[0x0][0x438] ;  /* 0x00010e00ff5a1b82 */ /* 0x000e700000000a00 */
[----:B------:R-:W2:Y:S08]  /*0170*/  @P1 LDC.64 R92, c[0x0][0x3e8] ;  /* 0x0000fa00ff5c1b82 */ /* 0x000eb00000000a00 */
[----:B------:R-:W3:Y:S01]  /*0180*/  @P2 LDC.64 R94, c[0x0][0x3d0] ;  /* 0x0000f400ff5e2b82 */ /* 0x000ee20000000a00 */
[----:B------:R-:W-:Y:S01]  /*0190*/  ISETP.GE.U32.AND P6, PT, R3, 0x600, PT ;  /* 0x000006000300780c */ /* 0x000fe20003fc6070 */
[----:B0-----:R-:W-:Y:S01]  /*01a0*/  @P1 IMAD.WIDE.U32 R88, R101, 0x10, R88 ;  /* 0x0000001065581825 */ /* 0x001fe200078e0058 */
[----:B------:R-:W-:-:S04]  /*01b0*/  ISETP.GE.U32.AND P0, PT, R3, 0x700, PT ;  /* 0x000007000300780c */ /* 0x000fc80003f06070 */
[----:B------:R0:W5:Y:S01]  /*01c0*/  @P1 LDG.E.128 R4, desc[UR6][R88.64] ;  /* 0x0000000658041981 */ /* 0x000162000c1e1d00 */
[----:B------:R-:W4:Y:S01]  /*01d0*/  @P2 LDC.64 R96, c[0x0][0x438] ;  /* 0x00010e00ff602b82 */ /* 0x000f220000000a00 */
[----:B-1----:R-:W-:-:S05]  /*01e0*/  @P1 IMAD.WIDE.U32 R90, R101, 0x10, R90 ;  /* 0x00000010655a1825 */ /* 0x002fca00078e005a */
[----:B------:R1:W5:Y:S02]  /*01f0*/  @P1 LDG.E.128 R60, desc[UR6][R90.64] ;  /* 0x000000065a3c1981 */ /* 0x000364000c1e1d00 */
[----:B------:R-:W0:Y:S08]  /*0200*/  @P2 LDC.64 R98, c[0x0][0x3e8] ;  /* 0x0000fa00ff622b82 */ /* 0x000e300000000a00 */
[----:B------:R-:W1:Y:S08]  /*0210*/  @P3 LDC.64 R102, c[0x0][0x3d0] ;  /* 0x0000f400ff663b82 */ /* 0x000e700000000a00 */
[----:B------:R-:W1:Y:S08]  /*0220*/  @P3 LDC.64 R104, c[0x0][0x438] ;  /* 0x00010e00ff683b82 */ /* 0x000e700000000a00 */
[----:B------:R-:W1:Y:S01]  /*0230*/  @P3 LDC.64 R106, c[0x0][0x3e8] ;  /* 0x0000fa00ff6a3b82 */ /* 0x000e620000000a00 */
[----:B--2---:R-:W-:-:S07]  /*0240*/  @P1 IMAD.WIDE.U32 R92, R101, 0x10, R92 ;  /* 0x00000010655c1825 */ /* 0x004fce00078e005c */
[----:B------:R-:W2:Y:S01]  /*0250*/  @P4 LDC.64 R108, c[0x0][0x3d0] ;  /* 0x0000f400ff6c4b82 */ /* 0x000ea20000000a00 */
[----:B------:R-:W-:Y:S01]  /*0260*/  @P1 LOP3.LUT R101, R101, 0x100, RZ, 0xfc, !PT ;  /* 0x0000010065651812 */ /* 0x000fe200078efcff */
[----:B------:R2:W5:Y:S06]  /*0270*/  @P1 LDG.E.128 R8, desc[UR6][R92.64] ;  /* 0x000000065c081981 */ /* 0x00056c000c1e1d00 */
[----:B------:R-:W2:Y:S08]  /*0280*/  @P4 LDC.64 R110, c[0x0][0x438] ;  /* 0x00010e00ff6e4b82 */ /* 0x000eb00000000a00 */
[----:B------:R-:W2:Y:S01]  /*0290*/  @P4 LDC.64 R112, c[0x0][0x3e8] ;  /* 0x0000fa00ff704b82 */ /* 0x000ea20000000a00 */
[----:B---3--:R-:W-:-:S07]  /*02a0*/  @P2 IMAD.WIDE.U32 R94, R101, 0x10, R94 ;  /* 0x00000010655e2825 */ /* 0x008fce00078e005e */
[----:B------:R-:W3:Y:S01]  /*02b0*/  @P5 LDC.64 R114, c[0x0][0x3d0] ;  /* 0x0000f400ff725b82 */ /* 0x000ee20000000a00 */
[C---:B----4-:R-:W-:Y:S01]  /*02c0*/  @P2 IMAD.WIDE.U32 R96, R101.reuse, 0x10, R96 ;  /* 0x0000001065602825 */ /* 0x050fe200078e0060 */
[----:B------:R4:W5:Y:S06]  /*02d0*/  @P2 LDG.E.128 R12, desc[UR6][R94.64] ;  /* 0x000000065e0c2981 */ /* 0x00096c000c1e1d00 */
[----:B------:R-:W4:Y:S01]  /*02e0*/  @P5 LDC.64 R116, c[0x0][0x438] ;  /* 0x00010e00ff745b82 */ /* 0x000f220000000a00 */
[----:B0-----:R-:W-:-:S07]  /*02f0*/  @P2 IMAD.WIDE.U32 R98, R101, 0x10, R98 ;  /* 0x0000001065622825 */ /* 0x001fce00078e0062 */
[----:B------:R-:W0:Y:S01]  /*0300*/  @P5 LDC.64 R88, c[0x0][0x3e8] ;  /* 0x0000fa00ff585b82 */ /* 0x000e220000000a00 */
[----:B------:R-:W-:Y:S01]  /*0310*/  @P2 IADD3 R101, PT, PT, R101, 0x100, RZ ;  /* 0x0000010065652810 */ /* 0x000fe20007ffe0ff */
[----:B------:R0:W5:Y:S06]  /*0320*/  @P2 LDG.E.128 R64, desc[UR6][R96.64] ;  /* 0x0000000660402981 */ /* 0x00016c000c1e1d00 */
[----:B-1----:R-:W1:Y:S01]  /*0330*/  @P6 LDC.64 R90, c[0x0][0x3d0] ;  /* 0x0000f400ff5a6b82 */ /* 0x002e620000000a00 */
[C---:B------:R-:W-:Y:S01]  /*0340*/  @P3 IMAD.WIDE.U32 R102, R101.reuse, 0x10, R102 ;  /* 0x0000001065663825 */ /* 0x040fe200078e0066 */
[----:B------:R0:W5:Y:S06]  /*0350*/  @P2 LDG.E.128 R16, desc[UR6][R98.64] ;  /* 0x0000000662102981 */ /* 0x00016c000c1e1d00 */
[----:B------:R-:W1:Y:S01]  /*0360*/  @P6 LDC.64 R118, c[0x0][0x438] ;  /* 0x00010e00ff766b82 */ /* 0x000e620000000a00 */
[C---:B------:R-:W-:Y:S01]  /*0370*/  @P3 IMAD.WIDE.U32 R104, R101.reuse, 0x10, R104 ;  /* 0x0000001065683825 */ /* 0x040fe200078e0068 */
[----:B------:R0:W5:Y:S06]  /*0380*/  @P3 LDG.E.128 R20, desc[UR6][R102.64] ;  /* 0x0000000666143981 */ /* 0x00016c000c1e1d00 */
[----:B------:R-:W1:Y:S01]  /*0390*/  @P6 LDC.64 R120, c[0x0][0x3e8] ;  /* 0x0000fa00ff786b82 */ /* 0x000e620000000a00 */
[C---:B------:R-:W-:Y:S01]  /*03a0*/  @P3 IMAD.WIDE.U32 R106, R101.reuse, 0x10, R106 ;  /* 0x00000010656a3825 */ /* 0x040fe200078e006a */
[----:B------:R-:W-:Y:S01]  /*03b0*/  @P3 IADD3 R101, PT, PT, R101, 0x100, RZ ;  /* 0x0000010065653810 */ /* 0x000fe20007ffe0ff */
[----:B------:R0:W5:Y:S05]  /*03c0*/  @P3 LDG.E.128 R68, desc[UR6][R104.64] ;  /* 0x0000000668443981 */ /* 0x00016a000c1e1d00 */
[----:B------:R-:W1:Y:S01]  /*03d0*/  @P0 LDC.64 R122, c[0x0][0x3d0] ;  /* 0x0000f400ff7a0b82 */ /* 0x000e620000000a00 */
[C---:B--2---:R-:W-:Y:S01]  /*03e0*/  @P4 IMAD.WIDE.U32 R108, R101.reuse, 0x10, R108 ;  /* 0x00000010656c4825 */ /* 0x044fe200078e006c */
[----:B------:R2:W5:Y:S06]  /*03f0*/  @P3 LDG.E.128 R24, desc[UR6][R106.64] ;  /* 0x000000066a183981 */ /* 0x00056c000c1e1d00 */
[----:B------:R-:W2:Y:S01]  /*0400*/  @P0 LDC.64 R124, c[0x0][0x438] ;  /* 0x00010e00ff7c0b82 */ /* 0x000ea20000000a00 */
[C---:B------:R-:W-:Y:S01]  /*0410*/  @P4 IMAD.WIDE.U32 R110, R101.reuse, 0x10, R110 ;  /* 0x00000010656e4825 */ /* 0x040fe200078e006e */
[----:B------:R0:W5:Y:S06]  /*0420*/  @P4 LDG.E.128 R28, desc[UR6][R108.64] ;  /* 0x000000066c1c4981 */ /* 0x00016c000c1e1d00 */
[----:B------:R-:W2:Y:S01]  /*0430*/  @P0 LDC.64 R92, c[0x0][0x3e8] ;  /* 0x0000fa00ff5c0b82 */ /* 0x000ea20000000a00 */
[C---:B------:R-:W-:Y:S01]  /*0440*/  @P4 IMAD.WIDE.U32 R112, R101.reuse, 0x10, R112 ;  /* 0x0000001065704825 */ /* 0x040fe200078e0070 */
[----:B------:R-:W-:Y:S01]  /*0450*/  @P4 IADD3 R101, PT, PT, R101, 0x100, RZ ;  /* 0x0000010065654810 */ /* 0x000fe20007ffe0ff */
[----:B------:R0:W5:Y:S04]  /*0460*/  @P4 LDG.E.128 R72, desc[UR6][R110.64] ;  /* 0x000000066e484981 */ /* 0x000168000c1e1d00 */
[C---:B---3--:R-:W-:Y:S01]  /*0470*/  @P5 IMAD.WIDE.U32 R114, R101.reuse, 0x10, R114 ;  /* 0x0000001065725825 */ /* 0x048fe200078e0072 */
[----:B------:R3:W5:Y:S03]  /*0480*/  @P4 LDG.E.128 R32, desc[UR6][R112.64] ;  /* 0x0000000670204981 */ /* 0x000766000c1e1d00 */
[C---:B----4-:R-:W-:Y:S01]  /*0490*/  @P5 IMAD.WIDE.U32 R116, R101.reuse, 0x10, R116 ;  /* 0x0000001065745825 */ /* 0x050fe200078e0074 */
[----:B------:R3:W5:Y:S03]  /*04a0*/  @P5 LDG.E.128 R36, desc[UR6][R114.64] ;  /* 0x0000000672245981 */ /* 0x000766000c1e1d00 */
[C---:B0-----:R-:W-:Y:S01]  /*04b0*/  @P5 IMAD.WIDE.U32 R88, R101.reuse, 0x10, R88 ;  /* 0x0000001065585825 */ /* 0x041fe200078e0058 */
[----:B------:R-:W-:Y:S01]  /*04c0*/  @P5 IADD3 R101, PT, PT, R101, 0x100, RZ ;  /* 0x0000010065655810 */ /* 0x000fe20007ffe0ff */
[----:B------:R3:W5:Y:S04]  /*04d0*/  @P5 LDG.E.128 R76, desc[UR6][R116.64] ;  /* 0x00000006744c5981 */ /* 0x000768000c1e1d00 */
[C---:B-1----:R-:W-:Y:S01]  /*04e0*/  @P6 IMAD.WIDE.U32 R90, R101.reuse, 0x10, R90 ;  /* 0x00000010655a6825 */ /* 0x042fe200078e005a */
[----:B------:R3:W5:Y:S03]  /*04f0*/  @P5 LDG.E.128 R40, desc[UR6][R88.64] ;  /* 0x0000000658285981 */ /* 0x000766000c1e1d00 */
[C---:B------:R-:W-:Y:S01]  /*0500*/  @P6 IMAD.WIDE.U32 R118, R101.reuse, 0x10, R118 ;  /* 0x0000001065766825 */ /* 0x040fe200078e0076 */
[----:B------:R3:W5:Y:S03]  /*0510*/  @P6 LDG.E.128 R44, desc[UR6][R90.64] ;  /* 0x000000065a2c6981 */ /* 0x000766000c1e1d00 */
[C---:B------:R-:W-:Y:S01]  /*0520*/  @P6 IMAD.WIDE.U32 R120, R101.reuse, 0x10, R120 ;  /* 0x0000001065786825 */ /* 0x040fe200078e0078 */
[----:B------:R-:W-:Y:S01]  /*0530*/  @P6 IADD3 R101, PT, PT, R101, 0x100, RZ ;  /* 0x0000010065656810 */ /* 0x000fe20007ffe0ff */
[----:B------:R3:W5:Y:S04]  /*0540*/  @P6 LDG.E.128 R80, desc[UR6][R118.64] ;  /* 0x0000000676506981 */ /* 0x000768000c1e1d00 */
[C---:B------:R-:W-:Y:S01]  /*0550*/  @P0 IMAD.WIDE.U32 R122, R101.reuse, 0x10, R122 ;  /* 0x00000010657a0825 */ /* 0x040fe200078e007a */
[----:B------:R3:W5:Y:S03]  /*0560*/  @P6 LDG.E.128 R48, desc[UR6][R120.64] ;  /* 0x0000000678306981 */ /* 0x000766000c1e1d00 */
[C---:B--2---:R-:W-:Y:S01]  /*0570*/  @P0 IMAD.WIDE.U32 R124, R101.reuse, 0x10, R124 ;  /* 0x00000010657c0825 */ /* 0x044fe200078e007c */
[----:B------:R3:W5:Y:S03]  /*0580*/  @P0 LDG.E.128 R52, desc[UR6][R122.64] ;  /* 0x000000067a340981 */ /* 0x000766000c1e1d00 */
[----:B------:R-:W-:Y:S01]  /*0590*/  @P0 IMAD.WIDE.U32 R92, R101, 0x10, R92 ;  /* 0x00000010655c0825 */ /* 0x000fe200078e005c */
        /* <DEDUP_REMOVED lines=8> */
[----:B0-----:R-:W-:-:S06]  /*0620*/  IMAD.WIDE.U32 R88, R101, 0x10, R88 ;  /* 0x0000001065587825 */ /* 0x001fcc00078e0058 */
[----:B------:R-:W5:Y:S01]  /*0630*/  LDG.E.128 R88, desc[UR6][R88.64] ;  /* 0x0000000658587981 */ /* 0x000f62000c1e1d00 */
[----:B-1----:R-:W-:-:S06]  /*0640*/  IMAD.WIDE.U32 R92, R101, 0x10, R92 ;  /* 0x00000010655c7825 */ /* 0x002fcc00078e005c */
[----:B------:R-:W5:Y:S01]  /*0650*/  LDG.E.128 R92, desc[UR6][R92.64] ;  /* 0x000000065c5c7981 */ /* 0x000f62000c1e1d00 */
[----:B--2---:R-:W-:-:S06]  /*0660*/  IMAD.WIDE.U32 R96, R101, 0x10, R96 ;  /* 0x0000001065607825 */ /* 0x004fcc00078e0060 */
[----:B------:R-:W5:Y:S01]  /*0670*/  LDG.E.128 R96, desc[UR6][R96.64] ;  /* 0x0000000660607981 */ /* 0x000f62000c1e1d00 */
[----:B------:R-:W-:Y:S05]  /*0680*/  BRA `(.L_x_24562) ;  /* 0x00000004003c7947 */ /* 0x000fea0003800000 */
.L_x_24561:
        /* <DEDUP_REMOVED lines=10> */
[----:B0-----:R-:W-:-:S05]  /*0730*/  @P5 IMAD.WIDE.U32 R60, R101, 0x10, R60 ;  /* 0x00000010653c5825 */ /* 0x001fca00078e003c */
[----:B------:R0:W5:Y:S02]  /*0740*/  @P5 LDG.E.128 R4, desc[UR6][R60.64] ;  /* 0x000000063c045981 */ /* 0x000164000c1e1d00 */
[----:B------:R-:W4:Y:S01]  /*0750*/  @P3 LDC.64 R68, c[0x0][0x3d0] ;  /* 0x0000f400ff443b82 */ /* 0x000f220000000a00 */
[----:B-1----:R-:W-:-:S07]  /*0760*/  @P5 IMAD.WIDE.U32 R62, R101, 0x10, R62 ;  /* 0x00000010653e5825 */ /* 0x002fce00078e003e */
[----:B------:R-:W1:Y:S01]  /*0770*/  @P3 LDC.64 R70, c[0x0][0x3e8] ;  /* 0x0000fa00ff463b82 */ /* 0x000e620000000a00 */
[----:B------:R1:W5:Y:S01]  /*0780*/  @P5 LDG.E.128 R8, desc[UR6][R62.64] ;  /* 0x000000063e085981 */ /* 0x000362000c1e1d00 */
[----:B------:R-:W-:-:S06]  /*0790*/  @P5 LOP3.LUT R101, R101, 0x100, RZ, 0xfc, !PT ;  /* 0x0000010065655812 */ /* 0x000fcc00078efcff */
[----:B------:R-:W1:Y:S01]  /*07a0*/  @P2 LDC.64 R72, c[0x0][0x3d0] ;  /* 0x0000f400ff482b82 */ /* 0x000e620000000a00 */
[----:B------:R-:W-:-:S07]  /*07b0*/  ISETP.GE.U32.AND P5, PT, R3, 0x700, PT ;  /* 0x000007000300780c */ /* 0x000fce0003fa6070 */
[----:B------:R-:W1:Y:S01]  /*07c0*/  @P2 LDC.64 R74, c[0x0][0x3e8] ;  /* 0x0000fa00ff4a2b82 */ /* 0x000e620000000a00 */
[----:B--2---:R-:W-:-:S07]  /*07d0*/  @P4 IMAD.WIDE.U32 R64, R101, 0x10, R64 ;  /* 0x0000001065404825 */ /* 0x004fce00078e0040 */
[----:B------:R-:W2:Y:S01]  /*07e0*/  @P1 LDC.64 R76, c[0x0][0x3d0] ;  /* 0x0000f400ff4c1b82 */ /* 0x000ea20000000a00 */
[----:B---3--:R-:W-:-:S07]  /*07f0*/  @P4 IMAD.WIDE.U32 R66, R101, 0x10, R66 ;  /* 0x0000001065424825 */ /* 0x008fce00078e0042 */
[----:B------:R-:W3:Y:S01]  /*0800*/  @P1 LDC.64 R78, c[0x0][0x3e8] ;  /* 0x0000fa00ff4e1b82 */ /* 0x000ee20000000a00 */
[----:B------:R-:W-:Y:S01]  /*0810*/  @P4 IADD3 R101, PT, PT, R101, 0x100, RZ ;  /* 0x0000010065654810 */ /* 0x000fe20007ffe0ff */
[----:B------:R-:W5:Y:S06]  /*0820*/  @P4 LDG.E.128 R12, desc[UR6][R64.64] ;  /* 0x00000006400c4981 */ /* 0x000f6c000c1e1d00 */
[----:B------:R-:W3:Y:S01]  /*0830*/  @P0 LDC.64 R80, c[0x0][0x3d0] ;  /* 0x0000f400ff500b82 */ /* 0x000ee20000000a00 */
[----:B----4-:R-:W-:Y:S01]  /*0840*/  @P3 IMAD.WIDE.U32 R68, R101, 0x10, R68 ;  /* 0x0000001065443825 */ /* 0x010fe200078e0044 */
[----:B------:R-:W-:Y:S01]  /*0850*/  ISETP.GE.U32.AND P6, PT, R3, 0x800, PT ;  /* 0x000008000300780c */ /* 0x000fe20003fc6070 */
[----:B------:R-:W5:Y:S05]  /*0860*/  @P4 LDG.E.128 R16, desc[UR6][R66.64] ;  /* 0x0000000642104981 */ /* 0x000f6a000c1e1d00 */
[----:B0-----:R-:W0:Y:S01]  /*0870*/  @P0 LDC.64 R60, c[0x0][0x3e8] ;  /* 0x0000fa00ff3c0b82 */ /* 0x001e220000000a00 */
[C---:B-1----:R-:W-:Y:S01]  /*0880*/  @P3 IMAD.WIDE.U32 R70, R101.reuse, 0x10, R70 ;  /* 0x0000001065463825 */ /* 0x042fe200078e0046 */
[----:B------:R-:W-:Y:S01]  /*0890*/  @P3 IADD3 R101, PT, PT, R101, 0x100, RZ ;  /* 0x0000010065653810 */ /* 0x000fe20007ffe0ff */
[----:B------:R-:W5:Y:S05]  /*08a0*/  @P3 LDG.E.128 R20, desc[UR6][R68.64] ;  /* 0x0000000644143981 */ /* 0x000f6a000c1e1d00 */
[----:B------:R-:W1:Y:S01]  /*08b0*/  @P5 LDC.64 R62, c[0x0][0x3d0] ;  /* 0x0000f400ff3e5b82 */ /* 0x000e620000000a00 */
[C---:B------:R-:W-:Y:S01]  /*08c0*/  @P2 IMAD.WIDE.U32 R72, R101.reuse, 0x10, R72 ;  /* 0x0000001065482825 */ /* 0x040fe200078e0048 */
[----:B------:R-:W5:Y:S06]  /*08d0*/  @P3 LDG.E.128 R24, desc[UR6][R70.64] ;  /* 0x0000000646183981 */ /* 0x000f6c000c1e1d00 */
[----:B------:R-:W4:Y:S01]  /*08e0*/  @P5 LDC.64 R82, c[0x0][0x3e8] ;  /* 0x0000fa00ff525b82 */ /* 0x000f220000000a00 */
[C---:B------:R-:W-:Y:S01]  /*08f0*/  @P2 IMAD.WIDE.U32 R74, R101.reuse, 0x10, R74 ;  /* 0x00000010654a2825 */ /* 0x040fe200078e004a */
[----:B------:R-:W-:Y:S01]  /*0900*/  @P2 IADD3 R101, PT, PT, R101, 0x100, RZ ;  /* 0x0000010065652810 */ /* 0x000fe20007ffe0ff */
[----:B------:R-:W5:Y:S04]  /*0910*/  @P2 LDG.E.128 R28, desc[UR6][R72.64] ;  /* 0x00000006481c2981 */ /* 0x000f68000c1e1d00 */
[C---:B--2---:R-:W-:Y:S01]  /*0920*/  @P1 IMAD.WIDE.U32 R76, R101.reuse, 0x10, R76 ;  /* 0x00000010654c1825 */ /* 0x044fe200078e004c */
[----:B------:R-:W2:Y:S01]  /*0930*/  @P6 LDC.64 R84, c[0x0][0x3d0] ;  /* 0x0000f400ff546b82 */ /* 0x000ea20000000a00 */
[----:B------:R-:W5:Y:S02]  /*0940*/  @P2 LDG.E.128 R32, desc[UR6][R74.64] ;  /* 0x000000064a202981 */ /* 0x000f64000c1e1d00 */
[C---:B---3--:R-:W-:Y:S01]  /*0950*/  @P1 IMAD.WIDE.U32 R78, R101.reuse, 0x10, R78 ;  /* 0x00000010654e1825 */ /* 0x048fe200078e004e */
[----:B------:R-:W-:Y:S01]  /*0960*/  @P1 IADD3 R101, PT, PT, R101, 0x100, RZ ;  /* 0x0000010065651810 */ /* 0x000fe20007ffe0ff */
[----:B------:R-:W5:Y:S03]  /*0970*/  @P1 LDG.E.128 R36, desc[UR6][R76.64] ;  /* 0x000000064c241981 */ /* 0x000f66000c1e1d00 */
[----:B------:R-:W3:Y:S01]  /*0980*/  @P6 LDC.64 R86, c[0x0][0x3e8] ;  /* 0x0000fa00ff566b82 */ /* 0x000ee20000000a00 */
[C---:B------:R-:W-:Y:S01]  /*0990*/  @P0 IMAD.WIDE.U32 R80, R101.reuse, 0x10, R80 ;  /* 0x0000001065500825 */ /* 0x040fe200078e0050 */
[----:B------:R-:W5:Y:S03]  /*09a0*/  @P1 LDG.E.128 R40, desc[UR6][R78.64] ;  /* 0x000000064e281981 */ /* 0x000f66000c1e1d00 */
[C---:B0-----:R-:W-:Y:S01]  /*09b0*/  @P0 IMAD.WIDE.U32 R102, R101.reuse, 0x10, R60 ;  /* 0x0000001065660825 */ /* 0x041fe200078e003c */
[----:B------:R-:W-:Y:S01]  /*09c0*/  @P0 IADD3 R101, PT, PT, R101, 0x100, RZ ;  /* 0x0000010065650810 */ /* 0x000fe20007ffe0ff */
[----:B------:R0:W5:Y:S04]  /*09d0*/  @P0 LDG.E.128 R44, desc[UR6][R80.64] ;  /* 0x00000006502c0981 */ /* 0x000168000c1e1d00 */
[C---:B-1----:R-:W-:Y:S01]  /*09e0*/  @P5 IMAD.WIDE.U32 R104, R101.reuse, 0x10, R62 ;  /* 0x0000001065685825 */ /* 0x042fe200078e003e */
[----:B------:R-:W5:Y:S03]  /*09f0*/  @P0 LDG.E.128 R48, desc[UR6][R102.64] ;  /* 0x0000000666300981 */ /* 0x000f66000c1e1d00 */
[C---:B----4-:R-:W-:Y:S01]  /*0a00*/  @P5 IMAD.WIDE.U32 R106, R101.reuse, 0x10, R82 ;  /* 0x00000010656a5825 */ /* 0x050fe200078e0052 */
[----:B------:R-:W5:Y:S04]  /*0a10*/  @P5 LDG.E.128 R52, desc[UR6][R104.64] ;  /* 0x0000000668345981 */ /* 0x000f68000c1e1d00 */
[----:B------:R-:W5:Y:S01]  /*0a20*/  @P5 LDG.E.128 R56, desc[UR6][R106.64] ;  /* 0x000000066a385981 */ /* 0x000f62000c1e1d00 */
[----:B------:R-:W-:-:S05]  /*0a30*/  @P5 IADD3 R101, PT, PT, R101, 0x100, RZ ;  /* 0x0000010065655810 */ /* 0x000fca0007ffe0ff */
[----:B--2---:R-:W-:-:S04]  /*0a40*/  @P6 IMAD.WIDE.U32 R60, R101, 0x10, R84 ;  /* 0x00000010653c6825 */ /* 0x004fc800078e0054 */
[----:B---3--:R-:W-:Y:S01]  /*0a50*/  @P6 IMAD.WIDE.U32 R62, R101, 0x10, R86 ;  /* 0x00000010653e6825 */ /* 0x008fe200078e0056 */
[----:B------:R-:W5:Y:S01]  /*0a60*/  @P6 LDG.E.128 R88, desc[UR6][R60.64] ;  /* 0x000000063c586981 */ /* 0x000f62000c1e1d00 */
[----:B------:R-:W-:Y:S02]  /*0a70*/  CS2R R86, SRZ ;  /* 0x0000000000567805 */ /* 0x000fe4000001ff00 */
[----:B------:R-:W-:Y:S02]  /*0a80*/  CS2R R84, SRZ ;  /* 0x0000000000547805 */ /* 0x000fe4000001ff00 */
[----:B------:R-:W-:Y:S01]  /*0a90*/  CS2R R82, SRZ ;  /* 0x0000000000527805 */ /* 0x000fe2000001ff00 */
[----:B------:R1:W5:Y:S01]  /*0aa0*/  @P6 LDG.E.128 R96, desc[UR6][R62.64] ;  /* 0x000000063e606981 */ /* 0x000362000c1e1d00 */
[----:B0-----:R-:W-:Y:S02]  /*0ab0*/  CS2R R80, SRZ ;  /* 0x0000000000507805 */ /* 0x001fe4000001ff00 */
        /* <DEDUP_REMOVED lines=8> */
[----:B-1----:R-:W-:Y:S02]  /*0b40*/  CS2R R62, SRZ ;  /* 0x00000000003e7805 */ /* 0x002fe4000001ff00 */
[----:B------:R-:W-:Y:S02]  /*0b50*/  CS2R R60, SRZ ;  /* 0x00000000003c7805 */ /* 0x000fe4000001ff00 */
[----:B------:R-:W-:Y:S02]  /*0b60*/  @P6 CS2R R94, SRZ ;  /* 0x00000000005e6805 */ /* 0x000fe4000001ff00 */
[----:B------:R-:W-:-:S07]  /*0b70*/  @P6 CS2R R92, SRZ ;  /* 0x00000000005c6805 */ /* 0x000fce000001ff00 */
.L_x_24562:
[----:B------:R-:W-:Y:S05]  /*0b80*/  BSYNC.RECONVERGENT B0 ;  /* 0x0000000000007941 */ /* 0x000fea0003800200 */
.L_x_24560:
        /* <DEDUP_REMOVED lines=8> */
[----:B------:R-:W-:Y:S01]  /*0c10*/  SHF.R.U32.HI R100, RZ, 0x1, R100 ;  /* 0x00000001ff647819 */ /* 0x000fe20000011664 */
[----:B------:R-:W2:Y:S01]  /*0c20*/  LDCU.U8 UR10, c[0x0][0x410] ;  /* 0x00008200ff0a77ac */ /* 0x000ea20008000000 */
[----:B------:R-:W-:Y:S02]  /*0c30*/  VIADDMNMX R102, R101, -R102, RZ, !PT ;  /* 0x8000006665667246 */ /* 0x000fe400078001ff */
[----:B------:R-:W-:Y:S01]  /*0c40*/  LOP3.LUT R137, R100, 0x7fffff80, RZ, 0xc0, !PT ;  /* 0x7fffff8064897812 */ /* 0x000fe200078ec0ff */
[----:B------:R-:W3:Y:S01]  /*0c50*/  LDCU UR11, c[0x0][0x400] ;  /* 0x00008000ff0b77ac */ /* 0x000ee20008000800 */
[----:B------:R-:W-:-:S02]  /*0c60*/  VIMNMX R102, PT, PT, R102, 0x20, PT ;  /* 0x0000002066667848 */ /* 0x000fc40003fe0100 */
[----:B------:R-:W-:Y:S01]  /*0c70*/  SHF.L.U32 R0, R0, 0x5, RZ ;  /* 0x0000000500007819 */ /* 0x000fe200000006ff */
[----:B------:R-:W4:Y:S01]  /*0c80*/  LDCU.64 UR8, c[0x0][0x3a0] ;  /* 0x00007400ff0877ac */ /* 0x000f220008000a00 */
[----:B------:R-:W-:Y:S02]  /*0c90*/  LEA R102, R102, R137, 0x2 ;  /* 0x0000008966667211 */ /* 0x000fe400078e10ff */
[----:B------:R-:W-:Y:S01]  /*0ca0*/  LOP3.LUT R0, R0, 0x3e0, RZ, 0xc0, !PT ;  /* 0x000003e000007812 */ /* 0x000fe200078ec0ff */
[----:B------:R-:W-:Y:S01]  /*0cb0*/  UPLOP3.LUT UP0, UPT, UPT, UPT, UPT, 0x40, 0x4 ;  /* 0x000000000004789c */ /* 0x000fe20003f0e870 */
[----:B------:R-:W-:Y:S02]  /*0cc0*/  I2FP.F32.U32 R102, R102 ;  /* 0x0000006600667245 */ /* 0x000fe40000201000 */
[----:B------:R-:W-:Y:S02]  /*0cd0*/  VIADDMNMX R0, R101, -R0, RZ, !PT ;  /* 0x8000000065007246 */ /* 0x000fe400078001ff */
[----:B------:R0:W0:Y:S02]  /*0ce0*/  MUFU.RCP R136, R102 ;  /* 0x0000006600887308 */ /* 0x0000240000001000 */
[----:B0-----:R-:W-:-:S02]  /*0cf0*/  ISETP.NE.U32.AND P0, PT, R104, RZ, PT ;  /* 0x000000ff6800720c */ /* 0x001fc40003f05070 */
[----:B------:R-:W-:Y:S02]  /*0d00*/  VIMNMX R0, PT, PT, R0, 0x20, PT ;  /* 0x0000002000007848 */ /* 0x000fe40003fe0100 */
[----:B------:R-:W-:Y:S02]  /*0d10*/  ISETP.NE.AND.EX P0, PT, R105, RZ, PT, P0 ;  /* 0x000000ff6900720c */ /* 0x000fe40003f05300 */
[----:B-1234-:R-:W-:-:S11]  /*0d20*/  LEA R137, R0, R137, 0x2 ;  /* 0x0000008900897211 */ /* 0x01efd600078e10ff */
.L_x_24599:
[----:B------:R-:W0:Y:S01]  /*0d30*/  @P0 LDC.64 R142, c[0x0][0x3e0] ;  /* 0x0000f800ff8e0b82 */ /* 0x000e220000000a00 */
[----:B------:R-:W-:Y:S01]  /*0d40*/  IMAD R0, R2, UR12, RZ ;  /* 0x0000000c02007c24 */ /* 0x000fe2000f8e02ff */
[C---:B------:R-:W-:Y:S01]  /*0d50*/  ISETP.GE.U32.AND P6, PT, R3.reuse, 0x200, PT ;  /* 0x000002000300780c */ /* 0x040fe20003fc6070 */
[----:B-1----:R-:W1:Y:S01]  /*0d60*/  S2R R139, SR_TID.X ;  /* 0x00000000008b7919 */ /* 0x002e620000002100 */
[C---:B------:R-:W-:Y:S02]  /*0d70*/  ISETP.GE.U32.AND P1, PT, R3.reuse, 0x100, PT ;  /* 0x000001000300780c */ /* 0x040fe40003f26070 */
[----:B--234-:R-:W-:Y:S02]  /*0d80*/  SHF.R.S32.HI R141, RZ, 0x1f, R0 ;  /* 0x0000001fff8d7819 */ /* 0x01cfe40000011400 */
[----:B------:R-:W-:Y:S02]  /*0d90*/  ISETP.GE.U32.AND P5, PT, R3, 0x300, PT ;  /* 0x000003000300780c */ /* 0x000fe40003fa6070 */
[----:B------:R-:W-:-:S02]  /*0da0*/  LEA.HI R138, R141, R0, RZ, 0x2 ;  /* 0x000000008d8a7211 */ /* 0x000fc400078f10ff */
[----:B------:R-:W-:Y:S01]  /*0db0*/  P2R R0, PR, RZ, 0x40 ;  /* 0x00000040ff007803 */ /* 0x000fe20000000000 */
[----:B------:R-:W-:Y:S01]  /*0dc0*/  HFMA2 R0, -RZ, RZ, 1.875, 0 ;  /* 0x3f800000ff007431 */ /* 0x000fe200000001ff */
[C---:B------:R-:W-:Y:S01]  /*0dd0*/  ISETP.GE.U32.AND P4, PT, R3.reuse, 0x400, PT ;  /* 0x000004000300780c */ /* 0x040fe20003f86070 */
[----:B------:R-:W-:Y:S01]  /*0de0*/  BSSY.RECONVERGENT B0, `(.L_x_24563) ;  /* 0x0000021000007945 */ /* 0x000fe20003800200 */
[----:B------:R-:W-:Y:S02]  /*0df0*/  P2R R140, PR, RZ, 0x20 ;  /* 0x00000020ff8c7803 */ /* 0x000fe40000000000 */
[----:B------:R-:W-:Y:S02]  /*0e00*/  P2R R140, PR, RZ, 0x10 ;  /* 0x00000010ff8c7803 */ /* 0x000fe40000000000 */
[----:B------:R-:W-:Y:S01]  /*0e10*/  ISETP.GE.U32.AND P2, PT, R3, 0x500, PT ;  /* 0x000005000300780c */ /* 0x000fe20003f46070 */
[----:B0-----:R-:W-:-:S05]  /*0e20*/  @P0 IMAD.WIDE R142, R2, 0x4, R142 ;  /* 0x00000004028e0825 */ /* 0x001fca00078e028e */
[----:B-----5:R0:W5:Y:S01]  /*0e30*/  @P0 LDG.E R0, desc[UR6][R142.64] ;  /* 0x000000068e000981 */ /* 0x020162000c1e1900 */
[----:B-1----:R-:W-:-:S04]  /*0e40*/  LEA.HI.SX32 R138, R138, R139, 0x1e ;  /* 0x0000008b8a8a7211 */ /* 0x002fc800078ff2ff */
[----:B------:R-:W-:Y:S01]  /*0e50*/  MOV R140, R138 ;  /* 0x0000008a008c7202 */ /* 0x000fe20000000f00 */
[----:B------:R-:W-:Y:S06]  /*0e60*/  @!P1 BRA `(.L_x_24564) ;  /* 0x0000000000609947 */ /* 0x000fec0003800000 */
[----:B------:R-:W-:Y:S01]  /*0e70*/  ISETP.NE.U32.AND P3, PT, RZ, UR8, PT ;  /* 0x00000008ff007c0c */ /* 0x000fe2000bf65070 */
[----:B------:R-:W1:Y:S03]  /*0e80*/  LDC.64 R140, c[0x0][0x390] ;  /* 0x0000e400ff8c7b82 */ /* 0x000e660000000a00 */
[----:B------:R-:W-:-:S05]  /*0e90*/  ISETP.NE.AND.EX P3, PT, RZ, UR9, PT, P3 ;  /* 0x00000009ff007c0c */ /* 0x000fca000bf65330 */
[----:B------:R-:W2:Y:S08]  /*0ea0*/  LDC.64 R144, c[0x0][0x3a8] ;  /* 0x0000ea00ff907b82 */ /* 0x000eb00000000a00 */
[----:B0-----:R-:W0:Y:S01]  /*0eb0*/  @P3 LDC.64 R142, c[0x0][0x3a0] ;  /* 0x0000e800ff8e3b82 */ /* 0x001e220000000a00 */
[----:B-1----:R-:W-:-:S05]  /*0ec0*/  IMAD.WIDE.U32 R140, R138, 0x10, R140 ;  /* 0x000000108a8c7825 */ /* 0x002fca00078e008c */
[----:B------:R-:W3:Y:S01]  /*0ed0*/  LDG.E.128 R132, desc[UR6][R140.64] ;  /* 0x000000068c847981 */ /* 0x000ee2000c1e1d00 */
[----:B0-----:R-:W-:-:S05]  /*0ee0*/  @P3 IMAD.WIDE.U32 R142, R138, 0x10, R142 ;  /* 0x000000108a8e3825 */ /* 0x001fca00078e008e */
[----:B------:R2:W4:Y:S02]  /*0ef0*/  @P3 LDG.E.128 R100, desc[UR6][R142.64] ;  /* 0x000000068e643981 */ /* 0x000524000c1e1d00 */
[C---:B--2---:R-:W-:Y:S01]  /*0f00*/  IMAD.WIDE.U32 R142, R138.reuse, 0x10, R144 ;  /* 0x000000108a8e7825 */ /* 0x044fe200078e0090 */
[----:B------:R-:W-:-:S03]  /*0f10*/  IADD3 R140, PT, PT, R138, 0x100, RZ ;  /* 0x000001008a8c7810 */ /* 0x000fc60007ffe0ff */
[-C--:B---3-5:R-:W-:Y:S01]  /*0f20*/  FMUL.FTZ R147, R132, R0.reuse ;  /* 0x0000000084937220 */ /* 0x0a8fe20000410000 */
[-C--:B------:R-:W-:Y:S01]  /*0f30*/  FMUL.FTZ R146, R133, R0.reuse ;  /* 0x0000000085927220 */ /* 0x080fe20000410000 */
[-C--:B------:R-:W-:Y:S01]  /*0f40*/  FMUL.FTZ R149, R134, R0.reuse ;  /* 0x0000000086957220 */ /* 0x080fe20000410000 */
[----:B------:R-:W-:Y:S01]  /*0f50*/  FMUL.FTZ R148, R135, R0 ;  /* 0x0000000087947220 */ /* 0x000fe20000410000 */
[----:B----4-:R-:W-:Y:S01]  /*0f60*/  @P3 FFMA.FTZ R132, R147, R8, R100 ;  /* 0x0000000893843223 */ /* 0x010fe20000010064 */
[----:B------:R-:W-:Y:S01]  /*0f70*/  @P3 FFMA.FTZ R133, R146, R9, R101 ;  /* 0x0000000992853223 */ /* 0x000fe20000010065 */
[----:B------:R-:W-:Y:S01]  /*0f80*/  @P3 FFMA.FTZ R134, R149, R10, R102 ;  /* 0x0000000a95863223 */ /* 0x000fe20000010066 */
[----:B------:R-:W-:Y:S01]  /*0f90*/  @P3 FFMA.FTZ R135, R148, R11, R103 ;  /* 0x0000000b94873223 */ /* 0x000fe20000010067 */
[----:B------:R-:W-:Y:S01]  /*0fa0*/  @!P3 FMUL.FTZ R132, R147, R8 ;  /* 0x000000089384b220 */ /* 0x000fe20000410000 */
[----:B------:R-:W-:Y:S01]  /*0fb0*/  @!P3 FMUL.FTZ R133, R146, R9 ;  /* 0x000000099285b220 */ /* 0x000fe20000410000 */
[----:B------:R-:W-:Y:S01]  /*0fc0*/  @!P3 FMUL.FTZ R134, R149, R10 ;  /* 0x0000000a9586b220 */ /* 0x000fe20000410000 */
[----:B------:R-:W-:-:S05]  /*0fd0*/  @!P3 FMUL.FTZ R135, R148, R11 ;  /* 0x0000000b9487b220 */ /* 0x000fca0000410000 */
[----:B------:R1:W-:Y:S02]  /*0fe0*/  STG.E.128 desc[UR6][R142.64], R132 ;  /* 0x000000848e007986 */ /* 0x0003e4000c101d06 */
.L_x_24564:
[----:B------:R-:W-:Y:S05]  /*0ff0*/  BSYNC.RECONVERGENT B0 ;  /* 0x0000000000007941 */ /* 0x000fea0003800200 */
.L_x_24563:
[----:B------:R-:W-:Y:S04]  /*1000*/  BSSY.RECONVERGENT B0, `(.L_x_24565) ;  /* 0x000001a000007945 */ /* 0x000fe80003800200 */
[----:B------:R-:W-:Y:S05]  /*1010*/  @!P6 BRA `(.L_x_24566) ;  /* 0x000000000060e947 */ /* 0x000fea0003800000 */
[----:B------:R-:W-:Y:S01]  /*1020*/  ISETP.NE.U32.AND P3, PT, RZ, UR8, PT ;  /* 0x00000008ff007c0c */ /* 0x000fe2000bf65070 */
[----:B01----:R-:W0:Y:S03]  /*1030*/  LDC.64 R142, c[0x0][0x390] ;  /* 0x0000e400ff8e7b82 */ /* 0x003e260000000a00 */
[----:B------:R-:W-:-:S05]  /*1040*/  ISETP.NE.AND.EX P3, PT, RZ, UR9, PT, P3 ;  /* 0x00000009ff007c0c */ /* 0x000fca000bf65330 */
[----:B------:R-:W1:Y:S08]  /*1050*/  LDC.64 R146, c[0x0][0x3a8] ;  /* 0x0000ea00ff927b82 */ /* 0x000e700000000a00 */
[----:B------:R-:W2:Y:S01]  /*1060*/  @P3 LDC.64 R144, c[0x0][0x3a0] ;  /* 0x0000e800ff903b82 */ /* 0x000ea20000000a00 */
[----:B0-----:R-:W-:-:S05]  /*1070*/  IMAD.WIDE.U32 R142, R140, 0x10, R142 ;  /* 0x000000108c8e7825 */ /* 0x001fca00078e008e */
[----:B------:R1:W3:Y:S01]  /*1080*/  LDG.E.128 R124, desc[UR6][R142.64] ;  /* 0x000000068e7c7981 */ /* 0x0002e2000c1e1d00 */
[----:B--2---:R-:W-:-:S05]  /*1090*/  @P3 IMAD.WIDE.U32 R144, R140, 0x10, R144 ;  /* 0x000000108c903825 */ /* 0x004fca00078e0090 */
[----:B------:R-:W2:Y:S01]  /*10a0*/  @P3 LDG.E.128 R100, desc[UR6][R144.64] ;  /* 0x0000000690643981 */ /* 0x000ea2000c1e1d00 */
[C---:B-1----:R-:W-:Y:S01]  /*10b0*/  IMAD.WIDE.U32 R142, R140.reuse, 0x10, R146 ;  /* 0x000000108c8e7825 */ /* 0x042fe200078e0092 */
[----:B------:R-:W-:-:S03]  /*10c0*/  IADD3 R140, PT, PT, R140, 0x100, RZ ;  /* 0x000001008c8c7810 */ /* 0x000fc60007ffe0ff */
[-C--:B---3-5:R-:W-:Y:S01]  /*10d0*/  FMUL.FTZ R141, R124, R0.reuse ;  /* 0x000000007c8d7220 */ /* 0x0a8fe20000410000 */
[-C--:B------:R-:W-:Y:S01]  /*10e0*/  FMUL.FTZ R148, R125, R0.reuse ;  /* 0x000000007d947220 */ /* 0x080fe20000410000 */
[-C--:B------:R-:W-:Y:S01]  /*10f0*/  FMUL.FTZ R149, R126, R0.reuse ;  /* 0x000000007e957220 */ /* 0x080fe20000410000 */
[----:B------:R-:W-:Y:S01]  /*1100*/  FMUL.FTZ R150, R127, R0 ;  /* 0x000000007f967220 */ /* 0x000fe20000410000 */
[----:B--2---:R-:W-:Y:S01]  /*1110*/  @P3 FFMA.FTZ R124, R141, R16, R100 ;  /* 0x000000108d7c3223 */ /* 0x004fe20000010064 */
        /* <DEDUP_REMOVED lines=8> */
.L_x_24566:
[----:B------:R-:W-:Y:S05]  /*11a0*/  BSYNC.RECONVERGENT B0 ;  /* 0x0000000000007941 */ /* 0x000fea0003800200 */
.L_x_24565:
[----:B------:R-:W-:Y:S04]  /*11b0*/  BSSY.RECONVERGENT B0, `(.L_x_24567) ;  /* 0x000001a000007945 */ /* 0x000fe80003800200 */
[----:B------:R-:W-:Y:S05]  /*11c0*/  @!P5 BRA `(.L_x_24568) ;  /* 0x000000000060d947 */ /* 0x000fea0003800000 */
[----:B------:R-:W-:Y:S01]  /*11d0*/  ISETP.NE.U32.AND P3, PT, RZ, UR8, PT ;  /* 0x00000008ff007c0c */ /* 0x000fe2000bf65070 */
[----:B------:R-:W0:Y:S03]  /*11e0*/  LDC.64 R104, c[0x0][0x390] ;  /* 0x0000e400ff687b82 */ /* 0x000e260000000a00 */
[----:B------:R-:W-:-:S05]  /*11f0*/  ISETP.NE.AND.EX P3, PT, RZ, UR9, PT, P3 ;  /* 0x00000009ff007c0c */ /* 0x000fca000bf65330 */
[----:B------:R-:W3:Y:S08]  /*1200*/  LDC.64 R146, c[0x0][0x3a8] ;  /* 0x0000ea00ff927b82 */ /* 0x000ef00000000a00 */
[----:B------:R-:W4:Y:S01]  /*1210*/  @P3 LDC.64 R106, c[0x0][0x3a0] ;  /* 0x0000e800ff6a3b82 */ /* 0x000f220000000a00 */
[----:B012---:R-:W-:-:S04]  /*1220*/  IMAD.WIDE.U32 R142, R140, 0x10, R104 ;  /* 0x000000108c8e7825 */ /* 0x007fc800078e0068 */
[C---:B----4-:R-:W-:Y:S02]  /*1230*/  @P3 IMAD.WIDE.U32 R144, R140.reuse, 0x10, R106 ;  /* 0x000000108c903825 */ /* 0x050fe400078e006a */
[----:B------:R-:W2:Y:S04]  /*1240*/  LDG.E.128 R104, desc[UR6][R142.64] ;  /* 0x000000068e687981 */ /* 0x000ea8000c1e1d00 */
[----:B------:R-:W4:Y:S01]  /*1250*/  @P3 LDG.E.128 R100, desc[UR6][R144.64] ;  /* 0x0000000690643981 */ /* 0x000f22000c1e1d00 */
[C---:B---3--:R-:W-:Y:S01]  /*1260*/  IMAD.WIDE.U32 R146, R140.reuse, 0x10, R146 ;  /* 0x000000108c927825 */ /* 0x048fe200078e0092 */
[----:B------:R-:W-:-:S03]  /*1270*/  IADD3 R140, PT, PT, R140, 0x100, RZ ;  /* 0x000001008c8c7810 */ /* 0x000fc60007ffe0ff */
[-C--:B--2--5:R-:W-:Y:S01]  /*1280*/  FMUL.FTZ R141, R104, R0.reuse ;  /* 0x00000000688d7220 */ /* 0x0a4fe20000410000 */
        /* <DEDUP_REMOVED lines=12> */
.L_x_24568:
[----:B------:R-:W-:Y:S05]  /*1350*/  BSYNC.RECONVERGENT B0 ;  /* 0x0000000000007941 */ /* 0x000fea0003800200 */
.L_x_24567:
[----:B------:R-:W-:Y:S04]  /*1360*/  BSSY.RECONVERGENT B0, `(.L_x_24569) ;  /* 0x000001a000007945 */ /* 0x000fe80003800200 */
[----:B------:R-:W-:Y:S05]  /*1370*/  @!P4 BRA `(.L_x_24570) ;  /* 0x000000000060c947 */ /* 0x000fea0003800000 */
[----:B------:R-:W-:Y:S01]  /*1380*/  ISETP.NE.U32.AND P3, PT, RZ, UR8, PT ;  /* 0x00000008ff007c0c */ /* 0x000fe2000bf65070 */
[----:B------:R-:W0:Y:S03]  /*1390*/  LDC.64 R108, c[0x0][0x390] ;  /* 0x0000e400ff6c7b82 */ /* 0x000e260000000a00 */
[----:B------:R-:W-:-:S05]  /*13a0*/  ISETP.NE.AND.EX P3, PT, RZ, UR9, PT, P3 ;  /* 0x00000009ff007c0c */ /* 0x000fca000bf65330 */
[----:B---3--:R-:W3:Y:S08]  /*13b0*/  LDC.64 R146, c[0x0][0x3a8] ;  /* 0x0000ea00ff927b82 */ /* 0x008ef00000000a00 */
        /* <DEDUP_REMOVED lines=20> */
.L_x_24570:
[----:B------:R-:W-:Y:S05]  /*1500*/  BSYNC.RECONVERGENT B0 ;  /* 0x0000000000007941 */ /* 0x000fea0003800200 */
.L_x_24569:
[----:B------:R-:W-:Y:S04]  /*1510*/  BSSY.RECONVERGENT B0, `(.L_x_24571) ;  /* 0x000001a000007945 */ /* 0x000fe80003800200 */
[----:B------:R-:W-:Y:S05]  /*1520*/  @!P2 BRA `(.L_x_24572) ;  /* 0x000000000060a947 */ /* 0x000fea0003800000 */
[----:B------:R-:W-:Y:S01]  /*1530*/  ISETP.NE.U32.AND P3, PT, RZ, UR8, PT ;  /* 0x00000008ff007c0c */ /* 0x000fe2000bf65070 */
[----:B------:R-:W0:Y:S03]  /*1540*/  LDC.64 R112, c[0x0][0x390] ;  /* 0x0000e400ff707b82 */ /* 0x000e260000000a00 */
[----:B------:R-:W-:-:S05]  /*1550*/  ISETP.NE.AND.EX P3, PT, RZ, UR9, PT, P3 ;  /* 0x00000009ff007c0c */ /* 0x000fca000bf65330 */
[----:B---34-:R-:W3:Y:S08]  /*1560*/  LDC.64 R146, c[0x0][0x3a8] ;  /* 0x0000ea00ff927b82 */ /* 0x018ef00000000a00 */
        /* <DEDUP_REMOVED lines=20> */
.L_x_24572:
[----:B------:R-:W-:Y:S05]  /*16b0*/  BSYNC.RECONVERGENT B0 ;  /* 0x0000000000007941 */ /* 0x000fea0003800200 */
.L_x_24571:
[----:B------:R-:W-:Y:S01]  /*16c0*/  ISETP.GE.U32.AND P3, PT, R3, 0x600, PT ;  /* 0x000006000300780c */ /* 0x000fe20003f66070 */
[----:B------:R-:W-:-:S12]  /*16d0*/  BSSY.RECONVERGENT B0, `(.L_x_24573) ;  /* 0x000001a000007945 */ /* 0x000fd80003800200 */
[----:B------:R-:W-:Y:S05]  /*16e0*/  @!P3 BRA `(.L_x_24574) ;  /* 0x000000000060b947 */ /* 0x000fea0003800000 */
[----:B------:R-:W-:Y:S01]  /*16f0*/  ISETP.NE.U32.AND P4, PT, RZ, UR8, PT ;  /* 0x00000008ff007c0c */ /* 0x000fe2000bf85070 */
[----:B------:R-:W0:Y:S03]  /*1700*/  LDC.64 R116, c[0x0][0x390] ;  /* 0x0000e400ff747b82 */ /* 0x000e260000000a00 */
[----:B------:R-:W-:-:S13]  /*1710*/  ISETP.NE.AND.EX P4, PT, RZ, UR9, PT, P4 ;  /* 0x00000009ff007c0c */ /* 0x000fda000bf85340 */
[----:B------:R-:W3:Y:S01]  /*1720*/  @P4 LDC.64 R118, c[0x0][0x3a0] ;  /* 0x0000e800ff764b82 */ /* 0x000ee20000000a00 */
[----:B012---:R-:W-:-:S04]  /*1730*/  IMAD.WIDE.U32 R142, R140, 0x10, R116 ;  /* 0x000000108c8e7825 */ /* 0x007fc800078e0074 */
[C---:B---3--:R-:W-:Y:S02]  /*1740*/  @P4 IMAD.WIDE.U32 R144, R140.reuse, 0x10, R118 ;  /* 0x000000108c904825 */ /* 0x048fe400078e0076 */
[----:B------:R0:W2:Y:S04]  /*1750*/  LDG.E.128 R116, desc[UR6][R142.64] ;  /* 0x000000068e747981 */ /* 0x0000a8000c1e1d00 */
[----:B------:R-:W3:Y:S01]  /*1760*/  @P4 LDG.E.128 R100, desc[UR6][R144.64] ;  /* 0x0000000690644981 */ /* 0x000ee2000c1e1d00 */
[----:B0-----:R-:W0:Y:S02]  /*1770*/  LDC.64 R142, c[0x0][0x3a8] ;  /* 0x0000ea00ff8e7b82 */ /* 0x001e240000000a00 */
[C---:B0-----:R-:W-:Y:S01]  /*1780*/  IMAD.WIDE.U32 R142, R140.reuse, 0x10, R142 ;  /* 0x000000108c8e7825 */ /* 0x041fe200078e008e */
[----:B------:R-:W-:-:S03]  /*1790*/  IADD3 R140, PT, PT, R140, 0x100, RZ ;  /* 0x000001008c8c7810 */ /* 0x000fc60007ffe0ff */
[-C--:B--2--5:R-:W-:Y:S01]  /*17a0*/  FMUL.FTZ R141, R116, R0.reuse ;  /* 0x00000000748d7220 */ /* 0x0a4fe20000410000 */
[-C--:B----4-:R-:W-:Y:S01]  /*17b0*/  FMUL.FTZ R146, R117, R0.reuse ;  /* 0x0000000075927220 */ /* 0x090fe20000410000 */
[-C--:B------:R-:W-:Y:S01]  /*17c0*/  FMUL.FTZ R147, R118, R0.reuse ;  /* 0x0000000076937220 */ /* 0x080fe20000410000 */
[----:B------:R-:W-:Y:S01]  /*17d0*/  FMUL.FTZ R148, R119, R0 ;  /* 0x0000000077947220 */ /* 0x000fe20000410000 */
[----:B---3--:R-:W-:Y:S01]  /*17e0*/  @P4 FFMA.FTZ R116, R141, R48, R100 ;  /* 0x000000308d744223 */ /* 0x008fe20000010064 */
        /* <DEDUP_REMOVED lines=8> */
.L_x_24574:
[----:B------:R-:W-:Y:S05]  /*1870*/  BSYNC.RECONVERGENT B0 ;  /* 0x0000000000007941 */ /* 0x000fea0003800200 */
.L_x_24573:
        /* <DEDUP_REMOVED lines=27> */
.L_x_24576:
[----:B------:R-:W-:Y:S05]  /*1a30*/  BSYNC.RECONVERGENT B0 ;  /* 0x0000000000007941 */ /* 0x000fea0003800200 */
.L_x_24575:
[----:B------:R-:W-:Y:S01]  /*1a40*/  ISETP.GE.U32.AND P5, PT, R3, 0x800, PT ;  /* 0x000008000300780c */ /* 0x000fe20003fa6070 */
[----:B------:R-:W-:-:S12]  /*1a50*/  BSSY.RECONVERGENT B0, `(.L_x_24577) ;  /* 0x0000019000007945 */ /* 0x000fd80003800200 */
[----:B------:R-:W-:Y:S05]  /*1a60*/  @!P5 BRA `(.L_x_24578) ;  /* 0x00000000005cd947 */ /* 0x000fea0003800000 */
[----:B------:R-:W-:Y:S01]  /*1a70*/  ISETP.NE.U32.AND P6, PT, RZ, UR8, PT ;  /* 0x00000008ff007c0c */ /* 0x000fe2000bfc5070 */
[----:B012---:R-:W0:Y:S03]  /*1a80*/  LDC.64 R142, c[0x0][0x390] ;  /* 0x0000e400ff8e7b82 */ /* 0x007e260000000a00 */
[----:B------:R-:W-:-:S13]  /*1a90*/  ISETP.NE.AND.EX P6, PT, RZ, UR9, PT, P6 ;  /* 0x00000009ff007c0c */ /* 0x000fda000bfc5360 */
[----:B------:R-:W1:Y:S01]  /*1aa0*/  @P6 LDC.64 R144, c[0x0][0x3a0] ;  /* 0x0000e800ff906b82 */ /* 0x000e620000000a00 */
[----:B0-----:R-:W-:-:S05]  /*1ab0*/  IMAD.WIDE.U32 R142, R140, 0x10, R142 ;  /* 0x000000108c8e7825 */ /* 0x001fca00078e008e */
[----:B------:R0:W2:Y:S02]  /*1ac0*/  LDG.E.128 R128, desc[UR6][R142.64] ;  /* 0x000000068e807981 */ /* 0x0000a4000c1e1d00 */
[----:B0-----:R-:W0:Y:S01]  /*1ad0*/  LDC.64 R142, c[0x0][0x3a8] ;  /* 0x0000ea00ff8e7b82 */ /* 0x001e220000000a00 */
[----:B-1----:R-:W-:-:S05]  /*1ae0*/  @P6 IMAD.WIDE.U32 R144, R140, 0x10, R144 ;  /* 0x000000108c906825 */ /* 0x002fca00078e0090 */
[----:B------:R-:W3:Y:S01]  /*1af0*/  @P6 LDG.E.128 R100, desc[UR6][R144.64] ;  /* 0x0000000690646981 */ /* 0x000ee2000c1e1d00 */
[-C--:B--2--5:R-:W-:Y:S01]  /*1b00*/  FMUL.FTZ R141, R128, R0.reuse ;  /* 0x00000000808d7220 */ /* 0x0a4fe20000410000 */
[-C--:B---34-:R-:W-:Y:S01]  /*1b10*/  FMUL.FTZ R146, R129, R0.reuse ;  /* 0x0000000081927220 */ /* 0x098fe20000410000 */
[-C--:B------:R-:W-:Y:S01]  /*1b20*/  FMUL.FTZ R147, R130, R0.reuse ;  /* 0x0000000082937220 */ /* 0x080fe20000410000 */
[----:B------:R-:W-:Y:S01]  /*1b30*/  FMUL.FTZ R0, R131, R0 ;  /* 0x0000000083007220 */ /* 0x000fe20000410000 */
[----:B------:R-:W-:Y:S01]  /*1b40*/  @P6 FFMA.FTZ R128, R141, R96, R100 ;  /* 0x000000608d806223 */ /* 0x000fe20000010064 */
[----:B------:R-:W-:Y:S01]  /*1b50*/  @P6 FFMA.FTZ R129, R146, R97, R101 ;  /* 0x0000006192816223 */ /* 0x000fe20000010065 */
[----:B------:R-:W-:Y:S01]  /*1b60*/  @P6 FFMA.FTZ R130, R147, R98, R102 ;  /* 0x0000006293826223 */ /* 0x000fe20000010066 */
[----:B------:R-:W-:Y:S01]  /*1b70*/  @P6 FFMA.FTZ R131, R0, R99, R103 ;  /* 0x0000006300836223 */ /* 0x000fe20000010067 */
[----:B------:R-:W-:Y:S01]  /*1b80*/  @!P6 FMUL.FTZ R128, R141, R96 ;  /* 0x000000608d80e220 */ /* 0x000fe20000410000 */
[----:B------:R-:W-:Y:S01]  /*1b90*/  @!P6 FMUL.FTZ R129, R146, R97 ;  /* 0x000000619281e220 */ /* 0x000fe20000410000 */
[----:B------:R-:W-:Y:S01]  /*1ba0*/  @!P6 FMUL.FTZ R130, R147, R98 ;  /* 0x000000629382e220 */ /* 0x000fe20000410000 */
[----:B------:R-:W-:Y:S01]  /*1bb0*/  @!P6 FMUL.FTZ R131, R0, R99 ;  /* 0x000000630083e220 */ /* 0x000fe20000410000 */
[----:B0-----:R-:W-:-:S05]  /*1bc0*/  IMAD.WIDE.U32 R140, R140, 0x10, R142 ;  /* 0x000000108c8c7825 */ /* 0x001fca00078e008e */
[----:B------:R0:W-:Y:S02]  /*1bd0*/  STG.E.128 desc[UR6][R140.64], R128 ;  /* 0x000000808c007986 */ /* 0x0001e4000c101d06 */
.L_x_24578:
[----:B------:R-:W-:Y:S05]  /*1be0*/  BSYNC.RECONVERGENT B0 ;  /* 0x0000000000007941 */ /* 0x000fea0003800200 */
.L_x_24577:
[----:B-----5:R-:W-:Y:S01]  /*1bf0*/  FADD.FTZ R0, RZ, R132 ;  /* 0x00000084ff007221 */ /* 0x020fe20000010000 */
[----:B------:R-:W-:Y:S01]  /*1c00*/  ISETP.GT.U32.AND P6, PT, R3, 0x1ff, PT ;  /* 0x000001ff0300780c */ /* 0x000fe20003fc4070 */
[----:B------:R-:W-:Y:S01]  /*1c10*/  BSSY.RECONVERGENT B0, `(.L_x_24579) ;  /* 0x0000090000007945 */ /* 0x000fe20003800200 */
[----:B0-----:R-:W-:Y:S01]  /*1c20*/  P2R R140, PR, RZ, 0x1 ;  /* 0x00000001ff8c7803 */ /* 0x001fe20000000000 */
[----:B------:R-:W-:Y:S01]  /*1c30*/  FADD.FTZ R141, R133, R0 ;  /* 0x00000000858d7221 */ /* 0x000fe20000010000 */
[----:B------:R-:W-:Y:S01]  /*1c40*/  ISETP.GT.U32.AND P0, PT, R3, 0x2ff, PT ;  /* 0x000002ff0300780c */ /* 0x000fe20003f04070 */
[----:B------:R-:W-:Y:S02]  /*1c50*/  HFMA2 R148, -RZ, RZ, 0, 0 ;  /* 0x00000000ff947431 */ /* 0x000fe400000001ff */
[----:B------:R-:W-:-:S04]  /*1c60*/  FADD.FTZ R0, R134, R141 ;  /* 0x0000008d86007221 */ /* 0x000fc80000010000 */
[----:B------:R-:W-:-:S05]  /*1c70*/  FADD.FTZ R0, R135, R0 ;  /* 0x0000000087007221 */ /* 0x000fca0000010000 */
[----:B------:R-:W-:-:S05]  /*1c80*/  FSEL R141, R0, RZ, P1 ;  /* 0x000000ff008d7208 */ /* 0x000fca0000800000 */
[----:B------:R-:W-:-:S04]  /*1c90*/  FADD.FTZ R0, R124, R141 ;  /* 0x0000008d7c007221 */ /* 0x000fc80000010000 */
[----:B-12---:R-:W-:-:S04]  /*1ca0*/  FADD.FTZ R143, R125, R0 ;  /* 0x000000007d8f7221 */ /* 0x006fc80000010000 */
        /* <DEDUP_REMOVED lines=40> */
[----:B------:R-:W3:Y:S02]  /*1f30*/  SHFL.BFLY PT, R0, R145, 0x10, 0x1f ;  /* 0x0e001f0091007f89 */ /* 0x000ee400000e0000 */
[----:B---34-:R-:W-:-:S04]  /*1f40*/  FADD.FTZ R147, R145, R0 ;  /* 0x0000000091937221 */ /* 0x018fc80000010000 */
        /* <DEDUP_REMOVED lines=10> */
[----:B------:R-:W-:-:S03]  /*1ff0*/  LOP3.LUT R147, R139, 0x1f, RZ, 0xc0, !PT ;  /* 0x0000001f8b937812 */ /* 0x000fc600078ec0ff */
        /* <DEDUP_REMOVED lines=81> */
.L_x_24580:
[----:B------:R-:W-:Y:S05]  /*2510*/  BSYNC.RECONVERGENT B0 ;  /* 0x0000000000007941 */ /* 0x000fea0003800200 */
.L_x_24579:
        /* <DEDUP_REMOVED lines=13> */
.L_x_24582:
[----:B------:R-:W-:Y:S05]  /*25f0*/  BSYNC.RECONVERGENT B0 ;  /* 0x0000000000007941 */ /* 0x000fea0003800200 */
.L_x_24581:
[----:B------:R-:W0:Y:S01]  /*2600*/  SHFL.DOWN PT, R143, R148, 0x4, 0x1f ;  /* 0x08801f00948f7f89 */ /* 0x000e2200000e0000 */
[----:B------:R-:W-:Y:S01]  /*2610*/  ISETP.NE.AND P6, PT, RZ, UR10, PT ;  /* 0x0000000aff007c0c */ /* 0x000fe2000bfc5270 */
[----:B------:R-:W-:Y:S02]  /*2620*/  BSSY.RECONVERGENT B0, `(.L_x_24583) ;  /* 0x0000052000007945 */ /* 0x000fe40003800200 */
[----:B-1----:R-:W1:Y:S01]  /*2630*/  SHFL.DOWN PT, R145, R140, 0x4, 0x1f ;  /* 0x08801f008c917f89 */ /* 0x002e6200000e0000 */
[-C--:B0-----:R-:W-:Y:S02]  /*2640*/  IADD3 R0, PT, PT, R143, R148.reuse, RZ ;  /* 0x000000948f007210 */ /* 0x081fe40007ffe0ff */
[----:B------:R-:W-:Y:S02]  /*2650*/  I2FP.F32.S32 R147, R143 ;  /* 0x0000008f00937245 */ /* 0x000fe40000201400 */
[----:B------:R-:W-:Y:S01]  /*2660*/  I2FP.F32.S32 R143, R148 ;  /* 0x00000094008f7245 */ /* 0x000fe20000201400 */
[----:B------:R-:W0:Y:S01]  /*2670*/  SHFL.DOWN PT, R151, R0, 0x2, 0x1f ;  /* 0x08401f0000977f89 */ /* 0x000e2200000e0000 */
[----:B------:R-:W-:Y:S01]  /*2680*/  I2FP.F32.S32 R144, R0 ;  /* 0x0000000000907245 */ /* 0x000fe20000201400 */
[----:B-1----:R-:W-:-:S03]  /*2690*/  FMUL.FTZ R142, R145, R147 ;  /* 0x00000093918e7220 */ /* 0x002fc60000410000 */
[----:B------:R-:W1:Y:S01]  /*26a0*/  MUFU.RCP R146, R144 ;  /* 0x0000009000927308 */ /* 0x000e620000001000 */
[----:B------:R-:W-:Y:S01]  /*26b0*/  FFMA.FTZ R149, R143, R140, R142 ;  /* 0x0000008c8f957223 */ /* 0x000fe2000001008e */
[----:B------:R-:W-:-:S04]  /*26c0*/  FADD.FTZ R140, -R145, R140 ;  /* 0x0000008c918c7221 */ /* 0x000fc80000010100 */
[----:B------:R-:W-:-:S04]  /*26d0*/  FMUL.FTZ R140, R140, R140 ;  /* 0x0000008c8c8c7220 */ /* 0x000fc80000410000 */
[----:B------:R-:W-:-:S04]  /*26e0*/  FMUL.FTZ R140, R140, R143 ;  /* 0x0000008f8c8c7220 */ /* 0x000fc80000410000 */
[----:B------:R-:W-:Y:S01]  /*26f0*/  FMUL.FTZ R140, R140, R147 ;  /* 0x000000938c8c7220 */ /* 0x000fe20000410000 */
[----:B-1----:R-:W-:Y:S01]  /*2700*/  FMUL.FTZ R149, R146, R149 ;  /* 0x0000009592957220 */ /* 0x002fe20000410000 */
[-C--:B0-----:R-:W-:Y:S02]  /*2710*/  IADD3 R142, PT, PT, R0, R151.reuse, RZ ;  /* 0x00000097008e7210 */ /* 0x081fe40007ffe0ff */
[----:B------:R-:W-:Y:S02]  /*2720*/  I2FP.F32.S32 R151, R151 ;  /* 0x0000009700977245 */ /* 0x000fe40000201400 */
[----:B------:R-:W-:Y:S01]  /*2730*/  I2FP.F32.S32 R150, R142 ;  /* 0x0000008e00967245 */ /* 0x000fe20000201400 */
[----:B------:R-:W0:Y:S03]  /*2740*/  SHFL.DOWN PT, R155, R142, 0x1, 0x1f ;  /* 0x08201f008e9b7f89 */ /* 0x000e2600000e0000 */
[----:B------:R-:W1:Y:S01]  /*2750*/  MUFU.RCP R152, R150 ;  /* 0x0000009600987308 */ /* 0x000e620000001000 */
[----:B------:R-:W2:Y:S01]  /*2760*/  SHFL.DOWN PT, R148, R149, 0x2, 0x1f ;  /* 0x08401f0095947f89 */ /* 0x000ea200000e0000 */
[----:B0-----:R-:W-:-:S03]  /*2770*/  IADD3 R0, PT, PT, R142, R155, RZ ;  /* 0x0000009b8e007210 */ /* 0x001fc60007ffe0ff */
[----:B------:R-:W0:Y:S01]  /*2780*/  SHFL.DOWN PT, R142, R141, 0x4, 0x1f ;  /* 0x08801f008d8e7f89 */ /* 0x000e2200000e0000 */
[----:B------:R-:W-:Y:S01]  /*2790*/  I2FP.F32.S32 R155, R155 ;  /* 0x0000009b009b7245 */ /* 0x000fe20000201400 */
[----:B--2---:R-:W-:Y:S01]  /*27a0*/  FMUL.FTZ R153, R148, R151 ;  /* 0x0000009794997220 */ /* 0x004fe20000410000 */
[----:B------:R-:W-:Y:S01]  /*27b0*/  FADD.FTZ R148, R149, -R148 ;  /* 0x8000009495947221 */ /* 0x000fe20000010000 */
[----:B------:R-:W-:Y:S02]  /*27c0*/  I2FP.F32.S32 R156, R0 ;  /* 0x00000000009c7245 */ /* 0x000fe40000201400 */
[----:B------:R-:W-:Y:S01]  /*27d0*/  FFMA.FTZ R153, R144, R149, R153 ;  /* 0x0000009590997223 */ /* 0x000fe20000010099 */
[----:B------:R-:W-:-:S03]  /*27e0*/  FMUL.FTZ R145, R148, R148 ;  /* 0x0000009494917220 */ /* 0x000fc60000410000 */
[----:B-1----:R-:W-:Y:S01]  /*27f0*/  FMUL.FTZ R153, R152, R153 ;  /* 0x0000009998997220 */ /* 0x002fe20000410000 */
[----:B------:R-:W-:Y:S01]  /*2800*/  FMUL.FTZ R145, R144, R145 ;  /* 0x0000009190917220 */ /* 0x000fe20000410000 */
[----:B------:R-:W1:Y:S01]  /*2810*/  MUFU.RCP R156, R156 ;  /* 0x0000009c009c7308 */ /* 0x000e620000001000 */
[----:B------:R-:W2:Y:S02]  /*2820*/  LDC R144, c[0x0][0x448] ;  /* 0x00011200ff907b82 */ /* 0x000ea40000000800 */
[----:B------:R-:W3:Y:S01]  /*2830*/  SHFL.DOWN PT, R154, R153, 0x1, 0x1f ;  /* 0x08201f00999a7f89 */ /* 0x000ee200000e0000 */
[----:B------:R-:W-:Y:S01]  /*2840*/  FMUL.FTZ R145, R145, R151 ;  /* 0x0000009791917220 */ /* 0x000fe20000410000 */
[----:B0-----:R-:W-:-:S04]  /*2850*/  FADD.FTZ R143, R142, R141 ;  /* 0x0000008d8e8f7221 */ /* 0x001fc80000010000 */
[----:B------:R-:W-:-:S05]  /*2860*/  FFMA.FTZ R140, R146, R140, R143 ;  /* 0x0000008c928c7223 */ /* 0x000fca000001008f */
[----:B------:R-:W0:Y:S01]  /*2870*/  SHFL.DOWN PT, R143, R140, 0x2, 0x1f ;  /* 0x08401f008c8f7f89 */ /* 0x000e2200000e0000 */
[----:B---3--:R-:W-:-:S04]  /*2880*/  FMUL.FTZ R157, R154, R155 ;  /* 0x0000009b9a9d7220 */ /* 0x008fc80000410000 */
[----:B------:R-:W-:Y:S01]  /*2890*/  FFMA.FTZ R157, R150, R153, R157 ;  /* 0x00000099969d7223 */ /* 0x000fe2000001009d */
[----:B------:R-:W-:-:S03]  /*28a0*/  FADD.FTZ R153, R153, -R154 ;  /* 0x8000009a99997221 */ /* 0x000fc60000010000 */
[----:B-1----:R-:W-:Y:S01]  /*28b0*/  FMUL.FTZ R157, R156, R157 ;  /* 0x0000009d9c9d7220 */ /* 0x002fe20000410000 */
[----:B------:R-:W-:-:S04]  /*28c0*/  FMUL.FTZ R153, R153, R153 ;  /* 0x0000009999997220 */ /* 0x000fc80000410000 */
[----:B------:R-:W-:Y:S01]  /*28d0*/  FMUL.FTZ R153, R150, R153 ;  /* 0x0000009996997220 */ /* 0x000fe20000410000 */
[----:B------:R-:W1:Y:S03]  /*28e0*/  SHFL.IDX PT, R157, R157, RZ, 0x1f ;  /* 0x00001fff9d9d7589 */ /* 0x000e6600000e0000 */
[----:B------:R-:W-:Y:S01]  /*28f0*/  FMUL.FTZ R153, R153, R155 ;  /* 0x0000009b99997220 */ /* 0x000fe20000410000 */
[----:B0-----:R-:W-:-:S04]  /*2900*/  FADD.FTZ R143, R140, R143 ;  /* 0x0000008f8c8f7221 */ /* 0x001fc80000010000 */
[----:B------:R-:W-:-:S05]  /*2910*/  FFMA.FTZ R143, R152, R145, R143 ;  /* 0x00000091988f7223 */ /* 0x000fca000001008f */
[----:B------:R-:W0:Y:S01]  /*2920*/  SHFL.DOWN PT, R142, R143, 0x1, 0x1f ;  /* 0x08201f008f8e7f89 */ /* 0x000e2200000e0000 */
[----:B-1----:R-:W-:-:S05]  /*2930*/  FMUL.FTZ R0, R157, R157 ;  /* 0x0000009d9d007220 */ /* 0x002fca0000410000 */
[----:B------:R-:W-:Y:S02]  /*2940*/  FSEL R158, R0, RZ, P6 ;  /* 0x000000ff009e7208 */ /* 0x000fe40003000000 */
[----:B------:R-:W-:Y:S02]  /*2950*/  FSEL R0, R157, RZ, !P6 ;  /* 0x000000ff9d007208 */ /* 0x000fe40007000000 */
[----:B------:R-:W-:Y:S01]  /*2960*/  ISETP.NE.AND P6, PT, R139, RZ, PT ;  /* 0x000000ff8b00720c */ /* 0x000fe20003fc5270 */
[----:B0-----:R-:W-:-:S04]  /*2970*/  FADD.FTZ R141, R143, R142 ;  /* 0x0000008e8f8d7221 */ /* 0x001fc80000010000 */
[----:B------:R-:W-:-:S08]  /*2980*/  FFMA.FTZ R153, R156, R153, R141 ;  /* 0x000000999c997223 */ /* 0x000fd0000001008d */
[----:B------:R-:W0:Y:S01]  /*2990*/  @!P6 LDC.64 R140, c[0x0][0x3c0] ;  /* 0x0000f000ff8ceb82 */ /* 0x000e220000000a00 */
[----:B------:R-:W2:Y:S07]  /*29a0*/  SHFL.IDX PT, R153, R153, RZ, 0x1f ;  /* 0x00001fff99997589 */ /* 0x000eae00000e0000 */
[----:B------:R-:W1:Y:S01]  /*29b0*/  @!P6 LDC.64 R142, c[0x0][0x3c8] ;  /* 0x0000f200ff8eeb82 */ /* 0x000e620000000a00 */
[----:B0-----:R-:W-:-:S04]  /*29c0*/  @!P6 IMAD.WIDE R140, R2, 0x4, R140 ;  /* 0x00000004028ce825 */ /* 0x001fc800078e028c */
[----:B--2---:R-:W-:-:S04]  /*29d0*/  FFMA.FTZ R139, R153, UR11, R144 ;  /* 0x0000000b998b7c23 */ /* 0x004fc80008010090 */
[----:B------:R-:W-:Y:S01]  /*29e0*/  FADD.FTZ R139, R139, R158 ;  /* 0x0000009e8b8b7221 */ /* 0x000fe20000010000 */
[----:B------:R0:W-:Y:S01]  /*29f0*/  @!P6 STG.E desc[UR6][R140.64], R157 ;  /* 0x0000009d8c00e986 */ /* 0x0001e2000c101906 */
[----:B-1----:R-:W-:-:S04]  /*2a00*/  @!P6 IMAD.WIDE R142, R2, 0x4, R142 ;  /* 0x00000004028ee825 */ /* 0x002fc800078e028e */
        /* <DEDUP_REMOVED lines=19> */
.L_x_24584:
[----:B------:R-:W-:Y:S05]  /*2b40*/  BSYNC.RECONVERGENT B0 ;  /* 0x0000000000007941 */ /* 0x000fea0003800200 */
.L_x_24583:
        /* <DEDUP_REMOVED lines=19> */
.L_x_24586:
[----:B------:R-:W-:Y:S05]  /*2c80*/  BSYNC.RECONVERGENT B0 ;  /* 0x0000000000007941 */ /* 0x000fea0003800200 */
.L_x_24585:
        /* <DEDUP_REMOVED lines=19> */
.L_x_24588:
[----:B------:R-:W-:Y:S05]  /*2dc0*/  BSYNC.RECONVERGENT B0 ;  /* 0x0000000000007941 */ /* 0x000fea0003800200 */
.L_x_24587:
[----:B------:R-:W-:Y:S01]  /*2dd0*/  ISETP.GE.U32.AND P1, PT, R3, 0x400, PT ;  /* 0x000004000300780c */ /* 0x000fe20003f26070 */
        /* <DEDUP_REMOVED lines=18> */
.L_x_24590:
[----:B------:R-:W-:Y:S05]  /*2f00*/  BSYNC.RECONVERGENT B0 ;  /* 0x0000000000007941 */ /* 0x000fea0003800200 */
.L_x_24589:
        /* <DEDUP_REMOVED lines=18> */
.L_x_24592:
[----:B------:R-:W-:Y:S05]  /*3030*/  BSYNC.RECONVERGENT B0 ;  /* 0x0000000000007941 */ /* 0x000fea0003800200 */
.L_x_24591:
        /* <DEDUP_REMOVED lines=18> */
.L_x_24594:
[----:B------:R-:W-:Y:S05]  /*3160*/  BSYNC.RECONVERGENT B0 ;  /* 0x0000000000007941 */ /* 0x000fea0003800200 */
.L_x_24593:
        /* <DEDUP_REMOVED lines=18> */
.L_x_24596:
[----:B------:R-:W-:Y:S05]  /*3290*/  BSYNC.RECONVERGENT B0 ;  /* 0x0000000000007941 */ /* 0x000fea0003800200 */
.L_x_24595:
        /* <DEDUP_REMOVED lines=17> */
.L_x_24598:
[----:B------:R-:W-:Y:S05]  /*33b0*/  BSYNC.RECONVERGENT B0 ;  /* 0x0000000000007941 */ /* 0x000fea0003800200 */
.L_x_24597:
[----:B0-----:R-:W0:Y:S01]  /*33c0*/  LDC.64 R138, c[0x0][0x380] ;  /* 0x0000e000ff8a7b82 */ /* 0x001e220000000a00 */
[----:B------:R-:W-:Y:S01]  /*33d0*/  UPLOP3.LUT UP0, UPT, UPT, UPT, UP0, 0x40, 0x4 ;  /* 0x000000000004789c */ /* 0x000fe20003f0e800 */
[----:B0-----:R-:W-:-:S04]  /*33e0*/  IADD3 R2, PT, PT, R2, R138, RZ ;  /* 0x0000008a02027210 */ /* 0x001fc80007ffe0ff */
[----:B------:R-:W-:-:S13]  /*33f0*/  ISETP.GE.AND P1, PT, R2, R139, PT ;  /* 0x0000008b0200720c */ /* 0x000fda0003f26270 */
[----:B------:R-:W-:Y:S05]  /*3400*/  @!P1 BRA `(.L_x_24599) ;  /* 0xffffffd800489947 */ /* 0x000fea000383ffff */
[----:B------:R-:W-:Y:S05]  /*3410*/  EXIT ;  /* 0x000000000000794d */ /* 0x000fea0003800000 */
.L_x_24600:
        /* <DEDUP_REMOVED lines=14> */
.L_x_27608:


//--------------------- .text._ZN10layer_norm13ln_fwd_kernelINS_13Kernel_traitsIfffffjLj8192ELj1ELj1ELj8ELj16ENS_18Kernel_traits_baseILj8192EfffffjLj256EEEEELb0ELb1ELb0ELb1EEEvNS_9FwdParamsE --------------------------
	.section	.text._ZN10layer_norm13ln_fwd_kernelINS_13Kernel_traitsIfffffjLj8192ELj1ELj1ELj8ELj16ENS_18Kernel_traits_baseILj8192EfffffjLj256EEEEELb0ELb1ELb0ELb1EEEvNS_9FwdParamsE,"ax",@progbits
	.align	128
        .global         _ZN10layer_norm13ln_fwd_kernelINS_13Kernel_traitsIfffffjLj8192ELj1ELj1ELj8ELj16ENS_18Kernel_traits_baseILj8192EfffffjLj256EEEEELb0ELb1ELb0ELb1EEEvNS_9FwdParamsE
        .type           _ZN10layer_norm13ln_fwd_kernelINS_13Kernel_traitsIfffffjLj8192ELj1ELj1ELj8ELj16ENS_18Kernel_traits_baseILj8192EfffffjLj256EEEEELb0ELb1ELb0ELb1EEEvNS_9FwdParamsE,@function
        .size           _ZN10layer_norm13ln_fwd_kernelINS_13Kernel_traitsIfffffjLj8192ELj1ELj1ELj8ELj16ENS_18Kernel_traits_baseILj8192EfffffjLj256EEEEELb0ELb1ELb0ELb1EEEvNS_9FwdParamsE,(.L_x_27609 - _ZN10layer_norm13ln_fwd_kernelINS_13Kernel_traitsIfffffjLj8192ELj1ELj1ELj8ELj16ENS_18Kernel_traits_baseILj8192EfffffjLj256EEEEELb0ELb1ELb0ELb1EEEvNS_9FwdParamsE)
        .other          _ZN10layer_norm13ln_fwd_kernelINS_13Kernel_traitsIfffffjLj8192ELj1ELj1ELj8ELj16ENS_18Kernel_traits_baseILj8192EfffffjLj256EEEEELb0ELb1ELb0ELb1EEEvNS_9FwdParamsE,@"STO_CUDA_ENTRY STV_DEFAULT"
_ZN10layer_norm13ln_fwd_kernelINS_13Kernel_traitsIfffffjLj8192ELj1ELj1ELj8ELj16ENS_18Kernel_traits_baseILj8192EfffffjLj256EEEEELb0ELb1ELb0ELb1EEEvNS_9FwdParamsE:
.text._ZN10layer_norm13ln_fwd_kernelINS_13Kernel_traitsIfffffjLj8192ELj1ELj1ELj8ELj16ENS_18Kernel_traits_baseILj8192EfffffjLj256EEEEELb0ELb1ELb0ELb1EEEvNS_9FwdParamsE:
        /* <DEDUP_REMOVED lines=40> */
.L_x_24601:
        /* <DEDUP_REMOVED lines=36> */
.L_x_24602:
        /* <DEDUP_REMOVED lines=11> */
.L_x_24607:
[----:B------:R-:W-:Y:S01]  /*0570*/  ISETP.NE.U32.AND P1, PT, RZ, UR8, PT ;  /* 0x00000008ff007c0c */ /* 0x000fe2000bf25070 */
[----:B---3--:R-:W0:Y:S01]  /*0580*/  @P0 LDC.64 R106, c[0x0][0x3e0] ;  /* 0x0000f800ff6a0b82 */ /* 0x008e220000000a00 */
[----:B------:R-:W-:Y:S02]  /*0590*/  IMAD R3, R2, UR10, RZ ;  /* 0x0000000a02037c24 */ /* 0x000fe4000f8e02ff */
[----:B------:R-:W-:-:S03]  /*05a0*/  ISETP.NE.AND.EX P1, PT, RZ, UR9, PT, P1 ;  /* 0x00000009ff007c0c */ /* 0x000fc6000bf25310 */
[----:B------:R-:W-:Y:S02]  /*05b0*/  SHF.R.S32.HI R104, RZ, 0x1f, R3 ;  /* 0x0000001fff687819 */ /* 0x000fe40000011403 */
[----:B------:R-:W1:Y:S02]  /*05c0*/  LDC.64 R126, c[0x0][0x390] ;  /* 0x0000e400ff7e7b82 */ /* 0x000e640000000a00 */
[----:B------:R-:W-:-:S04]  /*05d0*/  LEA.HI R3, R104, R3, RZ, 0x2 ;  /* 0x0000000368037211 */ /* 0x000fc800078f10ff */
[----:B------:R-:W-:Y:S01]  /*05e0*/  LEA.HI.SX32 R3, R3, R0, 0x1e ;  /* 0x0000000003037211 */ /* 0x000fe200078ff2ff */
[----:B------:R-:W-:Y:S01]  /*05f0*/  HFMA2 R0, -RZ, RZ, 1.875, 0 ;  /* 0x3f800000ff007431 */ /* 0x000fe200000001ff */
[----:B------:R-:W2:Y:S01]  /*0600*/  @P1 LDC.64 R110, c[0x0][0x3a0] ;  /* 0x0000e800ff6e1b82 */ /* 0x000ea20000000a00 */
[----:B0-----:R-:W-:-:S07]  /*0610*/  @P0 IMAD.WIDE R106, R2, 0x4, R106 ;  /* 0x00000004026a0825 */ /* 0x001fce00078e026a */
[----:B------:R-:W0:Y:S01]  /*0620*/  LDC.64 R124, c[0x0][0x3a8] ;  /* 0x0000ea00ff7c7b82 */ /* 0x000e220000000a00 */
[----:B------:R-:W3:Y:S01]  /*0630*/  @P0 LDG.E R0, desc[UR6][R106.64] ;  /* 0x000000066a000981 */ /* 0x000ee2000c1e1900 */
[----:B-1----:R-:W-:-:S06]  /*0640*/  IMAD.WIDE.U32 R108, R3, 0x10, R126 ;  /* 0x00000010036c7825 */ /* 0x002fcc00078e007e */
[----:B------:R-:W1:Y:S01]  /*0650*/  @P1 LDC.64 R114, c[0x0][0x3a0] ;  /* 0x0000e800ff721b82 */ /* 0x000e620000000a00 */
[----:B------:R-:W3:Y:S01]  /*0660*/  LDG.E.128 R116, desc[UR6][R108.64] ;  /* 0x000000066c747981 */ /* 0x000ee2000c1e1d00 */
[----:B--2---:R-:W-:-:S06]  /*0670*/  @P1 IMAD.WIDE.U32 R110, R3, 0x10, R110 ;  /* 0x00000010036e1825 */ /* 0x004fcc00078e006e */
[----:B------:R-:W2:Y:S01]  /*0680*/  @P1 LDC.64 R156, c[0x0][0x3a0] ;  /* 0x0000e800ff9c1b82 */ /* 0x000ea20000000a00 */
[----:B------:R0:W4:Y:S01]  /*0690*/  @P1 LDG.E.128 R100, desc[UR6][R110.64] ;  /* 0x000000066e641981 */ /* 0x000122000c1e1d00 */
[C---:B------:R-:W-:Y:S01]  /*06a0*/  IADD3 R133, PT, PT, R3.reuse, 0x100, RZ ;  /* 0x0000010003857810 */ /* 0x040fe20007ffe0ff */
[----:B0-----:R-:W-:-:S04]  /*06b0*/  IMAD.WIDE.U32 R110, R3, 0x10, R124 ;  /* 0x00000010036e7825 */ /* 0x001fc800078e007c */
[----:B-1----:R-:W-:-:S04]  /*06c0*/  @P1 IMAD.WIDE.U32 R114, R133, 0x10, R114 ;  /* 0x0000001085721825 */ /* 0x002fc800078e0072 */
[-C--:B---3--:R-:W-:Y:S01]  /*06d0*/  FMUL.FTZ R105, R116, R0.reuse ;  /* 0x0000000074697220 */ /* 0x088fe20000410000 */
[-C--:B------:R-:W-:Y:S01]  /*06e0*/  FMUL.FTZ R112, R117, R0.reuse ;  /* 0x0000000075707220 */ /* 0x080fe20000410000 */
[-C--:B------:R-:W-:Y:S01]  /*06f0*/  FMUL.FTZ R113, R118, R0.reuse ;  /* 0x0000000076717220 */ /* 0x080fe20000410000 */
[----:B------:R-:W-:Y:S02]  /*0700*/  FMUL.FTZ R116, R119, R0 ;  /* 0x0000000077747220 */ /* 0x000fe40000410000 */
[----:B------:R-:W0:Y:S01]  /*0710*/  @P1 LDC.64 R118, c[0x0][0x3a0] ;  /* 0x0000e800ff761b82 */ /* 0x000e220000000a00 */
[CC--:B----45:R-:W-:Y:S01]  /*0720*/  @P1 FFMA.FTZ R104, R105.reuse, R68.reuse, R100 ;  /* 0x0000004469681223 */ /* 0x0f0fe20000010064 */
[----:B------:R-:W-:Y:S01]  /*0730*/  @!P1 FMUL.FTZ R104, R105, R68 ;  /* 0x0000004469689220 */ /* 0x000fe20000410000 */
[----:B------:R-:W-:Y:S01]  /*0740*/  @P1 FFMA.FTZ R105, R112, R69, R101 ;  /* 0x0000004570691223 */ /* 0x000fe20000010065 */
[CC--:B------:R-:W-:Y:S01]  /*0750*/  @P1 FFMA.FTZ R106, R113.reuse, R70.reuse, R102 ;  /* 0x00000046716a1223 */ /* 0x0c0fe20000010066 */
[----:B------:R-:W-:Y:S01]  /*0760*/  @P1 FFMA.FTZ R107, R116, R71, R103 ;  /* 0x00000047746b1223 */ /* 0x000fe20000010067 */
[----:B------:R-:W-:Y:S01]  /*0770*/  @!P1 FMUL.FTZ R105, R112, R69 ;  /* 0x0000004570699220 */ /* 0x000fe20000410000 */
[----:B------:R-:W-:Y:S01]  /*0780*/  @!P1 FMUL.FTZ R106, R113, R70 ;  /* 0x00000046716a9220 */ /* 0x000fe20000410000 */
[----:B------:R-:W-:Y:S01]  /*0790*/  @!P1 FMUL.FTZ R107, R116, R71 ;  /* 0x00000047746b9220 */ /* 0x000fe20000410000 */
[----:B------:R-:W-:-:S04]  /*07a0*/  IMAD.WIDE.U32 R112, R133, 0x10, R126 ;  /* 0x0000001085707825 */ /* 0x000fc800078e007e */
[----:B------:R1:W-:Y:S04]  /*07b0*/  STG.E.128 desc[UR6][R110.64], R104 ;  /* 0x000000686e007986 */ /* 0x0003e8000c101d06 */
[----:B------:R-:W3:Y:S04]  /*07c0*/  LDG.E.128 R120, desc[UR6][R112.64] ;  /* 0x0000000670787981 */ /* 0x000ee8000c1e1d00 */
[----:B------:R4:W2:Y:S01]  /*07d0*/  @P1 LDG.E.128 R100, desc[UR6][R114.64] ;  /* 0x0000000672641981 */ /* 0x0008a2000c1e1d00 */
[----:B------:R-:W-:Y:S01]  /*07e0*/  IADD3 R135, PT, PT, R3, 0x200, RZ ;  /* 0x0000020003877810 */ /* 0x000fe20007ffe0ff */
[----:B----4-:R-:W-:-:S04]  /*07f0*/  IMAD.WIDE.U32 R114, R133, 0x10, R124 ;  /* 0x0000001085727825 */ /* 0x010fc800078e007c */
[----:B0-----:R-:W-:-:S04]  /*0800*/  @P1 IMAD.WIDE.U32 R118, R135, 0x10, R118 ;  /* 0x0000001087761825 */ /* 0x001fc800078e0076 */
[-C--:B---3--:R-:W-:Y:S01]  /*0810*/  FMUL.FTZ R109, R120, R0.reuse ;  /* 0x00000000786d7220 */ /* 0x088fe20000410000 */
[-C--:B------:R-:W-:Y:S01]  /*0820*/  FMUL.FTZ R116, R121, R0.reuse ;  /* 0x0000000079747220 */ /* 0x080fe20000410000 */
[-C--:B------:R-:W-:Y:S01]  /*0830*/  FMUL.FTZ R117, R122, R0.reuse ;  /* 0x000000007a757220 */ /* 0x080fe20000410000 */
[----:B------:R-:W-:Y:S01]  /*0840*/  FMUL.FTZ R120, R123, R0 ;  /* 0x000000007b787220 */ /* 0x000fe20000410000 */
[CC--:B--2---:R-:W-:Y:S01]  /*0850*/  @P1 FFMA.FTZ R108, R109.reuse, R72.reuse, R100 ;  /* 0x000000486d6c1223 */ /* 0x0c4fe20000010064 */
[----:B------:R-:W-:Y:S01]  /*0860*/  @!P1 FMUL.FTZ R108, R109, R72 ;  /* 0x000000486d6c9220 */ /* 0x000fe20000410000 */
[----:B------:R-:W-:Y:S01]  /*0870*/  @P1 FFMA.FTZ R109, R116, R73, R101 ;  /* 0x00000049746d1223 */ /* 0x000fe20000010065 */
[CC--:B-1----:R-:W-:Y:S01]  /*0880*/  @P1 FFMA.FTZ R110, R117.reuse, R74.reuse, R102 ;  /* 0x0000004a756e1223 */ /* 0x0c2fe20000010066 */
[----:B------:R-:W-:Y:S01]  /*0890*/  @P1 FFMA.FTZ R111, R120, R75, R103 ;  /* 0x0000004b786f1223 */ /* 0x000fe20000010067 */
[----:B------:R-:W-:Y:S01]  /*08a0*/  @!P1 FMUL.FTZ R109, R116, R73 ;  /* 0x00000049746d9220 */ /* 0x000fe20000410000 */
[----:B------:R-:W-:Y:S01]  /*08b0*/  @!P1 FMUL.FTZ R110, R117, R74 ;  /* 0x0000004a756e9220 */ /* 0x000fe20000410000 */
[----:B------:R-:W-:Y:S01]  /*08c0*/  @!P1 FMUL.FTZ R111, R120, R75 ;  /* 0x0000004b786f9220 */ /* 0x000fe20000410000 */
[----:B------:R-:W-:Y:S01]  /*08d0*/  IMAD.WIDE.U32 R116, R135, 0x10, R126 ;  /* 0x0000001087747825 */ /* 0x000fe200078e007e */
[----:B------:R-:W0:Y:S03]  /*08e0*/  @P1 LDC.64 R122, c[0x0][0x3a0] ;  /* 0x0000e800ff7a1b82 */ /* 0x000e260000000a00 */
[----:B------:R1:W-:Y:S04]  /*08f0*/  STG.E.128 desc[UR6][R114.64], R108 ;  /* 0x0000006c72007986 */ /* 0x0003e8000c101d06 */
[----:B------:R-:W2:Y:S04]  /*0900*/  LDG.E.128 R128, desc[UR6][R116.64] ;  /* 0x0000000674807981 */ /* 0x000ea8000c1e1d00 */
[----:B------:R3:W4:Y:S01]  /*0910*/  @P1 LDG.E.128 R100, desc[UR6][R118.64] ;  /* 0x0000000676641981 */ /* 0x000722000c1e1d00 */
[----:B------:R-:W-:Y:S01]  /*0920*/  IADD3 R141, PT, PT, R3, 0x300, RZ ;  /* 0x00000300038d7810 */ /* 0x000fe20007ffe0ff */
[----:B---3--:R-:W-:-:S04]  /*0930*/  IMAD.WIDE.U32 R118, R135, 0x10, R124 ;  /* 0x0000001087767825 */ /* 0x008fc800078e007c */
[----:B0-----:R-:W-:-:S04]  /*0940*/  @P1 IMAD.WIDE.U32 R122, R141, 0x10, R122 ;  /* 0x000000108d7a1825 */ /* 0x001fc800078e007a */
[-C--:B--2---:R-:W-:Y:S01]  /*0950*/  FMUL.FTZ R113, R128, R0.reuse ;  /* 0x0000000080717220 */ /* 0x084fe20000410000 */
[-C--:B------:R-:W-:Y:S01]  /*0960*/  FMUL.FTZ R120, R129, R0.reuse ;  /* 0x0000000081787220 */ /* 0x080fe20000410000 */
[-C--:B------:R-:W-:Y:S01]  /*0970*/  FMUL.FTZ R121, R130, R0.reuse ;  /* 0x0000000082797220 */ /* 0x080fe20000410000 */
[----:B------:R-:W-:Y:S01]  /*0980*/  FMUL.FTZ R128, R131, R0 ;  /* 0x0000000083807220 */ /* 0x000fe20000410000 */
[CC--:B----4-:R-:W-:Y:S01]  /*0990*/  @P1 FFMA.FTZ R112, R113.reuse, R76.reuse, R100 ;  /* 0x0000004c71701223 */ /* 0x0d0fe20000010064 */
        /* <DEDUP_REMOVED lines=67> */
[----:B------:R-:W-:-:S04]  /*0dd0*/  IMAD.WIDE.U32 R144, R151, 0x10, R126 ;  /* 0x0000001097907825 */ /* 0x000fc800078e007e */
[----:B------:R0:W-:Y:S04]  /*0de0*/  STG.E.128 desc[UR6][R138.64], R128 ;  /* 0x000000808a007986 */ /* 0x0001e8000c101d06 */
[----:B------:R1:W2:Y:S04]  /*0df0*/  LDG.E.128 R160, desc[UR6][R144.64] ;  /* 0x0000000690a07981 */ /* 0x0002a8000c1e1d00 */
[----:B------:R-:W3:Y:S01]  /*0e00*/  @P1 LDG.E.128 R100, desc[UR6][R146.64] ;  /* 0x0000000692641981 */ /* 0x000ee2000c1e1d00 */
[----:B------:R-:W-:-:S05]  /*0e10*/  IADD3 R153, PT, PT, R3, 0x700, RZ ;  /* 0x0000070003997810 */ /* 0x000fca0007ffe0ff */
[----:B-1----:R-:W-:-:S04]  /*0e20*/  IMAD.WIDE.U32 R144, R153, 0x10, R126 ;  /* 0x0000001099907825 */ /* 0x002fc800078e007e */
[----:B------:R-:W-:-:S04]  /*0e30*/  @P1 IMAD.WIDE.U32 R126, R153, 0x10, R156 ;  /* 0x00000010997e1825 */ /* 0x000fc800078e009c */
[-C--:B--2---:R-:W-:Y:S01]  /*0e40*/  FMUL.FTZ R137, R160, R0.reuse ;  /* 0x00000000a0897220 */ /* 0x084fe20000410000 */
[-C--:B------:R-:W-:Y:S01]  /*0e50*/  FMUL.FTZ R155, R162, R0.reuse ;  /* 0x00000000a29b7220 */ /* 0x080fe20000410000 */
[-C--:B------:R-:W-:Y:S01]  /*0e60*/  FMUL.FTZ R132, R161, R0.reuse ;  /* 0x00000000a1847220 */ /* 0x080fe20000410000 */
[----:B------:R-:W-:Y:S01]  /*0e70*/  FMUL.FTZ R134, R163, R0 ;  /* 0x00000000a3867220 */ /* 0x000fe20000410000 */
[CC--:B---3--:R-:W-:Y:S01]  /*0e80*/  @P1 FFMA.FTZ R136, R137.reuse, R92.reuse, R100 ;  /* 0x0000005c89881223 */ /* 0x0c8fe20000010064 */
[----:B------:R-:W-:Y:S01]  /*0e90*/  @!P1 FMUL.FTZ R136, R137, R92 ;  /* 0x0000005c89889220 */ /* 0x000fe20000410000 */
[CC--:B0-----:R-:W-:Y:S01]  /*0ea0*/  @P1 FFMA.FTZ R138, R155.reuse, R94.reuse, R102 ;  /* 0x0000005e9b8a1223 */ /* 0x0c1fe20000010066 */
[----:B------:R-:W-:Y:S01]  /*0eb0*/  @P1 FFMA.FTZ R137, R132, R93, R101 ;  /* 0x0000005d84891223 */ /* 0x000fe20000010065 */
[----:B------:R-:W-:Y:S01]  /*0ec0*/  @P1 FFMA.FTZ R139, R134, R95, R103 ;  /* 0x0000005f868b1223 */ /* 0x000fe20000010067 */
[----:B------:R-:W-:Y:S01]  /*0ed0*/  @!P1 FMUL.FTZ R138, R155, R94 ;  /* 0x0000005e9b8a9220 */ /* 0x000fe20000410000 */
[----:B------:R-:W-:Y:S01]  /*0ee0*/  @!P1 FMUL.FTZ R137, R132, R93 ;  /* 0x0000005d84899220 */ /* 0x000fe20000410000 */
[----:B------:R-:W-:Y:S01]  /*0ef0*/  @!P1 FMUL.FTZ R139, R134, R95 ;  /* 0x0000005f868b9220 */ /* 0x000fe20000410000 */
[----:B------:R-:W-:-:S05]  /*0f00*/  IMAD.WIDE.U32 R154, R151, 0x10, R124 ;  /* 0x00000010979a7825 */ /* 0x000fca00078e007c */
[----:B------:R0:W-:Y:S04]  /*0f10*/  STG.E.128 desc[UR6][R154.64], R136 ;  /* 0x000000889a007986 */ /* 0x0001e8000c101d06 */
[----:B------:R-:W2:Y:S04]  /*0f20*/  LDG.E.128 R144, desc[UR6][R144.64] ;  /* 0x0000000690907981 */ /* 0x000ea8000c1e1d00 */
[----:B------:R1:W3:Y:S01]  /*0f30*/  @P1 LDG.E.128 R100, desc[UR6][R126.64] ;  /* 0x000000067e641981 */ /* 0x0002e2000c1e1d00 */
[----:B------:R-:W-:-:S04]  /*0f40*/  FADD.FTZ R132, RZ, R104 ;  /* 0x00000068ff847221 */ /* 0x000fc80000010000 */
        /* <DEDUP_REMOVED lines=27> */
[-C--:B--2---:R-:W-:Y:S01]  /*1100*/  FMUL.FTZ R127, R144, R0.reuse ;  /* 0x00000000907f7220 */ /* 0x084fe20000410000 */
[----:B------:R-:W-:-:S03]  /*1110*/  FMUL.FTZ R126, R145, R0 ;  /* 0x00000000917e7220 */ /* 0x000fc60000410000 */
[CC--:B---3--:R-:W-:Y:S01]  /*1120*/  @P1 FFMA.FTZ R144, R127.reuse, R96.reuse, R100 ;  /* 0x000000607f901223 */ /* 0x0c8fe20000010064 */
[----:B------:R-:W-:Y:S01]  /*1130*/  @!P1 FMUL.FTZ R144, R127, R96 ;  /* 0x000000607f909220 */ /* 0x000fe20000410000 */
[-C--:B------:R-:W-:Y:S01]  /*1140*/  FMUL.FTZ R127, R146, R0.reuse ;  /* 0x00000000927f7220 */ /* 0x080fe20000410000 */
[CC--:B------:R-:W-:Y:S01]  /*1150*/  @P1 FFMA.FTZ R145, R126.reuse, R97.reuse, R101 ;  /* 0x000000617e911223 */ /* 0x0c0fe20000010065 */
[----:B------:R-:W-:Y:S01]  /*1160*/  @!P1 FMUL.FTZ R145, R126, R97 ;  /* 0x000000617e919220 */ /* 0x000fe20000410000 */
[----:B------:R-:W-:Y:S01]  /*1170*/  FADD.FTZ R126, R155, R144 ;  /* 0x000000909b7e7221 */ /* 0x000fe20000010000 */
[----:B------:R-:W-:Y:S01]  /*1180*/  FMUL.FTZ R0, R147, R0 ;  /* 0x0000000093007220 */ /* 0x000fe20000410000 */
[CC--:B------:R-:W-:Y:S01]  /*1190*/  @P1 FFMA.FTZ R146, R127.reuse, R98.reuse, R102 ;  /* 0x000000627f921223 */ /* 0x0c0fe20000010066 */
[----:B------:R-:W-:Y:S01]  /*11a0*/  @!P1 FMUL.FTZ R146, R127, R98 ;  /* 0x000000627f929220 */ /* 0x000fe20000410000 */
[----:B------:R-:W-:Y:S01]  /*11b0*/  FADD.FTZ R127, R126, R145 ;  /* 0x000000917e7f7221 */ /* 0x000fe20000010000 */
[CC--:B------:R-:W-:Y:S01]  /*11c0*/  @P1 FFMA.FTZ R147, R0.reuse, R99.reuse, R103 ;  /* 0x0000006300931223 */ /* 0x0c0fe20000010067 */
[----:B------:R-:W-:-:S02]  /*11d0*/  @!P1 FMUL.FTZ R147, R0, R99 ;  /* 0x0000006300939220 */ /* 0x000fc40000410000 */
        /* <DEDUP_REMOVED lines=82> */
[----:B------:R-:W1:Y:S01]  /*1700*/  S2R R0, SR_TID.X ;  /* 0x0000000000007919 */ /* 0x000e620000002100 */
[----:B0-----:R-:W-:-:S05]  /*1710*/  FADD.FTZ R157, R132, R157 ;  /* 0x0000009d849d7221 */ /* 0x001fca0000010000 */
[----:B------:R-:W0:Y:S01]  /*1720*/  SHFL.BFLY PT, R134, R157, 0x8, 0x1f ;  /* 0x0d001f009d867f89 */ /* 0x000e2200000e0000 */
[----:B------:R-:W-:-:S05]  /*1730*/  IMAD.WIDE.U32 R124, R153, 0x10, R124 ;  /* 0x00000010997c7825 */ /* 0x000fca00078e007c */
[----:B------:R-:W-:Y:S01]  /*1740*/  STG.E.128 desc[UR6][R124.64], R144 ;  /* 0x000000907c007986 */ /* 0x000fe2000c101d06 */
[----:B-1----:R-:W-:Y:S01]  /*1750*/  LOP3.LUT P1, RZ, R0, 0x1f, RZ, 0xc0, !PT ;  /* 0x0000001f00ff7812 */ /* 0x002fe2000782c0ff */
[----:B0-----:R-:W-:-:S05]  /*1760*/  FADD.FTZ R134, R157, R134 ;  /* 0x000000869d867221 */ /* 0x001fca0000010000 */
[----:B------:R-:W0:Y:S01]  /*1770*/  SHFL.BFLY PT, R159, R134, 0x10, 0x1f ;  /* 0x0e001f00869f7f89 */ /* 0x000e2200000e0000 */
[----:B------:R-:W-:Y:S01]  /*1780*/  BSSY.RECONVERGENT B0, `(.L_x_24603) ;  /* 0x000000a000007945 */ /* 0x000fe20003800200 */
[----:B0-----:R-:W-:-:S05]  /*1790*/  FADD.FTZ R127, R134, R159 ;  /* 0x0000009f867f7221 */ /* 0x001fca0000010000 */
        /* <DEDUP_REMOVED lines=8> */
.L_x_24604:
[----:B------:R-:W-:Y:S05]  /*1820*/  BSYNC.RECONVERGENT B0 ;  /* 0x0000000000007941 */ /* 0x000fea0003800200 */
.L_x_24603:
        /* <DEDUP_REMOVED lines=15> */
.L_x_24606:
[----:B------:R-:W-:Y:S05]  /*1920*/  BSYNC.RECONVERGENT B0 ;  /* 0x0000000000007941 */ /* 0x000fea0003800200 */
.L_x_24605:
        /* <DEDUP_REMOVED lines=30> */
[----:B------:R-:W-:-:S04]  /*1b10*/  FFMA.FTZ R155, R140, R157, R155 ;  /* 0x0000009d8c9b7223 */ /* 0x000fc8000001009b */
[----:B--2---:R-:W-:Y:S01]  /*1b20*/  FMUL.FTZ R142, R132, R155 ;  /* 0x0000009b848e7220 */ /* 0x004fe20000410000 */
[----:B------:R-:W-:Y:S01]  /*1b30*/  FMUL.FTZ R155, R124, R124 ;  /* 0x0000007c7c9b7220 */ /* 0x000fe20000410000 */
[-C--:B-1----:R-:W-:Y:S02]  /*1b40*/  IADD3 R124, PT, PT, R134, R161.reuse, RZ ;  /* 0x000000a1867c7210 */ /* 0x082fe40007ffe0ff */
[----:B------:R-:W-:Y:S01]  /*1b50*/  I2FP.F32.S32 R161, R161 ;  /* 0x000000a100a17245 */ /* 0x000fe20000201400 */
[----:B------:R-:W0:Y:S01]  /*1b60*/  SHFL.DOWN PT, R157, R142, 0x1, 0x1f ;  /* 0x08201f008e9d7f89 */ /* 0x000e2200000e0000 */
[----:B------:R-:W-:Y:S01]  /*1b70*/  FMUL.FTZ R155, R140, R155 ;  /* 0x0000009b8c9b7220 */ /* 0x000fe20000410000 */
[----:B------:R-:W-:-:S03]  /*1b80*/  I2FP.F32.S32 R134, R124 ;  /* 0x0000007c00867245 */ /* 0x000fc60000201400 */
[----:B------:R-:W-:Y:S01]  /*1b90*/  FMUL.FTZ R159, R155, R159 ;  /* 0x0000009f9b9f7220 */ /* 0x000fe20000410000 */
[----:B---3--:R-:W-:Y:S02]  /*1ba0*/  FADD.FTZ R155, R127, R126 ;  /* 0x0000007e7f9b7221 */ /* 0x008fe40000010000 */
[----:B------:R-:W1:Y:S02]  /*1bb0*/  MUFU.RCP R134, R134 ;  /* 0x0000008600867308 */ /* 0x000e640000001000 */
        /* <DEDUP_REMOVED lines=24> */
[----:B------:R-:W0:Y:S01]  /*1d40*/  LDC.64 R104, c[0x0][0x428] ;  /* 0x00010a00ff687b82 */ /* 0x000e220000000a00 */
[C---:B------:R-:W-:Y:S01]  /*1d50*/  FADD.FTZ R150, -R132.reuse, R109 ;  /* 0x0000006d84967221 */ /* 0x040fe20000010100 */
[----:B------:R-:W-:Y:S01]  /*1d60*/  FADD.FTZ R140, -R132, R106 ;  /* 0x0000006a848c7221 */ /* 0x000fe20000010100 */
[----:B------:R-:W-:Y:S01]  /*1d70*/  FADD.FTZ R110, R110, R111 ;  /* 0x0000006f6e6e7221 */ /* 0x000fe20000010000 */
[----:B------:R-:W-:Y:S01]  /*1d80*/  FADD.FTZ R142, -R132, R107 ;  /* 0x0000006b848e7221 */ /* 0x000fe20000010100 */
[----:B--2---:R-:W-:-:S04]  /*1d90*/  @!P1 IMAD.WIDE R106, R2, 0x4, R124 ;  /* 0x00000004026a9825 */ /* 0x004fc800078e027c */
[C---:B------:R-:W-:Y:S01]  /*1da0*/  FADD.FTZ R164, -R132.reuse, R144 ;  /* 0x0000009084a47221 */ /* 0x040fe20000010100 */
[----:B------:R1:W2:Y:S01]  /*1db0*/  MUFU.RSQ R167, R110 ;  /* 0x0000006e00a77308 */ /* 0x0002a20000001400 */
[----:B------:R-:W3:Y:S01]  /*1dc0*/  @!P1 LDC.64 R108, c[0x0][0x3c8] ;  /* 0x0000f200ff6c9b82 */ /* 0x000ee20000000a00 */
[C---:B------:R-:W-:Y:S01]  /*1dd0*/  FADD.FTZ R127, -R132.reuse, R116 ;  /* 0x00000074847f7221 */ /* 0x040fe20000010100 */
[----:B------:R4:W-:Y:S01]  /*1de0*/  @!P1 STG.E desc[UR6][R106.64], R157 ;  /* 0x0000009d6a009986 */ /* 0x0009e2000c101906 */
[C---:B------:R-:W-:Y:S01]  /*1df0*/  FADD.FTZ R155, -R132.reuse, R117 ;  /* 0x00000075849b7221 */ /* 0x040fe20000010100 */
[C---:B------:R-:W-:Y:S01]  /*1e00*/  FADD.FTZ R112, -R132.reuse, R112 ;  /* 0x0000007084707221 */ /* 0x040fe20000010100 */
[C---:B------:R-:W-:Y:S01]  /*1e10*/  FADD.FTZ R124, -R132.reuse, R113 ;  /* 0x00000071847c7221 */ /* 0x040fe20000010100 */
[C---:B------:R-:W-:Y:S01]  /*1e20*/  FADD.FTZ R114, -R132.reuse, R114 ;  /* 0x0000007284727221 */ /* 0x040fe20000010100 */
[C---:B------:R-:W-:Y:S01]  /*1e30*/  FADD.FTZ R125, -R132.reuse, R115 ;  /* 0x00000073847d7221 */ /* 0x040fe20000010100 */
[C---:B-1----:R-:W-:Y:S01]  /*1e40*/  FADD.FTZ R110, -R132.reuse, R139 ;  /* 0x0000008b846e7221 */ /* 0x042fe20000010100 */
[C---:B------:R-:W-:Y:S01]  /*1e50*/  FADD.FTZ R120, -R132.reuse, R120 ;  /* 0x0000007884787221 */ /* 0x040fe20000010100 */
[C---:B------:R-:W-:Y:S01]  /*1e60*/  FADD.FTZ R156, -R132.reuse, R121 ;  /* 0x00000079849c7221 */ /* 0x040fe20000010100 */
[C---:B------:R-:W-:Y:S01]  /*1e70*/  FADD.FTZ R118, -R132.reuse, R118 ;  /* 0x0000007684767221 */ /* 0x040fe20000010100 */
[C---:B------:R-:W-:Y:S01]  /*1e80*/  FADD.FTZ R119, -R132.reuse, R119 ;  /* 0x0000007784777221 */ /* 0x040fe20000010100 */
[C---:B------:R-:W-:Y:S01]  /*1e90*/  FADD.FTZ R158, -R132.reuse, R123 ;  /* 0x0000007b849e7221 */ /* 0x040fe20000010100 */
[C---:B----4-:R-:W-:Y:S01]  /*1ea0*/  FADD.FTZ R157, -R132.reuse, R122 ;  /* 0x0000007a849d7221 */ /* 0x050fe20000010100 */
[----:B------:R-:W-:Y:S01]  /*1eb0*/  FADD.FTZ R159, -R132, R130 ;  /* 0x00000082849f7221 */ /* 0x000fe20000010100 */
[----:B0-----:R-:W-:-:S04]  /*1ec0*/  IMAD.WIDE.U32 R106, R3, 0x10, R104 ;  /* 0x00000010036a7825 */ /* 0x001fc800078e0068 */
[C---:B--2---:R-:W-:Y:S01]  /*1ed0*/  FMUL.FTZ R111, R167.reuse, R140 ;  /* 0x0000008ca76f7220 */ /* 0x044fe20000410000 */
[C---:B------:R-:W-:Y:S01]  /*1ee0*/  FMUL.FTZ R3, R167.reuse, R126 ;  /* 0x0000007ea7037220 */ /* 0x040fe20000410000 */
[C---:B------:R-:W-:Y:S01]  /*1ef0*/  FMUL.FTZ R134, R167.reuse, R134 ;  /* 0x00000086a7867220 */ /* 0x040fe20000410000 */
[C---:B------:R-:W-:Y:S01]  /*1f00*/  FMUL.FTZ R142, R167.reuse, R142 ;  /* 0x0000008ea78e7220 */ /* 0x040fe20000410000 */
[----:B------:R-:W-:Y:S01]  /*1f10*/  FMUL.FTZ R144, R167, R110 ;  /* 0x0000006ea7907220 */ /* 0x000fe20000410000 */
[----:B------:R-:W-:Y:S01]  /*1f20*/  FFMA.FTZ R110, R111, R6, R38 ;  /* 0x000000066f6e7223 */ /* 0x000fe20000010026 */
[----:B------:R-:W-:Y:S01]  /*1f30*/  FMUL.FTZ R113, R167, R148 ;  /* 0x00000094a7717220 */ /* 0x000fe20000410000 */
[----:B---3--:R-:W-:-:S04]  /*1f40*/  @!P1 IMAD.WIDE R116, R2, 0x4, R108 ;  /* 0x0000000402749825 */ /* 0x008fc800078e026c */
[----:B------:R-:W-:Y:S01]  /*1f50*/  FFMA.FTZ R108, R3, R4, R36 ;  /* 0x00000004036c7223 */ /* 0x000fe20000010024 */
[----:B------:R-:W-:Y:S01]  /*1f60*/  FFMA.FTZ R109, R134, R5, R37 ;  /* 0x00000005866d7223 */ /* 0x000fe20000010025 */
[----:B------:R-:W-:Y:S01]  /*1f70*/  FFMA.FTZ R111, R142, R7, R39 ;  /* 0x000000078e6f7223 */ /* 0x000fe20000010027 */
[C---:B------:R-:W-:Y:S01]  /*1f80*/  FMUL.FTZ R115, R167.reuse, R152 ;  /* 0x00000098a7737220 */ /* 0x040fe20000410000 */
[----:B------:R-:W-:Y:S01]  /*1f90*/  @!P1 STG.E desc[UR6][R116.64], R167 ;  /* 0x000000a774009986 */ /* 0x000fe2000c101906 */
[C---:B------:R-:W-:Y:S01]  /*1fa0*/  FMUL.FTZ R121, R167.reuse, R112 ;  /* 0x00000070a7797220 */ /* 0x040fe20000410000 */
[C---:B------:R-:W-:Y:S01]  /*1fb0*/  FMUL.FTZ R150, R167.reuse, R150 ;  /* 0x00000096a7967220 */ /* 0x040fe20000410000 */
[C---:B------:R-:W-:Y:S01]  /*1fc0*/  FMUL.FTZ R154, R167.reuse, R154 ;  /* 0x0000009aa79a7220 */ /* 0x040fe20000410000 */
[----:B------:R0:W-:Y:S01]  /*1fd0*/  STG.E.128 desc[UR6][R106.64], R108 ;  /* 0x0000006c6a007986 */ /* 0x0001e2000c101d06 */
        /* <DEDUP_REMOVED lines=14> */
[C---:B------:R-:W-:Y:S01]  /*20c0*/  FMUL.FTZ R137, R167.reuse, R118 ;  /* 0x00000076a7897220 */ /* 0x040fe20000410000 */
[----:B------:R-:W-:Y:S01]  /*20d0*/  FMUL.FTZ R138, R167, R119 ;  /* 0x00000077a78a7220 */ /* 0x000fe20000410000 */
[----:B------:R-:W-:Y:S01]  /*20e0*/  FFMA.FTZ R112, R113, R8, R40 ;  /* 0x0000000871707223 */ /* 0x000fe20000010028 */
[----:B0-----:R-:W0:Y:S01]  /*20f0*/  LDC.64 R110, c[0x0][0x380] ;  /* 0x0000e000ff6e7b82 */ /* 0x001e220000000a00 */
[----:B------:R-:W-:Y:S01]  /*2100*/  FFMA.FTZ R114, R115, R10, R42 ;  /* 0x0000000a73727223 */ /* 0x000fe2000001002a */
[----:B------:R-:W-:Y:S01]  /*2110*/  FFMA.FTZ R120, R121, R12, R44 ;  /* 0x0000000c79787223 */ /* 0x000fe2000001002c */
[----:B------:R-:W-:Y:S01]  /*2120*/  FMUL.FTZ R131, R167, R127 ;  /* 0x0000007fa7837220 */ /* 0x000fe20000410000 */
[----:B------:R-:W-:-:S04]  /*2130*/  IMAD.WIDE.U32 R118, R133, 0x10, R104 ;  /* 0x0000001085767825 */ /* 0x000fc800078e0068 */
[----:B------:R-:W-:Y:S01]  /*2140*/  FFMA.FTZ R113, R150, R9, R41 ;  /* 0x0000000996717223 */ /* 0x000fe20000010029 */
[----:B------:R-:W-:Y:S01]  /*2150*/  FFMA.FTZ R115, R154, R11, R43 ;  /* 0x0000000b9a737223 */ /* 0x000fe2000001002b */
[----:B------:R-:W-:Y:S01]  /*2160*/  FFMA.FTZ R121, R122, R13, R45 ;  /* 0x0000000d7a797223 */ /* 0x000fe2000001002d */
[C---:B------:R-:W-:Y:S01]  /*2170*/  FMUL.FTZ R156, R167.reuse, R156 ;  /* 0x0000009ca79c7220 */ /* 0x040fe20000410000 */
[C---:B------:R-:W-:Y:S01]  /*2180*/  FMUL.FTZ R157, R167.reuse, R157 ;  /* 0x0000009da79d7220 */ /* 0x040fe20000410000 */
[----:B------:R-:W-:Y:S01]  /*2190*/  FMUL.FTZ R158, R167, R158 ;  /* 0x0000009ea79e7220 */ /* 0x000fe20000410000 */
        /* <DEDUP_REMOVED lines=8> */
[C---:B------:R-:W-:Y:S01]  /*2220*/  FMUL.FTZ R161, R167.reuse, R161 ;  /* 0x000000a1a7a17220 */ /* 0x040fe20000410000 */
[C---:B------:R-:W-:Y:S01]  /*2230*/  FMUL.FTZ R162, R167.reuse, R162 ;  /* 0x000000a2a7a27220 */ /* 0x040fe20000410000 */
[C---:B------:R-:W-:Y:S01]  /*2240*/  FMUL.FTZ R163, R167.reuse, R163 ;  /* 0x000000a3a7a37220 */ /* 0x040fe20000410000 */
[C---:B------:R-:W-:Y:S01]  /*2250*/  FMUL.FTZ R146, R167.reuse, R132 ;  /* 0x00000084a7927220 */ /* 0x040fe20000410000 */
[----:B------:R-:W-:Y:S01]  /*2260*/  FFMA.FTZ R133, R136, R17, R49 ;  /* 0x0000001188857223 */ /* 0x000fe20000010031 */
[C---:B------:R-:W-:Y:S01]  /*2270*/  FMUL.FTZ R147, R167.reuse, R164 ;  /* 0x000000a4a7937220 */ /* 0x040fe20000410000 */
[----:B------:R-:W-:Y:S01]  /*2280*/  FMUL.FTZ R142, R167, R165 ;  /* 0x000000a5a78e7220 */ /* 0x000fe20000410000 */
[----:B------:R-:W-:-:S04]  /*2290*/  IMAD.WIDE.U32 R126, R141, 0x10, R104 ;  /* 0x000000108d7e7825 */ /* 0x000fc800078e0068 */
[----:B------:R-:W-:Y:S01]  /*22a0*/  FFMA.FTZ R132, R131, R16, R48 ;  /* 0x0000001083847223 */ /* 0x000fe20000010030 */
[----:B------:R-:W-:Y:S01]  /*22b0*/  FFMA.FTZ R134, R137, R18, R50 ;  /* 0x0000001289867223 */ /* 0x000fe20000010032 */
[----:B------:R-:W-:Y:S01]  /*22c0*/  FFMA.FTZ R135, R138, R19, R51 ;  /* 0x000000138a877223 */ /* 0x000fe20000010033 */
[----:B------:R-:W-:Y:S01]  /*22d0*/  FFMA.FTZ R136, R139, R20, R52 ;  /* 0x000000148b887223 */ /* 0x000fe20000010034 */
[----:B------:R-:W-:Y:S01]  /*22e0*/  IMAD.WIDE.U32 R128, R143, 0x10, R104 ;  /* 0x000000108f807825 */ /* 0x000fe200078e0068 */
[----:B------:R1:W-:Y:S03]  /*22f0*/  STG.E.128 desc[UR6][R118.64], R112 ;  /* 0x0000007076007986 */ /* 0x0003e6000c101d06 */
[----:B------:R-:W-:Y:S01]  /*2300*/  FFMA.FTZ R137, R156, R21, R53 ;  /* 0x000000159c897223 */ /* 0x000fe20000010035 */
[----:B------:R-:W-:Y:S01]  /*2310*/  FFMA.FTZ R138, R157, R22, R54 ;  /* 0x000000169d8a7223 */ /* 0x000fe20000010036 */
[----:B------:R-:W-:Y:S01]  /*2320*/  FFMA.FTZ R139, R158, R23, R55 ;  /* 0x000000179e8b7223 */ /* 0x000fe20000010037 */
[----:B------:R-:W-:Y:S01]  /*2330*/  IMAD.WIDE.U32 R106, R149, 0x10, R104 ;  /* 0x00000010956a7825 */ /* 0x000fe200078e0068 */
[----:B------:R2:W-:Y:S03]  /*2340*/  STG.E.128 desc[UR6][R124.64], R120 ;  /* 0x000000787c007986 */ /* 0x0005e6000c101d06 */
[----:B------:R-:W-:Y:S01]  /*2350*/  FFMA.FTZ R116, R161, R28, R60 ;  /* 0x0000001ca1747223 */ /* 0x000fe2000001003c */
[----:B------:R-:W-:Y:S01]  /*2360*/  FFMA.FTZ R117, R162, R29, R61 ;  /* 0x0000001da2757223 */ /* 0x000fe2000001003d */
[----:B------:R-:W-:Y:S01]  /*2370*/  IMAD.WIDE.U32 R108, R151, 0x10, R104 ;  /* 0x00000010976c7825 */ /* 0x000fe200078e0068 */
[----:B------:R3:W-:Y:S01]  /*2380*/  STG.E.128 desc[UR6][R126.64], R132 ;  /* 0x000000847e007986 */ /* 0x0007e2000c101d06 */
[----:B0-----:R-:W-:-:S02]  /*2390*/  IADD3 R2, PT, PT, R2, R110, RZ ;  /* 0x0000006e02027210 */ /* 0x001fc40007ffe0ff */
[----:B------:R-:W-:Y:S01]  /*23a0*/  IMAD.WIDE.U32 R104, R153, 0x10, R104 ;  /* 0x0000001099687825 */ /* 0x000fe200078e0068 */
[----:B------:R3:W-:Y:S01]  /*23b0*/  STG.E.128 desc[UR6][R128.64], R136 ;  /* 0x0000008880007986 */ /* 0x0007e2000c101d06 */
[----:B------:R-:W-:Y:S02]  /*23c0*/  ISETP.GE.AND P1, PT, R2, R111, PT ;  /* 0x0000006f0200720c */ /* 0x000fe40003f26270 */
[----:B-1----:R-:W-:Y:S01]  /*23d0*/  FFMA.FTZ R112, R145, R24, R56 ;  /* 0x0000001891707223 */ /* 0x002fe20000010038 */
[----:B------:R-:W-:Y:S01]  /*23e0*/  FFMA.FTZ R113, R140, R25, R57 ;  /* 0x000000198c717223 */ /* 0x000fe20000010039 */
[----:B------:R-:W-:Y:S01]  /*23f0*/  FFMA.FTZ R114, R159, R26, R58 ;  /* 0x0000001a9f727223 */ /* 0x000fe2000001003a */
        /* <DEDUP_REMOVED lines=8> */
[----:B------:R3:W-:Y:S04]  /*2480*/  STG.E.128 desc[UR6][R108.64], R116 ;  /* 0x000000746c007986 */ /* 0x0007e8000c101d06 */
[----:B------:R3:W-:Y:S01]  /*2490*/  STG.E.128 desc[UR6][R104.64], R120 ;  /* 0x0000007868007986 */ /* 0x0007e2000c101d06 */
[----:B------:R-:W-:Y:S05]  /*24a0*/  @!P1 BRA `(.L_x_24607) ;  /* 0xffffffe000309947 */ /* 0x000fea000383ffff */
[----:B------:R-:W-:Y:S05]  /*24b0*/  EXIT ;  /* 0x000000000000794d */ /* 0x000fea0003800000 */
.L_x_24608:
        /* <DEDUP_REMOVED lines=12> */
.L_x_27609:


//--------------------- .text._ZN10layer_norm13ln_fwd_kernelINS_13Kernel_traitsIfffffjLj8192ELj1ELj1ELj8ELj16ENS_18Kernel_traits_baseILj8192EfffffjLj256EEEEELb0ELb1ELb1ELb0EEEvNS_9FwdParamsE --------------------------
	.section	.text._ZN10layer_norm13ln_fwd_kernelINS_13Kernel_traitsIfffffjLj8192ELj1ELj1ELj8ELj16ENS_18Kernel_traits_baseILj8192EfffffjLj256EEEEELb0ELb1ELb1ELb0EEEvNS_9FwdParamsE,"ax",@progbits
	.align	128
        .global         _ZN10layer_norm13ln_fwd_kernelINS_13Kernel_traitsIfffffjLj8192ELj1ELj1ELj8ELj16ENS_18Kernel_traits_baseILj8192EfffffjLj256EEEEELb0ELb1ELb1ELb0EEEvNS_9FwdParamsE
        .type           _ZN10layer_norm13ln_fwd_kernelINS_13Kernel_traitsIfffffjLj8192ELj1ELj1ELj8ELj16ENS_18Kernel_traits_baseILj8192EfffffjLj256EEEEELb0ELb1ELb1ELb0EEEvNS_9FwdParamsE,@function
        .size           _ZN10layer_norm13ln_fwd_kernelINS_13Kernel_traitsIfffffjLj8192ELj1ELj1ELj8ELj16ENS_18Kernel_traits_baseILj8192EfffffjLj256EEEEELb0ELb1ELb1ELb0EEEvNS_9FwdParamsE,(.L_x_27610 - _ZN10layer_norm13ln_fwd_kernelINS_13Kernel_traitsIfffffjLj8192ELj1ELj1ELj8ELj16ENS_18Kernel_traits_baseILj8192EfffffjLj256EEEEELb0ELb1ELb1ELb0EEEvNS_9FwdParamsE)
        .other          _ZN10layer_norm13ln_fwd_kernelINS_13Kernel_traitsIfffffjLj8192ELj1ELj1ELj8ELj16ENS_18Kernel_traits_baseILj8192EfffffjLj256EEEEELb0ELb1ELb1ELb0EEEvNS_9FwdParamsE,@"STO_CUDA_ENTRY STV_DEFAULT"
_ZN10layer_norm13ln_fwd_kernelINS_13Kernel_traitsIfffffjLj8192ELj1ELj1ELj8ELj16ENS_18Kernel_traits_baseILj8192EfffffjLj256EEEEELb0ELb1ELb1ELb0EEEvNS_9FwdParamsE:
.text._ZN10layer_norm13ln_fwd_kernelINS_13Kernel_traitsIfffffjLj8192ELj1ELj1ELj8ELj16ENS_18Kernel_traits_baseILj8192EfffffjLj256EEEEELb0ELb1ELb1ELb0EEEvNS_9FwdParamsE:
        /* <DEDUP_REMOVED lines=105> */
.L_x_24610:
        /* <DEDUP_REMOVED lines=79> */
.L_x_24611:
[----:B------:R-:W-:Y:S05]  /*0b80*/  BSYNC.RECONVERGENT B0 ;  /* 0x0000000000007941 */ /* 0x000fea0003800200 */
.L_x_24609:
[----:B------:R-:W0:Y:S02]  /*0b90*/  LDCU UR4, c[0x0][0x384] ;  /* 0x00007080ff0477ac */ /* 0x000e240008000800 */
[----:B0-----:R-:W-:-:S13]  /*0ba0*/  ISETP.GE.AND P0, PT, R2, UR4, PT ;  /* 0x0000000402007c0c */ /* 0x001fda000bf06270 */
[----:B------:R-:W-:Y:S05]  /*0bb0*/  @P0 EXIT ;  /* 0x000000000000094d */ /* 0x000fea0003800000 */
[----:B------:R-:W-:Y:S01]  /*0bc0*/  SHF.R.S32.HI R100, RZ, 0x2, R100 ;  /* 0x00000002ff647819 */ /* 0x000fe20000011464 */
[----:B------:R-:W0:Y:S01]  /*0bd0*/  LDCU UR12, c[0x0][0x40c] ;  /* 0x00008180ff0c77ac */ /* 0x000e220008000800 */
[----:B------:R-:W-:Y:S02]  /*0be0*/  LOP3.LUT R102, R0, 0xe0, RZ, 0xc0, !PT ;  /* 0x000000e000667812 */ /* 0x000fe400078ec0ff */
[----:B------:R-:W-:Y:S01]  /*0bf0*/  LOP3.LUT R101, R100, 0xff, RZ, 0xc0, !PT ;  /* 0x000000ff64657812 */ /* 0x000fe200078ec0ff */
[----:B------:R-:W1:Y:S01]  /*0c00*/  LDCU.U8 UR10, c[0x0][0x410] ;  /* 0x00008200ff0a77ac */ /* 0x000e620008000000 */
[----:B------:R-:W-:Y:S02]  /*0c10*/  SHF.R.U32.HI R100, RZ, 0x1, R100 ;  /* 0x00000001ff647819 */ /* 0x000fe40000011664 */
[----:B------:R-:W-:Y:S01]  /*0c20*/  VIADDMNMX R102, R101, -R102, RZ, !PT ;  /* 0x8000006665667246 */ /* 0x000fe200078001ff */
[----:B------:R-:W2:Y:S01]  /*0c30*/  LDCU UR11, c[0x0][0x400] ;  /* 0x00008000ff0b77ac */ /* 0x000ea20008000800 */
[----:B------:R-:W-:-:S02]  /*0c40*/  LOP3.LUT R145, R100, 0x7fffff80, RZ, 0xc0, !PT ;  /* 0x7fffff8064917812 */ /* 0x000fc400078ec0ff */
[----:B------:R-:W-:Y:S01]  /*0c50*/  VIMNMX R102, PT, PT, R102, 0x20, PT ;  /* 0x0000002066667848 */ /* 0x000fe20003fe0100 */
[----:B------:R-:W3:Y:S01]  /*0c60*/  LDCU.64 UR8, c[0x0][0x3a0] ;  /* 0x00007400ff0877ac */ /* 0x000ee20008000a00 */
[----:B------:R-:W-:Y:S02]  /*0c70*/  SHF.L.U32 R100, R0, 0x5, RZ ;  /* 0x0000000500647819 */ /* 0x000fe400000006ff */
[----:B------:R-:W-:Y:S01]  /*0c80*/  LEA R102, R102, R145, 0x2 ;  /* 0x0000009166667211 */ /* 0x000fe200078e10ff */
[----:B------:R-:W-:Y:S01]  /*0c90*/  UPLOP3.LUT UP1, UPT, UPT, UPT, UPT, 0x40, 0x4 ;  /* 0x000000000004789c */ /* 0x000fe20003f2e870 */
[----:B------:R-:W-:Y:S02]  /*0ca0*/  LOP3.LUT R100, R100, 0x3e0, RZ, 0xc0, !PT ;  /* 0x000003e064647812 */ /* 0x000fe400078ec0ff */
[----:B------:R-:W-:Y:S02]  /*0cb0*/  I2FP.F32.U32 R102, R102 ;  /* 0x0000006600667245 */ /* 0x000fe40000201000 */
[----:B------:R-:W-:-:S02]  /*0cc0*/  VIADDMNMX R100, R101, -R100, RZ, !PT ;  /* 0x8000006465647246 */ /* 0x000fc400078001ff */
[----:B------:R4:W0:Y:S02]  /*0cd0*/  MUFU.RCP R144, R102 ;  /* 0x0000006600907308 */ /* 0x0008240000001000 */
[----:B------:R-:W-:-:S04]  /*0ce0*/  VIMNMX R100, PT, PT, R100, 0x20, PT ;  /* 0x0000002064647848 */ /* 0x000fc80003fe0100 */
[----:B-12---:R-:W-:-:S07]  /*0cf0*/  LEA R145, R100, R145, 0x2 ;  /* 0x0000009164917211 */ /* 0x006fce00078e10ff */
.L_x_24665:
[----:B-1234-:R-:W1:Y:S08]  /*0d00*/  LDC.64 R148, c[0x0][0x3f0] ;  /* 0x0000fc00ff947b82 */ /* 0x01ee700000000a00 */
[----:B------:R-:W2:Y:S08]  /*0d10*/  LDC.64 R132, c[0x0][0x3f8] ;  /* 0x0000fe00ff847b82 */ /* 0x000eb00000000a00 */
[----:B------:R-:W3:Y:S01]  /*0d20*/  LDC R147, c[0x0][0x388] ;  /* 0x0000e200ff937b82 */ /* 0x000ee20000000800 */
[----:B-1----:R-:W-:-:S06]  /*0d30*/  IMAD.WIDE R148, R2, 0x4, R148 ;  /* 0x0000000402947825 */ /* 0x002fcc00078e0294 */
[----:B------:R-:W4:Y:S01]  /*0d40*/  LDG.E R148, desc[UR6][R148.64] ;  /* 0x0000000694947981 */ /* 0x000f22000c1e1900 */
[----:B--2---:R-:W-:-:S05]  /*0d50*/  IMAD.WIDE R132, R2, 0x4, R132 ;  /* 0x0000000402847825 */ /* 0x004fca00078e0284 */
[----:B-----5:R1:W5:Y:S01]  /*0d60*/  LDG.E R146, desc[UR6][R132.64] ;  /* 0x0000000684927981 */ /* 0x020362000c1e1900 */
[----:B------:R-:W-:Y:S01]  /*0d70*/  ISETP.GE.U32.AND P0, PT, R3, 0x100, PT ;  /* 0x000001000300780c */ /* 0x000fe20003f06070 */
[----:B------:R-:W-:Y:S01]  /*0d80*/  BSSY.RECONVERGENT B0, `(.L_x_24612) ;  /* 0x000003d000007945 */ /* 0x000fe20003800200 */
[----:B---3--:R-:W-:-:S05]  /*0d90*/  IMAD R134, R2, R147, RZ ;  /* 0x0000009302867224 */ /* 0x008fca00078e02ff */
[----:B------:R-:W-:-:S04]  /*0da0*/  SHF.R.S32.HI R143, RZ, 0x1f, R134 ;  /* 0x0000001fff8f7819 */ /* 0x000fc80000011486 */
[----:B------:R-:W-:-:S04]  /*0db0*/  LEA.HI R143, R143, R134, RZ, 0x2 ;  /* 0x000000868f8f7211 */ /* 0x000fc800078f10ff */
[----:B------:R-:W-:Y:S02]  /*0dc0*/  LEA.HI.SX32 R0, R143, R0, 0x1e ;  /* 0x000000008f007211 */ /* 0x000fe400078ff2ff */
[----:B----4-:R-:W-:-:S13]  /*0dd0*/  ISETP.GE.AND P5, PT, R148, 0x1, PT ;  /* 0x000000019400780c */ /* 0x010fda0003fa6270 */
[----:B------:R-:W2:Y:S01]  /*0de0*/  @P5 S2R R151, SR_TID.X ;  /* 0x0000000000975919 */ /* 0x000ea20000002100 */
[----:B------:R-:W-:-:S05]  /*0df0*/  @P5 IADD3 R150, PT, PT, R148, -0x1, RZ ;  /* 0xffffffff94965810 */ /* 0x000fca0007ffe0ff */
[----:B------:R-:W-:-:S05]  /*0e00*/  @P5 IMAD R150, R150, R147, RZ ;  /* 0x0000009396965224 */ /* 0x000fca00078e02ff */
[----:B------:R-:W-:-:S04]  /*0e10*/  @P5 SHF.R.S32.HI R149, RZ, 0x1f, R150 ;  /* 0x0000001fff955819 */ /* 0x000fc80000011496 */
[----:B------:R-:W-:Y:S01]  /*0e20*/  @P5 LEA.HI R150, R149, R150, RZ, 0x2 ;  /* 0x0000009695965211 */ /* 0x000fe200078f10ff */
[----:B------:R-:W-:-:S03]  /*0e30*/  HFMA2 R149, -RZ, RZ, 0, 0 ;  /* 0x00000000ff957431 */ /* 0x000fc600000001ff */
[----:B--2---:R-:W-:Y:S01]  /*0e40*/  @P5 LEA.HI.SX32 R149, R150, R151, 0x1e ;  /* 0x0000009796955211 */ /* 0x004fe200078ff2ff */
[----:B-1----:R-:W-:Y:S06]  /*0e50*/  @!P0 BRA `(.L_x_24613) ;  /* 0x0000000000bc8947 */ /* 0x002fec0003800000 */
[----:B------:R-:W-:-:S04]  /*0e60*/  UISETP.NE.U32.AND UP0, UPT, UR8, URZ, UPT ;  /* 0x000000ff0800728c */ /* 0x000fc8000bf05070 */
[----:B------:R-:W-:Y:S01]  /*0e70*/  UISETP.NE.AND.EX UP0, UPT, UR9, URZ, UPT, UP0 ;  /* 0x000000ff0900728c */ /* 0x000fe2000bf05300 */
[----:B------:R-:W-:Y:S10]  /*0e80*/  @!P5 BRA `(.L_x_24614) ;  /* 0x00000000000cd947 */ /* 0x000ff40003800000 */
[----:B------:R-:W1:Y:S02]  /*0e90*/  LDC.64 R124, c[0x0][0x390] ;  /* 0x0000e400ff7c7b82 */ /* 0x000e640000000a00 */
[----:B-1----:R-:W-:-:S06]  /*0ea0*/  IMAD.WIDE.U32 R124, R149, 0x10, R124 ;  /* 0x00000010957c7825 */ /* 0x002fcc00078e007c */
[----:B------:R-:W5:Y:S02]  /*0eb0*/  LDG.E.128 R124, desc[UR6][R124.64] ;  /* 0x000000067c7c7981 */ /* 0x000f64000c1e1d00 */
.L_x_24614:
[----:B------:R-:W-:Y:S05]  /*0ec0*/  BRA.U !UP0, `(.L_x_24615) ;  /* 0x0000000108547547 */ /* 0x000fea000b800000 */
[----:B------:R-:W1:Y:S02]  /*0ed0*/  LDC.64 R128, c[0x0][0x3a0] ;  /* 0x0000e800ff807b82 */ /* 0x000e640000000a00 */
[----:B-1----:R-:W-:-:S06]  /*0ee0*/  IMAD.WIDE.U32 R128, R0, 0x10, R128 ;  /* 0x0000001000807825 */ /* 0x002fcc00078e0080 */
[----:B------:R-:W2:Y:S01]  /*0ef0*/  LDG.E.128 R128, desc[UR6][R128.64] ;  /* 0x0000000680807981 */ /* 0x000ea2000c1e1d00 */
[----:B------:R-:W-:-:S13]  /*0f00*/  ISETP.GT.AND P1, PT, R148, RZ, PT ;  /* 0x000000ff9400720c */ /* 0x000fda0003f24270 */
[----:B------:R-:W1:Y:S08]  /*0f10*/  @P1 LDC R135, c[0x0][0x40c] ;  /* 0x00010300ff871b82 */ /* 0x000e700000000800 */
[----:B------:R-:W3:Y:S08]  /*0f20*/  @P1 LDC R133, c[0x0][0x40c] ;  /* 0x00010300ff851b82 */ /* 0x000ef00000000800 */
[----:B------:R-:W4:Y:S01]  /*0f30*/  @P1 LDC R132, c[0x0][0x40c] ;  /* 0x00010300ff841b82 */ /* 0x000f220000000800 */
[----:B-1---5:R-:W-:Y:S01]  /*0f40*/  @P1 FMUL.FTZ R135, R126, R135 ;  /* 0x000000877e871220 */ /* 0x022fe20000410000 */
[----:B---3--:R-:W-:Y:S01]  /*0f50*/  @P1 FMUL.FTZ R133, R124, R133 ;  /* 0x000000857c851220 */ /* 0x008fe20000410000 */
        /* <DEDUP_REMOVED lines=9> */
[----:B0-----:R-:W-:-:S04]  /*0ff0*/  FMUL.FTZ R132, R127, UR12 ;  /* 0x0000000c7f847c20 */ /* 0x001fc80008410000 */
[----:B------:R-:W-:Y:S01]  /*1000*/  FFMA.FTZ R131, R132, R11, R131 ;  /* 0x0000000b84837223 */ /* 0x000fe20000010083 */
[----:B------:R-:W-:Y:S06]  /*1010*/  BRA `(.L_x_24616) ;  /* 0x0000000000347947 */ /* 0x000fec0003800000 */
.L_x_24615:
[----:B0----5:R-:W-:Y:S01]  /*1020*/  FMUL.FTZ R131, R124, UR12 ;  /* 0x0000000c7c837c20 */ /* 0x021fe20008410000 */
[----:B------:R-:W-:Y:S01]  /*1030*/  FMUL.FTZ R132, R125, UR12 ;  /* 0x0000000c7d847c20 */ /* 0x000fe20008410000 */
[----:B------:R-:W-:Y:S01]  /*1040*/  FMUL.FTZ R133, R126, UR12 ;  /* 0x0000000c7e857c20 */ /* 0x000fe20008410000 */
[----:B------:R-:W-:Y:S01]  /*1050*/  FMUL.FTZ R134, R127, UR12 ;  /* 0x0000000c7f867c20 */ /* 0x000fe20008410000 */
[----:B------:R-:W-:Y:S01]  /*1060*/  FMUL.FTZ R140, R131, R8 ;  /* 0x00000008838c7220 */ /* 0x000fe20000410000 */
[----:B------:R-:W-:Y:S01]  /*1070*/  FMUL.FTZ R141, R132, R9 ;  /* 0x00000009848d7220 */ /* 0x000fe20000410000 */
[----:B------:R-:W-:Y:S01]  /*1080*/  FMUL.FTZ R142, R133, R10 ;  /* 0x0000000a858e7220 */ /* 0x000fe20000410000 */
[----:B------:R-:W-:Y:S01]  /*1090*/  FMUL.FTZ R131, R134, R11 ;  /* 0x0000000b86837220 */ /* 0x000fe20000410000 */
[----:B------:R-:W-:-:S04]  /*10a0*/  ISETP.GT.AND P1, PT, R148, RZ, PT ;  /* 0x000000ff9400720c */ /* 0x000fc80003f24270 */
[----:B------:R-:W-:Y:S02]  /*10b0*/  FSEL R140, R140, RZ, P1 ;  /* 0x000000ff8c8c7208 */ /* 0x000fe40000800000 */
[----:B------:R-:W-:Y:S02]  /*10c0*/  FSEL R141, R141, RZ, P1 ;  /* 0x000000ff8d8d7208 */ /* 0x000fe40000800000 */
[----:B------:R-:W-:Y:S02]  /*10d0*/  FSEL R142, R142, RZ, P1 ;  /* 0x000000ff8e8e7208 */ /* 0x000fe40000800000 */
[----:B------:R-:W-:-:S07]  /*10e0*/  FSEL R131, R131, RZ, P1 ;  /* 0x000000ff83837208 */ /* 0x000fce0000800000 */
.L_x_24616:
[----:B------:R-:W1:Y:S01]  /*10f0*/  LDC.64 R132, c[0x0][0x3a8] ;  /* 0x0000ea00ff847b82 */ /* 0x000e620000000a00 */
[----:B------:R-:W-:Y:S02]  /*1100*/  MOV R143, R131 ;  /* 0x00000083008f7202 */ /* 0x000fe40000000f00 */
[----:B------:R-:W-:Y:S01]  /*1110*/  IADD3 R149, PT, PT, R149, 0x100, RZ ;  /* 0x0000010095957810 */ /* 0x000fe20007ffe0ff */
[C---:B-1----:R-:W-:Y:S01]  /*1120*/  IMAD.WIDE.U32 R132, R0.reuse, 0x10, R132 ;  /* 0x0000001000847825 */ /* 0x042fe200078e0084 */
[----:B------:R-:W-:-:S04]  /*1130*/  IADD3 R0, PT, PT, R0, 0x100, RZ ;  /* 0x0000010000007810 */ /* 0x000fc80007ffe0ff */
[----:B------:R1:W-:Y:S03]  /*1140*/  STG.E.128 desc[UR6][R132.64], R140 ;  /* 0x0000008c84007986 */ /* 0x0003e6000c101d06 */
.L_x_24613:
[----:B0-----:R-:W-:Y:S05]  /*1150*/  BSYNC.RECONVERGENT B0 ;  /* 0x0000000000007941 */ /* 0x001fea0003800200 */
.L_x_24612:
[----:B------:R-:W-:Y:S01]  /*1160*/  ISETP.GE.U32.AND P1, PT, R3, 0x200, PT ;  /* 0x000002000300780c */ /* 0x000fe20003f26070 */
[----:B------:R-:W-:Y:S03]  /*1170*/  BSSY.RECONVERGENT B0, `(.L_x_24617) ;  /* 0x0000033000007945 */ /* 0x000fe60003800200 */
[----:B-1----:R-:W-:-:S09]  /*1180*/  P2R R132, PR, RZ, 0x2 ;  /* 0x00000002ff847803 */ /* 0x002fd20000000000 */
        /* <DEDUP_REMOVED lines=8> */
[----:B------:R-:W2:Y:S02]  /*1210*/  @P1 LDG.E.128 R132, desc[UR6][R102.64] ;  /* 0x0000000666841981 */ /* 0x000ea4000c1e1d00 */
[----:B--2---:R-:W-:Y:S02]  /*1220*/  @P1 MOV R130, R134 ;  /* 0x0000008600821202 */ /* 0x004fe40000000f00 */
[----:B------:R-:W-:Y:S02]  /*1230*/  @P1 MOV R129, R133 ;  /* 0x0000008500811202 */ /* 0x000fe40000000f00 */
[----:B------:R-:W-:Y:S01]  /*1240*/  @P1 MOV R128, R132 ;  /* 0x0000008400801202 */ /* 0x000fe20000000f00 */
[----:B0-----:R-:W-:Y:S06]  /*1250*/  @!P1 BRA `(.L_x_24619) ;  /* 0x0000000000489947 */ /* 0x001fec0003800000 */
[----:B------:R-:W-:Y:S02]  /*1260*/  ISETP.GT.AND P1, PT, R148, RZ, PT ;  /* 0x000000ff9400720c */ /* 0x000fe40003f24270 */
[----:B------:R-:W-:Y:S02]  /*1270*/  MOV R100, R128 ;  /* 0x0000008000647202 */ /* 0x000fe40000000f00 */
[----:B------:R-:W-:Y:S02]  /*1280*/  MOV R101, R129 ;  /* 0x0000008100657202 */ /* 0x000fe40000000f00 */
[----:B------:R-:W-:-:S07]  /*1290*/  MOV R102, R130 ;  /* 0x0000008200667202 */ /* 0x000fce0000000f00 */
[----:B------:R-:W0:Y:S08]  /*12a0*/  @P1 LDC R103, c[0x0][0x40c] ;  /* 0x00010300ff671b82 */ /* 0x000e300000000800 */
[----:B------:R-:W1:Y:S08]  /*12b0*/  @P1 LDC R132, c[0x0][0x40c] ;  /* 0x00010300ff841b82 */ /* 0x000e700000000800 */
[----:B------:R-:W2:Y:S01]  /*12c0*/  @P1 LDC R133, c[0x0][0x40c] ;  /* 0x00010300ff851b82 */ /* 0x000ea20000000800 */
[----:B0----5:R-:W-:-:S04]  /*12d0*/  @P1 FMUL.FTZ R103, R124, R103 ;  /* 0x000000677c671220 */ /* 0x021fc80000410000 */
[----:B------:R-:W-:Y:S01]  /*12e0*/  @P1 FFMA.FTZ R100, R103, R16, R128 ;  /* 0x0000001067641223 */ /* 0x000fe20000010080 */
[----:B------:R-:W-:Y:S01]  /*12f0*/  MOV R103, R135 ;  /* 0x0000008700677202 */ /* 0x000fe20000000f00 */
[----:B-1----:R-:W-:-:S04]  /*1300*/  @P1 FMUL.FTZ R132, R125, R132 ;  /* 0x000000847d841220 */ /* 0x002fc80000410000 */
[----:B------:R-:W-:Y:S01]  /*1310*/  @P1 FFMA.FTZ R101, R132, R17, R129 ;  /* 0x0000001184651223 */ /* 0x000fe20000010081 */
[----:B--2---:R-:W-:-:S04]  /*1320*/  @P1 FMUL.FTZ R133, R126, R133 ;  /* 0x000000857e851220 */ /* 0x004fc80000410000 */
[----:B------:R-:W-:Y:S01]  /*1330*/  @P1 FFMA.FTZ R102, R133, R18, R130 ;  /* 0x0000001285661223 */ /* 0x000fe20000010082 */
[----:B------:R-:W-:Y:S06]  /*1340*/  @!P1 BRA `(.L_x_24620) ;  /* 0x0000000000409947 */ /* 0x000fec0003800000 */
[----:B------:R-:W-:-:S04]  /*1350*/  FMUL.FTZ R132, R127, UR12 ;  /* 0x0000000c7f847c20 */ /* 0x000fc80008410000 */
[----:B------:R-:W-:Y:S01]  /*1360*/  FFMA.FTZ R103, R132, R19, R135 ;  /* 0x0000001384677223 */ /* 0x000fe20000010087 */
[----:B------:R-:W-:Y:S06]  /*1370*/  BRA `(.L_x_24620) ;  /* 0x0000000000347947 */ /* 0x000fec0003800000 */
.L_x_24619:
[----:B-----5:R-:W-:Y:S01]  /*1380*/  FMUL.FTZ R101, R124, UR12 ;  /* 0x0000000c7c657c20 */ /* 0x020fe20008410000 */
        /* <DEDUP_REMOVED lines=12> */
.L_x_24620:
[----:B------:R-:W0:Y:S01]  /*1450*/  LDC.64 R132, c[0x0][0x3a8] ;  /* 0x0000ea00ff847b82 */ /* 0x000e220000000a00 */
[----:B------:R-:W-:Y:S01]  /*1460*/  IADD3 R149, PT, PT, R149, 0x100, RZ ;  /* 0x0000010095957810 */ /* 0x000fe20007ffe0ff */
[C---:B0-----:R-:W-:Y:S01]  /*1470*/  IMAD.WIDE.U32 R132, R0.reuse, 0x10, R132 ;  /* 0x0000001000847825 */ /* 0x041fe200078e0084 */
[----:B------:R-:W-:-:S04]  /*1480*/  IADD3 R0, PT, PT, R0, 0x100, RZ ;  /* 0x0000010000007810 */ /* 0x000fc80007ffe0ff */
[----:B------:R0:W-:Y:S03]  /*1490*/  STG.E.128 desc[UR6][R132.64], R100 ;  /* 0x0000006484007986 */ /* 0x0001e6000c101d06 */
.L_x_24618:
[----:B------:R-:W-:Y:S05]  /*14a0*/  BSYNC.RECONVERGENT B0 ;  /* 0x0000000000007941 */ /* 0x000fea0003800200 */
.L_x_24617:
[----:B------:R-:W-:Y:S01]  /*14b0*/  ISETP.GE.U32.AND P1, PT, R3, 0x300, PT ;  /* 0x000003000300780c */ /* 0x000fe20003f26070 */
[----:B------:R-:W-:Y:S03]  /*14c0*/  BSSY.RECONVERGENT B0, `(.L_x_24621) ;  /* 0x0000034000007945 */ /* 0x000fe60003800200 */
[----:B0-----:R-:W-:-:S09]  /*14d0*/  P2R R132, PR, RZ, 0x2 ;  /* 0x00000002ff847803 */ /* 0x001fd20000000000 */
        /* <DEDUP_REMOVED lines=32> */
.L_x_24623:
        /* <DEDUP_REMOVED lines=13> */
.L_x_24624:
[----:B------:R-:W0:Y:S01]  /*17b0*/  LDC.64 R132, c[0x0][0x3a8] ;  /* 0x0000ea00ff847b82 */ /* 0x000e220000000a00 */
[----:B------:R-:W-:Y:S01]  /*17c0*/  IADD3 R149, PT, PT, R149, 0x100, RZ ;  /* 0x0000010095957810 */ /* 0x000fe20007ffe0ff */
[C---:B0-----:R-:W-:Y:S01]  /*17d0*/  IMAD.WIDE.U32 R132, R0.reuse, 0x10, R132 ;  /* 0x0000001000847825 */ /* 0x041fe200078e0084 */
[----:B------:R-:W-:-:S04]  /*17e0*/  IADD3 R0, PT, PT, R0, 0x100, RZ ;  /* 0x0000010000007810 */ /* 0x000fc80007ffe0ff */
[----:B------:R0:W-:Y:S03]  /*17f0*/  STG.E.128 desc[UR6][R132.64], R104 ;  /* 0x0000006884007986 */ /* 0x0001e6000c101d06 */
.L_x_24622:
[----:B------:R-:W-:Y:S05]  /*1800*/  BSYNC.RECONVERGENT B0 ;  /* 0x0000000000007941 */ /* 0x000fea0003800200 */
.L_x_24621:
        /* <DEDUP_REMOVED lines=35> */
.L_x_24627:
        /* <DEDUP_REMOVED lines=13> */
.L_x_24628:
[----:B------:R-:W0:Y:S01]  /*1b10*/  LDC.64 R132, c[0x0][0x3a8] ;  /* 0x0000ea00ff847b82 */ /* 0x000e220000000a00 */
[----:B------:R-:W-:Y:S01]  /*1b20*/  IADD3 R149, PT, PT, R149, 0x100, RZ ;  /* 0x0000010095957810 */ /* 0x000fe20007ffe0ff */
[C---:B0-----:R-:W-:Y:S01]  /*1b30*/  IMAD.WIDE.U32 R132, R0.reuse, 0x10, R132 ;  /* 0x0000001000847825 */ /* 0x041fe200078e0084 */
[----:B------:R-:W-:-:S04]  /*1b40*/  IADD3 R0, PT, PT, R0, 0x100, RZ ;  /* 0x0000010000007810 */ /* 0x000fc80007ffe0ff */
[----:B------:R0:W-:Y:S03]  /*1b50*/  STG.E.128 desc[UR6][R132.64], R108 ;  /* 0x0000006c84007986 */ /* 0x0001e6000c101d06 */
.L_x_24626:
[----:B------:R-:W-:Y:S05]  /*1b60*/  BSYNC.RECONVERGENT B0 ;  /* 0x0000000000007941 */ /* 0x000fea0003800200 */
.L_x_24625:
        /* <DEDUP_REMOVED lines=10> */
[----:B------:R-:W2:Y:S02]  /*1c10*/  @P2 LDG.E.128 R152, desc[UR6][R114.64] ;  /* 0x0000000672982981 */ /* 0x000ea4000c1e1d00 */
[----:B--2---:R-:W-:Y:S02]  /*1c20*/  @P2 MOV R135, R155 ;  /* 0x0000009b00872202 */ /* 0x004fe40000000f00 */
[----:B------:R-:W-:Y:S02]  /*1c30*/  @P2 MOV R130, R154 ;  /* 0x0000009a00822202 */ /* 0x000fe40000000f00 */
[----:B------:R-:W-:Y:S02]  /*1c40*/  @P2 MOV R129, R153 ;  /* 0x0000009900812202 */ /* 0x000fe40000000f00 */
[----:B------:R-:W-:Y:S01]  /*1c50*/  @P2 MOV R128, R152 ;  /* 0x0000009800802202 */ /* 0x000fe20000000f00 */
[----:B-1----:R-:W-:Y:S06]  /*1c60*/  @!P2 BRA `(.L_x_24631) ;  /* 0x000000000048a947 */ /* 0x002fec0003800000 */
[----:B------:R-:W-:Y:S02]  /*1c70*/  ISETP.GT.AND P2, PT, R148, RZ, PT ;  /* 0x000000ff9400720c */ /* 0x000fe40003f44270 */
[----:B------:R-:W-:Y:S02]  /*1c80*/  MOV R112, R128 ;  /* 0x0000008000707202 */ /* 0x000fe40000000f00 */
[----:B------:R-:W-:Y:S02]  /*1c90*/  MOV R113, R129 ;  /* 0x0000008100717202 */ /* 0x000fe40000000f00 */
[----:B------:R-:W-:-:S07]  /*1ca0*/  MOV R114, R130 ;  /* 0x0000008200727202 */ /* 0x000fce0000000f00 */
[----:B------:R-:W1:Y:S08]  /*1cb0*/  @P2 LDC R115, c[0x0][0x40c] ;  /* 0x00010300ff732b82 */ /* 0x000e700000000800 */
[----:B0-----:R-:W0:Y:S08]  /*1cc0*/  @P2 LDC R132, c[0x0][0x40c] ;  /* 0x00010300ff842b82 */ /* 0x001e300000000800 */
[----:B------:R-:W2:Y:S01]  /*1cd0*/  @P2 LDC R133, c[0x0][0x40c] ;  /* 0x00010300ff852b82 */ /* 0x000ea20000000800 */
[----:B-1---5:R-:W-:-:S04]  /*1ce0*/  @P2 FMUL.FTZ R115, R124, R115 ;  /* 0x000000737c732220 */ /* 0x022fc80000410000 */
[----:B------:R-:W-:Y:S01]  /*1cf0*/  @P2 FFMA.FTZ R112, R115, R40, R128 ;  /* 0x0000002873702223 */ /* 0x000fe20000010080 */
[----:B------:R-:W-:Y:S01]  /*1d00*/  MOV R115, R135 ;  /* 0x0000008700737202 */ /* 0x000fe20000000f00 */
[----:B0-----:R-:W-:-:S04]  /*1d10*/  @P2 FMUL.FTZ R132, R125, R132 ;  /* 0x000000847d842220 */ /* 0x001fc80000410000 */
[----:B------:R-:W-:Y:S01]  /*1d20*/  @P2 FFMA.FTZ R113, R132, R41, R129 ;  /* 0x0000002984712223 */ /* 0x000fe20000010081 */
[----:B--2---:R-:W-:-:S04]  /*1d30*/  @P2 FMUL.FTZ R133, R126, R133 ;  /* 0x000000857e852220 */ /* 0x004fc80000410000 */
[----:B------:R-:W-:Y:S01]  /*1d40*/  @P2 FFMA.FTZ R114, R133, R42, R130 ;  /* 0x0000002a85722223 */ /* 0x000fe20000010082 */
[----:B------:R-:W-:Y:S06]  /*1d50*/  @!P2 BRA `(.L_x_24632) ;  /* 0x000000000040a947 */ /* 0x000fec0003800000 */
[----:B------:R-:W-:-:S04]  /*1d60*/  FMUL.FTZ R132, R127, UR12 ;  /* 0x0000000c7f847c20 */ /* 0x000fc80008410000 */
[----:B------:R-:W-:Y:S01]  /*1d70*/  FFMA.FTZ R115, R132, R43, R135 ;  /* 0x0000002b84737223 */ /* 0x000fe20000010087 */
[----:B------:R-:W-:Y:S06]  /*1d80*/  BRA `(.L_x_24632) ;  /* 0x0000000000347947 */ /* 0x000fec0003800000 */
.L_x_24631:
[----:B-----5:R-:W-:Y:S01]  /*1d90*/  FMUL.FTZ R113, R124, UR12 ;  /* 0x0000000c7c717c20 */ /* 0x020fe20008410000 */
[----:B------:R-:W-:Y:S01]  /*1da0*/  FMUL.FTZ R114, R125, UR12 ;  /* 0x0000000c7d727c20 */ /* 0x000fe20008410000 */
[----:B------:R-:W-:Y:S01]  /*1db0*/  FMUL.FTZ R115, R126, UR12 ;  /* 0x0000000c7e737c20 */ /* 0x000fe20008410000 */
[----:B0-----:R-:W-:Y:S01]  /*1dc0*/  FMUL.FTZ R132, R127, UR12 ;  /* 0x0000000c7f847c20 */ /* 0x001fe20008410000 */
        /* <DEDUP_REMOVED lines=9> */
.L_x_24632:
[----:B------:R-:W0:Y:S01]  /*1e60*/  LDC.64 R132, c[0x0][0x3a8] ;  /* 0x0000ea00ff847b82 */ /* 0x000e220000000a00 */
[----:B------:R-:W-:Y:S01]  /*1e70*/  IADD3 R149, PT, PT, R149, 0x100, RZ ;  /* 0x0000010095957810 */ /* 0x000fe20007ffe0ff */
[C---:B0-----:R-:W-:Y:S01]  /*1e80*/  IMAD.WIDE.U32 R132, R0.reuse, 0x10, R132 ;  /* 0x0000001000847825 */ /* 0x041fe200078e0084 */
[----:B------:R-:W-:-:S04]  /*1e90*/  IADD3 R0, PT, PT, R0, 0x100, RZ ;  /* 0x0000010000007810 */ /* 0x000fc80007ffe0ff */
[----:B------:R1:W-:Y:S03]  /*1ea0*/  STG.E.128 desc[UR6][R132.64], R112 ;  /* 0x0000007084007986 */ /* 0x0003e6000c101d06 */
.L_x_24630:
[----:B------:R-:W-:Y:S05]  /*1eb0*/  BSYNC.RECONVERGENT B0 ;  /* 0x0000000000007941 */ /* 0x000fea0003800200 */
.L_x_24629:
        /* <DEDUP_REMOVED lines=10> */
[----:B------:R-:W3:Y:S02]  /*1f60*/  @P3 LDG.E.128 R152, desc[UR6][R118.64] ;  /* 0x0000000676983981 */ /* 0x000ee4000c1e1d00 */
[----:B---3--:R-:W-:Y:S02]  /*1f70*/  @P3 MOV R135, R155 ;  /* 0x0000009b00873202 */ /* 0x008fe40000000f00 */
[----:B------:R-:W-:Y:S02]  /*1f80*/  @P3 MOV R130, R154 ;  /* 0x0000009a00823202 */ /* 0x000fe40000000f00 */
[----:B------:R-:W-:Y:S02]  /*1f90*/  @P3 MOV R129, R153 ;  /* 0x0000009900813202 */ /* 0x000fe40000000f00 */
[----:B------:R-:W-:Y:S01]  /*1fa0*/  @P3 MOV R128, R152 ;  /* 0x0000009800803202 */ /* 0x000fe20000000f00 */
[----:B--2---:R-:W-:Y:S06]  /*1fb0*/  @!P3 BRA `(.L_x_24635) ;  /* 0x000000000048b947 */ /* 0x004fec0003800000 */
[----:B------:R-:W-:Y:S02]  /*1fc0*/  ISETP.GT.AND P3, PT, R148, RZ, PT ;  /* 0x000000ff9400720c */ /* 0x000fe40003f64270 */
[----:B------:R-:W-:Y:S02]  /*1fd0*/  MOV R116, R128 ;  /* 0x0000008000747202 */ /* 0x000fe40000000f00 */
[----:B------:R-:W-:Y:S02]  /*1fe0*/  MOV R117, R129 ;  /* 0x0000008100757202 */ /* 0x000fe40000000f00 */
[----:B------:R-:W-:-:S07]  /*1ff0*/  MOV R118, R130 ;  /* 0x0000008200767202 */ /* 0x000fce0000000f00 */
[----:B------:R-:W2:Y:S08]  /*2000*/  @P3 LDC R119, c[0x0][0x40c] ;  /* 0x00010300ff773b82 */ /* 0x000eb00000000800 */
[----:B01----:R-:W0:Y:S08]  /*2010*/  @P3 LDC R132, c[0x0][0x40c] ;  /* 0x00010300ff843b82 */ /* 0x003e300000000800 */
[----:B------:R-:W1:Y:S01]  /*2020*/  @P3 LDC R133, c[0x0][0x40c] ;  /* 0x00010300ff853b82 */ /* 0x000e620000000800 */
[----:B--2--5:R-:W-:-:S04]  /*2030*/  @P3 FMUL.FTZ R119, R124, R119 ;  /* 0x000000777c773220 */ /* 0x024fc80000410000 */
[----:B------:R-:W-:Y:S01]  /*2040*/  @P3 FFMA.FTZ R116, R119, R48, R128 ;  /* 0x0000003077743223 */ /* 0x000fe20000010080 */
[----:B------:R-:W-:Y:S01]  /*2050*/  MOV R119, R135 ;  /* 0x0000008700777202 */ /* 0x000fe20000000f00 */
[----:B0-----:R-:W-:-:S04]  /*2060*/  @P3 FMUL.FTZ R132, R125, R132 ;  /* 0x000000847d843220 */ /* 0x001fc80000410000 */
[----:B------:R-:W-:Y:S01]  /*2070*/  @P3 FFMA.FTZ R117, R132, R49, R129 ;  /* 0x0000003184753223 */ /* 0x000fe20000010081 */
[----:B-1----:R-:W-:-:S04]  /*2080*/  @P3 FMUL.FTZ R133, R126, R133 ;  /* 0x000000857e853220 */ /* 0x002fc80000410000 */
[----:B------:R-:W-:Y:S01]  /*2090*/  @P3 FFMA.FTZ R118, R133, R50, R130 ;  /* 0x0000003285763223 */ /* 0x000fe20000010082 */
[----:B------:R-:W-:Y:S06]  /*20a0*/  @!P3 BRA `(.L_x_24636) ;  /* 0x000000000040b947 */ /* 0x000fec0003800000 */
[----:B------:R-:W-:-:S04]  /*20b0*/  FMUL.FTZ R132, R127, UR12 ;  /* 0x0000000c7f847c20 */ /* 0x000fc80008410000 */
[----:B------:R-:W-:Y:S01]  /*20c0*/  FFMA.FTZ R119, R132, R51, R135 ;  /* 0x0000003384777223 */ /* 0x000fe20000010087 */
[----:B------:R-:W-:Y:S06]  /*20d0*/  BRA `(.L_x_24636) ;  /* 0x0000000000347947 */ /* 0x000fec0003800000 */
.L_x_24635:
[----:B-----5:R-:W-:Y:S01]  /*20e0*/  FMUL.FTZ R117, R124, UR12 ;  /* 0x0000000c7c757c20 */ /* 0x020fe20008410000 */
[----:B------:R-:W-:Y:S01]  /*20f0*/  FMUL.FTZ R118, R125, UR12 ;  /* 0x0000000c7d767c20 */ /* 0x000fe20008410000 */
[----:B------:R-:W-:Y:S01]  /*2100*/  FMUL.FTZ R119, R126, UR12 ;  /* 0x0000000c7e777c20 */ /* 0x000fe20008410000 */
[----:B01----:R-:W-:Y:S01]  /*2110*/  FMUL.FTZ R132, R127, UR12 ;  /* 0x0000000c7f847c20 */ /* 0x003fe20008410000 */
        /* <DEDUP_REMOVED lines=9> */
.L_x_24636:
[----:B------:R-:W0:Y:S01]  /*21b0*/  LDC.64 R132, c[0x0][0x3a8] ;  /* 0x0000ea00ff847b82 */ /* 0x000e220000000a00 */
[----:B------:R-:W-:Y:S01]  /*21c0*/  IADD3 R149, PT, PT, R149, 0x100, RZ ;  /* 0x0000010095957810 */ /* 0x000fe20007ffe0ff */
[C---:B0-----:R-:W-:Y:S01]  /*21d0*/  IMAD.WIDE.U32 R132, R0.reuse, 0x10, R132 ;  /* 0x0000001000847825 */ /* 0x041fe200078e0084 */
[----:B------:R-:W-:-:S04]  /*21e0*/  IADD3 R0, PT, PT, R0, 0x100, RZ ;  /* 0x0000010000007810 */ /* 0x000fc80007ffe0ff */
[----:B------:R2:W-:Y:S03]  /*21f0*/  STG.E.128 desc[UR6][R132.64], R116 ;  /* 0x0000007484007986 */ /* 0x0005e6000c101d06 */
.L_x_24634:
[----:B------:R-:W-:Y:S05]  /*2200*/  BSYNC.RECONVERGENT B0 ;  /* 0x0000000000007941 */ /* 0x000fea0003800200 */
.L_x_24633:
        /* <DEDUP_REMOVED lines=10> */
[----:B------:R-:W4:Y:S02]  /*22b0*/  @P4 LDG.E.128 R152, desc[UR6][R122.64] ;  /* 0x000000067a984981 */ /* 0x000f24000c1e1d00 */
[----:B----4-:R-:W-:Y:S02]  /*22c0*/  @P4 MOV R135, R155 ;  /* 0x0000009b00874202 */ /* 0x010fe40000000f00 */
[----:B------:R-:W-:Y:S02]  /*22d0*/  @P4 MOV R130, R154 ;  /* 0x0000009a00824202 */ /* 0x000fe40000000f00 */
[----:B------:R-:W-:Y:S02]  /*22e0*/  @P4 MOV R129, R153 ;  /* 0x0000009900814202 */ /* 0x000fe40000000f00 */
[----:B------:R-:W-:Y:S01]  /*22f0*/  @P4 MOV R128, R152 ;  /* 0x0000009800804202 */ /* 0x000fe20000000f00 */
[----:B---3--:R-:W-:Y:S06]  /*2300*/  @!P4 BRA `(.L_x_24639) ;  /* 0x000000000048c947 */ /* 0x008fec0003800000 */
[----:B------:R-:W-:Y:S02]  /*2310*/  ISETP.GT.AND P4, PT, R148, RZ, PT ;  /* 0x000000ff9400720c */ /* 0x000fe40003f84270 */
[----:B------:R-:W-:Y:S02]  /*2320*/  MOV R120, R128 ;  /* 0x0000008000787202 */ /* 0x000fe40000000f00 */
[----:B------:R-:W-:Y:S02]  /*2330*/  MOV R121, R129 ;  /* 0x0000008100797202 */ /* 0x000fe40000000f00 */
[----:B------:R-:W-:-:S07]  /*2340*/  MOV R122, R130 ;  /* 0x00000082007a7202 */ /* 0x000fce0000000f00 */
[----:B------:R-:W3:Y:S08]  /*2350*/  @P4 LDC R123, c[0x0][0x40c] ;  /* 0x00010300ff7b4b82 */ /* 0x000ef00000000800 */
[----:B012---:R-:W0:Y:S08]  /*2360*/  @P4 LDC R132, c[0x0][0x40c] ;  /* 0x00010300ff844b82 */ /* 0x007e300000000800 */
[----:B------:R-:W1:Y:S01]  /*2370*/  @P4 LDC R133, c[0x0][0x40c] ;  /* 0x00010300ff854b82 */ /* 0x000e620000000800 */
[----:B---3-5:R-:W-:-:S04]  /*2380*/  @P4 FMUL.FTZ R123, R124, R123 ;  /* 0x0000007b7c7b4220 */ /* 0x028fc80000410000 */
        /* <DEDUP_REMOVED lines=10> */
.L_x_24639:
[----:B-----5:R-:W-:Y:S01]  /*2430*/  FMUL.FTZ R121, R124, UR12 ;  /* 0x0000000c7c797c20 */ /* 0x020fe20008410000 */
[----:B------:R-:W-:Y:S01]  /*2440*/  FMUL.FTZ R122, R125, UR12 ;  /* 0x0000000c7d7a7c20 */ /* 0x000fe20008410000 */
[----:B------:R-:W-:Y:S01]  /*2450*/  FMUL.FTZ R123, R126, UR12 ;  /* 0x0000000c7e7b7c20 */ /* 0x000fe20008410000 */
[----:B012---:R-:W-:Y:S01]  /*2460*/  FMUL.FTZ R132, R127, UR12 ;  /* 0x0000000c7f847c20 */ /* 0x007fe20008410000 */
        /* <DEDUP_REMOVED lines=9> */
.L_x_24640:
[----:B------:R-:W0:Y:S01]  /*2500*/  LDC.64 R132, c[0x0][0x3a8] ;  /* 0x0000ea00ff847b82 */ /* 0x000e220000000a00 */
[----:B------:R-:W-:Y:S01]  /*2510*/  IADD3 R149, PT, PT, R149, 0x100, RZ ;  /* 0x0000010095957810 */ /* 0x000fe20007ffe0ff */
[C---:B0-----:R-:W-:Y:S01]  /*2520*/  IMAD.WIDE.U32 R132, R0.reuse, 0x10, R132 ;  /* 0x0000001000847825 */ /* 0x041fe200078e0084 */
[----:B------:R-:W-:-:S04]  /*2530*/  IADD3 R0, PT, PT, R0, 0x100, RZ ;  /* 0x0000010000007810 */ /* 0x000fc80007ffe0ff */
[----:B------:R3:W-:Y:S03]  /*2540*/  STG.E.128 desc[UR6][R132.64], R120 ;  /* 0x0000007884007986 */ /* 0x0007e6000c101d06 */
.L_x_24638:
[----:B------:R-:W-:Y:S05]  /*2550*/  BSYNC.RECONVERGENT B0 ;  /* 0x0000000000007941 */ /* 0x000fea0003800200 */
.L_x_24637:
[----:B------:R-:W-:Y:S01]  /*2560*/  ISETP.GE.U32.AND P4, PT, R3, 0x800, PT ;  /* 0x000008000300780c */ /* 0x000fe20003f86070 */
[----:B------:R-:W-:-:S12]  /*2570*/  BSSY.RECONVERGENT B0, `(.L_x_24641) ;  /* 0x0000031000007945 */ /* 0x000fd80003800200 */
[----:B------:R-:W-:Y:S05]  /*2580*/  @!P4 BRA `(.L_x_24642) ;  /* 0x0000000000bcc947 */ /* 0x000fea0003800000 */
[----:B0123--:R-:W0:Y:S02]  /*2590*/  @P5 LDC.64 R132, c[0x0][0x390] ;  /* 0x0000e400ff845b82 */ /* 0x00fe240000000a00 */
[----:B0-----:R-:W-:-:S05]  /*25a0*/  @P5 IMAD.WIDE.U32 R132, R149, 0x10, R132 ;  /* 0x0000001095845825 */ /* 0x001fca00078e0084 */
[----:B------:R0:W5:Y:S01]  /*25b0*/  @P5 LDG.E.128 R124, desc[UR6][R132.64] ;  /* 0x00000006847c5981 */ /* 0x000162000c1e1d00 */
[----:B------:R-:W-:-:S04]  /*25c0*/  ISETP.NE.U32.AND P5, PT, RZ, UR8, PT ;  /* 0x00000008ff007c0c */ /* 0x000fc8000bfa5070 */
[----:B------:R-:W-:-:S13]  /*25d0*/  ISETP.NE.AND.EX P5, PT, RZ, UR9, PT, P5 ;  /* 0x00000009ff007c0c */ /* 0x000fda000bfa5350 */
[----:B------:R-:W1:Y:S02]  /*25e0*/  @P5 LDC.64 R136, c[0x0][0x3a0] ;  /* 0x0000e800ff885b82 */ /* 0x000e640000000a00 */
[----:B-1----:R-:W-:-:S06]  /*25f0*/  @P5 IMAD.WIDE.U32 R136, R0, 0x10, R136 ;  /* 0x0000001000885825 */ /* 0x002fcc00078e0088 */
        /* <DEDUP_REMOVED lines=24> */
.L_x_24643:
        /* <DEDUP_REMOVED lines=13> */
.L_x_24644:
[----:B------:R-:W0:Y:S02]  /*2850*/  LDC.64 R132, c[0x0][0x3a8] ;  /* 0x0000ea00ff847b82 */ /* 0x000e240000000a00 */
[----:B0-----:R-:W-:-:S05]  /*2860*/  IMAD.WIDE.U32 R132, R0, 0x10, R132 ;  /* 0x0000001000847825 */ /* 0x001fca00078e0084 */
[----:B------:R4:W-:Y:S02]  /*2870*/  STG.E.128 desc[UR6][R132.64], R136 ;  /* 0x0000008884007986 */ /* 0x0009e4000c101d06 */
.L_x_24642:
[----:B------:R-:W-:Y:S05]  /*2880*/  BSYNC.RECONVERGENT B0 ;  /* 0x0000000000007941 */ /* 0x000fea0003800200 */
.L_x_24641:
[----:B------:R-:W-:Y:S01]  /*2890*/  FADD.FTZ R0, RZ, R140 ;  /* 0x0000008cff007221 */ /* 0x000fe20000010000 */
[C---:B------:R-:W-:Y:S01]  /*28a0*/  ISETP.GT.U32.AND P5, PT, R3.reuse, 0x1ff, PT ;  /* 0x000001ff0300780c */ /* 0x040fe20003fa4070 */
[----:B------:R-:W-:Y:S01]  /*28b0*/  BSSY.RECONVERGENT B0, `(.L_x_24645) ;  /* 0x0000090000007945 */ /* 0x000fe20003800200 */
[----:B------:R-:W-:Y:S01]  /*28c0*/  ISETP.GT.U32.AND P6, PT, R3, 0x2ff, PT ;  /* 0x000002ff0300780c */ /* 0x000fe20003fc4070 */
[----:B01234-:R-:W-:Y:S01]  /*28d0*/  FADD.FTZ R133, R141, R0 ;  /* 0x000000008d857221 */ /* 0x01ffe20000010000 */
        /* <DEDUP_REMOVED lines=131> */
[----:B------:R-:W-:Y:S01]  /*3110*/  LOP3.LUT R151, R0, 0x1f, RZ, 0xc0, !PT ;  /* 0x0000001f00977812 */ /* 0x000fe200078ec0ff */
        /* <DEDUP_REMOVED lines=9> */
.L_x_24646:
[----:B------:R-:W-:Y:S05]  /*31b0*/  BSYNC.RECONVERGENT B0 ;  /* 0x0000000000007941 */ /* 0x000fea0003800200 */
.L_x_24645:
        /* <DEDUP_REMOVED lines=13> */
.L_x_24648:
[----:B------:R-:W-:Y:S05]  /*3290*/  BSYNC.RECONVERGENT B0 ;  /* 0x0000000000007941 */ /* 0x000fea0003800200 */
.L_x_24647:
[----:B------:R-:W1:Y:S01]  /*32a0*/  SHFL.DOWN PT, R143, R152, 0x4, 0x1f ;  /* 0x08801f00988f7f89 */ /* 0x000e6200000e0000 */
[-C--:B------:R-:W-:Y:S02]  /*32b0*/  I2FP.F32.S32 R151, R152.reuse ;  /* 0x0000009800977245 */ /* 0x080fe40000201400 */
        /* <DEDUP_REMOVED lines=8> */
[----:B------:R-:W-:Y:S01]  /*3340*/  SHFL.DOWN PT, R152, R143, 0x2, 0x1f ;  /* 0x08401f008f987f89 */ /* 0x000fe200000e0000 */
[----:B------:R-:W-:Y:S01]  /*3350*/  FMUL.FTZ R150, R150, R150 ;  /* 0x0000009696967220 */ /* 0x000fe20000410000 */
[----:B------:R-:W-:Y:S01]  /*3360*/  FFMA.FTZ R154, R151, R132, R134 ;  /* 0x00000084979a7223 */ /* 0x000fe20000010086 */
[----:B------:R-:W0:Y:S01]  /*3370*/  MUFU.RCP R149, R148 ;  /* 0x0000009400957308 */ /* 0x000e220000001000 */
[----:B------:R-:W1:Y:S01]  /*3380*/  SHFL.DOWN PT, R134, R133, 0x4, 0x1f ;  /* 0x08801f0085867f89 */ /* 0x000e6200000e0000 */
[----:B------:R-:W-:-:S04]  /*3390*/  FMUL.FTZ R150, R150, R151 ;  /* 0x0000009796967220 */ /* 0x000fc80000410000 */
[----:B------:R-:W-:Y:S01]  /*33a0*/  FMUL.FTZ R150, R150, R153 ;  /* 0x0000009996967220 */ /* 0x000fe20000410000 */
[----:B0-----:R-:W-:-:S05]  /*33b0*/  FMUL.FTZ R155, R149, R154 ;  /* 0x0000009a959b7220 */ /* 0x001fca0000410000 */
[----:B------:R-:W0:Y:S01]  /*33c0*/  SHFL.DOWN PT, R132, R155, 0x2, 0x1f ;  /* 0x08401f009b847f89 */ /* 0x000e2200000e0000 */
[----:B-1----:R-:W-:-:S04]  /*33d0*/  FADD.FTZ R134, R134, R133 ;  /* 0x0000008586867221 */ /* 0x002fc80000010000 */
[----:B------:R-:W-:Y:S01]  /*33e0*/  FFMA.FTZ R134, R149, R150, R134 ;  /* 0x0000009695867223 */ /* 0x000fe20000010086 */
[-C--:B------:R-:W-:Y:S02]  /*33f0*/  IADD3 R149, PT, PT, R143, R152.reuse, RZ ;  /* 0x000000988f957210 */ /* 0x080fe40007ffe0ff */
[----:B------:R-:W-:Y:S02]  /*3400*/  I2FP.F32.S32 R152, R152 ;  /* 0x0000009800987245 */ /* 0x000fe40000201400 */
[----:B------:R-:W-:Y:S01]  /*3410*/  I2FP.F32.S32 R150, R149 ;  /* 0x0000009500967245 */ /* 0x000fe20000201400 */
[----:B------:R-:W1:Y:S03]  /*3420*/  SHFL.DOWN PT, R133, R134, 0x2, 0x1f ;  /* 0x08401f0086857f89 */ /* 0x000e6600000e0000 */
[----:B------:R-:W2:Y:S01]  /*3430*/  MUFU.RCP R151, R150 ;  /* 0x0000009600977308 */ /* 0x000ea20000001000 */
[----:B0-----:R-:W-:Y:S01]  /*3440*/  FADD.FTZ R143, R155, -R132 ;  /* 0x800000849b8f7221 */ /* 0x001fe20000010000 */
[----:B------:R-:W-:-:S03]  /*3450*/  FMUL.FTZ R153, R132, R152 ;  /* 0x0000009884997220 */ /* 0x000fc60000410000 */
[----:B------:R-:W-:Y:S01]  /*3460*/  FMUL.FTZ R143, R143, R143 ;  /* 0x0000008f8f8f7220 */ /* 0x000fe20000410000 */
[----:B------:R-:W-:-:S03]  /*3470*/  FFMA.FTZ R132, R148, R155, R153 ;  /* 0x0000009b94847223 */ /* 0x000fc60000010099 */
[----:B------:R-:W-:Y:S01]  /*3480*/  FMUL.FTZ R143, R148, R143 ;  /* 0x0000008f948f7220 */ /* 0x000fe20000410000 */
[----:B--2---:R-:W-:Y:S01]  /*3490*/  FMUL.FTZ R153, R151, R132 ;  /* 0x0000008497997220 */ /* 0x004fe20000410000 */
[----:B------:R-:W0:Y:S02]  /*34a0*/  SHFL.DOWN PT, R148, R149, 0x1, 0x1f ;  /* 0x08201f0095947f89 */ /* 0x000e2400000e0000 */
        /* <DEDUP_REMOVED lines=8> */
[----:B-1----:R-:W-:Y:S02]  /*3530*/  FADD.FTZ R143, R153, -R152 ;  /* 0x80000098998f7221 */ /* 0x002fe40000010000 */
[-C--:B------:R-:W-:Y:S02]  /*3540*/  FMUL.FTZ R149, R152, R148.reuse ;  /* 0x0000009498957220 */ /* 0x080fe40000410000 */
[----:B------:R-:W-:Y:S01]  /*3550*/  FMUL.FTZ R143, R143, R143 ;  /* 0x0000008f8f8f7220 */ /* 0x000fe20000410000 */
[----:B------:R-:W0:Y:S01]  /*3560*/  MUFU.RCP R134, R134 ;  /* 0x0000008600867308 */ /* 0x000e220000001000 */
[----:B------:R-:W-:Y:S01]  /*3570*/  FFMA.FTZ R149, R150, R153, R149 ;  /* 0x0000009996957223 */ /* 0x000fe20000010095 */
[----:B--2---:R-:W-:Y:S01]  /*3580*/  FADD.FTZ R133, R132, R133 ;  /* 0x0000008584857221 */ /* 0x004fe20000010000 */
[----:B------:R-:W-:Y:S01]  /*3590*/  FMUL.FTZ R143, R150, R143 ;  /* 0x0000008f968f7220 */ /* 0x000fe20000410000 */
[----:B------:R-:W1:Y:S03]  /*35a0*/  LDC R132, c[0x0][0x448] ;  /* 0x00011200ff847b82 */ /* 0x000e660000000800 */
[----:B------:R-:W-:-:S05]  /*35b0*/  FMUL.FTZ R143, R143, R148 ;  /* 0x000000948f8f7220 */ /* 0x000fca0000410000 */
[----:B------:R-:W2:Y:S01]  /*35c0*/  @!P5 LDC.64 R150, c[0x0][0x3c8] ;  /* 0x0000f200ff96db82 */ /* 0x000ea20000000a00 */
[C---:B0-----:R-:W-:Y:S01]  /*35d0*/  FFMA.FTZ R133, R134.reuse, R143, R133 ;  /* 0x0000008f86857223 */ /* 0x041fe20000010085 */
[----:B------:R-:W-:-:S06]  /*35e0*/  FMUL.FTZ R143, R134, R149 ;  /* 0x00000095868f7220 */ /* 0x000fcc0000410000 */
[----:B------:R-:W0:Y:S01]  /*35f0*/  @!P5 LDC.64 R148, c[0x0][0x3c0] ;  /* 0x0000f000ff94db82 */ /* 0x000e220000000a00 */
[----:B------:R-:W1:Y:S04]  /*3600*/  SHFL.IDX PT, R133, R133, RZ, 0x1f ;  /* 0x00001fff85857589 */ /* 0x000e6800000e0000 */
[----:B------:R-:W3:Y:S01]  /*3610*/  SHFL.IDX PT, R143, R143, RZ, 0x1f ;  /* 0x00001fff8f8f7589 */ /* 0x000ee200000e0000 */
[----:B--2---:R-:W-:-:S04]  /*3620*/  @!P5 IMAD.WIDE R150, R2, 0x4, R150 ;  /* 0x000000040296d825 */ /* 0x004fc800078e0296 */
[----:B0-----:R-:W-:-:S04]  /*3630*/  @!P5 IMAD.WIDE R148, R2, 0x4, R148 ;  /* 0x000000040294d825 */ /* 0x001fc800078e0294 */
[----:B-1----:R-:W-:Y:S01]  /*3640*/  FFMA.FTZ R132, R133, UR11, R132 ;  /* 0x0000000b85847c23 */ /* 0x002fe20008010084 */
[----:B---3--:R-:W-:Y:S01]  /*3650*/  FMUL.FTZ R134, R143, R143 ;  /* 0x0000008f8f867220 */ /* 0x008fe20000410000 */
[----:B------:R0:W-:Y:S04]  /*3660*/  @!P5 STG.E desc[UR6][R148.64], R143 ;  /* 0x0000008f9400d986 */ /* 0x0001e8000c101906 */
[----:B------:R-:W-:-:S05]  /*3670*/  FSEL R153, R134, RZ, P6 ;  /* 0x000000ff86997208 */ /* 0x000fca0003000000 */
[----:B------:R-:W-:-:S06]  /*3680*/  FADD.FTZ R132, R132, R153 ;  /* 0x0000009984847221 */ /* 0x000fcc0000010000 */
        /* <DEDUP_REMOVED lines=28> */
.L_x_24651:
[----:B------:R-:W-:Y:S05]  /*3850*/  BSYNC.RECONVERGENT B0 ;  /* 0x0000000000007941 */ /* 0x000fea0003800200 */
.L_x_24650:
        /* <DEDUP_REMOVED lines=19> */
.L_x_24653:
[----:B------:R-:W-:Y:S05]  /*3990*/  BSYNC.RECONVERGENT B0 ;  /* 0x0000000000007941 */ /* 0x000fea0003800200 */
.L_x_24652:
        /* <DEDUP_REMOVED lines=19> */
.L_x_24655:
[----:B------:R-:W-:Y:S05]  /*3ad0*/  BSYNC.RECONVERGENT B0 ;  /* 0x0000000000007941 */ /* 0x000fea0003800200 */
.L_x_24654:
        /* <DEDUP_REMOVED lines=19> */
.L_x_24657:
[----:B------:R-:W-:Y:S05]  /*3c10*/  BSYNC.RECONVERGENT B0 ;  /* 0x0000000000007941 */ /* 0x000fea0003800200 */
.L_x_24656:
        /* <DEDUP_REMOVED lines=18> */
.L_x_24659:
[----:B------:R-:W-:Y:S05]  /*3d40*/  BSYNC.RECONVERGENT B0 ;  /* 0x0000000000007941 */ /* 0x000fea0003800200 */
.L_x_24658:
        /* <DEDUP_REMOVED lines=18> */
.L_x_24661:
[----:B------:R-:W-:Y:S05]  /*3e70*/  BSYNC.RECONVERGENT B0 ;  /* 0x0000000000007941 */ /* 0x000fea0003800200 */
.L_x_24660:
        /* <DEDUP_REMOVED lines=18> */
.L_x_24663:
[----:B------:R-:W-:Y:S05]  /*3fa0*/  BSYNC.RECONVERGENT B0 ;  /* 0x0000000000007941 */ /* 0x000fea0003800200 */
.L_x_24662:
        /* <DEDUP_REMOVED lines=17> */
.L_x_24664:
[----:B------:R-:W-:Y:S05]  /*40c0*/  BSYNC.RECONVERGENT B0 ;  /* 0x0000000000007941 */ /* 0x000fea0003800200 */
.L_x_24649:
[----:B0-----:R-:W0:Y:S01]  /*40d0*/  LDC.64 R132, c[0x0][0x380] ;  /* 0x0000e000ff847b82 */ /* 0x001e220000000a00 */
[----:B------:R-:W-:Y:S01]  /*40e0*/  UPLOP3.LUT UP1, UPT, UPT, UPT, UP1, 0x40, 0x4 ;  /* 0x000000000004789c */ /* 0x000fe20003f2e810 */
[----:B0-----:R-:W-:-:S04]  /*40f0*/  IADD3 R2, PT, PT, R2, R132, RZ ;  /* 0x0000008402027210 */ /* 0x001fc80007ffe0ff */
[----:B------:R-:W-:-:S13]  /*4100*/  ISETP.GE.AND P0, PT, R2, R133, PT ;  /* 0x000000850200720c */ /* 0x000fda0003f06270 */
[----:B------:R-:W-:Y:S05]  /*4110*/  @!P0 BRA `(.L_x_24665) ;  /* 0xffffffc800f88947 */ /* 0x000fea000383ffff */
[----:B------:R-:W-:Y:S05]  /*4120*/  EXIT ;  /* 0x000000000000794d */ /* 0x000fea0003800000 */
.L_x_24666:
        /* <DEDUP_REMOVED lines=13> */
.L_x_27610:


//--------------------- .text._ZN10layer_norm13ln_fwd_kernelINS_13Kernel_traitsIfffffjLj8192ELj1ELj1ELj8ELj16ENS_18Kernel_traits_baseILj8192EfffffjLj256EEEEELb0ELb1ELb1ELb1EEEvNS_9FwdParamsE --------------------------
	.section	.text._ZN10layer_norm13ln_fwd_kernelINS_13Kernel_traitsIfffffjLj8192ELj1ELj1ELj8ELj16ENS_18Kernel_traits_baseILj8192EfffffjLj256EEEEELb0ELb1ELb1ELb1EEEvNS_9FwdParamsE,"ax",@progbits
	.align	128
        .global         _ZN10layer_norm13ln_fwd_kernelINS_13Kernel_traitsIfffffjLj8192ELj1ELj1ELj8ELj16ENS_18Kernel_traits_baseILj8192EfffffjLj256EEEEELb0ELb1ELb1ELb1EEEvNS_9FwdParamsE
        .type           _ZN10layer_norm13ln_fwd_kernelINS_13Kernel_traitsIfffffjLj8192ELj1ELj1ELj8ELj16ENS_18Kernel_traits_baseILj8192EfffffjLj256EEEEELb0ELb1ELb1ELb1EEEvNS_9FwdParamsE,@function
        .size           _ZN10layer_norm13ln_fwd_kernelINS_13Kernel_traitsIfffffjLj8192ELj1ELj1ELj8ELj16ENS_18Kernel_traits_baseILj8192EfffffjLj256EEEEELb0ELb1ELb1ELb1EEEvNS_9FwdParamsE,(.L_x_27611 - _ZN10layer_norm13ln_fwd_kernelINS_13Kernel_traitsIfffffjLj8192ELj1ELj1ELj8ELj16ENS_18Kernel_traits_baseILj8192EfffffjLj256EEEEELb0ELb1ELb1ELb1EEEvNS_9FwdParamsE)
        .other          _ZN10layer_norm13ln_fwd_kernelINS_13Kernel_traitsIfffffjLj8192ELj1ELj1ELj8ELj16ENS_18Kernel_traits_baseILj8192EfffffjLj256EEEEELb0ELb1ELb1ELb1EEEvNS_9FwdParamsE,@"STO_CUDA_ENTRY STV_DEFAULT"
_ZN10layer_norm13ln_fwd_kernelINS_13Kernel_traitsIfffffjLj8192ELj1ELj1ELj8ELj16ENS_18Kernel_traits_baseILj8192EfffffjLj256EEEEELb0ELb1ELb1ELb1EEEvNS_9FwdParamsE:
.text._ZN10layer_norm13ln_fwd_kernelINS_13Kernel_traitsIfffffjLj8192ELj1ELj1ELj8ELj16ENS_18Kernel_traits_baseILj8192EfffffjLj256EEEEELb0ELb1ELb1ELb1EEEvNS_9FwdParamsE:
        /* <DEDUP_REMOVED lines=40> */
.L_x_24667:
        /* <DEDUP_REMOVED lines=36> */
.L_x_24668:
        /* <DEDUP_REMOVED lines=8> */
.L_x_24690:
[----:B------:R-:W2:Y:S08]  /*0540*/  LDC.64 R108, c[0x0][0x3f0] ;  /* 0x0000fc00ff6c7b82 */ /* 0x000eb00000000a00 */
[----:B------:R-:W0:Y:S08]  /*0550*/  LDC R3, c[0x0][0x388] ;  /* 0x0000e200ff037b82 */ /* 0x000e300000000800 */
[----:B------:R-:W1:Y:S01]  /*0560*/  LDC.64 R112, c[0x0][0x3f8] ;  /* 0x0000fe00ff707b82 */ /* 0x000e620000000a00 */
[----:B--2---:R-:W-:-:S05]  /*0570*/  IMAD.WIDE R108, R2, 0x4, R108 ;  /* 0x00000004026c7825 */ /* 0x004fca00078e026c */
[----:B------:R1:W2:Y:S02]  /*0580*/  LDG.E R116, desc[UR6][R108.64] ;  /* 0x000000066c747981 */ /* 0x0002a4000c1e1900 */
        /* <DEDUP_REMOVED lines=8> */
[----:B------:R-:W-:Y:S01]  /*0610*/  @P1 LEA.HI R107, R107, R0, RZ, 0x2 ;  /* 0x000000006b6b1211 */ /* 0x000fe200078f10ff */
[----:B------:R-:W-:-:S03]  /*0620*/  HFMA2 R0, -RZ, RZ, 0, 0 ;  /* 0x00000000ff007431 */ /* 0x000fc600000001ff */
        /* <DEDUP_REMOVED lines=9> */
[----:B-1----:R-:W-:Y:S05]  /*06c0*/  @P0 BRA `(.L_x_24669) ;  /* 0x0000000000380947 */ /* 0x002fea0003800000 */
[----:B-----5:R-:W-:Y:S01]  /*06d0*/  FMUL.FTZ R107, R100, UR10 ;  /* 0x0000000a646b7c20 */ /* 0x020fe20008410000 */
[----:B------:R-:W-:Y:S01]  /*06e0*/  FMUL.FTZ R108, R101, UR10 ;  /* 0x0000000a656c7c20 */ /* 0x000fe20008410000 */
[----:B------:R-:W-:Y:S01]  /*06f0*/  FMUL.FTZ R109, R102, UR10 ;  /* 0x0000000a666d7c20 */ /* 0x000fe20008410000 */
[----:B------:R-:W-:Y:S01]  /*0700*/  FMUL.FTZ R110, R103, UR10 ;  /* 0x0000000a676e7c20 */ /* 0x000fe20008410000 */
[----:B------:R-:W-:Y:S01]  /*0710*/  FMUL.FTZ R107, R107, R68 ;  /* 0x000000446b6b7220 */ /* 0x000fe20000410000 */
[----:B------:R-:W-:Y:S01]  /*0720*/  ISETP.GT.AND P2, PT, R116, RZ, PT ;  /* 0x000000ff7400720c */ /* 0x000fe20003f44270 */
[----:B------:R-:W-:Y:S01]  /*0730*/  FMUL.FTZ R108, R108, R69 ;  /* 0x000000456c6c7220 */ /* 0x000fe20000410000 */
[----:B------:R-:W-:Y:S01]  /*0740*/  FMUL.FTZ R109, R109, R70 ;  /* 0x000000466d6d7220 */ /* 0x000fe20000410000 */
[----:B------:R-:W-:Y:S01]  /*0750*/  FMUL.FTZ R110, R110, R71 ;  /* 0x000000476e6e7220 */ /* 0x000fe20000410000 */
[----:B------:R-:W-:Y:S02]  /*0760*/  FSEL R112, R107, RZ, P2 ;  /* 0x000000ff6b707208 */ /* 0x000fe40001000000 */
[----:B------:R-:W-:-:S02]  /*0770*/  FSEL R113, R108, RZ, P2 ;  /* 0x000000ff6c717208 */ /* 0x000fc40001000000 */
[----:B------:R-:W-:Y:S02]  /*0780*/  FSEL R114, R109, RZ, P2 ;  /* 0x000000ff6d727208 */ /* 0x000fe40001000000 */
[----:B------:R-:W-:Y:S01]  /*0790*/  FSEL R107, R110, RZ, P2 ;  /* 0x000000ff6e6b7208 */ /* 0x000fe20001000000 */
[----:B------:R-:W-:Y:S06]  /*07a0*/  BRA `(.L_x_24670) ;  /* 0x0000000000507947 */ /* 0x000fec0003800000 */
.L_x_24669:
[----:B------:R-:W0:Y:S02]  /*07b0*/  LDC.64 R104, c[0x0][0x3a0] ;  /* 0x0000e800ff687b82 */ /* 0x000e240000000a00 */
[----:B0-----:R-:W-:-:S06]  /*07c0*/  IMAD.WIDE.U32 R104, R135, 0x10, R104 ;  /* 0x0000001087687825 */ /* 0x001fcc00078e0068 */
[----:B------:R-:W2:Y:S01]  /*07d0*/  LDG.E.128 R104, desc[UR6][R104.64] ;  /* 0x0000000668687981 */ /* 0x000ea2000c1e1d00 */
[----:B------:R-:W-:-:S13]  /*07e0*/  ISETP.GT.AND P2, PT, R116, RZ, PT ;  /* 0x000000ff7400720c */ /* 0x000fda0003f44270 */
[----:B------:R-:W0:Y:S08]  /*07f0*/  @P2 LDC R111, c[0x0][0x40c] ;  /* 0x00010300ff6f2b82 */ /* 0x000e300000000800 */
[----:B------:R-:W1:Y:S08]  /*0800*/  @P2 LDC R109, c[0x0][0x40c] ;  /* 0x00010300ff6d2b82 */ /* 0x000e700000000800 */
[----:B------:R-:W3:Y:S08]  /*0810*/  @P2 LDC R108, c[0x0][0x40c] ;  /* 0x00010300ff6c2b82 */ /* 0x000ef00000000800 */
[----:B------:R-:W4:Y:S01]  /*0820*/  @P2 LDC R110, c[0x0][0x40c] ;  /* 0x00010300ff6e2b82 */ /* 0x000f220000000800 */
[----:B0----5:R-:W-:Y:S01]  /*0830*/  @P2 FMUL.FTZ R111, R102, R111 ;  /* 0x0000006f666f2220 */ /* 0x021fe20000410000 */
[----:B-1----:R-:W-:Y:S01]  /*0840*/  @P2 FMUL.FTZ R109, R100, R109 ;  /* 0x0000006d646d2220 */ /* 0x002fe20000410000 */
        /* <DEDUP_REMOVED lines=9> */
[----:B------:R-:W-:-:S07]  /*08e0*/  @P2 FFMA.FTZ R107, R110, R71, R107 ;  /* 0x000000476e6b2223 */ /* 0x000fce000001006b */
.L_x_24670:
[----:B------:R-:W0:Y:S01]  /*08f0*/  @P0 LDC.64 R108, c[0x0][0x3a0] ;  /* 0x0000e800ff6c0b82 */ /* 0x000e220000000a00 */
[----:B------:R-:W-:Y:S02]  /*0900*/  @P0 IADD3 R121, PT, PT, R135, 0x100, RZ ;  /* 0x0000010087790810 */ /* 0x000fe40007ffe0ff */
[----:B------:R-:W-:-:S05]  /*0910*/  MOV R115, R107 ;  /* 0x0000006b00737202 */ /* 0x000fca0000000f00 */
[----:B------:R-:W1:Y:S08]  /*0920*/  LDC.64 R132, c[0x0][0x3a8] ;  /* 0x0000ea00ff847b82 */ /* 0x000e700000000a00 */
[----:B------:R-:W2:Y:S01]  /*0930*/  @P1 LDC.64 R118, c[0x0][0x390] ;  /* 0x0000e400ff761b82 */ /* 0x000ea20000000a00 */
[----:B0-----:R-:W-:Y:S01]  /*0940*/  @P0 IMAD.WIDE.U32 R108, R121, 0x10, R108 ;  /* 0x00000010796c0825 */ /* 0x001fe200078e006c */
[----:B------:R-:W-:-:S03]  /*0950*/  @P1 IADD3 R121, PT, PT, R0, 0x100, RZ ;  /* 0x0000010000791810 */ /* 0x000fc60007ffe0ff */
[----:B-1----:R-:W-:-:S05]  /*0960*/  IMAD.WIDE.U32 R116, R135, 0x10, R132 ;  /* 0x0000001087747825 */ /* 0x002fca00078e0084 */
[----:B------:R0:W-:Y:S01]  /*0970*/  STG.E.128 desc[UR6][R116.64], R112 ;  /* 0x0000007074007986 */ /* 0x0001e2000c101d06 */
[----:B--2---:R-:W-:-:S03]  /*0980*/  @P1 IMAD.WIDE.U32 R118, R121, 0x10, R118 ;  /* 0x0000001079761825 */ /* 0x004fc600078e0076 */
[----:B------:R-:W2:Y:S04]  /*0990*/  @P0 LDG.E.128 R108, desc[UR6][R108.64] ;  /* 0x000000066c6c0981 */ /* 0x000ea8000c1e1d00 */
[----:B------:R0:W5:Y:S01]  /*09a0*/  @P1 LDG.E.128 R100, desc[UR6][R118.64] ;  /* 0x0000000676641981 */ /* 0x000162000c1e1d00 */
[----:B--2---:R-:W-:Y:S02]  /*09b0*/  @P0 MOV R106, R110 ;  /* 0x0000006e006a0202 */ /* 0x004fe40000000f00 */
[----:B------:R-:W-:Y:S02]  /*09c0*/  @P0 MOV R105, R109 ;  /* 0x0000006d00690202 */ /* 0x000fe40000000f00 */
[----:B------:R-:W-:Y:S01]  /*09d0*/  @P0 MOV R104, R108 ;  /* 0x0000006c00680202 */ /* 0x000fe20000000f00 */
[----:B0-----:R-:W-:Y:S06]  /*09e0*/  @!P0 BRA `(.L_x_24671) ;  /* 0x0000000000448947 */ /* 0x001fec0003800000 */
[----:B------:R-:W0:Y:S01]  /*09f0*/  @P2 LDC R109, c[0x0][0x40c] ;  /* 0x00010300ff6d2b82 */ /* 0x000e220000000800 */
[----:B------:R-:W-:Y:S02]  /*0a00*/  MOV R116, R104 ;  /* 0x0000006800747202 */ /* 0x000fe40000000f00 */
[----:B------:R-:W-:Y:S02]  /*0a10*/  MOV R117, R105 ;  /* 0x0000006900757202 */ /* 0x000fe40000000f00 */
[----:B------:R-:W-:Y:S02]  /*0a20*/  MOV R118, R106 ;  /* 0x0000006a00767202 */ /* 0x000fe40000000f00 */
[----:B------:R-:W-:Y:S01]  /*0a30*/  MOV R119, R111 ;  /* 0x0000006f00777202 */ /* 0x000fe20000000f00 */
[----:B------:R-:W1:Y:S08]  /*0a40*/  @P2 LDC R108, c[0x0][0x40c] ;  /* 0x00010300ff6c2b82 */ /* 0x000e700000000800 */
[----:B------:R-:W2:Y:S01]  /*0a50*/  @P2 LDC R115, c[0x0][0x40c] ;  /* 0x00010300ff732b82 */ /* 0x000ea20000000800 */
[----:B0----5:R-:W-:-:S04]  /*0a60*/  @P2 FMUL.FTZ R109, R100, R109 ;  /* 0x0000006d646d2220 */ /* 0x021fc80000410000 */
[----:B------:R-:W-:Y:S01]  /*0a70*/  @P2 FFMA.FTZ R116, R109, R72, R104 ;  /* 0x000000486d742223 */ /* 0x000fe20000010068 */
        /* <DEDUP_REMOVED lines=8> */
.L_x_24671:
[----:B-----5:R-:W-:Y:S01]  /*0b00*/  FMUL.FTZ R109, R100, UR10 ;  /* 0x0000000a646d7c20 */ /* 0x020fe20008410000 */
[----:B------:R-:W-:Y:S01]  /*0b10*/  FMUL.FTZ R108, R101, UR10 ;  /* 0x0000000a656c7c20 */ /* 0x000fe20008410000 */
[----:B------:R-:W-:Y:S01]  /*0b20*/  FMUL.FTZ R115, R102, UR10 ;  /* 0x0000000a66737c20 */ /* 0x000fe20008410000 */
[----:B------:R-:W-:Y:S01]  /*0b30*/  FMUL.FTZ R110, R103, UR10 ;  /* 0x0000000a676e7c20 */ /* 0x000fe20008410000 */
[----:B------:R-:W-:Y:S01]  /*0b40*/  FMUL.FTZ R116, R109, R72 ;  /* 0x000000486d747220 */ /* 0x000fe20000410000 */
[----:B------:R-:W-:Y:S01]  /*0b50*/  FMUL.FTZ R117, R108, R73 ;  /* 0x000000496c757220 */ /* 0x000fe20000410000 */
[----:B------:R-:W-:Y:S01]  /*0b60*/  FMUL.FTZ R118, R115, R74 ;  /* 0x0000004a73767220 */ /* 0x000fe20000410000 */
[----:B------:R-:W-:Y:S02]  /*0b70*/  FMUL.FTZ R119, R110, R75 ;  /* 0x0000004b6e777220 */ /* 0x000fe40000410000 */
[----:B------:R-:W-:Y:S02]  /*0b80*/  FSEL R116, R116, RZ, P2 ;  /* 0x000000ff74747208 */ /* 0x000fe40001000000 */
[----:B------:R-:W-:-:S02]  /*0b90*/  FSEL R117, R117, RZ, P2 ;  /* 0x000000ff75757208 */ /* 0x000fc40001000000 */
[----:B------:R-:W-:Y:S02]  /*0ba0*/  FSEL R118, R118, RZ, P2 ;  /* 0x000000ff76767208 */ /* 0x000fe40001000000 */
[----:B------:R-:W-:-:S07]  /*0bb0*/  FSEL R119, R119, RZ, P2 ;  /* 0x000000ff77777208 */ /* 0x000fce0001000000 */
.L_x_24672:
[----:B------:R-:W0:Y:S01]  /*0bc0*/  @P0 LDC.64 R122, c[0x0][0x3a0] ;  /* 0x0000e800ff7a0b82 */ /* 0x000e220000000a00 */
[C---:B------:R-:W-:Y:S02]  /*0bd0*/  @P0 IADD3 R115, PT, PT, R135.reuse, 0x200, RZ ;  /* 0x0000020087730810 */ /* 0x040fe40007ffe0ff */
[----:B------:R-:W-:-:S05]  /*0be0*/  IADD3 R109, PT, PT, R135, 0x100, RZ ;  /* 0x00000100876d7810 */ /* 0x000fca0007ffe0ff */
[----:B------:R-:W1:Y:S01]  /*0bf0*/  @P1 LDC.64 R120, c[0x0][0x390] ;  /* 0x0000e400ff781b82 */ /* 0x000e620000000a00 */
[----:B------:R-:W-:-:S05]  /*0c00*/  IMAD.WIDE.U32 R108, R109, 0x10, R132 ;  /* 0x000000106d6c7825 */ /* 0x000fca00078e0084 */
[----:B------:R2:W-:Y:S01]  /*0c10*/  STG.E.128 desc[UR6][R108.64], R116 ;  /* 0x000000746c007986 */ /* 0x0005e2000c101d06 */
[----:B0-----:R-:W-:Y:S01]  /*0c20*/  @P0 IMAD.WIDE.U32 R122, R115, 0x10, R122 ;  /* 0x00000010737a0825 */ /* 0x001fe200078e007a */
[----:B------:R-:W-:-:S04]  /*0c30*/  @P1 IADD3 R115, PT, PT, R0, 0x200, RZ ;  /* 0x0000020000731810 */ /* 0x000fc80007ffe0ff */
[----:B------:R-:W3:Y:S01]  /*0c40*/  @P0 LDG.E.128 R124, desc[UR6][R122.64] ;  /* 0x000000067a7c0981 */ /* 0x000ee2000c1e1d00 */
[----:B-1----:R-:W-:-:S05]  /*0c50*/  @P1 IMAD.WIDE.U32 R120, R115, 0x10, R120 ;  /* 0x0000001073781825 */ /* 0x002fca00078e0078 */
[----:B------:R2:W5:Y:S01]  /*0c60*/  @P1 LDG.E.128 R100, desc[UR6][R120.64] ;  /* 0x0000000678641981 */ /* 0x000562000c1e1d00 */
[----:B---3--:R-:W-:Y:S02]  /*0c70*/  @P0 MOV R111, R127 ;  /* 0x0000007f006f0202 */ /* 0x008fe40000000f00 */
[----:B------:R-:W-:Y:S02]  /*0c80*/  @P0 MOV R106, R126 ;  /* 0x0000007e006a0202 */ /* 0x000fe40000000f00 */
[----:B------:R-:W-:Y:S02]  /*0c90*/  @P0 MOV R105, R125 ;  /* 0x0000007d00690202 */ /* 0x000fe40000000f00 */
[----:B------:R-:W-:Y:S01]  /*0ca0*/  @P0 MOV R104, R124 ;  /* 0x0000007c00680202 */ /* 0x000fe20000000f00 */
[----:B--2---:R-:W-:Y:S06]  /*0cb0*/  @!P0 BRA `(.L_x_24673) ;  /* 0x0000000000448947 */ /* 0x004fec0003800000 */
        /* <DEDUP_REMOVED lines=17> */
.L_x_24673:
        /* <DEDUP_REMOVED lines=12> */
.L_x_24674:
        /* <DEDUP_REMOVED lines=33> */
.L_x_24675:
        /* <DEDUP_REMOVED lines=12> */
.L_x_24676:
        /* <DEDUP_REMOVED lines=33> */
.L_x_24677:
        /* <DEDUP_REMOVED lines=12> */
.L_x_24678:
        /* <DEDUP_REMOVED lines=33> */
.L_x_24679:
        /* <DEDUP_REMOVED lines=12> */
.L_x_24680:
        /* <DEDUP_REMOVED lines=33> */
.L_x_24681:
        /* <DEDUP_REMOVED lines=12> */
.L_x_24682:
[----:B------:R-:W0:Y:S01]  /*19d0*/  @P0 LDC.64 R148, c[0x0][0x3a0] ;  /* 0x0000e800ff940b82 */ /* 0x000e220000000a00 */
[C---:B------:R-:W-:Y:S02]  /*19e0*/  IADD3 R145, PT, PT, R135.reuse, 0x600, RZ ;  /* 0x0000060087917810 */ /* 0x040fe40007ffe0ff */
[----:B------:R-:W-:Y:S02]  /*19f0*/  IADD3 R109, PT, PT, R135, 0x700, RZ ;  /* 0x00000700876d7810 */ /* 0x000fe40007ffe0ff */
[----:B------:R-:W-:Y:S01]  /*1a00*/  @P1 IADD3 R115, PT, PT, R0, 0x700, RZ ;  /* 0x0000070000731810 */ /* 0x000fe20007ffe0ff */
[----:B------:R-:W-:Y:S02]  /*1a10*/  IMAD.WIDE.U32 R144, R145, 0x10, R132 ;  /* 0x0000001091907825 */ /* 0x000fe400078e0084 */
[----:B------:R-:W1:Y:S03]  /*1a20*/  @P1 LDC.64 R146, c[0x0][0x390] ;  /* 0x0000e400ff921b82 */ /* 0x000e660000000a00 */
[----:B------:R2:W-:Y:S01]  /*1a30*/  STG.E.128 desc[UR6][R144.64], R140 ;  /* 0x0000008c90007986 */ /* 0x0005e2000c101d06 */
[----:B0-----:R-:W-:-:S06]  /*1a40*/  @P0 IMAD.WIDE.U32 R148, R109, 0x10, R148 ;  /* 0x000000106d940825 */ /* 0x001fcc00078e0094 */
        /* <DEDUP_REMOVED lines=25> */
.L_x_24683:
        /* <DEDUP_REMOVED lines=12> */
.L_x_24684:
        /* <DEDUP_REMOVED lines=132> */
.L_x_24686:
[----:B------:R-:W-:Y:S05]  /*24e0*/  BSYNC.RECONVERGENT B0 ;  /* 0x0000000000007941 */ /* 0x000fea0003800200 */
.L_x_24685:
        /* <DEDUP_REMOVED lines=13> */
.L_x_24688:
[----:B------:R-:W-:Y:S05]  /*25c0*/  BSYNC.RECONVERGENT B0 ;  /* 0x0000000000007941 */ /* 0x000fea0003800200 */
.L_x_24687:
        /* <DEDUP_REMOVED lines=56> */
[----:B-1----:R-:W-:Y:S01]  /*2950*/  FMUL.FTZ R0, R151, R151 ;  /* 0x0000009797007220 */ /* 0x002fe20000410000 */
[----:B--2---:R-:W-:-:S04]  /*2960*/  @!P0 IMAD.WIDE R132, R2, 0x4, R132 ;  /* 0x0000000402848825 */ /* 0x004fc800078e0284 */
        /* <DEDUP_REMOVED lines=9> */
[----:B------:R-:W0:Y:S01]  /*2a00*/  LDC.64 R108, c[0x0][0x428] ;  /* 0x00010a00ff6c7b82 */ /* 0x000e220000000a00 */
        /* <DEDUP_REMOVED lines=40> */
[----:B------:R-:W-:Y:S01]  /*2c90*/  LEA.HI.SX32 R3, R3, R110, 0x1e ;  /* 0x0000006e03037211 */ /* 0x000fe200078ff2ff */
        /* <DEDUP_REMOVED lines=15> */
[----:B0-----:R-:W-:-:S04]  /*2d90*/  IMAD.WIDE.U32 R124, R3, 0x10, R108 ;  /* 0x00000010037c7825 */ /* 0x001fc800078e006c */
[----:B------:R-:W-:Y:S01]  /*2da0*/  FFMA.FTZ R113, R114, R9, R41 ;  /* 0x0000000972717223 */ /* 0x000fe20000010029 */
[----:B------:R-:W-:Y:S01]  /*2db0*/  FFMA.FTZ R114, R117, R10, R42 ;  /* 0x0000000a75727223 */ /* 0x000fe2000001002a */
[C---:B------:R-:W-:Y:S01]  /*2dc0*/  FMUL.FTZ R137, R159.reuse, R128 ;  /* 0x000000809f897220 */ /* 0x040fe20000410000 */
[----:B------:R-:W-:Y:S01]  /*2dd0*/  FFMA.FTZ R117, R118, R13, R45 ;  /* 0x0000000d76757223 */ /* 0x000fe2000001002d */
[----:B------:R-:W-:Y:S01]  /*2de0*/  FMUL.FTZ R138, R159, R129 ;  /* 0x000000819f8a7220 */ /* 0x000fe20000410000 */
[----:B------:R-:W-:Y:S01]  /*2df0*/  FFMA.FTZ R118, R127, R14, R46 ;  /* 0x0000000e7f767223 */ /* 0x000fe2000001002e */
[----:B------:R-:W-:Y:S01]  /*2e00*/  IADD3 R107, PT, PT, R3, 0x100, RZ ;  /* 0x00000100036b7810 */ /* 0x000fe20007ffe0ff */
[----:B------:R-:W-:Y:S01]  /*2e10*/  FMUL.FTZ R139, R159, R130 ;  /* 0x000000829f8b7220 */ /* 0x000fe20000410000 */
[----:B------:R-:W-:Y:S01]  /*2e20*/  IADD3 R127, PT, PT, R3, 0x200, RZ ;  /* 0x00000200037f7810 */ /* 0x000fe20007ffe0ff */
[C---:B------:R-:W-:Y:S01]  /*2e30*/  FMUL.FTZ R140, R159.reuse, R131 ;  /* 0x000000839f8c7220 */ /* 0x040fe20000410000 */
[C---:B------:R-:W-:Y:S01]  /*2e40*/  FMUL.FTZ R141, R159.reuse, R136 ;  /* 0x000000889f8d7220 */ /* 0x040fe20000410000 */
[----:B------:R0:W-:Y:S01]  /*2e50*/  STG.E.128 desc[UR6][R124.64], R120 ;  /* 0x000000787c007986 */ /* 0x0001e2000c101d06 */
[----:B------:R-:W-:Y:S01]  /*2e60*/  FMUL.FTZ R135, R159, R132 ;  /* 0x000000849f877220 */ /* 0x000fe20000410000 */
[----:B------:R-:W-:Y:S01]  /*2e70*/  FFMA.FTZ R112, R115, R8, R40 ;  /* 0x0000000873707223 */ /* 0x000fe20000010028 */
[----:B------:R-:W-:Y:S01]  /*2e80*/  FFMA.FTZ R136, R137, R20, R52 ;  /* 0x0000001489887223 */ /* 0x000fe20000010034 */
[C---:B------:R-:W-:Y:S01]  /*2e90*/  FMUL.FTZ R148, R159.reuse, R148 ;  /* 0x000000949f947220 */ /* 0x040fe20000410000 */
[----:B------:R-:W-:Y:S01]  /*2ea0*/  FMUL.FTZ R142, R159, R149 ;  /* 0x000000959f8e7220 */ /* 0x000fe20000410000 */
[----:B------:R-:W-:Y:S01]  /*2eb0*/  FFMA.FTZ R115, R116, R11, R43 ;  /* 0x0000000b74737223 */ /* 0x000fe2000001002b */
[----:B------:R-:W-:Y:S01]  /*2ec0*/  IADD3 R129, PT, PT, R3, 0x400, RZ ;  /* 0x0000040003817810 */ /* 0x000fe20007ffe0ff */
[----:B------:R-:W-:Y:S01]  /*2ed0*/  FFMA.FTZ R137, R138, R21, R53 ;  /* 0x000000158a897223 */ /* 0x000fe20000010035 */
[C---:B------:R-:W-:Y:S01]  /*2ee0*/  FMUL.FTZ R143, R159.reuse, R150 ;  /* 0x000000969f8f7220 */ /* 0x040fe20000410000 */
[----:B------:R-:W-:Y:S01]  /*2ef0*/  FMUL.FTZ R0, R159, R145 ;  /* 0x000000919f007220 */ /* 0x000fe20000410000 */
[----:B------:R-:W-:Y:S01]  /*2f00*/  FFMA.FTZ R116, R119, R12, R44 ;  /* 0x0000000c77747223 */ /* 0x000fe2000001002c */
[----:B------:R-:W-:Y:S01]  /*2f10*/  IADD3 R131, PT, PT, R3, 0x500, RZ ;  /* 0x0000050003837810 */ /* 0x000fe20007ffe0ff */
[----:B------:R-:W-:Y:S01]  /*2f20*/  FFMA.FTZ R132, R133, R16, R48 ;  /* 0x0000001085847223 */ /* 0x000fe20000010030 */
[----:B------:R-:W-:Y:S01]  /*2f30*/  FFMA.FTZ R138, R139, R22, R54 ;  /* 0x000000168b8a7223 */ /* 0x000fe20000010036 */
[----:B------:R-:W-:Y:S01]  /*2f40*/  FMUL.FTZ R144, R159, R151 ;  /* 0x000000979f907220 */ /* 0x000fe20000410000 */
[----:B------:R-:W-:Y:S01]  /*2f50*/  FFMA.FTZ R119, R126, R15, R47 ;  /* 0x0000000f7e777223 */ /* 0x000fe2000001002f */
[----:B------:R-:W-:Y:S01]  /*2f60*/  IADD3 R145, PT, PT, R3, 0x600, RZ ;  /* 0x0000060003917810 */ /* 0x000fe20007ffe0ff */
[----:B0-----:R-:W-:Y:S01]  /*2f70*/  IMAD.WIDE.U32 R120, R107, 0x10, R108 ;  /* 0x000000106b787825 */ /* 0x001fe200078e006c */
[----:B------:R-:W-:-:S03]  /*2f80*/  IADD3 R125, PT, PT, R3, 0x300, RZ ;  /* 0x00000300037d7810 */ /* 0x000fc60007ffe0ff */
[----:B------:R-:W-:Y:S01]  /*2f90*/  FFMA.FTZ R133, R134, R17, R49 ;  /* 0x0000001186857223 */ /* 0x000fe20000010031 */
[----:B------:R-:W-:Y:S01]  /*2fa0*/  FFMA.FTZ R139, R140, R23, R55 ;  /* 0x000000178c8b7223 */ /* 0x000fe20000010037 */
[----:B------:R-:W-:-:S04]  /*2fb0*/  IMAD.WIDE.U32 R122, R127, 0x10, R108 ;  /* 0x000000107f7a7825 */ /* 0x000fc800078e006c */
[C---:B------:R-:W-:Y:S01]  /*2fc0*/  FMUL.FTZ R147, R159.reuse, R152 ;  /* 0x000000989f937220 */ /* 0x040fe20000410000 */
[C---:B------:R-:W-:Y:S01]  /*2fd0*/  FMUL.FTZ R146, R159.reuse, R153 ;  /* 0x000000999f927220 */ /* 0x040fe20000410000 */
[C---:B------:R-:W-:Y:S01]  /*2fe0*/  FMUL.FTZ R149, R159.reuse, R154 ;  /* 0x0000009a9f957220 */ /* 0x040fe20000410000 */
[----:B------:R-:W-:Y:S01]  /*2ff0*/  FMUL.FTZ R150, R159, R155 ;  /* 0x0000009b9f967220 */ /* 0x000fe20000410000 */
[----:B------:R-:W-:Y:S01]  /*3000*/  IADD3 R3, PT, PT, R3, 0x700, RZ ;  /* 0x0000070003037810 */ /* 0x000fe20007ffe0ff */
[----:B------:R-:W-:Y:S01]  /*3010*/  FFMA.FTZ R134, R135, R18, R50 ;  /* 0x0000001287867223 */ /* 0x000fe20000010032 */
[----:B------:R-:W-:Y:S01]  /*3020*/  FFMA.FTZ R140, R141, R24, R56 ;  /* 0x000000188d8c7223 */ /* 0x000fe20000010038 */
[C---:B------:R-:W-:Y:S01]  /*3030*/  FMUL.FTZ R151, R159.reuse, R156 ;  /* 0x0000009c9f977220 */ /* 0x040fe20000410000 */
[C---:B------:R-:W-:Y:S01]  /*3040*/  FMUL.FTZ R157, R159.reuse, R157 ;  /* 0x0000009d9f9d7220 */ /* 0x040fe20000410000 */
[----:B------:R-:W-:Y:S01]  /*3050*/  FMUL.FTZ R158, R159, R158 ;  /* 0x0000009e9f9e7220 */ /* 0x000fe20000410000 */
[----:B------:R-:W-:-:S04]  /*3060*/  IMAD.WIDE.U32 R124, R125, 0x10, R108 ;  /* 0x000000107d7c7825 */ /* 0x000fc800078e006c */
[----:B------:R-:W-:Y:S01]  /*3070*/  FFMA.FTZ R135, R148, R19, R51 ;  /* 0x0000001394877223 */ /* 0x000fe20000010033 */
[----:B------:R-:W-:Y:S01]  /*3080*/  FFMA.FTZ R141, R142, R25, R57 ;  /* 0x000000198e8d7223 */ /* 0x000fe20000010039 */
[----:B------:R-:W-:Y:S01]  /*3090*/  FFMA.FTZ R142, R143, R26, R58 ;  /* 0x0000001a8f8e7223 */ /* 0x000fe2000001003a */
[----:B------:R-:W-:Y:S01]  /*30a0*/  IMAD.WIDE.U32 R126, R129, 0x10, R108 ;  /* 0x00000010817e7825 */ /* 0x000fe200078e006c */
[----:B------:R0:W-:Y:S03]  /*30b0*/  STG.E.128 desc[UR6][R120.64], R112 ;  /* 0x0000007078007986 */ /* 0x0001e6000c101d06 */
[----:B------:R-:W-:Y:S01]  /*30c0*/  FFMA.FTZ R143, R144, R27, R59 ;  /* 0x0000001b908f7223 */ /* 0x000fe2000001003b */
[--C-:B------:R-:W-:Y:S01]  /*30d0*/  IMAD.WIDE.U32 R128, R131, 0x10, R108.reuse ;  /* 0x0000001083807825 */ /* 0x100fe200078e006c */
[----:B------:R1:W-:Y:S03]  /*30e0*/  STG.E.128 desc[UR6][R122.64], R116 ;  /* 0x000000747a007986 */ /* 0x0003e6000c101d06 */
[--C-:B------:R-:W-:Y:S01]  /*30f0*/  IMAD.WIDE.U32 R130, R145, 0x10, R108.reuse ;  /* 0x0000001091827825 */ /* 0x100fe200078e006c */
[----:B------:R2:W-:Y:S03]  /*3100*/  STG.E.128 desc[UR6][R124.64], R132 ;  /* 0x000000847c007986 */ /* 0x0005e6000c101d06 */
[----:B------:R-:W-:Y:S01]  /*3110*/  IMAD.WIDE.U32 R108, R3, 0x10, R108 ;  /* 0x00000010036c7825 */ /* 0x000fe200078e006c */
[----:B------:R2:W-:Y:S04]  /*3120*/  STG.E.128 desc[UR6][R126.64], R136 ;  /* 0x000000887e007986 */ /* 0x0005e8000c101d06 */
[----:B------:R2:W-:Y:S01]  /*3130*/  STG.E.128 desc[UR6][R128.64], R140 ;  /* 0x0000008c80007986 */ /* 0x0005e2000c101d06 */
[----:B0-----:R-:W-:Y:S01]  /*3140*/  FFMA.FTZ R112, R147, R28, R60 ;  /* 0x0000001c93707223 */ /* 0x001fe2000001003c */
[----:B------:R-:W-:Y:S01]  /*3150*/  FFMA.FTZ R113, R146, R29, R61 ;  /* 0x0000001d92717223 */ /* 0x000fe2000001003d */
[----:B------:R-:W-:Y:S01]  /*3160*/  FFMA.FTZ R114, R149, R30, R62 ;  /* 0x0000001e95727223 */ /* 0x000fe2000001003e */
[----:B------:R-:W-:Y:S01]  /*3170*/  FFMA.FTZ R115, R150, R31, R63 ;  /* 0x0000001f96737223 */ /* 0x000fe2000001003f */
[----:B-1----:R-:W-:Y:S01]  /*3180*/  FFMA.FTZ R116, R151, R32, R64 ;  /* 0x0000002097747223 */ /* 0x002fe20000010040 */
[----:B------:R-:W-:Y:S01]  /*3190*/  FFMA.FTZ R117, R0, R33, R65 ;  /* 0x0000002100757223 */ /* 0x000fe20000010041 */
[----:B------:R-:W-:Y:S01]  /*31a0*/  FFMA.FTZ R118, R157, R34, R66 ;  /* 0x000000229d767223 */ /* 0x000fe20000010042 */
[----:B------:R-:W-:Y:S01]  /*31b0*/  FFMA.FTZ R119, R158, R35, R67 ;  /* 0x000000239e777223 */ /* 0x000fe20000010043 */
[----:B------:R2:W-:Y:S04]  /*31c0*/  STG.E.128 desc[UR6][R130.64], R112 ;  /* 0x0000007082007986 */ /* 0x0005e8000c101d06 */
[----:B------:R2:W-:Y:S02]  /*31d0*/  STG.E.128 desc[UR6][R108.64], R116 ;  /* 0x000000746c007986 */ /* 0x0005e4000c101d06 */
.L_x_24689:
[----:B--2---:R-:W0:Y:S01]  /*31e0*/  LDC.64 R108, c[0x0][0x380] ;  /* 0x0000e000ff6c7b82 */ /* 0x004e220000000a00 */
[----:B------:R-:W-:Y:S01]  /*31f0*/  UPLOP3.LUT UP0, UPT, UPT, UPT, UP0, 0x40, 0x4 ;  /* 0x000000000004789c */ /* 0x000fe20003f0e800 */
[----:B0-----:R-:W-:-:S04]  /*3200*/  IADD3 R2, PT, PT, R2, R108, RZ ;  /* 0x0000006c02027210 */ /* 0x001fc80007ffe0ff */
[----:B------:R-:W-:-:S13]  /*3210*/  ISETP.GE.AND P0, PT, R2, R109, PT ;  /* 0x0000006d0200720c */ /* 0x000fda0003f06270 */
[----:B------:R-:W-:Y:S05]  /*3220*/  @!P0 BRA `(.L_x_24690) ;  /* 0xffffffd000c48947 */ /* 0x000fea000383ffff */
[----:B------:R-:W-:Y:S05]  /*3230*/  EXIT ;  /* 0x000000000000794d */ /* 0x000fea0003800000 */
.L_x_24691:
        /* <DEDUP_REMOVED lines=12> */
.L_x_27611:


//--------------------- .text._ZN10layer_norm13ln_fwd_kernelINS_13Kernel_traitsIfffffjLj8192ELj1ELj1ELj8ELj16ENS_18Kernel_traits_baseILj8192EfffffjLj256EEEEELb1ELb0ELb0ELb0EEEvNS_9FwdParamsE --------------------------
	.section	.text._ZN10layer_norm13ln_fwd_kernelINS_13Kernel_traitsIfffffjLj8192ELj1ELj1ELj8ELj16ENS_18Kernel_traits_baseILj8192EfffffjLj256EEEEELb1ELb0ELb0ELb0EEEvNS_9FwdParamsE,"ax",@progbits
	.align	128
        .global         _ZN10layer_norm13ln_fwd_kernelINS_13Kernel_traitsIfffffjLj8192ELj1ELj1ELj8ELj16ENS_18Kernel_traits_baseILj8192EfffffjLj256EEEEELb1ELb0ELb0ELb0EEEvNS_9FwdParamsE
        .type           _ZN10layer_norm13ln_fwd_kernelINS_13Kernel_traitsIfffffjLj8192ELj1ELj1ELj8ELj16ENS_18Kernel_traits_baseILj8192EfffffjLj256EEEEELb1ELb0ELb0ELb0EEEvNS_9FwdParamsE,@function
        .size           _ZN10layer_norm13ln_fwd_kernelINS_13Kernel_traitsIfffffjLj8192ELj1ELj1ELj8ELj16ENS_18Kernel_traits_baseILj8192EfffffjLj256EEEEELb1ELb0ELb0ELb0EEEvNS_9FwdParamsE,(.L_x_27612 - _ZN10layer_norm13ln_fwd_kernelINS_13Kernel_traitsIfffffjLj8192ELj1ELj1ELj8ELj16ENS_18Kernel_traits_baseILj8192EfffffjLj256EEEEELb1ELb0ELb0ELb0EEEvNS_9FwdParamsE)
        .other          _ZN10layer_norm13ln_fwd_kernelINS_13Kernel_traitsIfffffjLj8192ELj1ELj1ELj8ELj16ENS_18Kernel_traits_baseILj8192EfffffjLj256EEEEELb1ELb0ELb0ELb0EEEvNS_9FwdParamsE,@"STO_CUDA_ENTRY STV_DEFAULT"
_ZN10layer_norm13ln_fwd_kernelINS_13Kernel_traitsIfffffjLj8192ELj1ELj1ELj8ELj16ENS_18Kernel_traits_baseILj8192EfffffjLj256EEEEELb1ELb0ELb0ELb0EEEvNS_9FwdParamsE:
.text._ZN10layer_norm13ln_fwd_kernelINS_13Kernel_traitsIfffffjLj8192ELj1ELj1ELj8ELj16ENS_18Kernel_traits_baseILj8192EfffffjLj256EEEEELb1ELb0ELb0ELb0EEEvNS_9FwdParamsE:
        /* <DEDUP_REMOVED lines=31> */
[----:B------:R-:W-:Y:S01]  /*01f0*/  UIADD3 UR22, UPT, UPT, UR8, 0x3c6ef372, URZ ;  /* 0x3c6ef37208167890 */ /* 0x000fe2000fffe0ff */
[--C-:B------:R-:W-:Y:S01]  /*0200*/  SHF.R.U64 R11, R6, 0x2, R7.reuse ;  /* 0x00000002060b7819 */ /* 0x100fe20000001207 */
[----:B------:R-:W-:Y:S01]  /*0210*/  UIADD3 UR14, UPT, UPT, UR9, -0x4498517b, URZ ;  /* 0xbb67ae85090e7890 */ /* 0x000fe2000fffe0ff */
[----:B------:R-:W-:Y:S01]  /*0220*/  SHF.R.U32.HI R10, RZ, 0x2, R7 ;  /* 0x00000002ff0a7819 */ /* 0x000fe20000011607 */
[----:B------:R-:W-:Y:S02]  /*0230*/  UIADD3 UR23, UPT, UPT, UR9, 0x76cf5d0a, URZ ;  /* 0x76cf5d0a09177890 */ /* 0x000fe4000fffe0ff */
[----:B------:R-:W-:Y:S02]  /*0240*/  UIADD3 UR24, UPT, UPT, UR8, -0x255992d5, URZ ;  /* 0xdaa66d2b08187890 */ /* 0x000fe4000fffe0ff */
[----:B------:R-:W-:Y:S02]  /*0250*/  UIADD3 UR25, UPT, UPT, UR9, 0x32370b8f, URZ ;  /* 0x32370b8f09197890 */ /* 0x000fe4000fffe0ff */
        /* <DEDUP_REMOVED lines=10> */
[----:B------:R-:W-:Y:S01]  /*0300*/  UIADD3 UR28, UPT, UPT, UR9, -0x695add53, URZ ;  /* 0x96a522ad091c7890 */ /* 0x000fe2000fffe0ff */
[----:B--2---:R-:W-:Y:S11]  /*0310*/  BRA.U !UP0, `(.L_x_24693) ;  /* 0x0000000508047547 */ /* 0x004ff6000b800000 */
        /* <DEDUP_REMOVED lines=26> */
[----:B------:R0:W5:Y:S02]  /*04c0*/  @P3 LDG.E.128 R104, desc[UR6][R18.64] ;  /* 0x0000000612683981 */ /* 0x000164000c1e1d00 */
[----:B------:R-:W4:Y:S01]  /*04d0*/  @P5 LDC.64 R26, c[0x0][0x3d0] ;  /* 0x0000f400ff1a5b82 */ /* 0x000f220000000a00 */
[----:B-1----:R-:W-:-:S04]  /*04e0*/  @P3 IMAD.WIDE.U32 R20, R3, 0x10, R20 ;  /* 0x0000001003143825 */ /* 0x002fc800078e0014 */
[----:B------:R-:W-:Y:S01]  /*04f0*/  @P3 VIADD R3, R3, 0x100 ;  /* 0x0000010003033836 */ /* 0x000fe20000000000 */
        /* <DEDUP_REMOVED lines=13> */
[----:B------:R1:W5:Y:S03]  /*05d0*/  @P5 LDG.E.128 R96, desc[UR6][R26.64] ;  /* 0x000000061a605981 */ /* 0x000366000c1e1d00 */
[----:B------:R-:W-:Y:S01]  /*05e0*/  @P5 VIADD R3, R3, 0x100 ;  /* 0x0000010003035836 */ /* 0x000fe20000000000 */
[----:B------:R1:W5:Y:S03]  /*05f0*/  @P5 LDG.E.128 R36, desc[UR6][R56.64] ;  /* 0x0000000638245981 */ /* 0x000366000c1e1d00 */
[----:B--2---:R-:W-:-:S04]  /*0600*/  @P6 IMAD.WIDE.U32 R58, R3, 0x10, R58 ;  /* 0x00000010033a6825 */ /* 0x004fc800078e003a */
[C---:B---3--:R-:W-:Y:S01]  /*0610*/  @P6 IMAD.WIDE.U32 R60, R3.reuse, 0x10, R60 ;  /* 0x00000010033c6825 */ /* 0x048fe200078e003c */
[----:B------:R1:W5:Y:S03]  /*0620*/  @P6 LDG.E.128 R92, desc[UR6][R58.64] ;  /* 0x000000063a5c6981 */ /* 0x000366000c1e1d00 */
[----:B------:R-:W-:Y:S01]  /*0630*/  @P6 VIADD R3, R3, 0x100 ;  /* 0x0000010003036836 */ /* 0x000fe20000000000 */
[----:B------:R1:W5:Y:S03]  /*0640*/  @P6 LDG.E.128 R32, desc[UR6][R60.64] ;  /* 0x000000063c206981 */ /* 0x000366000c1e1d00 */
[----:B0-----:R-:W-:-:S04]  /*0650*/  @P0 IMAD.WIDE.U32 R62, R3, 0x10, R62 ;  /* 0x00000010033e0825 */ /* 0x001fc800078e003e */
[C---:B------:R-:W-:Y:S01]  /*0660*/  @P0 IMAD.WIDE.U32 R64, R3.reuse, 0x10, R64 ;  /* 0x0000001003400825 */ /* 0x040fe200078e0040 */
[----:B------:R1:W5:Y:S04]  /*0670*/  @P0 LDG.E.128 R88, desc[UR6][R62.64] ;  /* 0x000000063e580981 */ /* 0x000368000c1e1d00 */
[----:B------:R1:W5:Y:S01]  /*0680*/  @P0 LDG.E.128 R28, desc[UR6][R64.64] ;  /* 0x00000006401c0981 */ /* 0x000362000c1e1d00 */
[----:B------:R-:W-:Y:S02]  /*0690*/  ISETP.GE.U32.AND P1, PT, R12, 0x800, PT ;  /* 0x000008000c00780c */ /* 0x000fe40003f26070 */
[----:B------:R-:W-:-:S11]  /*06a0*/  @P0 IADD3 R3, PT, PT, R3, 0x100, RZ ;  /* 0x0000010003030810 */ /* 0x000fd60007ffe0ff */
[----:B-1----:R-:W-:Y:S05]  /*06b0*/  @!P1 BRA `(.L_x_24694) ;  /* 0x0000000000f89947 */ /* 0x002fea0003800000 */
[----:B------:R-:W0:Y:S08]  /*06c0*/  LDC.64 R24, c[0x0][0x3d0] ;  /* 0x0000f400ff187b82 */ /* 0x000e300000000a00 */
[----:B------:R-:W1:Y:S01]  /*06d0*/  LDC.64 R20, c[0x0][0x438] ;  /* 0x00010e00ff147b82 */ /* 0x000e620000000a00 */
[----:B0-----:R-:W-:-:S06]  /*06e0*/  IMAD.WIDE.U32 R24, R3, 0x10, R24 ;  /* 0x0000001003187825 */ /* 0x001fcc00078e0018 */
[----:B------:R-:W5:Y:S01]  /*06f0*/  LDG.E.128 R24, desc[UR6][R24.64] ;  /* 0x0000000618187981 */ /* 0x000f62000c1e1d00 */
[----:B-1----:R-:W-:-:S06]  /*0700*/  IMAD.WIDE.U32 R20, R3, 0x10, R20 ;  /* 0x0000001003147825 */ /* 0x002fcc00078e0014 */
[----:B------:R-:W5:Y:S01]  /*0710*/  LDG.E.128 R20, desc[UR6][R20.64] ;  /* 0x0000000614147981 */ /* 0x000f62000c1e1d00 */
[----:B------:R-:W-:Y:S05]  /*0720*/  BRA `(.L_x_24694) ;  /* 0x0000000000dc7947 */ /* 0x000fea0003800000 */
.L_x_24693:
        /* <DEDUP_REMOVED lines=16> */
[----:B-1----:R-:W-:-:S04]  /*0830*/  @P5 IMAD.WIDE.U32 R8, R3, 0x10, R8 ;  /* 0x0000001003085825 */ /* 0x002fc800078e0008 */
[----:B------:R-:W-:Y:S01]  /*0840*/  @P5 VIADD R3, R3, 0x100 ;  /* 0x0000010003035836 */ /* 0x000fe20000000000 */
[----:B------:R-:W5:Y:S02]  /*0850*/  @P5 LDG.E.128 R108, desc[UR6][R8.64] ;  /* 0x00000006086c5981 */ /* 0x000f64000c1e1d00 */
[----:B------:R-:W1:Y:S01]  /*0860*/  @P1 LDC.64 R28, c[0x0][0x3d0] ;  /* 0x0000f400ff1c1b82 */ /* 0x000e620000000a00 */
[----:B--2---:R-:W-:-:S04]  /*0870*/  @P4 IMAD.WIDE.U32 R14, R3, 0x10, R14 ;  /* 0x00000010030e4825 */ /* 0x004fc800078e000e */
[----:B------:R-:W-:Y:S01]  /*0880*/  @P4 VIADD R3, R3, 0x100 ;  /* 0x0000010003034836 */ /* 0x000fe20000000000 */
[----:B------:R-:W5:Y:S02]  /*0890*/  @P4 LDG.E.128 R104, desc[UR6][R14.64] ;  /* 0x000000060e684981 */ /* 0x000f64000c1e1d00 */
[----:B------:R-:W2:Y:S01]  /*08a0*/  @P0 LDC.64 R30, c[0x0][0x3d0] ;  /* 0x0000f400ff1e0b82 */ /* 0x000ea20000000a00 */
[C---:B---3--:R-:W-:Y:S01]  /*08b0*/  @P3 IMAD.WIDE.U32 R16, R3.reuse, 0x10, R16 ;  /* 0x0000001003103825 */ /* 0x048fe200078e0010 */
[----:B------:R-:W-:-:S04]  /*08c0*/  @P3 IADD3 R3, PT, PT, R3, 0x100, RZ ;  /* 0x0000010003033810 */ /* 0x000fc80007ffe0ff */
[----:B------:R-:W5:Y:S02]  /*08d0*/  @P3 LDG.E.128 R100, desc[UR6][R16.64] ;  /* 0x0000000610643981 */ /* 0x000f64000c1e1d00 */
[----:B------:R-:W0:Y:S01]  /*08e0*/  @P6 LDC.64 R32, c[0x0][0x3d0] ;  /* 0x0000f400ff206b82 */ /* 0x000e220000000a00 */
[----:B----4-:R-:W-:-:S04]  /*08f0*/  @P2 IMAD.WIDE.U32 R18, R3, 0x10, R18 ;  /* 0x0000001003122825 */ /* 0x010fc800078e0012 */
[----:B------:R-:W-:Y:S01]  /*0900*/  @P2 VIADD R3, R3, 0x100 ;  /* 0x0000010003032836 */ /* 0x000fe20000000000 */
[----:B------:R-:W5:Y:S03]  /*0910*/  @P2 LDG.E.128 R96, desc[UR6][R18.64] ;  /* 0x0000000612602981 */ /* 0x000f66000c1e1d00 */
[----:B-1----:R-:W-:-:S04]  /*0920*/  @P1 IMAD.WIDE.U32 R36, R3, 0x10, R28 ;  /* 0x0000001003241825 */ /* 0x002fc800078e001c */
[----:B------:R-:W-:Y:S01]  /*0930*/  @P1 VIADD R3, R3, 0x100 ;  /* 0x0000010003031836 */ /* 0x000fe20000000000 */
[----:B------:R1:W5:Y:S03]  /*0940*/  @P1 LDG.E.128 R92, desc[UR6][R36.64] ;  /* 0x00000006245c1981 */ /* 0x000366000c1e1d00 */
[C---:B--2---:R-:W-:Y:S01]  /*0950*/  @P0 IMAD.WIDE.U32 R40, R3.reuse, 0x10, R30 ;  /* 0x0000001003280825 */ /* 0x044fe200078e001e */
[----:B------:R-:W-:Y:S02]  /*0960*/  @P0 IADD3 R3, PT, PT, R3, 0x100, RZ ;  /* 0x0000010003030810 */ /* 0x000fe40007ffe0ff */
[----:B------:R-:W-:Y:S02]  /*0970*/  CS2R R30, SRZ ;  /* 0x00000000001e7805 */ /* 0x000fe4000001ff00 */
[----:B------:R-:W-:Y:S02]  /*0980*/  CS2R R28, SRZ ;  /* 0x00000000001c7805 */ /* 0x000fe4000001ff00 */
[----:B------:R-:W-:Y:S01]  /*0990*/  CS2R R34, SRZ ;  /* 0x0000000000227805 */ /* 0x000fe2000001ff00 */
[----:B------:R2:W5:Y:S01]  /*09a0*/  @P0 LDG.E.128 R88, desc[UR6][R40.64] ;  /* 0x0000000628580981 */ /* 0x000562000c1e1d00 */
[----:B0-----:R-:W-:-:S05]  /*09b0*/  @P6 IMAD.WIDE.U32 R4, R3, 0x10, R32 ;  /* 0x0000001003046825 */ /* 0x001fca00078e0020 */
[----:B------:R0:W5:Y:S01]  /*09c0*/  @P6 LDG.E.128 R24, desc[UR6][R4.64] ;  /* 0x0000000604186981 */ /* 0x000162000c1e1d00 */
[----:B------:R-:W-:Y:S02]  /*09d0*/  CS2R R32, SRZ ;  /* 0x0000000000207805 */ /* 0x000fe4000001ff00 */
[----:B------:R-:W-:Y:S02]  /*09e0*/  CS2R R38, SRZ ;  /* 0x0000000000267805 */ /* 0x000fe4000001ff00 */
[----:B-1----:R-:W-:Y:S02]  /*09f0*/  CS2R R36, SRZ ;  /* 0x0000000000247805 */ /* 0x002fe4000001ff00 */
[----:B------:R-:W-:Y:S02]  /*0a00*/  CS2R R42, SRZ ;  /* 0x00000000002a7805 */ /* 0x000fe4000001ff00 */
[----:B--2---:R-:W-:Y:S02]  /*0a10*/  CS2R R40, SRZ ;  /* 0x0000000000287805 */ /* 0x004fe4000001ff00 */
[----:B------:R-:W-:-:S02]  /*0a20*/  CS2R R46, SRZ ;  /* 0x00000000002e7805 */ /* 0x000fc4000001ff00 */
[----:B------:R-:W-:Y:S02]  /*0a30*/  CS2R R44, SRZ ;  /* 0x00000000002c7805 */ /* 0x000fe4000001ff00 */
[----:B------:R-:W-:Y:S02]  /*0a40*/  CS2R R50, SRZ ;  /* 0x0000000000327805 */ /* 0x000fe4000001ff00 */
[----:B------:R-:W-:Y:S02]  /*0a50*/  CS2R R48, SRZ ;  /* 0x0000000000307805 */ /* 0x000fe4000001ff00 */
[----:B------:R-:W-:Y:S02]  /*0a60*/  CS2R R54, SRZ ;  /* 0x0000000000367805 */ /* 0x000fe4000001ff00 */
[----:B------:R-:W-:Y:S02]  /*0a70*/  CS2R R52, SRZ ;  /* 0x0000000000347805 */ /* 0x000fe4000001ff00 */
[----:B------:R-:W-:-:S02]  /*0a80*/  @P6 CS2R R22, SRZ ;  /* 0x0000000000166805 */ /* 0x000fc4000001ff00 */
[----:B0-----:R-:W-:-:S07]  /*0a90*/  @P6 CS2R R20, SRZ ;  /* 0x0000000000146805 */ /* 0x001fce000001ff00 */
.L_x_24694:
[----:B------:R-:W-:Y:S05]  /*0aa0*/  BSYNC.RECONVERGENT B0 ;  /* 0x0000000000007941 */ /* 0x000fea0003800200 */
.L_x_24692:
[----:B------:R-:W0:Y:S02]  /*0ab0*/  LDCU UR5, c[0x0][0x384] ;  /* 0x00007080ff0577ac */ /* 0x000e240008000800 */
[----:B0-----:R-:W-:-:S06]  /*0ac0*/  UISETP.GE.AND UP0, UPT, UR16, UR5, UPT ;  /* 0x000000051000728c */ /* 0x001fcc000bf06270 */
[----:B------:R-:W-:-:S13]  /*0ad0*/  PLOP3.LUT P0, PT, PT, PT, UP0, 0x80, 0x8 ;  /* 0x000000000008781c */ /* 0x000fda0003f0f008 */
[----:B------:R-:W-:Y:S05]  /*0ae0*/  @P0 EXIT ;  /* 0x000000000000094d */ /* 0x000fea0003800000 */
[----:B------:R-:W0:Y:S01]  /*0af0*/  LDC R9, c[0x0][0x360] ;  /* 0x0000d800ff097b82 */ /* 0x000e220000000800 */
        /* <DEDUP_REMOVED lines=17> */
[----:B------:R-:W-:Y:S01]  /*0c10*/  IMAD.HI.U32 R7, R3, -0x2daee0ad, RZ ;  /* 0xd2511f5303077827 */ /* 0x000fe200078e00ff */
[----:B------:R-:W-:-:S03]  /*0c20*/  UIADD3 UR5, UPT, UPT, UR9, -0x24c28bd8, URZ ;  /* 0xdb3d742809057890 */ /* 0x000fc6000fffe0ff */
        /* <DEDUP_REMOVED lines=11> */
[----:B------:R-:W-:Y:S01]  /*0ce0*/  IMAD.HI.U32 R7, R4, -0x2daee0ad, RZ ;  /* 0xd2511f5304077827 */ /* 0x000fe200078e00ff */
[----:B------:R-:W-:-:S03]  /*0cf0*/  LOP3.LUT R5, R14, UR25, R5, 0x96, !PT ;  /* 0x000000190e057c12 */ /* 0x000fc6000f8e9605 */
        /* <DEDUP_REMOVED lines=10> */
[----:B------:R-:W1:Y:S02]  /*0da0*/  LDCU.64 UR12, c[0x0][0x380] ;  /* 0x00007000ff0c77ac */ /* 0x000e640008000a00 */
[----:B------:R-:W-:Y:S01]  /*0db0*/  IMAD R14, R3, -0x2daee0ad, RZ ;  /* 0xd2511f53030e7824 */ /* 0x000fe200078e02ff */
[----:B------:R-:W-:Y:S01]  /*0dc0*/  LOP3.LUT R4, R13, UR20, R4, 0x96, !PT ;  /* 0x000000140d047c12 */ /* 0x000fe2000f8e9604 */
[----:B------:R-:W-:Y:S01]  /*0dd0*/  IMAD.HI.U32 R13, R5, -0x2daee0ad, RZ ;  /* 0xd2511f53050d7827 */ /* 0x000fe200078e00ff */
[----:B------:R-:W2:Y:S03]  /*0de0*/  LDCU UR20, c[0x0][0x400] ;  /* 0x00008000ff1477ac */ /* 0x000ea60008000800 */
[----:B------:R-:W-:Y:S01]  /*0df0*/  IMAD R8, R7, -0x326172a9, RZ ;  /* 0xcd9e8d5707087824 */ /* 0x000fe200078e02ff */
[----:B------:R-:W-:Y:S01]  /*0e00*/  LOP3.LUT R13, R14, UR26, R13, 0x96, !PT ;  /* 0x0000001a0e0d7c12 */ /* 0x000fe2000f8e960d */
[----:B------:R-:W-:-:S04]  /*0e10*/  IMAD.HI.U32 R3, R4, -0x326172a9, RZ ;  /* 0xcd9e8d5704037827 */ /* 0x000fc800078e00ff */
[----:B------:R-:W-:Y:S01]  /*0e20*/  IMAD R7, R4, -0x326172a9, RZ ;  /* 0xcd9e8d5704077824 */ /* 0x000fe200078e02ff */
[----:B------:R-:W-:Y:S01]  /*0e30*/  LOP3.LUT R3, R8, UR19, R3, 0x96, !PT ;  /* 0x0000001308037c12 */ /* 0x000fe2000f8e9603 */
[----:B------:R-:W-:Y:S01]  /*0e40*/  IMAD.HI.U32 R4, R13, -0x326172a9, RZ ;  /* 0xcd9e8d570d047827 */ /* 0x000fe200078e00ff */
[----:B------:R-:W3:Y:S03]  /*0e50*/  LDCU.U8 UR19, c[0x0][0x410] ;  /* 0x00008200ff1377ac */ /* 0x000ee60008000000 */
[----:B------:R-:W-:Y:S01]  /*0e60*/  IMAD R8, R5, -0x2daee0ad, RZ ;  /* 0xd2511f5305087824 */ /* 0x000fe200078e02ff */
[----:B------:R-:W-:Y:S01]  /*0e70*/  LOP3.LUT R4, R7, UR18, R4, 0x96, !PT ;  /* 0x0000001207047c12 */ /* 0x000fe2000f8e9604 */
[C---:B------:R-:W-:Y:S01]  /*0e80*/  IMAD.HI.U32 R5, R3.reuse, -0x2daee0ad, RZ ;  /* 0xd2511f5303057827 */ /* 0x040fe200078e00ff */
[----:B------:R-:W4:Y:S03]  /*0e90*/  LDCU UR18, c[0x0][0x388] ;  /* 0x00007100ff1277ac */ /* 0x000f260008000800 */
[----:B------:R-:W-:Y:S01]  /*0ea0*/  IMAD R14, R3, -0x2daee0ad, RZ ;  /* 0xd2511f53030e7824 */ /* 0x000fe200078e02ff */
[----:B------:R-:W-:Y:S01]  /*0eb0*/  LOP3.LUT R5, R8, UR17, R5, 0x96, !PT ;  /* 0x0000001108057c12 */ /* 0x000fe2000f8e9605 */
[----:B------:R-:W-:-:S04]  /*0ec0*/  IMAD.HI.U32 R7, R4, -0x2daee0ad, RZ ;  /* 0xd2511f5304077827 */ /* 0x000fc800078e00ff */
[----:B------:R-:W-:Y:S01]  /*0ed0*/  IMAD R8, R13, -0x326172a9, RZ ;  /* 0xcd9e8d570d087824 */ /* 0x000fe200078e02ff */
[----:B------:R-:W-:Y:S01]  /*0ee0*/  LOP3.LUT R14, R14, UR5, R7, 0x96, !PT ;  /* 0x000000050e0e7c12 */ /* 0x000fe2000f8e9607 */
[----:B------:R-:W-:Y:S01]  /*0ef0*/  IMAD.HI.U32 R3, R5, -0x326172a9, RZ ;  /* 0xcd9e8d5705037827 */ /* 0x000fe200078e00ff */
[----:B------:R-:W-:-:S03]  /*0f00*/  USHF.R.U32.HI UR5, URZ, 0x1, UR4 ;  /* 0x00000001ff057899 */ /* 0x000fc60008011604 */
        /* <DEDUP_REMOVED lines=8> */
[----:B------:R-:W-:Y:S01]  /*0f90*/  IMAD.MOV.U32 R5, RZ, RZ, RZ ;  /* 0x000000ffff057224 */ /* 0x000fe200078e00ff */
[----:B------:R-:W-:Y:S01]  /*0fa0*/  LOP3.LUT R7, R4, UR28, R7, 0x96, !PT ;  /* 0x0000001c04077c12 */ /* 0x000fe2000f8e9607 */
[----:B------:R-:W-:Y:S02]  /*0fb0*/  IMAD.MOV R4, RZ, RZ, -R2 ;  /* 0x000000ffff047224 */ /* 0x000fe400078e0a02 */
[----:B------:R-:W-:Y:S02]  /*0fc0*/  IMAD.SHL.U32 R2, R0, 0x20, RZ ;  /* 0x0000002000027824 */ /* 0x000fe400078e00ff */
[----:B------:R-:W-:Y:S01]  /*0fd0*/  IMAD R3, R3, -0x2daee0ad, RZ ;  /* 0xd2511f5303037824 */ /* 0x000fe200078e02ff */
[----:B------:R-:W-:Y:S01]  /*0fe0*/  VIADDMNMX R0, R4, UR21, RZ, !PT ;  /* 0x0000001504007c46 */ /* 0x000fe2000f8001ff */
[----:B------:R-:W-:Y:S01]  /*0ff0*/  IMAD R4, R14, -0x326172a9, RZ ;  /* 0xcd9e8d570e047824 */ /* 0x000fe200078e02ff */
[----:B------:R-:W-:Y:S02]  /*1000*/  LOP3.LUT R2, R2, 0x3e0, RZ, 0xc0, !PT ;  /* 0x000003e002027812 */ /* 0x000fe400078ec0ff */
[----:B------:R-:W-:-:S02]  /*1010*/  VIMNMX R0, PT, PT, R0, 0x20, PT ;  /* 0x0000002000007848 */ /* 0x000fc40003fe0100 */
[----:B------:R-:W-:Y:S02]  /*1020*/  IADD3 R2, PT, PT, RZ, -R2, RZ ;  /* 0x80000002ff027210 */ /* 0x000fe40007ffe0ff */
[----:B------:R-:W-:Y:S02]  /*1030*/  LEA R0, R0, UR5, 0x2 ;  /* 0x0000000500007c11 */ /* 0x000fe4000f8e10ff */
[----:B------:R-:W-:Y:S02]  /*1040*/  VIADDMNMX R2, R2, UR21, RZ, !PT ;  /* 0x0000001502027c46 */ /* 0x000fe4000f8001ff */
[----:B------:R-:W-:Y:S02]  /*1050*/  I2FP.F32.U32 R0, R0 ;  /* 0x0000000000007245 */ /* 0x000fe40000201000 */
[----:B------:R-:W-:-:S04]  /*1060*/  VIMNMX R2, PT, PT, R2, 0x20, PT ;  /* 0x0000002002027848 */ /* 0x000fc80003fe0100 */
[----:B------:R-:W0:Y:S02]  /*1070*/  MUFU.RCP R0, R0 ;  /* 0x0000000000007308 */ /* 0x000e240000001000 */
[----:B0-----:R0:W-:Y:S02]  /*1080*/  STL [R1+0x4], R0 ;  /* 0x0000040001007387 */ /* 0x0011e40000100800 */
[----:B0-----:R-:W-:-:S05]  /*1090*/  LEA R0, R2, UR5, 0x2 ;  /* 0x0000000502007c11 */ /* 0x001fca000f8e10ff */
[----:B-1234-:R0:W-:Y:S02]  /*10a0*/  STL [R1], R0 ;  /* 0x0000000001007387 */ /* 0x01e1e40000100800 */
.L_x_25066:
[----:B-1----:R-:W1:Y:S01]  /*10b0*/  @UP0 LDCU.64 UR4, c[0x0][0x3e0] ;  /* 0x00007c00ff0407ac */ /* 0x002e620008000a00 */
[----:B------:R-:W-:Y:S01]  /*10c0*/  PLOP3.LUT P0, PT, PT, PT, UP0, 0x80, 0x8 ;  /* 0x000000000008781c */ /* 0x000fe20003f0f008 */
[----:B-1----:R-:W-:-:S06]  /*10d0*/  @UP0 UIMAD.WIDE UR4, UR16, 0x4, UR4 ;  /* 0x00000004100408a5 */ /* 0x002fcc000f8e0204 */
[----:B0-234-:R-:W-:Y:S01]  /*10e0*/  IMAD.U32 R14, RZ, RZ, UR4 ;  /* 0x00000004ff0e7e24 */ /* 0x01dfe2000f8e00ff */
[----:B------:R-:W-:-:S05]  /*10f0*/  MOV R15, UR5 ;  /* 0x00000005000f7c02 */ /* 0x000fca0008000f00 */
[----:B------:R-:W2:Y:S01]  /*1100*/  @P0 LDG.E R14, desc[UR6][R14.64] ;  /* 0x000000060e0e0981 */ /* 0x000ea2000c1e1900 */
[----:B------:R-:W-:Y:S01]  /*1110*/  PLOP3.LUT P0, PT, PT, PT, UP0, 0x80, 0x8 ;  /* 0x000000000008781c */ /* 0x000fe20003f0f008 */
[----:B------:R-:W-:Y:S01]  /*1120*/  UIMAD UR4, UR16, UR18, URZ ;  /* 0x00000012100472a4 */ /* 0x000fe2000f8e02ff */
[----:B------:R-:W-:Y:S01]  /*1130*/  BSSY.RECONVERGENT B0, `(.L_x_24695) ;  /* 0x000031c000007945 */ /* 0x000fe20003800200 */
[----:B0-----:R-:W0:Y:S02]  /*1140*/  S2R R0, SR_TID.X ;  /* 0x0000000000007919 */ /* 0x001e240000002100 */
[----:B------:R-:W-:-:S04]  /*1150*/  USHF.R.S32.HI UR5, URZ, 0x1f, UR4 ;  /* 0x0000001fff057899 */ /* 0x000fc80008011404 */
[----:B------:R-:W-:-:S03]  /*1160*/  ULEA.HI UR5, UR5, UR4, URZ, 0x2 ;  /* 0x0000000405057291 */ /* 0x000fc6000f8f10ff */
[----:B------:R-:W-:-:S03]  /*1170*/  UMOV UR4, 0x3f800000 ;  /* 0x3f80000000047882 */ /* 0x000fc60000000000 */
[----:B------:R-:W-:-:S05]  /*1180*/  IMAD.U32 R2, RZ, RZ, UR5 ;  /* 0x00000005ff027e24 */ /* 0x000fca000f8e00ff */
[----:B0-----:R-:W-:-:S05]  /*1190*/  LEA.HI.SX32 R2, R2, R0, 0x1e ;  /* 0x0000000002027211 */ /* 0x001fca00078ff2ff */
[----:B------:R-:W-:Y:S01]  /*11a0*/  IMAD.MOV.U32 R0, RZ, RZ, R2 ;  /* 0x000000ffff007224 */ /* 0x000fe200078e0002 */
[----:B--2---:R-:W-:Y:S02]  /*11b0*/  @P0 R2UR UR4, R14 ;  /* 0x000000000e0402ca */ /* 0x004fe400000e0000 */
[----:B------:R-:W-:-:S13]  /*11c0*/  ISETP.GE.U32.AND P0, PT, R12, 0x100, PT ;  /* 0x000001000c00780c */ /* 0x000fda0003f06070 */
        /* <DEDUP_REMOVED lines=21> */
.L_x_27444:
[----:B------:R-:W-:Y:S05]  /*1320*/  BRX R14 -0x1330                                        (*"BRANCH_TARGETS .L_x_27445,.L_x_27446,.L_x_27447"*) ;  /* 0xffffffec0e347949 */ /* 0x000fea000383ffff */
.L_x_27447:
[----:B------:R-:W-:Y:S01]  /*1330*/  VIADD R116, R6, 0x1 ;  /* 0x0000000106747836 */ /* 0x000fe20000000000 */
[----:B------:R-:W-:Y:S01]  /*1340*/  MOV R0, R3 ;  /* 0x0000000300007202 */ /* 0x000fe20000000f00 */
[----:B------:R-:W-:Y:S01]  /*1350*/  IMAD.MOV.U32 R117, RZ, RZ, R8 ;  /* 0x000000ffff757224 */ /* 0x000fe200078e0008 */
[----:B------:R-:W-:Y:S06]  /*1360*/  BRA `(.L_x_24699) ;  /* 0x0000000400307947 */ /* 0x000fec0003800000 */
.L_x_27445:
[----:B------:R-:W-:Y:S02]  /*1370*/  HFMA2 R116, -RZ, RZ, 0, 1.78813934326171875e-07 ;  /* 0x00000003ff747431 */ /* 0x000fe400000001ff */
[----:B------:R-:W-:Y:S02]  /*1380*/  IMAD.MOV.U32 R0, RZ, RZ, R3 ;  /* 0x000000ffff007224 */ /* 0x000fe400078e0003 */
[----:B------:R-:W-:Y:S01]  /*1390*/  IMAD.MOV.U32 R117, RZ, RZ, R7 ;  /* 0x000000ffff757224 */ /* 0x000fe200078e0007 */
[----:B------:R-:W-:Y:S06]  /*13a0*/  BRA `(.L_x_24699) ;  /* 0x0000000400207947 */ /* 0x000fec0003800000 */
.L_x_27446:
        /* <DEDUP_REMOVED lines=13> */
.L_x_24701:
[----:B------:R-:W-:Y:S05]  /*1480*/  BSYNC.RECONVERGENT B2 ;  /* 0x0000000000027941 */ /* 0x000fea0003800200 */
.L_x_24700:
        /* <DEDUP_REMOVED lines=53> */
[----:B------:R-:W-:Y:S01]  /*17e0*/  MOV R4, R6 ;  /* 0x0000000600047202 */ /* 0x000fe20000000f00 */
[----:B------:R-:W-:-:S04]  /*17f0*/  IMAD.WIDE.U32 R6, R0, -0x2daee0ad, RZ ;  /* 0xd2511f5300067825 */ /* 0x000fc800078e00ff */
[----:B------:R-:W-:Y:S02]  /*1800*/  HFMA2 R116, -RZ, RZ, 0, 0 ;  /* 0x00000000ff747431 */ /* 0x000fe400000001ff */
[----:B------:R-:W-:Y:S01]  /*1810*/  IMAD.MOV.U32 R0, RZ, RZ, R6 ;  /* 0x000000ffff007224 */ /* 0x000fe200078e0006 */
[----:B------:R-:W-:-:S07]  /*1820*/  LOP3.LUT R7, R14, UR5, R7, 0x96, !PT ;  /* 0x000000050e077c12 */ /* 0x000fce000f8e9607 */
.L_x_24699:
[----:B------:R-:W-:Y:S05]  /*1830*/  BSYNC.RECONVERGENT B1 ;  /* 0x0000000000017941 */ /* 0x000fea0003800200 */
.L_x_24698:
[----:B------:R-:W0:Y:S01]  /*1840*/  LDC R3, c[0x0][0x408] ;  /* 0x00010200ff037b82 */ /* 0x000e220000000800 */
[----:B------:R-:W-:Y:S01]  /*1850*/  I2FP.F32.U32 R15, R117 ;  /* 0x00000075000f7245 */ /* 0x000fe20000201000 */
[----:B------:R-:W-:Y:S02]  /*1860*/  IMAD.MOV.U32 R118, RZ, RZ, 0x2f800000 ;  /* 0x2f800000ff767424 */ /* 0x000fe400078e00ff */
[----:B-----5:R-:W-:Y:S01]  /*1870*/  FMUL.FTZ R16, R16, UR4 ;  /* 0x0000000410107c20 */ /* 0x020fe20008410000 */
[----:B------:R-:W-:Y:S01]  /*1880*/  ISETP.NE.AND P2, PT, R116, 0x1, PT ;  /* 0x000000017400780c */ /* 0x000fe20003f45270 */
[----:B------:R-:W-:Y:S01]  /*1890*/  BSSY.RECONVERGENT B1, `(.L_x_24702) ;  /* 0x000005b000017945 */ /* 0x000fe20003800200 */
[----:B------:R-:W-:Y:S01]  /*18a0*/  FFMA.FTZ R6, R15, R118, 1.1641532182693481445e-10 ;  /* 0x2f0000000f067423 */ /* 0x000fe20000010076 */
[----:B------:R-:W-:Y:S01]  /*18b0*/  MOV R14, R4 ;  /* 0x00000004000e7202 */ /* 0x000fe20000000f00 */
[----:B------:R-:W1:Y:S01]  /*18c0*/  LDC R13, c[0x0][0x404] ;  /* 0x00010100ff0d7b82 */ /* 0x000e620000000800 */
[----:B0-----:R-:W-:-:S02]  /*18d0*/  FMUL.FTZ R16, R16, R3 ;  /* 0x0000000310107220 */ /* 0x001fc40000410000 */
[----:B-1----:R-:W-:-:S04]  /*18e0*/  FSETP.GTU.FTZ.AND P1, PT, R6, R13, PT ;  /* 0x0000000d0600720b */ /* 0x002fc80003f3c000 */
        /* <DEDUP_REMOVED lines=13> */
.L_x_24704:
        /* <DEDUP_REMOVED lines=13> */
.L_x_24706:
[----:B------:R-:W-:Y:S05]  /*1a90*/  BSYNC.RECONVERGENT B2 ;  /* 0x0000000000027941 */ /* 0x000fea0003800200 */
.L_x_24705:
        /* <DEDUP_REMOVED lines=58> */
.L_x_24703:
[----:B------:R-:W-:Y:S05]  /*1e40*/  BSYNC.RECONVERGENT B1 ;  /* 0x0000000000017941 */ /* 0x000fea0003800200 */
.L_x_24702:
[----:B------:R-:W-:Y:S01]  /*1e50*/  I2FP.F32.U32 R15, R14 ;  /* 0x0000000e000f7245 */ /* 0x000fe20000201000 */
[----:B------:R-:W-:Y:S01]  /*1e60*/  FMUL.FTZ R14, R17, UR4 ;  /* 0x00000004110e7c20 */ /* 0x000fe20008410000 */
[----:B------:R-:W-:Y:S01]  /*1e70*/  ISETP.NE.AND P3, PT, R80, 0x1, PT ;  /* 0x000000015000780c */ /* 0x000fe20003f65270 */
[----:B------:R-:W-:Y:S02]  /*1e80*/  BSSY.RECONVERGENT B1, `(.L_x_24707) ;  /* 0x000005a000017945 */ /* 0x000fe40003800200 */
[----:B------:R-:W-:Y:S01]  /*1e90*/  FFMA.FTZ R6, R15, R118, 1.1641532182693481445e-10 ;  /* 0x2f0000000f067423 */ /* 0x000fe20000010076 */
[----:B------:R-:W-:-:S04]  /*1ea0*/  FMUL.FTZ R14, R14, R3 ;  /* 0x000000030e0e7220 */ /* 0x000fc80000410000 */
        /* <DEDUP_REMOVED lines=15> */
.L_x_24709:
        /* <DEDUP_REMOVED lines=13> */
.L_x_24711:
[----:B------:R-:W-:Y:S05]  /*2070*/  BSYNC.RECONVERGENT B2 ;  /* 0x0000000000027941 */ /* 0x000fea0003800200 */
.L_x_24710:
        /* <DEDUP_REMOVED lines=58> */
.L_x_24708:
[----:B------:R-:W-:Y:S05]  /*2420*/  BSYNC.RECONVERGENT B1 ;  /* 0x0000000000017941 */ /* 0x000fea0003800200 */
.L_x_24707:
        /* <DEDUP_REMOVED lines=21> */
.L_x_24714:
        /* <DEDUP_REMOVED lines=13> */
.L_x_24716:
[----:B------:R-:W-:Y:S05]  /*2650*/  BSYNC.RECONVERGENT B2 ;  /* 0x0000000000027941 */ /* 0x000fea0003800200 */
.L_x_24715:
        /* <DEDUP_REMOVED lines=55> */
[----:B------:R-:W-:Y:S01]  /*29d0*/  IMAD.MOV.U32 R14, RZ, RZ, R0 ;  /* 0x000000ffff0e7224 */ /* 0x000fe200078e0000 */
[----:B------:R-:W-:Y:S01]  /*29e0*/  MOV R0, R6 ;  /* 0x0000000600007202 */ /* 0x000fe20000000f00 */
[----:B------:R-:W-:-:S07]  /*29f0*/  IMAD.MOV.U32 R6, RZ, RZ, RZ ;  /* 0x000000ffff067224 */ /* 0x000fce00078e00ff */
.L_x_24713:
[----:B------:R-:W-:Y:S05]  /*2a00*/  BSYNC.RECONVERGENT B1 ;  /* 0x0000000000017941 */ /* 0x000fea0003800200 */
.L_x_24712:
        /* <DEDUP_REMOVED lines=9> */
.L_x_24697:
        /* <DEDUP_REMOVED lines=16> */
.L_x_24720:
        /* <DEDUP_REMOVED lines=13> */
.L_x_24722:
[----:B------:R-:W-:Y:S05]  /*2c70*/  BSYNC.RECONVERGENT B2 ;  /* 0x0000000000027941 */ /* 0x000fea0003800200 */
.L_x_24721:
        /* <DEDUP_REMOVED lines=56> */
[----:B------:R-:W-:Y:S01]  /*3000*/  LOP3.LUT R7, R14, UR21, R7, 0x96, !PT ;  /* 0x000000150e077c12 */ /* 0x000fe2000f8e9607 */
[----:B------:R-:W-:-:S07]  /*3010*/  IMAD.MOV.U32 R14, RZ, RZ, R3 ;  /* 0x000000ffff0e7224 */ /* 0x000fce00078e0003 */
.L_x_24719:
[----:B------:R-:W-:Y:S05]  /*3020*/  BSYNC.RECONVERGENT B1 ;  /* 0x0000000000017941 */ /* 0x000fea0003800200 */
.L_x_24718:
[----:B------:R-:W0:Y:S01]  /*3030*/  LDC R3, c[0x0][0x404] ;  /* 0x00010100ff037b82 */ /* 0x000e220000000800 */
[----:B------:R-:W-:Y:S01]  /*3040*/  ISETP.NE.AND P2, PT, R80, 0x1, PT ;  /* 0x000000015000780c */ /* 0x000fe20003f45270 */
[----:B------:R-:W-:Y:S01]  /*3050*/  IMAD.MOV.U32 R82, RZ, RZ, 0x2f800000 ;  /* 0x2f800000ff527424 */ /* 0x000fe200078e00ff */
[----:B------:R-:W-:Y:S01]  /*3060*/  I2FP.F32.U32 R15, R14 ;  /* 0x0000000e000f7245 */ /* 0x000fe20000201000 */
[----:B-----5:R-:W-:Y:S01]  /*3070*/  FMUL.FTZ R16, R16, UR4 ;  /* 0x0000000410107c20 */ /* 0x020fe20008410000 */
[----:B------:R-:W-:Y:S01]  /*3080*/  BSSY.RECONVERGENT B1, `(.L_x_24723) ;  /* 0x0000058000017945 */ /* 0x000fe20003800200 */
[----:B------:R-:W-:Y:S01]  /*3090*/  IMAD.MOV.U32 R81, RZ, RZ, 0x2 ;  /* 0x00000002ff517424 */ /* 0x000fe200078e00ff */
[----:B------:R-:W-:Y:S01]  /*30a0*/  MOV R14, R4 ;  /* 0x00000004000e7202 */ /* 0x000fe20000000f00 */
[----:B------:R-:W1:Y:S01]  /*30b0*/  LDC R13, c[0x0][0x408] ;  /* 0x00010200ff0d7b82 */ /* 0x000e620000000800 */
[----:B------:R-:W-:-:S05]  /*30c0*/  FFMA.FTZ R6, R15, R82, 1.1641532182693481445e-10 ;  /* 0x2f0000000f067423 */ /* 0x000fca0000010052 */
[----:B0-----:R-:W-:Y:S01]  /*30d0*/  FSETP.LE.FTZ.AND P1, PT, R6, R3, PT ;  /* 0x000000030600720b */ /* 0x001fe20003f33000 */
[----:B-1----:R-:W-:Y:S01]  /*30e0*/  FMUL.FTZ R16, R16, R13 ;  /* 0x0000000d10107220 */ /* 0x002fe20000410000 */
        /* <DEDUP_REMOVED lines=9> */
.L_x_24725:
        /* <DEDUP_REMOVED lines=13> */
.L_x_24727:
[----:B------:R-:W-:Y:S05]  /*3250*/  BSYNC.RECONVERGENT B2 ;  /* 0x0000000000027941 */ /* 0x000fea0003800200 */
.L_x_24726:
        /* <DEDUP_REMOVED lines=58> */
.L_x_24724:
[----:B------:R-:W-:Y:S05]  /*3600*/  BSYNC.RECONVERGENT B1 ;  /* 0x0000000000017941 */ /* 0x000fea0003800200 */
.L_x_24723:
[----:B------:R-:W-:Y:S01]  /*3610*/  I2FP.F32.U32 R15, R14 ;  /* 0x0000000e000f7245 */ /* 0x000fe20000201000 */
[----:B------:R-:W-:Y:S01]  /*3620*/  BSSY.RECONVERGENT B1, `(.L_x_24728) ;  /* 0x0000059000017945 */ /* 0x000fe20003800200 */
[----:B------:R-:W-:Y:S01]  /*3630*/  ISETP.NE.AND P3, PT, R81, 0x1, PT ;  /* 0x000000015100780c */ /* 0x000fe20003f65270 */
[----:B------:R-:W-:Y:S02]  /*3640*/  IMAD.MOV.U32 R80, RZ, RZ, 0x2 ;  /* 0x00000002ff507424 */ /* 0x000fe400078e00ff */
[----:B------:R-:W-:Y:S01]  /*3650*/  FFMA.FTZ R6, R15, R82, 1.1641532182693481445e-10 ;  /* 0x2f0000000f067423 */ /* 0x000fe20000010052 */
[----:B------:R-:W-:-:S04]  /*3660*/  IMAD.MOV.U32 R14, RZ, RZ, R4 ;  /* 0x000000ffff0e7224 */ /* 0x000fc800078e0004 */
[----:B------:R-:W-:Y:S01]  /*3670*/  FSETP.LE.FTZ.AND P2, PT, R6, R3, PT ;  /* 0x000000030600720b */ /* 0x000fe20003f53000 */
[----:B------:R-:W-:-:S04]  /*3680*/  FMUL.FTZ R6, R17, UR4 ;  /* 0x0000000411067c20 */ /* 0x000fc80008410000 */
        /* <DEDUP_REMOVED lines=10> */
.L_x_24730:
        /* <DEDUP_REMOVED lines=13> */
.L_x_24732:
[----:B------:R-:W-:Y:S05]  /*3800*/  BSYNC.RECONVERGENT B2 ;  /* 0x0000000000027941 */ /* 0x000fea0003800200 */
.L_x_24731:
        /* <DEDUP_REMOVED lines=58> */
.L_x_24729:
[----:B------:R-:W-:Y:S05]  /*3bb0*/  BSYNC.RECONVERGENT B1 ;  /* 0x0000000000017941 */ /* 0x000fea0003800200 */
.L_x_24728:
[----:B------:R-:W-:Y:S01]  /*3bc0*/  ISETP.NE.AND P4, PT, R80, 0x1, PT ;  /* 0x000000015000780c */ /* 0x000fe20003f85270 */
[----:B------:R-:W-:Y:S01]  /*3bd0*/  FMUL.FTZ R18, R18, UR4 ;  /* 0x0000000412127c20 */ /* 0x000fe20008410000 */
[----:B------:R-:W-:Y:S01]  /*3be0*/  I2FP.F32.U32 R15, R14 ;  /* 0x0000000e000f7245 */ /* 0x000fe20000201000 */
[----:B------:R-:W-:Y:S01]  /*3bf0*/  BSSY.RECONVERGENT B1, `(.L_x_24733) ;  /* 0x0000057000017945 */ /* 0x000fe20003800200 */
[----:B------:R-:W-:Y:S02]  /*3c00*/  IMAD.MOV.U32 R14, RZ, RZ, R4 ;  /* 0x000000ffff0e7224 */ /* 0x000fe400078e0004 */
[----:B------:R-:W-:Y:S01]  /*3c10*/  FMUL.FTZ R18, R18, R13 ;  /* 0x0000000d12127220 */ /* 0x000fe20000410000 */
[----:B------:R-:W-:-:S05]  /*3c20*/  FFMA.FTZ R6, R15, R82, 1.1641532182693481445e-10 ;  /* 0x2f0000000f067423 */ /* 0x000fca0000010052 */
[----:B------:R-:W-:Y:S01]  /*3c30*/  FSETP.LE.FTZ.AND P3, PT, R6, R3, PT ;  /* 0x000000030600720b */ /* 0x000fe20003f73000 */
[----:B------:R-:W-:Y:S01]  /*3c40*/  HFMA2 R6, -RZ, RZ, 0, 1.1920928955078125e-07 ;  /* 0x00000002ff067431 */ /* 0x000fe200000001ff */
        /* <DEDUP_REMOVED lines=9> */
.L_x_24735:
        /* <DEDUP_REMOVED lines=13> */
.L_x_24737:
[----:B------:R-:W-:Y:S05]  /*3db0*/  BSYNC.RECONVERGENT B2 ;  /* 0x0000000000027941 */ /* 0x000fea0003800200 */
.L_x_24736:
        /* <DEDUP_REMOVED lines=58> */
.L_x_24734:
[----:B------:R-:W-:Y:S05]  /*4160*/  BSYNC.RECONVERGENT B1 ;  /* 0x0000000000017941 */ /* 0x000fea0003800200 */
.L_x_24733:
        /* <DEDUP_REMOVED lines=10> */
.L_x_24717:
        /* <DEDUP_REMOVED lines=9> */
[C---:B------:R-:W-:Y:S02]  /*42a0*/  VIADD R0, R2.reuse, 0x100 ;  /* 0x0000010002007836 */ /* 0x040fe40000000000 */
[----:B0-----:R-:W-:-:S05]  /*42b0*/  IMAD.WIDE.U32 R80, R2, 0x10, R80 ;  /* 0x0000001002507825 */ /* 0x001fca00078e0050 */
[----:B------:R0:W-:Y:S01]  /*42c0*/  STG.E.128 desc[UR6][R80.64], R16 ;  /* 0x0000001050007986 */ /* 0x0001e2000c101d06 */
[----:B-1----:R-:W-:-:S05]  /*42d0*/  IMAD.WIDE.U32 R14, R2, 0x4, R14 ;  /* 0x00000004020e7825 */ /* 0x002fca00078e000e */
[----:B------:R0:W-:Y:S02]  /*42e0*/  STG.E desc[UR6][R14.64], R13 ;  /* 0x0000000d0e007986 */ /* 0x0001e4000c101906 */
.L_x_24696:
[----:B------:R-:W-:Y:S05]  /*42f0*/  BSYNC.RECONVERGENT B0 ;  /* 0x0000000000007941 */ /* 0x000fea0003800200 */
.L_x_24695:
        /* <DEDUP_REMOVED lines=11> */
[----:B0-----:R-:W-:-:S05]  /*43b0*/  IMAD.WIDE.U32 R14, R0, 0x10, R14 ;  /* 0x00000010000e7825 */ /* 0x001fca00078e000e */
[----:B------:R0:W5:Y:S01]  /*43c0*/  LDG.E.128 R84, desc[UR6][R14.64] ;  /* 0x000000060e547981 */ /* 0x000162000c1e1d00 */
        /* <DEDUP_REMOVED lines=16> */
.L_x_24743:
        /* <DEDUP_REMOVED lines=13> */
.L_x_24745:
[----:B------:R-:W-:Y:S05]  /*45a0*/  BSYNC.RECONVERGENT B2 ;  /* 0x0000000000027941 */ /* 0x000fea0003800200 */
.L_x_24744:
        /* <DEDUP_REMOVED lines=58> */
.L_x_24742:
[----:B------:R-:W-:Y:S05]  /*4950*/  BSYNC.RECONVERGENT B1 ;  /* 0x0000000000017941 */ /* 0x000fea0003800200 */
.L_x_24741:
[----:B------:R-:W0:Y:S01]  /*4960*/  LDC R3, c[0x0][0x408] ;  /* 0x00010200ff037b82 */ /* 0x000e220000000800 */
[----:B------:R-:W-:Y:S01]  /*4970*/  I2FP.F32.U32 R6, R117 ;  /* 0x0000007500067245 */ /* 0x000fe20000201000 */
[----:B------:R-:W-:Y:S01]  /*4980*/  IMAD.MOV.U32 R119, RZ, RZ, 0x2f800000 ;  /* 0x2f800000ff777424 */ /* 0x000fe200078e00ff */
[----:B------:R-:W-:Y:S01]  /*4990*/  ISETP.NE.AND P2, PT, R116, 0x1, PT ;  /* 0x000000017400780c */ /* 0x000fe20003f45270 */
[----:B-----5:R-:W-:Y:S01]  /*49a0*/  FMUL.FTZ R80, R80, UR4 ;  /* 0x0000000450507c20 */ /* 0x020fe20008410000 */
[----:B------:R-:W-:Y:S01]  /*49b0*/  BSSY.RECONVERGENT B1, `(.L_x_24746) ;  /* 0x000005b000017945 */ /* 0x000fe20003800200 */
[----:B------:R-:W-:Y:S01]  /*49c0*/  FFMA.FTZ R15, R6, R119, 1.1641532182693481445e-10 ;  /* 0x2f000000060f7423 */ /* 0x000fe20000010077 */
[----:B------:R-:W-:Y:S01]  /*49d0*/  MOV R14, R4 ;  /* 0x00000004000e7202 */ /* 0x000fe20000000f00 */
[----:B------:R-:W1:Y:S01]  /*49e0*/  LDC R118, c[0x0][0x404] ;  /* 0x00010100ff767b82 */ /* 0x000e620000000800 */
[----:B0-----:R-:W-:Y:S02]  /*49f0*/  FMUL.FTZ R80, R80, R3 ;  /* 0x0000000350507220 */ /* 0x001fe40000410000 */
[----:B-1----:R-:W-:-:S04]  /*4a00*/  FSETP.GTU.FTZ.AND P1, PT, R15, R118, PT ;  /* 0x000000760f00720b */ /* 0x002fc80003f3c000 */
        /* <DEDUP_REMOVED lines=13> */
.L_x_24748:
        /* <DEDUP_REMOVED lines=13> */
.L_x_24750:
[----:B------:R-:W-:Y:S05]  /*4bb0*/  BSYNC.RECONVERGENT B2 ;  /* 0x0000000000027941 */ /* 0x000fea0003800200 */
.L_x_24749:
        /* <DEDUP_REMOVED lines=58> */
.L_x_24747:
[----:B------:R-:W-:Y:S05]  /*4f60*/  BSYNC.RECONVERGENT B1 ;  /* 0x0000000000017941 */ /* 0x000fea0003800200 */
.L_x_24746:
[----:B------:R-:W-:Y:S01]  /*4f70*/  I2FP.F32.U32 R6, R14 ;  /* 0x0000000e00067245 */ /* 0x000fe20000201000 */
[----:B------:R-:W-:Y:S01]  /*4f80*/  BSSY.RECONVERGENT B1, `(.L_x_24751) ;  /* 0x000005c000017945 */ /* 0x000fe20003800200 */
[----:B------:R-:W-:Y:S01]  /*4f90*/  ISETP.NE.AND P3, PT, R80, 0x1, PT ;  /* 0x000000015000780c */ /* 0x000fe20003f65270 */
[----:B------:R-:W-:Y:S02]  /*4fa0*/  IMAD.MOV.U32 R14, RZ, RZ, R4 ;  /* 0x000000ffff0e7224 */ /* 0x000fe400078e0004 */
        /* <DEDUP_REMOVED lines=17> */
.L_x_24753:
        /* <DEDUP_REMOVED lines=13> */
.L_x_24755:
[----:B------:R-:W-:Y:S05]  /*5190*/  BSYNC.RECONVERGENT B2 ;  /* 0x0000000000027941 */ /* 0x000fea0003800200 */
.L_x_24754:
        /* <DEDUP_REMOVED lines=58> */
.L_x_24752:
[----:B------:R-:W-:Y:S05]  /*5540*/  BSYNC.RECONVERGENT B1 ;  /* 0x0000000000017941 */ /* 0x000fea0003800200 */
.L_x_24751:
[----:B------:R-:W-:Y:S01]  /*5550*/  I2FP.F32.U32 R6, R14 ;  /* 0x0000000e00067245 */ /* 0x000fe20000201000 */
[----:B------:R-:W-:Y:S01]  /*5560*/  FMUL.FTZ R82, R82, UR4 ;  /* 0x0000000452527c20 */ /* 0x000fe20008410000 */
[----:B------:R-:W-:Y:S01]  /*5570*/  ISETP.NE.AND P4, PT, R81, 0x1, PT ;  /* 0x000000015100780c */ /* 0x000fe20003f85270 */
[----:B------:R-:W-:Y:S01]  /*5580*/  BSSY.RECONVERGENT B1, `(.L_x_24756) ;  /* 0x000005a000017945 */ /* 0x000fe20003800200 */
[----:B------:R-:W-:Y:S02]  /*5590*/  IMAD.MOV.U32 R14, RZ, RZ, R4 ;  /* 0x000000ffff0e7224 */ /* 0x000fe400078e0004 */
[----:B------:R-:W-:Y:S01]  /*55a0*/  FFMA.FTZ R15, R6, R119, 1.1641532182693481445e-10 ;  /* 0x2f000000060f7423 */ /* 0x000fe20000010077 */
[----:B------:R-:W-:Y:S01]  /*55b0*/  FMUL.FTZ R82, R82, R3 ;  /* 0x0000000352527220 */ /* 0x000fe20000410000 */
[----:B------:R-:W-:-:S03]  /*55c0*/  HFMA2 R6, -RZ, RZ, 0, 1.1920928955078125e-07 ;  /* 0x00000002ff067431 */ /* 0x000fc600000001ff */
        /* <DEDUP_REMOVED lines=13> */
.L_x_24758:
        /* <DEDUP_REMOVED lines=13> */
.L_x_24760:
[----:B------:R-:W-:Y:S05]  /*5770*/  BSYNC.RECONVERGENT B2 ;  /* 0x0000000000027941 */ /* 0x000fea0003800200 */
.L_x_24759:
        /* <DEDUP_REMOVED lines=58> */
.L_x_24757:
[----:B------:R-:W-:Y:S05]  /*5b20*/  BSYNC.RECONVERGENT B1 ;  /* 0x0000000000017941 */ /* 0x000fea0003800200 */
.L_x_24756:
[----:B------:R-:W-:-:S05]  /*5b30*/  I2FP.F32.U32 R14, R14 ;  /* 0x0000000e000e7245 */ /* 0x000fca0000201000 */
        /* <DEDUP_REMOVED lines=8> */
.L_x_24740:
        /* <DEDUP_REMOVED lines=16> */
.L_x_24764:
        /* <DEDUP_REMOVED lines=13> */
.L_x_24766:
[----:B------:R-:W-:Y:S05]  /*5d90*/  BSYNC.RECONVERGENT B2 ;  /* 0x0000000000027941 */ /* 0x000fea0003800200 */
.L_x_24765:
        /* <DEDUP_REMOVED lines=58> */
.L_x_24763:
[----:B------:R-:W-:Y:S05]  /*6140*/  BSYNC.RECONVERGENT B1 ;  /* 0x0000000000017941 */ /* 0x000fea0003800200 */
.L_x_24762:
        /* <DEDUP_REMOVED lines=21> */
.L_x_24769:
        /* <DEDUP_REMOVED lines=13> */
.L_x_24771:
[----:B------:R-:W-:Y:S05]  /*6370*/  BSYNC.RECONVERGENT B2 ;  /* 0x0000000000027941 */ /* 0x000fea0003800200 */
.L_x_24770:
        /* <DEDUP_REMOVED lines=58> */
.L_x_24768:
[----:B------:R-:W-:Y:S05]  /*6720*/  BSYNC.RECONVERGENT B1 ;  /* 0x0000000000017941 */ /* 0x000fea0003800200 */
.L_x_24767:
[----:B------:R-:W-:Y:S01]  /*6730*/  ISETP.NE.AND P3, PT, R80, 0x1, PT ;  /* 0x000000015000780c */ /* 0x000fe20003f65270 */
[----:B------:R-:W-:Y:S01]  /*6740*/  BSSY.RECONVERGENT B1, `(.L_x_24772) ;  /* 0x0000059000017945 */ /* 0x000fe20003800200 */
[----:B------:R-:W-:Y:S01]  /*6750*/  I2FP.F32.U32 R6, R14 ;  /* 0x0000000e00067245 */ /* 0x000fe20000201000 */
[----:B------:R-:W-:-:S04]  /*6760*/  IMAD.MOV.U32 R14, RZ, RZ, R4 ;  /* 0x000000ffff0e7224 */ /* 0x000fc800078e0004 */
[----:B------:R-:W-:Y:S01]  /*6770*/  FFMA.FTZ R15, R6, R117, 1.1641532182693481445e-10 ;  /* 0x2f000000060f7423 */ /* 0x000fe20000010075 */
[----:B------:R-:W-:Y:S01]  /*6780*/  FMUL.FTZ R6, R81, UR4 ;  /* 0x0000000451067c20 */ /* 0x000fe20008410000 */
[----:B------:R-:W-:-:S03]  /*6790*/  IMAD.MOV.U32 R81, RZ, RZ, 0x2 ;  /* 0x00000002ff517424 */ /* 0x000fc600078e00ff */
        /* <DEDUP_REMOVED lines=11> */
.L_x_24774:
        /* <DEDUP_REMOVED lines=13> */
.L_x_24776:
[----:B------:R-:W-:Y:S05]  /*6920*/  BSYNC.RECONVERGENT B2 ;  /* 0x0000000000027941 */ /* 0x000fea0003800200 */
.L_x_24775:
        /* <DEDUP_REMOVED lines=58> */
.L_x_24773:
[----:B------:R-:W-:Y:S05]  /*6cd0*/  BSYNC.RECONVERGENT B1 ;  /* 0x0000000000017941 */ /* 0x000fea0003800200 */
.L_x_24772:
        /* <DEDUP_REMOVED lines=18> */
.L_x_24779:
        /* <DEDUP_REMOVED lines=13> */
.L_x_24781:
[----:B------:R-:W-:Y:S05]  /*6ed0*/  BSYNC.RECONVERGENT B2 ;  /* 0x0000000000027941 */ /* 0x000fea0003800200 */
.L_x_24780:
        /* <DEDUP_REMOVED lines=58> */
.L_x_24778:
[----:B------:R-:W-:Y:S05]  /*7280*/  BSYNC.RECONVERGENT B1 ;  /* 0x0000000000017941 */ /* 0x000fea0003800200 */
.L_x_24777:
[----:B------:R-:W-:Y:S02]  /*7290*/  I2FP.F32.U32 R14, R14 ;  /* 0x0000000e000e7245 */ /* 0x000fe40000201000 */
[----:B------:R-:W-:Y:S02]  /*72a0*/  FSEL R84, R84, RZ, P1 ;  /* 0x000000ff54547208 */ /* 0x000fe40000800000 */
[----:B------:R-:W-:Y:S01]  /*72b0*/  FSEL R85, R85, RZ, P2 ;  /* 0x000000ff55557208 */ /* 0x000fe20001000000 */
[----:B------:R-:W-:Y:S01]  /*72c0*/  FFMA.FTZ R117, R14, R117, 1.1641532182693481445e-10 ;  /* 0x2f0000000e757423 */ /* 0x000fe20000010075 */
[----:B------:R-:W-:Y:S01]  /*72d0*/  FMUL.FTZ R14, R83, UR4 ;  /* 0x00000004530e7c20 */ /* 0x000fe20008410000 */
[----:B------:R-:W-:-:S03]  /*72e0*/  FSEL R86, R86, RZ, P3 ;  /* 0x000000ff56567208 */ /* 0x000fc60001800000 */
[----:B------:R-:W-:Y:S01]  /*72f0*/  FMUL.FTZ R14, R14, R3 ;  /* 0x000000030e0e7220 */ /* 0x000fe20000410000 */
[----:B------:R-:W-:-:S04]  /*7300*/  FSETP.GTU.FTZ.AND P5, PT, R117, R116, PT ;  /* 0x000000747500720b */ /* 0x000fc80003fbc000 */
[----:B------:R-:W-:Y:S02]  /*7310*/  PLOP3.LUT P4, PT, P5, PT, PT, 0x8, 0x80 ;  /* 0x000000000080781c */ /* 0x000fe40002f8e170 */
[----:B------:R-:W-:-:S11]  /*7320*/  FSEL R87, R14, RZ, !P5 ;  /* 0x000000ff0e577208 */ /* 0x000fd60006800000 */
.L_x_24761:
        /* <DEDUP_REMOVED lines=14> */
.L_x_24739:
[----:B------:R-:W-:Y:S05]  /*7410*/  BSYNC.RECONVERGENT B0 ;  /* 0x0000000000007941 */ /* 0x000fea0003800200 */
.L_x_24738:
[----:B------:R-:W-:Y:S01]  /*7420*/  ISETP.GE.U32.AND P1, PT, R12, 0x300, PT ;  /* 0x000003000c00780c */ /* 0x000fe20003f26070 */
[----:B------:R-:W-:Y:S03]  /*7430*/  BSSY.RECONVERGENT B0, `(.L_x_24782) ;  /* 0x0000310000007945 */ /* 0x000fe60003800200 */
[----:B------:R-:W-:-:S09]  /*7440*/  P2R R122, PR, RZ, 0x2 ;  /* 0x00000002ff7a7803 */ /* 0x000fd20000000000 */
[----:B------:R-:W-:Y:S05]  /*7450*/  @!P1 BRA `(.L_x_24783) ;  /* 0x0000003000349947 */ /* 0x000fea0003800000 */
[----:B0-2---:R-:W0:Y:S02]  /*7460*/  LDC.64 R14, c[0x0][0x390] ;  /* 0x0000e400ff0e7b82 */ /* 0x005e240000000a00 */
        /* <DEDUP_REMOVED lines=24> */
.L_x_24787:
        /* <DEDUP_REMOVED lines=13> */
.L_x_24789:
[----:B------:R-:W-:Y:S05]  /*76c0*/  BSYNC.RECONVERGENT B2 ;  /* 0x0000000000027941 */ /* 0x000fea0003800200 */
.L_x_24788:
        /* <DEDUP_REMOVED lines=58> */
.L_x_24786:
[----:B------:R-:W-:Y:S05]  /*7a70*/  BSYNC.RECONVERGENT B1 ;  /* 0x0000000000017941 */ /* 0x000fea0003800200 */
.L_x_24785:
[----:B------:R-:W0:Y:S01]  /*7a80*/  LDC R3, c[0x0][0x408] ;  /* 0x00010200ff037b82 */ /* 0x000e220000000800 */
[----:B------:R-:W-:Y:S01]  /*7a90*/  I2FP.F32.U32 R6, R15 ;  /* 0x0000000f00067245 */ /* 0x000fe20000201000 */
[----:B------:R-:W-:Y:S02]  /*7aa0*/  IMAD.MOV.U32 R119, RZ, RZ, 0x2f800000 ;  /* 0x2f800000ff777424 */ /* 0x000fe400078e00ff */
[----:B-----5:R-:W-:Y:S01]  /*7ab0*/  FMUL.FTZ R56, R56, UR4 ;  /* 0x0000000438387c20 */ /* 0x020fe20008410000 */
[----:B------:R-:W-:Y:S01]  /*7ac0*/  ISETP.NE.AND P2, PT, R14, 0x1, PT ;  /* 0x000000010e00780c */ /* 0x000fe20003f45270 */
[----:B------:R-:W-:Y:S01]  /*7ad0*/  BSSY.RECONVERGENT B1, `(.L_x_24790) ;  /* 0x000005b000017945 */ /* 0x000fe20003800200 */
[----:B------:R-:W-:Y:S01]  /*7ae0*/  FFMA.FTZ R15, R6, R119, 1.1641532182693481445e-10 ;  /* 0x2f000000060f7423 */ /* 0x000fe20000010077 */
[----:B------:R-:W1:Y:S01]  /*7af0*/  LDC R118, c[0x0][0x404] ;  /* 0x00010100ff767b82 */ /* 0x000e620000000800 */
[----:B0-----:R-:W-:-:S03]  /*7b00*/  FMUL.FTZ R56, R56, R3 ;  /* 0x0000000338387220 */ /* 0x001fc60000410000 */
[----:B-1----:R-:W-:-:S04]  /*7b10*/  FSETP.GTU.FTZ.AND P1, PT, R15, R118, PT ;  /* 0x000000760f00720b */ /* 0x002fc80003f3c000 */
        /* <DEDUP_REMOVED lines=14> */
.L_x_24792:
        /* <DEDUP_REMOVED lines=13> */
.L_x_24794:
[----:B------:R-:W-:Y:S05]  /*7cd0*/  BSYNC.RECONVERGENT B2 ;  /* 0x0000000000027941 */ /* 0x000fea0003800200 */
.L_x_24793:
        /* <DEDUP_REMOVED lines=58> */
.L_x_24791:
[----:B------:R-:W-:Y:S05]  /*8080*/  BSYNC.RECONVERGENT B1 ;  /* 0x0000000000017941 */ /* 0x000fea0003800200 */
.L_x_24790:
[----:B------:R-:W-:Y:S01]  /*8090*/  I2FP.F32.U32 R6, R15 ;  /* 0x0000000f00067245 */ /* 0x000fe20000201000 */
[----:B------:R-:W-:Y:S01]  /*80a0*/  BSSY.RECONVERGENT B1, `(.L_x_24795) ;  /* 0x000005c000017945 */ /* 0x000fe20003800200 */
[----:B------:R-:W-:Y:S01]  /*80b0*/  ISETP.NE.AND P3, PT, R80, 0x1, PT ;  /* 0x000000015000780c */ /* 0x000fe20003f65270 */
[----:B------:R-:W-:Y:S02]  /*80c0*/  IMAD.MOV.U32 R14, RZ, RZ, R4 ;  /* 0x000000ffff0e7224 */ /* 0x000fe400078e0004 */
        /* <DEDUP_REMOVED lines=17> */
.L_x_24797:
        /* <DEDUP_REMOVED lines=13> */
.L_x_24799:
[----:B------:R-:W-:Y:S05]  /*82b0*/  BSYNC.RECONVERGENT B2 ;  /* 0x0000000000027941 */ /* 0x000fea0003800200 */
.L_x_24798:
        /* <DEDUP_REMOVED lines=58> */
.L_x_24796:
[----:B------:R-:W-:Y:S05]  /*8660*/  BSYNC.RECONVERGENT B1 ;  /* 0x0000000000017941 */ /* 0x000fea0003800200 */
.L_x_24795:
        /* <DEDUP_REMOVED lines=21> */
.L_x_24802:
        /* <DEDUP_REMOVED lines=13> */
.L_x_24804:
[----:B------:R-:W-:Y:S05]  /*8890*/  BSYNC.RECONVERGENT B2 ;  /* 0x0000000000027941 */ /* 0x000fea0003800200 */
.L_x_24803:
        /* <DEDUP_REMOVED lines=58> */
.L_x_24801:
[----:B------:R-:W-:Y:S05]  /*8c40*/  BSYNC.RECONVERGENT B1 ;  /* 0x0000000000017941 */ /* 0x000fea0003800200 */
.L_x_24800:
        /* <DEDUP_REMOVED lines=9> */
.L_x_24784:
        /* <DEDUP_REMOVED lines=16> */
.L_x_24808:
        /* <DEDUP_REMOVED lines=13> */
.L_x_24810:
[----:B------:R-:W-:Y:S05]  /*8eb0*/  BSYNC.RECONVERGENT B2 ;  /* 0x0000000000027941 */ /* 0x000fea0003800200 */
.L_x_24809:
        /* <DEDUP_REMOVED lines=58> */
.L_x_24807:
[----:B------:R-:W-:Y:S05]  /*9260*/  BSYNC.RECONVERGENT B1 ;  /* 0x0000000000017941 */ /* 0x000fea0003800200 */
.L_x_24806:
        /* <DEDUP_REMOVED lines=21> */
.L_x_24813:
        /* <DEDUP_REMOVED lines=13> */
.L_x_24815:
[----:B------:R-:W-:Y:S05]  /*9490*/  BSYNC.RECONVERGENT B2 ;  /* 0x0000000000027941 */ /* 0x000fea0003800200 */
.L_x_24814:
        /* <DEDUP_REMOVED lines=58> */
.L_x_24812:
[----:B------:R-:W-:Y:S05]  /*9840*/  BSYNC.RECONVERGENT B1 ;  /* 0x0000000000017941 */ /* 0x000fea0003800200 */
.L_x_24811:
[----:B------:R-:W-:Y:S01]  /*9850*/  ISETP.NE.AND P3, PT, R81, 0x1, PT ;  /* 0x000000015100780c */ /* 0x000fe20003f65270 */
[----:B------:R-:W-:Y:S01]  /*9860*/  BSSY.RECONVERGENT B1, `(.L_x_24816) ;  /* 0x0000059000017945 */ /* 0x000fe20003800200 */
[----:B------:R-:W-:Y:S01]  /*9870*/  I2FP.F32.U32 R6, R14 ;  /* 0x0000000e00067245 */ /* 0x000fe20000201000 */
[----:B------:R-:W-:Y:S02]  /*9880*/  IMAD.MOV.U32 R80, RZ, RZ, 0x2 ;  /* 0x00000002ff507424 */ /* 0x000fe400078e00ff */
[----:B------:R-:W-:Y:S02]  /*9890*/  IMAD.MOV.U32 R14, RZ, RZ, R4 ;  /* 0x000000ffff0e7224 */ /* 0x000fe400078e0004 */
[----:B------:R-:W-:Y:S01]  /*98a0*/  FFMA.FTZ R15, R6, R83, 1.1641532182693481445e-10 ;  /* 0x2f000000060f7423 */ /* 0x000fe20000010053 */
[----:B------:R-:W-:-:S04]  /*98b0*/  FMUL.FTZ R6, R57, UR4 ;  /* 0x0000000439067c20 */ /* 0x000fc80008410000 */
        /* <DEDUP_REMOVED lines=11> */
.L_x_24818:
        /* <DEDUP_REMOVED lines=13> */
.L_x_24820:
[----:B------:R-:W-:Y:S05]  /*9a40*/  BSYNC.RECONVERGENT B2 ;  /* 0x0000000000027941 */ /* 0x000fea0003800200 */
.L_x_24819:
        /* <DEDUP_REMOVED lines=58> */
.L_x_24817:
[----:B------:R-:W-:Y:S05]  /*9df0*/  BSYNC.RECONVERGENT B1 ;  /* 0x0000000000017941 */ /* 0x000fea0003800200 */
.L_x_24816:
        /* <DEDUP_REMOVED lines=18> */
.L_x_24823:
        /* <DEDUP_REMOVED lines=13> */
.L_x_24825:
[----:B------:R-:W-:Y:S05]  /*9ff0*/  BSYNC.RECONVERGENT B2 ;  /* 0x0000000000027941 */ /* 0x000fea0003800200 */
.L_x_24824:
        /* <DEDUP_REMOVED lines=58> */
.L_x_24822:
[----:B------:R-:W-:Y:S05]  /*a3a0*/  BSYNC.RECONVERGENT B1 ;  /* 0x0000000000017941 */ /* 0x000fea0003800200 */
.L_x_24821:
        /* <DEDUP_REMOVED lines=8> */
[----:B------:R-:W-:Y:S02]  /*a430*/  FSEL R59, R14, RZ, !P4 ;  /* 0x000000ff0e3b7208 */ /* 0x000fe40006000000 */
[----:B------:R-:W-:-:S13]  /*a440*/  PLOP3.LUT P4, PT, P4, PT, PT, 0x8, 0x80 ;  /* 0x000000000080781c */ /* 0x000fda000278e170 */
.L_x_24805:
        /* <DEDUP_REMOVED lines=10> */
[----:B------:R1:W-:Y:S02]  /*a4f0*/  STG.E.128 desc[UR6][R14.64], R56 ;  /* 0x000000380e007986 */ /* 0x0003e4000c101d06 */
[----:B-1----:R-:W-:-:S04]  /*a500*/  IMAD.WIDE.U32 R14, R0, 0x4, R80 ;  /* 0x00000004000e7825 */ /* 0x002fc800078e0050 */
[----:B------:R-:W-:Y:S01]  /*a510*/  VIADD R0, R0, 0x100 ;  /* 0x0000010000007836 */ /* 0x000fe20000000000 */
[----:B------:R1:W-:Y:S06]  /*a520*/  STG.E desc[UR6][R14.64], R83 ;  /* 0x000000530e007986 */ /* 0x0003ec000c101906 */
.L_x_24783:
[----:B------:R-:W-:Y:S05]  /*a530*/  BSYNC.RECONVERGENT B0 ;  /* 0x0000000000007941 */ /* 0x000fea0003800200 */
.L_x_24782:
        /* <DEDUP_REMOVED lines=29> */
.L_x_24831:
        /* <DEDUP_REMOVED lines=13> */
.L_x_24833:
[----:B------:R-:W-:Y:S05]  /*a7e0*/  BSYNC.RECONVERGENT B2 ;  /* 0x0000000000027941 */ /* 0x000fea0003800200 */
.L_x_24832:
        /* <DEDUP_REMOVED lines=58> */
.L_x_24830:
[----:B------:R-:W-:Y:S05]  /*ab90*/  BSYNC.RECONVERGENT B1 ;  /* 0x0000000000017941 */ /* 0x000fea0003800200 */
.L_x_24829:
        /* <DEDUP_REMOVED lines=24> */
.L_x_24836:
        /* <DEDUP_REMOVED lines=13> */
.L_x_24838:
[----:B------:R-:W-:Y:S05]  /*adf0*/  BSYNC.RECONVERGENT B2 ;  /* 0x0000000000027941 */ /* 0x000fea0003800200 */
.L_x_24837:
        /* <DEDUP_REMOVED lines=58> */
.L_x_24835:
[----:B------:R-:W-:Y:S05]  /*b1a0*/  BSYNC.RECONVERGENT B1 ;  /* 0x0000000000017941 */ /* 0x000fea0003800200 */
.L_x_24834:
        /* <DEDUP_REMOVED lines=21> */
.L_x_24841:
        /* <DEDUP_REMOVED lines=13> */
.L_x_24843:
[----:B------:R-:W-:Y:S05]  /*b3d0*/  BSYNC.RECONVERGENT B2 ;  /* 0x0000000000027941 */ /* 0x000fea0003800200 */
.L_x_24842:
        /* <DEDUP_REMOVED lines=58> */
.L_x_24840:
[----:B------:R-:W-:Y:S05]  /*b780*/  BSYNC.RECONVERGENT B1 ;  /* 0x0000000000017941 */ /* 0x000fea0003800200 */
.L_x_24839:
        /* <DEDUP_REMOVED lines=21> */
.L_x_24846:
        /* <DEDUP_REMOVED lines=13> */
.L_x_24848:
[----:B------:R-:W-:Y:S05]  /*b9b0*/  BSYNC.RECONVERGENT B2 ;  /* 0x0000000000027941 */ /* 0x000fea0003800200 */
.L_x_24847:
        /* <DEDUP_REMOVED lines=58> */
.L_x_24845:
[----:B------:R-:W-:Y:S05]  /*bd60*/  BSYNC.RECONVERGENT B1 ;  /* 0x0000000000017941 */ /* 0x000fea0003800200 */
.L_x_24844:
        /* <DEDUP_REMOVED lines=9> */
.L_x_24828:
        /* <DEDUP_REMOVED lines=16> */
.L_x_24852:
        /* <DEDUP_REMOVED lines=13> */
.L_x_24854:
[----:B------:R-:W-:Y:S05]  /*bfd0*/  BSYNC.RECONVERGENT B2 ;  /* 0x0000000000027941 */ /* 0x000fea0003800200 */
.L_x_24853:
        /* <DEDUP_REMOVED lines=58> */
.L_x_24851:
[----:B------:R-:W-:Y:S05]  /*c380*/  BSYNC.RECONVERGENT B1 ;  /* 0x0000000000017941 */ /* 0x000fea0003800200 */
.L_x_24850:
        /* <DEDUP_REMOVED lines=21> */
.L_x_24857:
        /* <DEDUP_REMOVED lines=13> */
.L_x_24859:
[----:B------:R-:W-:Y:S05]  /*c5b0*/  BSYNC.RECONVERGENT B2 ;  /* 0x0000000000027941 */ /* 0x000fea0003800200 */
.L_x_24858:
        /* <DEDUP_REMOVED lines=58> */
.L_x_24856:
[----:B------:R-:W-:Y:S05]  /*c960*/  BSYNC.RECONVERGENT B1 ;  /* 0x0000000000017941 */ /* 0x000fea0003800200 */
.L_x_24855:
        /* <DEDUP_REMOVED lines=18> */
.L_x_24862:
        /* <DEDUP_REMOVED lines=13> */
.L_x_24864:
[----:B------:R-:W-:Y:S05]  /*cb60*/  BSYNC.RECONVERGENT B2 ;  /* 0x0000000000027941 */ /* 0x000fea0003800200 */
.L_x_24863:
        /* <DEDUP_REMOVED lines=58> */
.L_x_24861:
[----:B------:R-:W-:Y:S05]  /*cf10*/  BSYNC.RECONVERGENT B1 ;  /* 0x0000000000017941 */ /* 0x000fea0003800200 */
.L_x_24860:
        /* <DEDUP_REMOVED lines=18> */
.L_x_24867:
        /* <DEDUP_REMOVED lines=13> */
.L_x_24869:
[----:B------:R-:W-:Y:S05]  /*d110*/  BSYNC.RECONVERGENT B2 ;  /* 0x0000000000027941 */ /* 0x000fea0003800200 */
.L_x_24868:
        /* <DEDUP_REMOVED lines=58> */
.L_x_24866:
[----:B------:R-:W-:Y:S05]  /*d4c0*/  BSYNC.RECONVERGENT B1 ;  /* 0x0000000000017941 */ /* 0x000fea0003800200 */
.L_x_24865:
        /* <DEDUP_REMOVED lines=10> */
.L_x_24849:
        /* <DEDUP_REMOVED lines=14> */
.L_x_24827:
[----:B------:R-:W-:Y:S05]  /*d650*/  BSYNC.RECONVERGENT B0 ;  /* 0x0000000000007941 */ /* 0x000fea0003800200 */
.L_x_24826:
[----:B------:R-:W-:Y:S01]  /*d660*/  ISETP.GE.U32.AND P1, PT, R12, 0x500, PT ;  /* 0x000005000c00780c */ /* 0x000fe20003f26070 */
[----:B------:R-:W-:Y:S03]  /*d670*/  BSSY.RECONVERGENT B0, `(.L_x_24870) ;  /* 0x0000310000007945 */ /* 0x000fe60003800200 */
[----:B------:R-:W-:-:S09]  /*d680*/  P2R R120, PR, RZ, 0x2 ;  /* 0x00000002ff787803 */ /* 0x000fd20000000000 */
[----:B------:R-:W-:Y:S05]  /*d690*/  @!P1 BRA `(.L_x_24871) ;  /* 0x0000003000349947 */ /* 0x000fea0003800000 */
[----:B------:R-:W4:Y:S02]  /*d6a0*/  LDC.64 R64, c[0x0][0x390] ;  /* 0x0000e400ff407b82 */ /* 0x000f240000000a00 */
[----:B----4-:R-:W-:-:S06]  /*d6b0*/  IMAD.WIDE.U32 R64, R0, 0x10, R64 ;  /* 0x0000001000407825 */ /* 0x010fcc00078e0040 */
[----:B------:R-:W5:Y:S01]  /*d6c0*/  LDG.E.128 R64, desc[UR6][R64.64] ;  /* 0x0000000640407981 */ /* 0x000f62000c1e1d00 */
[----:B------:R-:W-:-:S04]  /*d6d0*/  UISETP.NE.U32.AND UP1, UPT, UR10, URZ, UPT ;  /* 0x000000ff0a00728c */ /* 0x000fc8000bf25070 */
[----:B------:R-:W-:-:S09]  /*d6e0*/  UISETP.NE.AND.EX UP1, UPT, UR11, URZ, UPT, UP1 ;  /* 0x000000ff0b00728c */ /* 0x000fd2000bf25310 */
[----:B------:R-:W-:Y:S05]  /*d6f0*/  BRA.U !UP1, `(.L_x_24872) ;  /* 0x0000001909087547 */ /* 0x000fea000b800000 */
[----:B0-2---:R-:W0:Y:S02]  /*d700*/  LDC.64 R80, c[0x0][0x3a0] ;  /* 0x0000e800ff507b82 */ /* 0x005e240000000a00 */
[----:B0-----:R-:W-:-:S06]  /*d710*/  IMAD.WIDE.U32 R80, R0, 0x10, R80 ;  /* 0x0000001000507825 */ /* 0x001fcc00078e0050 */
[----:B-1-3--:R-:W5:Y:S01]  /*d720*/  LDG.E.128 R80, desc[UR6][R80.64] ;  /* 0x0000000650507981 */ /* 0x00af62000c1e1d00 */
        /* <DEDUP_REMOVED lines=16> */
.L_x_24875:
        /* <DEDUP_REMOVED lines=13> */
.L_x_24877:
[----:B------:R-:W-:Y:S05]  /*d900*/  BSYNC.RECONVERGENT B2 ;  /* 0x0000000000027941 */ /* 0x000fea0003800200 */
.L_x_24876:
        /* <DEDUP_REMOVED lines=58> */
.L_x_24874:
[----:B------:R-:W-:Y:S05]  /*dcb0*/  BSYNC.RECONVERGENT B1 ;  /* 0x0000000000017941 */ /* 0x000fea0003800200 */
.L_x_24873:
        /* <DEDUP_REMOVED lines=24> */
.L_x_24880:
        /* <DEDUP_REMOVED lines=13> */
.L_x_24882:
[----:B------:R-:W-:Y:S05]  /*df10*/  BSYNC.RECONVERGENT B2 ;  /* 0x0000000000027941 */ /* 0x000fea0003800200 */
.L_x_24881:
        /* <DEDUP_REMOVED lines=58> */
.L_x_24879:
[----:B------:R-:W-:Y:S05]  /*e2c0*/  BSYNC.RECONVERGENT B1 ;  /* 0x0000000000017941 */ /* 0x000fea0003800200 */
.L_x_24878:
[----:B------:R-:W-:Y:S01]  /*e2d0*/  I2FP.F32.U32 R6, R15 ;  /* 0x0000000f00067245 */ /* 0x000fe20000201000 */
[----:B------:R-:W-:Y:S01]  /*e2e0*/  BSSY.RECONVERGENT B1, `(.L_x_24883) ;  /* 0x000005c000017945 */ /* 0x000fe20003800200 */
[----:B------:R-:W-:Y:S01]  /*e2f0*/  ISETP.NE.AND P3, PT, R80, 0x1, PT ;  /* 0x000000015000780c */ /* 0x000fe20003f65270 */
[----:B------:R-:W-:Y:S02]  /*e300*/  IMAD.MOV.U32 R14, RZ, RZ, R4 ;  /* 0x000000ffff0e7224 */ /* 0x000fe400078e0004 */
        /* <DEDUP_REMOVED lines=17> */
.L_x_24885:
        /* <DEDUP_REMOVED lines=13> */
.L_x_24887:
[----:B------:R-:W-:Y:S05]  /*e4f0*/  BSYNC.RECONVERGENT B2 ;  /* 0x0000000000027941 */ /* 0x000fea0003800200 */
.L_x_24886:
        /* <DEDUP_REMOVED lines=58> */
.L_x_24884:
[----:B------:R-:W-:Y:S05]  /*e8a0*/  BSYNC.RECONVERGENT B1 ;  /* 0x0000000000017941 */ /* 0x000fea0003800200 */
.L_x_24883:
[----:B------:R-:W-:Y:S01]  /*e8b0*/  I2FP.F32.U32 R6, R14 ;  /* 0x0000000e00067245 */ /* 0x000fe20000201000 */
[----:B------:R-:W-:Y:S01]  /*e8c0*/  FMUL.FTZ R66, R66, UR4 ;  /* 0x0000000442427c20 */ /* 0x000fe20008410000 */
[----:B------:R-:W-:Y:S01]  /*e8d0*/  ISETP.NE.AND P4, PT, R15, 0x1, PT ;  /* 0x000000010f00780c */ /* 0x000fe20003f85270 */
[----:B------:R-:W-:Y:S01]  /*e8e0*/  BSSY.RECONVERGENT B1, `(.L_x_24888) ;  /* 0x000005a000017945 */ /* 0x000fe20003800200 */
[----:B------:R-:W-:Y:S01]  /*e8f0*/  MOV R14, R4 ;  /* 0x00000004000e7202 */ /* 0x000fe20000000f00 */
        /* <DEDUP_REMOVED lines=16> */
.L_x_24890:
        /* <DEDUP_REMOVED lines=13> */
.L_x_24892:
[----:B------:R-:W-:Y:S05]  /*ead0*/  BSYNC.RECONVERGENT B2 ;  /* 0x0000000000027941 */ /* 0x000fea0003800200 */
.L_x_24891:
        /* <DEDUP_REMOVED lines=58> */
.L_x_24889:
[----:B------:R-:W-:Y:S05]  /*ee80*/  BSYNC.RECONVERGENT B1 ;  /* 0x0000000000017941 */ /* 0x000fea0003800200 */
.L_x_24888:
        /* <DEDUP_REMOVED lines=9> */
.L_x_24872:
[----:B------:R-:W-:Y:S01]  /*ef20*/  ISETP.NE.AND P1, PT, R6, 0x1, PT ;  /* 0x000000010600780c */ /* 0x000fe20003f25270 */
[----:B------:R-:W-:Y:S01]  /*ef30*/  BSSY.RECONVERGENT B1, `(.L_x_24894) ;  /* 0x0000057000017945 */ /* 0x000fe20003800200 */
[----:B0-2---:R-:W-:Y:S02]  /*ef40*/  HFMA2 R80, -RZ, RZ, 0, 1.1920928955078125e-07 ;  /* 0x00000002ff507431 */ /* 0x005fe400000001ff */
[----:B-1-3--:R-:W-:Y:S01]  /*ef50*/  IMAD.MOV.U32 R14, RZ, RZ, R4 ;  /* 0x000000ffff0e7224 */ /* 0x00afe200078e0004 */
        /* <DEDUP_REMOVED lines=12> */
.L_x_24896:
        /* <DEDUP_REMOVED lines=13> */
.L_x_24898:
[----:B------:R-:W-:Y:S05]  /*f0f0*/  BSYNC.RECONVERGENT B2 ;  /* 0x0000000000027941 */ /* 0x000fea0003800200 */
.L_x_24897:
        /* <DEDUP_REMOVED lines=56> */
[----:B------:R-:W-:Y:S01]  /*f480*/  IMAD.MOV.U32 R80, RZ, RZ, RZ ;  /* 0x000000ffff507224 */ /* 0x000fe200078e00ff */
[----:B------:R-:W-:-:S07]  /*f490*/  MOV R14, R3 ;  /* 0x00000003000e7202 */ /* 0x000fce0000000f00 */
.L_x_24895:
[----:B------:R-:W-:Y:S05]  /*f4a0*/  BSYNC.RECONVERGENT B1 ;  /* 0x0000000000017941 */ /* 0x000fea0003800200 */
.L_x_24894:
        /* <DEDUP_REMOVED lines=21> */
.L_x_24901:
        /* <DEDUP_REMOVED lines=13> */
.L_x_24903:
[----:B------:R-:W-:Y:S05]  /*f6d0*/  BSYNC.RECONVERGENT B2 ;  /* 0x0000000000027941 */ /* 0x000fea0003800200 */
.L_x_24902:
        /* <DEDUP_REMOVED lines=53> */
[----:B------:R-:W-:Y:S01]  /*fa30*/  MOV R4, R6 ;  /* 0x0000000600047202 */ /* 0x000fe20000000f00 */
[----:B------:R-:W-:-:S05]  /*fa40*/  IMAD.WIDE.U32 R6, R15, -0x2daee0ad, RZ ;  /* 0xd2511f530f067825 */ /* 0x000fca00078e00ff */
[----:B------:R-:W-:Y:S01]  /*fa50*/  LOP3.LUT R7, R14, UR5, R7, 0x96, !PT ;  /* 0x000000050e077c12 */ /* 0x000fe2000f8e9607 */
[----:B------:R-:W-:Y:S01]  /*fa60*/  IMAD.MOV.U32 R14, RZ, RZ, R13 ;  /* 0x000000ffff0e7224 */ /* 0x000fe200078e000d */
[----:B------:R-:W-:-:S07]  /*fa70*/  MOV R13, R6 ;  /* 0x00000006000d7202 */ /* 0x000fce0000000f00 */
.L_x_24900:
[----:B------:R-:W-:Y:S05]  /*fa80*/  BSYNC.RECONVERGENT B1 ;  /* 0x0000000000017941 */ /* 0x000fea0003800200 */
.L_x_24899:
[----:B------:R-:W-:Y:S01]  /*fa90*/  ISETP.NE.AND P3, PT, R81, 0x1, PT ;  /* 0x000000015100780c */ /* 0x000fe20003f65270 */
[----:B------:R-:W-:Y:S01]  /*faa0*/  BSSY.RECONVERGENT B1, `(.L_x_24904) ;  /* 0x0000059000017945 */ /* 0x000fe20003800200 */
[----:B------:R-:W-:Y:S01]  /*fab0*/  I2FP.F32.U32 R6, R14 ;  /* 0x0000000e00067245 */ /* 0x000fe20000201000 */
[----:B------:R-:W-:Y:S02]  /*fac0*/  HFMA2 R80, -RZ, RZ, 0, 1.1920928955078125e-07 ;  /* 0x00000002ff507431 */ /* 0x000fe400000001ff */
        /* <DEDUP_REMOVED lines=14> */
.L_x_24906:
        /* <DEDUP_REMOVED lines=13> */
.L_x_24908:
[----:B------:R-:W-:Y:S05]  /*fc80*/  BSYNC.RECONVERGENT B2 ;  /* 0x0000000000027941 */ /* 0x000fea0003800200 */
.L_x_24907:
        /* <DEDUP_REMOVED lines=58> */
.L_x_24905:
[----:B------:R-:W-:Y:S05]  /*10030*/  BSYNC.RECONVERGENT B1 ;  /* 0x0000000000017941 */ /* 0x000fea0003800200 */
.L_x_24904:
        /* <DEDUP_REMOVED lines=18> */
.L_x_24911:
        /* <DEDUP_REMOVED lines=13> */
.L_x_24913:
[----:B------:R-:W-:Y:S05]  /*10230*/  BSYNC.RECONVERGENT B2 ;  /* 0x0000000000027941 */ /* 0x000fea0003800200 */
.L_x_24912:
        /* <DEDUP_REMOVED lines=58> */
.L_x_24910:
[----:B------:R-:W-:Y:S05]  /*105e0*/  BSYNC.RECONVERGENT B1 ;  /* 0x0000000000017941 */ /* 0x000fea0003800200 */
.L_x_24909:
        /* <DEDUP_REMOVED lines=10> */
.L_x_24893:
        /* <DEDUP_REMOVED lines=10> */
[----:B------:R1:W-:Y:S02]  /*10730*/  STG.E.128 desc[UR6][R14.64], R64 ;  /* 0x000000400e007986 */ /* 0x0003e4000c101d06 */
[C---:B-1----:R-:W-:Y:S01]  /*10740*/  IMAD.WIDE.U32 R14, R0.reuse, 0x4, R80 ;  /* 0x00000004000e7825 */ /* 0x042fe200078e0050 */
[----:B------:R-:W-:-:S04]  /*10750*/  IADD3 R0, PT, PT, R0, 0x100, RZ ;  /* 0x0000010000007810 */ /* 0x000fc80007ffe0ff */
[----:B------:R4:W-:Y:S03]  /*10760*/  STG.E desc[UR6][R14.64], R83 ;  /* 0x000000530e007986 */ /* 0x0009e6000c101906 */
.L_x_24871:
[----:B------:R-:W-:Y:S05]  /*10770*/  BSYNC.RECONVERGENT B0 ;  /* 0x0000000000007941 */ /* 0x000fea0003800200 */
.L_x_24870:
[----:B------:R-:W-:Y:S01]  /*10780*/  ISETP.GE.U32.AND P1, PT, R12, 0x600, PT ;  /* 0x000006000c00780c */ /* 0x000fe20003f26070 */
[----:B------:R-:W-:Y:S03]  /*10790*/  BSSY.RECONVERGENT B0, `(.L_x_24914) ;  /* 0x0000310000007945 */ /* 0x000fe60003800200 */
[----:B------:R-:W-:-:S09]  /*107a0*/  P2R R119, PR, RZ, 0x2 ;  /* 0x00000002ff777803 */ /* 0x000fd20000000000 */
[----:B------:R-:W-:Y:S05]  /*107b0*/  @!P1 BRA `(.L_x_24915) ;  /* 0x0000003000349947 */ /* 0x000fea0003800000 */
[----:B------:R-:W0:Y:S02]  /*107c0*/  LDC.64 R68, c[0x0][0x390] ;  /* 0x0000e400ff447b82 */ /* 0x000e240000000a00 */
[----:B0-----:R-:W-:-:S06]  /*107d0*/  IMAD.WIDE.U32 R68, R0, 0x10, R68 ;  /* 0x0000001000447825 */ /* 0x001fcc00078e0044 */
[----:B------:R-:W5:Y:S01]  /*107e0*/  LDG.E.128 R68, desc[UR6][R68.64] ;  /* 0x0000000644447981 */ /* 0x000f62000c1e1d00 */
[----:B------:R-:W-:-:S04]  /*107f0*/  UISETP.NE.U32.AND UP1, UPT, UR10, URZ, UPT ;  /* 0x000000ff0a00728c */ /* 0x000fc8000bf25070 */
[----:B------:R-:W-:-:S09]  /*10800*/  UISETP.NE.AND.EX UP1, UPT, UR11, URZ, UPT, UP1 ;  /* 0x000000ff0b00728c */ /* 0x000fd2000bf25310 */
[----:B------:R-:W-:Y:S05]  /*10810*/  BRA.U !UP1, `(.L_x_24916) ;  /* 0x0000001909087547 */ /* 0x000fea000b800000 */
[----:B--2---:R-:W0:Y:S02]  /*10820*/  LDC.64 R80, c[0x0][0x3a0] ;  /* 0x0000e800ff507b82 */ /* 0x004e240000000a00 */
[----:B0-----:R-:W-:-:S06]  /*10830*/  IMAD.WIDE.U32 R80, R0, 0x10, R80 ;  /* 0x0000001000507825 */ /* 0x001fcc00078e0050 */
[----:B-1-34-:R-:W5:Y:S01]  /*10840*/  LDG.E.128 R80, desc[UR6][R80.64] ;  /* 0x0000000650507981 */ /* 0x01af62000c1e1d00 */
        /* <DEDUP_REMOVED lines=16> */
.L_x_24919:
        /* <DEDUP_REMOVED lines=13> */
.L_x_24921:
[----:B------:R-:W-:Y:S05]  /*10a20*/  BSYNC.RECONVERGENT B2 ;  /* 0x0000000000027941 */ /* 0x000fea0003800200 */
.L_x_24920:
        /* <DEDUP_REMOVED lines=56> */
[----:B------:R-:W-:Y:S01]  /*10db0*/  HFMA2 R14, -RZ, RZ, 0, 0 ;  /* 0x00000000ff0e7431 */ /* 0x000fe200000001ff */
[----:B------:R-:W-:-:S07]  /*10dc0*/  MOV R13, R6 ;  /* 0x00000006000d7202 */ /* 0x000fce0000000f00 */
.L_x_24918:
[----:B------:R-:W-:Y:S05]  /*10dd0*/  BSYNC.RECONVERGENT B1 ;  /* 0x0000000000017941 */ /* 0x000fea0003800200 */
.L_x_24917:
        /* <DEDUP_REMOVED lines=24> */
.L_x_24924:
        /* <DEDUP_REMOVED lines=13> */
.L_x_24926:
[----:B------:R-:W-:Y:S05]  /*11030*/  BSYNC.RECONVERGENT B2 ;  /* 0x0000000000027941 */ /* 0x000fea0003800200 */
.L_x_24925:
        /* <DEDUP_REMOVED lines=58> */
.L_x_24923:
[----:B------:R-:W-:Y:S05]  /*113e0*/  BSYNC.RECONVERGENT B1 ;  /* 0x0000000000017941 */ /* 0x000fea0003800200 */
.L_x_24922:
[----:B------:R-:W-:Y:S01]  /*113f0*/  I2FP.F32.U32 R15, R15 ;  /* 0x0000000f000f7245 */ /* 0x000fe20000201000 */
[----:B------:R-:W-:Y:S01]  /*11400*/  FMUL.FTZ R14, R69, UR4 ;  /* 0x00000004450e7c20 */ /* 0x000fe20008410000 */
[----:B------:R-:W-:Y:S01]  /*11410*/  ISETP.NE.AND P3, PT, R6, 0x1, PT ;  /* 0x000000010600780c */ /* 0x000fe20003f65270 */
[----:B------:R-:W-:Y:S02]  /*11420*/  BSSY.RECONVERGENT B1, `(.L_x_24927) ;  /* 0x000005a000017945 */ /* 0x000fe40003800200 */
[----:B------:R-:W-:Y:S01]  /*11430*/  FFMA.FTZ R15, R15, R124, 1.1641532182693481445e-10 ;  /* 0x2f0000000f0f7423 */ /* 0x000fe2000001007c */
[----:B------:R-:W-:-:S04]  /*11440*/  FMUL.FTZ R14, R14, R3 ;  /* 0x000000030e0e7220 */ /* 0x000fc80000410000 */
        /* <DEDUP_REMOVED lines=15> */
.L_x_24929:
        /* <DEDUP_REMOVED lines=13> */
.L_x_24931:
[----:B------:R-:W-:Y:S05]  /*11610*/  BSYNC.RECONVERGENT B2 ;  /* 0x0000000000027941 */ /* 0x000fea0003800200 */
.L_x_24930:
        /* <DEDUP_REMOVED lines=58> */
.L_x_24928:
[----:B------:R-:W-:Y:S05]  /*119c0*/  BSYNC.RECONVERGENT B1 ;  /* 0x0000000000017941 */ /* 0x000fea0003800200 */
.L_x_24927:
        /* <DEDUP_REMOVED lines=21> */
.L_x_24934:
        /* <DEDUP_REMOVED lines=13> */
.L_x_24936:
[----:B------:R-:W-:Y:S05]  /*11bf0*/  BSYNC.RECONVERGENT B2 ;  /* 0x0000000000027941 */ /* 0x000fea0003800200 */
.L_x_24935:
        /* <DEDUP_REMOVED lines=56> */
[----:B------:R-:W-:Y:S02]  /*11f80*/  IMAD.MOV.U32 R13, RZ, RZ, R6 ;  /* 0x000000ffff0d7224 */ /* 0x000fe400078e0006 */
[----:B------:R-:W-:-:S07]  /*11f90*/  HFMA2 R6, -RZ, RZ, 0, 0 ;  /* 0x00000000ff067431 */ /* 0x000fce00000001ff */
.L_x_24933:
[----:B------:R-:W-:Y:S05]  /*11fa0*/  BSYNC.RECONVERGENT B1 ;  /* 0x0000000000017941 */ /* 0x000fea0003800200 */
.L_x_24932:
        /* <DEDUP_REMOVED lines=9> */
.L_x_24916:
[----:B------:R-:W-:Y:S01]  /*12040*/  ISETP.NE.AND P1, PT, R6, 0x1, PT ;  /* 0x000000010600780c */ /* 0x000fe20003f25270 */
[----:B------:R-:W-:Y:S01]  /*12050*/  BSSY.RECONVERGENT B1, `(.L_x_24938) ;  /* 0x0000057000017945 */ /* 0x000fe20003800200 */
[----:B--2---:R-:W-:Y:S01]  /*12060*/  IMAD.MOV.U32 R80, RZ, RZ, 0x2 ;  /* 0x00000002ff507424 */ /* 0x004fe200078e00ff */
[----:B-1-34-:R-:W-:Y:S01]  /*12070*/  MOV R14, R4 ;  /* 0x00000004000e7202 */ /* 0x01afe20000000f00 */
        /* <DEDUP_REMOVED lines=12> */
.L_x_24940:
        /* <DEDUP_REMOVED lines=13> */
.L_x_24942:
[----:B------:R-:W-:Y:S05]  /*12210*/  BSYNC.RECONVERGENT B2 ;  /* 0x0000000000027941 */ /* 0x000fea0003800200 */
.L_x_24941:
        /* <DEDUP_REMOVED lines=56> */
[----:B------:R-:W-:Y:S01]  /*125a0*/  IMAD.MOV.U32 R14, RZ, RZ, R3 ;  /* 0x000000ffff0e7224 */ /* 0x000fe200078e0003 */
[----:B------:R-:W-:-:S07]  /*125b0*/  MOV R13, R6 ;  /* 0x00000006000d7202 */ /* 0x000fce0000000f00 */
.L_x_24939:
[----:B------:R-:W-:Y:S05]  /*125c0*/  BSYNC.RECONVERGENT B1 ;  /* 0x0000000000017941 */ /* 0x000fea0003800200 */
.L_x_24938:
        /* <DEDUP_REMOVED lines=21> */
.L_x_24945:
        /* <DEDUP_REMOVED lines=13> */
.L_x_24947:
[----:B------:R-:W-:Y:S05]  /*127f0*/  BSYNC.RECONVERGENT B2 ;  /* 0x0000000000027941 */ /* 0x000fea0003800200 */
.L_x_24946:
        /* <DEDUP_REMOVED lines=54> */
[----:B------:R-:W-:-:S05]  /*12b60*/  IMAD.WIDE.U32 R6, R15, -0x2daee0ad, RZ ;  /* 0xd2511f530f067825 */ /* 0x000fca00078e00ff */
[----:B------:R-:W-:Y:S02]  /*12b70*/  LOP3.LUT R7, R14, UR5, R7, 0x96, !PT ;  /* 0x000000050e077c12 */ /* 0x000fe4000f8e9607 */
[----:B------:R-:W-:Y:S01]  /*12b80*/  MOV R14, R13 ;  /* 0x0000000d000e7202 */ /* 0x000fe20000000f00 */
[----:B------:R-:W-:-:S07]  /*12b90*/  IMAD.MOV.U32 R13, RZ, RZ, R6 ;  /* 0x000000ffff0d7224 */ /* 0x000fce00078e0006 */
.L_x_24944:
[----:B------:R-:W-:Y:S05]  /*12ba0*/  BSYNC.RECONVERGENT B1 ;  /* 0x0000000000017941 */ /* 0x000fea0003800200 */
.L_x_24943:
[----:B------:R-:W-:Y:S01]  /*12bb0*/  ISETP.NE.AND P3, PT, R81, 0x1, PT ;  /* 0x000000015100780c */ /* 0x000fe20003f65270 */
[----:B------:R-:W-:Y:S01]  /*12bc0*/  BSSY.RECONVERGENT B1, `(.L_x_24948) ;  /* 0x0000059000017945 */ /* 0x000fe20003800200 */
[----:B------:R-:W-:Y:S01]  /*12bd0*/  I2FP.F32.U32 R6, R14 ;  /* 0x0000000e00067245 */ /* 0x000fe20000201000 */
[----:B------:R-:W-:Y:S01]  /*12be0*/  FMUL.FTZ R14, R69, UR4 ;  /* 0x00000004450e7c20 */ /* 0x000fe20008410000 */
[----:B------:R-:W-:-:S03]  /*12bf0*/  IMAD.MOV.U32 R80, RZ, RZ, 0x2 ;  /* 0x00000002ff507424 */ /* 0x000fc600078e00ff */
[----:B------:R-:W-:Y:S01]  /*12c00*/  FFMA.FTZ R15, R6, R83, 1.1641532182693481445e-10 ;  /* 0x2f000000060f7423 */ /* 0x000fe20000010053 */
[----:B------:R-:W-:Y:S01]  /*12c10*/  FMUL.FTZ R69, R14, R3 ;  /* 0x000000030e457220 */ /* 0x000fe20000410000 */
[----:B------:R-:W-:-:S03]  /*12c20*/  MOV R14, R4 ;  /* 0x00000004000e7202 */ /* 0x000fc60000000f00 */
        /* <DEDUP_REMOVED lines=10> */
.L_x_24950:
        /* <DEDUP_REMOVED lines=13> */
.L_x_24952:
[----:B------:R-:W-:Y:S05]  /*12da0*/  BSYNC.RECONVERGENT B2 ;  /* 0x0000000000027941 */ /* 0x000fea0003800200 */
.L_x_24951:
        /* <DEDUP_REMOVED lines=58> */
.L_x_24949:
[----:B------:R-:W-:Y:S05]  /*13150*/  BSYNC.RECONVERGENT B1 ;  /* 0x0000000000017941 */ /* 0x000fea0003800200 */
.L_x_24948:
        /* <DEDUP_REMOVED lines=18> */
.L_x_24955:
        /* <DEDUP_REMOVED lines=13> */
.L_x_24957:
[----:B------:R-:W-:Y:S05]  /*13350*/  BSYNC.RECONVERGENT B2 ;  /* 0x0000000000027941 */ /* 0x000fea0003800200 */
.L_x_24956:
        /* <DEDUP_REMOVED lines=58> */
.L_x_24954:
[----:B------:R-:W-:Y:S05]  /*13700*/  BSYNC.RECONVERGENT B1 ;  /* 0x0000000000017941 */ /* 0x000fea0003800200 */
.L_x_24953:
        /* <DEDUP_REMOVED lines=10> */
.L_x_24937:
        /* <DEDUP_REMOVED lines=14> */
.L_x_24915:
[----:B------:R-:W-:Y:S05]  /*13890*/  BSYNC.RECONVERGENT B0 ;  /* 0x0000000000007941 */ /* 0x000fea0003800200 */
.L_x_24914:
        /* <DEDUP_REMOVED lines=29> */
.L_x_24963:
        /* <DEDUP_REMOVED lines=13> */
.L_x_24965:
[----:B------:R-:W-:Y:S05]  /*13b40*/  BSYNC.RECONVERGENT B2 ;  /* 0x0000000000027941 */ /* 0x000fea0003800200 */
.L_x_24964:
        /* <DEDUP_REMOVED lines=47> */
[----:B------:R-:W-:-:S04]  /*13e40*/  MOV R15, R3 ;  /* 0x00000003000f7202 */ /* 0x000fc80000000f00 */
        /* <DEDUP_REMOVED lines=10> */
.L_x_24962:
[----:B------:R-:W-:Y:S05]  /*13ef0*/  BSYNC.RECONVERGENT B1 ;  /* 0x0000000000017941 */ /* 0x000fea0003800200 */
.L_x_24961:
[----:B------:R-:W0:Y:S01]  /*13f00*/  LDC R3, c[0x0][0x408] ;  /* 0x00010200ff037b82 */ /* 0x000e220000000800 */
[----:B------:R-:W-:Y:S01]  /*13f10*/  I2FP.F32.U32 R6, R15 ;  /* 0x0000000f00067245 */ /* 0x000fe20000201000 */
[----:B------:R-:W-:Y:S02]  /*13f20*/  HFMA2 R125, -RZ, RZ, 0.1171875, 0 ;  /* 0x2f800000ff7d7431 */ /* 0x000fe400000001ff */
[----:B-----5:R-:W-:Y:S01]  /*13f30*/  FMUL.FTZ R72, R72, UR4 ;  /* 0x0000000448487c20 */ /* 0x020fe20008410000 */
[----:B------:R-:W-:Y:S01]  /*13f40*/  ISETP.NE.AND P2, PT, R14, 0x1, PT ;  /* 0x000000010e00780c */ /* 0x000fe20003f45270 */
[----:B------:R-:W-:Y:S01]  /*13f50*/  BSSY.RECONVERGENT B1, `(.L_x_24966) ;  /* 0x000005b000017945 */ /* 0x000fe20003800200 */
[----:B------:R-:W-:Y:S01]  /*13f60*/  FFMA.FTZ R15, R6, R125, 1.1641532182693481445e-10 ;  /* 0x2f000000060f7423 */ /* 0x000fe2000001007d */
[----:B------:R-:W1:Y:S01]  /*13f70*/  LDC R124, c[0x0][0x404] ;  /* 0x00010100ff7c7b82 */ /* 0x000e620000000800 */
[----:B------:R-:W-:Y:S02]  /*13f80*/  IMAD.MOV.U32 R6, RZ, RZ, 0x2 ;  /* 0x00000002ff067424 */ /* 0x000fe400078e00ff */
[----:B0-----:R-:W-:Y:S01]  /*13f90*/  FMUL.FTZ R72, R72, R3 ;  /* 0x0000000348487220 */ /* 0x001fe20000410000 */
        /* <DEDUP_REMOVED lines=14> */
.L_x_24968:
        /* <DEDUP_REMOVED lines=13> */
.L_x_24970:
[----:B------:R-:W-:Y:S05]  /*14150*/  BSYNC.RECONVERGENT B2 ;  /* 0x0000000000027941 */ /* 0x000fea0003800200 */
.L_x_24969:
        /* <DEDUP_REMOVED lines=55> */
[----:B------:R-:W-:Y:S01]  /*144d0*/  MOV R13, R6 ;  /* 0x00000006000d7202 */ /* 0x000fe20000000f00 */
[----:B------:R-:W-:Y:S01]  /*144e0*/  IMAD.MOV.U32 R6, RZ, RZ, RZ ;  /* 0x000000ffff067224 */ /* 0x000fe200078e00ff */
[----:B------:R-:W-:-:S07]  /*144f0*/  LOP3.LUT R7, R14, UR5, R7, 0x96, !PT ;  /* 0x000000050e077c12 */ /* 0x000fce000f8e9607 */
.L_x_24967:
[----:B------:R-:W-:Y:S05]  /*14500*/  BSYNC.RECONVERGENT B1 ;  /* 0x0000000000017941 */ /* 0x000fea0003800200 */
.L_x_24966:
[----:B------:R-:W-:Y:S01]  /*14510*/  I2FP.F32.U32 R14, R15 ;  /* 0x0000000f000e7245 */ /* 0x000fe20000201000 */
[----:B------:R-:W-:Y:S01]  /*14520*/  FMUL.FTZ R80, R73, UR4 ;  /* 0x0000000449507c20 */ /* 0x000fe20008410000 */
[----:B------:R-:W-:Y:S01]  /*14530*/  ISETP.NE.AND P3, PT, R6, 0x1, PT ;  /* 0x000000010600780c */ /* 0x000fe20003f65270 */
[----:B------:R-:W-:Y:S02]  /*14540*/  BSSY.RECONVERGENT B1, `(.L_x_24971) ;  /* 0x000005a000017945 */ /* 0x000fe40003800200 */
[----:B------:R-:W-:Y:S01]  /*14550*/  FFMA.FTZ R15, R14, R125, 1.1641532182693481445e-10 ;  /* 0x2f0000000e0f7423 */ /* 0x000fe2000001007d */
[----:B------:R-:W-:Y:S01]  /*14560*/  FMUL.FTZ R80, R80, R3 ;  /* 0x0000000350507220 */ /* 0x000fe20000410000 */
[----:B------:R-:W-:-:S03]  /*14570*/  IMAD.MOV.U32 R14, RZ, RZ, R4 ;  /* 0x000000ffff0e7224 */ /* 0x000fc600078e0004 */
        /* <DEDUP_REMOVED lines=14> */
.L_x_24973:
        /* <DEDUP_REMOVED lines=13> */
.L_x_24975:
[----:B------:R-:W-:Y:S05]  /*14730*/  BSYNC.RECONVERGENT B2 ;  /* 0x0000000000027941 */ /* 0x000fea0003800200 */
.L_x_24974:
        /* <DEDUP_REMOVED lines=58> */
.L_x_24972:
[----:B------:R-:W-:Y:S05]  /*14ae0*/  BSYNC.RECONVERGENT B1 ;  /* 0x0000000000017941 */ /* 0x000fea0003800200 */
.L_x_24971:
        /* <DEDUP_REMOVED lines=21> */
.L_x_24978:
        /* <DEDUP_REMOVED lines=13> */
.L_x_24980:
[----:B------:R-:W-:Y:S05]  /*14d10*/  BSYNC.RECONVERGENT B2 ;  /* 0x0000000000027941 */ /* 0x000fea0003800200 */
.L_x_24979:
        /* <DEDUP_REMOVED lines=58> */
.L_x_24977:
[----:B------:R-:W-:Y:S05]  /*150c0*/  BSYNC.RECONVERGENT B1 ;  /* 0x0000000000017941 */ /* 0x000fea0003800200 */
.L_x_24976:
        /* <DEDUP_REMOVED lines=9> */
.L_x_24960:
[----:B------:R-:W-:Y:S01]  /*15160*/  ISETP.NE.AND P1, PT, R6, 0x1, PT ;  /* 0x000000010600780c */ /* 0x000fe20003f25270 */
[----:B------:R-:W-:Y:S01]  /*15170*/  BSSY.RECONVERGENT B1, `(.L_x_24982) ;  /* 0x0000057000017945 */ /* 0x000fe20003800200 */
[----:B-1234-:R-:W-:Y:S02]  /*15180*/  HFMA2 R15, -RZ, RZ, 0, 1.1920928955078125e-07 ;  /* 0x00000002ff0f7431 */ /* 0x01efe400000001ff */
        /* <DEDUP_REMOVED lines=13> */
.L_x_24984:
        /* <DEDUP_REMOVED lines=13> */
.L_x_24986:
[----:B------:R-:W-:Y:S05]  /*15330*/  BSYNC.RECONVERGENT B2 ;  /* 0x0000000000027941 */ /* 0x000fea0003800200 */
.L_x_24985:
        /* <DEDUP_REMOVED lines=58> */
.L_x_24983:
[----:B------:R-:W-:Y:S05]  /*156e0*/  BSYNC.RECONVERGENT B1 ;  /* 0x0000000000017941 */ /* 0x000fea0003800200 */
.L_x_24982:
        /* <DEDUP_REMOVED lines=21> */
.L_x_24989:
        /* <DEDUP_REMOVED lines=13> */
.L_x_24991:
[----:B------:R-:W-:Y:S05]  /*15910*/  BSYNC.RECONVERGENT B2 ;  /* 0x0000000000027941 */ /* 0x000fea0003800200 */
.L_x_24990:
        /* <DEDUP_REMOVED lines=58> */
.L_x_24988:
[----:B------:R-:W-:Y:S05]  /*15cc0*/  BSYNC.RECONVERGENT B1 ;  /* 0x0000000000017941 */ /* 0x000fea0003800200 */
.L_x_24987:
[----:B------:R-:W-:Y:S01]  /*15cd0*/  ISETP.NE.AND P3, PT, R80, 0x1, PT ;  /* 0x000000015000780c */ /* 0x000fe20003f65270 */
[----:B------:R-:W-:Y:S01]  /*15ce0*/  BSSY.RECONVERGENT B1, `(.L_x_24992) ;  /* 0x0000059000017945 */ /* 0x000fe20003800200 */
[----:B------:R-:W-:Y:S01]  /*15cf0*/  I2FP.F32.U32 R6, R14 ;  /* 0x0000000e00067245 */ /* 0x000fe20000201000 */
[----:B------:R-:W-:Y:S01]  /*15d00*/  FMUL.FTZ R14, R73, UR4 ;  /* 0x00000004490e7c20 */ /* 0x000fe20008410000 */
[----:B------:R-:W-:-:S03]  /*15d10*/  HFMA2 R81, -RZ, RZ, 0, 1.1920928955078125e-07 ;  /* 0x00000002ff517431 */ /* 0x000fc600000001ff */
[----:B------:R-:W-:Y:S01]  /*15d20*/  FFMA.FTZ R15, R6, R83, 1.1641532182693481445e-10 ;  /* 0x2f000000060f7423 */ /* 0x000fe20000010053 */
[----:B------:R-:W-:Y:S01]  /*15d30*/  FMUL.FTZ R73, R14, R3 ;  /* 0x000000030e497220 */ /* 0x000fe20000410000 */
[----:B------:R-:W-:-:S03]  /*15d40*/  IMAD.MOV.U32 R14, RZ, RZ, R4 ;  /* 0x000000ffff0e7224 */ /* 0x000fc600078e0004 */
        /* <DEDUP_REMOVED lines=10> */
.L_x_24994:
        /* <DEDUP_REMOVED lines=13> */
.L_x_24996:
[----:B------:R-:W-:Y:S05]  /*15ec0*/  BSYNC.RECONVERGENT B2 ;  /* 0x0000000000027941 */ /* 0x000fea0003800200 */
.L_x_24995:
        /* <DEDUP_REMOVED lines=58> */
.L_x_24993:
[----:B------:R-:W-:Y:S05]  /*16270*/  BSYNC.RECONVERGENT B1 ;  /* 0x0000000000017941 */ /* 0x000fea0003800200 */
.L_x_24992:
        /* <DEDUP_REMOVED lines=18> */
.L_x_24999:
        /* <DEDUP_REMOVED lines=13> */
.L_x_25001:
[----:B------:R-:W-:Y:S05]  /*16470*/  BSYNC.RECONVERGENT B2 ;  /* 0x0000000000027941 */ /* 0x000fea0003800200 */
.L_x_25000:
        /* <DEDUP_REMOVED lines=58> */
.L_x_24998:
[----:B------:R-:W-:Y:S05]  /*16820*/  BSYNC.RECONVERGENT B1 ;  /* 0x0000000000017941 */ /* 0x000fea0003800200 */
.L_x_24997:
        /* <DEDUP_REMOVED lines=10> */
.L_x_24981:
        /* <DEDUP_REMOVED lines=10> */
[----:B------:R1:W-:Y:S02]  /*16970*/  STG.E.128 desc[UR6][R14.64], R72 ;  /* 0x000000480e007986 */ /* 0x0003e4000c101d06 */
[C---:B-1----:R-:W-:Y:S01]  /*16980*/  IMAD.WIDE.U32 R14, R0.reuse, 0x4, R80 ;  /* 0x00000004000e7825 */ /* 0x042fe200078e0050 */
[----:B------:R-:W-:-:S04]  /*16990*/  IADD3 R0, PT, PT, R0, 0x100, RZ ;  /* 0x0000010000007810 */ /* 0x000fc80007ffe0ff */
[----:B------:R0:W-:Y:S03]  /*169a0*/  STG.E desc[UR6][R14.64], R83 ;  /* 0x000000530e007986 */ /* 0x0001e6000c101906 */
.L_x_24959:
[----:B------:R-:W-:Y:S05]  /*169b0*/  BSYNC.RECONVERGENT B0 ;  /* 0x0000000000007941 */ /* 0x000fea0003800200 */
.L_x_24958:
        /* <DEDUP_REMOVED lines=28> */
.L_x_25007:
        /* <DEDUP_REMOVED lines=13> */
.L_x_25009:
[----:B------:R-:W-:Y:S05]  /*16c50*/  BSYNC.RECONVERGENT B2 ;  /* 0x0000000000027941 */ /* 0x000fea0003800200 */
.L_x_25008:
        /* <DEDUP_REMOVED lines=58> */
.L_x_25006:
[----:B------:R-:W-:Y:S05]  /*17000*/  BSYNC.RECONVERGENT B1 ;  /* 0x0000000000017941 */ /* 0x000fea0003800200 */
.L_x_25005:
        /* <DEDUP_REMOVED lines=24> */
.L_x_25012:
        /* <DEDUP_REMOVED lines=13> */
.L_x_25014:
[----:B------:R-:W-:Y:S05]  /*17260*/  BSYNC.RECONVERGENT B2 ;  /* 0x0000000000027941 */ /* 0x000fea0003800200 */
.L_x_25013:
        /* <DEDUP_REMOVED lines=58> */
.L_x_25011:
[----:B------:R-:W-:Y:S05]  /*17610*/  BSYNC.RECONVERGENT B1 ;  /* 0x0000000000017941 */ /* 0x000fea0003800200 */
.L_x_25010:
[----:B------:R-:W-:Y:S01]  /*17620*/  I2FP.F32.U32 R14, R15 ;  /* 0x0000000f000e7245 */ /* 0x000fe20000201000 */
[----:B------:R-:W-:Y:S01]  /*17630*/  FMUL.FTZ R80, R77, UR4 ;  /* 0x000000044d507c20 */ /* 0x000fe20008410000 */
[----:B------:R-:W-:Y:S01]  /*17640*/  ISETP.NE.AND P4, PT, R6, 0x1, PT ;  /* 0x000000010600780c */ /* 0x000fe20003f85270 */
[----:B------:R-:W-:Y:S02]  /*17650*/  BSSY.RECONVERGENT B1, `(.L_x_25015) ;  /* 0x000005a000017945 */ /* 0x000fe40003800200 */
[----:B------:R-:W-:Y:S01]  /*17660*/  FFMA.FTZ R15, R14, R125, 1.1641532182693481445e-10 ;  /* 0x2f0000000e0f7423 */ /* 0x000fe2000001007d */
[----:B------:R-:W-:Y:S01]  /*17670*/  FMUL.FTZ R80, R80, R3 ;  /* 0x0000000350507220 */ /* 0x000fe20000410000 */
[----:B------:R-:W-:-:S03]  /*17680*/  MOV R14, R4 ;  /* 0x00000004000e7202 */ /* 0x000fc60000000f00 */
        /* <DEDUP_REMOVED lines=14> */
.L_x_25017:
        /* <DEDUP_REMOVED lines=13> */
.L_x_25019:
[----:B------:R-:W-:Y:S05]  /*17840*/  BSYNC.RECONVERGENT B2 ;  /* 0x0000000000027941 */ /* 0x000fea0003800200 */
.L_x_25018:
        /* <DEDUP_REMOVED lines=58> */
.L_x_25016:
[----:B------:R-:W-:Y:S05]  /*17bf0*/  BSYNC.RECONVERGENT B1 ;  /* 0x0000000000017941 */ /* 0x000fea0003800200 */
.L_x_25015:
        /* <DEDUP_REMOVED lines=21> */
.L_x_25022:
        /* <DEDUP_REMOVED lines=13> */
.L_x_25024:
[----:B------:R-:W-:Y:S05]  /*17e20*/  BSYNC.RECONVERGENT B2 ;  /* 0x0000000000027941 */ /* 0x000fea0003800200 */
.L_x_25023:
        /* <DEDUP_REMOVED lines=58> */
.L_x_25021:
[----:B------:R-:W-:Y:S05]  /*181d0*/  BSYNC.RECONVERGENT B1 ;  /* 0x0000000000017941 */ /* 0x000fea0003800200 */
.L_x_25020:
        /* <DEDUP_REMOVED lines=9> */
.L_x_25004:
[----:B------:R-:W-:Y:S01]  /*18270*/  ISETP.NE.AND P2, PT, R6, 0x1, PT ;  /* 0x000000010600780c */ /* 0x000fe20003f45270 */
[----:B------:R-:W-:Y:S01]  /*18280*/  BSSY.RECONVERGENT B1, `(.L_x_25026) ;  /* 0x0000057000017945 */ /* 0x000fe20003800200 */
[----:B-1234-:R-:W-:Y:S01]  /*18290*/  IMAD.MOV.U32 R15, RZ, RZ, 0x2 ;  /* 0x00000002ff0f7424 */ /* 0x01efe200078e00ff */
        /* <DEDUP_REMOVED lines=13> */
.L_x_25028:
        /* <DEDUP_REMOVED lines=13> */
.L_x_25030:
[----:B------:R-:W-:Y:S05]  /*18440*/  BSYNC.RECONVERGENT B2 ;  /* 0x0000000000027941 */ /* 0x000fea0003800200 */
.L_x_25029:
        /* <DEDUP_REMOVED lines=58> */
.L_x_25027:
[----:B------:R-:W-:Y:S05]  /*187f0*/  BSYNC.RECONVERGENT B1 ;  /* 0x0000000000017941 */ /* 0x000fea0003800200 */
.L_x_25026:
        /* <DEDUP_REMOVED lines=21> */
.L_x_25033:
        /* <DEDUP_REMOVED lines=13> */
.L_x_25035:
[----:B------:R-:W-:Y:S05]  /*18a20*/  BSYNC.RECONVERGENT B2 ;  /* 0x0000000000027941 */ /* 0x000fea0003800200 */
.L_x_25034:
        /* <DEDUP_REMOVED lines=58> */
.L_x_25032:
[----:B------:R-:W-:Y:S05]  /*18dd0*/  BSYNC.RECONVERGENT B1 ;  /* 0x0000000000017941 */ /* 0x000fea0003800200 */
.L_x_25031:
        /* <DEDUP_REMOVED lines=18> */
.L_x_25038:
        /* <DEDUP_REMOVED lines=13> */
.L_x_25040:
[----:B------:R-:W-:Y:S05]  /*18fd0*/  BSYNC.RECONVERGENT B2 ;  /* 0x0000000000027941 */ /* 0x000fea0003800200 */
.L_x_25039:
        /* <DEDUP_REMOVED lines=58> */
.L_x_25037:
[----:B------:R-:W-:Y:S05]  /*19380*/  BSYNC.RECONVERGENT B1 ;  /* 0x0000000000017941 */ /* 0x000fea0003800200 */
.L_x_25036:
        /* <DEDUP_REMOVED lines=18> */
.L_x_25043:
        /* <DEDUP_REMOVED lines=13> */
.L_x_25045:
[----:B------:R-:W-:Y:S05]  /*19580*/  BSYNC.RECONVERGENT B2 ;  /* 0x0000000000027941 */ /* 0x000fea0003800200 */
.L_x_25044:
        /* <DEDUP_REMOVED lines=58> */
.L_x_25042:
[----:B------:R-:W-:Y:S05]  /*19930*/  BSYNC.RECONVERGENT B1 ;  /* 0x0000000000017941 */ /* 0x000fea0003800200 */
.L_x_25041:
        /* <DEDUP_REMOVED lines=10> */
.L_x_25025:
        /* <DEDUP_REMOVED lines=11> */
[----:B-1----:R-:W-:-:S05]  /*19a90*/  IMAD.WIDE.U32 R80, R0, 0x4, R80 ;  /* 0x0000000400507825 */ /* 0x002fca00078e0050 */
[----:B------:R0:W-:Y:S02]  /*19aa0*/  STG.E desc[UR6][R80.64], R83 ;  /* 0x0000005350007986 */ /* 0x0001e4000c101906 */
.L_x_25003:
[----:B------:R-:W-:Y:S05]  /*19ab0*/  BSYNC.RECONVERGENT B0 ;  /* 0x0000000000007941 */ /* 0x000fea0003800200 */
.L_x_25002:
[----:B------:R-:W2:Y:S01]  /*19ac0*/  LDL R116, [R1+0x4] ;  /* 0x0000040001747983 */ /* 0x000ea20000100800 */
[----:B------:R-:W-:Y:S01]  /*19ad0*/  FADD.FTZ R0, RZ, R16 ;  /* 0x00000010ff007221 */ /* 0x000fe20000010000 */
[C---:B------:R-:W-:Y:S01]  /*19ae0*/  ISETP.GT.U32.AND P2, PT, R12.reuse, 0x1ff, PT ;  /* 0x000001ff0c00780c */ /* 0x040fe20003f44070 */
[----:B------:R-:W-:Y:S01]  /*19af0*/  BSSY.RECONVERGENT B0, `(.L_x_25046) ;  /* 0x000008b000007945 */ /* 0x000fe20003800200 */
[C---:B------:R-:W-:Y:S01]  /*19b00*/  ISETP.GT.U32.AND P6, PT, R12.reuse, 0x2ff, PT ;  /* 0x000002ff0c00780c */ /* 0x040fe20003fc4070 */
[----:B0-----:R-:W-:Y:S01]  /*19b10*/  FADD.FTZ R13, R17, R0 ;  /* 0x00000000110d7221 */ /* 0x001fe20000010000 */
[C---:B------:R-:W-:Y:S01]  /*19b20*/  ISETP.GT.U32.AND P5, PT, R12.reuse, 0x3ff, PT ;  /* 0x000003ff0c00780c */ /* 0x040fe20003fa4070 */
[----:B------:R-:W0:Y:S01]  /*19b30*/  S2R R117, SR_TID.X ;  /* 0x0000000000757919 */ /* 0x000e220000002100 */
[----:B------:R-:W-:Y:S01]  /*19b40*/  ISETP.GT.U32.AND P4, PT, R12, 0x4ff, PT ;  /* 0x000004ff0c00780c */ /* 0x000fe20003f84070 */
[----:B------:R-:W-:Y:S01]  /*19b50*/  FADD.FTZ R0, R18, R13 ;  /* 0x0000000d12007221 */ /* 0x000fe20000010000 */
[----:B------:R-:W-:-:S02]  /*19b60*/  ISETP.GT.U32.AND P3, PT, R12, 0x5ff, PT ;  /* 0x000005ff0c00780c */ /* 0x000fc40003f64070 */
[----:B-1234-:R-:W-:Y:S01]  /*19b70*/  P2R R14, PR, RZ, 0x2 ;  /* 0x00000002ff0e7803 */ /* 0x01efe20000000000 */
        /* <DEDUP_REMOVED lines=130> */
.L_x_25047:
[----:B------:R-:W-:Y:S05]  /*1a3a0*/  BSYNC.RECONVERGENT B0 ;  /* 0x0000000000007941 */ /* 0x000fea0003800200 */
.L_x_25046:
[----:B------:R-:W-:Y:S01]  /*1a3b0*/  BAR.SYNC.DEFER_BLOCKING 0x0 ;  /* 0x0000000000007b1d */ /* 0x000fe20000010000 */
[----:B------:R-:W-:Y:S01]  /*1a3c0*/  ISETP.GT.U32.AND P2, PT, R13, 0x7, PT ;  /* 0x000000070d00780c */ /* 0x000fe20003f44070 */
[----:B------:R-:W-:Y:S01]  /*1a3d0*/  IMAD.MOV.U32 R116, RZ, RZ, RZ ;  /* 0x000000ffff747224 */ /* 0x000fe200078e00ff */
[----:B0-----:R-:W-:-:S03]  /*1a3e0*/  CS2R R14, SRZ ;  /* 0x00000000000e7805 */ /* 0x001fc6000001ff00 */
[----:B------:R-:W-:Y:S08]  /*1a3f0*/  BSSY.RECONVERGENT B0, `(.L_x_25048) ;  /* 0x000000a000007945 */ /* 0x000ff00003800200 */
[----:B------:R-:W-:Y:S05]  /*1a400*/  @P2 BRA `(.L_x_25049) ;  /* 0x0000000000202947 */ /* 0x000fea0003800000 */
[----:B------:R0:W5:Y:S01]  /*1a410*/  LDL R116, [R1] ;  /* 0x0000000001747983 */ /* 0x0001620000100800 */
[----:B------:R-:W1:Y:S01]  /*1a420*/  S2UR UR5, SR_CgaCtaId ;  /* 0x00000000000579c3 */ /* 0x000e620000008800 */
[----:B------:R-:W-:Y:S01]  /*1a430*/  UMOV UR4, 0x400 ;  /* 0x0000040000047882 */ /* 0x000fe20000000000 */
[----:B------:R-:W-:-:S04]  /*1a440*/  SHF.L.U32 R0, R117, 0x3, RZ ;  /* 0x0000000375007819 */ /* 0x000fc800000006ff */
[----:B------:R-:W-:Y:S01]  /*1a450*/  LOP3.LUT R0, R0, 0xf8, RZ, 0xc0, !PT ;  /* 0x000000f800007812 */ /* 0x000fe200078ec0ff */
[----:B-1----:R-:W-:-:S04]  /*1a460*/  ULEA UR4, UR5, UR4, 0x18 ;  /* 0x0000000405047291 */ /* 0x002fc8000f8ec0ff */
[----:B------:R-:W-:-:S09]  /*1a470*/  @UP2 UIADD3 UR4, UPT, UPT, UR4, 0x40, URZ ;  /* 0x0000004004042890 */ /* 0x000fd2000fffe0ff */
[----:B------:R0:W1:Y:S03]  /*1a480*/  LDS.64 R14, [R0+UR4] ;  /* 0x00000004000e7984 */ /* 0x0000660008000a00 */
.L_x_25049:
[----:B------:R-:W-:Y:S05]  /*1a490*/  BSYNC.RECONVERGENT B0 ;  /* 0x0000000000007941 */ /* 0x000fea0003800200 */
.L_x_25048:
[----:B-----5:R-:W2:Y:S01]  /*1a4a0*/  SHFL.DOWN PT, R117, R116, 0x4, 0x1f ;  /* 0x08801f0074757f89 */ /* 0x020ea200000e0000 */
[----:B------:R-:W-:Y:S01]  /*1a4b0*/  ISETP.NE.AND P2, PT, RZ, UR19, PT ;  /* 0x00000013ff007c0c */ /* 0x000fe2000bf45270 */
[----:B------:R-:W-:Y:S02]  /*1a4c0*/  BSSY.RECONVERGENT B0, `(.L_x_25050) ;  /* 0x0000055000007945 */ /* 0x000fe40003800200 */
[----:B-1----:R-:W1:Y:S04]  /*1a4d0*/  SHFL.DOWN PT, R82, R14, 0x4, 0x1f ;  /* 0x08801f000e527f89 */ /* 0x002e6800000e0000 */
[----:B------:R-:W3:Y:S01]  /*1a4e0*/  SHFL.DOWN PT, R81, R15, 0x4, 0x1f ;  /* 0x08801f000f517f89 */ /* 0x000ee200000e0000 */
[----:B--2---:R-:W-:Y:S01]  /*1a4f0*/  IMAD.IADD R83, R117, 0x1, R116 ;  /* 0x0000000175537824 */ /* 0x004fe200078e0274 */
[----:B------:R-:W-:-:S02]  /*1a500*/  I2FP.F32.S32 R80, R117 ;  /* 0x0000007500507245 */ /* 0x000fc40000201400 */
[----:B------:R-:W-:Y:S01]  /*1a510*/  I2FP.F32.S32 R116, R116 ;  /* 0x0000007400747245 */ /* 0x000fe20000201400 */
[C---:B-1----:R-:W-:Y:S01]  /*1a520*/  FADD.FTZ R124, -R82.reuse, R14 ;  /* 0x0000000e527c7221 */ /* 0x042fe20000010100 */
[----:B------:R-:W-:Y:S01]  /*1a530*/  I2FP.F32.S32 R13, R83 ;  /* 0x00000053000d7245 */ /* 0x000fe20000201400 */
[----:B------:R-:W1:Y:S01]  /*1a540*/  SHFL.DOWN PT, R117, R83, 0x2, 0x1f ;  /* 0x08401f0053757f89 */ /* 0x000e6200000e0000 */
[----:B------:R-:W-:Y:S01]  /*1a550*/  FMUL.FTZ R82, R82, R80 ;  /* 0x0000005052527220 */ /* 0x000fe20000410000 */
[----:B------:R-:W-:Y:S01]  /*1a560*/  FMUL.FTZ R124, R124, R124 ;  /* 0x0000007c7c7c7220 */ /* 0x000fe20000410000 */
[----:B0-----:R-:W0:Y:S01]  /*1a570*/  MUFU.RCP R0, R13 ;  /* 0x0000000d00007308 */ /* 0x001e220000001000 */
[----:B---3--:R-:W-:Y:S01]  /*1a580*/  FADD.FTZ R81, R81, R15 ;  /* 0x0000000f51517221 */ /* 0x008fe20000010000 */
[----:B------:R-:W-:Y:S01]  /*1a590*/  FFMA.FTZ R125, R116, R14, R82 ;  /* 0x0000000e747d7223 */ /* 0x000fe20000010052 */
[----:B------:R-:W-:-:S04]  /*1a5a0*/  FMUL.FTZ R124, R124, R116 ;  /* 0x000000747c7c7220 */ /* 0x000fc80000410000 */
[----:B------:R-:W-:Y:S01]  /*1a5b0*/  FMUL.FTZ R124, R124, R80 ;  /* 0x000000507c7c7220 */ /* 0x000fe20000410000 */
[----:B0-----:R-:W-:-:S03]  /*1a5c0*/  FMUL.FTZ R82, R0, R125 ;  /* 0x0000007d00527220 */ /* 0x001fc60000410000 */
[----:B------:R-:W-:Y:S01]  /*1a5d0*/  FFMA.FTZ R0, R0, R124, R81 ;  /* 0x0000007c00007223 */ /* 0x000fe20000010051 */
[----:B------:R-:W0:Y:S01]  /*1a5e0*/  S2R R125, SR_TID.X ;  /* 0x00000000007d7919 */ /* 0x000e220000002100 */
[-C--:B-1----:R-:W-:Y:S02]  /*1a5f0*/  IADD3 R83, PT, PT, R83, R117.reuse, RZ ;  /* 0x0000007553537210 */ /* 0x082fe40007ffe0ff */
[----:B------:R-:W-:Y:S01]  /*1a600*/  I2FP.F32.S32 R117, R117 ;  /* 0x0000007500757245 */ /* 0x000fe20000201400 */
[----:B------:R-:W1:Y:S01]  /*1a610*/  SHFL.DOWN PT, R124, R82, 0x2, 0x1f ;  /* 0x08401f00527c7f89 */ /* 0x000e6200000e0000 */
[----:B------:R-:W-:-:S03]  /*1a620*/  I2FP.F32.S32 R14, R83 ;  /* 0x00000053000e7245 */ /* 0x000fc60000201400 */
[----:B------:R-:W2:Y:S01]  /*1a630*/  SHFL.DOWN PT, R116, R83, 0x1, 0x1f ;  /* 0x08201f0053747f89 */ /* 0x000ea200000e0000 */
[----:B------:R-:W3:Y:S01]  /*1a640*/  MUFU.RCP R15, R14 ;  /* 0x0000000e000f7308 */ /* 0x000ee20000001000 */
[----:B-1----:R-:W-:Y:S01]  /*1a650*/  FMUL.FTZ R80, R124, R117 ;  /* 0x000000757c507220 */ /* 0x002fe20000410000 */
[----:B------:R-:W-:-:S03]  /*1a660*/  FADD.FTZ R124, R82, -R124 ;  /* 0x8000007c527c7221 */ /* 0x000fc60000010000 */
[----:B------:R-:W-:Y:S01]  /*1a670*/  FFMA.FTZ R80, R13, R82, R80 ;  /* 0x000000520d507223 */ /* 0x000fe20000010050 */
[----:B------:R-:W-:Y:S01]  /*1a680*/  FMUL.FTZ R124, R124, R124 ;  /* 0x0000007c7c7c7220 */ /* 0x000fe20000410000 */
[----:B--2---:R-:W-:Y:S01]  /*1a690*/  IMAD.IADD R83, R83, 0x1, R116 ;  /* 0x0000000153537824 */ /* 0x004fe200078e0274 */
[----:B------:R-:W-:Y:S01]  /*1a6a0*/  I2FP.F32.S32 R116, R116 ;  /* 0x0000007400747245 */ /* 0x000fe20000201400 */
[----:B---3--:R-:W-:Y:S01]  /*1a6b0*/  FMUL.FTZ R80, R15, R80 ;  /* 0x000000500f507220 */ /* 0x008fe20000410000 */
[----:B------:R-:W-:Y:S02]  /*1a6c0*/  FMUL.FTZ R124, R13, R124 ;  /* 0x0000007c0d7c7220 */ /* 0x000fe40000410000 */
[----:B------:R-:W1:Y:S01]  /*1a6d0*/  SHFL.DOWN PT, R13, R0, 0x2, 0x1f ;  /* 0x08401f00000d7f89 */ /* 0x000e6200000e0000 */
[----:B------:R-:W-:Y:S01]  /*1a6e0*/  I2FP.F32.S32 R83, R83 ;  /* 0x0000005300537245 */ /* 0x000fe20000201400 */
[----:B------:R-:W-:Y:S02]  /*1a6f0*/  FMUL.FTZ R117, R124, R117 ;  /* 0x000000757c757220 */ /* 0x000fe40000410000 */
[----:B------:R-:W2:Y:S03]  /*1a700*/  SHFL.DOWN PT, R81, R80, 0x1, 0x1f ;  /* 0x08201f0050517f89 */ /* 0x000ea600000e0000 */
[----:B------:R-:W3:Y:S01]  /*1a710*/  MUFU.RCP R83, R83 ;  /* 0x0000005300537308 */ /* 0x000ee20000001000 */
[----:B-1----:R-:W-:-:S04]  /*1a720*/  FADD.FTZ R124, R0, R13 ;  /* 0x0000000d007c7221 */ /* 0x002fc80000010000 */
[----:B------:R-:W-:Y:S01]  /*1a730*/  FFMA.FTZ R117, R15, R117, R124 ;  /* 0x000000750f757223 */ /* 0x000fe2000001007c */
[----:B--2---:R-:W-:-:S04]  /*1a740*/  FMUL.FTZ R82, R81, R116 ;  /* 0x0000007451527220 */ /* 0x004fc80000410000 */
[----:B------:R-:W1:Y:S01]  /*1a750*/  SHFL.DOWN PT, R15, R117, 0x1, 0x1f ;  /* 0x08201f00750f7f89 */ /* 0x000e6200000e0000 */
[----:B------:R-:W-:Y:S01]  /*1a760*/  FFMA.FTZ R82, R14, R80, R82 ;  /* 0x000000500e527223 */ /* 0x000fe20000010052 */
[----:B------:R-:W-:-:S03]  /*1a770*/  FADD.FTZ R80, R80, -R81 ;  /* 0x8000005150507221 */ /* 0x000fc60000010000 */
[----:B---3--:R-:W-:Y:S01]  /*1a780*/  FMUL.FTZ R82, R83, R82 ;  /* 0x0000005253527220 */ /* 0x008fe20000410000 */
[----:B------:R-:W-:-:S04]  /*1a790*/  FMUL.FTZ R81, R80, R80 ;  /* 0x0000005050517220 */ /* 0x000fc80000410000 */
[----:B------:R-:W-:Y:S01]  /*1a7a0*/  FMUL.FTZ R81, R14, R81 ;  /* 0x000000510e517220 */ /* 0x000fe20000410000 */
[----:B------:R-:W2:Y:S03]  /*1a7b0*/  SHFL.IDX PT, R82, R82, RZ, 0x1f ;  /* 0x00001fff52527589 */ /* 0x000ea600000e0000 */
[----:B------:R-:W-:Y:S02]  /*1a7c0*/  FMUL.FTZ R81, R81, R116 ;  /* 0x0000007451517220 */ /* 0x000fe40000410000 */
[----:B------:R-:W3:Y:S01]  /*1a7d0*/  LDC R116, c[0x0][0x448] ;  /* 0x00011200ff747b82 */ /* 0x000ee20000000800 */
[----:B-1----:R-:W-:Y:S01]  /*1a7e0*/  FADD.FTZ R14, R117, R15 ;  /* 0x0000000f750e7221 */ /* 0x002fe20000010000 */
[----:B------:R-:W-:-:S03]  /*1a7f0*/  MOV R117, UR16 ;  /* 0x0000001000757c02 */ /* 0x000fc60008000f00 */
[----:B------:R-:W-:-:S06]  /*1a800*/  FFMA.FTZ R83, R83, R81, R14 ;  /* 0x0000005153537223 */ /* 0x000fcc000001000e */
[----:B------:R-:W3:Y:S01]  /*1a810*/  SHFL.IDX PT, R83, R83, RZ, 0x1f ;  /* 0x00001fff53537589 */ /* 0x000ee200000e0000 */
[C---:B--2---:R-:W-:Y:S01]  /*1a820*/  FMUL.FTZ R13, R82.reuse, R82 ;  /* 0x00000052520d7220 */ /* 0x044fe20000410000 */
[----:B------:R-:W-:-:S04]  /*1a830*/  FSEL R0, R82, RZ, !P2 ;  /* 0x000000ff52007208 */ /* 0x000fc80005000000 */
[----:B------:R-:W-:Y:S02]  /*1a840*/  FSEL R13, R13, RZ, P2 ;  /* 0x000000ff0d0d7208 */ /* 0x000fe40001000000 */
[----:B0-----:R-:W-:-:S13]  /*1a850*/  ISETP.NE.AND P2, PT, R125, RZ, PT ;  /* 0x000000ff7d00720c */ /* 0x001fda0003f45270 */
[----:B------:R-:W0:Y:S01]  /*1a860*/  @!P2 LDC.64 R14, c[0x0][0x3c0] ;  /* 0x0000f000ff0eab82 */ /* 0x000e220000000a00 */
[----:B---3--:R-:W-:Y:S01]  /*1a870*/  FFMA.FTZ R116, R83, UR20, R116 ;  /* 0x0000001453747c23 */ /* 0x008fe20008010074 */
[----:B------:R-:W-:-:S03]  /*1a880*/  IMAD.U32 R83, RZ, RZ, UR16 ;  /* 0x00000010ff537e24 */ /* 0x000fc6000f8e00ff */
[----:B------:R-:W-:-:S03]  /*1a890*/  FADD.FTZ R13, R116, R13 ;  /* 0x0000000d740d7221 */ /* 0x000fc60000010000 */
[----:B------:R-:W1:Y:S03]  /*1a8a0*/  @!P2 LDC.64 R80, c[0x0][0x3c8] ;  /* 0x0000f200ff50ab82 */ /* 0x000e660000000a00 */
[----:B------:R-:W2:Y:S01]  /*1a8b0*/  MUFU.RSQ R13, R13 ;  /* 0x0000000d000d7308 */ /* 0x000ea20000001400 */
[----:B0-----:R-:W-:-:S05]  /*1a8c0*/  @!P2 IMAD.WIDE R14, R117, 0x4, R14 ;  /* 0x00000004750ea825 */ /* 0x001fca00078e020e */
[----:B------:R0:W-:Y:S01]  /*1a8d0*/  @!P2 STG.E desc[UR6][R14.64], R82 ;  /* 0x000000520e00a986 */ /* 0x0001e2000c101906 */
[----:B-1----:R-:W-:-:S05]  /*1a8e0*/  @!P2 IMAD.WIDE R80, R83, 0x4, R80 ;  /* 0x000000045350a825 */ /* 0x002fca00078e0250 */
[----:B--2---:R0:W-:Y:S01]  /*1a8f0*/  @!P2 STG.E desc[UR6][R80.64], R13 ;  /* 0x0000000d5000a986 */ /* 0x0041e2000c101906 */
[----:B------:R-:W-:Y:S05]  /*1a900*/  @!P0 BRA `(.L_x_25051) ;  /* 0x0000000000408947 */ /* 0x000fea0003800000 */
[----:B0-----:R-:W0:Y:S01]  /*1a910*/  LDC.64 R14, c[0x0][0x428] ;  /* 0x00010a00ff0e7b82 */ /* 0x001e220000000a00 */
[--C-:B------:R-:W-:Y:S01]  /*1a920*/  FADD.FTZ R80, R16, -R0.reuse ;  /* 0x8000000010507221 */ /* 0x100fe20000010000 */
[--C-:B------:R-:W-:Y:S01]  /*1a930*/  FADD.FTZ R82, R17, -R0.reuse ;  /* 0x8000000011527221 */ /* 0x100fe20000010000 */
[--C-:B------:R-:W-:Y:S02]  /*1a940*/  FADD.FTZ R116, R19, -R0.reuse ;  /* 0x8000000013747221 */ /* 0x100fe40000010000 */
[C---:B------:R-:W-:Y:S01]  /*1a950*/  FMUL.FTZ R81, R13.reuse, R80 ;  /* 0x000000500d517220 */ /* 0x040fe20000410000 */
[----:B------:R-:W-:Y:S01]  /*1a960*/  FADD.FTZ R80, R18, -R0 ;  /* 0x8000000012507221 */ /* 0x000fe20000010000 */
[C---:B------:R-:W-:Y:S01]  /*1a970*/  FMUL.FTZ R82, R13.reuse, R82 ;  /* 0x000000520d527220 */ /* 0x040fe20000410000 */
[C---:B------:R-:W-:Y:S02]  /*1a980*/  FMUL.FTZ R116, R13.reuse, R116 ;  /* 0x000000740d747220 */ /* 0x040fe40000410000 */
[----:B------:R-:W-:Y:S01]  /*1a990*/  FMUL.FTZ R83, R13, R80 ;  /* 0x000000500d537220 */ /* 0x000fe20000410000 */
[----:B------:R-:W-:Y:S01]  /*1a9a0*/  FFMA.FTZ R80, R81, R112, R52 ;  /* 0x0000007051507223 */ /* 0x000fe20000010034 */
[----:B------:R-:W-:-:S02]  /*1a9b0*/  FFMA.FTZ R81, R82, R113, R53 ;  /* 0x0000007152517223 */ /* 0x000fc40000010035 */
[----:B------:R-:W-:Y:S01]  /*1a9c0*/  FFMA.FTZ R82, R83, R114, R54 ;  /* 0x0000007253527223 */ /* 0x000fe20000010036 */
[----:B------:R-:W-:Y:S01]  /*1a9d0*/  FFMA.FTZ R83, R116, R115, R55 ;  /* 0x0000007374537223 */ /* 0x000fe20000010037 */
[C---:B0-----:R-:W-:Y:S01]  /*1a9e0*/  IMAD.WIDE.U32 R14, R2.reuse, 0x10, R14 ;  /* 0x00000010020e7825 */ /* 0x041fe200078e000e */
[----:B------:R-:W-:-:S04]  /*1a9f0*/  IADD3 R2, PT, PT, R2, 0x100, RZ ;  /* 0x0000010002027810 */ /* 0x000fc80007ffe0ff */
[----:B------:R1:W-:Y:S03]  /*1aa00*/  STG.E.128 desc[UR6][R14.64], R80 ;  /* 0x000000500e007986 */ /* 0x0003e6000c101d06 */
.L_x_25051:
[----:B------:R-:W-:Y:S05]  /*1aa10*/  BSYNC.RECONVERGENT B0 ;  /* 0x0000000000007941 */ /* 0x000fea0003800200 */
.L_x_25050:
[----:B------:R-:W-:Y:S01]  /*1aa20*/  ISETP.NE.AND P0, PT, R123, RZ, PT ;  /* 0x000000ff7b00720c */ /* 0x000fe20003f05270 */
[----:B------:R-:W-:-:S12]  /*1aa30*/  BSSY.RECONVERGENT B0, `(.L_x_25052) ;  /* 0x0000012000007945 */ /* 0x000fd80003800200 */
[----:B------:R-:W-:Y:S05]  /*1aa40*/  @!P0 BRA `(.L_x_25053) ;  /* 0x0000000000408947 */ /* 0x000fea0003800000 */
[----:B01----:R-:W0:Y:S01]  /*1aa50*/  LDC.64 R14, c[0x0][0x428] ;  /* 0x00010a00ff0e7b82 */ /* 0x003e220000000a00 */
        /* <DEDUP_REMOVED lines=12> */
[----:B0-----:R-:W-:-:S04]  /*1ab20*/  IMAD.WIDE.U32 R14, R2, 0x10, R14 ;  /* 0x00000010020e7825 */ /* 0x001fc800078e000e */
[----:B------:R-:W-:Y:S01]  /*1ab30*/  VIADD R2, R2, 0x100 ;  /* 0x0000010002027836 */ /* 0x000fe20000000000 */
[----:B------:R2:W-:Y:S06]  /*1ab40*/  STG.E.128 desc[UR6][R14.64], R80 ;  /* 0x000000500e007986 */ /* 0x0005ec000c101d06 */
.L_x_25053:
[----:B------:R-:W-:Y:S05]  /*1ab50*/  BSYNC.RECONVERGENT B0 ;  /* 0x0000000000007941 */ /* 0x000fea0003800200 */
.L_x_25052:
[----:B------:R-:W-:Y:S01]  /*1ab60*/  ISETP.NE.AND P0, PT, R122, RZ, PT ;  /* 0x000000ff7a00720c */ /* 0x000fe20003f05270 */
[----:B------:R-:W-:-:S12]  /*1ab70*/  BSSY.RECONVERGENT B0, `(.L_x_25054) ;  /* 0x0000012000007945 */ /* 0x000fd80003800200 */
[----:B------:R-:W-:Y:S05]  /*1ab80*/  @!P0 BRA `(.L_x_25055) ;  /* 0x0000000000408947 */ /* 0x000fea0003800000 */
[----:B012---:R-:W0:Y:S01]  /*1ab90*/  LDC.64 R14, c[0x0][0x428] ;  /* 0x00010a00ff0e7b82 */ /* 0x007e220000000a00 */
        /* <DEDUP_REMOVED lines=15> */
.L_x_25055:
[----:B------:R-:W-:Y:S05]  /*1ac90*/  BSYNC.RECONVERGENT B0 ;  /* 0x0000000000007941 */ /* 0x000fea0003800200 */
.L_x_25054:
[----:B------:R-:W-:Y:S01]  /*1aca0*/  ISETP.NE.AND P0, PT, R121, RZ, PT ;  /* 0x000000ff7900720c */ /* 0x000fe20003f05270 */
[----:B------:R-:W-:-:S12]  /*1acb0*/  BSSY.RECONVERGENT B0, `(.L_x_25056) ;  /* 0x0000012000007945 */ /* 0x000fd80003800200 */
[----:B------:R-:W-:Y:S05]  /*1acc0*/  @!P0 BRA `(.L_x_25057) ;  /* 0x0000000000408947 */ /* 0x000fea0003800000 */
[----:B0123--:R-:W0:Y:S01]  /*1acd0*/  LDC.64 R14, c[0x0][0x428] ;  /* 0x00010a00ff0e7b82 */ /* 0x00fe220000000a00 */
[--C-:B------:R-:W-:Y:S01]  /*1ace0*/  FADD.FTZ R80, R60, -R0.reuse ;  /* 0x800000003c507221 */ /* 0x100fe20000010000 */
[--C-:B------:R-:W-:Y:S01]  /*1acf0*/  FADD.FTZ R116, R62, -R0.reuse ;  /* 0x800000003e747221 */ /* 0x100fe20000010000 */
[--C-:B------:R-:W-:Y:S02]  /*1ad00*/  FADD.FTZ R122, R63, -R0.reuse ;  /* 0x800000003f7a7221 */ /* 0x100fe40000010000 */
[----:B------:R-:W-:Y:S01]  /*1ad10*/  FMUL.FTZ R81, R13, R80 ;  /* 0x000000500d517220 */ /* 0x000fe20000410000 */
[----:B------:R-:W-:Y:S01]  /*1ad20*/  FADD.FTZ R80, R61, -R0 ;  /* 0x800000003d507221 */ /* 0x000fe20000010000 */
[C---:B------:R-:W-:Y:S01]  /*1ad30*/  FMUL.FTZ R83, R13.reuse, R116 ;  /* 0x000000740d537220 */ /* 0x040fe20000410000 */
[C---:B------:R-:W-:Y:S02]  /*1ad40*/  FMUL.FTZ R122, R13.reuse, R122 ;  /* 0x0000007a0d7a7220 */ /* 0x040fe40000410000 */
[----:B------:R-:W-:Y:S01]  /*1ad50*/  FMUL.FTZ R82, R13, R80 ;  /* 0x000000500d527220 */ /* 0x000fe20000410000 */
[----:B------:R-:W-:-:S03]  /*1ad60*/  FFMA.FTZ R80, R81, R100, R40 ;  /* 0x0000006451507223 */ /* 0x000fc60000010028 */
[----:B------:R-:W-:Y:S01]  /*1ad70*/  FFMA.FTZ R81, R82, R101, R41 ;  /* 0x0000006552517223 */ /* 0x000fe20000010029 */
[----:B------:R-:W-:Y:S01]  /*1ad80*/  FFMA.FTZ R82, R83, R102, R42 ;  /* 0x0000006653527223 */ /* 0x000fe2000001002a */
[----:B------:R-:W-:Y:S01]  /*1ad90*/  FFMA.FTZ R83, R122, R103, R43 ;  /* 0x000000677a537223 */ /* 0x000fe2000001002b */
[----:B0-----:R-:W-:-:S04]  /*1ada0*/  IMAD.WIDE.U32 R14, R2, 0x10, R14 ;  /* 0x00000010020e7825 */ /* 0x001fc800078e000e */
[----:B------:R-:W-:Y:S01]  /*1adb0*/  VIADD R2, R2, 0x100 ;  /* 0x0000010002027836 */ /* 0x000fe20000000000 */
[----:B------:R4:W-:Y:S06]  /*1adc0*/  STG.E.128 desc[UR6][R14.64], R80 ;  /* 0x000000500e007986 */ /* 0x0009ec000c101d06 */
.L_x_25057:
[----:B------:R-:W-:Y:S05]  /*1add0*/  BSYNC.RECONVERGENT B0 ;  /* 0x0000000000007941 */ /* 0x000fea0003800200 */
.L_x_25056:
[----:B------:R-:W-:Y:S01]  /*1ade0*/  ISETP.NE.AND P0, PT, R120, RZ, PT ;  /* 0x000000ff7800720c */ /* 0x000fe20003f05270 */
[----:B------:R-:W-:-:S12]  /*1adf0*/  BSSY.RECONVERGENT B0, `(.L_x_25058) ;  /* 0x0000012000007945 */ /* 0x000fd80003800200 */
[----:B------:R-:W-:Y:S05]  /*1ae00*/  @!P0 BRA `(.L_x_25059) ;  /* 0x0000000000408947 */ /* 0x000fea0003800000 */
[----:B01234-:R-:W0:Y:S01]  /*1ae10*/  LDC.64 R14, c[0x0][0x428] ;  /* 0x00010a00ff0e7b82 */ /* 0x01fe220000000a00 */
        /* <DEDUP_REMOVED lines=12> */
[C---:B0-----:R-:W-:Y:S01]  /*1aee0*/  IMAD.WIDE.U32 R14, R2.reuse, 0x10, R14 ;  /* 0x00000010020e7825 */ /* 0x041fe200078e000e */
[----:B------:R-:W-:-:S04]  /*1aef0*/  IADD3 R2, PT, PT, R2, 0x100, RZ ;  /* 0x0000010002027810 */ /* 0x000fc80007ffe0ff */
[----:B------:R0:W-:Y:S03]  /*1af00*/  STG.E.128 desc[UR6][R14.64], R80 ;  /* 0x000000500e007986 */ /* 0x0001e6000c101d06 */
.L_x_25059:
[----:B------:R-:W-:Y:S05]  /*1af10*/  BSYNC.RECONVERGENT B0 ;  /* 0x0000000000007941 */ /* 0x000fea0003800200 */
.L_x_25058:
        /* <DEDUP_REMOVED lines=19> */
.L_x_25061:
[----:B------:R-:W-:Y:S05]  /*1b050*/  BSYNC.RECONVERGENT B0 ;  /* 0x0000000000007941 */ /* 0x000fea0003800200 */
.L_x_25060:
        /* <DEDUP_REMOVED lines=19> */
.L_x_25063:
[----:B------:R-:W-:Y:S05]  /*1b190*/  BSYNC.RECONVERGENT B0 ;  /* 0x0000000000007941 */ /* 0x000fea0003800200 */
.L_x_25062:
        /* <DEDUP_REMOVED lines=17> */
.L_x_25065:
[----:B------:R-:W-:Y:S05]  /*1b2b0*/  BSYNC.RECONVERGENT B0 ;  /* 0x0000000000007941 */ /* 0x000fea0003800200 */
.L_x_25064:
[----:B------:R-:W-:Y:S02]  /*1b2c0*/  UIADD3 UR16, UPT, UPT, UR16, UR12, URZ ;  /* 0x0000000c10107290 */ /* 0x000fe4000fffe0ff */
[----:B------:R-:W-:Y:S02]  /*1b2d0*/  UPLOP3.LUT UP2, UPT, UPT, UPT, UP2, 0x40, 0x4 ;  /* 0x000000000004789c */ /* 0x000fe40003f4e820 */
[----:B------:R-:W-:-:S09]  /*1b2e0*/  UISETP.GE.AND UP1, UPT, UR16, UR13, UPT ;  /* 0x0000000d1000728c */ /* 0x000fd2000bf26270 */
[----:B------:R-:W-:Y:S05]  /*1b2f0*/  BRA.U !UP1, `(.L_x_25066) ;  /* 0xfffffe5d096c7547 */ /* 0x000fea000b83ffff */
[----:B------:R-:W-:Y:S05]  /*1b300*/  EXIT ;  /* 0x000000000000794d */ /* 0x000fea0003800000 */
.L_x_25067:
        /* <DEDUP_REMOVED lines=15> */
.L_x_27612:


//--------------------- .text._ZN10layer_norm13ln_fwd_kernelINS_13Kernel_traitsIfffffjLj8192ELj1ELj1ELj8ELj16ENS_18Kernel_traits_baseILj8192EfffffjLj256EEEEELb1ELb0ELb0ELb1EEEvNS_9FwdParamsE --------------------------
	.section	.text._ZN10layer_norm13ln_fwd_kernelINS_13Kernel_traitsIfffffjLj8192ELj1ELj1ELj8ELj16ENS_18Kernel_traits_baseILj8192EfffffjLj256EEEEELb1ELb0ELb0ELb1EEEvNS_9FwdParamsE,"ax",@progbits
	.align	128
        .global         _ZN10layer_norm13ln_fwd_kernelINS_13Kernel_traitsIfffffjLj8192ELj1ELj1ELj8ELj16ENS_18Kernel_traits_baseILj8192EfffffjLj256EEEEELb1ELb0ELb0ELb1EEEvNS_9FwdParamsE
        .type           _ZN10layer_norm13ln_fwd_kernelINS_13Kernel_traitsIfffffjLj8192ELj1ELj1ELj8ELj16ENS_18Kernel_traits_baseILj8192EfffffjLj256EEEEELb1ELb0ELb0ELb1EEEvNS_9FwdParamsE,@function
        .size           _ZN10layer_norm13ln_fwd_kernelINS_13Kernel_traitsIfffffjLj8192ELj1ELj1ELj8ELj16ENS_18Kernel_traits_baseILj8192EfffffjLj256EEEEELb1ELb0ELb0ELb1EEEvNS_9FwdParamsE,(.L_x_27613 - _ZN10layer_norm13ln_fwd_kernelINS_13Kernel_traitsIfffffjLj8192ELj1ELj1ELj8ELj16ENS_18Kernel_traits_baseILj8192EfffffjLj256EEEEELb1ELb0ELb0ELb1EEEvNS_9FwdParamsE)
        .other          _ZN10layer_norm13ln_fwd_kernelINS_13Kernel_traitsIfffffjLj8192ELj1ELj1ELj8ELj16ENS_18Kernel_traits_baseILj8192EfffffjLj256EEEEELb1ELb0ELb0ELb1EEEvNS_9FwdParamsE,@"STO_CUDA_ENTRY STV_DEFAULT"
_ZN10layer_norm13ln_fwd_kernelINS_13Kernel_traitsIfffffjLj8192ELj1ELj1ELj8ELj16ENS_18Kernel_traits_baseILj8192EfffffjLj256EEEEELb1ELb0ELb0ELb1EEEvNS_9FwdParamsE:
.text._ZN10layer_norm13ln_fwd_kernelINS_13Kernel_traitsIfffffjLj8192ELj1ELj1ELj8ELj16ENS_18Kernel_traits_baseILj8192EfffffjLj256EEEEELb1ELb0ELb0ELb1EEEvNS_9FwdParamsE:
        /* <DEDUP_REMOVED lines=66> */
.L_x_25068:
        /* <DEDUP_REMOVED lines=26> */
.L_x_25069:
[----:B------:R-:W1:Y:S02]  /*05c0*/  LDCU UR4, c[0x0][0x384] ;  /* 0x00007080ff0477ac */ /* 0x000e640008000800 */
[----:B-1----:R-:W-:-:S06]  /*05d0*/  UISETP.GE.AND UP0, UPT, UR18, UR4, UPT ;  /* 0x000000041200728c */ /* 0x002fcc000bf06270 */
[----:B------:R-:W-:-:S13]  /*05e0*/  PLOP3.LUT P0, PT, PT, PT, UP0, 0x80, 0x8 ;  /* 0x000000000008781c */ /* 0x000fda0003f0f008 */
[----:B------:R-:W-:Y:S05]  /*05f0*/  @P0 EXIT ;  /* 0x000000000000094d */ /* 0x000fea0003800000 */
[----:B------:R-:W-:Y:S01]  /*0600*/  IMAD.HI.U32 R0, R88, -0x326172a9, RZ ;  /* 0xcd9e8d5758007827 */ /* 0x000fe200078e00ff */
[----:B------:R-:W-:-:S03]  /*0610*/  UIADD3 UR4, UPT, UPT, UR12, -0x700cb87f, URZ ;  /* 0x8ff347810c047890 */ /* 0x000fc6000fffe0ff */
[----:B------:R-:W-:Y:S01]  /*0620*/  HFMA2 R92, -RZ, RZ, 0, 0 ;  /* 0x00000000ff5c7431 */ /* 0x000fe200000001ff */
[----:B------:R-:W-:Y:S01]  /*0630*/  LOP3.LUT R106, R106, 0x3, RZ, 0xc0, !PT ;  /* 0x000000036a6a7812 */ /* 0x000fe200078ec0ff */
[----:B0-----:R-:W-:Y:S01]  /*0640*/  IMAD.HI.U32 R2, R110, -0x2daee0ad, RZ ;  /* 0xd2511f536e027827 */ /* 0x001fe200078e00ff */
[----:B------:R-:W-:Y:S01]  /*0650*/  LOP3.LUT R0, R89, UR12, R0, 0x96, !PT ;  /* 0x0000000c59007c12 */ /* 0x000fe2000f8e9600 */
[----:B------:R-:W0:Y:S02]  /*0660*/  LDCU UR19, c[0x0][0x388] ;  /* 0x00007100ff1377ac */ /* 0x000e240008000800 */
[----:B------:R-:W-:Y:S01]  /*0670*/  IMAD R68, R88, -0x326172a9, RZ ;  /* 0xcd9e8d5758447824 */ /* 0x000fe200078e02ff */
[----:B------:R-:W-:Y:S01]  /*0680*/  LOP3.LUT R2, R2, UR13, RZ, 0x3c, !PT ;  /* 0x0000000d02027c12 */ /* 0x000fe2000f8e3cff */
[----:B------:R-:W-:Y:S01]  /*0690*/  IMAD R70, R110, -0x2daee0ad, RZ ;  /* 0xd2511f536e467824 */ /* 0x000fe200078e02ff */
[----:B------:R-:W1:Y:S01]  /*06a0*/  LDCU.U8 UR38, c[0x0][0x410] ;  /* 0x00008200ff2677ac */ /* 0x000e620008000000 */
[----:B------:R-:W-:Y:S01]  /*06b0*/  IMAD.HI.U32 R69, R0, -0x2daee0ad, RZ ;  /* 0xd2511f5300457827 */ /* 0x000fe200078e00ff */
[----:B------:R-:W-:-:S03]  /*06c0*/  UPLOP3.LUT UP2, UPT, UPT, UPT, UPT, 0x40, 0x4 ;  /* 0x000000000004789c */ /* 0x000fc60003f4e870 */
[----:B------:R-:W-:Y:S01]  /*06d0*/  IMAD.HI.U32 R3, R2, -0x326172a9, RZ ;  /* 0xcd9e8d5702037827 */ /* 0x000fe200078e00ff */
[----:B------:R-:W-:-:S03]  /*06e0*/  LOP3.LUT R69, R70, UR7, R69, 0x96, !PT ;  /* 0x0000000746457c12 */ /* 0x000fc6000f8e9645 */
[----:B------:R-:W-:Y:S01]  /*06f0*/  IMAD R71, R2, -0x326172a9, RZ ;  /* 0xcd9e8d5702477824 */ /* 0x000fe200078e02ff */
[----:B------:R-:W-:Y:S01]  /*0700*/  LOP3.LUT R3, R68, UR6, R3, 0x96, !PT ;  /* 0x0000000644037c12 */ /* 0x000fe2000f8e9603 */
[----:B------:R-:W-:Y:S01]  /*0710*/  IMAD R73, R0, -0x2daee0ad, RZ ;  /* 0xd2511f5300497824 */ /* 0x000fe200078e02ff */
[----:B------:R-:W2:Y:S01]  /*0720*/  LDCU.64 UR6, c[0x0][0x3e0] ;  /* 0x00007c00ff0677ac */ /* 0x000ea20008000a00 */
        /* <DEDUP_REMOVED lines=10> */
[----:B--2---:R-:W-:Y:S02]  /*07d0*/  UISETP.NE.U32.AND UP0, UPT, UR6, URZ, UPT ;  /* 0x000000ff0600728c */ /* 0x004fe4000bf05070 */
[----:B------:R-:W-:Y:S01]  /*07e0*/  IMAD R71, R2, -0x326172a9, RZ ;  /* 0xcd9e8d5702477824 */ /* 0x000fe200078e02ff */
[----:B------:R-:W-:Y:S01]  /*07f0*/  LOP3.LUT R3, R68, UR9, R3, 0x96, !PT ;  /* 0x0000000944037c12 */ /* 0x000fe2000f8e9603 */
[----:B------:R-:W-:Y:S01]  /*0800*/  IMAD R73, R0, -0x2daee0ad, RZ ;  /* 0xd2511f5300497824 */ /* 0x000fe200078e02ff */
[----:B------:R-:W2:Y:S01]  /*0810*/  LDCU UR9, c[0x0][0x408] ;  /* 0x00008100ff0977ac */ /* 0x000ea20008000800 */
[----:B------:R-:W-:Y:S01]  /*0820*/  IMAD.HI.U32 R0, R69, -0x326172a9, RZ ;  /* 0xcd9e8d5745007827 */ /* 0x000fe200078e00ff */
[----:B------:R-:W-:-:S03]  /*0830*/  UISETP.NE.AND.EX UP0, UPT, UR7, URZ, UPT, UP0 ;  /* 0x000000ff0700728c */ /* 0x000fc6000bf05300 */
        /* <DEDUP_REMOVED lines=38> */
.L_x_25281:
[----:B------:R-:W0:Y:S01]  /*0aa0*/  @UP0 LDCU.64 UR4, c[0x0][0x3e0] ;  /* 0x00007c00ff0407ac */ /* 0x000e220008000a00 */
[----:B------:R-:W1:Y:S01]  /*0ab0*/  S2R R95, SR_TID.X ;  /* 0x00000000005f7919 */ /* 0x000e620000002100 */
[----:B--2---:R-:W2:Y:S01]  /*0ac0*/  LDC.64 R86, c[0x0][0x390] ;  /* 0x0000e400ff567b82 */ /* 0x004ea20000000a00 */
[----:B------:R-:W-:Y:S01]  /*0ad0*/  PLOP3.LUT P0, PT, PT, PT, UP0, 0x80, 0x8 ;  /* 0x000000000008781c */ /* 0x000fe20003f0f008 */
[----:B------:R-:W-:-:S04]  /*0ae0*/  UIMAD UR6, UR18, UR19, URZ ;  /* 0x00000013120672a4 */ /* 0x000fc8000f8e02ff */
[----:B------:R-:W-:-:S04]  /*0af0*/  USHF.R.S32.HI UR7, URZ, 0x1f, UR6 ;  /* 0x0000001fff077899 */ /* 0x000fc80008011406 */
[----:B------:R-:W-:Y:S02]  /*0b00*/  ULEA.HI UR7, UR7, UR6, URZ, 0x2 ;  /* 0x0000000607077291 */ /* 0x000fe4000f8f10ff */
[----:B0-----:R-:W-:-:S04]  /*0b10*/  @UP0 UIMAD.WIDE UR4, UR18, 0x4, UR4 ;  /* 0x00000004120408a5 */ /* 0x001fc8000f8e0204 */
[----:B------:R-:W-:Y:S02]  /*0b20*/  MOV R0, UR7 ;  /* 0x0000000700007c02 */ /* 0x000fe40008000f00 */
[----:B------:R-:W-:Y:S02]  /*0b30*/  IMAD.U32 R2, RZ, RZ, UR4 ;  /* 0x00000004ff027e24 */ /* 0x000fe4000f8e00ff */
[----:B------:R-:W-:-:S05]  /*0b40*/  IMAD.U32 R3, RZ, RZ, UR5 ;  /* 0x00000005ff037e24 */ /* 0x000fca000f8e00ff */
[----:B------:R-:W3:Y:S01]  /*0b50*/  @P0 LDG.E R2, desc[UR10][R2.64] ;  /* 0x0000000a02020981 */ /* 0x000ee2000c1e1900 */
[----:B-1----:R-:W-:-:S05]  /*0b60*/  LEA.HI.SX32 R93, R0, R95, 0x1e ;  /* 0x0000005f005d7211 */ /* 0x002fca00078ff2ff */
[----:B--2---:R-:W-:-:S06]  /*0b70*/  IMAD.WIDE.U32 R68, R93, 0x10, R86 ;  /* 0x000000105d447825 */ /* 0x004fcc00078e0056 */
[----:B-----5:R-:W5:Y:S01]  /*0b80*/  LDG.E.128 R68, desc[UR10][R68.64] ;  /* 0x0000000a44447981 */ /* 0x020f62000c1e1d00 */
        /* <DEDUP_REMOVED lines=11> */
[----:B------:R-:W-:Y:S02]  /*0c40*/  UIADD3 UR32, UPT, UPT, UR13, 0x32370b8f, URZ ;  /* 0x32370b8f0d207890 */ /* 0x000fe4000fffe0ff */
[----:B------:R-:W-:-:S02]  /*0c50*/  UIADD3 UR33, UPT, UPT, UR12, 0x1715609d, URZ ;  /* 0x1715609d0c217890 */ /* 0x000fc4000fffe0ff */
[----:B------:R-:W-:Y:S02]  /*0c60*/  UIADD3 UR34, UPT, UPT, UR13, 0x1fd5c5a3, URZ ;  /* 0x1fd5c5a30d227890 */ /* 0x000fe4000fffe0ff */
[----:B------:R-:W-:Y:S02]  /*0c70*/  UIADD3 UR35, UPT, UPT, UR12, -0x255992d5, URZ ;  /* 0xdaa66d2b0c237890 */ /* 0x000fe4000fffe0ff */
        /* <DEDUP_REMOVED lines=17> */
.L_x_27448:
[----:B------:R-:W-:Y:S05]  /*0d90*/  BRX R2 -0xda0                                          (*"BRANCH_TARGETS .L_x_27449,.L_x_27450,.L_x_27451"*) ;  /* 0xfffffff002987949 */ /* 0x000fea000383ffff */
.L_x_27451:
[----:B------:R-:W-:Y:S01]  /*0da0*/  VIADD R2, R106, 0x1 ;  /* 0x000000016a027836 */ /* 0x000fe20000000000 */
[----:B------:R-:W-:Y:S01]  /*0db0*/  MOV R3, R91 ;  /* 0x0000005b00037202 */ /* 0x000fe20000000f00 */
[----:B------:R-:W-:Y:S01]  /*0dc0*/  IMAD.MOV.U32 R76, RZ, RZ, R104 ;  /* 0x000000ffff4c7224 */ /* 0x000fe200078e0068 */
[----:B------:R-:W-:Y:S06]  /*0dd0*/  BRA `(.L_x_25071) ;  /* 0x0000000000e87947 */ /* 0x000fec0003800000 */
.L_x_27449:
[----:B------:R-:W-:Y:S01]  /*0de0*/  IMAD.MOV.U32 R76, RZ, RZ, R104 ;  /* 0x000000ffff4c7224 */ /* 0x000fe200078e0068 */
[----:B------:R-:W-:Y:S01]  /*0df0*/  MOV R3, R90 ;  /* 0x0000005a00037202 */ /* 0x000fe20000000f00 */
[----:B------:R-:W-:Y:S01]  /*0e00*/  IMAD.MOV.U32 R2, RZ, RZ, 0x3 ;  /* 0x00000003ff027424 */ /* 0x000fe200078e00ff */
[----:B------:R-:W-:Y:S06]  /*0e10*/  BRA `(.L_x_25071) ;  /* 0x0000000000d87947 */ /* 0x000fec0003800000 */
.L_x_27450:
        /* <DEDUP_REMOVED lines=12> */
.L_x_25072:
        /* <DEDUP_REMOVED lines=39> */
[----:B------:R-:W-:Y:S01]  /*1150*/  IMAD.MOV.U32 R94, RZ, RZ, R78 ;  /* 0x000000ffff5e7224 */ /* 0x000fe200078e004e */
[----:B------:R-:W-:Y:S01]  /*1160*/  LOP3.LUT R90, R90, UR28, R77, 0x96, !PT ;  /* 0x0000001c5a5a7c12 */ /* 0x000fe2000f8e964d */
[----:B------:R-:W-:-:S07]  /*1170*/  IMAD.MOV.U32 R2, RZ, RZ, RZ ;  /* 0x000000ffff027224 */ /* 0x000fce00078e00ff */
.L_x_25071:
        /* <DEDUP_REMOVED lines=22> */
.L_x_25074:
        /* <DEDUP_REMOVED lines=12> */
.L_x_25075:
        /* <DEDUP_REMOVED lines=43> */
.L_x_25073:
        /* <DEDUP_REMOVED lines=20> */
.L_x_25077:
        /* <DEDUP_REMOVED lines=12> */
.L_x_25078:
        /* <DEDUP_REMOVED lines=43> */
.L_x_25076:
        /* <DEDUP_REMOVED lines=20> */
.L_x_25080:
        /* <DEDUP_REMOVED lines=12> */
.L_x_25081:
        /* <DEDUP_REMOVED lines=43> */
.L_x_25079:
        /* <DEDUP_REMOVED lines=9> */
.L_x_25070:
        /* <DEDUP_REMOVED lines=15> */
.L_x_25084:
        /* <DEDUP_REMOVED lines=12> */
.L_x_25085:
        /* <DEDUP_REMOVED lines=42> */
.L_x_25083:
[----:B------:R-:W-:Y:S01]  /*2490*/  ISETP.NE.AND P1, PT, R72, 0x1, PT ;  /* 0x000000014800780c */ /* 0x000fe20003f25270 */
[----:B-----5:R-:W-:Y:S01]  /*24a0*/  FMUL.FTZ R68, R68, UR6 ;  /* 0x0000000644447c20 */ /* 0x020fe20008410000 */
[----:B------:R-:W-:Y:S01]  /*24b0*/  I2FP.F32.U32 R3, R2 ;  /* 0x0000000200037245 */ /* 0x000fe20000201000 */
[----:B------:R-:W-:Y:S01]  /*24c0*/  UMOV UR4, UR8 ;  /* 0x0000000800047c82 */ /* 0x000fe20008000000 */
[----:B------:R-:W-:Y:S01]  /*24d0*/  UMOV UR5, UR9 ;  /* 0x0000000900057c82 */ /* 0x000fe20008000000 */
[----:B------:R-:W-:Y:S02]  /*24e0*/  HFMA2 R73, -RZ, RZ, 0, 1.1920928955078125e-07 ;  /* 0x00000002ff497431 */ /* 0x000fe400000001ff */
        /* <DEDUP_REMOVED lines=13> */
.L_x_25087:
        /* <DEDUP_REMOVED lines=12> */
.L_x_25088:
        /* <DEDUP_REMOVED lines=43> */
.L_x_25086:
        /* <DEDUP_REMOVED lines=17> */
.L_x_25090:
        /* <DEDUP_REMOVED lines=12> */
.L_x_25091:
        /* <DEDUP_REMOVED lines=43> */
.L_x_25089:
[----:B------:R-:W-:Y:S01]  /*2db0*/  ISETP.NE.AND P3, PT, R72, 0x1, PT ;  /* 0x000000014800780c */ /* 0x000fe20003f65270 */
[----:B------:R-:W-:Y:S01]  /*2dc0*/  FMUL.FTZ R70, R70, UR6 ;  /* 0x0000000646467c20 */ /* 0x000fe20008410000 */
        /* <DEDUP_REMOVED lines=15> */
.L_x_25093:
        /* <DEDUP_REMOVED lines=12> */
.L_x_25094:
        /* <DEDUP_REMOVED lines=43> */
.L_x_25092:
        /* <DEDUP_REMOVED lines=10> */
.L_x_25082:
[----:B------:R-:W0:Y:S01]  /*32d0*/  LDC.64 R2, c[0x0][0x3a8] ;  /* 0x0000ea00ff027b82 */ /* 0x000e220000000a00 */
[----:B------:R-:W-:Y:S02]  /*32e0*/  SEL R72, RZ, 0x1000000, !P3 ;  /* 0x01000000ff487807 */ /* 0x000fe40005800000 */
[----:B------:R-:W-:Y:S02]  /*32f0*/  SEL R73, RZ, 0x10000, !P2 ;  /* 0x00010000ff497807 */ /* 0x000fe40005000000 */
[----:B------:R-:W-:Y:S02]  /*3300*/  SEL R74, RZ, 0x100, !P1 ;  /* 0x00000100ff4a7807 */ /* 0x000fe40004800000 */
[----:B------:R-:W-:Y:S01]  /*3310*/  IADD3 R105, PT, PT, R93, 0x100, RZ ;  /* 0x000001005d697810 */ /* 0x000fe20007ffe0ff */
        /* <DEDUP_REMOVED lines=29> */
.L_x_25097:
        /* <DEDUP_REMOVED lines=12> */
.L_x_25098:
        /* <DEDUP_REMOVED lines=43> */
.L_x_25096:
[----:B------:R-:W-:Y:S01]  /*3860*/  I2FP.F32.U32 R79, R79 ;  /* 0x0000004f004f7245 */ /* 0x000fe20000201000 */
[----:B-----5:R-:W-:Y:S01]  /*3870*/  FMUL.FTZ R72, R72, UR6 ;  /* 0x0000000648487c20 */ /* 0x020fe20008410000 */
[----:B------:R-:W-:Y:S01]  /*3880*/  ISETP.NE.AND P1, PT, R77, 0x1, PT ;  /* 0x000000014d00780c */ /* 0x000fe20003f25270 */
[----:B------:R-:W-:Y:S02]  /*3890*/  IMAD.MOV.U32 R76, RZ, RZ, R94 ;  /* 0x000000ffff4c7224 */ /* 0x000fe400078e005e */
[----:B------:R-:W-:Y:S01]  /*38a0*/  FFMA.FTZ R79, R79, R0, 1.1641532182693481445e-10 ;  /* 0x2f0000004f4f7423 */ /* 0x000fe20000010000 */
[----:B------:R-:W-:-:S04]  /*38b0*/  FMUL.FTZ R72, R72, UR5 ;  /* 0x0000000548487c20 */ /* 0x000fc80008410000 */
[----:B------:R-:W-:-:S04]  /*38c0*/  FSETP.GTU.FTZ.AND P0, PT, R79, UR4, PT ;  /* 0x000000044f007c0b */ /* 0x000fc8000bf1c000 */
        /* <DEDUP_REMOVED lines=13> */
.L_x_25100:
        /* <DEDUP_REMOVED lines=12> */
.L_x_25101:
        /* <DEDUP_REMOVED lines=43> */
.L_x_25099:
        /* <DEDUP_REMOVED lines=20> */
.L_x_25103:
        /* <DEDUP_REMOVED lines=12> */
.L_x_25104:
        /* <DEDUP_REMOVED lines=43> */
.L_x_25102:
        /* <DEDUP_REMOVED lines=20> */
.L_x_25106:
        /* <DEDUP_REMOVED lines=12> */
.L_x_25107:
        /* <DEDUP_REMOVED lines=43> */
.L_x_25105:
        /* <DEDUP_REMOVED lines=9> */
.L_x_25095:
        /* <DEDUP_REMOVED lines=15> */
.L_x_25110:
        /* <DEDUP_REMOVED lines=12> */
.L_x_25111:
        /* <DEDUP_REMOVED lines=43> */
.L_x_25109:
[----:B------:R-:W-:Y:S01]  /*4b60*/  ISETP.NE.AND P1, PT, R79, 0x1, PT ;  /* 0x000000014f00780c */ /* 0x000fe20003f25270 */
[----:B-----5:R-:W-:Y:S01]  /*4b70*/  FMUL.FTZ R72, R72, UR6 ;  /* 0x0000000648487c20 */ /* 0x020fe20008410000 */
        /* <DEDUP_REMOVED lines=15> */
.L_x_25113:
        /* <DEDUP_REMOVED lines=12> */
.L_x_25114:
        /* <DEDUP_REMOVED lines=43> */
.L_x_25112:
        /* <DEDUP_REMOVED lines=17> */
.L_x_25116:
        /* <DEDUP_REMOVED lines=12> */
.L_x_25117:
        /* <DEDUP_REMOVED lines=43> */
.L_x_25115:
[----:B------:R-:W-:Y:S01]  /*5460*/  ISETP.NE.AND P3, PT, R77, 0x1, PT ;  /* 0x000000014d00780c */ /* 0x000fe20003f65270 */
[----:B------:R-:W-:Y:S01]  /*5470*/  FMUL.FTZ R74, R74, UR6 ;  /* 0x000000064a4a7c20 */ /* 0x000fe20008410000 */
[----:B------:R-:W-:Y:S01]  /*5480*/  I2FP.F32.U32 R73, R73 ;  /* 0x0000004900497245 */ /* 0x000fe20000201000 */
[----:B------:R-:W-:Y:S02]  /*5490*/  IMAD.MOV.U32 R101, RZ, RZ, 0x2 ;  /* 0x00000002ff657424 */ /* 0x000fe400078e00ff */
        /* <DEDUP_REMOVED lines=13> */
.L_x_25119:
        /* <DEDUP_REMOVED lines=12> */
.L_x_25120:
        /* <DEDUP_REMOVED lines=43> */
.L_x_25118:
        /* <DEDUP_REMOVED lines=10> */
.L_x_25108:
[----:B------:R-:W-:Y:S01]  /*5980*/  SEL R76, RZ, 0x1000000, !P3 ;  /* 0x01000000ff4c7807 */ /* 0x000fe20005800000 */
[----:B------:R-:W-:Y:S01]  /*5990*/  IMAD.WIDE.U32 R96, R105, 0x4, R84 ;  /* 0x0000000469607825 */ /* 0x000fe200078e0054 */
[----:B------:R-:W-:Y:S02]  /*59a0*/  SEL R77, RZ, 0x10000, !P2 ;  /* 0x00010000ff4d7807 */ /* 0x000fe40005000000 */
[----:B------:R-:W-:Y:S02]  /*59b0*/  SEL R79, RZ, 0x100, !P1 ;  /* 0x00000100ff4f7807 */ /* 0x000fe40004800000 */
[----:B------:R-:W-:Y:S02]  /*59c0*/  SEL R80, RZ, 0x1, !P0 ;  /* 0x00000001ff507807 */ /* 0x000fe40004000000 */
[----:B------:R-:W-:Y:S01]  /*59d0*/  IADD3 R79, PT, PT, R79, R76, R77 ;  /* 0x0000004c4f4f7210 */ /* 0x000fe20007ffe04d */
[----:B------:R-:W-:Y:S01]  /*59e0*/  IMAD.WIDE.U32 R76, R105, 0x10, R2 ;  /* 0x00000010694c7825 */ /* 0x000fe200078e0002 */
[----:B------:R-:W-:-:S03]  /*59f0*/  IADD3 R107, PT, PT, R93, 0x200, RZ ;  /* 0x000002005d6b7810 */ /* 0x000fc60007ffe0ff */
[----:B------:R-:W-:Y:S01]  /*5a00*/  IMAD.IADD R79, R79, 0x1, R80 ;  /* 0x000000014f4f7824 */ /* 0x000fe200078e0250 */
[----:B------:R0:W-:Y:S01]  /*5a10*/  STG.E.128 desc[UR10][R76.64], R72 ;  /* 0x000000484c007986 */ /* 0x0001e2000c101d0a */
        /* <DEDUP_REMOVED lines=22> */
.L_x_25123:
        /* <DEDUP_REMOVED lines=12> */
.L_x_25124:
        /* <DEDUP_REMOVED lines=42> */
.L_x_25122:
        /* <DEDUP_REMOVED lines=20> */
.L_x_25126:
        /* <DEDUP_REMOVED lines=12> */
.L_x_25127:
        /* <DEDUP_REMOVED lines=43> */
.L_x_25125:
        /* <DEDUP_REMOVED lines=20> */
.L_x_25129:
        /* <DEDUP_REMOVED lines=12> */
.L_x_25130:
        /* <DEDUP_REMOVED lines=43> */
.L_x_25128:
        /* <DEDUP_REMOVED lines=20> */
.L_x_25132:
        /* <DEDUP_REMOVED lines=12> */
.L_x_25133:
        /* <DEDUP_REMOVED lines=43> */
.L_x_25131:
        /* <DEDUP_REMOVED lines=9> */
.L_x_25121:
        /* <DEDUP_REMOVED lines=15> */
.L_x_25136:
        /* <DEDUP_REMOVED lines=12> */
.L_x_25137:
        /* <DEDUP_REMOVED lines=42> */
.L_x_25135:
[----:B------:R-:W-:Y:S01]  /*71d0*/  ISETP.NE.AND P1, PT, R79, 0x1, PT ;  /* 0x000000014f00780c */ /* 0x000fe20003f25270 */
[----:B------:R-:W-:Y:S01]  /*71e0*/  IMAD.MOV.U32 R78, RZ, RZ, 0x2 ;  /* 0x00000002ff4e7424 */ /* 0x000fe200078e00ff */
[----:B------:R-:W-:Y:S01]  /*71f0*/  I2FP.F32.U32 R77, R76 ;  /* 0x0000004c004d7245 */ /* 0x000fe20000201000 */
[----:B-----5:R-:W-:-:S04]  /*7200*/  FMUL.FTZ R76, R80, UR6 ;  /* 0x00000006504c7c20 */ /* 0x020fc80008410000 */
[----:B------:R-:W-:Y:S01]  /*7210*/  FFMA.FTZ R77, R77, R0, 1.1641532182693481445e-10 ;  /* 0x2f0000004d4d7423 */ /* 0x000fe20000010000 */
[----:B------:R-:W-:-:S04]  /*7220*/  FMUL.FTZ R76, R76, UR5 ;  /* 0x000000054c4c7c20 */ /* 0x000fc80008410000 */
        /* <DEDUP_REMOVED lines=11> */
.L_x_25139:
        /* <DEDUP_REMOVED lines=12> */
.L_x_25140:
        /* <DEDUP_REMOVED lines=43> */
.L_x_25138:
        /* <DEDUP_REMOVED lines=17> */
.L_x_25142:
        /* <DEDUP_REMOVED lines=12> */
.L_x_25143:
        /* <DEDUP_REMOVED lines=43> */
.L_x_25141:
        /* <DEDUP_REMOVED lines=17> */
.L_x_25145:
        /* <DEDUP_REMOVED lines=12> */
.L_x_25146:
        /* <DEDUP_REMOVED lines=43> */
.L_x_25144:
        /* <DEDUP_REMOVED lines=10> */
.L_x_25134:
        /* <DEDUP_REMOVED lines=8> */
[----:B------:R0:W-:Y:S04]  /*8070*/  STG.E.128 desc[UR10][R96.64], R76 ;  /* 0x0000004c60007986 */ /* 0x0001e8000c101d0a */
[----:B------:R-:W-:-:S02]  /*8080*/  IMAD.IADD R101, R80, 0x1, R83 ;  /* 0x0000000150657824 */ /* 0x000fc400078e0253 */
        /* <DEDUP_REMOVED lines=22> */
.L_x_25149:
        /* <DEDUP_REMOVED lines=12> */
.L_x_25150:
        /* <DEDUP_REMOVED lines=43> */
.L_x_25148:
        /* <DEDUP_REMOVED lines=20> */
.L_x_25152:
        /* <DEDUP_REMOVED lines=12> */
.L_x_25153:
        /* <DEDUP_REMOVED lines=43> */
.L_x_25151:
        /* <DEDUP_REMOVED lines=20> */
.L_x_25155:
        /* <DEDUP_REMOVED lines=12> */
.L_x_25156:
        /* <DEDUP_REMOVED lines=43> */
.L_x_25154:
        /* <DEDUP_REMOVED lines=20> */
.L_x_25158:
        /* <DEDUP_REMOVED lines=12> */
.L_x_25159:
        /* <DEDUP_REMOVED lines=43> */
.L_x_25157:
        /* <DEDUP_REMOVED lines=9> */
.L_x_25147:
        /* <DEDUP_REMOVED lines=15> */
.L_x_25162:
        /* <DEDUP_REMOVED lines=12> */
.L_x_25163:
        /* <DEDUP_REMOVED lines=42> */
.L_x_25161:
        /* <DEDUP_REMOVED lines=17> */
.L_x_25165:
        /* <DEDUP_REMOVED lines=12> */
.L_x_25166:
        /* <DEDUP_REMOVED lines=43> */
.L_x_25164:
        /* <DEDUP_REMOVED lines=17> */
.L_x_25168:
        /* <DEDUP_REMOVED lines=12> */
.L_x_25169:
        /* <DEDUP_REMOVED lines=43> */
.L_x_25167:
        /* <DEDUP_REMOVED lines=17> */
.L_x_25171:
        /* <DEDUP_REMOVED lines=12> */
.L_x_25172:
        /* <DEDUP_REMOVED lines=43> */
.L_x_25170:
        /* <DEDUP_REMOVED lines=10> */
.L_x_25160:
        /* <DEDUP_REMOVED lines=32> */
.L_x_25175:
        /* <DEDUP_REMOVED lines=12> */
.L_x_25176:
        /* <DEDUP_REMOVED lines=43> */
.L_x_25174:
        /* <DEDUP_REMOVED lines=20> */
.L_x_25178:
        /* <DEDUP_REMOVED lines=12> */
.L_x_25179:
        /* <DEDUP_REMOVED lines=43> */
.L_x_25177:
        /* <DEDUP_REMOVED lines=20> */
.L_x_25181:
        /* <DEDUP_REMOVED lines=12> */
.L_x_25182:
        /* <DEDUP_REMOVED lines=43> */
.L_x_25180:
        /* <DEDUP_REMOVED lines=20> */
.L_x_25184:
        /* <DEDUP_REMOVED lines=12> */
.L_x_25185:
        /* <DEDUP_REMOVED lines=43> */
.L_x_25183:
        /* <DEDUP_REMOVED lines=9> */
.L_x_25173:
        /* <DEDUP_REMOVED lines=15> */
.L_x_25188:
        /* <DEDUP_REMOVED lines=12> */
.L_x_25189:
        /* <DEDUP_REMOVED lines=43> */
.L_x_25187:
[----:B------:R-:W-:Y:S01]  /*bee0*/  ISETP.NE.AND P1, PT, R103, 0x1, PT ;  /* 0x000000016700780c */ /* 0x000fe20003f25270 */
[----:B-----5:R-:W-:Y:S01]  /*bef0*/  FMUL.FTZ R96, R96, UR6 ;  /* 0x0000000660607c20 */ /* 0x020fe20008410000 */
[----:B------:R-:W-:Y:S01]  /*bf00*/  I2FP.F32.U32 R101, R100 ;  /* 0x0000006400657245 */ /* 0x000fe20000201000 */
[----:B------:R-:W-:Y:S01]  /*bf10*/  IMAD.MOV.U32 R100, RZ, RZ, R94 ;  /* 0x000000ffff647224 */ /* 0x000fe200078e005e */
[----:B------:R-:W-:Y:S01]  /*bf20*/  MOV R102, 0x2 ;  /* 0x0000000200667802 */ /* 0x000fe20000000f00 */
[----:B------:R-:W-:Y:S02]  /*bf30*/  FMUL.FTZ R96, R96, UR5 ;  /* 0x0000000560607c20 */ /* 0x000fe40008410000 */
        /* <DEDUP_REMOVED lines=11> */
.L_x_25191:
        /* <DEDUP_REMOVED lines=12> */
.L_x_25192:
        /* <DEDUP_REMOVED lines=43> */
.L_x_25190:
        /* <DEDUP_REMOVED lines=17> */
.L_x_25194:
        /* <DEDUP_REMOVED lines=12> */
.L_x_25195:
        /* <DEDUP_REMOVED lines=43> */
.L_x_25193:
        /* <DEDUP_REMOVED lines=17> */
.L_x_25197:
        /* <DEDUP_REMOVED lines=12> */
.L_x_25198:
        /* <DEDUP_REMOVED lines=43> */
.L_x_25196:
        /* <DEDUP_REMOVED lines=10> */
.L_x_25186:
        /* <DEDUP_REMOVED lines=32> */
.L_x_25201:
        /* <DEDUP_REMOVED lines=12> */
.L_x_25202:
        /* <DEDUP_REMOVED lines=43> */
.L_x_25200:
[----:B------:R-:W-:Y:S01]  /*d270*/  I2FP.F32.U32 R119, R116 ;  /* 0x0000007400777245 */ /* 0x000fe20000201000 */
[----:B-----5:R-:W-:Y:S01]  /*d280*/  FMUL.FTZ R100, R100, UR6 ;  /* 0x0000000664647c20 */ /* 0x020fe20008410000 */
[----:B------:R-:W-:Y:S02]  /*d290*/  ISETP.NE.AND P1, PT, R108, 0x1, PT ;  /* 0x000000016c00780c */ /* 0x000fe40003f25270 */
[----:B------:R-:W-:Y:S01]  /*d2a0*/  MOV R104, R94 ;  /* 0x0000005e00687202 */ /* 0x000fe20000000f00 */
        /* <DEDUP_REMOVED lines=16> */
.L_x_25204:
        /* <DEDUP_REMOVED lines=12> */
.L_x_25205:
        /* <DEDUP_REMOVED lines=43> */
.L_x_25203:
        /* <DEDUP_REMOVED lines=20> */
.L_x_25207:
        /* <DEDUP_REMOVED lines=12> */
.L_x_25208:
        /* <DEDUP_REMOVED lines=43> */
.L_x_25206:
        /* <DEDUP_REMOVED lines=20> */
.L_x_25210:
        /* <DEDUP_REMOVED lines=12> */
.L_x_25211:
        /* <DEDUP_REMOVED lines=43> */
.L_x_25209:
        /* <DEDUP_REMOVED lines=9> */
.L_x_25199:
        /* <DEDUP_REMOVED lines=15> */
.L_x_25214:
        /* <DEDUP_REMOVED lines=12> */
.L_x_25215:
        /* <DEDUP_REMOVED lines=43> */
.L_x_25213:
        /* <DEDUP_REMOVED lines=17> */
.L_x_25217:
        /* <DEDUP_REMOVED lines=12> */
.L_x_25218:
        /* <DEDUP_REMOVED lines=43> */
.L_x_25216:
[----:B------:R-:W-:Y:S01]  /*e9f0*/  ISETP.NE.AND P2, PT, R108, 0x1, PT ;  /* 0x000000016c00780c */ /* 0x000fe20003f45270 */
[----:B------:R-:W-:Y:S01]  /*ea00*/  IMAD.MOV.U32 R112, RZ, RZ, 0x2 ;  /* 0x00000002ff707424 */ /* 0x000fe200078e00ff */
[----:B------:R-:W-:Y:S01]  /*ea10*/  I2FP.F32.U32 R113, R104 ;  /* 0x0000006800717245 */ /* 0x000fe20000201000 */
[----:B------:R-:W-:Y:S01]  /*ea20*/  FMUL.FTZ R104, R101, UR6 ;  /* 0x0000000665687c20 */ /* 0x000fe20008410000 */
        /* <DEDUP_REMOVED lines=13> */
.L_x_25220:
        /* <DEDUP_REMOVED lines=12> */
.L_x_25221:
        /* <DEDUP_REMOVED lines=43> */
.L_x_25219:
        /* <DEDUP_REMOVED lines=17> */
.L_x_25223:
        /* <DEDUP_REMOVED lines=12> */
.L_x_25224:
        /* <DEDUP_REMOVED lines=43> */
.L_x_25222:
        /* <DEDUP_REMOVED lines=10> */
.L_x_25212:
        /* <DEDUP_REMOVED lines=8> */
[----:B------:R0:W-:Y:S02]  /*f410*/  STG.E.128 desc[UR10][R120.64], R100 ;  /* 0x0000006478007986 */ /* 0x0001e4000c101d0a */
[----:B------:R-:W-:Y:S01]  /*f420*/  IMAD.WIDE.U32 R112, R119, 0x10, R86 ;  /* 0x0000001077707825 */ /* 0x000fe200078e0056 */
[----:B------:R-:W-:-:S05]  /*f430*/  IADD3 R125, PT, PT, R104, R115, RZ ;  /* 0x00000073687d7210 */ /* 0x000fca0007ffe0ff */
        /* <DEDUP_REMOVED lines=21> */
.L_x_25227:
        /* <DEDUP_REMOVED lines=12> */
.L_x_25228:
        /* <DEDUP_REMOVED lines=43> */
.L_x_25226:
[----:B------:R-:W-:Y:S01]  /*f900*/  I2FP.F32.U32 R125, R116 ;  /* 0x00000074007d7245 */ /* 0x000fe20000201000 */
[----:B-----5:R-:W-:Y:S01]  /*f910*/  FMUL.FTZ R112, R112, UR6 ;  /* 0x0000000670707c20 */ /* 0x020fe20008410000 */
        /* <DEDUP_REMOVED lines=18> */
.L_x_25230:
        /* <DEDUP_REMOVED lines=12> */
.L_x_25231:
        /* <DEDUP_REMOVED lines=43> */
.L_x_25229:
        /* <DEDUP_REMOVED lines=20> */
.L_x_25233:
        /* <DEDUP_REMOVED lines=12> */
.L_x_25234:
        /* <DEDUP_REMOVED lines=43> */
.L_x_25232:
        /* <DEDUP_REMOVED lines=20> */
.L_x_25236:
        /* <DEDUP_REMOVED lines=12> */
.L_x_25237:
        /* <DEDUP_REMOVED lines=43> */
.L_x_25235:
        /* <DEDUP_REMOVED lines=9> */
.L_x_25225:
        /* <DEDUP_REMOVED lines=15> */
.L_x_25240:
        /* <DEDUP_REMOVED lines=12> */
.L_x_25241:
[----:B0-----:R-:W-:Y:S01]  /*10950*/  IMAD.WIDE.U32 R120, R88, -0x326172a9, RZ ;  /* 0xcd9e8d5758787825 */ /* 0x001fe200078e00ff */
        /* <DEDUP_REMOVED lines=42> */
.L_x_25239:
[----:B------:R-:W-:Y:S01]  /*10c00*/  ISETP.NE.AND P1, PT, R116, 0x1, PT ;  /* 0x000000017400780c */ /* 0x000fe20003f25270 */
[----:B-----5:R-:W-:Y:S01]  /*10c10*/  FMUL.FTZ R112, R112, UR6 ;  /* 0x0000000670707c20 */ /* 0x020fe20008410000 */
[----:B0-----:R-:W-:Y:S01]  /*10c20*/  I2FP.F32.U32 R121, R104 ;  /* 0x0000006800797245 */ /* 0x001fe20000201000 */
        /* <DEDUP_REMOVED lines=14> */
.L_x_25243:
        /* <DEDUP_REMOVED lines=12> */
.L_x_25244:
        /* <DEDUP_REMOVED lines=43> */
.L_x_25242:
        /* <DEDUP_REMOVED lines=17> */
.L_x_25246:
        /* <DEDUP_REMOVED lines=12> */
.L_x_25247:
        /* <DEDUP_REMOVED lines=43> */
.L_x_25245:
        /* <DEDUP_REMOVED lines=17> */
.L_x_25249:
        /* <DEDUP_REMOVED lines=12> */
.L_x_25250:
        /* <DEDUP_REMOVED lines=43> */
.L_x_25248:
        /* <DEDUP_REMOVED lines=10> */
.L_x_25238:
        /* <DEDUP_REMOVED lines=32> */
.L_x_25253:
        /* <DEDUP_REMOVED lines=12> */
.L_x_25254:
        /* <DEDUP_REMOVED lines=43> */
.L_x_25252:
        /* <DEDUP_REMOVED lines=20> */
.L_x_25256:
        /* <DEDUP_REMOVED lines=12> */
.L_x_25257:
        /* <DEDUP_REMOVED lines=43> */
.L_x_25255:
        /* <DEDUP_REMOVED lines=20> */
.L_x_25259:
        /* <DEDUP_REMOVED lines=12> */
.L_x_25260:
        /* <DEDUP_REMOVED lines=43> */
.L_x_25258:
        /* <DEDUP_REMOVED lines=20> */
.L_x_25262:
        /* <DEDUP_REMOVED lines=12> */
.L_x_25263:
        /* <DEDUP_REMOVED lines=43> */
.L_x_25261:
        /* <DEDUP_REMOVED lines=9> */
.L_x_25251:
        /* <DEDUP_REMOVED lines=15> */
.L_x_25266:
        /* <DEDUP_REMOVED lines=12> */
.L_x_25267:
[----:B------:R-:W-:Y:S01]  /*12fe0*/  IMAD.WIDE.U32 R90, R88, -0x326172a9, RZ ;  /* 0xcd9e8d57585a7825 */ /* 0x000fe200078e00ff */
[----:B0-----:R-:W-:-:S03]  /*12ff0*/  LOP3.LUT R126, R92, UR13, R87, 0x96, !PT ;  /* 0x0000000d5c7e7c12 */ /* 0x001fc6000f8e9657 */
        /* <DEDUP_REMOVED lines=41> */
.L_x_25265:
[----:B------:R-:W-:Y:S01]  /*13290*/  ISETP.NE.AND P1, PT, R106, 0x1, PT ;  /* 0x000000016a00780c */ /* 0x000fe20003f25270 */
[----:B0----5:R-:W-:Y:S01]  /*132a0*/  FMUL.FTZ R124, R120, UR6 ;  /* 0x00000006787c7c20 */ /* 0x021fe20008410000 */
        /* <DEDUP_REMOVED lines=15> */
.L_x_25269:
        /* <DEDUP_REMOVED lines=12> */
.L_x_25270:
        /* <DEDUP_REMOVED lines=43> */
.L_x_25268:
        /* <DEDUP_REMOVED lines=17> */
.L_x_25272:
        /* <DEDUP_REMOVED lines=12> */
.L_x_25273:
        /* <DEDUP_REMOVED lines=43> */
.L_x_25271:
        /* <DEDUP_REMOVED lines=17> */
.L_x_25275:
        /* <DEDUP_REMOVED lines=12> */
.L_x_25276:
        /* <DEDUP_REMOVED lines=43> */
.L_x_25274:
        /* <DEDUP_REMOVED lines=10> */
.L_x_25264:
        /* <DEDUP_REMOVED lines=122> */
[----:B------:R-:W-:-:S05]  /*14850*/  IADD3 R0, PT, PT, R108, R0, R87 ;  /* 0x000000006c007210 */ /* 0x000fca0007ffe057 */
[----:B------:R-:W-:Y:S01]  /*14860*/  IMAD.IADD R121, R0, 0x1, R121 ;  /* 0x0000000100797824 */ /* 0x000fe200078e0279 */
[----:B------:R-:W-:-:S04]  /*14870*/  LOP3.LUT P0, R0, R95, 0x1f, RZ, 0xc0, !PT ;  /* 0x0000001f5f007812 */ /* 0x000fc8000780c0ff */
        /* <DEDUP_REMOVED lines=12> */
.L_x_25278:
[----:B------:R-:W-:Y:S05]  /*14940*/  BSYNC.RECONVERGENT B0 ;  /* 0x0000000000007941 */ /* 0x000fea0003800200 */
.L_x_25277:
        /* <DEDUP_REMOVED lines=14> */
.L_x_25280:
[----:B------:R-:W-:Y:S05]  /*14a30*/  BSYNC.RECONVERGENT B0 ;  /* 0x0000000000007941 */ /* 0x000fea0003800200 */
.L_x_25279:
        /* <DEDUP_REMOVED lines=33> */
[----:B-1----:R-:W-:Y:S02]  /*14c50*/  IMAD.IADD R0, R87, 0x1, R84 ;  /* 0x0000000157007824 */ /* 0x002fe400078e0254 */
[----:B---3--:R-:W-:Y:S01]  /*14c60*/  FADD.FTZ R3, R2, R3 ;  /* 0x0000000302037221 */ /* 0x008fe20000010000 */
[----:B------:R-:W-:Y:S01]  /*14c70*/  I2FP.F32.S32 R84, R84 ;  /* 0x0000005400547245 */ /* 0x000fe20000201400 */
[----:B------:R-:W0:Y:S01]  /*14c80*/  SHFL.DOWN PT, R116, R131, 0x1, 0x1f ;  /* 0x08201f0083747f89 */ /* 0x000e2200000e0000 */
[----:B------:R-:W-:Y:S01]  /*14c90*/  FMUL.FTZ R85, R108, R85 ;  /* 0x000000556c557220 */ /* 0x000fe20000410000 */
[----:B------:R-:W-:-:S03]  /*14ca0*/  I2FP.F32.S32 R87, R0 ;  /* 0x0000000000577245 */ /* 0x000fc60000201400 */
[----:B------:R-:W-:-:S03]  /*14cb0*/  FMUL.FTZ R85, R85, R123 ;  /* 0x0000007b55557220 */ /* 0x000fc60000410000 */
[----:B------:R-:W1:Y:S01]  /*14cc0*/  MUFU.RCP R87, R87 ;  /* 0x0000005700577308 */ /* 0x000e620000001000 */
        /* <DEDUP_REMOVED lines=8> */
[----:B------:R-:W0:Y:S01]  /*14d50*/  SHFL.IDX PT, R121, R2, RZ, 0x1f ;  /* 0x00001fff02797589 */ /* 0x000e2200000e0000 */
[----:B--2---:R-:W-:Y:S01]  /*14d60*/  FADD.FTZ R0, R3, R0 ;  /* 0x0000000003007221 */ /* 0x004fe20000010000 */
[----:B------:R-:W-:Y:S01]  /*14d70*/  FMUL.FTZ R85, R85, R84 ;  /* 0x0000005455557220 */ /* 0x000fe20000410000 */
[----:B------:R-:W1:Y:S03]  /*14d80*/  LDC R3, c[0x0][0x448] ;  /* 0x00011200ff037b82 */ /* 0x000e660000000800 */
[----:B------:R-:W-:-:S06]  /*14d90*/  FFMA.FTZ R0, R87, R85, R0 ;  /* 0x0000005557007223 */ /* 0x000fcc0000010000 */
[----:B------:R-:W1:Y:S01]  /*14da0*/  SHFL.IDX PT, R0, R0, RZ, 0x1f ;  /* 0x00001fff00007589 */ /* 0x000e6200000e0000 */
[C---:B0-----:R-:W-:Y:S01]  /*14db0*/  FSEL R84, R121.reuse, RZ, !P1 ;  /* 0x000000ff79547208 */ /* 0x041fe20004800000 */
[----:B------:R-:W-:-:S04]  /*14dc0*/  FMUL.FTZ R2, R121, R121 ;  /* 0x0000007979027220 */ /* 0x000fc80000410000 */
[C---:B------:R-:W-:Y:S01]  /*14dd0*/  FADD.FTZ R85, -R84.reuse, R68 ;  /* 0x0000004454557221 */ /* 0x040fe20000010100 */
[C---:B------:R-:W-:Y:S01]  /*14de0*/  FADD.FTZ R86, -R84.reuse, R69 ;  /* 0x0000004554567221 */ /* 0x040fe20000010100 */
[C---:B------:R-:W-:Y:S01]  /*14df0*/  FADD.FTZ R95, -R84.reuse, R72 ;  /* 0x00000048545f7221 */ /* 0x040fe20000010100 */
[C---:B------:R-:W-:Y:S01]  /*14e00*/  FADD.FTZ R108, -R84.reuse, R73 ;  /* 0x00000049546c7221 */ /* 0x040fe20000010100 */
[----:B------:R-:W0:Y:S01]  /*14e10*/  @!P0 LDC.64 R68, c[0x0][0x3c0] ;  /* 0x0000f000ff448b82 */ /* 0x000e220000000a00 */
[C---:B------:R-:W-:Y:S01]  /*14e20*/  FADD.FTZ R70, -R84.reuse, R70 ;  /* 0x0000004654467221 */ /* 0x040fe20000010100 */
[----:B------:R-:W-:Y:S01]  /*14e30*/  FADD.FTZ R87, -R84, R71 ;  /* 0x0000004754577221 */ /* 0x000fe20000010100 */
[----:B-1----:R-:W-:Y:S01]  /*14e40*/  FFMA.FTZ R0, R0, UR20, R3 ;  /* 0x0000001400007c23 */ /* 0x002fe20008010003 */
[----:B------:R-:W-:Y:S01]  /*14e50*/  FSEL R3, R2, RZ, P1 ;  /* 0x000000ff02037208 */ /* 0x000fe20000800000 */
[C---:B------:R-:W-:Y:S01]  /*14e60*/  FADD.FTZ R116, -R84.reuse, R74 ;  /* 0x0000004a54747221 */ /* 0x040fe20000010100 */
[C---:B------:R-:W-:Y:S01]  /*14e70*/  FADD.FTZ R118, -R84.reuse, R75 ;  /* 0x0000004b54767221 */ /* 0x040fe20000010100 */
[----:B------:R-:W-:Y:S01]  /*14e80*/  FADD.FTZ R80, -R84, R80 ;  /* 0x0000005054507221 */ /* 0x000fe20000010100 */
[----:B------:R-:W1:Y:S01]  /*14e90*/  @!P0 LDC.64 R72, c[0x0][0x3c8] ;  /* 0x0000f200ff488b82 */ /* 0x000e620000000a00 */
        /* <DEDUP_REMOVED lines=17> */
[C---:B------:R-:W-:Y:S01]  /*14fb0*/  FADD.FTZ R102, -R84.reuse, R102 ;  /* 0x0000006654667221 */ /* 0x040fe20000010100 */
[C---:B------:R-:W-:Y:S01]  /*14fc0*/  FADD.FTZ R130, -R84.reuse, R103 ;  /* 0x0000006754827221 */ /* 0x040fe20000010100 */
[C---:B------:R-:W-:Y:S01]  /*14fd0*/  FADD.FTZ R133, -R84.reuse, R114 ;  /* 0x0000007254857221 */ /* 0x040fe20000010100 */
[C---:B------:R-:W-:Y:S01]  /*14fe0*/  FADD.FTZ R100, -R84.reuse, R100 ;  /* 0x0000006454647221 */ /* 0x040fe20000010100 */
[----:B------:R-:W-:Y:S01]  /*14ff0*/  FADD.FTZ R101, -R84, R101 ;  /* 0x0000006554657221 */ /* 0x000fe20000010100 */
[----:B--2---:R-:W-:Y:S01]  /*15000*/  FMUL.FTZ R71, R139, R85 ;  /* 0x000000558b477220 */ /* 0x004fe20000410000 */
[----:B-1----:R-:W-:-:S04]  /*15010*/  @!P0 IMAD.WIDE R72, R3, 0x4, R72 ;  /* 0x0000000403488825 */ /* 0x002fc800078e0248 */
[C---:B------:R-:W-:Y:S01]  /*15020*/  FMUL.FTZ R0, R139.reuse, R86 ;  /* 0x000000568b007220 */ /* 0x040fe20000410000 */
[----:B------:R-:W0:Y:S01]  /*15030*/  LDC.64 R2, c[0x0][0x428] ;  /* 0x00010a00ff027b82 */ /* 0x000e220000000a00 */
[C---:B------:R-:W-:Y:S01]  /*15040*/  FMUL.FTZ R75, R139.reuse, R70 ;  /* 0x000000468b4b7220 */ /* 0x040fe20000410000 */
[C---:B------:R-:W-:Y:S01]  /*15050*/  FMUL.FTZ R74, R139.reuse, R87 ;  /* 0x000000578b4a7220 */ /* 0x040fe20000410000 */
[C---:B------:R-:W-:Y:S01]  /*15060*/  FMUL.FTZ R95, R139.reuse, R95 ;  /* 0x0000005f8b5f7220 */ /* 0x040fe20000410000 */
[C---:B------:R-:W-:Y:S01]  /*15070*/  FMUL.FTZ R108, R139.reuse, R108 ;  /* 0x0000006c8b6c7220 */ /* 0x040fe20000410000 */
[C---:B------:R-:W-:Y:S01]  /*15080*/  FMUL.FTZ R97, R139.reuse, R116 ;  /* 0x000000748b617220 */ /* 0x040fe20000410000 */
[C---:B------:R-:W-:Y:S01]  /*15090*/  FMUL.FTZ R118, R139.reuse, R118 ;  /* 0x000000768b767220 */ /* 0x040fe20000410000 */
[C---:B------:R-:W-:Y:S01]  /*150a0*/  FMUL.FTZ R113, R139.reuse, R80 ;  /* 0x000000508b717220 */ /* 0x040fe20000410000 */
[C---:B------:R-:W-:Y:S01]  /*150b0*/  FADD.FTZ R134, -R84.reuse, R115 ;  /* 0x0000007354867221 */ /* 0x040fe20000010100 */
[----:B------:R1:W-:Y:S01]  /*150c0*/  @!P0 STG.E desc[UR10][R68.64], R121 ;  /* 0x0000007944008986 */ /* 0x0003e2000c10190a */
[C---:B------:R-:W-:Y:S01]  /*150d0*/  FMUL.FTZ R103, R139.reuse, R78 ;  /* 0x0000004e8b677220 */ /* 0x040fe20000410000 */
[C---:B------:R-:W-:Y:S01]  /*150e0*/  FMUL.FTZ R114, R139.reuse, R81 ;  /* 0x000000518b727220 */ /* 0x040fe20000410000 */
[C---:B------:R-:W-:Y:S01]  /*150f0*/  FADD.FTZ R124, -R84.reuse, R124 ;  /* 0x0000007c547c7221 */ /* 0x040fe20000010100 */
[C---:B------:R-:W-:Y:S01]  /*15100*/  FADD.FTZ R136, -R84.reuse, R125 ;  /* 0x0000007d54887221 */ /* 0x040fe20000010100 */
[C---:B------:R-:W-:Y:S01]  /*15110*/  FADD.FTZ R126, -R84.reuse, R126 ;  /* 0x0000007e547e7221 */ /* 0x040fe20000010100 */
[C---:B------:R-:W-:Y:S01]  /*15120*/  FMUL.FTZ R99, R139.reuse, R76 ;  /* 0x0000004c8b637220 */ /* 0x040fe20000410000 */
[C---:B------:R-:W-:Y:S01]  /*15130*/  FMUL.FTZ R96, R139.reuse, R77 ;  /* 0x0000004d8b607220 */ /* 0x040fe20000410000 */
[C---:B------:R-:W-:Y:S01]  /*15140*/  FMUL.FTZ R98, R139.reuse, R79 ;  /* 0x0000004f8b627220 */ /* 0x040fe20000410000 */
[C---:B------:R-:W-:Y:S01]  /*15150*/  FMUL.FTZ R115, R139.reuse, R82 ;  /* 0x000000528b737220 */ /* 0x040fe20000410000 */
[----:B------:R-:W-:Y:S01]  /*15160*/  FADD.FTZ R84, -R84, R127 ;  /* 0x0000007f54547221 */ /* 0x000fe20000010100 */
[----:B------:R-:W-:Y:S01]  /*15170*/  FMUL.FTZ R116, R139, R83 ;  /* 0x000000538b747220 */ /* 0x000fe20000410000 */
[----:B-1----:R-:W-:Y:S01]  /*15180*/  FFMA.FTZ R68, R71, R64, R32 ;  /* 0x0000004047447223 */ /* 0x002fe20000010020 */
[----:B------:R-:W-:Y:S01]  /*15190*/  FMUL.FTZ R131, R139, R112 ;  /* 0x000000708b837220 */ /* 0x000fe20000410000 */
[----:B------:R1:W-:Y:S01]  /*151a0*/  @!P0 STG.E desc[UR10][R72.64], R139 ;  /* 0x0000008b48008986 */ /* 0x0003e2000c10190a */
[----:B0-----:R-:W-:-:S04]  /*151b0*/  IMAD.WIDE.U32 R76, R93, 0x10, R2 ;  /* 0x000000105d4c7825 */ /* 0x001fc800078e0002 */
        /* <DEDUP_REMOVED lines=10> */
[----:B-1----:R-:W-:Y:S01]  /*15260*/  FFMA.FTZ R72, R95, R60, R28 ;  /* 0x0000003c5f487223 */ /* 0x002fe2000001001c */
[----:B------:R-:W-:Y:S01]  /*15270*/  FFMA.FTZ R73, R108, R61, R29 ;  /* 0x0000003d6c497223 */ /* 0x000fe2000001001d */
[----:B------:R-:W-:Y:S01]  /*15280*/  FFMA.FTZ R75, R118, R63, R31 ;  /* 0x0000003f764b7223 */ /* 0x000fe2000001001f */
[----:B------:R-:W-:Y:S01]  /*15290*/  FFMA.FTZ R112, R113, R52, R20 ;  /* 0x0000003471707223 */ /* 0x000fe20000010014 */
        /* <DEDUP_REMOVED lines=24> */
[----:B------:R1:W-:Y:S01]  /*15420*/  STG.E.128 desc[UR10][R78.64], R72 ;  /* 0x000000484e007986 */ /* 0x0003e2000c101d0a */
[----:B------:R-:W-:-:S04]  /*15430*/  IMAD.WIDE.U32 R96, R119, 0x10, R2 ;  /* 0x0000001077607825 */ /* 0x000fc800078e0002 */
[----:B------:R-:W-:Y:S01]  /*15440*/  FFMA.FTZ R119, R128, R51, R19 ;  /* 0x0000003380777223 */ /* 0x000fe20000010013 */
[----:B------:R-:W-:Y:S01]  /*15450*/  UIADD3 UR18, UPT, UPT, UR18, UR16, URZ ;  /* 0x0000001012127290 */ /* 0x000fe2000fffe0ff */
[----:B------:R2:W-:Y:S01]  /*15460*/  STG.E.128 desc[UR10][R80.64], R100 ;  /* 0x0000006450007986 */ /* 0x0005e2000c101d0a */
[--C-:B------:R-:W-:Y:S02]  /*15470*/  IMAD.WIDE.U32 R84, R111, 0x10, R2.reuse ;  /* 0x000000106f547825 */ /* 0x100fe400078e0002 */
[----:B------:R-:W-:Y:S01]  /*15480*/  UISETP.GE.AND UP1, UPT, UR18, UR17, UPT ;  /* 0x000000111200728c */ /* 0x000fe2000bf26270 */
[----:B------:R2:W-:Y:S01]  /*15490*/  STG.E.128 desc[UR10][R82.64], R112 ;  /* 0x0000007052007986 */ /* 0x0005e2000c101d0a */
[----:B------:R-:W-:-:S03]  /*154a0*/  IMAD.WIDE.U32 R2, R129, 0x10, R2 ;  /* 0x0000001081027825 */ /* 0x000fc600078e0002 */
[----:B------:R2:W-:Y:S01]  /*154b0*/  STG.E.128 desc[UR10][R84.64], R116 ;  /* 0x0000007454007986 */ /* 0x0005e2000c101d0a */
[----:B0-----:R-:W-:Y:S01]  /*154c0*/  FFMA.FTZ R68, R125, R44, R12 ;  /* 0x0000002c7d447223 */ /* 0x001fe2000001000c */
[----:B------:R-:W-:Y:S01]  /*154d0*/  FFMA.FTZ R69, R120, R45, R13 ;  /* 0x0000002d78457223 */ /* 0x000fe2000001000d */
[----:B------:R-:W-:Y:S01]  /*154e0*/  FFMA.FTZ R70, R127, R46, R14 ;  /* 0x0000002e7f467223 */ /* 0x000fe2000001000e */
[----:B------:R-:W-:Y:S01]  /*154f0*/  FFMA.FTZ R71, R130, R47, R15 ;  /* 0x0000002f82477223 */ /* 0x000fe2000001000f */
[----:B------:R-:W-:Y:S01]  /*15500*/  FFMA.FTZ R76, R135, R36, R4 ;  /* 0x00000024874c7223 */ /* 0x000fe20000010004 */
[----:B-1----:R-:W-:Y:S01]  /*15510*/  FFMA.FTZ R72, R131, R40, R8 ;  /* 0x0000002883487223 */ /* 0x002fe20000010008 */
[----:B------:R-:W-:Y:S01]  /*15520*/  FFMA.FTZ R73, R132, R41, R9 ;  /* 0x0000002984497223 */ /* 0x000fe20000010009 */
[----:B------:R-:W-:Y:S01]  /*15530*/  FFMA.FTZ R74, R133, R42, R10 ;  /* 0x0000002a854a7223 */ /* 0x000fe2000001000a */
[----:B------:R-:W-:Y:S01]  /*15540*/  FFMA.FTZ R75, R134, R43, R11 ;  /* 0x0000002b864b7223 */ /* 0x000fe2000001000b */
[----:B------:R-:W-:Y:S01]  /*15550*/  FFMA.FTZ R77, R136, R37, R5 ;  /* 0x00000025884d7223 */ /* 0x000fe20000010005 */
[----:B------:R-:W-:Y:S01]  /*15560*/  FFMA.FTZ R78, R137, R38, R6 ;  /* 0x00000026894e7223 */ /* 0x000fe20000010006 */
[----:B------:R-:W-:Y:S01]  /*15570*/  FFMA.FTZ R79, R124, R39, R7 ;  /* 0x000000277c4f7223 */ /* 0x000fe20000010007 */
[----:B------:R2:W-:Y:S04]  /*15580*/  STG.E.128 desc[UR10][R86.64], R68 ;  /* 0x0000004456007986 */ /* 0x0005e8000c101d0a */
[----:B------:R2:W-:Y:S04]  /*15590*/  STG.E.128 desc[UR10][R96.64], R72 ;  /* 0x0000004860007986 */ /* 0x0005e8000c101d0a */
[----:B------:R2:W-:Y:S01]  /*155a0*/  STG.E.128 desc[UR10][R2.64], R76 ;  /* 0x0000004c02007986 */ /* 0x0005e2000c101d0a */
[----:B------:R-:W-:Y:S05]  /*155b0*/  BRA.U !UP1, `(.L_x_25281) ;  /* 0xfffffeb509387547 */ /* 0x000fea000b83ffff */
[----:B------:R-:W-:Y:S05]  /*155c0*/  EXIT ;  /* 0x000000000000794d */ /* 0x000fea0003800000 */
.L_x_25282:
        /* <DEDUP_REMOVED lines=11> */
.L_x_27613:


//--------------------- .text._ZN10layer_norm13ln_fwd_kernelINS_13Kernel_traitsIfffffjLj8192ELj1ELj1ELj8ELj16ENS_18Kernel_traits_baseILj8192EfffffjLj256EEEEELb1ELb0ELb1ELb0EEEvNS_9FwdParamsE --------------------------
	.section	.text._ZN10layer_norm13ln_fwd_kernelINS_13Kernel_traitsIfffffjLj8192ELj1ELj1ELj8ELj16ENS_18Kernel_traits_baseILj8192EfffffjLj256EEEEELb1ELb0ELb1ELb0EEEvNS_9FwdParamsE,"ax",@progbits
	.align	128
        .global         _ZN10layer_norm13ln_fwd_kernelINS_13Kernel_traitsIfffffjLj8192ELj1ELj1ELj8ELj16ENS_18Kernel_traits_baseILj8192EfffffjLj256EEEEELb1ELb0ELb1ELb0EEEvNS_9FwdParamsE
        .type           _ZN10layer_norm13ln_fwd_kernelINS_13Kernel_traitsIfffffjLj8192ELj1ELj1ELj8ELj16ENS_18Kernel_traits_baseILj8192EfffffjLj256EEEEELb1ELb0ELb1ELb0EEEvNS_9FwdParamsE,@function
        .size           _ZN10layer_norm13ln_fwd_kernelINS_13Kernel_traitsIfffffjLj8192ELj1ELj1ELj8ELj16ENS_18Kernel_traits_baseILj8192EfffffjLj256EEEEELb1ELb0ELb1ELb0EEEvNS_9FwdParamsE,(.L_x_27614 - _ZN10layer_norm13ln_fwd_kernelINS_13Kernel_traitsIfffffjLj8192ELj1ELj1ELj8ELj16ENS_18Kernel_traits_baseILj8192EfffffjLj256EEEEELb1ELb0ELb1ELb0EEEvNS_9FwdParamsE)
        .other          _ZN10layer_norm13ln_fwd_kernelINS_13Kernel_traitsIfffffjLj8192ELj1ELj1ELj8ELj16ENS_18Kernel_traits_baseILj8192EfffffjLj256EEEEELb1ELb0ELb1ELb0EEEvNS_9FwdParamsE,@"STO_CUDA_ENTRY STV_DEFAULT"
_ZN10layer_norm13ln_fwd_kernelINS_13Kernel_traitsIfffffjLj8192ELj1ELj1ELj8ELj16ENS_18Kernel_traits_baseILj8192EfffffjLj256EEEEELb1ELb0ELb1ELb0EEEvNS_9FwdParamsE:
.text._ZN10layer_norm13ln_fwd_kernelINS_13Kernel_traitsIfffffjLj8192ELj1ELj1ELj8ELj16ENS_18Kernel_traits_baseILj8192EfffffjLj256EEEEELb1ELb0ELb1ELb0EEEvNS_9FwdParamsE:
        /* <DEDUP_REMOVED lines=116> */
.L_x_25284:
        /* <DEDUP_REMOVED lines=25> */
[----:B------:R-:W-:Y:S02]  /*08d0*/  @P3 IADD3 R3, PT, PT, R3, 0x100, RZ ;  /* 0x0000010003033810 */ /* 0x000fe40007ffe0ff */
[----:B------:R-:W-:Y:S02]  /*08e0*/  CS2R R90, SRZ ;  /* 0x00000000005a7805 */ /* 0x000fe4000001ff00 */
[----:B------:R-:W-:Y:S02]  /*08f0*/  CS2R R88, SRZ ;  /* 0x0000000000587805 */ /* 0x000fe4000001ff00 */
[----:B------:R-:W-:Y:S01]  /*0900*/  CS2R R86, SRZ ;  /* 0x0000000000567805 */ /* 0x000fe2000001ff00 */
[----:B------:R-:W5:Y:S01]  /*0910*/  @P3 LDG.E.128 R108, desc[UR14][R16.64] ;  /* 0x0000000e106c3981 */ /* 0x000f62000c1e1d00 */
[----:B------:R-:W0:Y:S01]  /*0920*/  @P6 LDC.64 R24, c[0x0][0x3d0] ;  /* 0x0000f400ff186b82 */ /* 0x000e220000000a00 */
[----:B----4-:R-:W-:-:S04]  /*0930*/  @P2 IMAD.WIDE.U32 R18, R3, 0x10, R18 ;  /* 0x0000001003122825 */ /* 0x010fc800078e0012 */
[----:B------:R-:W-:Y:S01]  /*0940*/  @P2 VIADD R3, R3, 0x100 ;  /* 0x0000010003032836 */ /* 0x000fe20000000000 */
[----:B------:R-:W5:Y:S03]  /*0950*/  @P2 LDG.E.128 R104, desc[UR14][R18.64] ;  /* 0x0000000e12682981 */ /* 0x000f66000c1e1d00 */
[----:B-1----:R-:W-:-:S04]  /*0960*/  @P1 IMAD.WIDE.U32 R20, R3, 0x10, R20 ;  /* 0x0000001003141825 */ /* 0x002fc800078e0014 */
[----:B------:R-:W-:Y:S01]  /*0970*/  @P1 VIADD R3, R3, 0x100 ;  /* 0x0000010003031836 */ /* 0x000fe20000000000 */
[----:B------:R-:W5:Y:S03]  /*0980*/  @P1 LDG.E.128 R96, desc[UR14][R20.64] ;  /* 0x0000000e14601981 */ /* 0x000f66000c1e1d00 */
        /* <DEDUP_REMOVED lines=10> */
[----:B------:R-:W-:Y:S02]  /*0a30*/  CS2R R26, SRZ ;  /* 0x00000000001a7805 */ /* 0x000fe4000001ff00 */
[----:B------:R-:W-:Y:S02]  /*0a40*/  CS2R R24, SRZ ;  /* 0x0000000000187805 */ /* 0x000fe4000001ff00 */
[----:B-1----:R-:W-:Y:S02]  /*0a50*/  CS2R R22, SRZ ;  /* 0x0000000000167805 */ /* 0x002fe4000001ff00 */
[----:B------:R-:W-:-:S02]  /*0a60*/  CS2R R20, SRZ ;  /* 0x0000000000147805 */ /* 0x000fc4000001ff00 */
[----:B------:R-:W-:Y:S02]  /*0a70*/  CS2R R18, SRZ ;  /* 0x0000000000127805 */ /* 0x000fe4000001ff00 */
[----:B------:R-:W-:Y:S02]  /*0a80*/  CS2R R16, SRZ ;  /* 0x0000000000107805 */ /* 0x000fe4000001ff00 */
[----:B------:R-:W-:Y:S02]  /*0a90*/  @P6 CS2R R42, SRZ ;  /* 0x00000000002a6805 */ /* 0x000fe4000001ff00 */
[----:B0-----:R-:W-:-:S07]  /*0aa0*/  @P6 CS2R R40, SRZ ;  /* 0x0000000000286805 */ /* 0x001fce000001ff00 */
.L_x_25285:
[----:B------:R-:W-:Y:S05]  /*0ab0*/  BSYNC.RECONVERGENT B0 ;  /* 0x0000000000007941 */ /* 0x000fea0003800200 */
.L_x_25283:
        /* <DEDUP_REMOVED lines=8> */
[----:B------:R-:W-:Y:S01]  /*0b40*/  ULOP3.LUT UR6, UR4, 0xff, URZ, 0xc0, !UPT ;  /* 0x000000ff04067892 */ /* 0x000fe2000f8ec0ff */
[----:B------:R-:W-:Y:S01]  /*0b50*/  IMAD R10, R13, -0x2daee0ad, RZ ;  /* 0xd2511f530d0a7824 */ /* 0x000fe200078e02ff */
[----:B------:R-:W-:Y:S01]  /*0b60*/  LOP3.LUT R4, R4, UR13, RZ, 0x3c, !PT ;  /* 0x0000000d04047c12 */ /* 0x000fe2000f8e3cff */
[----:B------:R-:W1:Y:S04]  /*0b70*/  LDCU UR23, c[0x0][0x404] ;  /* 0x00008080ff1777ac */ /* 0x000e680008000800 */
[C---:B------:R-:W-:Y:S01]  /*0b80*/  IMAD.HI.U32 R5, R4.reuse, -0x326172a9, RZ ;  /* 0xcd9e8d5704057827 */ /* 0x040fe200078e00ff */
[----:B------:R-:W2:Y:S03]  /*0b90*/  LDCU.U8 UR25, c[0x0][0x410] ;  /* 0x00008200ff1977ac */ /* 0x000ea60008000000 */
[----:B------:R-:W-:Y:S01]  /*0ba0*/  IMAD R4, R4, -0x326172a9, RZ ;  /* 0xcd9e8d5704047824 */ /* 0x000fe200078e02ff */
[----:B------:R-:W3:Y:S01]  /*0bb0*/  LDCU UR26, c[0x0][0x400] ;  /* 0x00008000ff1a77ac */ /* 0x000ee20008000800 */
[----:B------:R-:W-:Y:S01]  /*0bc0*/  UPLOP3.LUT UP1, UPT, UPT, UPT, UPT, 0x40, 0x4 ;  /* 0x000000000004789c */ /* 0x000fe20003f2e870 */
[----:B0-----:R-:W-:-:S04]  /*0bd0*/  IMAD R11, R11, UR22, R0 ;  /* 0x000000160b0b7c24 */ /* 0x001fc8000f8e0200 */
[----:B------:R-:W-:-:S04]  /*0be0*/  IMAD.HI.U32 R3, R11, -0x326172a9, RZ ;  /* 0xcd9e8d570b037827 */ /* 0x000fc800078e00ff */
[----:B------:R-:W-:Y:S01]  /*0bf0*/  IMAD R6, R11, -0x326172a9, RZ ;  /* 0xcd9e8d570b067824 */ /* 0x000fe200078e02ff */
[----:B------:R-:W-:-:S04]  /*0c00*/  LOP3.LUT R3, R12, UR12, R3, 0x96, !PT ;  /* 0x0000000c0c037c12 */ /* 0x000fc8000f8e9603 */
[----:B------:R-:W-:Y:S01]  /*0c10*/  LOP3.LUT R5, R6, UR5, R5, 0x96, !PT ;  /* 0x0000000506057c12 */ /* 0x000fe2000f8e9605 */
[----:B------:R-:W-:Y:S01]  /*0c20*/  IMAD.HI.U32 R7, R3, -0x2daee0ad, RZ ;  /* 0xd2511f5303077827 */ /* 0x000fe200078e00ff */
[----:B------:R-:W-:-:S03]  /*0c30*/  USHF.R.U32.HI UR5, URZ, 0x1, UR4 ;  /* 0x00000001ff057899 */ /* 0x000fc60008011604 */
[----:B------:R-:W-:Y:S01]  /*0c40*/  IMAD R9, R3, -0x2daee0ad, RZ ;  /* 0xd2511f5303097824 */ /* 0x000fe200078e02ff */
[----:B------:R-:W-:Y:S01]  /*0c50*/  LOP3.LUT R7, R10, UR27, R7, 0x96, !PT ;  /* 0x0000001b0a077c12 */ /* 0x000fe2000f8e9607 */
[----:B------:R-:W-:Y:S01]  /*0c60*/  IMAD.HI.U32 R6, R5, -0x2daee0ad, RZ ;  /* 0xd2511f5305067827 */ /* 0x000fe200078e00ff */
[----:B------:R-:W-:-:S03]  /*0c70*/  ULOP3.LUT UR5, UR5, 0x7fffff80, URZ, 0xc0, !UPT ;  /* 0x7fffff8005057892 */ /* 0x000fc6000f8ec0ff */
        /* <DEDUP_REMOVED lines=29> */
[----:B------:R-:W0:Y:S01]  /*0e50*/  LDCU.128 UR8, c[0x0][0x3f0] ;  /* 0x00007e00ff0877ac */ /* 0x000e220008000c00 */
        /* <DEDUP_REMOVED lines=18> */
[----:B------:R-:W-:Y:S01]  /*0f80*/  IMAD.MOV.U32 R7, RZ, RZ, RZ ;  /* 0x000000ffff077224 */ /* 0x000fe200078e00ff */
[----:B------:R-:W-:Y:S01]  /*0f90*/  LOP3.LUT R9, R4, UR24, R9, 0x96, !PT ;  /* 0x0000001804097c12 */ /* 0x000fe2000f8e9609 */
[----:B------:R-:W-:Y:S01]  /*0fa0*/  IMAD.MOV R4, RZ, RZ, -R2 ;  /* 0x000000ffff047224 */ /* 0x000fe200078e0a02 */
[----:B------:R-:W0:Y:S01]  /*0fb0*/  LDCU UR24, c[0x0][0x388] ;  /* 0x00007100ff1877ac */ /* 0x000e220008000800 */
[----:B------:R-:W-:Y:S02]  /*0fc0*/  IMAD.SHL.U32 R2, R0, 0x20, RZ ;  /* 0x0000002000027824 */ /* 0x000fe400078e00ff */
[----:B------:R-:W-:Y:S01]  /*0fd0*/  IMAD R6, R15, -0x326172a9, RZ ;  /* 0xcd9e8d570f067824 */ /* 0x000fe200078e02ff */
[----:B------:R-:W-:Y:S01]  /*0fe0*/  VIADDMNMX R0, R4, UR6, RZ, !PT ;  /* 0x0000000604007c46 */ /* 0x000fe2000f8001ff */
[----:B------:R-:W-:Y:S01]  /*0ff0*/  IMAD R5, R3, -0x2daee0ad, RZ ;  /* 0xd2511f5303057824 */ /* 0x000fe200078e02ff */
[----:B------:R-:W-:-:S02]  /*1000*/  LOP3.LUT R2, R2, 0x3e0, RZ, 0xc0, !PT ;  /* 0x000003e002027812 */ /* 0x000fc400078ec0ff */
[----:B------:R-:W-:Y:S02]  /*1010*/  VIMNMX R0, PT, PT, R0, 0x20, PT ;  /* 0x0000002000007848 */ /* 0x000fe40003fe0100 */
[----:B------:R-:W-:Y:S02]  /*1020*/  IADD3 R2, PT, PT, RZ, -R2, RZ ;  /* 0x80000002ff027210 */ /* 0x000fe40007ffe0ff */
[----:B------:R-:W-:Y:S02]  /*1030*/  LEA R0, R0, UR5, 0x2 ;  /* 0x0000000500007c11 */ /* 0x000fe4000f8e10ff */
[----:B------:R-:W-:Y:S02]  /*1040*/  VIADDMNMX R2, R2, UR6, RZ, !PT ;  /* 0x0000000602027c46 */ /* 0x000fe4000f8001ff */
[----:B------:R-:W-:Y:S02]  /*1050*/  I2FP.F32.U32 R0, R0 ;  /* 0x0000000000007245 */ /* 0x000fe40000201000 */
[----:B------:R-:W-:-:S04]  /*1060*/  VIMNMX R2, PT, PT, R2, 0x20, PT ;  /* 0x0000002002027848 */ /* 0x000fc80003fe0100 */
[----:B------:R-:W1:Y:S02]  /*1070*/  MUFU.RCP R0, R0 ;  /* 0x0000000000007308 */ /* 0x000e640000001000 */
[----:B-1----:R1:W-:Y:S02]  /*1080*/  STL [R1+0xc], R0 ;  /* 0x00000c0001007387 */ /* 0x0023e40000100800 */
[----:B-1----:R-:W-:-:S05]  /*1090*/  LEA R0, R2, UR5, 0x2 ;  /* 0x0000000502007c11 */ /* 0x002fca000f8e10ff */
[----:B0-234-:R1:W-:Y:S02]  /*10a0*/  STL [R1+0x8], R0 ;  /* 0x0000080001007387 */ /* 0x01d3e40000100800 */
.L_x_25721:
[----:B------:R-:W-:-:S06]  /*10b0*/  UIMAD.WIDE UR4, UR22, 0x4, UR8 ;  /* 0x00000004160478a5 */ /* 0x000fcc000f8e0208 */
[----:B0-234-:R-:W-:Y:S01]  /*10c0*/  IMAD.U32 R80, RZ, RZ, UR4 ;  /* 0x00000004ff507e24 */ /* 0x01dfe2000f8e00ff */
[----:B------:R-:W-:-:S05]  /*10d0*/  MOV R81, UR5 ;  /* 0x0000000500517c02 */ /* 0x000fca0008000f00 */
[----:B------:R0:W2:Y:S01]  /*10e0*/  LDG.E R15, desc[UR14][R80.64] ;  /* 0x0000000e500f7981 */ /* 0x0000a2000c1e1900 */
[----:B------:R-:W-:-:S06]  /*10f0*/  UIMAD.WIDE UR4, UR22, 0x4, UR10 ;  /* 0x00000004160478a5 */ /* 0x000fcc000f8e020a */
[----:B0-----:R-:W-:Y:S02]  /*1100*/  IMAD.U32 R80, RZ, RZ, UR4 ;  /* 0x00000004ff507e24 */ /* 0x001fe4000f8e00ff */
[----:B------:R-:W-:-:S05]  /*1110*/  IMAD.U32 R81, RZ, RZ, UR5 ;  /* 0x00000005ff517e24 */ /* 0x000fca000f8e00ff */
[----:B------:R-:W3:Y:S01]  /*1120*/  LDG.E R82, desc[UR14][R80.64] ;  /* 0x0000000e50527981 */ /* 0x000ee2000c1e1900 */
[----:B------:R-:W-:Y:S01]  /*1130*/  UIMAD UR5, UR22, UR24, URZ ;  /* 0x00000018160572a4 */ /* 0x000fe2000f8e02ff */
[----:B------:R-:W-:Y:S01]  /*1140*/  BSSY.RECONVERGENT B0, `(.L_x_25286) ;  /* 0x0000365000007945 */ /* 0x000fe20003800200 */
[----:B------:R-:W0:Y:S02]  /*1150*/  S2R R103, SR_TID.X ;  /* 0x0000000000677919 */ /* 0x000e240000002100 */
[----:B------:R-:W-:-:S04]  /*1160*/  USHF.R.S32.HI UR6, URZ, 0x1f, UR5 ;  /* 0x0000001fff067899 */ /* 0x000fc80008011405 */
[----:B------:R-:W-:Y:S01]  /*1170*/  ULEA.HI UR6, UR6, UR5, URZ, 0x2 ;  /* 0x0000000506067291 */ /* 0x000fe2000f8f10ff */
[----:B--2---:R-:W-:Y:S01]  /*1180*/  R2UR UR27, R15 ;  /* 0x000000000f1b72ca */ /* 0x004fe200000e0000 */
[----:B------:R-:W-:-:S12]  /*1190*/  HFMA2 R15, -RZ, RZ, 0, 0 ;  /* 0x00000000ff0f7431 */ /* 0x000fd800000001ff */
[----:B------:R-:W-:-:S06]  /*11a0*/  UISETP.GE.AND UP2, UPT, UR27, 0x1, UPT ;  /* 0x000000011b00788c */ /* 0x000fcc000bf46270 */
[----:B------:R-:W-:-:S05]  /*11b0*/  PLOP3.LUT P0, PT, PT, PT, UP2, 0x80, 0x8 ;  /* 0x000000000008781c */ /* 0x000fca0003f0f028 */
[----:B------:R-:W-:-:S04]  /*11c0*/  @UP2 UIADD3 UR4, UPT, UPT, UR27, -0x1, URZ ;  /* 0xffffffff1b042890 */ /* 0x000fc8000fffe0ff */
[----:B------:R-:W-:-:S04]  /*11d0*/  @UP2 UIMAD UR4, UR4, UR24, URZ ;  /* 0x00000018040422a4 */ /* 0x000fc8000f8e02ff */
[----:B------:R-:W-:-:S04]  /*11e0*/  @UP2 USHF.R.S32.HI UR7, URZ, 0x1f, UR4 ;  /* 0x0000001fff072899 */ /* 0x000fc80008011404 */
[----:B------:R-:W-:Y:S01]  /*11f0*/  @UP2 ULEA.HI UR7, UR7, UR4, URZ, 0x2 ;  /* 0x0000000407072291 */ /* 0x000fe2000f8f10ff */
[----:B---3--:R-:W-:-:S05]  /*1200*/  R2UR UR4, R82 ;  /* 0x00000000520472ca */ /* 0x008fca00000e0000 */
[----:B------:R-:W-:-:S05]  /*1210*/  IMAD.U32 R80, RZ, RZ, UR7 ;  /* 0x00000007ff507e24 */ /* 0x000fca000f8e00ff */
[----:B0-----:R-:W-:Y:S01]  /*1220*/  @P0 LEA.HI.SX32 R15, R80, R103, 0x1e ;  /* 0x00000067500f0211 */ /* 0x001fe200078ff2ff */
[----:B------:R-:W-:Y:S01]  /*1230*/  IMAD.U32 R80, RZ, RZ, UR6 ;  /* 0x00000006ff507e24 */ /* 0x000fe2000f8e00ff */
[----:B------:R-:W-:-:S04]  /*1240*/  ISETP.GE.U32.AND P0, PT, R14, 0x100, PT ;  /* 0x000001000e00780c */ /* 0x000fc80003f06070 */
[----:B------:R-:W-:-:S09]  /*1250*/  LEA.HI.SX32 R80, R80, R103, 0x1e ;  /* 0x0000006750507211 */ /* 0x000fd200078ff2ff */
[----:B------:R-:W-:Y:S05]  /*1260*/  @!P0 BRA `(.L_x_25287) ;  /* 0x0000003400488947 */ /* 0x000fea0003800000 */
[----:B------:R-:W-:-:S04]  /*1270*/  UISETP.NE.U32.AND UP0, UPT, UR18, URZ, UPT ;  /* 0x000000ff1200728c */ /* 0x000fc8000bf05070 */
[----:B------:R-:W-:Y:S01]  /*1280*/  UISETP.NE.AND.EX UP0, UPT, UR19, URZ, UPT, UP0 ;  /* 0x000000ff1300728c */ /* 0x000fe2000bf05300 */
[----:B------:R-:W-:Y:S10]  /*1290*/  BRA.U !UP2, `(.L_x_25288) ;  /* 0x000000010a0c7547 */ /* 0x000ff4000b800000 */
[----:B------:R-:W0:Y:S02]  /*12a0*/  LDC.64 R44, c[0x0][0x390] ;  /* 0x0000e400ff2c7b82 */ /* 0x000e240000000a00 */
[----:B0-----:R-:W-:-:S06]  /*12b0*/  IMAD.WIDE.U32 R44, R15, 0x10, R44 ;  /* 0x000000100f2c7825 */ /* 0x001fcc00078e002c */
[----:B------:R-:W5:Y:S02]  /*12c0*/  LDG.E.128 R44, desc[UR14][R44.64] ;  /* 0x0000000e2c2c7981 */ /* 0x000f64000c1e1d00 */
.L_x_25288:
[----:B------:R-:W-:Y:S05]  /*12d0*/  BRA.U !UP0, `(.L_x_25289) ;  /* 0x0000001908947547 */ /* 0x000fea000b800000 */
[----:B------:R-:W0:Y:S02]  /*12e0*/  LDC.64 R48, c[0x0][0x3a0] ;  /* 0x0000e800ff307b82 */ /* 0x000e240000000a00 */
[----:B0-----:R-:W-:-:S06]  /*12f0*/  IMAD.WIDE.U32 R48, R80, 0x10, R48 ;  /* 0x0000001050307825 */ /* 0x001fcc00078e0030 */
[----:B------:R-:W5:Y:S01]  /*1300*/  LDG.E.128 R48, desc[UR14][R48.64] ;  /* 0x0000000e30307981 */ /* 0x000f62000c1e1d00 */
[----:B------:R-:W-:-:S13]  /*1310*/  ISETP.LT.AND P1, PT, RZ, UR27, PT ;  /* 0x0000001bff007c0c */ /* 0x000fda000bf21270 */
        /* <DEDUP_REMOVED lines=19> */
.L_x_25293:
        /* <DEDUP_REMOVED lines=12> */
.L_x_25295:
[----:B------:R-:W-:Y:S05]  /*1510*/  BSYNC.RECONVERGENT B2 ;  /* 0x0000000000027941 */ /* 0x000fea0003800200 */
.L_x_25294:
        /* <DEDUP_REMOVED lines=62> */
.L_x_25292:
[----:B------:R-:W-:Y:S05]  /*1900*/  BSYNC.RECONVERGENT B1 ;  /* 0x0000000000017941 */ /* 0x000fea0003800200 */
.L_x_25291:
[----:B------:R-:W-:Y:S01]  /*1910*/  I2FP.F32.U32 R4, R4 ;  /* 0x0000000400047245 */ /* 0x000fe20000201000 */
[----:B------:R-:W-:-:S04]  /*1920*/  IMAD.MOV.U32 R5, RZ, RZ, 0x2f800000 ;  /* 0x2f800000ff057424 */ /* 0x000fc800078e00ff */
[----:B------:R-:W-:-:S05]  /*1930*/  FFMA.FTZ R4, R4, R5, 1.1641532182693481445e-10 ;  /* 0x2f00000004047423 */ /* 0x000fca0000010005 */
[----:B------:R-:W-:Y:S01]  /*1940*/  FSETP.GTU.FTZ.AND P2, PT, R4, UR23, PT ;  /* 0x0000001704007c0b */ /* 0x000fe2000bf5c000 */
[----:B-----5:R-:W-:-:S04]  /*1950*/  FMUL.FTZ R4, R44, UR17 ;  /* 0x000000112c047c20 */ /* 0x020fc80008410000 */
[----:B------:R-:W-:-:S05]  /*1960*/  FMUL.FTZ R4, R4, UR16 ;  /* 0x0000001004047c20 */ /* 0x000fca0008410000 */
[----:B------:R-:W-:Y:S02]  /*1970*/  FSEL R5, R4, RZ, !P2 ;  /* 0x000000ff04057208 */ /* 0x000fe40005000000 */
[----:B------:R-:W-:-:S03]  /*1980*/  SEL R4, RZ, 0x1, P2 ;  /* 0x00000001ff047807 */ /* 0x000fc60001000000 */
[----:B------:R-:W-:-:S07]  /*1990*/  FADD.FTZ R48, R48, R5 ;  /* 0x0000000530307221 */ /* 0x000fce0000010000 */
.L_x_25290:
        /* <DEDUP_REMOVED lines=19> */
.L_x_25299:
        /* <DEDUP_REMOVED lines=12> */
.L_x_25301:
[----:B------:R-:W-:Y:S05]  /*1b90*/  BSYNC.RECONVERGENT B2 ;  /* 0x0000000000027941 */ /* 0x000fea0003800200 */
.L_x_25300:
        /* <DEDUP_REMOVED lines=62> */
.L_x_25298:
[----:B------:R-:W-:Y:S05]  /*1f80*/  BSYNC.RECONVERGENT B1 ;  /* 0x0000000000017941 */ /* 0x000fea0003800200 */
.L_x_25297:
[----:B------:R-:W-:Y:S01]  /*1f90*/  I2FP.F32.U32 R3, R3 ;  /* 0x0000000300037245 */ /* 0x000fe20000201000 */
[----:B------:R-:W-:-:S05]  /*1fa0*/  HFMA2 R82, -RZ, RZ, 0.1171875, 0 ;  /* 0x2f800000ff527431 */ /* 0x000fca00000001ff */
[----:B------:R-:W-:-:S05]  /*1fb0*/  FFMA.FTZ R3, R3, R82, 1.1641532182693481445e-10 ;  /* 0x2f00000003037423 */ /* 0x000fca0000010052 */
[----:B------:R-:W-:Y:S01]  /*1fc0*/  FSETP.GTU.FTZ.AND P2, PT, R3, UR23, PT ;  /* 0x0000001703007c0b */ /* 0x000fe2000bf5c000 */
[----:B-----5:R-:W-:-:S04]  /*1fd0*/  FMUL.FTZ R3, R45, UR17 ;  /* 0x000000112d037c20 */ /* 0x020fc80008410000 */
[----:B------:R-:W-:-:S05]  /*1fe0*/  FMUL.FTZ R3, R3, UR16 ;  /* 0x0000001003037c20 */ /* 0x000fca0008410000 */
[----:B------:R-:W-:Y:S02]  /*1ff0*/  FSEL R82, R3, RZ, !P2 ;  /* 0x000000ff03527208 */ /* 0x000fe40005000000 */
[----:B------:R-:W-:-:S03]  /*2000*/  SEL R3, RZ, 0x1, P2 ;  /* 0x00000001ff037807 */ /* 0x000fc60001000000 */
[----:B------:R-:W-:-:S07]  /*2010*/  FADD.FTZ R49, R49, R82 ;  /* 0x0000005231317221 */ /* 0x000fce0000010000 */
.L_x_25296:
        /* <DEDUP_REMOVED lines=19> */
.L_x_25305:
        /* <DEDUP_REMOVED lines=12> */
.L_x_25307:
[----:B------:R-:W-:Y:S05]  /*2210*/  BSYNC.RECONVERGENT B2 ;  /* 0x0000000000027941 */ /* 0x000fea0003800200 */
.L_x_25306:
        /* <DEDUP_REMOVED lines=62> */
.L_x_25304:
[----:B------:R-:W-:Y:S05]  /*2600*/  BSYNC.RECONVERGENT B1 ;  /* 0x0000000000017941 */ /* 0x000fea0003800200 */
.L_x_25303:
        /* <DEDUP_REMOVED lines=9> */
.L_x_25302:
[----:B------:R-:W-:Y:S01]  /*26a0*/  @!P1 MOV R8, R82 ;  /* 0x0000005200089202 */ /* 0x000fe20000000f00 */
[----:B------:R-:W-:Y:S01]  /*26b0*/  @!P1 IMAD.MOV.U32 R81, RZ, RZ, R5 ;  /* 0x000000ffff519224 */ /* 0x000fe200078e0005 */
        /* <DEDUP_REMOVED lines=17> */
.L_x_25311:
        /* <DEDUP_REMOVED lines=12> */
.L_x_25313:
[----:B------:R-:W-:Y:S05]  /*2890*/  BSYNC.RECONVERGENT B2 ;  /* 0x0000000000027941 */ /* 0x000fea0003800200 */
.L_x_25312:
        /* <DEDUP_REMOVED lines=62> */
.L_x_25310:
[----:B------:R-:W-:Y:S05]  /*2c80*/  BSYNC.RECONVERGENT B1 ;  /* 0x0000000000017941 */ /* 0x000fea0003800200 */
.L_x_25309:
[----:B------:R-:W-:Y:S01]  /*2c90*/  I2FP.F32.U32 R0, R0 ;  /* 0x0000000000007245 */ /* 0x000fe20000201000 */
[----:B------:R-:W-:-:S04]  /*2ca0*/  IMAD.MOV.U32 R5, RZ, RZ, 0x2f800000 ;  /* 0x2f800000ff057424 */ /* 0x000fc800078e00ff */
[----:B------:R-:W-:-:S05]  /*2cb0*/  FFMA.FTZ R0, R0, R5, 1.1641532182693481445e-10 ;  /* 0x2f00000000007423 */ /* 0x000fca0000010005 */
[----:B------:R-:W-:Y:S01]  /*2cc0*/  FSETP.GTU.FTZ.AND P1, PT, R0, UR23, PT ;  /* 0x0000001700007c0b */ /* 0x000fe2000bf3c000 */
[----:B-----5:R-:W-:-:S04]  /*2cd0*/  FMUL.FTZ R0, R47, UR17 ;  /* 0x000000112f007c20 */ /* 0x020fc80008410000 */
[----:B------:R-:W-:-:S05]  /*2ce0*/  FMUL.FTZ R0, R0, UR16 ;  /* 0x0000001000007c20 */ /* 0x000fca0008410000 */
[----:B------:R-:W-:-:S05]  /*2cf0*/  FSEL R0, R0, RZ, !P1 ;  /* 0x000000ff00007208 */ /* 0x000fca0004800000 */
[----:B------:R-:W-:Y:S01]  /*2d00*/  FADD.FTZ R51, R51, R0 ;  /* 0x0000000033337221 */ /* 0x000fe20000010000 */
[----:B------:R-:W-:Y:S01]  /*2d10*/  SEL R0, RZ, 0x1, P1 ;  /* 0x00000001ff007807 */ /* 0x000fe20000800000 */
[----:B------:R-:W-:Y:S06]  /*2d20*/  BRA `(.L_x_25308) ;  /* 0x0000001800507947 */ /* 0x000fec0003800000 */
.L_x_25289:
        /* <DEDUP_REMOVED lines=20> */
.L_x_25317:
        /* <DEDUP_REMOVED lines=13> */
.L_x_25319:
[----:B------:R-:W-:Y:S05]  /*2f40*/  BSYNC.RECONVERGENT B2 ;  /* 0x0000000000027941 */ /* 0x000fea0003800200 */
.L_x_25318:
        /* <DEDUP_REMOVED lines=57> */
[----:B------:R-:W-:Y:S02]  /*32e0*/  HFMA2 R50, -RZ, RZ, 0, 0 ;  /* 0x00000000ff327431 */ /* 0x000fe400000001ff */
[----:B------:R-:W-:Y:S01]  /*32f0*/  IMAD.MOV.U32 R81, RZ, RZ, R8 ;  /* 0x000000ffff517224 */ /* 0x000fe200078e0008 */
[----:B------:R-:W-:Y:S01]  /*3300*/  LOP3.LUT R9, R48, UR5, R9, 0x96, !PT ;  /* 0x0000000530097c12 */ /* 0x000fe2000f8e9609 */
[----:B------:R-:W-:-:S07]  /*3310*/  IMAD.MOV.U32 R4, RZ, RZ, R5 ;  /* 0x000000ffff047224 */ /* 0x000fce00078e0005 */
.L_x_25316:
[----:B------:R-:W-:Y:S05]  /*3320*/  BSYNC.RECONVERGENT B1 ;  /* 0x0000000000017941 */ /* 0x000fea0003800200 */
.L_x_25315:
[----:B------:R-:W-:Y:S01]  /*3330*/  I2FP.F32.U32 R4, R4 ;  /* 0x0000000400047245 */ /* 0x000fe20000201000 */
[----:B------:R-:W-:-:S04]  /*3340*/  IMAD.MOV.U32 R5, RZ, RZ, 0x2f800000 ;  /* 0x2f800000ff057424 */ /* 0x000fc800078e00ff */
[----:B------:R-:W-:-:S05]  /*3350*/  FFMA.FTZ R4, R4, R5, 1.1641532182693481445e-10 ;  /* 0x2f00000004047423 */ /* 0x000fca0000010005 */
[----:B------:R-:W-:Y:S01]  /*3360*/  FSETP.GTU.FTZ.AND P1, PT, R4, UR23, PT ;  /* 0x0000001704007c0b */ /* 0x000fe2000bf3c000 */
[----:B-----5:R-:W-:-:S04]  /*3370*/  FMUL.FTZ R4, R44, UR17 ;  /* 0x000000112c047c20 */ /* 0x020fc80008410000 */
[----:B------:R-:W-:Y:S01]  /*3380*/  FMUL.FTZ R48, R4, UR16 ;  /* 0x0000001004307c20 */ /* 0x000fe20008410000 */
[----:B------:R-:W-:-:S04]  /*3390*/  SEL R4, RZ, 0x1, P1 ;  /* 0x00000001ff047807 */ /* 0x000fc80000800000 */
[----:B------:R-:W-:-:S07]  /*33a0*/  FSEL R48, R48, RZ, !P1 ;  /* 0x000000ff30307208 */ /* 0x000fce0004800000 */
.L_x_25314:
        /* <DEDUP_REMOVED lines=16> */
.L_x_25323:
        /* <DEDUP_REMOVED lines=13> */
.L_x_25325:
[----:B------:R-:W-:Y:S05]  /*3580*/  BSYNC.RECONVERGENT B2 ;  /* 0x0000000000027941 */ /* 0x000fea0003800200 */
.L_x_25324:
        /* <DEDUP_REMOVED lines=61> */
.L_x_25322:
[----:B------:R-:W-:Y:S05]  /*3960*/  BSYNC.RECONVERGENT B1 ;  /* 0x0000000000017941 */ /* 0x000fea0003800200 */
.L_x_25321:
[----:B------:R-:W-:Y:S01]  /*3970*/  I2FP.F32.U32 R3, R3 ;  /* 0x0000000300037245 */ /* 0x000fe20000201000 */
[----:B------:R-:W-:-:S05]  /*3980*/  HFMA2 R50, -RZ, RZ, 0.1171875, 0 ;  /* 0x2f800000ff327431 */ /* 0x000fca00000001ff */
[----:B------:R-:W-:-:S05]  /*3990*/  FFMA.FTZ R3, R3, R50, 1.1641532182693481445e-10 ;  /* 0x2f00000003037423 */ /* 0x000fca0000010032 */
[----:B------:R-:W-:Y:S01]  /*39a0*/  FSETP.GTU.FTZ.AND P1, PT, R3, UR23, PT ;  /* 0x0000001703007c0b */ /* 0x000fe2000bf3c000 */
[----:B-----5:R-:W-:-:S04]  /*39b0*/  FMUL.FTZ R3, R45, UR17 ;  /* 0x000000112d037c20 */ /* 0x020fc80008410000 */
[----:B------:R-:W-:Y:S01]  /*39c0*/  FMUL.FTZ R49, R3, UR16 ;  /* 0x0000001003317c20 */ /* 0x000fe20008410000 */
[----:B------:R-:W-:-:S04]  /*39d0*/  SEL R3, RZ, 0x1, P1 ;  /* 0x00000001ff037807 */ /* 0x000fc80000800000 */
[----:B------:R-:W-:-:S07]  /*39e0*/  FSEL R49, R49, RZ, !P1 ;  /* 0x000000ff31317208 */ /* 0x000fce0004800000 */
.L_x_25320:
        /* <DEDUP_REMOVED lines=16> */
.L_x_25329:
        /* <DEDUP_REMOVED lines=13> */
.L_x_25331:
[----:B------:R-:W-:Y:S05]  /*3bc0*/  BSYNC.RECONVERGENT B2 ;  /* 0x0000000000027941 */ /* 0x000fea0003800200 */
.L_x_25330:
        /* <DEDUP_REMOVED lines=61> */
.L_x_25328:
[----:B------:R-:W-:Y:S05]  /*3fa0*/  BSYNC.RECONVERGENT B1 ;  /* 0x0000000000017941 */ /* 0x000fea0003800200 */
.L_x_25327:
        /* <DEDUP_REMOVED lines=8> */
.L_x_25326:
[----:B------:R-:W-:Y:S01]  /*4030*/  MOV R8, R5 ;  /* 0x0000000500087202 */ /* 0x000fe20000000f00 */
[----:B------:R-:W-:Y:S01]  /*4040*/  IMAD.MOV.U32 R51, RZ, RZ, RZ ;  /* 0x000000ffff337224 */ /* 0x000fe200078e00ff */
[----:B------:R-:W-:Y:S06]  /*4050*/  BRA.U !UP2, `(.L_x_25308) ;  /* 0x000000050a847547 */ /* 0x000fec000b800000 */
[----:B------:R-:W-:Y:S01]  /*4060*/  ISETP.NE.AND P1, PT, R5, 0x1, PT ;  /* 0x000000010500780c */ /* 0x000fe20003f25270 */
[----:B------:R-:W-:Y:S01]  /*4070*/  BSSY.RECONVERGENT B1, `(.L_x_25332) ;  /* 0x0000057000017945 */ /* 0x000fe20003800200 */
[----:B------:R-:W-:Y:S01]  /*4080*/  IMAD.MOV.U32 R8, RZ, RZ, 0x2 ;  /* 0x00000002ff087424 */ /* 0x000fe200078e00ff */
[----:B-1----:R-:W-:-:S10]  /*4090*/  MOV R0, R6 ;  /* 0x0000000600007202 */ /* 0x002fd40000000f00 */
        /* <DEDUP_REMOVED lines=9> */
.L_x_25334:
        /* <DEDUP_REMOVED lines=13> */
.L_x_25336:
[----:B------:R-:W-:Y:S05]  /*4200*/  BSYNC.RECONVERGENT B2 ;  /* 0x0000000000027941 */ /* 0x000fea0003800200 */
.L_x_25335:
        /* <DEDUP_REMOVED lines=59> */
[----:B------:R-:W-:Y:S02]  /*45c0*/  IMAD.MOV.U32 R81, RZ, RZ, R8 ;  /* 0x000000ffff517224 */ /* 0x000fe400078e0008 */
[----:B------:R-:W-:-:S07]  /*45d0*/  HFMA2 R8, -RZ, RZ, 0, 0 ;  /* 0x00000000ff087431 */ /* 0x000fce00000001ff */
.L_x_25333:
[----:B------:R-:W-:Y:S05]  /*45e0*/  BSYNC.RECONVERGENT B1 ;  /* 0x0000000000017941 */ /* 0x000fea0003800200 */
.L_x_25332:
        /* <DEDUP_REMOVED lines=8> */
.L_x_25308:
[----:B------:R-:W0:Y:S01]  /*4670*/  LDC.64 R82, c[0x0][0x3a8] ;  /* 0x0000ea00ff527b82 */ /* 0x000e220000000a00 */
[----:B------:R-:W-:Y:S02]  /*4680*/  IMAD.MOV.U32 R5, RZ, RZ, R81 ;  /* 0x000000ffff057224 */ /* 0x000fe400078e0051 */
[----:B0-----:R-:W-:-:S05]  /*4690*/  IMAD.WIDE.U32 R82, R80, 0x10, R82 ;  /* 0x0000001050527825 */ /* 0x001fca00078e0052 */
[----:B-----5:R0:W-:Y:S01]  /*46a0*/  STG.E.128 desc[UR14][R82.64], R48 ;  /* 0x0000003052007986 */ /* 0x0201e2000c101d0e */
[----:B------:R-:W-:Y:S05]  /*46b0*/  BRA.U !UP2, `(.L_x_25337) ;  /* 0x000000010a2c7547 */ /* 0x000fea000b800000 */
[----:B------:R-:W-:-:S04]  /*46c0*/  SHF.L.U32 R81, R2, 0x10, RZ ;  /* 0x0000001002517819 */ /* 0x000fc800000006ff */
[----:B0-----:R-:W-:Y:S02]  /*46d0*/  LOP3.LUT R82, R81, 0xff0000, RZ, 0xc0, !PT ;  /* 0x00ff000051527812 */ /* 0x001fe400078ec0ff */
[----:B------:R-:W-:-:S05]  /*46e0*/  LOP3.LUT R81, R0, 0xffff, RZ, 0xc0, !PT ;  /* 0x0000ffff00517812 */ /* 0x000fca00078ec0ff */
[----:B------:R-:W-:Y:S01]  /*46f0*/  IMAD R81, R81, 0x1000000, R82 ;  /* 0x0100000051517824 */ /* 0x000fe200078e0252 */
[----:B------:R-:W-:-:S05]  /*4700*/  LOP3.LUT R82, R3, 0xff, RZ, 0xc0, !PT ;  /* 0x000000ff03527812 */ /* 0x000fca00078ec0ff */
[----:B------:R-:W-:Y:S01]  /*4710*/  IMAD R81, R82, 0x100, R81 ;  /* 0x0000010052517824 */ /* 0x000fe200078e0251 */
[----:B------:R-:W-:-:S04]  /*4720*/  LOP3.LUT R82, R4, 0xff, RZ, 0xc0, !PT ;  /* 0x000000ff04527812 */ /* 0x000fc800078ec0ff */
[----:B------:R-:W-:Y:S02]  /*4730*/  IADD3 R81, PT, PT, R81, R82, RZ ;  /* 0x0000005251517210 */ /* 0x000fe40007ffe0ff */
[----:B------:R-:W0:Y:S02]  /*4740*/  LDC.64 R82, c[0x0][0x3b0] ;  /* 0x0000ec00ff527b82 */ /* 0x000e240000000a00 */
[----:B0-----:R-:W-:-:S05]  /*4750*/  IMAD.WIDE.U32 R82, R15, 0x4, R82 ;  /* 0x000000040f527825 */ /* 0x001fca00078e0052 */
[----:B------:R2:W-:Y:S02]  /*4760*/  STG.E desc[UR14][R82.64], R81 ;  /* 0x0000005152007986 */ /* 0x0005e4000c10190e */
.L_x_25337:
[----:B------:R-:W-:Y:S02]  /*4770*/  VIADD R80, R80, 0x100 ;  /* 0x0000010050507836 */ /* 0x000fe40000000000 */
[----:B------:R-:W-:-:S07]  /*4780*/  VIADD R15, R15, 0x100 ;  /* 0x000001000f0f7836 */ /* 0x000fce0000000000 */
.L_x_25287:
[----:B------:R-:W-:Y:S05]  /*4790*/  BSYNC.RECONVERGENT B0 ;  /* 0x0000000000007941 */ /* 0x000fea0003800200 */
.L_x_25286:
[----:B------:R-:W-:Y:S01]  /*47a0*/  ISETP.GE.U32.AND P1, PT, R14, 0x200, PT ;  /* 0x000002000e00780c */ /* 0x000fe20003f26070 */
[----:B------:R-:W-:Y:S03]  /*47b0*/  BSSY.RECONVERGENT B0, `(.L_x_25338) ;  /* 0x0000356000007945 */ /* 0x000fe60003800200 */
[----:B--2---:R-:W-:-:S05]  /*47c0*/  P2R R81, PR, RZ, 0x2 ;  /* 0x00000002ff517803 */ /* 0x004fca0000000000 */
[----:B------:R2:W-:Y:S04]  /*47d0*/  STL [R1+0x4], R81 ;  /* 0x0000045101007387 */ /* 0x0005e80000100800 */
[----:B------:R-:W-:Y:S05]  /*47e0*/  @!P1 BRA `(.L_x_25339) ;  /* 0x0000003400489947 */ /* 0x000fea0003800000 */
[----:B------:R-:W-:-:S04]  /*47f0*/  UISETP.NE.U32.AND UP0, UPT, UR18, URZ, UPT ;  /* 0x000000ff1200728c */ /* 0x000fc8000bf05070 */
[----:B------:R-:W-:Y:S01]  /*4800*/  UISETP.NE.AND.EX UP0, UPT, UR19, URZ, UPT, UP0 ;  /* 0x000000ff1300728c */ /* 0x000fe2000bf05300 */
[----:B------:R-:W-:Y:S10]  /*4810*/  BRA.U !UP2, `(.L_x_25340) ;  /* 0x000000010a0c7547 */ /* 0x000ff4000b800000 */
[----:B------:R-:W3:Y:S02]  /*4820*/  LDC.64 R44, c[0x0][0x390] ;  /* 0x0000e400ff2c7b82 */ /* 0x000ee40000000a00 */
[----:B---3--:R-:W-:-:S06]  /*4830*/  IMAD.WIDE.U32 R44, R15, 0x10, R44 ;  /* 0x000000100f2c7825 */ /* 0x008fcc00078e002c */
[----:B------:R-:W5:Y:S02]  /*4840*/  LDG.E.128 R44, desc[UR14][R44.64] ;  /* 0x0000000e2c2c7981 */ /* 0x000f64000c1e1d00 */
.L_x_25340:
[----:B------:R-:W-:Y:S05]  /*4850*/  BRA.U !UP0, `(.L_x_25341) ;  /* 0x0000001908947547 */ /* 0x000fea000b800000 */
[----:B------:R-:W3:Y:S02]  /*4860*/  LDC.64 R52, c[0x0][0x3a0] ;  /* 0x0000e800ff347b82 */ /* 0x000ee40000000a00 */
[----:B---3--:R-:W-:-:S06]  /*4870*/  IMAD.WIDE.U32 R52, R80, 0x10, R52 ;  /* 0x0000001050347825 */ /* 0x008fcc00078e0034 */
[----:B------:R-:W5:Y:S01]  /*4880*/  LDG.E.128 R52, desc[UR14][R52.64] ;  /* 0x0000000e34347981 */ /* 0x000f62000c1e1d00 */
[----:B------:R-:W-:-:S13]  /*4890*/  ISETP.LT.AND P1, PT, RZ, UR27, PT ;  /* 0x0000001bff007c0c */ /* 0x000fda000bf21270 */
[----:B0-----:R-:W-:Y:S01]  /*48a0*/  @!P1 MOV R82, R8 ;  /* 0x0000000800529202 */ /* 0x001fe20000000f00 */
[----:B--2---:R-:W-:Y:S01]  /*48b0*/  @!P1 IMAD.MOV.U32 R81, RZ, RZ, R5 ;  /* 0x000000ffff519224 */ /* 0x004fe200078e0005 */
        /* <DEDUP_REMOVED lines=17> */
.L_x_25345:
        /* <DEDUP_REMOVED lines=12> */
.L_x_25347:
[----:B------:R-:W-:Y:S05]  /*4a90*/  BSYNC.RECONVERGENT B2 ;  /* 0x0000000000027941 */ /* 0x000fea0003800200 */
.L_x_25346:
        /* <DEDUP_REMOVED lines=62> */
.L_x_25344:
[----:B------:R-:W-:Y:S05]  /*4e80*/  BSYNC.RECONVERGENT B1 ;  /* 0x0000000000017941 */ /* 0x000fea0003800200 */
.L_x_25343:
        /* <DEDUP_REMOVED lines=9> */
.L_x_25342:
        /* <DEDUP_REMOVED lines=19> */
.L_x_25351:
        /* <DEDUP_REMOVED lines=12> */
.L_x_25353:
[----:B------:R-:W-:Y:S05]  /*5110*/  BSYNC.RECONVERGENT B2 ;  /* 0x0000000000027941 */ /* 0x000fea0003800200 */
.L_x_25352:
        /* <DEDUP_REMOVED lines=62> */
.L_x_25350:
[----:B------:R-:W-:Y:S05]  /*5500*/  BSYNC.RECONVERGENT B1 ;  /* 0x0000000000017941 */ /* 0x000fea0003800200 */
.L_x_25349:
        /* <DEDUP_REMOVED lines=9> */
.L_x_25348:
        /* <DEDUP_REMOVED lines=19> */
.L_x_25357:
        /* <DEDUP_REMOVED lines=12> */
.L_x_25359:
[----:B------:R-:W-:Y:S05]  /*5790*/  BSYNC.RECONVERGENT B2 ;  /* 0x0000000000027941 */ /* 0x000fea0003800200 */
.L_x_25358:
        /* <DEDUP_REMOVED lines=62> */
.L_x_25356:
[----:B------:R-:W-:Y:S05]  /*5b80*/  BSYNC.RECONVERGENT B1 ;  /* 0x0000000000017941 */ /* 0x000fea0003800200 */
.L_x_25355:
        /* <DEDUP_REMOVED lines=9> */
.L_x_25354:
        /* <DEDUP_REMOVED lines=19> */
.L_x_25363:
        /* <DEDUP_REMOVED lines=12> */
.L_x_25365:
[----:B------:R-:W-:Y:S05]  /*5e10*/  BSYNC.RECONVERGENT B2 ;  /* 0x0000000000027941 */ /* 0x000fea0003800200 */
.L_x_25364:
        /* <DEDUP_REMOVED lines=62> */
.L_x_25362:
[----:B------:R-:W-:Y:S05]  /*6200*/  BSYNC.RECONVERGENT B1 ;  /* 0x0000000000017941 */ /* 0x000fea0003800200 */
.L_x_25361:
        /* <DEDUP_REMOVED lines=10> */
.L_x_25341:
[----:B------:R-:W-:Y:S01]  /*62b0*/  IMAD.MOV.U32 R54, RZ, RZ, R8 ;  /* 0x000000ffff367224 */ /* 0x000fe200078e0008 */
[----:B--2---:R-:W-:Y:S01]  /*62c0*/  MOV R81, R5 ;  /* 0x0000000500517202 */ /* 0x004fe20000000f00 */
        /* <DEDUP_REMOVED lines=18> */
.L_x_25369:
        /* <DEDUP_REMOVED lines=13> */
.L_x_25371:
[----:B------:R-:W-:Y:S05]  /*64c0*/  BSYNC.RECONVERGENT B2 ;  /* 0x0000000000027941 */ /* 0x000fea0003800200 */
.L_x_25370:
        /* <DEDUP_REMOVED lines=61> */
.L_x_25368:
[----:B------:R-:W-:Y:S05]  /*68a0*/  BSYNC.RECONVERGENT B1 ;  /* 0x0000000000017941 */ /* 0x000fea0003800200 */
.L_x_25367:
        /* <DEDUP_REMOVED lines=8> */
.L_x_25366:
        /* <DEDUP_REMOVED lines=16> */
.L_x_25375:
        /* <DEDUP_REMOVED lines=13> */
.L_x_25377:
[----:B------:R-:W-:Y:S05]  /*6b00*/  BSYNC.RECONVERGENT B2 ;  /* 0x0000000000027941 */ /* 0x000fea0003800200 */
.L_x_25376:
[----:B------:R-:W-:Y:S01]  /*6b10*/  LOP3.LUT R8, R7, UR13, R55, 0x96, !PT ;  /* 0x0000000d07087c12 */ /* 0x000fe2000f8e9637 */
[----:B0-----:R-:W-:Y:S01]  /*6b20*/  IMAD.WIDE.U32 R82, R11, -0x326172a9, RZ ;  /* 0xcd9e8d570b527825 */ /* 0x001fe200078e00ff */
        /* <DEDUP_REMOVED lines=59> */
.L_x_25374:
[----:B------:R-:W-:Y:S05]  /*6ee0*/  BSYNC.RECONVERGENT B1 ;  /* 0x0000000000017941 */ /* 0x000fea0003800200 */
.L_x_25373:
        /* <DEDUP_REMOVED lines=8> */
.L_x_25372:
[----:B0-----:R-:W-:Y:S02]  /*6f70*/  IMAD.MOV.U32 R82, RZ, RZ, R5 ;  /* 0x000000ffff527224 */ /* 0x001fe400078e0005 */
        /* <DEDUP_REMOVED lines=15> */
.L_x_25381:
        /* <DEDUP_REMOVED lines=13> */
.L_x_25383:
[----:B------:R-:W-:Y:S05]  /*7140*/  BSYNC.RECONVERGENT B2 ;  /* 0x0000000000027941 */ /* 0x000fea0003800200 */
.L_x_25382:
        /* <DEDUP_REMOVED lines=61> */
.L_x_25380:
[----:B------:R-:W-:Y:S05]  /*7520*/  BSYNC.RECONVERGENT B1 ;  /* 0x0000000000017941 */ /* 0x000fea0003800200 */
.L_x_25379:
        /* <DEDUP_REMOVED lines=8> */
.L_x_25378:
        /* <DEDUP_REMOVED lines=16> */
.L_x_25386:
        /* <DEDUP_REMOVED lines=13> */
.L_x_25388:
[----:B------:R-:W-:Y:S05]  /*7780*/  BSYNC.RECONVERGENT B2 ;  /* 0x0000000000027941 */ /* 0x000fea0003800200 */
.L_x_25387:
        /* <DEDUP_REMOVED lines=61> */
.L_x_25385:
[----:B------:R-:W-:Y:S05]  /*7b60*/  BSYNC.RECONVERGENT B1 ;  /* 0x0000000000017941 */ /* 0x000fea0003800200 */
.L_x_25384:
        /* <DEDUP_REMOVED lines=8> */
.L_x_25360:
        /* <DEDUP_REMOVED lines=16> */
.L_x_25389:
[----:B------:R-:W-:Y:S02]  /*7cf0*/  VIADD R80, R80, 0x100 ;  /* 0x0000010050507836 */ /* 0x000fe40000000000 */
[----:B------:R-:W-:-:S07]  /*7d00*/  VIADD R15, R15, 0x100 ;  /* 0x000001000f0f7836 */ /* 0x000fce0000000000 */
.L_x_25339:
[----:B------:R-:W-:Y:S05]  /*7d10*/  BSYNC.RECONVERGENT B0 ;  /* 0x0000000000007941 */ /* 0x000fea0003800200 */
.L_x_25338:
[----:B------:R-:W-:Y:S01]  /*7d20*/  ISETP.GE.U32.AND P1, PT, R14, 0x300, PT ;  /* 0x000003000e00780c */ /* 0x000fe20003f26070 */
[----:B------:R-:W-:Y:S03]  /*7d30*/  BSSY.RECONVERGENT B0, `(.L_x_25390) ;  /* 0x0000356000007945 */ /* 0x000fe60003800200 */
[----:B--2---:R-:W-:-:S05]  /*7d40*/  P2R R81, PR, RZ, 0x2 ;  /* 0x00000002ff517803 */ /* 0x004fca0000000000 */
[----:B------:R2:W-:Y:S04]  /*7d50*/  STL [R1], R81 ;  /* 0x0000005101007387 */ /* 0x0005e80000100800 */
[----:B------:R-:W-:Y:S05]  /*7d60*/  @!P1 BRA `(.L_x_25391) ;  /* 0x0000003400489947 */ /* 0x000fea0003800000 */
[----:B------:R-:W-:-:S04]  /*7d70*/  UISETP.NE.U32.AND UP0, UPT, UR18, URZ, UPT ;  /* 0x000000ff1200728c */ /* 0x000fc8000bf05070 */
[----:B------:R-:W-:Y:S01]  /*7d80*/  UISETP.NE.AND.EX UP0, UPT, UR19, URZ, UPT, UP0 ;  /* 0x000000ff1300728c */ /* 0x000fe2000bf05300 */
[----:B------:R-:W-:Y:S10]  /*7d90*/  BRA.U !UP2, `(.L_x_25392) ;  /* 0x000000010a0c7547 */ /* 0x000ff4000b800000 */
[----:B------:R-:W3:Y:S02]  /*7da0*/  LDC.64 R44, c[0x0][0x390] ;  /* 0x0000e400ff2c7b82 */ /* 0x000ee40000000a00 */
[----:B---3--:R-:W-:-:S06]  /*7db0*/  IMAD.WIDE.U32 R44, R15, 0x10, R44 ;  /* 0x000000100f2c7825 */ /* 0x008fcc00078e002c */
[----:B------:R-:W5:Y:S02]  /*7dc0*/  LDG.E.128 R44, desc[UR14][R44.64] ;  /* 0x0000000e2c2c7981 */ /* 0x000f64000c1e1d00 */
.L_x_25392:
        /* <DEDUP_REMOVED lines=24> */
.L_x_25397:
        /* <DEDUP_REMOVED lines=12> */
.L_x_25399:
[----:B------:R-:W-:Y:S05]  /*8010*/  BSYNC.RECONVERGENT B2 ;  /* 0x0000000000027941 */ /* 0x000fea0003800200 */
.L_x_25398:
        /* <DEDUP_REMOVED lines=62> */
.L_x_25396:
[----:B------:R-:W-:Y:S05]  /*8400*/  BSYNC.RECONVERGENT B1 ;  /* 0x0000000000017941 */ /* 0x000fea0003800200 */
.L_x_25395:
        /* <DEDUP_REMOVED lines=9> */
.L_x_25394:
        /* <DEDUP_REMOVED lines=19> */
.L_x_25403:
        /* <DEDUP_REMOVED lines=12> */
.L_x_25405:
[----:B------:R-:W-:Y:S05]  /*8690*/  BSYNC.RECONVERGENT B2 ;  /* 0x0000000000027941 */ /* 0x000fea0003800200 */
.L_x_25404:
        /* <DEDUP_REMOVED lines=62> */
.L_x_25402:
[----:B------:R-:W-:Y:S05]  /*8a80*/  BSYNC.RECONVERGENT B1 ;  /* 0x0000000000017941 */ /* 0x000fea0003800200 */
.L_x_25401:
        /* <DEDUP_REMOVED lines=9> */
.L_x_25400:
        /* <DEDUP_REMOVED lines=19> */
.L_x_25409:
        /* <DEDUP_REMOVED lines=12> */
.L_x_25411:
[----:B------:R-:W-:Y:S05]  /*8d10*/  BSYNC.RECONVERGENT B2 ;  /* 0x0000000000027941 */ /* 0x000fea0003800200 */
.L_x_25410:
        /* <DEDUP_REMOVED lines=62> */
.L_x_25408:
[----:B------:R-:W-:Y:S05]  /*9100*/  BSYNC.RECONVERGENT B1 ;  /* 0x0000000000017941 */ /* 0x000fea0003800200 */
.L_x_25407:
        /* <DEDUP_REMOVED lines=9> */
.L_x_25406:
        /* <DEDUP_REMOVED lines=19> */
.L_x_25415:
        /* <DEDUP_REMOVED lines=12> */
.L_x_25417:
[----:B------:R-:W-:Y:S05]  /*9390*/  BSYNC.RECONVERGENT B2 ;  /* 0x0000000000027941 */ /* 0x000fea0003800200 */
.L_x_25416:
        /* <DEDUP_REMOVED lines=62> */
.L_x_25414:
[----:B------:R-:W-:Y:S05]  /*9780*/  BSYNC.RECONVERGENT B1 ;  /* 0x0000000000017941 */ /* 0x000fea0003800200 */
.L_x_25413:
        /* <DEDUP_REMOVED lines=10> */
.L_x_25393:
        /* <DEDUP_REMOVED lines=20> */
.L_x_25421:
        /* <DEDUP_REMOVED lines=13> */
.L_x_25423:
[----:B------:R-:W-:Y:S05]  /*9a40*/  BSYNC.RECONVERGENT B2 ;  /* 0x0000000000027941 */ /* 0x000fea0003800200 */
.L_x_25422:
        /* <DEDUP_REMOVED lines=61> */
.L_x_25420:
[----:B------:R-:W-:Y:S05]  /*9e20*/  BSYNC.RECONVERGENT B1 ;  /* 0x0000000000017941 */ /* 0x000fea0003800200 */
.L_x_25419:
        /* <DEDUP_REMOVED lines=8> */
.L_x_25418:
        /* <DEDUP_REMOVED lines=16> */
.L_x_25427:
        /* <DEDUP_REMOVED lines=13> */
.L_x_25429:
[----:B------:R-:W-:Y:S05]  /*a080*/  BSYNC.RECONVERGENT B2 ;  /* 0x0000000000027941 */ /* 0x000fea0003800200 */
.L_x_25428:
        /* <DEDUP_REMOVED lines=61> */
.L_x_25426:
[----:B------:R-:W-:Y:S05]  /*a460*/  BSYNC.RECONVERGENT B1 ;  /* 0x0000000000017941 */ /* 0x000fea0003800200 */
.L_x_25425:
        /* <DEDUP_REMOVED lines=8> */
.L_x_25424:
        /* <DEDUP_REMOVED lines=16> */
.L_x_25433:
        /* <DEDUP_REMOVED lines=13> */
.L_x_25435:
[----:B------:R-:W-:Y:S05]  /*a6c0*/  BSYNC.RECONVERGENT B2 ;  /* 0x0000000000027941 */ /* 0x000fea0003800200 */
.L_x_25434:
        /* <DEDUP_REMOVED lines=61> */
.L_x_25432:
[----:B------:R-:W-:Y:S05]  /*aaa0*/  BSYNC.RECONVERGENT B1 ;  /* 0x0000000000017941 */ /* 0x000fea0003800200 */
.L_x_25431:
        /* <DEDUP_REMOVED lines=8> */
.L_x_25430:
        /* <DEDUP_REMOVED lines=16> */
.L_x_25438:
        /* <DEDUP_REMOVED lines=13> */
.L_x_25440:
[----:B------:R-:W-:Y:S05]  /*ad00*/  BSYNC.RECONVERGENT B2 ;  /* 0x0000000000027941 */ /* 0x000fea0003800200 */
.L_x_25439:
        /* <DEDUP_REMOVED lines=61> */
.L_x_25437:
[----:B------:R-:W-:Y:S05]  /*b0e0*/  BSYNC.RECONVERGENT B1 ;  /* 0x0000000000017941 */ /* 0x000fea0003800200 */
.L_x_25436:
        /* <DEDUP_REMOVED lines=8> */
.L_x_25412:
        /* <DEDUP_REMOVED lines=16> */
.L_x_25441:
[----:B------:R-:W-:Y:S02]  /*b270*/  VIADD R80, R80, 0x100 ;  /* 0x0000010050507836 */ /* 0x000fe40000000000 */
[----:B------:R-:W-:-:S07]  /*b280*/  VIADD R15, R15, 0x100 ;  /* 0x000001000f0f7836 */ /* 0x000fce0000000000 */
.L_x_25391:
[----:B------:R-:W-:Y:S05]  /*b290*/  BSYNC.RECONVERGENT B0 ;  /* 0x0000000000007941 */ /* 0x000fea0003800200 */
.L_x_25390:
[----:B------:R-:W-:Y:S01]  /*b2a0*/  ISETP.GE.U32.AND P1, PT, R14, 0x400, PT ;  /* 0x000004000e00780c */ /* 0x000fe20003f26070 */
[----:B------:R-:W-:Y:S03]  /*b2b0*/  BSSY.RECONVERGENT B0, `(.L_x_25442) ;  /* 0x0000355000007945 */ /* 0x000fe60003800200 */
[----:B------:R-:W-:-:S09]  /*b2c0*/  P2R R125, PR, RZ, 0x2 ;  /* 0x00000002ff7d7803 */ /* 0x000fd20000000000 */
[----:B------:R-:W-:Y:S05]  /*b2d0*/  @!P1 BRA `(.L_x_25443) ;  /* 0x0000003400489947 */ /* 0x000fea0003800000 */
[----:B------:R-:W-:-:S04]  /*b2e0*/  UISETP.NE.U32.AND UP0, UPT, UR18, URZ, UPT ;  /* 0x000000ff1200728c */ /* 0x000fc8000bf05070 */
[----:B------:R-:W-:Y:S01]  /*b2f0*/  UISETP.NE.AND.EX UP0, UPT, UR19, URZ, UPT, UP0 ;  /* 0x000000ff1300728c */ /* 0x000fe2000bf05300 */
[----:B------:R-:W-:Y:S10]  /*b300*/  BRA.U !UP2, `(.L_x_25444) ;  /* 0x000000010a0c7547 */ /* 0x000ff4000b800000 */
[----:B------:R-:W3:Y:S02]  /*b310*/  LDC.64 R44, c[0x0][0x390] ;  /* 0x0000e400ff2c7b82 */ /* 0x000ee40000000a00 */
[----:B---3--:R-:W-:-:S06]  /*b320*/  IMAD.WIDE.U32 R44, R15, 0x10, R44 ;  /* 0x000000100f2c7825 */ /* 0x008fcc00078e002c */
[----:B------:R-:W5:Y:S02]  /*b330*/  LDG.E.128 R44, desc[UR14][R44.64] ;  /* 0x0000000e2c2c7981 */ /* 0x000f64000c1e1d00 */
.L_x_25444:
[----:B------:R-:W-:Y:S05]  /*b340*/  BRA.U !UP0, `(.L_x_25445) ;  /* 0x0000001908947547 */ /* 0x000fea000b800000 */
[----:B------:R-:W3:Y:S02]  /*b350*/  LDC.64 R60, c[0x0][0x3a0] ;  /* 0x0000e800ff3c7b82 */ /* 0x000ee40000000a00 */
[----:B---3--:R-:W-:-:S06]  /*b360*/  IMAD.WIDE.U32 R60, R80, 0x10, R60 ;  /* 0x00000010503c7825 */ /* 0x008fcc00078e003c */
[----:B------:R-:W5:Y:S01]  /*b370*/  LDG.E.128 R60, desc[UR14][R60.64] ;  /* 0x0000000e3c3c7981 */ /* 0x000f62000c1e1d00 */
[----:B------:R-:W-:-:S13]  /*b380*/  ISETP.LT.AND P1, PT, RZ, UR27, PT ;  /* 0x0000001bff007c0c */ /* 0x000fda000bf21270 */
[----:B0-2---:R-:W-:Y:S01]  /*b390*/  @!P1 MOV R82, R8 ;  /* 0x0000000800529202 */ /* 0x005fe20000000f00 */
        /* <DEDUP_REMOVED lines=18> */
.L_x_25449:
        /* <DEDUP_REMOVED lines=12> */
.L_x_25451:
[----:B------:R-:W-:Y:S05]  /*b580*/  BSYNC.RECONVERGENT B2 ;  /* 0x0000000000027941 */ /* 0x000fea0003800200 */
.L_x_25450:
        /* <DEDUP_REMOVED lines=62> */
.L_x_25448:
[----:B------:R-:W-:Y:S05]  /*b970*/  BSYNC.RECONVERGENT B1 ;  /* 0x0000000000017941 */ /* 0x000fea0003800200 */
.L_x_25447:
        /* <DEDUP_REMOVED lines=9> */
.L_x_25446:
        /* <DEDUP_REMOVED lines=19> */
.L_x_25455:
        /* <DEDUP_REMOVED lines=12> */
.L_x_25457:
[----:B------:R-:W-:Y:S05]  /*bc00*/  BSYNC.RECONVERGENT B2 ;  /* 0x0000000000027941 */ /* 0x000fea0003800200 */
.L_x_25456:
        /* <DEDUP_REMOVED lines=62> */
.L_x_25454:
[----:B------:R-:W-:Y:S05]  /*bff0*/  BSYNC.RECONVERGENT B1 ;  /* 0x0000000000017941 */ /* 0x000fea0003800200 */
.L_x_25453:
        /* <DEDUP_REMOVED lines=9> */
.L_x_25452:
        /* <DEDUP_REMOVED lines=19> */
.L_x_25461:
        /* <DEDUP_REMOVED lines=12> */
.L_x_25463:
[----:B------:R-:W-:Y:S05]  /*c280*/  BSYNC.RECONVERGENT B2 ;  /* 0x0000000000027941 */ /* 0x000fea0003800200 */
.L_x_25462:
        /* <DEDUP_REMOVED lines=62> */
.L_x_25460:
[----:B------:R-:W-:Y:S05]  /*c670*/  BSYNC.RECONVERGENT B1 ;  /* 0x0000000000017941 */ /* 0x000fea0003800200 */
.L_x_25459:
        /* <DEDUP_REMOVED lines=9> */
.L_x_25458:
        /* <DEDUP_REMOVED lines=19> */
.L_x_25467:
        /* <DEDUP_REMOVED lines=12> */
.L_x_25469:
[----:B------:R-:W-:Y:S05]  /*c900*/  BSYNC.RECONVERGENT B2 ;  /* 0x0000000000027941 */ /* 0x000fea0003800200 */
.L_x_25468:
        /* <DEDUP_REMOVED lines=62> */
.L_x_25466:
[----:B------:R-:W-:Y:S05]  /*ccf0*/  BSYNC.RECONVERGENT B1 ;  /* 0x0000000000017941 */ /* 0x000fea0003800200 */
.L_x_25465:
        /* <DEDUP_REMOVED lines=10> */
.L_x_25445:
        /* <DEDUP_REMOVED lines=20> */
.L_x_25473:
        /* <DEDUP_REMOVED lines=13> */
.L_x_25475:
[----:B------:R-:W-:Y:S05]  /*cfb0*/  BSYNC.RECONVERGENT B2 ;  /* 0x0000000000027941 */ /* 0x000fea0003800200 */
.L_x_25474:
        /* <DEDUP_REMOVED lines=61> */
.L_x_25472:
[----:B------:R-:W-:Y:S05]  /*d390*/  BSYNC.RECONVERGENT B1 ;  /* 0x0000000000017941 */ /* 0x000fea0003800200 */
.L_x_25471:
        /* <DEDUP_REMOVED lines=8> */
.L_x_25470:
        /* <DEDUP_REMOVED lines=16> */
.L_x_25479:
        /* <DEDUP_REMOVED lines=13> */
.L_x_25481:
[----:B------:R-:W-:Y:S05]  /*d5f0*/  BSYNC.RECONVERGENT B2 ;  /* 0x0000000000027941 */ /* 0x000fea0003800200 */
.L_x_25480:
        /* <DEDUP_REMOVED lines=61> */
.L_x_25478:
[----:B------:R-:W-:Y:S05]  /*d9d0*/  BSYNC.RECONVERGENT B1 ;  /* 0x0000000000017941 */ /* 0x000fea0003800200 */
.L_x_25477:
        /* <DEDUP_REMOVED lines=8> */
.L_x_25476:
        /* <DEDUP_REMOVED lines=16> */
.L_x_25485:
        /* <DEDUP_REMOVED lines=13> */
.L_x_25487:
[----:B------:R-:W-:Y:S05]  /*dc30*/  BSYNC.RECONVERGENT B2 ;  /* 0x0000000000027941 */ /* 0x000fea0003800200 */
.L_x_25486:
        /* <DEDUP_REMOVED lines=58> */
[----:B------:R-:W-:Y:S01]  /*dfe0*/  MOV R2, R81 ;  /* 0x0000005100027202 */ /* 0x000fe20000000f00 */
[----:B------:R-:W-:Y:S01]  /*dff0*/  IMAD.MOV.U32 R81, RZ, RZ, R8 ;  /* 0x000000ffff517224 */ /* 0x000fe200078e0008 */
[----:B------:R-:W-:-:S07]  /*e000*/  LOP3.LUT R9, R62, UR5, R9, 0x96, !PT ;  /* 0x000000053e097c12 */ /* 0x000fce000f8e9609 */
.L_x_25484:
[----:B------:R-:W-:Y:S05]  /*e010*/  BSYNC.RECONVERGENT B1 ;  /* 0x0000000000017941 */ /* 0x000fea0003800200 */
.L_x_25483:
        /* <DEDUP_REMOVED lines=8> */
.L_x_25482:
[----:B------:R-:W-:Y:S01]  /*e0a0*/  MOV R8, R82 ;  /* 0x0000005200087202 */ /* 0x000fe20000000f00 */
[----:B------:R-:W-:Y:S01]  /*e0b0*/  IMAD.MOV.U32 R63, RZ, RZ, RZ ;  /* 0x000000ffff3f7224 */ /* 0x000fe200078e00ff */
[----:B------:R-:W-:Y:S06]  /*e0c0*/  BRA.U !UP2, `(.L_x_25464) ;  /* 0x000000050a847547 */ /* 0x000fec000b800000 */
[----:B------:R-:W-:Y:S01]  /*e0d0*/  ISETP.NE.AND P1, PT, R82, 0x1, PT ;  /* 0x000000015200780c */ /* 0x000fe20003f25270 */
[----:B------:R-:W-:Y:S01]  /*e0e0*/  BSSY.RECONVERGENT B1, `(.L_x_25488) ;  /* 0x0000057000017945 */ /* 0x000fe20003800200 */
[----:B------:R-:W-:Y:S02]  /*e0f0*/  HFMA2 R8, -RZ, RZ, 0, 1.1920928955078125e-07 ;  /* 0x00000002ff087431 */ /* 0x000fe400000001ff */
[----:B-1----:R-:W-:-:S09]  /*e100*/  IMAD.MOV.U32 R0, RZ, RZ, R6 ;  /* 0x000000ffff007224 */ /* 0x002fd200078e0006 */
        /* <DEDUP_REMOVED lines=9> */
.L_x_25490:
        /* <DEDUP_REMOVED lines=13> */
.L_x_25492:
[----:B------:R-:W-:Y:S05]  /*e270*/  BSYNC.RECONVERGENT B2 ;  /* 0x0000000000027941 */ /* 0x000fea0003800200 */
.L_x_25491:
        /* <DEDUP_REMOVED lines=61> */
.L_x_25489:
[----:B------:R-:W-:Y:S05]  /*e650*/  BSYNC.RECONVERGENT B1 ;  /* 0x0000000000017941 */ /* 0x000fea0003800200 */
.L_x_25488:
        /* <DEDUP_REMOVED lines=8> */
.L_x_25464:
[----:B------:R-:W0:Y:S01]  /*e6e0*/  LDC.64 R82, c[0x0][0x3a8] ;  /* 0x0000ea00ff527b82 */ /* 0x000e220000000a00 */
[----:B------:R-:W-:Y:S01]  /*e6f0*/  MOV R5, R81 ;  /* 0x0000005100057202 */ /* 0x000fe20000000f00 */
[----:B0-----:R-:W-:-:S05]  /*e700*/  IMAD.WIDE.U32 R82, R80, 0x10, R82 ;  /* 0x0000001050527825 */ /* 0x001fca00078e0052 */
[----:B-----5:R0:W-:Y:S01]  /*e710*/  STG.E.128 desc[UR14][R82.64], R60 ;  /* 0x0000003c52007986 */ /* 0x0201e2000c101d0e */
[----:B------:R-:W-:Y:S05]  /*e720*/  BRA.U !UP2, `(.L_x_25493) ;  /* 0x000000010a2c7547 */ /* 0x000fea000b800000 */
[----:B------:R-:W-:-:S05]  /*e730*/  IMAD.U32 R81, R2, 0x10000, RZ ;  /* 0x0001000002517824 */ /* 0x000fca00078e00ff */
[----:B0-----:R-:W-:Y:S02]  /*e740*/  LOP3.LUT R82, R81, 0xff0000, RZ, 0xc0, !PT ;  /* 0x00ff000051527812 */ /* 0x001fe400078ec0ff */
[----:B------:R-:W-:-:S04]  /*e750*/  LOP3.LUT R81, R0, 0xffff, RZ, 0xc0, !PT ;  /* 0x0000ffff00517812 */ /* 0x000fc800078ec0ff */
[----:B------:R-:W-:Y:S02]  /*e760*/  LEA R81, R81, R82, 0x18 ;  /* 0x0000005251517211 */ /* 0x000fe400078ec0ff */
[----:B------:R-:W-:-:S05]  /*e770*/  LOP3.LUT R82, R3, 0xff, RZ, 0xc0, !PT ;  /* 0x000000ff03527812 */ /* 0x000fca00078ec0ff */
[----:B------:R-:W-:Y:S01]  /*e780*/  IMAD R81, R82, 0x100, R81 ;  /* 0x0000010052517824 */ /* 0x000fe200078e0251 */
[----:B------:R-:W-:-:S04]  /*e790*/  LOP3.LUT R82, R4, 0xff, RZ, 0xc0, !PT ;  /* 0x000000ff04527812 */ /* 0x000fc800078ec0ff */
[----:B------:R-:W-:Y:S02]  /*e7a0*/  IADD3 R81, PT, PT, R81, R82, RZ ;  /* 0x0000005251517210 */ /* 0x000fe40007ffe0ff */
[----:B------:R-:W0:Y:S02]  /*e7b0*/  LDC.64 R82, c[0x0][0x3b0] ;  /* 0x0000ec00ff527b82 */ /* 0x000e240000000a00 */
[----:B0-----:R-:W-:-:S05]  /*e7c0*/  IMAD.WIDE.U32 R82, R15, 0x4, R82 ;  /* 0x000000040f527825 */ /* 0x001fca00078e0052 */
[----:B------:R2:W-:Y:S02]  /*e7d0*/  STG.E desc[UR14][R82.64], R81 ;  /* 0x0000005152007986 */ /* 0x0005e4000c10190e */
.L_x_25493:
[----:B------:R-:W-:Y:S01]  /*e7e0*/  VIADD R80, R80, 0x100 ;  /* 0x0000010050507836 */ /* 0x000fe20000000000 */
[----:B------:R-:W-:-:S07]  /*e7f0*/  IADD3 R15, PT, PT, R15, 0x100, RZ ;  /* 0x000001000f0f7810 */ /* 0x000fce0007ffe0ff */
.L_x_25443:
[----:B------:R-:W-:Y:S05]  /*e800*/  BSYNC.RECONVERGENT B0 ;  /* 0x0000000000007941 */ /* 0x000fea0003800200 */
.L_x_25442:
        /* <DEDUP_REMOVED lines=10> */
.L_x_25496:
[----:B------:R-:W-:Y:S05]  /*e8b0*/  BRA.U !UP0, `(.L_x_25497) ;  /* 0x0000001908947547 */ /* 0x000fea000b800000 */
[----:B------:R-:W3:Y:S02]  /*e8c0*/  LDC.64 R64, c[0x0][0x3a0] ;  /* 0x0000e800ff407b82 */ /* 0x000ee40000000a00 */
[----:B---3--:R-:W-:-:S06]  /*e8d0*/  IMAD.WIDE.U32 R64, R80, 0x10, R64 ;  /* 0x0000001050407825 */ /* 0x008fcc00078e0040 */
[----:B------:R-:W5:Y:S01]  /*e8e0*/  LDG.E.128 R64, desc[UR14][R64.64] ;  /* 0x0000000e40407981 */ /* 0x000f62000c1e1d00 */
[----:B------:R-:W-:-:S13]  /*e8f0*/  ISETP.LT.AND P1, PT, RZ, UR27, PT ;  /* 0x0000001bff007c0c */ /* 0x000fda000bf21270 */
[----:B0-2---:R-:W-:Y:S01]  /*e900*/  @!P1 IMAD.MOV.U32 R82, RZ, RZ, R8 ;  /* 0x000000ffff529224 */ /* 0x005fe200078e0008 */
        /* <DEDUP_REMOVED lines=18> */
.L_x_25501:
        /* <DEDUP_REMOVED lines=12> */
.L_x_25503:
[----:B------:R-:W-:Y:S05]  /*eaf0*/  BSYNC.RECONVERGENT B2 ;  /* 0x0000000000027941 */ /* 0x000fea0003800200 */
.L_x_25502:
        /* <DEDUP_REMOVED lines=62> */
.L_x_25500:
[----:B------:R-:W-:Y:S05]  /*eee0*/  BSYNC.RECONVERGENT B1 ;  /* 0x0000000000017941 */ /* 0x000fea0003800200 */
.L_x_25499:
        /* <DEDUP_REMOVED lines=9> */
.L_x_25498:
        /* <DEDUP_REMOVED lines=19> */
.L_x_25507:
        /* <DEDUP_REMOVED lines=12> */
.L_x_25509:
[----:B------:R-:W-:Y:S05]  /*f170*/  BSYNC.RECONVERGENT B2 ;  /* 0x0000000000027941 */ /* 0x000fea0003800200 */
.L_x_25508:
        /* <DEDUP_REMOVED lines=59> */
[----:B------:R-:W-:Y:S01]  /*f530*/  IMAD.MOV.U32 R8, RZ, RZ, RZ ;  /* 0x000000ffff087224 */ /* 0x000fe200078e00ff */
[----:B------:R-:W-:Y:S02]  /*f540*/  LOP3.LUT R10, R100, UR5, R83, 0x96, !PT ;  /* 0x00000005640a7c12 */ /* 0x000fe4000f8e9653 */
[----:B------:R-:W-:-:S07]  /*f550*/  MOV R6, R82 ;  /* 0x0000005200067202 */ /* 0x000fce0000000f00 */
.L_x_25506:
[----:B------:R-:W-:Y:S05]  /*f560*/  BSYNC.RECONVERGENT B1 ;  /* 0x0000000000017941 */ /* 0x000fea0003800200 */
.L_x_25505:
        /* <DEDUP_REMOVED lines=9> */
.L_x_25504:
        /* <DEDUP_REMOVED lines=19> */
.L_x_25513:
        /* <DEDUP_REMOVED lines=12> */
.L_x_25515:
[----:B------:R-:W-:Y:S05]  /*f7f0*/  BSYNC.RECONVERGENT B2 ;  /* 0x0000000000027941 */ /* 0x000fea0003800200 */
.L_x_25514:
        /* <DEDUP_REMOVED lines=62> */
.L_x_25512:
[----:B------:R-:W-:Y:S05]  /*fbe0*/  BSYNC.RECONVERGENT B1 ;  /* 0x0000000000017941 */ /* 0x000fea0003800200 */
.L_x_25511:
        /* <DEDUP_REMOVED lines=9> */
.L_x_25510:
        /* <DEDUP_REMOVED lines=19> */
.L_x_25519:
        /* <DEDUP_REMOVED lines=12> */
.L_x_25521:
[----:B------:R-:W-:Y:S05]  /*fe70*/  BSYNC.RECONVERGENT B2 ;  /* 0x0000000000027941 */ /* 0x000fea0003800200 */
.L_x_25520:
        /* <DEDUP_REMOVED lines=62> */
.L_x_25518:
[----:B------:R-:W-:Y:S05]  /*10260*/  BSYNC.RECONVERGENT B1 ;  /* 0x0000000000017941 */ /* 0x000fea0003800200 */
.L_x_25517:
[----:B------:R-:W-:Y:S01]  /*10270*/  I2FP.F32.U32 R0, R0 ;  /* 0x0000000000007245 */ /* 0x000fe20000201000 */
[----:B------:R-:W-:-:S05]  /*10280*/  HFMA2 R5, -RZ, RZ, 0.1171875, 0 ;  /* 0x2f800000ff057431 */ /* 0x000fca00000001ff */
        /* <DEDUP_REMOVED lines=8> */
.L_x_25497:
[----:B------:R-:W-:Y:S01]  /*10310*/  IMAD.MOV.U32 R66, RZ, RZ, R8 ;  /* 0x000000ffff427224 */ /* 0x000fe200078e0008 */
[----:B--2---:R-:W-:Y:S01]  /*10320*/  MOV R81, R5 ;  /* 0x0000000500517202 */ /* 0x004fe20000000f00 */
        /* <DEDUP_REMOVED lines=18> */
.L_x_25525:
        /* <DEDUP_REMOVED lines=13> */
.L_x_25527:
[----:B------:R-:W-:Y:S05]  /*10520*/  BSYNC.RECONVERGENT B2 ;  /* 0x0000000000027941 */ /* 0x000fea0003800200 */
.L_x_25526:
        /* <DEDUP_REMOVED lines=56> */
[----:B------:R-:W-:Y:S01]  /*108b0*/  IMAD.WIDE.U32 R8, R4, -0x2daee0ad, RZ ;  /* 0xd2511f5304087825 */ /* 0x000fe200078e00ff */
[----:B------:R-:W-:-:S03]  /*108c0*/  MOV R4, R5 ;  /* 0x0000000500047202 */ /* 0x000fc60000000f00 */
[----:B------:R-:W-:Y:S01]  /*108d0*/  IMAD.MOV.U32 R81, RZ, RZ, R8 ;  /* 0x000000ffff517224 */ /* 0x000fe200078e0008 */
[----:B------:R-:W-:Y:S01]  /*108e0*/  LOP3.LUT R9, R64, UR5, R9, 0x96, !PT ;  /* 0x0000000540097c12 */ /* 0x000fe2000f8e9609 */
[----:B------:R-:W-:-:S07]  /*108f0*/  IMAD.MOV.U32 R66, RZ, RZ, RZ ;  /* 0x000000ffff427224 */ /* 0x000fce00078e00ff */
.L_x_25524:
[----:B------:R-:W-:Y:S05]  /*10900*/  BSYNC.RECONVERGENT B1 ;  /* 0x0000000000017941 */ /* 0x000fea0003800200 */
.L_x_25523:
        /* <DEDUP_REMOVED lines=8> */
.L_x_25522:
        /* <DEDUP_REMOVED lines=16> */
.L_x_25531:
        /* <DEDUP_REMOVED lines=13> */
.L_x_25533:
[----:B------:R-:W-:Y:S05]  /*10b60*/  BSYNC.RECONVERGENT B2 ;  /* 0x0000000000027941 */ /* 0x000fea0003800200 */
.L_x_25532:
        /* <DEDUP_REMOVED lines=61> */
.L_x_25530:
[----:B------:R-:W-:Y:S05]  /*10f40*/  BSYNC.RECONVERGENT B1 ;  /* 0x0000000000017941 */ /* 0x000fea0003800200 */
.L_x_25529:
        /* <DEDUP_REMOVED lines=8> */
.L_x_25528:
[----:B0-----:R-:W-:Y:S01]  /*10fd0*/  IMAD.MOV.U32 R82, RZ, RZ, R5 ;  /* 0x000000ffff527224 */ /* 0x001fe200078e0005 */
        /* <DEDUP_REMOVED lines=15> */
.L_x_25537:
        /* <DEDUP_REMOVED lines=13> */
.L_x_25539:
[----:B------:R-:W-:Y:S05]  /*111a0*/  BSYNC.RECONVERGENT B2 ;  /* 0x0000000000027941 */ /* 0x000fea0003800200 */
.L_x_25538:
        /* <DEDUP_REMOVED lines=59> */
[----:B------:R-:W-:Y:S01]  /*11560*/  IMAD.MOV.U32 R82, RZ, RZ, RZ ;  /* 0x000000ffff527224 */ /* 0x000fe200078e00ff */
[----:B------:R-:W-:-:S07]  /*11570*/  MOV R81, R8 ;  /* 0x0000000800517202 */ /* 0x000fce0000000f00 */
.L_x_25536:
[----:B------:R-:W-:Y:S05]  /*11580*/  BSYNC.RECONVERGENT B1 ;  /* 0x0000000000017941 */ /* 0x000fea0003800200 */
.L_x_25535:
        /* <DEDUP_REMOVED lines=8> */
.L_x_25534:
[----:B------:R-:W-:Y:S01]  /*11610*/  IMAD.MOV.U32 R8, RZ, RZ, R82 ;  /* 0x000000ffff087224 */ /* 0x000fe200078e0052 */
[----:B------:R-:W-:Y:S01]  /*11620*/  MOV R67, RZ ;  /* 0x000000ff00437202 */ /* 0x000fe20000000f00 */
        /* <DEDUP_REMOVED lines=14> */
.L_x_25542:
        /* <DEDUP_REMOVED lines=13> */
.L_x_25544:
[----:B------:R-:W-:Y:S05]  /*117e0*/  BSYNC.RECONVERGENT B2 ;  /* 0x0000000000027941 */ /* 0x000fea0003800200 */
.L_x_25543:
        /* <DEDUP_REMOVED lines=61> */
.L_x_25541:
[----:B------:R-:W-:Y:S05]  /*11bc0*/  BSYNC.RECONVERGENT B1 ;  /* 0x0000000000017941 */ /* 0x000fea0003800200 */
.L_x_25540:
        /* <DEDUP_REMOVED lines=8> */
.L_x_25516:
        /* <DEDUP_REMOVED lines=9> */
[----:B------:R-:W-:-:S04]  /*11ce0*/  LOP3.LUT R82, R3, 0xff, RZ, 0xc0, !PT ;  /* 0x000000ff03527812 */ /* 0x000fc800078ec0ff */
[----:B------:R-:W-:Y:S02]  /*11cf0*/  LEA R81, R82, R81, 0x8 ;  /* 0x0000005152517211 */ /* 0x000fe400078e40ff */
[----:B------:R-:W-:-:S05]  /*11d00*/  LOP3.LUT R82, R4, 0xff, RZ, 0xc0, !PT ;  /* 0x000000ff04527812 */ /* 0x000fca00078ec0ff */
[----:B------:R-:W-:Y:S02]  /*11d10*/  IMAD.IADD R81, R81, 0x1, R82 ;  /* 0x0000000151517824 */ /* 0x000fe400078e0252 */
[----:B------:R-:W0:Y:S02]  /*11d20*/  LDC.64 R82, c[0x0][0x3b0] ;  /* 0x0000ec00ff527b82 */ /* 0x000e240000000a00 */
[----:B0-----:R-:W-:-:S05]  /*11d30*/  IMAD.WIDE.U32 R82, R15, 0x4, R82 ;  /* 0x000000040f527825 */ /* 0x001fca00078e0052 */
[----:B------:R2:W-:Y:S02]  /*11d40*/  STG.E desc[UR14][R82.64], R81 ;  /* 0x0000005152007986 */ /* 0x0005e4000c10190e */
.L_x_25545:
[----:B------:R-:W-:Y:S01]  /*11d50*/  IADD3 R80, PT, PT, R80, 0x100, RZ ;  /* 0x0000010050507810 */ /* 0x000fe20007ffe0ff */
[----:B------:R-:W-:-:S07]  /*11d60*/  VIADD R15, R15, 0x100 ;  /* 0x000001000f0f7836 */ /* 0x000fce0000000000 */
.L_x_25495:
[----:B------:R-:W-:Y:S05]  /*11d70*/  BSYNC.RECONVERGENT B0 ;  /* 0x0000000000007941 */ /* 0x000fea0003800200 */
.L_x_25494:
        /* <DEDUP_REMOVED lines=9> */
.L_x_25548:
        /* <DEDUP_REMOVED lines=24> */
.L_x_25553:
        /* <DEDUP_REMOVED lines=12> */
.L_x_25555:
[----:B------:R-:W-:Y:S05]  /*12050*/  BSYNC.RECONVERGENT B2 ;  /* 0x0000000000027941 */ /* 0x000fea0003800200 */
.L_x_25554:
        /* <DEDUP_REMOVED lines=62> */
.L_x_25552:
[----:B------:R-:W-:Y:S05]  /*12440*/  BSYNC.RECONVERGENT B1 ;  /* 0x0000000000017941 */ /* 0x000fea0003800200 */
.L_x_25551:
[----:B------:R-:W-:Y:S01]  /*12450*/  I2FP.F32.U32 R4, R4 ;  /* 0x0000000400047245 */ /* 0x000fe20000201000 */
[----:B------:R-:W-:-:S05]  /*12460*/  HFMA2 R5, -RZ, RZ, 0.1171875, 0 ;  /* 0x2f800000ff057431 */ /* 0x000fca00000001ff */
[----:B------:R-:W-:Y:S01]  /*12470*/  FFMA.FTZ R4, R4, R5, 1.1641532182693481445e-10 ;  /* 0x2f00000004047423 */ /* 0x000fe20000010005 */
[----:B-----5:R-:W-:-:S04]  /*12480*/  FMUL.FTZ R5, R44, UR17 ;  /* 0x000000112c057c20 */ /* 0x020fc80008410000 */
[----:B------:R-:W-:Y:S01]  /*12490*/  FMUL.FTZ R5, R5, UR16 ;  /* 0x0000001005057c20 */ /* 0x000fe20008410000 */
[----:B------:R-:W-:-:S04]  /*124a0*/  FSETP.GTU.FTZ.AND P3, PT, R4, UR23, PT ;  /* 0x0000001704007c0b */ /* 0x000fc8000bf7c000 */
[----:B------:R-:W-:Y:S02]  /*124b0*/  FSEL R5, R5, RZ, !P3 ;  /* 0x000000ff05057208 */ /* 0x000fe40005800000 */
[----:B------:R-:W-:-:S03]  /*124c0*/  SEL R4, RZ, 0x1, P3 ;  /* 0x00000001ff047807 */ /* 0x000fc60001800000 */
[----:B------:R-:W-:-:S07]  /*124d0*/  FADD.FTZ R68, R68, R5 ;  /* 0x0000000544447221 */ /* 0x000fce0000010000 */
.L_x_25550:
        /* <DEDUP_REMOVED lines=19> */
.L_x_25559:
        /* <DEDUP_REMOVED lines=12> */
.L_x_25561:
[----:B------:R-:W-:Y:S05]  /*126d0*/  BSYNC.RECONVERGENT B2 ;  /* 0x0000000000027941 */ /* 0x000fea0003800200 */
.L_x_25560:
        /* <DEDUP_REMOVED lines=59> */
[----:B------:R-:W-:Y:S02]  /*12a90*/  HFMA2 R8, -RZ, RZ, 0, 0 ;  /* 0x00000000ff087431 */ /* 0x000fe400000001ff */
[----:B------:R-:W-:Y:S01]  /*12aa0*/  IMAD.MOV.U32 R6, RZ, RZ, R82 ;  /* 0x000000ffff067224 */ /* 0x000fe200078e0052 */
[----:B------:R-:W-:-:S07]  /*12ab0*/  LOP3.LUT R10, R100, UR5, R83, 0x96, !PT ;  /* 0x00000005640a7c12 */ /* 0x000fce000f8e9653 */
.L_x_25558:
[----:B------:R-:W-:Y:S05]  /*12ac0*/  BSYNC.RECONVERGENT B1 ;  /* 0x0000000000017941 */ /* 0x000fea0003800200 */
.L_x_25557:
        /* <DEDUP_REMOVED lines=8> */
[----:B------:R-:W-:-:S07]  /*12b50*/  FADD.FTZ R69, R69, R82 ;  /* 0x0000005245457221 */ /* 0x000fce0000010000 */
.L_x_25556:
        /* <DEDUP_REMOVED lines=19> */
.L_x_25565:
        /* <DEDUP_REMOVED lines=12> */
.L_x_25567:
[----:B------:R-:W-:Y:S05]  /*12d50*/  BSYNC.RECONVERGENT B2 ;  /* 0x0000000000027941 */ /* 0x000fea0003800200 */
.L_x_25566:
        /* <DEDUP_REMOVED lines=62> */
.L_x_25564:
[----:B------:R-:W-:Y:S05]  /*13140*/  BSYNC.RECONVERGENT B1 ;  /* 0x0000000000017941 */ /* 0x000fea0003800200 */
.L_x_25563:
        /* <DEDUP_REMOVED lines=8> */
[----:B------:R-:W-:-:S07]  /*131d0*/  FADD.FTZ R70, R70, R81 ;  /* 0x0000005146467221 */ /* 0x000fce0000010000 */
.L_x_25562:
        /* <DEDUP_REMOVED lines=19> */
.L_x_25571:
        /* <DEDUP_REMOVED lines=12> */
.L_x_25573:
[----:B------:R-:W-:Y:S05]  /*133d0*/  BSYNC.RECONVERGENT B2 ;  /* 0x0000000000027941 */ /* 0x000fea0003800200 */
.L_x_25572:
        /* <DEDUP_REMOVED lines=62> */
.L_x_25570:
[----:B------:R-:W-:Y:S05]  /*137c0*/  BSYNC.RECONVERGENT B1 ;  /* 0x0000000000017941 */ /* 0x000fea0003800200 */
.L_x_25569:
        /* <DEDUP_REMOVED lines=10> */
.L_x_25549:
[----:B------:R-:W-:Y:S01]  /*13870*/  HFMA2 R68, -RZ, RZ, 0, 0 ;  /* 0x00000000ff447431 */ /* 0x000fe200000001ff */
[----:B------:R-:W-:Y:S01]  /*13880*/  MOV R70, R8 ;  /* 0x0000000800467202 */ /* 0x000fe20000000f00 */
[----:B--2---:R-:W-:Y:S01]  /*13890*/  IMAD.MOV.U32 R81, RZ, RZ, R5 ;  /* 0x000000ffff517224 */ /* 0x004fe200078e0005 */
        /* <DEDUP_REMOVED lines=17> */
.L_x_25577:
        /* <DEDUP_REMOVED lines=13> */
.L_x_25579:
[----:B------:R-:W-:Y:S05]  /*13a80*/  BSYNC.RECONVERGENT B2 ;  /* 0x0000000000027941 */ /* 0x000fea0003800200 */
.L_x_25578:
        /* <DEDUP_REMOVED lines=57> */
[----:B------:R-:W-:Y:S02]  /*13e20*/  HFMA2 R70, -RZ, RZ, 0, 0 ;  /* 0x00000000ff467431 */ /* 0x000fe400000001ff */
[----:B------:R-:W-:Y:S01]  /*13e30*/  IMAD.MOV.U32 R4, RZ, RZ, R5 ;  /* 0x000000ffff047224 */ /* 0x000fe200078e0005 */
[----:B------:R-:W-:Y:S02]  /*13e40*/  LOP3.LUT R9, R68, UR5, R9, 0x96, !PT ;  /* 0x0000000544097c12 */ /* 0x000fe4000f8e9609 */
[----:B------:R-:W-:-:S07]  /*13e50*/  MOV R81, R8 ;  /* 0x0000000800517202 */ /* 0x000fce0000000f00 */
.L_x_25576:
[----:B------:R-:W-:Y:S05]  /*13e60*/  BSYNC.RECONVERGENT B1 ;  /* 0x0000000000017941 */ /* 0x000fea0003800200 */
.L_x_25575:
[----:B------:R-:W-:Y:S01]  /*13e70*/  I2FP.F32.U32 R4, R4 ;  /* 0x0000000400047245 */ /* 0x000fe20000201000 */
[----:B------:R-:W-:-:S04]  /*13e80*/  IMAD.MOV.U32 R5, RZ, RZ, 0x2f800000 ;  /* 0x2f800000ff057424 */ /* 0x000fc800078e00ff */
[----:B------:R-:W-:-:S05]  /*13e90*/  FFMA.FTZ R4, R4, R5, 1.1641532182693481445e-10 ;  /* 0x2f00000004047423 */ /* 0x000fca0000010005 */
[----:B------:R-:W-:Y:S01]  /*13ea0*/  FSETP.GTU.FTZ.AND P2, PT, R4, UR23, PT ;  /* 0x0000001704007c0b */ /* 0x000fe2000bf5c000 */
[----:B-----5:R-:W-:-:S04]  /*13eb0*/  FMUL.FTZ R4, R44, UR17 ;  /* 0x000000112c047c20 */ /* 0x020fc80008410000 */
[----:B------:R-:W-:-:S05]  /*13ec0*/  FMUL.FTZ R4, R4, UR16 ;  /* 0x0000001004047c20 */ /* 0x000fca0008410000 */
[----:B------:R-:W-:Y:S02]  /*13ed0*/  FSEL R68, R4, RZ, !P2 ;  /* 0x000000ff04447208 */ /* 0x000fe40005000000 */
[----:B------:R-:W-:-:S07]  /*13ee0*/  SEL R4, RZ, 0x1, P2 ;  /* 0x00000001ff047807 */ /* 0x000fce0001000000 */
.L_x_25574:
        /* <DEDUP_REMOVED lines=16> */
.L_x_25583:
        /* <DEDUP_REMOVED lines=13> */
.L_x_25585:
[----:B------:R-:W-:Y:S05]  /*140c0*/  BSYNC.RECONVERGENT B2 ;  /* 0x0000000000027941 */ /* 0x000fea0003800200 */
.L_x_25584:
[----:B------:R-:W-:Y:S01]  /*140d0*/  LOP3.LUT R8, R7, UR13, R71, 0x96, !PT ;  /* 0x0000000d07087c12 */ /* 0x000fe2000f8e9647 */
[----:B0-----:R-:W-:Y:S01]  /*140e0*/  IMAD.WIDE.U32 R82, R11, -0x326172a9, RZ ;  /* 0xcd9e8d570b527825 */ /* 0x001fe200078e00ff */
        /* <DEDUP_REMOVED lines=59> */
.L_x_25582:
[----:B------:R-:W-:Y:S05]  /*144a0*/  BSYNC.RECONVERGENT B1 ;  /* 0x0000000000017941 */ /* 0x000fea0003800200 */
.L_x_25581:
        /* <DEDUP_REMOVED lines=8> */
.L_x_25580:
[----:B0-----:R-:W-:Y:S01]  /*14530*/  MOV R82, R5 ;  /* 0x0000000500527202 */ /* 0x001fe20000000f00 */
        /* <DEDUP_REMOVED lines=15> */
.L_x_25589:
        /* <DEDUP_REMOVED lines=13> */
.L_x_25591:
[----:B------:R-:W-:Y:S05]  /*14700*/  BSYNC.RECONVERGENT B2 ;  /* 0x0000000000027941 */ /* 0x000fea0003800200 */
.L_x_25590:
        /* <DEDUP_REMOVED lines=61> */
.L_x_25588:
[----:B------:R-:W-:Y:S05]  /*14ae0*/  BSYNC.RECONVERGENT B1 ;  /* 0x0000000000017941 */ /* 0x000fea0003800200 */
.L_x_25587:
        /* <DEDUP_REMOVED lines=8> */
.L_x_25586:
        /* <DEDUP_REMOVED lines=16> */
.L_x_25594:
        /* <DEDUP_REMOVED lines=13> */
.L_x_25596:
[----:B------:R-:W-:Y:S05]  /*14d40*/  BSYNC.RECONVERGENT B2 ;  /* 0x0000000000027941 */ /* 0x000fea0003800200 */
.L_x_25595:
        /* <DEDUP_REMOVED lines=61> */
.L_x_25593:
[----:B------:R-:W-:Y:S05]  /*15120*/  BSYNC.RECONVERGENT B1 ;  /* 0x0000000000017941 */ /* 0x000fea0003800200 */
.L_x_25592:
        /* <DEDUP_REMOVED lines=8> */
.L_x_25568:
        /* <DEDUP_REMOVED lines=16> */
.L_x_25597:
[----:B------:R-:W-:Y:S01]  /*152b0*/  VIADD R80, R80, 0x100 ;  /* 0x0000010050507836 */ /* 0x000fe20000000000 */
[----:B------:R-:W-:-:S07]  /*152c0*/  IADD3 R15, PT, PT, R15, 0x100, RZ ;  /* 0x000001000f0f7810 */ /* 0x000fce0007ffe0ff */
.L_x_25547:
[----:B------:R-:W-:Y:S05]  /*152d0*/  BSYNC.RECONVERGENT B0 ;  /* 0x0000000000007941 */ /* 0x000fea0003800200 */
.L_x_25546:
        /* <DEDUP_REMOVED lines=9> */
.L_x_25600:
        /* <DEDUP_REMOVED lines=24> */
.L_x_25605:
        /* <DEDUP_REMOVED lines=12> */
.L_x_25607:
[----:B------:R-:W-:Y:S05]  /*155b0*/  BSYNC.RECONVERGENT B2 ;  /* 0x0000000000027941 */ /* 0x000fea0003800200 */
.L_x_25606:
        /* <DEDUP_REMOVED lines=62> */
.L_x_25604:
[----:B------:R-:W-:Y:S05]  /*159a0*/  BSYNC.RECONVERGENT B1 ;  /* 0x0000000000017941 */ /* 0x000fea0003800200 */
.L_x_25603:
[----:B------:R-:W-:Y:S01]  /*159b0*/  I2FP.F32.U32 R4, R4 ;  /* 0x0000000400047245 */ /* 0x000fe20000201000 */
[----:B------:R-:W-:-:S04]  /*159c0*/  IMAD.MOV.U32 R5, RZ, RZ, 0x2f800000 ;  /* 0x2f800000ff057424 */ /* 0x000fc800078e00ff */
[----:B------:R-:W-:Y:S01]  /*159d0*/  FFMA.FTZ R4, R4, R5, 1.1641532182693481445e-10 ;  /* 0x2f00000004047423 */ /* 0x000fe20000010005 */
[----:B-----5:R-:W-:-:S04]  /*159e0*/  FMUL.FTZ R5, R44, UR17 ;  /* 0x000000112c057c20 */ /* 0x020fc80008410000 */
[----:B------:R-:W-:Y:S01]  /*159f0*/  FMUL.FTZ R5, R5, UR16 ;  /* 0x0000001005057c20 */ /* 0x000fe20008410000 */
[----:B------:R-:W-:-:S04]  /*15a00*/  FSETP.GTU.FTZ.AND P4, PT, R4, UR23, PT ;  /* 0x0000001704007c0b */ /* 0x000fc8000bf9c000 */
[----:B------:R-:W-:Y:S02]  /*15a10*/  FSEL R5, R5, RZ, !P4 ;  /* 0x000000ff05057208 */ /* 0x000fe40006000000 */
[----:B------:R-:W-:-:S03]  /*15a20*/  SEL R4, RZ, 0x1, P4 ;  /* 0x00000001ff047807 */ /* 0x000fc60002000000 */
[----:B------:R-:W-:-:S07]  /*15a30*/  FADD.FTZ R72, R72, R5 ;  /* 0x0000000548487221 */ /* 0x000fce0000010000 */
.L_x_25602:
        /* <DEDUP_REMOVED lines=19> */
.L_x_25611:
        /* <DEDUP_REMOVED lines=12> */
.L_x_25613:
[----:B------:R-:W-:Y:S05]  /*15c30*/  BSYNC.RECONVERGENT B2 ;  /* 0x0000000000027941 */ /* 0x000fea0003800200 */
.L_x_25612:
        /* <DEDUP_REMOVED lines=62> */
.L_x_25610:
[----:B------:R-:W-:Y:S05]  /*16020*/  BSYNC.RECONVERGENT B1 ;  /* 0x0000000000017941 */ /* 0x000fea0003800200 */
.L_x_25609:
        /* <DEDUP_REMOVED lines=9> */
.L_x_25608:
        /* <DEDUP_REMOVED lines=19> */
.L_x_25617:
        /* <DEDUP_REMOVED lines=12> */
.L_x_25619:
[----:B------:R-:W-:Y:S05]  /*162b0*/  BSYNC.RECONVERGENT B2 ;  /* 0x0000000000027941 */ /* 0x000fea0003800200 */
.L_x_25618:
        /* <DEDUP_REMOVED lines=62> */
.L_x_25616:
[----:B------:R-:W-:Y:S05]  /*166a0*/  BSYNC.RECONVERGENT B1 ;  /* 0x0000000000017941 */ /* 0x000fea0003800200 */
.L_x_25615:
        /* <DEDUP_REMOVED lines=9> */
.L_x_25614:
        /* <DEDUP_REMOVED lines=19> */
.L_x_25623:
        /* <DEDUP_REMOVED lines=12> */
.L_x_25625:
[----:B------:R-:W-:Y:S05]  /*16930*/  BSYNC.RECONVERGENT B2 ;  /* 0x0000000000027941 */ /* 0x000fea0003800200 */
.L_x_25624:
        /* <DEDUP_REMOVED lines=62> */
.L_x_25622:
[----:B------:R-:W-:Y:S05]  /*16d20*/  BSYNC.RECONVERGENT B1 ;  /* 0x0000000000017941 */ /* 0x000fea0003800200 */
.L_x_25621:
        /* <DEDUP_REMOVED lines=8> */
[----:B------:R-:W-:Y:S01]  /*16db0*/  FADD.FTZ R75, R75, R82 ;  /* 0x000000524b4b7221 */ /* 0x000fe20000010000 */
[----:B------:R-:W-:Y:S06]  /*16dc0*/  BRA `(.L_x_25620) ;  /* 0x0000001800507947 */ /* 0x000fec0003800000 */
.L_x_25601:
        /* <DEDUP_REMOVED lines=20> */
.L_x_25629:
        /* <DEDUP_REMOVED lines=13> */
.L_x_25631:
[----:B------:R-:W-:Y:S05]  /*16fe0*/  BSYNC.RECONVERGENT B2 ;  /* 0x0000000000027941 */ /* 0x000fea0003800200 */
.L_x_25630:
        /* <DEDUP_REMOVED lines=61> */
.L_x_25628:
[----:B------:R-:W-:Y:S05]  /*173c0*/  BSYNC.RECONVERGENT B1 ;  /* 0x0000000000017941 */ /* 0x000fea0003800200 */
.L_x_25627:
[----:B------:R-:W-:Y:S01]  /*173d0*/  I2FP.F32.U32 R4, R4 ;  /* 0x0000000400047245 */ /* 0x000fe20000201000 */
[----:B------:R-:W-:-:S05]  /*173e0*/  HFMA2 R5, -RZ, RZ, 0.1171875, 0 ;  /* 0x2f800000ff057431 */ /* 0x000fca00000001ff */
[----:B------:R-:W-:Y:S01]  /*173f0*/  FFMA.FTZ R4, R4, R5, 1.1641532182693481445e-10 ;  /* 0x2f00000004047423 */ /* 0x000fe20000010005 */
[----:B-----5:R-:W-:-:S04]  /*17400*/  FMUL.FTZ R5, R44, UR17 ;  /* 0x000000112c057c20 */ /* 0x020fc80008410000 */
[----:B------:R-:W-:Y:S01]  /*17410*/  FMUL.FTZ R5, R5, UR16 ;  /* 0x0000001005057c20 */ /* 0x000fe20008410000 */
[----:B------:R-:W-:-:S04]  /*17420*/  FSETP.GTU.FTZ.AND P3, PT, R4, UR23, PT ;  /* 0x0000001704007c0b */ /* 0x000fc8000bf7c000 */
[----:B------:R-:W-:Y:S02]  /*17430*/  SEL R4, RZ, 0x1, P3 ;  /* 0x00000001ff047807 */ /* 0x000fe40001800000 */
[----:B------:R-:W-:-:S07]  /*17440*/  FSEL R72, R5, RZ, !P3 ;  /* 0x000000ff05487208 */ /* 0x000fce0005800000 */
.L_x_25626:
        /* <DEDUP_REMOVED lines=16> */
.L_x_25635:
        /* <DEDUP_REMOVED lines=13> */
.L_x_25637:
[----:B------:R-:W-:Y:S05]  /*17620*/  BSYNC.RECONVERGENT B2 ;  /* 0x0000000000027941 */ /* 0x000fea0003800200 */
.L_x_25636:
        /* <DEDUP_REMOVED lines=61> */
.L_x_25634:
[----:B------:R-:W-:Y:S05]  /*17a00*/  BSYNC.RECONVERGENT B1 ;  /* 0x0000000000017941 */ /* 0x000fea0003800200 */
.L_x_25633:
        /* <DEDUP_REMOVED lines=8> */
.L_x_25632:
        /* <DEDUP_REMOVED lines=16> */
.L_x_25641:
        /* <DEDUP_REMOVED lines=13> */
.L_x_25643:
[----:B------:R-:W-:Y:S05]  /*17c60*/  BSYNC.RECONVERGENT B2 ;  /* 0x0000000000027941 */ /* 0x000fea0003800200 */
.L_x_25642:
        /* <DEDUP_REMOVED lines=61> */
.L_x_25640:
[----:B------:R-:W-:Y:S05]  /*18040*/  BSYNC.RECONVERGENT B1 ;  /* 0x0000000000017941 */ /* 0x000fea0003800200 */
.L_x_25639:
        /* <DEDUP_REMOVED lines=8> */
.L_x_25638:
        /* <DEDUP_REMOVED lines=16> */
.L_x_25646:
        /* <DEDUP_REMOVED lines=13> */
.L_x_25648:
[----:B------:R-:W-:Y:S05]  /*182a0*/  BSYNC.RECONVERGENT B2 ;  /* 0x0000000000027941 */ /* 0x000fea0003800200 */
.L_x_25647:
        /* <DEDUP_REMOVED lines=61> */
.L_x_25645:
[----:B------:R-:W-:Y:S05]  /*18680*/  BSYNC.RECONVERGENT B1 ;  /* 0x0000000000017941 */ /* 0x000fea0003800200 */
.L_x_25644:
        /* <DEDUP_REMOVED lines=8> */
.L_x_25620:
        /* <DEDUP_REMOVED lines=16> */
.L_x_25649:
[----:B------:R-:W-:Y:S01]  /*18810*/  IADD3 R80, PT, PT, R80, 0x100, RZ ;  /* 0x0000010050507810 */ /* 0x000fe20007ffe0ff */
[----:B------:R-:W-:-:S07]  /*18820*/  VIADD R15, R15, 0x100 ;  /* 0x000001000f0f7836 */ /* 0x000fce0000000000 */
.L_x_25599:
[----:B------:R-:W-:Y:S05]  /*18830*/  BSYNC.RECONVERGENT B0 ;  /* 0x0000000000007941 */ /* 0x000fea0003800200 */
.L_x_25598:
        /* <DEDUP_REMOVED lines=9> */
.L_x_25652:
        /* <DEDUP_REMOVED lines=24> */
.L_x_25657:
        /* <DEDUP_REMOVED lines=12> */
.L_x_25659:
[----:B------:R-:W-:Y:S05]  /*18b10*/  BSYNC.RECONVERGENT B2 ;  /* 0x0000000000027941 */ /* 0x000fea0003800200 */
.L_x_25658:
        /* <DEDUP_REMOVED lines=62> */
.L_x_25656:
[----:B------:R-:W-:Y:S05]  /*18f00*/  BSYNC.RECONVERGENT B1 ;  /* 0x0000000000017941 */ /* 0x000fea0003800200 */
.L_x_25655:
        /* <DEDUP_REMOVED lines=9> */
.L_x_25654:
        /* <DEDUP_REMOVED lines=19> */
.L_x_25663:
        /* <DEDUP_REMOVED lines=12> */
.L_x_25665:
[----:B------:R-:W-:Y:S05]  /*19190*/  BSYNC.RECONVERGENT B2 ;  /* 0x0000000000027941 */ /* 0x000fea0003800200 */
.L_x_25664:
        /* <DEDUP_REMOVED lines=62> */
.L_x_25662:
[----:B------:R-:W-:Y:S05]  /*19580*/  BSYNC.RECONVERGENT B1 ;  /* 0x0000000000017941 */ /* 0x000fea0003800200 */
.L_x_25661:
        /* <DEDUP_REMOVED lines=9> */
.L_x_25660:
        /* <DEDUP_REMOVED lines=19> */
.L_x_25669:
        /* <DEDUP_REMOVED lines=12> */
.L_x_25671:
[----:B------:R-:W-:Y:S05]  /*19810*/  BSYNC.RECONVERGENT B2 ;  /* 0x0000000000027941 */ /* 0x000fea0003800200 */
.L_x_25670:
        /* <DEDUP_REMOVED lines=62> */
.L_x_25668:
[----:B------:R-:W-:Y:S05]  /*19c00*/  BSYNC.RECONVERGENT B1 ;  /* 0x0000000000017941 */ /* 0x000fea0003800200 */
.L_x_25667:
        /* <DEDUP_REMOVED lines=9> */
.L_x_25666:
        /* <DEDUP_REMOVED lines=19> */
.L_x_25675:
        /* <DEDUP_REMOVED lines=12> */
.L_x_25677:
[----:B------:R-:W-:Y:S05]  /*19e90*/  BSYNC.RECONVERGENT B2 ;  /* 0x0000000000027941 */ /* 0x000fea0003800200 */
.L_x_25676:
        /* <DEDUP_REMOVED lines=62> */
.L_x_25674:
[----:B------:R-:W-:Y:S05]  /*1a280*/  BSYNC.RECONVERGENT B1 ;  /* 0x0000000000017941 */ /* 0x000fea0003800200 */
.L_x_25673:
        /* <DEDUP_REMOVED lines=10> */
.L_x_25653:
        /* <DEDUP_REMOVED lines=20> */
.L_x_25681:
        /* <DEDUP_REMOVED lines=13> */
.L_x_25683:
[----:B------:R-:W-:Y:S05]  /*1a540*/  BSYNC.RECONVERGENT B2 ;  /* 0x0000000000027941 */ /* 0x000fea0003800200 */
.L_x_25682:
        /* <DEDUP_REMOVED lines=61> */
.L_x_25680:
[----:B------:R-:W-:Y:S05]  /*1a920*/  BSYNC.RECONVERGENT B1 ;  /* 0x0000000000017941 */ /* 0x000fea0003800200 */
.L_x_25679:
[----:B------:R-:W-:Y:S01]  /*1a930*/  I2FP.F32.U32 R4, R4 ;  /* 0x0000000400047245 */ /* 0x000fe20000201000 */
[----:B------:R-:W-:-:S04]  /*1a940*/  IMAD.MOV.U32 R5, RZ, RZ, 0x2f800000 ;  /* 0x2f800000ff057424 */ /* 0x000fc800078e00ff */
[----:B------:R-:W-:Y:S01]  /*1a950*/  FFMA.FTZ R4, R4, R5, 1.1641532182693481445e-10 ;  /* 0x2f00000004047423 */ /* 0x000fe20000010005 */
[----:B-----5:R-:W-:-:S04]  /*1a960*/  FMUL.FTZ R5, R44, UR17 ;  /* 0x000000112c057c20 */ /* 0x020fc80008410000 */
[----:B------:R-:W-:Y:S01]  /*1a970*/  FMUL.FTZ R5, R5, UR16 ;  /* 0x0000001005057c20 */ /* 0x000fe20008410000 */
[----:B------:R-:W-:-:S04]  /*1a980*/  FSETP.GTU.FTZ.AND P4, PT, R4, UR23, PT ;  /* 0x0000001704007c0b */ /* 0x000fc8000bf9c000 */
[----:B------:R-:W-:Y:S02]  /*1a990*/  SEL R4, RZ, 0x1, P4 ;  /* 0x00000001ff047807 */ /* 0x000fe40002000000 */
[----:B------:R-:W-:-:S07]  /*1a9a0*/  FSEL R76, R5, RZ, !P4 ;  /* 0x000000ff054c7208 */ /* 0x000fce0006000000 */
.L_x_25678:
        /* <DEDUP_REMOVED lines=16> */
.L_x_25687:
        /* <DEDUP_REMOVED lines=13> */
.L_x_25689:
[----:B------:R-:W-:Y:S05]  /*1ab80*/  BSYNC.RECONVERGENT B2 ;  /* 0x0000000000027941 */ /* 0x000fea0003800200 */
.L_x_25688:
        /* <DEDUP_REMOVED lines=61> */
.L_x_25686:
[----:B------:R-:W-:Y:S05]  /*1af60*/  BSYNC.RECONVERGENT B1 ;  /* 0x0000000000017941 */ /* 0x000fea0003800200 */
.L_x_25685:
        /* <DEDUP_REMOVED lines=8> */
.L_x_25684:
        /* <DEDUP_REMOVED lines=16> */
.L_x_25693:
        /* <DEDUP_REMOVED lines=13> */
.L_x_25695:
[----:B------:R-:W-:Y:S05]  /*1b1c0*/  BSYNC.RECONVERGENT B2 ;  /* 0x0000000000027941 */ /* 0x000fea0003800200 */
.L_x_25694:
        /* <DEDUP_REMOVED lines=61> */
.L_x_25692:
[----:B------:R-:W-:Y:S05]  /*1b5a0*/  BSYNC.RECONVERGENT B1 ;  /* 0x0000000000017941 */ /* 0x000fea0003800200 */
.L_x_25691:
        /* <DEDUP_REMOVED lines=8> */
.L_x_25690:
[----:B------:R-:W-:Y:S01]  /*1b630*/  HFMA2 R79, -RZ, RZ, 0, 0 ;  /* 0x00000000ff4f7431 */ /* 0x000fe200000001ff */
[----:B------:R-:W-:Y:S01]  /*1b640*/  MOV R8, R82 ;  /* 0x0000005200087202 */ /* 0x000fe20000000f00 */
[----:B------:R-:W-:Y:S01]  /*1b650*/  IMAD.MOV.U32 R5, RZ, RZ, R81 ;  /* 0x000000ffff057224 */ /* 0x000fe200078e0051 */
[----:B------:R-:W-:Y:S06]  /*1b660*/  BRA.U !UP2, `(.L_x_25672) ;  /* 0x000000050a907547 */ /* 0x000fec000b800000 */
        /* <DEDUP_REMOVED lines=16> */
.L_x_25698:
        /* <DEDUP_REMOVED lines=13> */
.L_x_25700:
[----:B------:R-:W-:Y:S05]  /*1b840*/  BSYNC.RECONVERGENT B2 ;  /* 0x0000000000027941 */ /* 0x000fea0003800200 */
.L_x_25699:
        /* <DEDUP_REMOVED lines=56> */
[----:B------:R-:W-:-:S03]  /*1bbd0*/  UIADD3 UR5, UPT, UPT, UR13, -0x695add53, URZ ;  /* 0x96a522ad0d057890 */ /* 0x000fc6000fffe0ff */
[----:B------:R-:W-:Y:S01]  /*1bbe0*/  IMAD.MOV.U32 R0, RZ, RZ, R81 ;  /* 0x000000ffff007224 */ /* 0x000fe200078e0051 */
[----:B------:R-:W-:Y:S01]  /*1bbf0*/  MOV R5, R8 ;  /* 0x0000000800057202 */ /* 0x000fe20000000f00 */
[----:B------:R-:W-:Y:S01]  /*1bc00*/  HFMA2 R8, -RZ, RZ, 0, 0 ;  /* 0x00000000ff087431 */ /* 0x000fe200000001ff */
[----:B------:R-:W-:-:S07]  /*1bc10*/  LOP3.LUT R9, R82, UR5, R9, 0x96, !PT ;  /* 0x0000000552097c12 */ /* 0x000fce000f8e9609 */
.L_x_25697:
[----:B------:R-:W-:Y:S05]  /*1bc20*/  BSYNC.RECONVERGENT B1 ;  /* 0x0000000000017941 */ /* 0x000fea0003800200 */
.L_x_25696:
        /* <DEDUP_REMOVED lines=8> */
.L_x_25672:
[----:B------:R-:W0:Y:S02]  /*1bcb0*/  LDC.64 R82, c[0x0][0x3a8] ;  /* 0x0000ea00ff527b82 */ /* 0x000e240000000a00 */
[----:B0-----:R-:W-:-:S05]  /*1bcc0*/  IMAD.WIDE.U32 R80, R80, 0x10, R82 ;  /* 0x0000001050507825 */ /* 0x001fca00078e0052 */
[----:B-----5:R3:W-:Y:S01]  /*1bcd0*/  STG.E.128 desc[UR14][R80.64], R76 ;  /* 0x0000004c50007986 */ /* 0x0207e2000c101d0e */
[----:B------:R-:W-:Y:S05]  /*1bce0*/  BRA.U !UP2, `(.L_x_25651) ;  /* 0x000000010a2c7547 */ /* 0x000fea000b800000 */
[----:B---3--:R-:W-:-:S04]  /*1bcf0*/  SHF.L.U32 R80, R2, 0x10, RZ ;  /* 0x0000001002507819 */ /* 0x008fc800000006ff */
[----:B------:R-:W-:Y:S02]  /*1bd00*/  LOP3.LUT R81, R80, 0xff0000, RZ, 0xc0, !PT ;  /* 0x00ff000050517812 */ /* 0x000fe400078ec0ff */
        /* <DEDUP_REMOVED lines=9> */
.L_x_25651:
[----:B------:R-:W-:Y:S05]  /*1bda0*/  BSYNC.RECONVERGENT B0 ;  /* 0x0000000000007941 */ /* 0x000fea0003800200 */
.L_x_25650:
[----:B------:R-:W2:Y:S01]  /*1bdb0*/  LDL R102, [R1+0xc] ;  /* 0x00000c0001667983 */ /* 0x000ea20000100800 */
[----:B---34-:R-:W-:Y:S01]  /*1bdc0*/  FADD.FTZ R80, RZ, R48 ;  /* 0x00000030ff507221 */ /* 0x018fe20000010000 */
[C---:B------:R-:W-:Y:S01]  /*1bdd0*/  ISETP.GT.U32.AND P4, PT, R14.reuse, 0x1ff, PT ;  /* 0x000001ff0e00780c */ /* 0x040fe20003f84070 */
[----:B------:R-:W-:Y:S01]  /*1bde0*/  BSSY.RECONVERGENT B0, `(.L_x_25701) ;  /* 0x000008c000007945 */ /* 0x000fe20003800200 */
[C---:B------:R-:W-:Y:S01]  /*1bdf0*/  ISETP.GT.U32.AND P5, PT, R14.reuse, 0x2ff, PT ;  /* 0x000002ff0e00780c */ /* 0x040fe20003fa4070 */
[----:B------:R-:W-:Y:S01]  /*1be00*/  FADD.FTZ R15, R49, R80 ;  /* 0x00000050310f7221 */ /* 0x000fe20000010000 */
[----:B------:R-:W-:Y:S02]  /*1be10*/  ISETP.GT.U32.AND P6, PT, R14, 0x3ff, PT ;  /* 0x000003ff0e00780c */ /* 0x000fe40003fc4070 */
[----:B--2---:R-:W-:Y:S01]  /*1be20*/  P2R R81, PR, RZ, 0x2 ;  /* 0x00000002ff517803 */ /* 0x004fe20000000000 */
[----:B------:R-:W-:Y:S01]  /*1be30*/  FADD.FTZ R80, R50, R15 ;  /* 0x0000000f32507221 */ /* 0x000fe20000010000 */
[----:B------:R-:W-:-:S03]  /*1be40*/  ISETP.GT.U32.AND P1, PT, R14, 0x4ff, PT ;  /* 0x000004ff0e00780c */ /* 0x000fc60003f24070 */
[----:B------:R-:W-:-:S05]  /*1be50*/  FADD.FTZ R80, R51, R80 ;  /* 0x0000005033507221 */ /* 0x000fca0000010000 */
[----:B------:R-:W-:-:S05]  /*1be60*/  FSEL R15, R80, RZ, P0 ;  /* 0x000000ff500f7208 */ /* 0x000fca0000000000 */
[----:B------:R-:W-:-:S04]  /*1be70*/  FADD.FTZ R80, R52, R15 ;  /* 0x0000000f34507221 */ /* 0x000fc80000010000 */
[----:B0-----:R-:W-:-:S04]  /*1be80*/  FADD.FTZ R83, R53, R80 ;  /* 0x0000005035537221 */ /* 0x001fc80000010000 */
        /* <DEDUP_REMOVED lines=129> */
.L_x_25702:
[----:B------:R-:W-:Y:S05]  /*1c6a0*/  BSYNC.RECONVERGENT B0 ;  /* 0x0000000000007941 */ /* 0x000fea0003800200 */
.L_x_25701:
[----:B------:R-:W-:Y:S01]  /*1c6b0*/  LOP3.LUT R82, R103, 0x1f, RZ, 0xc0, !PT ;  /* 0x0000001f67527812 */ /* 0x000fe200078ec0ff */
[----:B------:R-:W-:Y:S01]  /*1c6c0*/  BAR.SYNC.DEFER_BLOCKING 0x0 ;  /* 0x0000000000007b1d */ /* 0x000fe20000010000 */
[----:B0-----:R-:W-:Y:S02]  /*1c6d0*/  MOV R15, RZ ;  /* 0x000000ff000f7202 */ /* 0x001fe40000000f00 */
[----:B------:R-:W-:Y:S02]  /*1c6e0*/  CS2R R80, SRZ ;  /* 0x0000000000507805 */ /* 0x000fe4000001ff00 */
[----:B------:R-:W-:Y:S01]  /*1c6f0*/  ISETP.GT.U32.AND P4, PT, R82, 0x7, PT ;  /* 0x000000075200780c */ /* 0x000fe20003f84070 */
[----:B------:R-:W-:-:S12]  /*1c700*/  BSSY.RECONVERGENT B0, `(.L_x_25703) ;  /* 0x000000a000007945 */ /* 0x000fd80003800200 */
[----:B------:R-:W-:Y:S05]  /*1c710*/  @P4 BRA `(.L_x_25704) ;  /* 0x0000000000204947 */ /* 0x000fea0003800000 */
[----:B------:R-:W-:Y:S01]  /*1c720*/  IMAD.SHL.U32 R15, R103, 0x8, RZ ;  /* 0x00000008670f7824 */ /* 0x000fe200078e00ff */
[----:B------:R-:W0:Y:S01]  /*1c730*/  S2UR UR6, SR_CgaCtaId ;  /* 0x00000000000679c3 */ /* 0x000e220000008800 */
[----:B------:R-:W-:-:S03]  /*1c740*/  UMOV UR5, 0x400 ;  /* 0x0000040000057882 */ /* 0x000fc60000000000 */
[----:B------:R-:W-:Y:S02]  /*1c750*/  LOP3.LUT R80, R15, 0xf8, RZ, 0xc0, !PT ;  /* 0x000000f80f507812 */ /* 0x000fe400078ec0ff */
[----:B------:R2:W5:Y:S01]  /*1c760*/  LDL R15, [R1+0x8] ;  /* 0x00000800010f7983 */ /* 0x0005620000100800 */
[----:B0-----:R-:W-:-:S04]  /*1c770*/  ULEA UR5, UR6, UR5, 0x18 ;  /* 0x0000000506057291 */ /* 0x001fc8000f8ec0ff */
[----:B------:R-:W-:-:S09]  /*1c780*/  @UP1 UIADD3 UR5, UPT, UPT, UR5, 0x40, URZ ;  /* 0x0000004005051890 */ /* 0x000fd2000fffe0ff */
[----:B--2---:R-:W0:Y:S03]  /*1c790*/  LDS.64 R80, [R80+UR5] ;  /* 0x0000000550507984 */ /* 0x004e260008000a00 */
.L_x_25704:
[----:B------:R-:W-:Y:S05]  /*1c7a0*/  BSYNC.RECONVERGENT B0 ;  /* 0x0000000000007941 */ /* 0x000fea0003800200 */
.L_x_25703:
[----:B-----5:R-:W2:Y:S01]  /*1c7b0*/  SHFL.DOWN PT, R101, R15, 0x4, 0x1f ;  /* 0x08801f000f657f89 */ /* 0x020ea200000e0000 */
[-C--:B------:R-:W-:Y:S01]  /*1c7c0*/  I2FP.F32.S32 R100, R15.reuse ;  /* 0x0000000f00647245 */ /* 0x080fe20000201400 */
[----:B------:R-:W-:Y:S01]  /*1c7d0*/  UISETP.GE.AND UP0, UPT, UR4, 0x1, UPT ;  /* 0x000000010400788c */ /* 0x000fe2000bf06270 */
[----:B------:R-:W-:Y:S01]  /*1c7e0*/  ISETP.NE.AND P5, PT, R103, RZ, PT ;  /* 0x000000ff6700720c */ /* 0x000fe20003fa5270 */
[----:B0-----:R-:W0:Y:S01]  /*1c7f0*/  SHFL.DOWN PT, R82, R80, 0x4, 0x1f ;  /* 0x08801f0050527f89 */ /* 0x001e2200000e0000 */
[----:B------:R-:W-:Y:S02]  /*1c800*/  ISETP.NE.AND P4, PT, RZ, UR25, PT ;  /* 0x00000019ff007c0c */ /* 0x000fe4000bf85270 */
[----:B--2---:R-:W-:Y:S02]  /*1c810*/  IADD3 R15, PT, PT, R101, R15, RZ ;  /* 0x0000000f650f7210 */ /* 0x004fe40007ffe0ff */
[----:B------:R-:W-:Y:S01]  /*1c820*/  I2FP.F32.S32 R101, R101 ;  /* 0x0000006500657245 */ /* 0x000fe20000201400 */
[----:B0-----:R-:W-:-:S04]  /*1c830*/  FADD.FTZ R83, -R82, R80 ;  /* 0x0000005052537221 */ /* 0x001fc80000010100 */
[----:B------:R-:W-:Y:S01]  /*1c840*/  FMUL.FTZ R82, R82, R101 ;  /* 0x0000006552527220 */ /* 0x000fe20000410000 */
[----:B------:R-:W-:-:S04]  /*1c850*/  FMUL.FTZ R83, R83, R83 ;  /* 0x0000005353537220 */ /* 0x000fc80000410000 */
[----:B------:R-:W-:Y:S01]  /*1c860*/  FMUL.FTZ R83, R83, R100 ;  /* 0x0000006453537220 */ /* 0x000fe20000410000 */
[----:B------:R-:W-:Y:S01]  /*1c870*/  FFMA.FTZ R100, R100, R80, R82 ;  /* 0x0000005064647223 */ /* 0x000fe20000010052 */
[----:B------:R-:W-:Y:S01]  /*1c880*/  I2FP.F32.S32 R82, R15 ;  /* 0x0000000f00527245 */ /* 0x000fe20000201400 */
[----:B------:R-:W0:Y:S01]  /*1c890*/  SHFL.DOWN PT, R80, R81, 0x4, 0x1f ;  /* 0x08801f0051507f89 */ /* 0x000e2200000e0000 */
[----:B------:R-:W-:-:S03]  /*1c8a0*/  FMUL.FTZ R83, R83, R101 ;  /* 0x0000006553537220 */ /* 0x000fc60000410000 */
[----:B------:R-:W2:Y:S01]  /*1c8b0*/  SHFL.DOWN PT, R101, R15, 0x2, 0x1f ;  /* 0x08401f000f657f89 */ /* 0x000ea200000e0000 */
[----:B0-----:R-:W-:Y:S02]  /*1c8c0*/  FADD.FTZ R80, R80, R81 ;  /* 0x0000005150507221 */ /* 0x001fe40000010000 */
[----:B------:R-:W0:Y:S01]  /*1c8d0*/  MUFU.RCP R81, R82 ;  /* 0x0000005200517308 */ /* 0x000e220000001000 */
[----:B--2---:R-:W-:Y:S01]  /*1c8e0*/  IMAD.IADD R15, R15, 0x1, R101 ;  /* 0x000000010f0f7824 */ /* 0x004fe200078e0265 */
[----:B------:R-:W-:Y:S01]  /*1c8f0*/  I2FP.F32.S32 R101, R101 ;  /* 0x0000006500657245 */ /* 0x000fe20000201400 */
[C---:B0-----:R-:W-:Y:S01]  /*1c900*/  FFMA.FTZ R80, R81.reuse, R83, R80 ;  /* 0x0000005351507223 */ /* 0x041fe20000010050 */
[----:B------:R-:W-:-:S05]  /*1c910*/  FMUL.FTZ R83, R81, R100 ;  /* 0x0000006451537220 */ /* 0x000fca0000410000 */
[----:B------:R-:W0:Y:S02]  /*1c920*/  SHFL.DOWN PT, R100, R83, 0x2, 0x1f ;  /* 0x08401f0053647f89 */ /* 0x000e2400000e0000 */
[----:B0-----:R-:W-:Y:S01]  /*1c930*/  FADD.FTZ R81, R83, -R100 ;  /* 0x8000006453517221 */ /* 0x001fe20000010000 */
[----:B------:R-:W-:-:S03]  /*1c940*/  FMUL.FTZ R100, R100, R101 ;  /* 0x0000006564647220 */ /* 0x000fc60000410000 */
[----:B------:R-:W-:Y:S01]  /*1c950*/  FMUL.FTZ R81, R81, R81 ;  /* 0x0000005151517220 */ /* 0x000fe20000410000 */
[C---:B------:R-:W-:Y:S02]  /*1c960*/  FFMA.FTZ R83, R82.reuse, R83, R100 ;  /* 0x0000005352537223 */ /* 0x040fe40000010064 */
[----:B------:R-:W0:Y:S01]  /*1c970*/  SHFL.DOWN PT, R100, R80, 0x2, 0x1f ;  /* 0x08401f0050647f89 */ /* 0x000e2200000e0000 */
[----:B------:R-:W-:-:S04]  /*1c980*/  FMUL.FTZ R81, R82, R81 ;  /* 0x0000005152517220 */ /* 0x000fc80000410000 */
[----:B------:R-:W-:Y:S02]  /*1c990*/  FMUL.FTZ R81, R81, R101 ;  /* 0x0000006551517220 */ /* 0x000fe40000410000 */
[----:B------:R-:W2:Y:S01]  /*1c9a0*/  SHFL.DOWN PT, R101, R15, 0x1, 0x1f ;  /* 0x08201f000f657f89 */ /* 0x000ea200000e0000 */
[----:B0-----:R-:W-:Y:S01]  /*1c9b0*/  FADD.FTZ R100, R80, R100 ;  /* 0x0000006450647221 */ /* 0x001fe20000010000 */
[----:B------:R-:W-:-:S04]  /*1c9c0*/  I2FP.F32.S32 R80, R15 ;  /* 0x0000000f00507245 */ /* 0x000fc80000201400 */
[----:B------:R-:W0:Y:S01]  /*1c9d0*/  MUFU.RCP R82, R80 ;  /* 0x0000005000527308 */ /* 0x000e220000001000 */
[-C--:B--2---:R-:W-:Y:S02]  /*1c9e0*/  IADD3 R15, PT, PT, R15, R101.reuse, RZ ;  /* 0x000000650f0f7210 */ /* 0x084fe40007ffe0ff */
[----:B------:R-:W-:Y:S02]  /*1c9f0*/  I2FP.F32.S32 R101, R101 ;  /* 0x0000006500657245 */ /* 0x000fe40000201400 */
[----:B------:R-:W-:-:S06]  /*1ca00*/  I2FP.F32.S32 R15, R15 ;  /* 0x0000000f000f7245 */ /* 0x000fcc0000201400 */
[----:B------:R-:W2:Y:S01]  /*1ca10*/  MUFU.RCP R15, R15 ;  /* 0x0000000f000f7308 */ /* 0x000ea20000001000 */
[C---:B0-----:R-:W-:Y:S01]  /*1ca20*/  FMUL.FTZ R83, R82.reuse, R83 ;  /* 0x0000005352537220 */ /* 0x041fe20000410000 */
[----:B------:R-:W-:-:S04]  /*1ca30*/  FFMA.FTZ R81, R82, R81, R100 ;  /* 0x0000005152517223 */ /* 0x000fc80000010064 */
[----:B------:R-:W0:Y:S02]  /*1ca40*/  SHFL.DOWN PT, R100, R83, 0x1, 0x1f ;  /* 0x08201f0053647f89 */ /* 0x000e2400000e0000 */
[----:B0-----:R-:W-:Y:S01]  /*1ca50*/  FADD.FTZ R82, R83, -R100 ;  /* 0x8000006453527221 */ /* 0x001fe20000010000 */
[----:B------:R-:W-:-:S03]  /*1ca60*/  FMUL.FTZ R100, R100, R101 ;  /* 0x0000006564647220 */ /* 0x000fc60000410000 */
[----:B------:R-:W-:Y:S01]  /*1ca70*/  FMUL.FTZ R82, R82, R82 ;  /* 0x0000005252527220 */ /* 0x000fe20000410000 */
[----:B------:R-:W-:-:S03]  /*1ca80*/  FFMA.FTZ R100, R80, R83, R100 ;  /* 0x0000005350647223 */ /* 0x000fc60000010064 */
[----:B------:R-:W-:Y:S01]  /*1ca90*/  FMUL.FTZ R82, R80, R82 ;  /* 0x0000005250527220 */ /* 0x000fe20000410000 */
[----:B--2---:R-:W-:Y:S01]  /*1caa0*/  FMUL.FTZ R100, R15, R100 ;  /* 0x000000640f647220 */ /* 0x004fe20000410000 */
[----:B------:R-:W0:Y:S02]  /*1cab0*/  SHFL.DOWN PT, R80, R81, 0x1, 0x1f ;  /* 0x08201f0051507f89 */ /* 0x000e2400000e0000 */
[----:B------:R-:W-:-:S03]  /*1cac0*/  FMUL.FTZ R82, R82, R101 ;  /* 0x0000006552527220 */ /* 0x000fc60000410000 */
[----:B------:R-:W2:Y:S01]  /*1cad0*/  SHFL.IDX PT, R100, R100, RZ, 0x1f ;  /* 0x00001fff64647589 */ /* 0x000ea200000e0000 */
[----:B0-----:R-:W-:-:S04]  /*1cae0*/  FADD.FTZ R80, R81, R80 ;  /* 0x0000005051507221 */ /* 0x001fc80000010000 */
[----:B------:R-:W-:Y:S01]  /*1caf0*/  FFMA.FTZ R82, R15, R82, R80 ;  /* 0x000000520f527223 */ /* 0x000fe20000010050 */
[----:B------:R-:W-:Y:S01]  /*1cb00*/  IMAD.U32 R15, RZ, RZ, UR22 ;  /* 0x00000016ff0f7e24 */ /* 0x000fe2000f8e00ff */
[----:B------:R-:W0:Y:S01]  /*1cb10*/  @!P5 LDC.64 R80, c[0x0][0x3c0] ;  /* 0x0000f000ff50db82 */ /* 0x000e220000000a00 */
[----:B--2---:R-:W-:-:S03]  /*1cb20*/  FMUL.FTZ R83, R100, R100 ;  /* 0x0000006464537220 */ /* 0x004fc60000410000 */
[----:B------:R-:W2:Y:S02]  /*1cb30*/  SHFL.IDX PT, R82, R82, RZ, 0x1f ;  /* 0x00001fff52527589 */ /* 0x000ea400000e0000 */
[----:B------:R-:W-:Y:S01]  /*1cb40*/  FSEL R102, R83, RZ, P4 ;  /* 0x000000ff53667208 */ /* 0x000fe20002000000 */
[----:B0-----:R-:W-:Y:S02]  /*1cb50*/  @!P5 IMAD.WIDE R80, R15, 0x4, R80 ;  /* 0x000000040f50d825 */ /* 0x001fe400078e0250 */
[----:B------:R-:W2:Y:S03]  /*1cb60*/  LDC R15, c[0x0][0x448] ;  /* 0x00011200ff0f7b82 */ /* 0x000ea60000000800 */
[----:B------:R0:W-:Y:S05]  /*1cb70*/  @!P5 STG.E desc[UR14][R80.64], R100 ;  /* 0x000000645000d986 */ /* 0x0001ea000c10190e */
[----:B0-----:R-:W0:Y:S01]  /*1cb80*/  @!P5 LDC.64 R80, c[0x0][0x3c8] ;  /* 0x0000f200ff50db82 */ /* 0x001e220000000a00 */
[----:B--2---:R-:W-:Y:S01]  /*1cb90*/  FFMA.FTZ R15, R82, UR26, R15 ;  /* 0x0000001a520f7c23 */ /* 0x004fe2000801000f */
[----:B------:R-:W-:-:S03]  /*1cba0*/  MOV R82, UR22 ;  /* 0x0000001600527c02 */ /* 0x000fc60008000f00 */
[----:B------:R-:W-:-:S06]  /*1cbb0*/  FADD.FTZ R15, R15, R102 ;  /* 0x000000660f0f7221 */ /* 0x000fcc0000010000 */
[----:B------:R-:W2:Y:S01]  /*1cbc0*/  MUFU.RSQ R15, R15 ;  /* 0x0000000f000f7308 */ /* 0x000ea20000001400 */
[----:B0-----:R-:W-:-:S05]  /*1cbd0*/  @!P5 IMAD.WIDE R80, R82, 0x4, R80 ;  /* 0x000000045250d825 */ /* 0x001fca00078e0250 */
        /* <DEDUP_REMOVED lines=27> */
.L_x_25707:
[----:B------:R-:W-:Y:S05]  /*1cd90*/  BSYNC.RECONVERGENT B0 ;  /* 0x0000000000007941 */ /* 0x000fea0003800200 */
.L_x_25706:
[----:B0-----:R-:W2:Y:S01]  /*1cda0*/  LDL.LU R80, [R1+0x4] ;  /* 0x0000040001507983 */ /* 0x001ea20000300800 */
[----:B------:R-:W-:Y:S01]  /*1cdb0*/  BSSY.RECONVERGENT B0, `(.L_x_25708) ;  /* 0x0000013000007945 */ /* 0x000fe20003800200 */
[----:B--2---:R-:W-:-:S13]  /*1cdc0*/  ISETP.NE.AND P0, PT, R80, RZ, PT ;  /* 0x000000ff5000720c */ /* 0x004fda0003f05270 */
[----:B------:R-:W-:Y:S05]  /*1cdd0*/  @!P0 BRA `(.L_x_25709) ;  /* 0x0000000000408947 */ /* 0x000fea0003800000 */
        /* <DEDUP_REMOVED lines=14> */
[----:B------:R-:W-:Y:S01]  /*1cec0*/  VIADD R101, R101, 0x100 ;  /* 0x0000010065657836 */ /* 0x000fe20000000000 */
[----:B------:R0:W-:Y:S06]  /*1ced0*/  STG.E.128 desc[UR14][R102.64], R80 ;  /* 0x0000005066007986 */ /* 0x0001ec000c101d0e */
.L_x_25709:
[----:B------:R-:W-:Y:S05]  /*1cee0*/  BSYNC.RECONVERGENT B0 ;  /* 0x0000000000007941 */ /* 0x000fea0003800200 */
.L_x_25708:
[----:B0-----:R-:W2:Y:S01]  /*1cef0*/  LDL.LU R80, [R1] ;  /* 0x0000000001507983 */ /* 0x001ea20000300800 */
[----:B------:R-:W-:Y:S01]  /*1cf00*/  BSSY.RECONVERGENT B0, `(.L_x_25710) ;  /* 0x0000013000007945 */ /* 0x000fe20003800200 */
[----:B--2---:R-:W-:-:S13]  /*1cf10*/  ISETP.NE.AND P0, PT, R80, RZ, PT ;  /* 0x000000ff5000720c */ /* 0x004fda0003f05270 */
[----:B------:R-:W-:Y:S05]  /*1cf20*/  @!P0 BRA `(.L_x_25711) ;  /* 0x0000000000408947 */ /* 0x000fea0003800000 */
        /* <DEDUP_REMOVED lines=11> */
[----:B------:R-:W-:Y:S02]  /*1cfe0*/  FFMA.FTZ R83, R102, R115, R27 ;  /* 0x0000007366537223 */ /* 0x000fe4000001001b */
[----:B------:R-:W0:Y:S02]  /*1cff0*/  LDC.64 R102, c[0x0][0x428] ;  /* 0x00010a00ff667b82 */ /* 0x000e240000000a00 */
[C---:B0-----:R-:W-:Y:S01]  /*1d000*/  IMAD.WIDE.U32 R102, R101.reuse, 0x10, R102 ;  /* 0x0000001065667825 */ /* 0x041fe200078e0066 */
[----:B------:R-:W-:-:S04]  /*1d010*/  IADD3 R101, PT, PT, R101, 0x100, RZ ;  /* 0x0000010065657810 */ /* 0x000fc80007ffe0ff */
[----:B------:R0:W-:Y:S03]  /*1d020*/  STG.E.128 desc[UR14][R102.64], R80 ;  /* 0x0000005066007986 */ /* 0x0001e6000c101d0e */
.L_x_25711:
[----:B------:R-:W-:Y:S05]  /*1d030*/  BSYNC.RECONVERGENT B0 ;  /* 0x0000000000007941 */ /* 0x000fea0003800200 */
.L_x_25710:
[----:B------:R-:W-:Y:S01]  /*1d040*/  ISETP.NE.AND P0, PT, R125, RZ, PT ;  /* 0x000000ff7d00720c */ /* 0x000fe20003f05270 */
[----:B------:R-:W-:-:S12]  /*1d050*/  BSSY.RECONVERGENT B0, `(.L_x_25712) ;  /* 0x0000012000007945 */ /* 0x000fd80003800200 */
[----:B------:R-:W-:Y:S05]  /*1d060*/  @!P0 BRA `(.L_x_25713) ;  /* 0x0000000000408947 */ /* 0x000fea0003800000 */
[--C-:B0-----:R-:W-:Y:S01]  /*1d070*/  FADD.FTZ R80, R60, -R100.reuse ;  /* 0x800000643c507221 */ /* 0x101fe20000010000 */
        /* <DEDUP_REMOVED lines=12> */
[----:B0-----:R-:W-:-:S04]  /*1d140*/  IMAD.WIDE.U32 R102, R101, 0x10, R102 ;  /* 0x0000001065667825 */ /* 0x001fc800078e0066 */
[----:B------:R-:W-:Y:S01]  /*1d150*/  VIADD R101, R101, 0x100 ;  /* 0x0000010065657836 */ /* 0x000fe20000000000 */
[----:B------:R2:W-:Y:S06]  /*1d160*/  STG.E.128 desc[UR14][R102.64], R80 ;  /* 0x0000005066007986 */ /* 0x0005ec000c101d0e */
.L_x_25713:
[----:B------:R-:W-:Y:S05]  /*1d170*/  BSYNC.RECONVERGENT B0 ;  /* 0x0000000000007941 */ /* 0x000fea0003800200 */
.L_x_25712:
[----:B------:R-:W-:Y:S01]  /*1d180*/  ISETP.NE.AND P0, PT, R124, RZ, PT ;  /* 0x000000ff7c00720c */ /* 0x000fe20003f05270 */
[----:B------:R-:W-:-:S12]  /*1d190*/  BSSY.RECONVERGENT B0, `(.L_x_25714) ;  /* 0x0000012000007945 */ /* 0x000fd80003800200 */
[----:B------:R-:W-:Y:S05]  /*1d1a0*/  @!P0 BRA `(.L_x_25715) ;  /* 0x0000000000408947 */ /* 0x000fea0003800000 */
[--C-:B0-2---:R-:W-:Y:S01]  /*1d1b0*/  FADD.FTZ R80, R64, -R100.reuse ;  /* 0x8000006440507221 */ /* 0x105fe20000010000 */
        /* <DEDUP_REMOVED lines=15> */
.L_x_25715:
[----:B------:R-:W-:Y:S05]  /*1d2b0*/  BSYNC.RECONVERGENT B0 ;  /* 0x0000000000007941 */ /* 0x000fea0003800200 */
.L_x_25714:
[----:B------:R-:W-:Y:S04]  /*1d2c0*/  BSSY.RECONVERGENT B0, `(.L_x_25716) ;  /* 0x0000012000007945 */ /* 0x000fe80003800200 */
[----:B------:R-:W-:Y:S05]  /*1d2d0*/  @!P1 BRA `(.L_x_25717) ;  /* 0x0000000000409947 */ /* 0x000fea0003800000 */
[--C-:B0-23--:R-:W-:Y:S01]  /*1d2e0*/  FADD.FTZ R80, R68, -R100.reuse ;  /* 0x8000006444507221 */ /* 0x10dfe20000010000 */
        /* <DEDUP_REMOVED lines=15> */
.L_x_25717:
[----:B------:R-:W-:Y:S05]  /*1d3e0*/  BSYNC.RECONVERGENT B0 ;  /* 0x0000000000007941 */ /* 0x000fea0003800200 */
.L_x_25716:
[----:B------:R-:W-:Y:S04]  /*1d3f0*/  BSSY.RECONVERGENT B0, `(.L_x_25718) ;  /* 0x0000012000007945 */ /* 0x000fe80003800200 */
[----:B------:R-:W-:Y:S05]  /*1d400*/  @!P2 BRA `(.L_x_25719) ;  /* 0x000000000040a947 */ /* 0x000fea0003800000 */
[--C-:B0-234-:R-:W-:Y:S01]  /*1d410*/  FADD.FTZ R80, R72, -R100.reuse ;  /* 0x8000006448507221 */ /* 0x11dfe20000010000 */
        /* <DEDUP_REMOVED lines=15> */
.L_x_25719:
[----:B------:R-:W-:Y:S05]  /*1d510*/  BSYNC.RECONVERGENT B0 ;  /* 0x0000000000007941 */ /* 0x000fea0003800200 */
.L_x_25718:
[----:B------:R-:W-:Y:S04]  /*1d520*/  BSSY.RECONVERGENT B0, `(.L_x_25705) ;  /* 0x0000011000007945 */ /* 0x000fe80003800200 */
[----:B------:R-:W-:Y:S05]  /*1d530*/  @!P3 BRA `(.L_x_25720) ;  /* 0x00000000003cb947 */ /* 0x000fea0003800000 */
[--C-:B0-234-:R-:W-:Y:S01]  /*1d540*/  FADD.FTZ R80, R76, -R100.reuse ;  /* 0x800000644c507221 */ /* 0x11dfe20000010000 */
[--C-:B------:R-:W-:Y:S01]  /*1d550*/  FADD.FTZ R102, R77, -R100.reuse ;  /* 0x800000644d667221 */ /* 0x100fe20000010000 */
[--C-:B------:R-:W-:Y:S01]  /*1d560*/  FADD.FTZ R82, R78, -R100.reuse ;  /* 0x800000644e527221 */ /* 0x100fe20000010000 */
[----:B------:R-:W-:Y:S01]  /*1d570*/  FADD.FTZ R100, R79, -R100 ;  /* 0x800000644f647221 */ /* 0x000fe20000010000 */
[C---:B------:R-:W-:Y:S01]  /*1d580*/  FMUL.FTZ R103, R15.reuse, R80 ;  /* 0x000000500f677220 */ /* 0x040fe20000410000 */
[C---:B------:R-:W-:Y:S01]  /*1d590*/  FMUL.FTZ R102, R15.reuse, R102 ;  /* 0x000000660f667220 */ /* 0x040fe20000410000 */
[----:B------:R-:W0:Y:S01]  /*1d5a0*/  LDC.64 R80, c[0x0][0x428] ;  /* 0x00010a00ff507b82 */ /* 0x000e220000000a00 */
[C---:B------:R-:W-:Y:S01]  /*1d5b0*/  FMUL.FTZ R82, R15.reuse, R82 ;  /* 0x000000520f527220 */ /* 0x040fe20000410000 */
[----:B------:R-:W-:-:S03]  /*1d5c0*/  FMUL.FTZ R83, R15, R100 ;  /* 0x000000640f537220 */ /* 0x000fc60000410000 */
[----:B------:R-:W-:Y:S01]  /*1d5d0*/  FFMA.FTZ R82, R82, R38, R42 ;  /* 0x0000002652527223 */ /* 0x000fe2000001002a */
[----:B------:R-:W-:Y:S01]  /*1d5e0*/  FFMA.FTZ R83, R83, R39, R43 ;  /* 0x0000002753537223 */ /* 0x000fe2000001002b */
[----:B0-----:R-:W-:-:S04]  /*1d5f0*/  IMAD.WIDE.U32 R100, R101, 0x10, R80 ;  /* 0x0000001065647825 */ /* 0x001fc800078e0050 */
[----:B------:R-:W-:Y:S01]  /*1d600*/  FFMA.FTZ R80, R103, R36, R40 ;  /* 0x0000002467507223 */ /* 0x000fe20000010028 */
[----:B------:R-:W-:-:S05]  /*1d610*/  FFMA.FTZ R81, R102, R37, R41 ;  /* 0x0000002566517223 */ /* 0x000fca0000010029 */
[----:B------:R0:W-:Y:S02]  /*1d620*/  STG.E.128 desc[UR14][R100.64], R80 ;  /* 0x0000005064007986 */ /* 0x0001e4000c101d0e */
.L_x_25720:
[----:B------:R-:W-:Y:S05]  /*1d630*/  BSYNC.RECONVERGENT B0 ;  /* 0x0000000000007941 */ /* 0x000fea0003800200 */
.L_x_25705:
[----:B------:R-:W-:Y:S02]  /*1d640*/  UIADD3 UR22, UPT, UPT, UR22, UR20, URZ ;  /* 0x0000001416167290 */ /* 0x000fe4000fffe0ff */
[----:B------:R-:W-:Y:S02]  /*1d650*/  UPLOP3.LUT UP1, UPT, UPT, UPT, UP1, 0x40, 0x4 ;  /* 0x000000000004789c */ /* 0x000fe40003f2e810 */
[----:B------:R-:W-:-:S09]  /*1d660*/  UISETP.GE.AND UP0, UPT, UR22, UR21, UPT ;  /* 0x000000151600728c */ /* 0x000fd2000bf06270 */
[----:B------:R-:W-:Y:S05]  /*1d670*/  BRA.U !UP0, `(.L_x_25721) ;  /* 0xfffffe39088c7547 */ /* 0x000fea000b83ffff */
[----:B------:R-:W-:Y:S05]  /*1d680*/  EXIT ;  /* 0x000000000000794d */ /* 0x000fea0003800000 */
.L_x_25722:
        /* <DEDUP_REMOVED lines=15> */
.L_x_27614:


//--------------------- .text._ZN10layer_norm13ln_fwd_kernelINS_13Kernel_traitsIfffffjLj8192ELj1ELj1ELj8ELj16ENS_18Kernel_traits_baseILj8192EfffffjLj256EEEEELb1ELb0ELb1ELb1EEEvNS_9FwdParamsE --------------------------
	.section	.text._ZN10layer_norm13ln_fwd_kernelINS_13Kernel_traitsIfffffjLj8192ELj1ELj1ELj8ELj16ENS_18Kernel_traits_baseILj8192EfffffjLj256EEEEELb1ELb0ELb1ELb1EEEvNS_9FwdParamsE,"ax",@progbits
	.align	128
        .global         _ZN10layer_norm13ln_fwd_kernelINS_13Kernel_traitsIfffffjLj8192ELj1ELj1ELj8ELj16ENS_18Kernel_traits_baseILj8192EfffffjLj256EEEEELb1ELb0ELb1ELb1EEEvNS_9FwdParamsE
        .type           _ZN10layer_norm13ln_fwd_kernelINS_13Kernel_traitsIfffffjLj8192ELj1ELj1ELj8ELj16ENS_18Kernel_traits_baseILj8192EfffffjLj256EEEEELb1ELb0ELb1ELb1EEEvNS_9FwdParamsE,@function
        .size           _ZN10layer_norm13ln_fwd_kernelINS_13Kernel_traitsIfffffjLj8192ELj1ELj1ELj8ELj16ENS_18Kernel_traits_baseILj8192EfffffjLj256EEEEELb1ELb0ELb1ELb1EEEvNS_9FwdParamsE,(.L_x_27615 - _ZN10layer_norm13ln_fwd_kernelINS_13Kernel_traitsIfffffjLj8192ELj1ELj1ELj8ELj16ENS_18Kernel_traits_baseILj8192EfffffjLj256EEEEELb1ELb0ELb1ELb1EEEvNS_9FwdParamsE)
        .other          _ZN10layer_norm13ln_fwd_kernelINS_13Kernel_traitsIfffffjLj8192ELj1ELj1ELj8ELj16ENS_18Kernel_traits_baseILj8192EfffffjLj256EEEEELb1ELb0ELb1ELb1EEEvNS_9FwdParamsE,@"STO_CUDA_ENTRY STV_DEFAULT"
_ZN10layer_norm13ln_fwd_kernelINS_13Kernel_traitsIfffffjLj8192ELj1ELj1ELj8ELj16ENS_18Kernel_traits_baseILj8192EfffffjLj256EEEEELb1ELb0ELb1ELb1EEEvNS_9FwdParamsE:
.text._ZN10layer_norm13ln_fwd_kernelINS_13Kernel_traitsIfffffjLj8192ELj1ELj1ELj8ELj16ENS_18Kernel_traits_baseILj8192EfffffjLj256EEEEELb1ELb0ELb1ELb1EEEvNS_9FwdParamsE:
        /* <DEDUP_REMOVED lines=65> */
.L_x_25723:
        /* <DEDUP_REMOVED lines=26> */
.L_x_25724:
[----:B------:R-:W1:Y:S02]  /*05b0*/  LDCU UR4, c[0x0][0x384] ;  /* 0x00007080ff0477ac */ /* 0x000e640008000800 */
[----:B-1----:R-:W-:-:S06]  /*05c0*/  UISETP.GE.AND UP0, UPT, UR7, UR4, UPT ;  /* 0x000000040700728c */ /* 0x002fcc000bf06270 */
[----:B------:R-:W-:-:S13]  /*05d0*/  PLOP3.LUT P0, PT, PT, PT, UP0, 0x80, 0x8 ;  /* 0x000000000008781c */ /* 0x000fda0003f0f008 */
[----:B------:R-:W-:Y:S05]  /*05e0*/  @P0 EXIT ;  /* 0x000000000000094d */ /* 0x000fea0003800000 */
[----:B------:R-:W-:Y:S01]  /*05f0*/  IMAD.HI.U32 R0, R111, -0x326172a9, RZ ;  /* 0xcd9e8d576f007827 */ /* 0x000fe200078e00ff */
[----:B------:R-:W-:Y:S01]  /*0600*/  LOP3.LUT R114, R114, 0x3, RZ, 0xc0, !PT ;  /* 0x0000000372727812 */ /* 0x000fe200078ec0ff */
[----:B------:R-:W1:Y:S02]  /*0610*/  LDCU UR23, c[0x0][0x404] ;  /* 0x00008080ff1777ac */ /* 0x000e640008000800 */
[----:B0-----:R-:W-:Y:S01]  /*0620*/  IMAD.HI.U32 R2, R110, -0x2daee0ad, RZ ;  /* 0xd2511f536e027827 */ /* 0x001fe200078e00ff */
[----:B------:R-:W-:Y:S01]  /*0630*/  LOP3.LUT R0, R109, UR14, R0, 0x96, !PT ;  /* 0x0000000e6d007c12 */ /* 0x000fe2000f8e9600 */
[----:B------:R-:W0:Y:S02]  /*0640*/  LDCU UR22, c[0x0][0x388] ;  /* 0x00007100ff1677ac */ /* 0x000e240008000800 */
[----:B------:R-:W-:Y:S01]  /*0650*/  IMAD R4, R111, -0x326172a9, RZ ;  /* 0xcd9e8d576f047824 */ /* 0x000fe200078e02ff */
[----:B------:R-:W-:Y:S01]  /*0660*/  LOP3.LUT R2, R2, UR15, RZ, 0x3c, !PT ;  /* 0x0000000f02027c12 */ /* 0x000fe2000f8e3cff */
[----:B------:R-:W-:Y:S01]  /*0670*/  IMAD R6, R110, -0x2daee0ad, RZ ;  /* 0xd2511f536e067824 */ /* 0x000fe200078e02ff */
[----:B------:R-:W2:Y:S01]  /*0680*/  LDCU.U8 UR24, c[0x0][0x410] ;  /* 0x00008200ff1877ac */ /* 0x000ea20008000000 */
        /* <DEDUP_REMOVED lines=61> */
.L_x_26001:
[----:B------:R-:W-:-:S06]  /*0a60*/  UIMAD.WIDE UR4, UR7, 0x4, UR8 ;  /* 0x00000004070478a5 */ /* 0x000fcc000f8e0208 */
[----:B01----:R-:W-:Y:S01]  /*0a70*/  IMAD.U32 R112, RZ, RZ, UR4 ;  /* 0x00000004ff707e24 */ /* 0x003fe2000f8e00ff */
[----:B------:R-:W-:-:S05]  /*0a80*/  MOV R113, UR5 ;  /* 0x0000000500717c02 */ /* 0x000fca0008000f00 */
[----:B------:R-:W2:Y:S01]  /*0a90*/  LDG.E R112, desc[UR12][R112.64] ;  /* 0x0000000c70707981 */ /* 0x000ea2000c1e1900 */
[----:B------:R-:W-:-:S06]  /*0aa0*/  UIMAD.WIDE UR4, UR7, 0x4, UR10 ;  /* 0x00000004070478a5 */ /* 0x000fcc000f8e020a */
[----:B------:R-:W-:Y:S02]  /*0ab0*/  MOV R11, UR5 ;  /* 0x00000005000b7c02 */ /* 0x000fe40008000f00 */
[----:B--2---:R-:W-:-:S13]  /*0ac0*/  ISETP.GE.AND P0, PT, R112, 0x1, PT ;  /* 0x000000017000780c */ /* 0x004fda0003f06270 */
[----:B------:R-:W-:Y:S01]  /*0ad0*/  @P0 VIADD R10, R112, 0xffffffff ;  /* 0xffffffff700a0836 */ /* 0x000fe20000000000 */
[----:B------:R-:W0:Y:S03]  /*0ae0*/  @P0 LDC.64 R8, c[0x0][0x390] ;  /* 0x0000e400ff080b82 */ /* 0x000e260000000a00 */
[----:B------:R-:W-:Y:S02]  /*0af0*/  @P0 IMAD R12, R10, UR22, RZ ;  /* 0x000000160a0c0c24 */ /* 0x000fe4000f8e02ff */
[----:B------:R-:W-:-:S03]  /*0b00*/  IMAD.U32 R10, RZ, RZ, UR4 ;  /* 0x00000004ff0a7e24 */ /* 0x000fc6000f8e00ff */
[----:B------:R-:W-:-:S03]  /*0b10*/  @P0 SHF.R.S32.HI R13, RZ, 0x1f, R12 ;  /* 0x0000001fff0d0819 */ /* 0x000fc6000001140c */
[----:B------:R-:W2:Y:S01]  /*0b20*/  LDG.E R10, desc[UR12][R10.64] ;  /* 0x0000000c0a0a7981 */ /* 0x000ea2000c1e1900 */
[----:B------:R-:W-:Y:S01]  /*0b30*/  @P0 LEA.HI R13, R13, R12, RZ, 0x2 ;  /* 0x0000000c0d0d0211 */ /* 0x000fe200078f10ff */
[----:B------:R-:W-:Y:S01]  /*0b40*/  UIMAD UR4, UR7, UR22, URZ ;  /* 0x00000016070472a4 */ /* 0x000fe2000f8e02ff */
[----:B------:R-:W-:Y:S01]  /*0b50*/  IMAD.MOV.U32 R104, RZ, RZ, RZ ;  /* 0x000000ffff687224 */ /* 0x000fe200078e00ff */
        /* <DEDUP_REMOVED lines=8> */
[----:B------:R-:W-:Y:S02]  /*0be0*/  UIADD3 UR27, UPT, UPT, UR15, 0x76cf5d0a, URZ ;  /* 0x76cf5d0a0f1b7890 */ /* 0x000fe4000fffe0ff */
[----:B------:R-:W-:Y:S02]  /*0bf0*/  UIADD3 UR28, UPT, UPT, UR15, -0x56f99767, URZ ;  /* 0xa90668990f1c7890 */ /* 0x000fe4000fffe0ff */
[----:B------:R-:W-:Y:S02]  /*0c00*/  UIADD3 UR29, UPT, UPT, UR15, 0x32370b8f, URZ ;  /* 0x32370b8f0f1d7890 */ /* 0x000fe4000fffe0ff */
[----:B------:R-:W-:Y:S01]  /*0c10*/  UIADD3 UR30, UPT, UPT, UR15, 0x646e171e, URZ ;  /* 0x646e171e0f1e7890 */ /* 0x000fe2000fffe0ff */
[----:B0-----:R-:W-:Y:S01]  /*0c20*/  IMAD.U32 R9, RZ, RZ, UR5 ;  /* 0x00000005ff097e24 */ /* 0x001fe2000f8e00ff */
[----:B------:R-:W-:-:S02]  /*0c30*/  UIADD3 UR31, UPT, UPT, UR15, -0x24c28bd8, URZ ;  /* 0xdb3d74280f1f7890 */ /* 0x000fc4000fffe0ff */
[----:B------:R-:W-:Y:S02]  /*0c40*/  UIADD3 UR32, UPT, UPT, UR14, 0x1715609d, URZ ;  /* 0x1715609d0e207890 */ /* 0x000fe4000fffe0ff */
[----:B------:R-:W-:Y:S01]  /*0c50*/  LEA.HI.SX32 R116, R9, R116, 0x1e ;  /* 0x0000007409747211 */ /* 0x000fe200078ff2ff */
[----:B------:R-:W-:Y:S02]  /*0c60*/  UIADD3 UR33, UPT, UPT, UR14, -0x4ab325aa, URZ ;  /* 0xb54cda560e217890 */ /* 0x000fe4000fffe0ff */
[----:B------:R-:W-:Y:S02]  /*0c70*/  UIADD3 UR34, UPT, UPT, UR14, -0x61c88647, URZ ;  /* 0x9e3779b90e227890 */ /* 0x000fe4000fffe0ff */
[----:B------:R-:W-:Y:S02]  /*0c80*/  UIADD3 UR35, UPT, UPT, UR14, 0x78dde6e4, URZ ;  /* 0x78dde6e40e237890 */ /* 0x000fe4000fffe0ff */
[----:B------:R-:W-:Y:S02]  /*0c90*/  UIADD3 UR36, UPT, UPT, UR15, -0x695add53, URZ ;  /* 0x96a522ad0f247890 */ /* 0x000fe4000fffe0ff */
[----:B------:R-:W-:-:S02]  /*0ca0*/  UIADD3 UR37, UPT, UPT, UR15, 0x1fd5c5a3, URZ ;  /* 0x1fd5c5a30f257890 */ /* 0x000fc4000fffe0ff */
[----:B------:R-:W-:Y:S02]  /*0cb0*/  UIADD3 UR38, UPT, UPT, UR15, -0x4498517b, URZ ;  /* 0xbb67ae850f267890 */ /* 0x000fe4000fffe0ff */
[----:B------:R-:W-:Y:S02]  /*0cc0*/  UIADD3 UR39, UPT, UPT, UR15, -0x126145ec, URZ ;  /* 0xed9eba140f277890 */ /* 0x000fe4000fffe0ff */
[----:B------:R-:W-:Y:S02]  /*0cd0*/  UIADD3 UR40, UPT, UPT, UR14, -0x255992d5, URZ ;  /* 0xdaa66d2b0e287890 */ /* 0x000fe4000fffe0ff */
[----:B------:R-:W-:Y:S02]  /*0ce0*/  UIADD3 UR41, UPT, UPT, UR14, 0x5384540f, URZ ;  /* 0x5384540f0e297890 */ /* 0x000fe4000fffe0ff */
[----:B------:R-:W-:Y:S02]  /*0cf0*/  UIADD3 UR4, UPT, UPT, UR14, -0xe443238, URZ ;  /* 0xf1bbcdc80e047890 */ /* 0x000fe4000fffe0ff */
[----:B------:R-:W-:Y:S01]  /*0d00*/  UIADD3 UR42, UPT, UPT, UR14, 0x3c6ef372, URZ ;  /* 0x3c6ef3720e2a7890 */ /* 0x000fe2000fffe0ff */
[----:B--2---:R-:W-:Y:S01]  /*0d10*/  R2UR UR6, R10 ;  /* 0x000000000a0672ca */ /* 0x004fe200000e0000 */
[----:B------:R-:W-:-:S14]  /*0d20*/  BRA.U !UP0, `(.L_x_25725) ;  /* 0x0000001508347547 */ /* 0x000fdc000b800000 */
[----:B------:R-:W0:Y:S02]  /*0d30*/  LDC.64 R34, c[0x0][0x3a0] ;  /* 0x0000e800ff227b82 */ /* 0x000e240000000a00 */
[----:B0-----:R-:W-:-:S06]  /*0d40*/  IMAD.WIDE.U32 R34, R116, 0x10, R34 ;  /* 0x0000001074227825 */ /* 0x001fcc00078e0022 */
[----:B------:R-:W5:Y:S01]  /*0d50*/  LDG.E.128 R32, desc[UR12][R34.64] ;  /* 0x0000000c22207981 */ /* 0x000f62000c1e1d00 */
[----:B------:R-:W-:-:S13]  /*0d60*/  ISETP.GT.AND P1, PT, R112, RZ, PT ;  /* 0x000000ff7000720c */ /* 0x000fda0003f24270 */
        /* <DEDUP_REMOVED lines=18> */
.L_x_25728:
        /* <DEDUP_REMOVED lines=12> */
.L_x_25729:
        /* <DEDUP_REMOVED lines=43> */
.L_x_25727:
        /* <DEDUP_REMOVED lines=9> */
.L_x_25726:
        /* <DEDUP_REMOVED lines=18> */
.L_x_25732:
        /* <DEDUP_REMOVED lines=12> */
.L_x_25733:
        /* <DEDUP_REMOVED lines=43> */
.L_x_25731:
        /* <DEDUP_REMOVED lines=9> */
.L_x_25730:
        /* <DEDUP_REMOVED lines=18> */
.L_x_25736:
        /* <DEDUP_REMOVED lines=12> */
.L_x_25737:
        /* <DEDUP_REMOVED lines=43> */
.L_x_25735:
        /* <DEDUP_REMOVED lines=9> */
.L_x_25734:
        /* <DEDUP_REMOVED lines=18> */
.L_x_25740:
        /* <DEDUP_REMOVED lines=12> */
.L_x_25741:
        /* <DEDUP_REMOVED lines=43> */
.L_x_25739:
        /* <DEDUP_REMOVED lines=9> */
[----:B------:R-:W-:Y:S06]  /*21f0*/  BRA `(.L_x_25738) ;  /* 0x0000001000ec7947 */ /* 0x000fec0003800000 */
.L_x_25725:
        /* <DEDUP_REMOVED lines=19> */
.L_x_25744:
        /* <DEDUP_REMOVED lines=12> */
.L_x_25745:
        /* <DEDUP_REMOVED lines=42> */
.L_x_25743:
        /* <DEDUP_REMOVED lines=8> */
.L_x_25742:
        /* <DEDUP_REMOVED lines=15> */
.L_x_25748:
        /* <DEDUP_REMOVED lines=12> */
.L_x_25749:
        /* <DEDUP_REMOVED lines=43> */
.L_x_25747:
        /* <DEDUP_REMOVED lines=8> */
.L_x_25746:
        /* <DEDUP_REMOVED lines=15> */
.L_x_25752:
        /* <DEDUP_REMOVED lines=12> */
.L_x_25753:
        /* <DEDUP_REMOVED lines=43> */
.L_x_25751:
        /* <DEDUP_REMOVED lines=8> */
.L_x_25750:
        /* <DEDUP_REMOVED lines=15> */
.L_x_25755:
        /* <DEDUP_REMOVED lines=12> */
.L_x_25756:
        /* <DEDUP_REMOVED lines=43> */
.L_x_25754:
[----:B------:R-:W-:Y:S01]  /*3530*/  I2FP.F32.U32 R0, R0 ;  /* 0x0000000000007245 */ /* 0x000fe20000201000 */
[----:B------:R-:W-:Y:S02]  /*3540*/  HFMA2 R11, -RZ, RZ, 0.1171875, 0 ;  /* 0x2f800000ff0b7431 */ /* 0x000fe400000001ff */
[----:B-----5:R-:W-:-:S03]  /*3550*/  FMUL.FTZ R8, R39, UR17 ;  /* 0x0000001127087c20 */ /* 0x020fc60008410000 */
[----:B------:R-:W-:Y:S01]  /*3560*/  FFMA.FTZ R0, R0, R11, 1.1641532182693481445e-10 ;  /* 0x2f00000000007423 */ /* 0x000fe2000001000b */
[----:B------:R-:W-:-:S04]  /*3570*/  FMUL.FTZ R8, R8, UR16 ;  /* 0x0000001008087c20 */ /* 0x000fc80008410000 */
[----:B------:R-:W-:-:S04]  /*3580*/  FSETP.GTU.FTZ.AND P1, PT, R0, UR23, PT ;  /* 0x0000001700007c0b */ /* 0x000fc8000bf3c000 */
[----:B------:R-:W-:Y:S02]  /*3590*/  SEL R0, RZ, 0x1, P1 ;  /* 0x00000001ff007807 */ /* 0x000fe40000800000 */
[----:B------:R-:W-:-:S07]  /*35a0*/  FSEL R35, R8, RZ, !P1 ;  /* 0x000000ff08237208 */ /* 0x000fce0004800000 */
.L_x_25738:
        /* <DEDUP_REMOVED lines=15> */
.L_x_25757:
[----:B------:R-:W-:Y:S05]  /*36a0*/  @!P0 BRA `(.L_x_25758) ;  /* 0x0000000000108947 */ /* 0x000fea0003800000 */
[----:B------:R-:W2:Y:S01]  /*36b0*/  LDC.64 R36, c[0x0][0x390] ;  /* 0x0000e400ff247b82 */ /* 0x000ea20000000a00 */
[----:B-1----:R-:W-:-:S04]  /*36c0*/  VIADD R11, R104, 0x100 ;  /* 0x00000100680b7836 */ /* 0x002fc80000000000 */
[----:B--2---:R-:W-:-:S06]  /*36d0*/  IMAD.WIDE.U32 R36, R11, 0x10, R36 ;  /* 0x000000100b247825 */ /* 0x004fcc00078e0024 */
[----:B------:R-:W5:Y:S02]  /*36e0*/  LDG.E.128 R36, desc[UR12][R36.64] ;  /* 0x0000000c24247981 */ /* 0x000f64000c1e1d00 */
.L_x_25758:
[----:B------:R-:W-:Y:S05]  /*36f0*/  BRA.U !UP0, `(.L_x_25759) ;  /* 0x0000001508347547 */ /* 0x000fea000b800000 */
[----:B------:R-:W2:Y:S01]  /*3700*/  LDC.64 R30, c[0x0][0x3a0] ;  /* 0x0000e800ff1e7b82 */ /* 0x000ea20000000a00 */
[----:B-1----:R-:W-:-:S05]  /*3710*/  IADD3 R11, PT, PT, R116, 0x100, RZ ;  /* 0x00000100740b7810 */ /* 0x002fca0007ffe0ff */
[----:B--2---:R-:W-:-:S06]  /*3720*/  IMAD.WIDE.U32 R30, R11, 0x10, R30 ;  /* 0x000000100b1e7825 */ /* 0x004fcc00078e001e */
        /* <DEDUP_REMOVED lines=20> */
.L_x_25762:
        /* <DEDUP_REMOVED lines=12> */
.L_x_25763:
[----:B------:R-:W-:Y:S01]  /*3930*/  IMAD.WIDE.U32 R8, R111, -0x326172a9, RZ ;  /* 0xcd9e8d576f087825 */ /* 0x000fe200078e00ff */
[----:B------:R-:W-:Y:S02]  /*3940*/  LOP3.LUT R14, R5, UR15, R7, 0x96, !PT ;  /* 0x0000000f050e7c12 */ /* 0x000fe4000f8e9607 */
[----:B------:R-:W-:Y:S01]  /*3950*/  MOV R4, R10 ;  /* 0x0000000a00047202 */ /* 0x000fe20000000f00 */
[----:B------:R-:W-:Y:S01]  /*3960*/  IMAD.MOV.U32 R11, RZ, RZ, RZ ;  /* 0x000000ffff0b7224 */ /* 0x000fe200078e00ff */
[----:B0-----:R-:W-:Y:S01]  /*3970*/  LOP3.LUT R12, R109, UR14, R9, 0x96, !PT ;  /* 0x0000000e6d0c7c12 */ /* 0x001fe2000f8e9609 */
        /* <DEDUP_REMOVED lines=38> */
.L_x_25761:
        /* <DEDUP_REMOVED lines=9> */
.L_x_25760:
        /* <DEDUP_REMOVED lines=18> */
.L_x_25766:
        /* <DEDUP_REMOVED lines=12> */
.L_x_25767:
[----:B------:R-:W-:Y:S01]  /*3e50*/  IMAD.WIDE.U32 R10, R111, -0x326172a9, RZ ;  /* 0xcd9e8d576f0a7825 */ /* 0x000fe200078e00ff */
[----:B------:R-:W-:-:S03]  /*3e60*/  LOP3.LUT R14, R5, UR15, R7, 0x96, !PT ;  /* 0x0000000f050e7c12 */ /* 0x000fc6000f8e9607 */
[----:B------:R-:W-:Y:S02]  /*3e70*/  HFMA2 R9, -RZ, RZ, 0, 0 ;  /* 0x00000000ff097431 */ /* 0x000fe400000001ff */
[----:B------:R-:W-:Y:S01]  /*3e80*/  IMAD.MOV.U32 R3, RZ, RZ, R8 ;  /* 0x000000ffff037224 */ /* 0x000fe200078e0008 */
        /* <DEDUP_REMOVED lines=39> */
.L_x_25765:
        /* <DEDUP_REMOVED lines=9> */
.L_x_25764:
        /* <DEDUP_REMOVED lines=18> */
.L_x_25770:
        /* <DEDUP_REMOVED lines=12> */
.L_x_25771:
[----:B------:R-:W-:Y:S01]  /*4370*/  IMAD.WIDE.U32 R8, R111, -0x326172a9, RZ ;  /* 0xcd9e8d576f087825 */ /* 0x000fe200078e00ff */
[----:B------:R-:W-:-:S03]  /*4380*/  LOP3.LUT R14, R5, UR15, R7, 0x96, !PT ;  /* 0x0000000f050e7c12 */ /* 0x000fc6000f8e9607 */
[----:B------:R-:W-:Y:S01]  /*4390*/  IMAD.MOV.U32 R2, RZ, RZ, R10 ;  /* 0x000000ffff027224 */ /* 0x000fe200078e000a */
[----:B0-----:R-:W-:Y:S01]  /*43a0*/  LOP3.LUT R12, R109, UR14, R9, 0x96, !PT ;  /* 0x0000000e6d0c7c12 */ /* 0x001fe2000f8e9609 */
        /* <DEDUP_REMOVED lines=39> */
.L_x_25769:
        /* <DEDUP_REMOVED lines=9> */
.L_x_25768:
[----:B------:R-:W-:Y:S02]  /*46b0*/  @!P1 IMAD.MOV.U32 R9, RZ, RZ, R11 ;  /* 0x000000ffff099224 */ /* 0x000fe400078e000b */
[----:B0-----:R-:W-:Y:S01]  /*46c0*/  @!P1 IMAD.MOV.U32 R12, RZ, RZ, R8 ;  /* 0x000000ffff0c9224 */ /* 0x001fe200078e0008 */
        /* <DEDUP_REMOVED lines=16> */
.L_x_25774:
        /* <DEDUP_REMOVED lines=12> */
.L_x_25775:
        /* <DEDUP_REMOVED lines=42> */
.L_x_25773:
        /* <DEDUP_REMOVED lines=10> */
.L_x_25759:
[----:B------:R-:W-:Y:S01]  /*4bd0*/  IMAD.MOV.U32 R8, RZ, RZ, R9 ;  /* 0x000000ffff087224 */ /* 0x000fe200078e0009 */
[----:B01----:R-:W-:Y:S01]  /*4be0*/  MOV R12, R10 ;  /* 0x0000000a000c7202 */ /* 0x003fe20000000f00 */
        /* <DEDUP_REMOVED lines=17> */
.L_x_25778:
        /* <DEDUP_REMOVED lines=12> */
.L_x_25779:
        /* <DEDUP_REMOVED lines=42> */
.L_x_25777:
        /* <DEDUP_REMOVED lines=8> */
.L_x_25776:
        /* <DEDUP_REMOVED lines=15> */
.L_x_25782:
        /* <DEDUP_REMOVED lines=12> */
.L_x_25783:
        /* <DEDUP_REMOVED lines=43> */
.L_x_25781:
        /* <DEDUP_REMOVED lines=8> */
.L_x_25780:
        /* <DEDUP_REMOVED lines=15> */
.L_x_25786:
        /* <DEDUP_REMOVED lines=12> */
.L_x_25787:
        /* <DEDUP_REMOVED lines=43> */
.L_x_25785:
        /* <DEDUP_REMOVED lines=8> */
.L_x_25784:
        /* <DEDUP_REMOVED lines=15> */
.L_x_25789:
        /* <DEDUP_REMOVED lines=12> */
.L_x_25790:
        /* <DEDUP_REMOVED lines=43> */
.L_x_25788:
        /* <DEDUP_REMOVED lines=8> */
.L_x_25772:
[----:B------:R-:W-:-:S04]  /*5f80*/  VIADD R11, R116, 0x100 ;  /* 0x00000100740b7836 */ /* 0x000fc80000000000 */
        /* <DEDUP_REMOVED lines=9> */
[----:B------:R-:W-:-:S04]  /*6020*/  VIADD R13, R104, 0x100 ;  /* 0x00000100680d7836 */ /* 0x000fc80000000000 */
[----:B------:R-:W-:Y:S01]  /*6030*/  IMAD R8, R15, 0x100, R8 ;  /* 0x000001000f087824 */ /* 0x000fe200078e0208 */
[----:B------:R-:W-:-:S04]  /*6040*/  LOP3.LUT R15, R4, 0xff, RZ, 0xc0, !PT ;  /* 0x000000ff040f7812 */ /* 0x000fc800078ec0ff */
[----:B------:R-:W-:Y:S01]  /*6050*/  IADD3 R15, PT, PT, R8, R15, RZ ;  /* 0x0000000f080f7210 */ /* 0x000fe20007ffe0ff */
[----:B0-----:R-:W-:-:S05]  /*6060*/  IMAD.WIDE.U32 R10, R13, 0x4, R10 ;  /* 0x000000040d0a7825 */ /* 0x001fca00078e000a */
[----:B------:R1:W-:Y:S02]  /*6070*/  STG.E desc[UR12][R10.64], R15 ;  /* 0x0000000f0a007986 */ /* 0x0003e4000c10190c */
.L_x_25791:
[----:B------:R-:W-:Y:S05]  /*6080*/  @!P0 BRA `(.L_x_25792) ;  /* 0x0000000000108947 */ /* 0x000fea0003800000 */
[----:B------:R-:W2:Y:S01]  /*6090*/  LDC.64 R36, c[0x0][0x390] ;  /* 0x0000e400ff247b82 */ /* 0x000ea20000000a00 */
[----:B01----:R-:W-:-:S04]  /*60a0*/  VIADD R11, R104, 0x200 ;  /* 0x00000200680b7836 */ /* 0x003fc80000000000 */
[----:B--2---:R-:W-:-:S06]  /*60b0*/  IMAD.WIDE.U32 R36, R11, 0x10, R36 ;  /* 0x000000100b247825 */ /* 0x004fcc00078e0024 */
[----:B------:R-:W5:Y:S02]  /*60c0*/  LDG.E.128 R36, desc[UR12][R36.64] ;  /* 0x0000000c24247981 */ /* 0x000f64000c1e1d00 */
.L_x_25792:
[----:B------:R-:W-:Y:S05]  /*60d0*/  BRA.U !UP0, `(.L_x_25793) ;  /* 0x0000001508307547 */ /* 0x000fea000b800000 */
[----:B------:R-:W2:Y:S01]  /*60e0*/  LDC.64 R26, c[0x0][0x3a0] ;  /* 0x0000e800ff1a7b82 */ /* 0x000ea20000000a00 */
[----:B01----:R-:W-:-:S04]  /*60f0*/  VIADD R11, R116, 0x200 ;  /* 0x00000200740b7836 */ /* 0x003fc80000000000 */
[----:B--2---:R-:W-:-:S06]  /*6100*/  IMAD.WIDE.U32 R26, R11, 0x10, R26 ;  /* 0x000000100b1a7825 */ /* 0x004fcc00078e001a */
        /* <DEDUP_REMOVED lines=20> */
.L_x_25796:
        /* <DEDUP_REMOVED lines=12> */
.L_x_25797:
        /* <DEDUP_REMOVED lines=42> */
[----:B------:R-:W-:-:S07]  /*65b0*/  IMAD.MOV.U32 R8, RZ, RZ, R10 ;  /* 0x000000ffff087224 */ /* 0x000fce00078e000a */
.L_x_25795:
        /* <DEDUP_REMOVED lines=9> */
.L_x_25794:
        /* <DEDUP_REMOVED lines=18> */
.L_x_25800:
        /* <DEDUP_REMOVED lines=12> */
.L_x_25801:
        /* <DEDUP_REMOVED lines=42> */
.L_x_25799:
        /* <DEDUP_REMOVED lines=9> */
.L_x_25798:
        /* <DEDUP_REMOVED lines=18> */
.L_x_25804:
        /* <DEDUP_REMOVED lines=12> */
.L_x_25805:
        /* <DEDUP_REMOVED lines=43> */
.L_x_25803:
        /* <DEDUP_REMOVED lines=9> */
.L_x_25802:
        /* <DEDUP_REMOVED lines=18> */
.L_x_25808:
        /* <DEDUP_REMOVED lines=12> */
.L_x_25809:
        /* <DEDUP_REMOVED lines=42> */
.L_x_25807:
        /* <DEDUP_REMOVED lines=10> */
.L_x_25793:
[----:B------:R-:W-:Y:S01]  /*75a0*/  MOV R8, R9 ;  /* 0x0000000900087202 */ /* 0x000fe20000000f00 */
[----:B01----:R-:W-:Y:S02]  /*75b0*/  IMAD.MOV.U32 R10, RZ, RZ, R12 ;  /* 0x000000ffff0a7224 */ /* 0x003fe400078e000c */
        /* <DEDUP_REMOVED lines=17> */
.L_x_25812:
        /* <DEDUP_REMOVED lines=12> */
.L_x_25813:
        /* <DEDUP_REMOVED lines=42> */
.L_x_25811:
        /* <DEDUP_REMOVED lines=8> */
.L_x_25810:
        /* <DEDUP_REMOVED lines=15> */
.L_x_25816:
        /* <DEDUP_REMOVED lines=12> */
.L_x_25817:
        /* <DEDUP_REMOVED lines=43> */
.L_x_25815:
        /* <DEDUP_REMOVED lines=8> */
.L_x_25814:
        /* <DEDUP_REMOVED lines=15> */
.L_x_25820:
        /* <DEDUP_REMOVED lines=12> */
.L_x_25821:
        /* <DEDUP_REMOVED lines=43> */
.L_x_25819:
        /* <DEDUP_REMOVED lines=8> */
.L_x_25818:
        /* <DEDUP_REMOVED lines=15> */
.L_x_25823:
        /* <DEDUP_REMOVED lines=12> */
.L_x_25824:
        /* <DEDUP_REMOVED lines=43> */
.L_x_25822:
[----:B------:R-:W-:Y:S01]  /*88d0*/  I2FP.F32.U32 R0, R0 ;  /* 0x0000000000007245 */ /* 0x000fe20000201000 */
[----:B------:R-:W-:Y:S02]  /*88e0*/  IMAD.MOV.U32 R11, RZ, RZ, 0x2f800000 ;  /* 0x2f800000ff0b7424 */ /* 0x000fe400078e00ff */
[----:B-----5:R-:W-:Y:S02]  /*88f0*/  FMUL.FTZ R8, R39, UR17 ;  /* 0x0000001127087c20 */ /* 0x020fe40008410000 */
[----:B------:R-:W-:Y:S02]  /*8900*/  FFMA.FTZ R0, R0, R11, 1.1641532182693481445e-10 ;  /* 0x2f00000000007423 */ /* 0x000fe4000001000b */
[----:B------:R-:W-:-:S03]  /*8910*/  FMUL.FTZ R8, R8, UR16 ;  /* 0x0000001008087c20 */ /* 0x000fc60008410000 */
[----:B------:R-:W-:-:S04]  /*8920*/  FSETP.GTU.FTZ.AND P1, PT, R0, UR23, PT ;  /* 0x0000001700007c0b */ /* 0x000fc8000bf3c000 */
[----:B------:R-:W-:Y:S02]  /*8930*/  SEL R0, RZ, 0x1, P1 ;  /* 0x00000001ff007807 */ /* 0x000fe40000800000 */
[----:B------:R-:W-:-:S07]  /*8940*/  FSEL R27, R8, RZ, !P1 ;  /* 0x000000ff081b7208 */ /* 0x000fce0004800000 */
.L_x_25806:
        /* <DEDUP_REMOVED lines=16> */
.L_x_25825:
[----:B------:R-:W-:Y:S05]  /*8a50*/  @!P0 BRA `(.L_x_25826) ;  /* 0x0000000000108947 */ /* 0x000fea0003800000 */
[----:B------:R-:W2:Y:S01]  /*8a60*/  LDC.64 R36, c[0x0][0x390] ;  /* 0x0000e400ff247b82 */ /* 0x000ea20000000a00 */
[----:B------:R-:W-:-:S04]  /*8a70*/  VIADD R11, R104, 0x300 ;  /* 0x00000300680b7836 */ /* 0x000fc80000000000 */
[----:B--2---:R-:W-:-:S06]  /*8a80*/  IMAD.WIDE.U32 R36, R11, 0x10, R36 ;  /* 0x000000100b247825 */ /* 0x004fcc00078e0024 */
[----:B------:R-:W5:Y:S02]  /*8a90*/  LDG.E.128 R36, desc[UR12][R36.64] ;  /* 0x0000000c24247981 */ /* 0x000f64000c1e1d00 */
.L_x_25826:
[----:B------:R-:W-:Y:S05]  /*8aa0*/  BRA.U !UP0, `(.L_x_25827) ;  /* 0x0000001508287547 */ /* 0x000fea000b800000 */
[----:B------:R-:W2:Y:S01]  /*8ab0*/  LDC.64 R22, c[0x0][0x3a0] ;  /* 0x0000e800ff167b82 */ /* 0x000ea20000000a00 */
[----:B------:R-:W-:-:S05]  /*8ac0*/  IADD3 R11, PT, PT, R116, 0x300, RZ ;  /* 0x00000300740b7810 */ /* 0x000fca0007ffe0ff */
        /* <DEDUP_REMOVED lines=21> */
.L_x_25830:
        /* <DEDUP_REMOVED lines=12> */
.L_x_25831:
[----:B01----:R-:W-:Y:S01]  /*8ce0*/  IMAD.WIDE.U32 R12, R111, -0x326172a9, RZ ;  /* 0xcd9e8d576f0c7825 */ /* 0x003fe200078e00ff */
        /* <DEDUP_REMOVED lines=41> */
.L_x_25829:
        /* <DEDUP_REMOVED lines=9> */
.L_x_25828:
[----:B------:R-:W-:Y:S01]  /*9010*/  @!P1 IMAD.MOV.U32 R9, RZ, RZ, R11 ;  /* 0x000000ffff099224 */ /* 0x000fe200078e000b */
[----:B01----:R-:W-:Y:S01]  /*9020*/  @!P1 MOV R12, R8 ;  /* 0x00000008000c9202 */ /* 0x003fe20000000f00 */
        /* <DEDUP_REMOVED lines=16> */
.L_x_25834:
        /* <DEDUP_REMOVED lines=12> */
.L_x_25835:
        /* <DEDUP_REMOVED lines=42> */
.L_x_25833:
        /* <DEDUP_REMOVED lines=9> */
.L_x_25832:
        /* <DEDUP_REMOVED lines=18> */
.L_x_25838:
        /* <DEDUP_REMOVED lines=12> */
.L_x_25839:
        /* <DEDUP_REMOVED lines=42> */
.L_x_25837:
        /* <DEDUP_REMOVED lines=9> */
.L_x_25836:
        /* <DEDUP_REMOVED lines=18> */
.L_x_25842:
        /* <DEDUP_REMOVED lines=12> */
.L_x_25843:
        /* <DEDUP_REMOVED lines=42> */
.L_x_25841:
        /* <DEDUP_REMOVED lines=9> */
[----:B------:R-:W-:Y:S06]  /*9f40*/  BRA `(.L_x_25840) ;  /* 0x0000001000e47947 */ /* 0x000fec0003800000 */
.L_x_25827:
[----:B------:R-:W-:Y:S01]  /*9f50*/  IMAD.MOV.U32 R11, RZ, RZ, R9 ;  /* 0x000000ffff0b7224 */ /* 0x000fe200078e0009 */
        /* <DEDUP_REMOVED lines=18> */
.L_x_25846:
        /* <DEDUP_REMOVED lines=12> */
.L_x_25847:
[----:B------:R-:W-:Y:S01]  /*a140*/  IMAD.WIDE.U32 R8, R111, -0x326172a9, RZ ;  /* 0xcd9e8d576f087825 */ /* 0x000fe200078e00ff */
[----:B------:R-:W-:Y:S02]  /*a150*/  LOP3.LUT R14, R5, UR15, R7, 0x96, !PT ;  /* 0x0000000f050e7c12 */ /* 0x000fe4000f8e9607 */
[----:B------:R-:W-:Y:S01]  /*a160*/  MOV R4, R10 ;  /* 0x0000000a00047202 */ /* 0x000fe20000000f00 */
[----:B------:R-:W-:Y:S01]  /*a170*/  IMAD.MOV.U32 R11, RZ, RZ, RZ ;  /* 0x000000ffff0b7224 */ /* 0x000fe200078e00ff */
[----:B01----:R-:W-:Y:S01]  /*a180*/  LOP3.LUT R12, R109, UR14, R9, 0x96, !PT ;  /* 0x0000000e6d0c7c12 */ /* 0x003fe2000f8e9609 */
        /* <DEDUP_REMOVED lines=38> */
.L_x_25845:
[----:B------:R-:W-:Y:S02]  /*a3f0*/  I2FP.F32.U32 R4, R4 ;  /* 0x0000000400047245 */ /* 0x000fe40000201000 */
[----:B------:R-:W-:-:S05]  /*a400*/  MOV R9, 0x2f800000 ;  /* 0x2f80000000097802 */ /* 0x000fca0000000f00 */
[----:B------:R-:W-:Y:S01]  /*a410*/  FFMA.FTZ R4, R4, R9, 1.1641532182693481445e-10 ;  /* 0x2f00000004047423 */ /* 0x000fe20000010009 */
[----:B-----5:R-:W-:-:S04]  /*a420*/  FMUL.FTZ R9, R36, UR17 ;  /* 0x0000001124097c20 */ /* 0x020fc80008410000 */
[----:B------:R-:W-:Y:S01]  /*a430*/  FMUL.FTZ R9, R9, UR16 ;  /* 0x0000001009097c20 */ /* 0x000fe20008410000 */
[----:B------:R-:W-:-:S04]  /*a440*/  FSETP.GTU.FTZ.AND P1, PT, R4, UR23, PT ;  /* 0x0000001704007c0b */ /* 0x000fc8000bf3c000 */
[----:B------:R-:W-:Y:S02]  /*a450*/  SEL R4, RZ, 0x1, P1 ;  /* 0x00000001ff047807 */ /* 0x000fe40000800000 */
[----:B------:R-:W-:-:S07]  /*a460*/  FSEL R20, R9, RZ, !P1 ;  /* 0x000000ff09147208 */ /* 0x000fce0004800000 */
.L_x_25844:
        /* <DEDUP_REMOVED lines=15> */
.L_x_25850:
        /* <DEDUP_REMOVED lines=12> */
.L_x_25851:
[----:B01----:R-:W-:Y:S01]  /*a620*/  IMAD.WIDE.U32 R12, R111, -0x326172a9, RZ ;  /* 0xcd9e8d576f0c7825 */ /* 0x003fe200078e00ff */
        /* <DEDUP_REMOVED lines=41> */
.L_x_25849:
        /* <DEDUP_REMOVED lines=8> */
.L_x_25848:
        /* <DEDUP_REMOVED lines=15> */
.L_x_25854:
        /* <DEDUP_REMOVED lines=12> */
.L_x_25855:
[----:B01----:R-:W-:Y:S01]  /*aaf0*/  IMAD.WIDE.U32 R12, R111, -0x326172a9, RZ ;  /* 0xcd9e8d576f0c7825 */ /* 0x003fe200078e00ff */
        /* <DEDUP_REMOVED lines=41> */
.L_x_25853:
        /* <DEDUP_REMOVED lines=8> */
.L_x_25852:
        /* <DEDUP_REMOVED lines=15> */
.L_x_25857:
        /* <DEDUP_REMOVED lines=12> */
.L_x_25858:
        /* <DEDUP_REMOVED lines=42> */
.L_x_25856:
        /* <DEDUP_REMOVED lines=8> */
.L_x_25840:
[----:B------:R-:W-:-:S05]  /*b2e0*/  IADD3 R11, PT, PT, R116, 0x300, RZ ;  /* 0x00000300740b7810 */ /* 0x000fca0007ffe0ff */
[----:B------:R-:W-:-:S05]  /*b2f0*/  IMAD.WIDE.U32 R10, R11, 0x10, R118 ;  /* 0x000000100b0a7825 */ /* 0x000fca00078e0076 */
[----:B-----5:R2:W-:Y:S01]  /*b300*/  STG.E.128 desc[UR12][R10.64], R20 ;  /* 0x000000140a007986 */ /* 0x0205e2000c101d0c */
[----:B------:R-:W-:Y:S05]  /*b310*/  @!P0 BRA `(.L_x_25859) ;  /* 0x0000000000308947 */ /* 0x000fea0003800000 */
[----:B--2---:R-:W2:Y:S01]  /*b320*/  LDC.64 R10, c[0x0][0x3b0] ;  /* 0x0000ec00ff0a7b82 */ /* 0x004ea20000000a00 */
[----:B01----:R-:W-:Y:S01]  /*b330*/  IMAD.U32 R13, R2, 0x10000, RZ ;  /* 0x00010000020d7824 */ /* 0x003fe200078e00ff */
        /* <DEDUP_REMOVED lines=8> */
[----:B--2---:R-:W-:-:S05]  /*b3c0*/  IMAD.WIDE.U32 R10, R13, 0x4, R10 ;  /* 0x000000040d0a7825 */ /* 0x004fca00078e000a */
[----:B------:R3:W-:Y:S02]  /*b3d0*/  STG.E desc[UR12][R10.64], R15 ;  /* 0x0000000f0a007986 */ /* 0x0007e4000c10190c */
.L_x_25859:
[----:B------:R-:W-:Y:S05]  /*b3e0*/  @!P0 BRA `(.L_x_25860) ;  /* 0x0000000000108947 */ /* 0x000fea0003800000 */
[----:B------:R-:W4:Y:S01]  /*b3f0*/  LDC.64 R36, c[0x0][0x390] ;  /* 0x0000e400ff247b82 */ /* 0x000f220000000a00 */
[----:B--23--:R-:W-:-:S05]  /*b400*/  IADD3 R11, PT, PT, R104, 0x400, RZ ;  /* 0x00000400680b7810 */ /* 0x00cfca0007ffe0ff */
[----:B----4-:R-:W-:-:S06]  /*b410*/  IMAD.WIDE.U32 R36, R11, 0x10, R36 ;  /* 0x000000100b247825 */ /* 0x010fcc00078e0024 */
[----:B------:R-:W5:Y:S02]  /*b420*/  LDG.E.128 R36, desc[UR12][R36.64] ;  /* 0x0000000c24247981 */ /* 0x000f64000c1e1d00 */
.L_x_25860:
[----:B------:R-:W-:Y:S05]  /*b430*/  BRA.U !UP0, `(.L_x_25861) ;  /* 0x0000001508207547 */ /* 0x000fea000b800000 */
[----:B------:R-:W4:Y:S01]  /*b440*/  LDC.64 R18, c[0x0][0x3a0] ;  /* 0x0000e800ff127b82 */ /* 0x000f220000000a00 */
[----:B--23--:R-:W-:-:S04]  /*b450*/  VIADD R11, R116, 0x400 ;  /* 0x00000400740b7836 */ /* 0x00cfc80000000000 */
[----:B----4-:R-:W-:-:S06]  /*b460*/  IMAD.WIDE.U32 R18, R11, 0x10, R18 ;  /* 0x000000100b127825 */ /* 0x010fcc00078e0012 */
[----:B------:R-:W5:Y:S01]  /*b470*/  LDG.E.128 R16, desc[UR12][R18.64] ;  /* 0x0000000c12107981 */ /* 0x000f62000c1e1d00 */
[----:B------:R-:W-:-:S13]  /*b480*/  ISETP.GT.AND P1, PT, R112, RZ, PT ;  /* 0x000000ff7000720c */ /* 0x000fda0003f24270 */
        /* <DEDUP_REMOVED lines=18> */
.L_x_25864:
[----:B------:R-:W-:-:S04]  /*b5b0*/  VIADD R110, R110, 0x1 ;  /* 0x000000016e6e7836 */ /* 0x000fc80000000000 */
[C---:B01----:R-:W-:Y:S01]  /*b5c0*/  IMAD.WIDE.U32 R12, R110.reuse, -0x2daee0ad, RZ ;  /* 0xd2511f536e0c7825 */ /* 0x043fe200078e00ff */
        /* <DEDUP_REMOVED lines=10> */
.L_x_25865:
        /* <DEDUP_REMOVED lines=40> */
[----:B------:R-:W-:-:S07]  /*b8f0*/  LOP3.LUT R108, R10, UR36, R15, 0x96, !PT ;  /* 0x000000240a6c7c12 */ /* 0x000fce000f8e960f */
.L_x_25863:
        /* <DEDUP_REMOVED lines=8> */
[----:B------:R-:W-:-:S07]  /*b980*/  FADD.FTZ R16, R16, R9 ;  /* 0x0000000910107221 */ /* 0x000fce0000010000 */
.L_x_25862:
        /* <DEDUP_REMOVED lines=18> */
.L_x_25868:
        /* <DEDUP_REMOVED lines=12> */
.L_x_25869:
[----:B------:R-:W-:Y:S01]  /*bb70*/  IMAD.WIDE.U32 R6, R111, -0x326172a9, RZ ;  /* 0xcd9e8d576f067825 */ /* 0x000fe200078e00ff */
[----:B------:R-:W-:Y:S02]  /*bb80*/  LOP3.LUT R10, R5, UR15, R9, 0x96, !PT ;  /* 0x0000000f050a7c12 */ /* 0x000fe4000f8e9609 */
[----:B------:R-:W-:Y:S02]  /*bb90*/  MOV R3, R14 ;  /* 0x0000000e00037202 */ /* 0x000fe40000000f00 */
        /* <DEDUP_REMOVED lines=39> */
.L_x_25867:
[----:B------:R-:W-:Y:S01]  /*be10*/  I2FP.F32.U32 R3, R3 ;  /* 0x0000000300037245 */ /* 0x000fe20000201000 */
[----:B01----:R-:W-:Y:S02]  /*be20*/  HFMA2 R12, -RZ, RZ, 0.1171875, 0 ;  /* 0x2f800000ff0c7431 */ /* 0x003fe400000001ff */
[----:B-----5:R-:W-:-:S03]  /*be30*/  FMUL.FTZ R9, R37, UR17 ;  /* 0x0000001125097c20 */ /* 0x020fc60008410000 */
[----:B------:R-:W-:Y:S01]  /*be40*/  FFMA.FTZ R3, R3, R12, 1.1641532182693481445e-10 ;  /* 0x2f00000003037423 */ /* 0x000fe2000001000c */
[----:B------:R-:W-:-:S04]  /*be50*/  FMUL.FTZ R9, R9, UR16 ;  /* 0x0000001009097c20 */ /* 0x000fc80008410000 */
[----:B------:R-:W-:-:S04]  /*be60*/  FSETP.GTU.FTZ.AND P2, PT, R3, UR23, PT ;  /* 0x0000001703007c0b */ /* 0x000fc8000bf5c000 */
[----:B------:R-:W-:Y:S02]  /*be70*/  FSEL R12, R9, RZ, !P2 ;  /* 0x000000ff090c7208 */ /* 0x000fe40005000000 */
[----:B------:R-:W-:-:S03]  /*be80*/  SEL R3, RZ, 0x1, P2 ;  /* 0x00000001ff037807 */ /* 0x000fc60001000000 */
[----:B------:R-:W-:-:S07]  /*be90*/  FADD.FTZ R17, R17, R12 ;  /* 0x0000000c11117221 */ /* 0x000fce0000010000 */
.L_x_25866:
        /* <DEDUP_REMOVED lines=18> */
.L_x_25872:
        /* <DEDUP_REMOVED lines=12> */
.L_x_25873:
        /* <DEDUP_REMOVED lines=41> */
.L_x_25871:
        /* <DEDUP_REMOVED lines=9> */
.L_x_25870:
        /* <DEDUP_REMOVED lines=18> */
.L_x_25876:
        /* <DEDUP_REMOVED lines=12> */
.L_x_25877:
[----:B------:R-:W-:Y:S01]  /*c580*/  IMAD.WIDE.U32 R6, R111, -0x326172a9, RZ ;  /* 0xcd9e8d576f067825 */ /* 0x000fe200078e00ff */
[----:B------:R-:W-:-:S03]  /*c590*/  LOP3.LUT R10, R5, UR15, R9, 0x96, !PT ;  /* 0x0000000f050a7c12 */ /* 0x000fc6000f8e9609 */
[----:B------:R-:W-:Y:S01]  /*c5a0*/  IMAD.MOV.U32 R0, RZ, RZ, R14 ;  /* 0x000000ffff007224 */ /* 0x000fe200078e000e */
        /* <DEDUP_REMOVED lines=39> */
.L_x_25875:
        /* <DEDUP_REMOVED lines=10> */
.L_x_25861:
[----:B------:R-:W-:Y:S01]  /*c8c0*/  HFMA2 R16, -RZ, RZ, 0, 0 ;  /* 0x00000000ff107431 */ /* 0x000fe200000001ff */
        /* <DEDUP_REMOVED lines=18> */
.L_x_25880:
        /* <DEDUP_REMOVED lines=12> */
.L_x_25881:
        /* <DEDUP_REMOVED lines=41> */
.L_x_25879:
        /* <DEDUP_REMOVED lines=8> */
.L_x_25878:
        /* <DEDUP_REMOVED lines=15> */
.L_x_25884:
        /* <DEDUP_REMOVED lines=12> */
.L_x_25885:
        /* <DEDUP_REMOVED lines=42> */
.L_x_25883:
        /* <DEDUP_REMOVED lines=8> */
.L_x_25882:
        /* <DEDUP_REMOVED lines=15> */
.L_x_25888:
        /* <DEDUP_REMOVED lines=12> */
.L_x_25889:
        /* <DEDUP_REMOVED lines=43> */
.L_x_25887:
        /* <DEDUP_REMOVED lines=8> */
.L_x_25886:
        /* <DEDUP_REMOVED lines=15> */
.L_x_25891:
        /* <DEDUP_REMOVED lines=12> */
.L_x_25892:
[----:B01----:R-:W-:Y:S01]  /*d920*/  IMAD.WIDE.U32 R12, R111, -0x326172a9, RZ ;  /* 0xcd9e8d576f0c7825 */ /* 0x003fe200078e00ff */
        /* <DEDUP_REMOVED lines=41> */
.L_x_25890:
        /* <DEDUP_REMOVED lines=8> */
.L_x_25874:
        /* <DEDUP_REMOVED lines=16> */
.L_x_25893:
[----:B------:R-:W-:Y:S05]  /*dd40*/  @!P0 BRA `(.L_x_25894) ;  /* 0x0000000000108947 */ /* 0x000fea0003800000 */
[----:B------:R-:W4:Y:S01]  /*dd50*/  LDC.64 R36, c[0x0][0x390] ;  /* 0x0000e400ff247b82 */ /* 0x000f220000000a00 */
[----:B------:R-:W-:-:S05]  /*dd60*/  IADD3 R9, PT, PT, R104, 0x500, RZ ;  /* 0x0000050068097810 */ /* 0x000fca0007ffe0ff */
[----:B----4-:R-:W-:-:S06]  /*dd70*/  IMAD.WIDE.U32 R36, R9, 0x10, R36 ;  /* 0x0000001009247825 */ /* 0x010fcc00078e0024 */
[----:B------:R-:W5:Y:S02]  /*dd80*/  LDG.E.128 R36, desc[UR12][R36.64] ;  /* 0x0000000c24247981 */ /* 0x000f64000c1e1d00 */
.L_x_25894:
[----:B------:R-:W-:Y:S05]  /*dd90*/  BRA.U !UP0, `(.L_x_25895) ;  /* 0x0000001508287547 */ /* 0x000fea000b800000 */
[----:B--23--:R-:W2:Y:S01]  /*dda0*/  LDC.64 R10, c[0x0][0x3a0] ;  /* 0x0000e800ff0a7b82 */ /* 0x00cea20000000a00 */
[----:B------:R-:W-:-:S04]  /*ddb0*/  VIADD R9, R116, 0x500 ;  /* 0x0000050074097836 */ /* 0x000fc80000000000 */
[----:B--2---:R-:W-:-:S05]  /*ddc0*/  IMAD.WIDE.U32 R10, R9, 0x10, R10 ;  /* 0x00000010090a7825 */ /* 0x004fca00078e000a */
[----:B01----:R0:W5:Y:S01]  /*ddd0*/  LDG.E.128 R12, desc[UR12][R10.64] ;  /* 0x0000000c0a0c7981 */ /* 0x003162000c1e1d00 */
[----:B------:R-:W-:-:S13]  /*dde0*/  ISETP.GT.AND P1, PT, R112, RZ, PT ;  /* 0x000000ff7000720c */ /* 0x000fda0003f24270 */
[----:B------:R-:W-:Y:S01]  /*ddf0*/  @!P1 MOV R9, R8 ;  /* 0x0000000800099202 */ /* 0x000fe20000000f00 */
[----:B------:R-:W-:Y:S01]  /*de00*/  @!P1 IMAD.MOV.U32 R105, RZ, RZ, R114 ;  /* 0x000000ffff699224 */ /* 0x000fe200078e0072 */
        /* <DEDUP_REMOVED lines=16> */
.L_x_25898:
        /* <DEDUP_REMOVED lines=12> */
.L_x_25899:
        /* <DEDUP_REMOVED lines=40> */
[----:B------:R-:W-:Y:S01]  /*e250*/  HFMA2 R9, -RZ, RZ, 0, 0 ;  /* 0x00000000ff097431 */ /* 0x000fe200000001ff */
[----:B------:R-:W-:-:S07]  /*e260*/  MOV R105, R8 ;  /* 0x0000000800697202 */ /* 0x000fce0000000f00 */
.L_x_25897:
        /* <DEDUP_REMOVED lines=9> */
.L_x_25896:
        /* <DEDUP_REMOVED lines=18> */
.L_x_25902:
        /* <DEDUP_REMOVED lines=12> */
.L_x_25903:
        /* <DEDUP_REMOVED lines=40> */
[----:B------:R-:W-:Y:S01]  /*e760*/  HFMA2 R8, -RZ, RZ, 0, 0 ;  /* 0x00000000ff087431 */ /* 0x000fe200000001ff */
[----:B------:R-:W-:-:S07]  /*e770*/  LOP3.LUT R108, R10, UR36, R9, 0x96, !PT ;  /* 0x000000240a6c7c12 */ /* 0x000fce000f8e9609 */
.L_x_25901:
        /* <DEDUP_REMOVED lines=9> */
.L_x_25900:
        /* <DEDUP_REMOVED lines=18> */
.L_x_25906:
        /* <DEDUP_REMOVED lines=12> */
.L_x_25907:
        /* <DEDUP_REMOVED lines=42> */
.L_x_25905:
        /* <DEDUP_REMOVED lines=9> */
.L_x_25904:
        /* <DEDUP_REMOVED lines=18> */
.L_x_25910:
        /* <DEDUP_REMOVED lines=12> */
.L_x_25911:
        /* <DEDUP_REMOVED lines=41> */
[----:B------:R-:W-:-:S07]  /*f190*/  MOV R113, R8 ;  /* 0x0000000800717202 */ /* 0x000fce0000000f00 */
.L_x_25909:
        /* <DEDUP_REMOVED lines=10> */
.L_x_25895:
        /* <DEDUP_REMOVED lines=19> */
.L_x_25914:
[----:B------:R-:W-:-:S04]  /*f370*/  IADD3 R110, PT, PT, R110, 0x1, RZ ;  /* 0x000000016e6e7810 */ /* 0x000fc80007ffe0ff */
[C---:B------:R-:W-:Y:S01]  /*f380*/  ISETP.NE.AND P1, PT, R110.reuse, RZ, PT ;  /* 0x000000ff6e00720c */ /* 0x040fe20003f25270 */
[----:B--23--:R-:W-:-:S12]  /*f390*/  IMAD.WIDE.U32 R10, R110, -0x2daee0ad, RZ ;  /* 0xd2511f536e0a7825 */ /* 0x00cfd800078e00ff */
        /* <DEDUP_REMOVED lines=9> */
.L_x_25915:
        /* <DEDUP_REMOVED lines=42> */
.L_x_25913:
[----:B------:R-:W-:Y:S01]  /*f6d0*/  I2FP.F32.U32 R4, R4 ;  /* 0x0000000400047245 */ /* 0x000fe20000201000 */
[----:B--23--:R-:W-:Y:S02]  /*f6e0*/  HFMA2 R11, -RZ, RZ, 0.1171875, 0 ;  /* 0x2f800000ff0b7431 */ /* 0x00cfe400000001ff */
[----:B-----5:R-:W-:-:S03]  /*f6f0*/  FMUL.FTZ R8, R36, UR17 ;  /* 0x0000001124087c20 */ /* 0x020fc60008410000 */
[----:B------:R-:W-:Y:S01]  /*f700*/  FFMA.FTZ R4, R4, R11, 1.1641532182693481445e-10 ;  /* 0x2f00000004047423 */ /* 0x000fe2000001000b */
[----:B------:R-:W-:-:S04]  /*f710*/  FMUL.FTZ R8, R8, UR16 ;  /* 0x0000001008087c20 */ /* 0x000fc80008410000 */
[----:B------:R-:W-:-:S04]  /*f720*/  FSETP.GTU.FTZ.AND P1, PT, R4, UR23, PT ;  /* 0x0000001704007c0b */ /* 0x000fc8000bf3c000 */
[----:B------:R-:W-:Y:S02]  /*f730*/  SEL R4, RZ, 0x1, P1 ;  /* 0x00000001ff047807 */ /* 0x000fe40000800000 */
[----:B------:R-:W-:-:S07]  /*f740*/  FSEL R12, R8, RZ, !P1 ;  /* 0x000000ff080c7208 */ /* 0x000fce0004800000 */
.L_x_25912:
[----:B------:R-:W-:Y:S01]  /*f750*/  IMAD.MOV.U32 R8, RZ, RZ, R9 ;  /* 0x000000ffff087224 */ /* 0x000fe200078e0009 */
[----:B---3--:R-:W-:Y:S01]  /*f760*/  MOV R13, RZ ;  /* 0x000000ff000d7202 */ /* 0x008fe20000000f00 */
        /* <DEDUP_REMOVED lines=13> */
.L_x_25918:
        /* <DEDUP_REMOVED lines=12> */
.L_x_25919:
[----:B------:R-:W-:Y:S01]  /*f900*/  IMAD.WIDE.U32 R8, R111, -0x326172a9, RZ ;  /* 0xcd9e8d576f087825 */ /* 0x000fe200078e00ff */
[----:B--2---:R-:W-:-:S03]  /*f910*/  LOP3.LUT R10, R5, UR15, R7, 0x96, !PT ;  /* 0x0000000f050a7c12 */ /* 0x004fc6000f8e9607 */
        /* <DEDUP_REMOVED lines=41> */
.L_x_25917:
[----:B------:R-:W-:Y:S01]  /*fbb0*/  I2FP.F32.U32 R3, R3 ;  /* 0x0000000300037245 */ /* 0x000fe20000201000 */
[----:B--2---:R-:W-:Y:S02]  /*fbc0*/  HFMA2 R10, -RZ, RZ, 0.1171875, 0 ;  /* 0x2f800000ff0a7431 */ /* 0x004fe400000001ff */
[----:B-----5:R-:W-:-:S03]  /*fbd0*/  FMUL.FTZ R9, R37, UR17 ;  /* 0x0000001125097c20 */ /* 0x020fc60008410000 */
[----:B------:R-:W-:Y:S01]  /*fbe0*/  FFMA.FTZ R3, R3, R10, 1.1641532182693481445e-10 ;  /* 0x2f00000003037423 */ /* 0x000fe2000001000a */
[----:B------:R-:W-:-:S04]  /*fbf0*/  FMUL.FTZ R9, R9, UR16 ;  /* 0x0000001009097c20 */ /* 0x000fc80008410000 */
[----:B------:R-:W-:-:S04]  /*fc00*/  FSETP.GTU.FTZ.AND P1, PT, R3, UR23, PT ;  /* 0x0000001703007c0b */ /* 0x000fc8000bf3c000 */
[----:B------:R-:W-:Y:S02]  /*fc10*/  SEL R3, RZ, 0x1, P1 ;  /* 0x00000001ff037807 */ /* 0x000fe40000800000 */
[----:B------:R-:W-:-:S07]  /*fc20*/  FSEL R13, R9, RZ, !P1 ;  /* 0x000000ff090d7208 */ /* 0x000fce0004800000 */
.L_x_25916:
        /* <DEDUP_REMOVED lines=15> */
.L_x_25922:
        /* <DEDUP_REMOVED lines=12> */
.L_x_25923:
        /* <DEDUP_REMOVED lines=43> */
.L_x_25921:
        /* <DEDUP_REMOVED lines=8> */
.L_x_25920:
        /* <DEDUP_REMOVED lines=15> */
.L_x_25925:
        /* <DEDUP_REMOVED lines=12> */
.L_x_25926:
        /* <DEDUP_REMOVED lines=42> */
.L_x_25924:
        /* <DEDUP_REMOVED lines=8> */
.L_x_25908:
[----:B------:R-:W-:-:S05]  /*105e0*/  IADD3 R9, PT, PT, R116, 0x500, RZ ;  /* 0x0000050074097810 */ /* 0x000fca0007ffe0ff */
[----:B------:R-:W-:-:S05]  /*105f0*/  IMAD.WIDE.U32 R8, R9, 0x10, R118 ;  /* 0x0000001009087825 */ /* 0x000fca00078e0076 */
[----:B-----5:R0:W-:Y:S01]  /*10600*/  STG.E.128 desc[UR12][R8.64], R12 ;  /* 0x0000000c08007986 */ /* 0x0201e2000c101d0c */
[----:B------:R-:W-:Y:S05]  /*10610*/  @!P0 BRA `(.L_x_25927) ;  /* 0x0000000000308947 */ /* 0x000fea0003800000 */
[----:B0-----:R-:W0:Y:S01]  /*10620*/  LDC.64 R8, c[0x0][0x3b0] ;  /* 0x0000ec00ff087b82 */ /* 0x001e220000000a00 */
[----:B--2---:R-:W-:Y:S01]  /*10630*/  IMAD.U32 R10, R2, 0x10000, RZ ;  /* 0x00010000020a7824 */ /* 0x004fe200078e00ff */
[----:B------:R-:W-:-:S04]  /*10640*/  LOP3.LUT R105, R4, 0xff, RZ, 0xc0, !PT ;  /* 0x000000ff04697812 */ /* 0x000fc800078ec0ff */
[----:B------:R-:W-:Y:S02]  /*10650*/  LOP3.LUT R11, R10, 0xff0000, RZ, 0xc0, !PT ;  /* 0x00ff00000a0b7812 */ /* 0x000fe400078ec0ff */
[----:B------:R-:W-:-:S04]  /*10660*/  LOP3.LUT R10, R0, 0xffff, RZ, 0xc0, !PT ;  /* 0x0000ffff000a7812 */ /* 0x000fc800078ec0ff */
[----:B------:R-:W-:Y:S02]  /*10670*/  LEA R10, R10, R11, 0x18 ;  /* 0x0000000b0a0a7211 */ /* 0x000fe400078ec0ff */
[----:B------:R-:W-:-:S05]  /*10680*/  LOP3.LUT R11, R3, 0xff, RZ, 0xc0, !PT ;  /* 0x000000ff030b7812 */ /* 0x000fca00078ec0ff */
[----:B------:R-:W-:Y:S01]  /*10690*/  IMAD R10, R11, 0x100, R10 ;  /* 0x000001000b0a7824 */ /* 0x000fe200078e020a */
[----:B------:R-:W-:-:S03]  /*106a0*/  IADD3 R11, PT, PT, R104, 0x500, RZ ;  /* 0x00000500680b7810 */ /* 0x000fc60007ffe0ff */
[----:B------:R-:W-:Y:S02]  /*106b0*/  IMAD.IADD R105, R10, 0x1, R105 ;  /* 0x000000010a697824 */ /* 0x000fe400078e0269 */
[----:B0-----:R-:W-:-:S05]  /*106c0*/  IMAD.WIDE.U32 R8, R11, 0x4, R8 ;  /* 0x000000040b087825 */ /* 0x001fca00078e0008 */
[----:B------:R1:W-:Y:S02]  /*106d0*/  STG.E desc[UR12][R8.64], R105 ;  /* 0x0000006908007986 */ /* 0x0003e4000c10190c */
.L_x_25927:
[----:B------:R-:W-:Y:S05]  /*106e0*/  @!P0 BRA `(.L_x_25928) ;  /* 0x0000000000108947 */ /* 0x000fea0003800000 */
[----:B01----:R-:W0:Y:S01]  /*106f0*/  LDC.64 R8, c[0x0][0x390] ;  /* 0x0000e400ff087b82 */ /* 0x003e220000000a00 */
[----:B--2---:R-:W-:-:S05]  /*10700*/  IADD3 R11, PT, PT, R104, 0x600, RZ ;  /* 0x00000600680b7810 */ /* 0x004fca0007ffe0ff */
[----:B0-----:R-:W-:-:S05]  /*10710*/  IMAD.WIDE.U32 R8, R11, 0x10, R8 ;  /* 0x000000100b087825 */ /* 0x001fca00078e0008 */
[----:B------:R3:W5:Y:S02]  /*10720*/  LDG.E.128 R36, desc[UR12][R8.64] ;  /* 0x0000000c08247981 */ /* 0x000764000c1e1d00 */
.L_x_25928:
[----:B------:R-:W-:Y:S05]  /*10730*/  BRA.U !UP0, `(.L_x_25929) ;  /* 0x0000001508287547 */ /* 0x000fea000b800000 */
[----:B01-3--:R-:W0:Y:S01]  /*10740*/  LDC.64 R8, c[0x0][0x3a0] ;  /* 0x0000e800ff087b82 */ /* 0x00be220000000a00 */
[----:B--2---:R-:W-:-:S04]  /*10750*/  VIADD R11, R116, 0x600 ;  /* 0x00000600740b7836 */ /* 0x004fc80000000000 */
[----:B0-----:R-:W-:-:S06]  /*10760*/  IMAD.WIDE.U32 R8, R11, 0x10, R8 ;  /* 0x000000100b087825 */ /* 0x001fcc00078e0008 */
        /* <DEDUP_REMOVED lines=20> */
.L_x_25932:
        /* <DEDUP_REMOVED lines=12> */
.L_x_25933:
        /* <DEDUP_REMOVED lines=40> */
[----:B------:R-:W-:Y:S01]  /*10bf0*/  HFMA2 R107, -RZ, RZ, 0, 0 ;  /* 0x00000000ff6b7431 */ /* 0x000fe200000001ff */
[----:B------:R-:W-:-:S07]  /*10c00*/  MOV R105, R106 ;  /* 0x0000006a00697202 */ /* 0x000fce0000000f00 */
.L_x_25931:
        /* <DEDUP_REMOVED lines=9> */
.L_x_25930:
        /* <DEDUP_REMOVED lines=18> */
.L_x_25936:
        /* <DEDUP_REMOVED lines=12> */
.L_x_25937:
        /* <DEDUP_REMOVED lines=38> */
[----:B------:R-:W-:-:S03]  /*110e0*/  IMAD.WIDE.U32 R106, R107, -0x2daee0ad, RZ ;  /* 0xd2511f536b6a7825 */ /* 0x000fc600078e00ff */
[----:B------:R-:W-:Y:S01]  /*110f0*/  MOV R113, R106 ;  /* 0x0000006a00717202 */ /* 0x000fe20000000f00 */
[----:B------:R-:W-:Y:S01]  /*11100*/  HFMA2 R106, -RZ, RZ, 0, 0 ;  /* 0x00000000ff6a7431 */ /* 0x000fe200000001ff */
[----:B------:R-:W-:-:S07]  /*11110*/  LOP3.LUT R108, R114, UR36, R107, 0x96, !PT ;  /* 0x00000024726c7c12 */ /* 0x000fce000f8e966b */
.L_x_25935:
        /* <DEDUP_REMOVED lines=9> */
.L_x_25934:
        /* <DEDUP_REMOVED lines=18> */
.L_x_25940:
        /* <DEDUP_REMOVED lines=12> */
.L_x_25941:
        /* <DEDUP_REMOVED lines=42> */
.L_x_25939:
        /* <DEDUP_REMOVED lines=9> */
.L_x_25938:
        /* <DEDUP_REMOVED lines=18> */
.L_x_25944:
        /* <DEDUP_REMOVED lines=12> */
.L_x_25945:
        /* <DEDUP_REMOVED lines=42> */
.L_x_25943:
        /* <DEDUP_REMOVED lines=10> */
.L_x_25929:
[----:B01-3--:R-:W-:Y:S01]  /*11be0*/  HFMA2 R8, -RZ, RZ, 0, 0 ;  /* 0x00000000ff087431 */ /* 0x00bfe200000001ff */
        /* <DEDUP_REMOVED lines=18> */
.L_x_25948:
        /* <DEDUP_REMOVED lines=12> */
.L_x_25949:
        /* <DEDUP_REMOVED lines=42> */
.L_x_25947:
        /* <DEDUP_REMOVED lines=8> */
.L_x_25946:
        /* <DEDUP_REMOVED lines=15> */
.L_x_25952:
        /* <DEDUP_REMOVED lines=12> */
.L_x_25953:
        /* <DEDUP_REMOVED lines=42> */
.L_x_25951:
        /* <DEDUP_REMOVED lines=8> */
.L_x_25950:
        /* <DEDUP_REMOVED lines=15> */
.L_x_25956:
        /* <DEDUP_REMOVED lines=12> */
.L_x_25957:
        /* <DEDUP_REMOVED lines=42> */
.L_x_25955:
[----:B------:R-:W-:Y:S01]  /*12a10*/  I2FP.F32.U32 R2, R2 ;  /* 0x0000000200027245 */ /* 0x000fe20000201000 */
[----:B-----5:R-:W-:Y:S01]  /*12a20*/  FMUL.FTZ R10, R38, UR17 ;  /* 0x00000011260a7c20 */ /* 0x020fe20008410000 */
[----:B------:R-:W-:-:S03]  /*12a30*/  MOV R11, 0x2f800000 ;  /* 0x2f800000000b7802 */ /* 0x000fc60000000f00 */
[----:B------:R-:W-:Y:S02]  /*12a40*/  FMUL.FTZ R10, R10, UR16 ;  /* 0x000000100a0a7c20 */ /* 0x000fe40008410000 */
[----:B------:R-:W-:-:S05]  /*12a50*/  FFMA.FTZ R2, R2, R11, 1.1641532182693481445e-10 ;  /* 0x2f00000002027423 */ /* 0x000fca000001000b */
[----:B------:R-:W-:-:S04]  /*12a60*/  FSETP.GTU.FTZ.AND P1, PT, R2, UR23, PT ;  /* 0x0000001702007c0b */ /* 0x000fc8000bf3c000 */
[----:B------:R-:W-:Y:S02]  /*12a70*/  SEL R2, RZ, 0x1, P1 ;  /* 0x00000001ff027807 */ /* 0x000fe40000800000 */
[----:B------:R-:W-:-:S07]  /*12a80*/  FSEL R10, R10, RZ, !P1 ;  /* 0x000000ff0a0a7208 */ /* 0x000fce0004800000 */
.L_x_25954:
        /* <DEDUP_REMOVED lines=15> */
.L_x_25959:
        /* <DEDUP_REMOVED lines=12> */
.L_x_25960:
        /* <DEDUP_REMOVED lines=41> */
[----:B------:R-:W-:-:S07]  /*12ed0*/  HFMA2 R114, -RZ, RZ, 0, 0 ;  /* 0x00000000ff727431 */ /* 0x000fce00000001ff */
.L_x_25958:
        /* <DEDUP_REMOVED lines=8> */
.L_x_25942:
[----:B------:R-:W-:-:S05]  /*12f60*/  IADD3 R107, PT, PT, R116, 0x600, RZ ;  /* 0x00000600746b7810 */ /* 0x000fca0007ffe0ff */
[----:B------:R-:W-:-:S05]  /*12f70*/  IMAD.WIDE.U32 R106, R107, 0x10, R118 ;  /* 0x000000106b6a7825 */ /* 0x000fca00078e0076 */
[----:B-----5:R0:W-:Y:S01]  /*12f80*/  STG.E.128 desc[UR12][R106.64], R8 ;  /* 0x000000086a007986 */ /* 0x0201e2000c101d0c */
[----:B------:R-:W-:Y:S05]  /*12f90*/  @!P0 BRA `(.L_x_25961) ;  /* 0x0000000000308947 */ /* 0x000fea0003800000 */
[----:B0-----:R-:W0:Y:S01]  /*12fa0*/  LDC.64 R106, c[0x0][0x3b0] ;  /* 0x0000ec00ff6a7b82 */ /* 0x001e220000000a00 */
[----:B------:R-:W-:-:S04]  /*12fb0*/  VIADD R105, R104, 0x600 ;  /* 0x0000060068697836 */ /* 0x000fc80000000000 */
[----:B0-----:R-:W-:Y:S01]  /*12fc0*/  IMAD.WIDE.U32 R106, R105, 0x4, R106 ;  /* 0x00000004696a7825 */ /* 0x001fe200078e006a */
[----:B------:R-:W-:-:S04]  /*12fd0*/  SHF.L.U32 R105, R2, 0x10, RZ ;  /* 0x0000001002697819 */ /* 0x000fc800000006ff */
[----:B------:R-:W-:Y:S02]  /*12fe0*/  LOP3.LUT R120, R105, 0xff0000, RZ, 0xc0, !PT ;  /* 0x00ff000069787812 */ /* 0x000fe400078ec0ff */
[----:B------:R-:W-:-:S05]  /*12ff0*/  LOP3.LUT R105, R0, 0xffff, RZ, 0xc0, !PT ;  /* 0x0000ffff00697812 */ /* 0x000fca00078ec0ff */
[----:B------:R-:W-:Y:S01]  /*13000*/  IMAD R105, R105, 0x1000000, R120 ;  /* 0x0100000069697824 */ /* 0x000fe200078e0278 */
[----:B------:R-:W-:-:S04]  /*13010*/  LOP3.LUT R120, R3, 0xff, RZ, 0xc0, !PT ;  /* 0x000000ff03787812 */ /* 0x000fc800078ec0ff */
[----:B------:R-:W-:Y:S02]  /*13020*/  LEA R105, R120, R105, 0x8 ;  /* 0x0000006978697211 */ /* 0x000fe400078e40ff */
[----:B------:R-:W-:-:S05]  /*13030*/  LOP3.LUT R120, R4, 0xff, RZ, 0xc0, !PT ;  /* 0x000000ff04787812 */ /* 0x000fca00078ec0ff */
[----:B------:R-:W-:-:S05]  /*13040*/  IMAD.IADD R105, R105, 0x1, R120 ;  /* 0x0000000169697824 */ /* 0x000fca00078e0278 */
[----:B------:R1:W-:Y:S02]  /*13050*/  STG.E desc[UR12][R106.64], R105 ;  /* 0x000000696a007986 */ /* 0x0003e4000c10190c */
.L_x_25961:
[----:B------:R-:W-:Y:S01]  /*13060*/  IADD3 R113, PT, PT, R104, 0x700, RZ ;  /* 0x0000070068717810 */ /* 0x000fe20007ffe0ff */
[----:B------:R-:W-:Y:S06]  /*13070*/  @!P0 BRA `(.L_x_25962) ;  /* 0x00000000000c8947 */ /* 0x000fec0003800000 */
[----:B------:R-:W2:Y:S02]  /*13080*/  LDC.64 R36, c[0x0][0x390] ;  /* 0x0000e400ff247b82 */ /* 0x000ea40000000a00 */
[----:B--2---:R-:W-:-:S06]  /*13090*/  IMAD.WIDE.U32 R36, R113, 0x10, R36 ;  /* 0x0000001071247825 */ /* 0x004fcc00078e0024 */
[----:B------:R-:W5:Y:S02]  /*130a0*/  LDG.E.128 R36, desc[UR12][R36.64] ;  /* 0x0000000c24247981 */ /* 0x000f64000c1e1d00 */
.L_x_25962:
[----:B------:R-:W-:Y:S01]  /*130b0*/  VIADD R116, R116, 0x700 ;  /* 0x0000070074747836 */ /* 0x000fe20000000000 */
[----:B------:R-:W-:Y:S06]  /*130c0*/  BRA.U !UP0, `(.L_x_25963) ;  /* 0x0000001508247547 */ /* 0x000fec000b800000 */
[----:B-1----:R-:W1:Y:S02]  /*130d0*/  LDC.64 R104, c[0x0][0x3a0] ;  /* 0x0000e800ff687b82 */ /* 0x002e640000000a00 */
[----:B-1----:R-:W-:-:S06]  /*130e0*/  IMAD.WIDE.U32 R104, R116, 0x10, R104 ;  /* 0x0000001074687825 */ /* 0x002fcc00078e0068 */
[----:B0-----:R-:W5:Y:S01]  /*130f0*/  LDG.E.128 R104, desc[UR12][R104.64] ;  /* 0x0000000c68687981 */ /* 0x001f62000c1e1d00 */
        /* <DEDUP_REMOVED lines=19> */
.L_x_25966:
        /* <DEDUP_REMOVED lines=12> */
.L_x_25967:
        /* <DEDUP_REMOVED lines=42> */
.L_x_25965:
        /* <DEDUP_REMOVED lines=9> */
.L_x_25964:
        /* <DEDUP_REMOVED lines=18> */
.L_x_25970:
        /* <DEDUP_REMOVED lines=12> */
.L_x_25971:
        /* <DEDUP_REMOVED lines=42> */
.L_x_25969:
        /* <DEDUP_REMOVED lines=9> */
.L_x_25968:
        /* <DEDUP_REMOVED lines=18> */
.L_x_25974:
        /* <DEDUP_REMOVED lines=12> */
.L_x_25975:
        /* <DEDUP_REMOVED lines=42> */
.L_x_25973:
        /* <DEDUP_REMOVED lines=9> */
.L_x_25972:
        /* <DEDUP_REMOVED lines=18> */
.L_x_25978:
        /* <DEDUP_REMOVED lines=12> */
.L_x_25979:
        /* <DEDUP_REMOVED lines=41> */
[----:B------:R-:W-:-:S07]  /*144b0*/  HFMA2 R114, -RZ, RZ, 0, 0 ;  /* 0x00000000ff727431 */ /* 0x000fce00000001ff */
.L_x_25977:
        /* <DEDUP_REMOVED lines=10> */
.L_x_25963:
        /* <DEDUP_REMOVED lines=19> */
.L_x_25982:
        /* <DEDUP_REMOVED lines=12> */
.L_x_25983:
        /* <DEDUP_REMOVED lines=41> */
[----:B------:R-:W-:-:S07]  /*149e0*/  IMAD.MOV.U32 R106, RZ, RZ, RZ ;  /* 0x000000ffff6a7224 */ /* 0x000fce00078e00ff */
.L_x_25981:
        /* <DEDUP_REMOVED lines=8> */
.L_x_25980:
        /* <DEDUP_REMOVED lines=15> */
.L_x_25986:
        /* <DEDUP_REMOVED lines=12> */
.L_x_25987:
        /* <DEDUP_REMOVED lines=42> */
.L_x_25985:
        /* <DEDUP_REMOVED lines=8> */
.L_x_25984:
        /* <DEDUP_REMOVED lines=15> */
.L_x_25990:
        /* <DEDUP_REMOVED lines=12> */
.L_x_25991:
[----:B------:R-:W-:Y:S01]  /*150f0*/  LOP3.LUT R6, R5, UR15, R121, 0x96, !PT ;  /* 0x0000000f05067c12 */ /* 0x000fe2000f8e9679 */
[----:B------:R-:W-:-:S04]  /*15100*/  IMAD.WIDE.U32 R106, R111, -0x326172a9, RZ ;  /* 0xcd9e8d576f6a7825 */ /* 0x000fc800078e00ff */
[----:B------:R-:W-:Y:S01]  /*15110*/  IMAD.WIDE.U32 R6, R6, -0x326172a9, RZ ;  /* 0xcd9e8d5706067825 */ /* 0x000fe200078e00ff */
[----:B------:R-:W-:-:S03]  /*15120*/  LOP3.LUT R107, R109, UR14, R107, 0x96, !PT ;  /* 0x0000000e6d6b7c12 */ /* 0x000fc6000f8e966b */
[----:B------:R-:W-:Y:S01]  /*15130*/  IMAD.MOV.U32 R2, RZ, RZ, R115 ;  /* 0x000000ffff027224 */ /* 0x000fe200078e0073 */
[----:B------:R-:W-:Y:S01]  /*15140*/  LOP3.LUT R121, R106, UR34, R7, 0x96, !PT ;  /* 0x000000226a797c12 */ /* 0x000fe2000f8e9607 */
[----:B------:R-:W-:-:S04]  /*15150*/  IMAD.WIDE.U32 R106, R107, -0x2daee0ad, RZ ;  /* 0xd2511f536b6a7825 */ /* 0x000fc800078e00ff */
        /* <DEDUP_REMOVED lines=34> */
[----:B------:R-:W-:-:S07]  /*15380*/  MOV R115, R106 ;  /* 0x0000006a00737202 */ /* 0x000fce0000000f00 */
.L_x_25989:
[----:B------:R-:W-:Y:S02]  /*15390*/  I2FP.F32.U32 R2, R2 ;  /* 0x0000000200027245 */ /* 0x000fe40000201000 */
[----:B------:R-:W-:-:S05]  /*153a0*/  MOV R107, 0x2f800000 ;  /* 0x2f800000006b7802 */ /* 0x000fca0000000f00 */
[----:B------:R-:W-:-:S05]  /*153b0*/  FFMA.FTZ R2, R2, R107, 1.1641532182693481445e-10 ;  /* 0x2f00000002027423 */ /* 0x000fca000001006b */
[----:B------:R-:W-:Y:S01]  /*153c0*/  FSETP.GTU.FTZ.AND P1, PT, R2, UR23, PT ;  /* 0x0000001702007c0b */ /* 0x000fe2000bf3c000 */
[----:B-----5:R-:W-:-:S04]  /*153d0*/  FMUL.FTZ R2, R38, UR17 ;  /* 0x0000001126027c20 */ /* 0x020fc80008410000 */
[----:B------:R-:W-:Y:S01]  /*153e0*/  FMUL.FTZ R106, R2, UR16 ;  /* 0x00000010026a7c20 */ /* 0x000fe20008410000 */
[----:B------:R-:W-:-:S04]  /*153f0*/  SEL R2, RZ, 0x1, P1 ;  /* 0x00000001ff027807 */ /* 0x000fc80000800000 */
[----:B------:R-:W-:-:S07]  /*15400*/  FSEL R106, R106, RZ, !P1 ;  /* 0x000000ff6a6a7208 */ /* 0x000fce0004800000 */
.L_x_25988:
        /* <DEDUP_REMOVED lines=15> */
.L_x_25993:
        /* <DEDUP_REMOVED lines=12> */
.L_x_25994:
[----:B------:R-:W-:Y:S01]  /*155c0*/  LOP3.LUT R6, R5, UR15, R123, 0x96, !PT ;  /* 0x0000000f05067c12 */ /* 0x000fe2000f8e967b */
[----:B------:R-:W-:-:S04]  /*155d0*/  IMAD.WIDE.U32 R120, R111, -0x326172a9, RZ ;  /* 0xcd9e8d576f787825 */ /* 0x000fc800078e00ff */
[----:B------:R-:W-:Y:S01]  /*155e0*/  HFMA2 R114, -RZ, RZ, 0, 0 ;  /* 0x00000000ff727431 */ /* 0x000fe200000001ff */
[----:B------:R-:W-:Y:S01]  /*155f0*/  MOV R0, R115 ;  /* 0x0000007300007202 */ /* 0x000fe20000000f00 */
        /* <DEDUP_REMOVED lines=37> */
[----:B------:R-:W-:-:S07]  /*15850*/  LOP3.LUT R108, R122, UR36, R121, 0x96, !PT ;  /* 0x000000247a6c7c12 */ /* 0x000fce000f8e9679 */
.L_x_25992:
        /* <DEDUP_REMOVED lines=8> */
.L_x_25976:
        /* <DEDUP_REMOVED lines=34> */
[----:B------:R-:W-:Y:S06]  /*15b00*/  @!P0 BRA `(.L_x_25995) ;  /* 0x00000000002c8947 */ /* 0x000fec0003800000 */
[----:B------:R-:W0:Y:S01]  /*15b10*/  LDC.64 R116, c[0x0][0x3b0] ;  /* 0x0000ec00ff747b82 */ /* 0x000e220000000a00 */
[----:B------:R-:W-:Y:S01]  /*15b20*/  SHF.L.U32 R112, R2, 0x10, RZ ;  /* 0x0000001002707819 */ /* 0x000fe200000006ff */
[----:B0-----:R-:W-:-:S03]  /*15b30*/  IMAD.WIDE.U32 R116, R113, 0x4, R116 ;  /* 0x0000000471747825 */ /* 0x001fc600078e0074 */
        /* <DEDUP_REMOVED lines=8> */
.L_x_25995:
        /* <DEDUP_REMOVED lines=97> */
.L_x_25997:
[----:B------:R-:W-:Y:S05]  /*161d0*/  BSYNC.RECONVERGENT B0 ;  /* 0x0000000000007941 */ /* 0x000fea0003800200 */
.L_x_25996:
[----:B------:R-:W-:Y:S01]  /*161e0*/  BAR.SYNC.DEFER_BLOCKING 0x0 ;  /* 0x0000000000007b1d */ /* 0x000fe20000010000 */
[----:B------:R-:W-:Y:S02]  /*161f0*/  MOV R119, RZ ;  /* 0x000000ff00777202 */ /* 0x000fe40000000f00 */
[----:B0-----:R-:W-:-:S03]  /*16200*/  CS2R R112, SRZ ;  /* 0x0000000000707805 */ /* 0x001fc6000001ff00 */
        /* <DEDUP_REMOVED lines=10> */
.L_x_25999:
[----:B------:R-:W-:Y:S05]  /*162b0*/  BSYNC.RECONVERGENT B0 ;  /* 0x0000000000007941 */ /* 0x000fea0003800200 */
.L_x_25998:
[----:B0-----:R-:W0:Y:S01]  /*162c0*/  SHFL.DOWN PT, R121, R112, 0x4, 0x1f ;  /* 0x08801f0070797f89 */ /* 0x001e2200000e0000 */
[----:B------:R-:W-:Y:S01]  /*162d0*/  I2FP.F32.U32 R123, R119 ;  /* 0x00000077007b7245 */ /* 0x000fe20000201000 */
[----:B------:R-:W-:Y:S01]  /*162e0*/  UISETP.GE.AND UP0, UPT, UR6, 0x1, UPT ;  /* 0x000000010600788c */ /* 0x000fe2000bf06270 */
[----:B------:R-:W-:Y:S01]  /*162f0*/  ISETP.NE.AND P0, PT, R116, RZ, PT ;  /* 0x000000ff7400720c */ /* 0x000fe20003f05270 */
[----:B------:R-:W1:Y:S01]  /*16300*/  SHFL.DOWN PT, R118, R119, 0x4, 0x1f ;  /* 0x08801f0077767f89 */ /* 0x000e6200000e0000 */
[----:B------:R-:W-:Y:S01]  /*16310*/  ISETP.NE.AND P1, PT, RZ, UR24, PT ;  /* 0x00000018ff007c0c */ /* 0x000fe2000bf25270 */
[----:B0-----:R-:W-:Y:S01]  /*16320*/  FADD.FTZ R120, -R121, R112 ;  /* 0x0000007079787221 */ /* 0x001fe20000010100 */
[----:B-1----:R-:W-:Y:S01]  /*16330*/  IMAD.IADD R117, R118, 0x1, R119 ;  /* 0x0000000176757824 */ /* 0x002fe200078e0277 */
[----:B------:R-:W-:Y:S02]  /*16340*/  I2FP.F32.S32 R118, R118 ;  /* 0x0000007600767245 */ /* 0x000fe40000201400 */
[----:B------:R-:W-:-:S03]  /*16350*/  FMUL.FTZ R120, R120, R120 ;  /* 0x0000007878787220 */ /* 0x000fc60000410000 */
[----:B------:R-:W-:Y:S01]  /*16360*/  FMUL.FTZ R122, R121, R118 ;  /* 0x00000076797a7220 */ /* 0x000fe20000410000 */
[----:B------:R-:W-:-:S03]  /*16370*/  FMUL.FTZ R121, R120, R123 ;  /* 0x0000007b78797220 */ /* 0x000fc60000410000 */
[----:B------:R-:W-:Y:S01]  /*16380*/  FFMA.FTZ R122, R123, R112, R122 ;  /* 0x000000707b7a7223 */ /* 0x000fe2000001007a */
[----:B------:R-:W-:Y:S01]  /*16390*/  FMUL.FTZ R120, R121, R118 ;  /* 0x0000007679787220 */ /* 0x000fe20000410000 */
[----:B------:R-:W-:Y:S01]  /*163a0*/  I2FP.F32.S32 R112, R117 ;  /* 0x0000007500707245 */ /* 0x000fe20000201400 */
[----:B------:R-:W0:Y:S03]  /*163b0*/  SHFL.DOWN PT, R118, R113, 0x4, 0x1f ;  /* 0x08801f0071767f89 */ /* 0x000e2600000e0000 */
[----:B------:R-:W1:Y:S02]  /*163c0*/  MUFU.RCP R119, R112 ;  /* 0x0000007000777308 */ /* 0x000e640000001000 */
        /* <DEDUP_REMOVED lines=11> */
[----:B------:R-:W-:Y:S02]  /*16480*/  FMUL.FTZ R123, R123, R120 ;  /* 0x000000787b7b7220 */ /* 0x000fe40000410000 */
[----:B------:R-:W-:Y:S01]  /*16490*/  FFMA.FTZ R122, R112, R121, R113 ;  /* 0x00000079707a7223 */ /* 0x000fe20000010071 */
[----:B------:R-:W-:Y:S01]  /*164a0*/  I2FP.F32.S32 R112, R118 ;  /* 0x0000007600707245 */ /* 0x000fe20000201400 */
[----:B------:R-:W0:Y:S03]  /*164b0*/  SHFL.DOWN PT, R120, R119, 0x2, 0x1f ;  /* 0x08401f0077787f89 */ /* 0x000e2600000e0000 */
[----:B------:R-:W1:Y:S01]  /*164c0*/  MUFU.RCP R117, R112 ;  /* 0x0000007000757308 */ /* 0x000e620000001000 */
[----:B------:R-:W-:Y:S01]  /*164d0*/  SHFL.DOWN PT, R121, R118, 0x1, 0x1f ;  /* 0x08201f0076797f89 */ /* 0x000fe200000e0000 */
[----:B-1----:R-:W-:Y:S01]  /*164e0*/  FMUL.FTZ R113, R117, R122 ;  /* 0x0000007a75717220 */ /* 0x002fe20000410000 */
[----:B0-----:R-:W-:-:S04]  /*164f0*/  FADD.FTZ R120, R119, R120 ;  /* 0x0000007877787221 */ /* 0x001fc80000010000 */
[----:B------:R-:W0:Y:S01]  /*16500*/  SHFL.DOWN PT, R122, R113, 0x1, 0x1f ;  /* 0x08201f00717a7f89 */ /* 0x000e2200000e0000 */
[----:B------:R-:W-:Y:S01]  /*16510*/  FFMA.FTZ R117, R117, R123, R120 ;  /* 0x0000007b75757223 */ /* 0x000fe20000010078 */
[----:B0-----:R-:W-:-:S04]  /*16520*/  FADD.FTZ R120, R113, -R122 ;  /* 0x8000007a71787221 */ /* 0x001fc80000010000 */
[----:B------:R-:W-:Y:S01]  /*16530*/  FMUL.FTZ R123, R120, R120 ;  /* 0x00000078787b7220 */ /* 0x000fe20000410000 */
[----:B------:R-:W-:Y:S01]  /*16540*/  IMAD.IADD R120, R118, 0x1, R121 ;  /* 0x0000000176787824 */ /* 0x000fe200078e0279 */
[----:B------:R-:W-:Y:S02]  /*16550*/  I2FP.F32.S32 R121, R121 ;  /* 0x0000007900797245 */ /* 0x000fe40000201400 */
[----:B------:R-:W-:Y:S02]  /*16560*/  FMUL.FTZ R123, R112, R123 ;  /* 0x0000007b707b7220 */ /* 0x000fe40000410000 */
[----:B------:R-:W-:Y:S01]  /*16570*/  I2FP.F32.S32 R120, R120 ;  /* 0x0000007800787245 */ /* 0x000fe20000201400 */
[-C--:B------:R-:W-:Y:S01]  /*16580*/  FMUL.FTZ R119, R122, R121.reuse ;  /* 0x000000797a777220 */ /* 0x080fe20000410000 */
[----:B------:R-:W-:Y:S01]  /*16590*/  FMUL.FTZ R123, R123, R121 ;  /* 0x000000797b7b7220 */ /* 0x000fe20000410000 */
[----:B------:R-:W0:Y:S02]  /*165a0*/  SHFL.DOWN PT, R122, R117, 0x1, 0x1f ;  /* 0x08201f00757a7f89 */ /* 0x000e2400000e0000 */
[----:B------:R-:W-:Y:S01]  /*165b0*/  FFMA.FTZ R119, R112, R113, R119 ;  /* 0x0000007170777223 */ /* 0x000fe20000010077 */
[----:B------:R-:W1:Y:S01]  /*165c0*/  MUFU.RCP R120, R120 ;  /* 0x0000007800787308 */ /* 0x000e620000001000 */
[----:B------:R-:W2:Y:S02]  /*165d0*/  LDC R112, c[0x0][0x448] ;  /* 0x00011200ff707b82 */ /* 0x000ea40000000800 */
[----:B-1----:R-:W-:-:S06]  /*165e0*/  FMUL.FTZ R113, R120, R119 ;  /* 0x0000007778717220 */ /* 0x002fcc0000410000 */
[----:B------:R-:W1:Y:S01]  /*165f0*/  @!P0 LDC.64 R118, c[0x0][0x3c8] ;  /* 0x0000f200ff768b82 */ /* 0x000e620000000a00 */
[----:B0-----:R-:W-:Y:S01]  /*16600*/  FADD.FTZ R121, R117, R122 ;  /* 0x0000007a75797221 */ /* 0x001fe20000010000 */
[----:B------:R-:W0:Y:S03]  /*16610*/  SHFL.IDX PT, R113, R113, RZ, 0x1f ;  /* 0x00001fff71717589 */ /* 0x000e2600000e0000 */
[----:B------:R-:W-:-:S03]  /*16620*/  FFMA.FTZ R123, R120, R123, R121 ;  /* 0x0000007b787b7223 */ /* 0x000fc60000010079 */
[----:B------:R-:W3:Y:S03]  /*16630*/  @!P0 LDC.64 R120, c[0x0][0x3c0] ;  /* 0x0000f000ff788b82 */ /* 0x000ee60000000a00 */
[----:B------:R-:W2:Y:S01]  /*16640*/  SHFL.IDX PT, R123, R123, RZ, 0x1f ;  /* 0x00001fff7b7b7589 */ /* 0x000ea200000e0000 */
[----:B0-----:R-:W-:-:S05]  /*16650*/  FMUL.FTZ R117, R113, R113 ;  /* 0x0000007171757220 */ /* 0x001fca0000410000 */
[----:B------:R-:W-:Y:S01]  /*16660*/  FSEL R117, R117, RZ, P1 ;  /* 0x000000ff75757208 */ /* 0x000fe20000800000 */
[----:B--2---:R-:W-:-:S04]  /*16670*/  FFMA.FTZ R112, R123, UR25, R112 ;  /* 0x000000197b707c23 */ /* 0x004fc80008010070 */
[----:B------:R-:W-:Y:S01]  /*16680*/  FADD.FTZ R112, R112, R117 ;  /* 0x0000007570707221 */ /* 0x000fe20000010000 */
[----:B------:R-:W-:-:S05]  /*16690*/  MOV R117, UR7 ;  /* 0x0000000700757c02 */ /* 0x000fca0008000f00 */
[----:B------:R-:W0:Y:S01]  /*166a0*/  MUFU.RSQ R112, R112 ;  /* 0x0000007000707308 */ /* 0x000e220000001400 */
[----:B---3--:R-:W-:-:S04]  /*166b0*/  @!P0 IMAD.WIDE R120, R117, 0x4, R120 ;  /* 0x0000000475788825 */ /* 0x008fc800078e0278 */
[----:B-1----:R-:W-:Y:S01]  /*166c0*/  @!P0 IMAD.WIDE R118, R117, 0x4, R118 ;  /* 0x0000000475768825 */ /* 0x002fe200078e0276 */
[----:B------:R1:W-:Y:S04]  /*166d0*/  @!P0 STG.E desc[UR12][R120.64], R113 ;  /* 0x0000007178008986 */ /* 0x0003e8000c10190c */
[----:B0-----:R1:W-:Y:S01]  /*166e0*/  @!P0 STG.E desc[UR12][R118.64], R112 ;  /* 0x0000007076008986 */ /* 0x0013e2000c10190c */
[----:B------:R-:W-:Y:S05]  /*166f0*/  BRA.U !UP0, `(.L_x_26000) ;  /* 0x0000000508fc7547 */ /* 0x000fea000b800000 */
[----:B------:R-:W-:Y:S01]  /*16700*/  UIADD3 UR4, UPT, UPT, UR6, -0x1, URZ ;  /* 0xffffffff06047890 */ /* 0x000fe2000fffe0ff */
[----:B------:R-:W-:Y:S01]  /*16710*/  FSEL R117, R113, RZ, !P1 ;  /* 0x000000ff71757208 */ /* 0x000fe20004800000 */
[----:B-1----:R-:W0:Y:S02]  /*16720*/  LDC.64 R118, c[0x0][0x428] ;  /* 0x00010a00ff767b82 */ /* 0x002e240000000a00 */
[----:B------:R-:W-:Y:S02]  /*16730*/  UIMAD UR4, UR4, UR22, URZ ;  /* 0x00000016040472a4 */ /* 0x000fe4000f8e02ff */
[C---:B------:R-:W-:Y:S01]  /*16740*/  FADD.FTZ R113, -R117.reuse, R32 ;  /* 0x0000002075717221 */ /* 0x040fe20000010100 */
[C---:B------:R-:W-:Y:S01]  /*16750*/  FADD.FTZ R121, -R117.reuse, R33 ;  /* 0x0000002175797221 */ /* 0x040fe20000010100 */
[----:B------:R-:W-:Y:S01]  /*16760*/  USHF.R.S32.HI UR5, URZ, 0x1f, UR4 ;  /* 0x0000001fff057899 */ /* 0x000fe20008011404 */
[----:B------:R-:W-:Y:S01]  /*16770*/  FADD.FTZ R123, -R117, R34 ;  /* 0x00000022757b7221 */ /* 0x000fe20000010100 */
[C---:B------:R-:W-:Y:S01]  /*16780*/  FMUL.FTZ R33, R112.reuse, R113 ;  /* 0x0000007170217220 */ /* 0x040fe20000410000 */
[C---:B------:R-:W-:Y:S01]  /*16790*/  FMUL.FTZ R34, R112.reuse, R121 ;  /* 0x0000007970227220 */ /* 0x040fe20000410000 */
[----:B------:R-:W-:Y:S01]  /*167a0*/  ULEA.HI UR5, UR5, UR4, URZ, 0x2 ;  /* 0x0000000405057291 */ /* 0x000fe2000f8f10ff */
[----:B------:R-:W-:Y:S01]  /*167b0*/  FMUL.FTZ R123, R112, R123 ;  /* 0x0000007b707b7220 */ /* 0x000fe20000410000 */
[----:B------:R-:W-:Y:S01]  /*167c0*/  FFMA.FTZ R32, R33, R100, R68 ;  /* 0x0000006421207223 */ /* 0x000fe20000010044 */
[----:B------:R-:W-:Y:S01]  /*167d0*/  FFMA.FTZ R33, R34, R101, R69 ;  /* 0x0000006522217223 */ /* 0x000fe20000010045 */
[----:B------:R-:W-:Y:S01]  /*167e0*/  FADD.FTZ R35, -R117, R35 ;  /* 0x0000002375237221 */ /* 0x000fe20000010100 */
[----:B------:R-:W-:Y:S01]  /*167f0*/  FFMA.FTZ R34, R123, R102, R70 ;  /* 0x000000667b227223 */ /* 0x000fe20000010046 */
[----:B------:R-:W-:-:S02]  /*16800*/  IMAD.U32 R113, RZ, RZ, UR5 ;  /* 0x00000005ff717e24 */ /* 0x000fc4000f8e00ff */
[C---:B------:R-:W-:Y:S01]  /*16810*/  FADD.FTZ R123, -R117.reuse, R28 ;  /* 0x0000001c757b7221 */ /* 0x040fe20000010100 */
[C---:B------:R-:W-:Y:S01]  /*16820*/  FMUL.FTZ R120, R112.reuse, R35 ;  /* 0x0000002370787220 */ /* 0x040fe20000410000 */
[C---:B------:R-:W-:Y:S01]  /*16830*/  FADD.FTZ R29, -R117.reuse, R29 ;  /* 0x0000001d751d7221 */ /* 0x040fe20000010100 */
[----:B------:R-:W-:Y:S01]  /*16840*/  FADD.FTZ R125, -R117, R30 ;  /* 0x0000001e757d7221 */ /* 0x000fe20000010100 */
[----:B------:R-:W-:Y:S01]  /*16850*/  LEA.HI.SX32 R113, R113, R116, 0x1e ;  /* 0x0000007471717211 */ /* 0x000fe200078ff2ff */
[----:B------:R-:W-:Y:S01]  /*16860*/  FMUL.FTZ R123, R112, R123 ;  /* 0x0000007b707b7220 */ /* 0x000fe20000410000 */
[----:B------:R-:W-:Y:S01]  /*16870*/  FADD.FTZ R31, -R117, R31 ;  /* 0x0000001f751f7221 */ /* 0x000fe20000010100 */
[----:B------:R-:W-:Y:S01]  /*16880*/  FFMA.FTZ R35, R120, R103, R71 ;  /* 0x0000006778237223 */ /* 0x000fe20000010047 */
[----:B------:R-:W-:Y:S01]  /*16890*/  FMUL.FTZ R30, R112, R29 ;  /* 0x0000001d701e7220 */ /* 0x000fe20000410000 */
[----:B0-----:R-:W-:-:S04]  /*168a0*/  IMAD.WIDE.U32 R120, R113, 0x10, R118 ;  /* 0x0000001071787825 */ /* 0x001fc800078e0076 */
[----:B------:R-:W-:Y:S01]  /*168b0*/  FFMA.FTZ R28, R123, R96, R64 ;  /* 0x000000607b1c7223 */ /* 0x000fe20000010040 */
[----:B------:R-:W-:Y:S01]  /*168c0*/  IADD3 R123, PT, PT, R113, 0x100, RZ ;  /* 0x00000100717b7810 */ /* 0x000fe20007ffe0ff */
[C---:B------:R-:W-:Y:S01]  /*168d0*/  FMUL.FTZ R125, R112.reuse, R125 ;  /* 0x0000007d707d7220 */ /* 0x040fe20000410000 */
[----:B------:R-:W-:Y:S01]  /*168e0*/  FMUL.FTZ R122, R112, R31 ;  /* 0x0000001f707a7220 */ /* 0x000fe20000410000 */
[C---:B------:R-:W-:Y:S01]  /*168f0*/  FADD.FTZ R25, -R117.reuse, R25 ;  /* 0x0000001975197221 */ /* 0x040fe20000010100 */
[C---:B------:R-:W-:Y:S01]  /*16900*/  FADD.FTZ R13, -R117.reuse, R13 ;  /* 0x0000000d750d7221 */ /* 0x040fe20000010100 */
[----:B------:R0:W-:Y:S01]  /*16910*/  STG.E.128 desc[UR12][R120.64], R32 ;  /* 0x0000002078007986 */ /* 0x0001e2000c101d0c */
[----:B------:R-:W-:Y:S01]  /*16920*/  FFMA.FTZ R29, R30, R97, R65 ;  /* 0x000000611e1d7223 */ /* 0x000fe20000010041 */
[C---:B------:R-:W-:Y:S01]  /*16930*/  FADD.FTZ R24, -R117.reuse, R24 ;  /* 0x0000001875187221 */ /* 0x040fe20000010100 */
        /* <DEDUP_REMOVED lines=9> */
[C---:B------:R-:W-:Y:S01]  /*169d0*/  FMUL.FTZ R26, R112.reuse, R26 ;  /* 0x0000001a701a7220 */ /* 0x040fe20000410000 */
[----:B------:R-:W-:Y:S01]  /*169e0*/  FMUL.FTZ R27, R112, R27 ;  /* 0x0000001b701b7220 */ /* 0x000fe20000410000 */
[C---:B------:R-:W-:Y:S01]  /*169f0*/  FADD.FTZ R15, -R117.reuse, R15 ;  /* 0x0000000f750f7221 */ /* 0x040fe20000010100 */
[C---:B------:R-:W-:Y:S01]  /*16a00*/  FADD.FTZ R20, -R117.reuse, R20 ;  /* 0x0000001475147221 */ /* 0x040fe20000010100 */
[C---:B------:R-:W-:Y:S01]  /*16a10*/  FADD.FTZ R21, -R117.reuse, R21 ;  /* 0x0000001575157221 */ /* 0x040fe20000010100 */
[----:B------:R-:W-:Y:S01]  /*16a20*/  FADD.FTZ R22, -R117, R22 ;  /* 0x0000001675167221 */ /* 0x000fe20000010100 */
[----:B0-----:R-:W-:-:S04]  /*16a30*/  IMAD.WIDE.U32 R32, R123, 0x10, R118 ;  /* 0x000000107b207825 */ /* 0x001fc800078e0076 */
[C---:B------:R-:W-:Y:S01]  /*16a40*/  FMUL.FTZ R34, R112.reuse, R25 ;  /* 0x0000001970227220 */ /* 0x040fe20000410000 */
[C---:B------:R-:W-:Y:S01]  /*16a50*/  FMUL.FTZ R25, R112.reuse, R13 ;  /* 0x0000000d70197220 */ /* 0x040fe20000410000 */
[C---:B------:R-:W-:Y:S01]  /*16a60*/  FMUL.FTZ R35, R112.reuse, R24 ;  /* 0x0000001870237220 */ /* 0x040fe20000410000 */
[----:B------:R-:W-:Y:S01]  /*16a70*/  VIADD R13, R113, 0x200 ;  /* 0x00000200710d7836 */ /* 0x000fe20000000000 */
[----:B------:R0:W-:Y:S01]  /*16a80*/  STG.E.128 desc[UR12][R32.64], R28 ;  /* 0x0000001c20007986 */ /* 0x0001e2000c101d0c */
[C---:B------:R-:W-:Y:S01]  /*16a90*/  FADD.FTZ R23, -R117.reuse, R23 ;  /* 0x0000001775177221 */ /* 0x040fe20000010100 */
[C---:B------:R-:W-:Y:S01]  /*16aa0*/  FADD.FTZ R107, -R117.reuse, R107 ;  /* 0x0000006b756b7221 */ /* 0x040fe20000010100 */
[C---:B------:R-:W-:Y:S01]  /*16ab0*/  FADD.FTZ R16, -R117.reuse, R16 ;  /* 0x0000001075107221 */ /* 0x040fe20000010100 */
[C---:B------:R-:W-:Y:S01]  /*16ac0*/  FADD.FTZ R17, -R117.reuse, R17 ;  /* 0x0000001175117221 */ /* 0x040fe20000010100 */
[C---:B------:R-:W-:Y:S01]  /*16ad0*/  FADD.FTZ R18, -R117.reuse, R18 ;  /* 0x0000001275127221 */ /* 0x040fe20000010100 */
[C---:B------:R-:W-:Y:S01]  /*16ae0*/  FADD.FTZ R19, -R117.reuse, R19 ;  /* 0x0000001375137221 */ /* 0x040fe20000010100 */
[----:B------:R-:W-:Y:S01]  /*16af0*/  FMUL.FTZ R24, R112, R12 ;  /* 0x0000000c70187220 */ /* 0x000fe20000410000 */
[----:B------:R-:W-:Y:S01]  /*16b00*/  FADD.FTZ R14, -R117, R14 ;  /* 0x0000000e750e7221 */ /* 0x000fe20000010100 */
[----:B------:R-:W-:-:S04]  /*16b10*/  IMAD.WIDE.U32 R12, R13, 0x10, R118 ;  /* 0x000000100d0c7825 */ /* 0x000fc800078e0076 */
[C---:B------:R-:W-:Y:S01]  /*16b20*/  FADD.FTZ R104, -R117.reuse, R104 ;  /* 0x0000006875687221 */ /* 0x040fe20000010100 */
[C---:B------:R-:W-:Y:S01]  /*16b30*/  FADD.FTZ R105, -R117.reuse, R105 ;  /* 0x0000006975697221 */ /* 0x040fe20000010100 */
[----:B------:R-:W-:Y:S01]  /*16b40*/  FADD.FTZ R106, -R117, R106 ;  /* 0x0000006a756a7221 */ /* 0x000fe20000010100 */
[----:B------:R-:W-:Y:S01]  /*16b50*/  IADD3 R121, PT, PT, R113, 0x300, RZ ;  /* 0x0000030071797810 */ /* 0x000fe20007ffe0ff */
[C---:B------:R-:W-:Y:S01]  /*16b60*/  FMUL.FTZ R20, R112.reuse, R20 ;  /* 0x0000001470147220 */ /* 0x040fe20000410000 */
[C---:B------:R-:W-:Y:S01]  /*16b70*/  FMUL.FTZ R21, R112.reuse, R21 ;  /* 0x0000001570157220 */ /* 0x040fe20000410000 */
[C---:B------:R-:W-:Y:S01]  /*16b80*/  FMUL.FTZ R22, R112.reuse, R22 ;  /* 0x0000001670167220 */ /* 0x040fe20000410000 */
[C---:B------:R-:W-:Y:S01]  /*16b90*/  FMUL.FTZ R23, R112.reuse, R23 ;  /* 0x0000001770177220 */ /* 0x040fe20000410000 */
[C---:B0-----:R-:W-:Y:S01]  /*16ba0*/  FMUL.FTZ R30, R112.reuse, R8 ;  /* 0x00000008701e7220 */ /* 0x041fe20000410000 */
[C---:B------:R-:W-:Y:S01]  /*16bb0*/  FMUL.FTZ R31, R112.reuse, R9 ;  /* 0x00000009701f7220 */ /* 0x040fe20000410000 */
[C---:B------:R-:W-:Y:S01]  /*16bc0*/  FMUL.FTZ R32, R112.reuse, R10 ;  /* 0x0000000a70207220 */ /* 0x040fe20000410000 */
[----:B------:R-:W-:Y:S01]  /*16bd0*/  FMUL.FTZ R33, R112, R11 ;  /* 0x0000000b70217220 */ /* 0x000fe20000410000 */
[----:B------:R-:W-:Y:S01]  /*16be0*/  FFMA.FTZ R8, R35, R92, R60 ;  /* 0x0000005c23087223 */ /* 0x000fe2000001003c */
[----:B------:R-:W-:Y:S01]  /*16bf0*/  FFMA.FTZ R9, R34, R93, R61 ;  /* 0x0000005d22097223 */ /* 0x000fe2000001003d */
[----:B------:R-:W-:Y:S01]  /*16c00*/  FFMA.FTZ R10, R26, R94, R62 ;  /* 0x0000005e1a0a7223 */ /* 0x000fe2000001003e */
[----:B------:R-:W-:Y:S01]  /*16c10*/  FFMA.FTZ R11, R27, R95, R63 ;  /* 0x0000005f1b0b7223 */ /* 0x000fe2000001003f */
[C---:B------:R-:W-:Y:S01]  /*16c20*/  FMUL.FTZ R29, R112.reuse, R15 ;  /* 0x0000000f701d7220 */ /* 0x040fe20000410000 */
[----:B------:R-:W-:Y:S01]  /*16c30*/  FMUL.FTZ R27, R112, R107 ;  /* 0x0000006b701b7220 */ /* 0x000fe20000410000 */
[----:B------:R-:W-:-:S02]  /*16c40*/  VIADD R15, R113, 0x400 ;  /* 0x00000400710f7836 */ /* 0x000fc40000000000 */
        /* <DEDUP_REMOVED lines=8> */
[----:B------:R-:W-:Y:S01]  /*16cd0*/  FMUL.FTZ R26, R112, R106 ;  /* 0x0000006a701a7220 */ /* 0x000fe20000410000 */
[----:B------:R0:W-:Y:S01]  /*16ce0*/  STG.E.128 desc[UR12][R12.64], R8 ;  /* 0x000000080c007986 */ /* 0x0001e2000c101d0c */
[C---:B------:R-:W-:Y:S01]  /*16cf0*/  VIADD R35, R113.reuse, 0x600 ;  /* 0x0000060071237836 */ /* 0x040fe20000000000 */
[----:B------:R-:W-:Y:S01]  /*16d00*/  IADD3 R117, PT, PT, R113, 0x700, RZ ;  /* 0x0000070071757810 */ /* 0x000fe20007ffe0ff */
        /* <DEDUP_REMOVED lines=9> */
[----:B------:R-:W-:-:S04]  /*16da0*/  IMAD.WIDE.U32 R34, R35, 0x10, R118 ;  /* 0x0000001023227825 */ /* 0x000fc800078e0076 */
[----:B0-----:R-:W-:Y:S01]  /*16db0*/  FFMA.FTZ R8, R20, R88, R56 ;  /* 0x0000005814087223 */ /* 0x001fe20000010038 */
        /* <DEDUP_REMOVED lines=11> */
[----:B------:R-:W-:-:S04]  /*16e70*/  IMAD.WIDE.U32 R118, R117, 0x10, R118 ;  /* 0x0000001075767825 */ /* 0x000fc800078e0076 */
[----:B------:R-:W-:Y:S01]  /*16e80*/  FFMA.FTZ R24, R104, R72, R40 ;  /* 0x0000004868187223 */ /* 0x000fe20000010028 */
[----:B------:R-:W-:Y:S01]  /*16e90*/  FFMA.FTZ R25, R105, R73, R41 ;  /* 0x0000004969197223 */ /* 0x000fe20000010029 */
[----:B------:R0:W-:Y:S04]  /*16ea0*/  STG.E.128 desc[UR12][R120.64], R8 ;  /* 0x0000000878007986 */ /* 0x0001e8000c101d0c */
[----:B------:R0:W-:Y:S04]  /*16eb0*/  STG.E.128 desc[UR12][R112.64], R12 ;  /* 0x0000000c70007986 */ /* 0x0001e8000c101d0c */
[----:B------:R0:W-:Y:S04]  /*16ec0*/  STG.E.128 desc[UR12][R106.64], R16 ;  /* 0x000000106a007986 */ /* 0x0001e8000c101d0c */
[----:B------:R0:W-:Y:S04]  /*16ed0*/  STG.E.128 desc[UR12][R34.64], R20 ;  /* 0x0000001422007986 */ /* 0x0001e8000c101d0c */
[----:B------:R0:W-:Y:S02]  /*16ee0*/  STG.E.128 desc[UR12][R118.64], R24 ;  /* 0x0000001876007986 */ /* 0x0001e4000c101d0c */
.L_x_26000:
[----:B------:R-:W-:Y:S02]  /*16ef0*/  UIADD3 UR7, UPT, UPT, UR7, UR20, URZ ;  /* 0x0000001407077290 */ /* 0x000fe4000fffe0ff */
[----:B------:R-:W-:Y:S02]  /*16f00*/  UPLOP3.LUT UP1, UPT, UPT, UPT, UP1, 0x40, 0x4 ;  /* 0x000000000004789c */ /* 0x000fe40003f2e810 */
[----:B------:R-:W-:-:S09]  /*16f10*/  UISETP.GE.AND UP0, UPT, UR7, UR21, UPT ;  /* 0x000000150700728c */ /* 0x000fd2000bf06270 */
[----:B------:R-:W-:Y:S05]  /*16f20*/  BRA.U !UP0, `(.L_x_26001) ;  /* 0xfffffe9908cc7547 */ /* 0x000fea000b83ffff */
[----:B------:R-:W-:Y:S05]  /*16f30*/  EXIT ;  /* 0x000000000000794d */ /* 0x000fea0003800000 */
.L_x_26002:
        /* <DEDUP_REMOVED lines=12> */
.L_x_27615:


//--------------------- .text._ZN10layer_norm13ln_fwd_kernelINS_13Kernel_traitsIfffffjLj8192ELj1ELj1ELj8ELj16ENS_18Kernel_traits_baseILj8192EfffffjLj256EEEEELb1ELb1ELb0ELb0EEEvNS_9FwdParamsE --------------------------
	.section	.text._ZN10layer_norm13ln_fwd_kernelINS_13Kernel_traitsIfffffjLj8192ELj1ELj1ELj8ELj16ENS_18Kernel_traits_baseILj8192EfffffjLj256EEEEELb1ELb1ELb0ELb0EEEvNS_9FwdParamsE,"ax",@progbits
	.align	128
        .global         _ZN10layer_norm13ln_fwd_kernelINS_13Kernel_traitsIfffffjLj8192ELj1ELj1ELj8ELj16ENS_18Kernel_traits_baseILj8192EfffffjLj256EEEEELb1ELb1ELb0ELb0EEEvNS_9FwdParamsE
        .type           _ZN10layer_norm13ln_fwd_kernelINS_13Kernel_traitsIfffffjLj8192ELj1ELj1ELj8ELj16ENS_18Kernel_traits_baseILj8192EfffffjLj256EEEEELb1ELb1ELb0ELb0EEEvNS_9FwdParamsE,@function
        .size           _ZN10layer_norm13ln_fwd_kernelINS_13Kernel_traitsIfffffjLj8192ELj1ELj1ELj8ELj16ENS_18Kernel_traits_baseILj8192EfffffjLj256EEEEELb1ELb1ELb0ELb0EEEvNS_9FwdParamsE,(.L_x_27616 - _ZN10layer_norm13ln_fwd_kernelINS_13Kernel_traitsIfffffjLj8192ELj1ELj1ELj8ELj16ENS_18Kernel_traits_baseILj8192EfffffjLj256EEEEELb1ELb1ELb0ELb0EEEvNS_9FwdParamsE)
        .other          _ZN10layer_norm13ln_fwd_kernelINS_13Kernel_traitsIfffffjLj8192ELj1ELj1ELj8ELj16ENS_18Kernel_traits_baseILj8192EfffffjLj256EEEEELb1ELb1ELb0ELb0EEEvNS_9FwdParamsE,@"STO_CUDA_ENTRY STV_DEFAULT"
_ZN10layer_norm13ln_fwd_kernelINS_13Kernel_traitsIfffffjLj8192ELj1ELj1ELj8ELj16ENS_18Kernel_traits_baseILj8192EfffffjLj256EEEEELb1ELb1ELb0ELb0EEEvNS_9FwdParamsE:
.text._ZN10layer_norm13ln_fwd_kernelINS_13Kernel_traitsIfffffjLj8192ELj1ELj1ELj8ELj16ENS_18Kernel_traits_baseILj8192EfffffjLj256EEEEELb1ELb1ELb0ELb0EEEvNS_9FwdParamsE:
        /* <DEDUP_REMOVED lines=46> */
[----:B------:R-:W1:Y:S08]  /*02e0*/  @P2 LDC.64 R14, c[0x0][0x3e8] ;  /* 0x0000fa00ff0e2b82 */ /* 0x000e700000000a00 */
[----:B------:R-:W1:Y:S08]  /*02f0*/  @P3 LDC.64 R102, c[0x0][0x3d0] ;  /* 0x0000f400ff663b82 */ /* 0x000e700000000a00 */
[----:B------:R-:W1:Y:S08]  /*0300*/  @P3 LDC.64 R104, c[0x0][0x438] ;  /* 0x00010e00ff683b82 */ /* 0x000e700000000a00 */
[----:B------:R-:W1:Y:S08]  /*0310*/  @P3 LDC.64 R106, c[0x0][0x3e8] ;  /* 0x0000fa00ff6a3b82 */ /* 0x000e700000000a00 */
[----:B------:R-:W1:Y:S08]  /*0320*/  @P4 LDC.64 R108, c[0x0][0x3d0] ;  /* 0x0000f400ff6c4b82 */ /* 0x000e700000000a00 */
[----:B------:R-:W1:Y:S08]  /*0330*/  @P4 LDC.64 R110, c[0x0][0x438] ;  /* 0x00010e00ff6e4b82 */ /* 0x000e700000000a00 */
[----:B------:R-:W1:Y:S01]  /*0340*/  @P4 LDC.64 R112, c[0x0][0x3e8] ;  /* 0x0000fa00ff704b82 */ /* 0x000e620000000a00 */
[C---:B--2---:R-:W-:Y:S01]  /*0350*/  @P1 IMAD.WIDE.U32 R8, R100.reuse, 0x10, R8 ;  /* 0x0000001064081825 */ /* 0x044fe200078e0008 */
[----:B------:R-:W-:-:S04]  /*0360*/  @P1 LOP3.LUT R100, R100, 0x100, RZ, 0xfc, !PT ;  /* 0x0000010064641812 */ /* 0x000fc800078efcff */
[----:B------:R2:W5:Y:S02]  /*0370*/  @P1 LDG.E.128 R88, desc[UR6][R8.64] ;  /* 0x0000000608581981 */ /* 0x000564000c1e1d00 */
[----:B------:R-:W2:Y:S08]  /*0380*/  @P5 LDC.64 R114, c[0x0][0x3d0] ;  /* 0x0000f400ff725b82 */ /* 0x000eb00000000a00 */
[----:B------:R-:W2:Y:S08]  /*0390*/  @P5 LDC.64 R116, c[0x0][0x438] ;  /* 0x00010e00ff745b82 */ /* 0x000eb00000000a00 */
[----:B0-----:R-:W0:Y:S01]  /*03a0*/  @P5 LDC.64 R4, c[0x0][0x3e8] ;  /* 0x0000fa00ff045b82 */ /* 0x001e220000000a00 */
[----:B---3--:R-:W-:-:S04]  /*03b0*/  @P2 IMAD.WIDE.U32 R10, R100, 0x10, R10 ;  /* 0x00000010640a2825 */ /* 0x008fc800078e000a */
[C---:B----4-:R-:W-:Y:S01]  /*03c0*/  @P2 IMAD.WIDE.U32 R12, R100.reuse, 0x10, R12 ;  /* 0x00000010640c2825 */ /* 0x050fe200078e000c */
[----:B------:R3:W5:Y:S02]  /*03d0*/  @P2 LDG.E.128 R84, desc[UR6][R10.64] ;  /* 0x000000060a542981 */ /* 0x000764000c1e1d00 */
[----:B-1----:R-:W1:Y:S01]  /*03e0*/  @P6 LDC.64 R6, c[0x0][0x3d0] ;  /* 0x0000f400ff066b82 */ /* 0x002e620000000a00 */
[C---:B------:R-:W-:Y:S01]  /*03f0*/  @P2 IMAD.WIDE.U32 R14, R100.reuse, 0x10, R14 ;  /* 0x00000010640e2825 */ /* 0x040fe200078e000e */
[----:B------:R3:W5:Y:S06]  /*0400*/  @P2 LDG.E.128 R80, desc[UR6][R12.64] ;  /* 0x000000060c502981 */ /* 0x00076c000c1e1d00 */
[----:B------:R-:W4:Y:S01]  /*0410*/  @P6 LDC.64 R118, c[0x0][0x438] ;  /* 0x00010e00ff766b82 */ /* 0x000f220000000a00 */
[----:B------:R-:W-:Y:S01]  /*0420*/  @P2 VIADD R100, R100, 0x100 ;  /* 0x0000010064642836 */ /* 0x000fe20000000000 */
[----:B------:R3:W5:Y:S06]  /*0430*/  @P2 LDG.E.128 R76, desc[UR6][R14.64] ;  /* 0x000000060e4c2981 */ /* 0x00076c000c1e1d00 */
[----:B------:R-:W3:Y:S01]  /*0440*/  @P6 LDC.64 R120, c[0x0][0x3e8] ;  /* 0x0000fa00ff786b82 */ /* 0x000ee20000000a00 */
[----:B------:R-:W-:-:S04]  /*0450*/  @P3 IMAD.WIDE.U32 R102, R100, 0x10, R102 ;  /* 0x0000001064663825 */ /* 0x000fc800078e0066 */
[C---:B------:R-:W-:Y:S01]  /*0460*/  @P3 IMAD.WIDE.U32 R104, R100.reuse, 0x10, R104 ;  /* 0x0000001064683825 */ /* 0x040fe200078e0068 */
[----:B------:R0:W5:Y:S02]  /*0470*/  @P3 LDG.E.128 R72, desc[UR6][R102.64] ;  /* 0x0000000666483981 */ /* 0x000164000c1e1d00 */
[----:B------:R-:W3:Y:S01]  /*0480*/  @P0 LDC.64 R122, c[0x0][0x3d0] ;  /* 0x0000f400ff7a0b82 */ /* 0x000ee20000000a00 */
[C---:B------:R-:W-:Y:S01]  /*0490*/  @P3 IMAD.WIDE.U32 R106, R100.reuse, 0x10, R106 ;  /* 0x00000010646a3825 */ /* 0x040fe200078e006a */
[----:B------:R0:W5:Y:S06]  /*04a0*/  @P3 LDG.E.128 R68, desc[UR6][R104.64] ;  /* 0x0000000668443981 */ /* 0x00016c000c1e1d00 */
[----:B------:R-:W3:Y:S01]  /*04b0*/  @P0 LDC.64 R124, c[0x0][0x438] ;  /* 0x00010e00ff7c0b82 */ /* 0x000ee20000000a00 */
[----:B------:R-:W-:Y:S01]  /*04c0*/  @P3 VIADD R100, R100, 0x100 ;  /* 0x0000010064643836 */ /* 0x000fe20000000000 */
[----:B------:R0:W5:Y:S06]  /*04d0*/  @P3 LDG.E.128 R64, desc[UR6][R106.64] ;  /* 0x000000066a403981 */ /* 0x00016c000c1e1d00 */
[----:B--2---:R-:W2:Y:S01]  /*04e0*/  @P0 LDC.64 R8, c[0x0][0x3e8] ;  /* 0x0000fa00ff080b82 */ /* 0x004ea20000000a00 */
[----:B------:R-:W-:-:S04]  /*04f0*/  @P4 IMAD.WIDE.U32 R108, R100, 0x10, R108 ;  /* 0x00000010646c4825 */ /* 0x000fc800078e006c */
[C---:B------:R-:W-:Y:S01]  /*0500*/  @P4 IMAD.WIDE.U32 R110, R100.reuse, 0x10, R110 ;  /* 0x00000010646e4825 */ /* 0x040fe200078e006e */
[----:B------:R0:W5:Y:S03]  /*0510*/  @P4 LDG.E.128 R60, desc[UR6][R108.64] ;  /* 0x000000066c3c4981 */ /* 0x000166000c1e1d00 */
[C---:B------:R-:W-:Y:S01]  /*0520*/  @P4 IMAD.WIDE.U32 R112, R100.reuse, 0x10, R112 ;  /* 0x0000001064704825 */ /* 0x040fe200078e0070 */
[----:B------:R-:W-:Y:S01]  /*0530*/  @P4 IADD3 R100, PT, PT, R100, 0x100, RZ ;  /* 0x0000010064644810 */ /* 0x000fe20007ffe0ff */
[----:B------:R0:W5:Y:S04]  /*0540*/  @P4 LDG.E.128 R56, desc[UR6][R110.64] ;  /* 0x000000066e384981 */ /* 0x000168000c1e1d00 */
[C---:B------:R-:W-:Y:S01]  /*0550*/  @P5 IMAD.WIDE.U32 R114, R100.reuse, 0x10, R114 ;  /* 0x0000001064725825 */ /* 0x040fe200078e0072 */
[----:B------:R1:W5:Y:S03]  /*0560*/  @P4 LDG.E.128 R52, desc[UR6][R112.64] ;  /* 0x0000000670344981 */ /* 0x000366000c1e1d00 */
[C---:B------:R-:W-:Y:S01]  /*0570*/  @P5 IMAD.WIDE.U32 R116, R100.reuse, 0x10, R116 ;  /* 0x0000001064745825 */ /* 0x040fe200078e0074 */
[----:B------:R1:W5:Y:S03]  /*0580*/  @P5 LDG.E.128 R48, desc[UR6][R114.64] ;  /* 0x0000000672305981 */ /* 0x000366000c1e1d00 */
[C---:B0-----:R-:W-:Y:S01]  /*0590*/  @P5 IMAD.WIDE.U32 R4, R100.reuse, 0x10, R4 ;  /* 0x0000001064045825 */ /* 0x041fe200078e0004 */
[----:B------:R0:W5:Y:S03]  /*05a0*/  @P5 LDG.E.128 R44, desc[UR6][R116.64] ;  /* 0x00000006742c5981 */ /* 0x000166000c1e1d00 */
[----:B------:R-:W-:Y:S01]  /*05b0*/  @P5 VIADD R100, R100, 0x100 ;  /* 0x0000010064645836 */ /* 0x000fe20000000000 */
[----:B------:R0:W5:Y:S03]  /*05c0*/  @P5 LDG.E.128 R40, desc[UR6][R4.64] ;  /* 0x0000000604285981 */ /* 0x000166000c1e1d00 */
[----:B-1----:R-:W-:-:S04]  /*05d0*/  @P6 IMAD.WIDE.U32 R6, R100, 0x10, R6 ;  /* 0x0000001064066825 */ /* 0x002fc800078e0006 */
[C---:B----4-:R-:W-:Y:S01]  /*05e0*/  @P6 IMAD.WIDE.U32 R118, R100.reuse, 0x10, R118 ;  /* 0x0000001064766825 */ /* 0x050fe200078e0076 */
[----:B------:R0:W5:Y:S03]  /*05f0*/  @P6 LDG.E.128 R36, desc[UR6][R6.64] ;  /* 0x0000000606246981 */ /* 0x000166000c1e1d00 */
[C---:B---3--:R-:W-:Y:S01]  /*0600*/  @P6 IMAD.WIDE.U32 R120, R100.reuse, 0x10, R120 ;  /* 0x0000001064786825 */ /* 0x048fe200078e0078 */
[----:B------:R0:W5:Y:S03]  /*0610*/  @P6 LDG.E.128 R32, desc[UR6][R118.64] ;  /* 0x0000000676206981 */ /* 0x000166000c1e1d00 */
[----:B------:R-:W-:Y:S01]  /*0620*/  @P6 VIADD R100, R100, 0x100 ;  /* 0x0000010064646836 */ /* 0x000fe20000000000 */
[----:B------:R0:W5:Y:S03]  /*0630*/  @P6 LDG.E.128 R28, desc[UR6][R120.64] ;  /* 0x00000006781c6981 */ /* 0x000166000c1e1d00 */
[----:B------:R-:W-:-:S04]  /*0640*/  @P0 IMAD.WIDE.U32 R122, R100, 0x10, R122 ;  /* 0x00000010647a0825 */ /* 0x000fc800078e007a */
[C---:B------:R-:W-:Y:S01]  /*0650*/  @P0 IMAD.WIDE.U32 R124, R100.reuse, 0x10, R124 ;  /* 0x00000010647c0825 */ /* 0x040fe200078e007c */
[----:B------:R0:W5:Y:S03]  /*0660*/  @P0 LDG.E.128 R24, desc[UR6][R122.64] ;  /* 0x000000067a180981 */ /* 0x000166000c1e1d00 */
[----:B--2---:R-:W-:Y:S01]  /*0670*/  @P0 IMAD.WIDE.U32 R8, R100, 0x10, R8 ;  /* 0x0000001064080825 */ /* 0x004fe200078e0008 */
        /* <DEDUP_REMOVED lines=15> */
.L_x_26004:
        /* <DEDUP_REMOVED lines=12> */
[----:B------:R-:W0:Y:S01]  /*0830*/  @P3 LDC.64 R44, c[0x0][0x3d0] ;  /* 0x0000f400ff2c3b82 */ /* 0x000e220000000a00 */
[----:B-1----:R-:W-:-:S07]  /*0840*/  @P5 IMAD.WIDE.U32 R22, R100, 0x10, R22 ;  /* 0x0000001064165825 */ /* 0x002fce00078e0016 */
[----:B------:R-:W1:Y:S01]  /*0850*/  @P3 LDC.64 R46, c[0x0][0x3e8] ;  /* 0x0000fa00ff2e3b82 */ /* 0x000e620000000a00 */
[----:B------:R4:W5:Y:S01]  /*0860*/  @P5 LDG.E.128 R88, desc[UR6][R22.64] ;  /* 0x0000000616585981 */ /* 0x000962000c1e1d00 */
[----:B------:R-:W-:Y:S02]  /*0870*/  @P5 LOP3.LUT R100, R100, 0x100, RZ, 0xfc, !PT ;  /* 0x0000010064645812 */ /* 0x000fe400078efcff */
[----:B------:R-:W-:-:S04]  /*0880*/  ISETP.GE.U32.AND P5, PT, R136, 0x700, PT ;  /* 0x000007008800780c */ /* 0x000fc80003fa6070 */
[----:B------:R-:W4:Y:S08]  /*0890*/  @P2 LDC.64 R56, c[0x0][0x3d0] ;  /* 0x0000f400ff382b82 */ /* 0x000f300000000a00 */
[----:B------:R-:W4:Y:S01]  /*08a0*/  @P2 LDC.64 R68, c[0x0][0x3e8] ;  /* 0x0000fa00ff442b82 */ /* 0x000f220000000a00 */
[----:B--2---:R-:W-:-:S07]  /*08b0*/  @P4 IMAD.WIDE.U32 R32, R100, 0x10, R32 ;  /* 0x0000001064204825 */ /* 0x004fce00078e0020 */
[----:B------:R-:W2:Y:S01]  /*08c0*/  @P1 LDC.64 R70, c[0x0][0x3d0] ;  /* 0x0000f400ff461b82 */ /* 0x000ea20000000a00 */
[----:B---3--:R-:W-:Y:S01]  /*08d0*/  @P4 IMAD.WIDE.U32 R34, R100, 0x10, R34 ;  /* 0x0000001064224825 */ /* 0x008fe200078e0022 */
[----:B------:R-:W-:Y:S01]  /*08e0*/  ISETP.GE.U32.AND P6, PT, R136, 0x800, PT ;  /* 0x000008008800780c */ /* 0x000fe20003fc6070 */
[----:B------:R-:W5:Y:S05]  /*08f0*/  @P4 LDG.E.128 R84, desc[UR6][R32.64] ;  /* 0x0000000620544981 */ /* 0x000f6a000c1e1d00 */
[----:B------:R-:W3:Y:S01]  /*0900*/  @P1 LDC.64 R80, c[0x0][0x3e8] ;  /* 0x0000fa00ff501b82 */ /* 0x000ee20000000a00 */
[----:B------:R-:W-:Y:S01]  /*0910*/  @P4 VIADD R100, R100, 0x100 ;  /* 0x0000010064644836 */ /* 0x000fe20000000000 */
[----:B------:R-:W5:Y:S06]  /*0920*/  @P4 LDG.E.128 R76, desc[UR6][R34.64] ;  /* 0x00000006224c4981 */ /* 0x000f6c000c1e1d00 */
[----:B------:R-:W3:Y:S01]  /*0930*/  @P0 LDC.64 R82, c[0x0][0x3d0] ;  /* 0x0000f400ff520b82 */ /* 0x000ee20000000a00 */
[----:B0-----:R-:W-:-:S07]  /*0940*/  @P3 IMAD.WIDE.U32 R20, R100, 0x10, R44 ;  /* 0x0000001064143825 */ /* 0x001fce00078e002c */
[----:B------:R-:W0:Y:S01]  /*0950*/  @P0 LDC.64 R92, c[0x0][0x3e8] ;  /* 0x0000fa00ff5c0b82 */ /* 0x000e220000000a00 */
[C---:B-1----:R-:W-:Y:S01]  /*0960*/  @P3 IMAD.WIDE.U32 R46, R100.reuse, 0x10, R46 ;  /* 0x00000010642e3825 */ /* 0x042fe200078e002e */
[----:B------:R1:W5:Y:S06]  /*0970*/  @P3 LDG.E.128 R72, desc[UR6][R20.64] ;  /* 0x0000000614483981 */ /* 0x00036c000c1e1d00 */
[----:B------:R-:W1:Y:S01]  /*0980*/  @P5 LDC.64 R44, c[0x0][0x3e8] ;  /* 0x0000fa00ff2c5b82 */ /* 0x000e620000000a00 */
[----:B------:R-:W-:Y:S01]  /*0990*/  @P3 VIADD R100, R100, 0x100 ;  /* 0x0000010064643836 */ /* 0x000fe20000000000 */
[----:B------:R1:W5:Y:S03]  /*09a0*/  @P3 LDG.E.128 R64, desc[UR6][R46.64] ;  /* 0x000000062e403981 */ /* 0x000366000c1e1d00 */
[----:B----4-:R-:W-:-:S03]  /*09b0*/  @P2 IMAD.WIDE.U32 R58, R100, 0x10, R56 ;  /* 0x00000010643a2825 */ /* 0x010fc600078e0038 */
[----:B------:R-:W4:Y:S01]  /*09c0*/  @P5 LDC.64 R22, c[0x0][0x3d0] ;  /* 0x0000f400ff165b82 */ /* 0x000f220000000a00 */
[C---:B------:R-:W-:Y:S01]  /*09d0*/  @P2 IMAD.WIDE.U32 R68, R100.reuse, 0x10, R68 ;  /* 0x0000001064442825 */ /* 0x040fe200078e0044 */
[----:B------:R-:W-:Y:S01]  /*09e0*/  @P2 IADD3 R100, PT, PT, R100, 0x100, RZ ;  /* 0x0000010064642810 */ /* 0x000fe20007ffe0ff */
[----:B------:R4:W5:Y:S04]  /*09f0*/  @P2 LDG.E.128 R60, desc[UR6][R58.64] ;  /* 0x000000063a3c2981 */ /* 0x000968000c1e1d00 */
[C---:B--2---:R-:W-:Y:S01]  /*0a00*/  @P1 IMAD.WIDE.U32 R70, R100.reuse, 0x10, R70 ;  /* 0x0000001064461825 */ /* 0x044fe200078e0046 */
[----:B------:R-:W2:Y:S01]  /*0a10*/  @P6 LDC.64 R56, c[0x0][0x3d0] ;  /* 0x0000f400ff386b82 */ /* 0x000ea20000000a00 */
[----:B------:R-:W5:Y:S02]  /*0a20*/  @P2 LDG.E.128 R52, desc[UR6][R68.64] ;  /* 0x0000000644342981 */ /* 0x000f64000c1e1d00 */
[----:B---3--:R-:W-:-:S05]  /*0a30*/  @P1 IMAD.WIDE.U32 R80, R100, 0x10, R80 ;  /* 0x0000001064501825 */ /* 0x008fca00078e0050 */
[----:B------:R-:W3:Y:S01]  /*0a40*/  @P6 LDC.64 R104, c[0x0][0x3e8] ;  /* 0x0000fa00ff686b82 */ /* 0x000ee20000000a00 */
[----:B------:R-:W-:Y:S01]  /*0a50*/  @P1 VIADD R100, R100, 0x100 ;  /* 0x0000010064641836 */ /* 0x000fe20000000000 */
[----:B------:R3:W5:Y:S03]  /*0a60*/  @P1 LDG.E.128 R48, desc[UR6][R70.64] ;  /* 0x0000000646301981 */ /* 0x000766000c1e1d00 */
[C---:B------:R-:W-:Y:S01]  /*0a70*/  @P0 IMAD.WIDE.U32 R82, R100.reuse, 0x10, R82 ;  /* 0x0000001064520825 */ /* 0x040fe200078e0052 */
[----:B------:R-:W5:Y:S03]  /*0a80*/  @P1 LDG.E.128 R40, desc[UR6][R80.64] ;  /* 0x0000000650281981 */ /* 0x000f66000c1e1d00 */
[C---:B0-----:R-:W-:Y:S01]  /*0a90*/  @P0 IMAD.WIDE.U32 R92, R100.reuse, 0x10, R92 ;  /* 0x00000010645c0825 */ /* 0x041fe200078e005c */
[----:B------:R0:W5:Y:S03]  /*0aa0*/  @P0 LDG.E.128 R36, desc[UR6][R82.64] ;  /* 0x0000000652240981 */ /* 0x000166000c1e1d00 */
[----:B------:R-:W-:Y:S01]  /*0ab0*/  @P0 VIADD R100, R100, 0x100 ;  /* 0x0000010064640836 */ /* 0x000fe20000000000 */
[----:B------:R-:W5:Y:S03]  /*0ac0*/  @P0 LDG.E.128 R28, desc[UR6][R92.64] ;  /* 0x000000065c1c0981 */ /* 0x000f66000c1e1d00 */
[----:B-1----:R-:W-:-:S05]  /*0ad0*/  @P5 IMAD.WIDE.U32 R102, R100, 0x10, R44 ;  /* 0x0000001064665825 */ /* 0x002fca00078e002c */
[----:B------:R-:W5:Y:S01]  /*0ae0*/  @P5 LDG.E.128 R16, desc[UR6][R102.64] ;  /* 0x0000000666105981 */ /* 0x000f62000c1e1d00 */
[C---:B----4-:R-:W-:Y:S01]  /*0af0*/  @P5 IMAD.WIDE.U32 R94, R100.reuse, 0x10, R22 ;  /* 0x00000010645e5825 */ /* 0x050fe200078e0016 */
[----:B------:R-:W-:Y:S02]  /*0b00*/  @P5 IADD3 R100, PT, PT, R100, 0x100, RZ ;  /* 0x0000010064645810 */ /* 0x000fe40007ffe0ff */
[----:B------:R-:W-:Y:S02]  /*0b10*/  CS2R R22, SRZ ;  /* 0x0000000000167805 */ /* 0x000fe4000001ff00 */
[----:B------:R-:W-:Y:S02]  /*0b20*/  CS2R R20, SRZ ;  /* 0x0000000000147805 */ /* 0x000fe4000001ff00 */
[----:B------:R-:W-:Y:S01]  /*0b30*/  CS2R R34, SRZ ;  /* 0x0000000000227805 */ /* 0x000fe2000001ff00 */
[----:B------:R1:W5:Y:S01]  /*0b40*/  @P5 LDG.E.128 R24, desc[UR6][R94.64] ;  /* 0x000000065e185981 */ /* 0x000362000c1e1d00 */
[----:B--2---:R-:W-:-:S04]  /*0b50*/  @P6 IMAD.WIDE.U32 R44, R100, 0x10, R56 ;  /* 0x00000010642c6825 */ /* 0x004fc800078e0038 */
[----:B---3--:R-:W-:Y:S01]  /*0b60*/  @P6 IMAD.WIDE.U32 R56, R100, 0x10, R104 ;  /* 0x0000001064386825 */ /* 0x008fe200078e0068 */
[----:B------:R2:W5:Y:S01]  /*0b70*/  @P6 LDG.E.128 R12, desc[UR6][R44.64] ;  /* 0x000000062c0c6981 */ /* 0x000562000c1e1d00 */
[----:B------:R-:W-:Y:S02]  /*0b80*/  CS2R R32, SRZ ;  /* 0x0000000000207805 */ /* 0x000fe4000001ff00 */
[----:B------:R-:W-:Y:S02]  /*0b90*/  CS2R R46, SRZ ;  /* 0x00000000002e7805 */ /* 0x000fe4000001ff00 */
[----:B------:R-:W-:Y:S01]  /*0ba0*/  CS2R R58, SRZ ;  /* 0x00000000003a7805 */ /* 0x000fe2000001ff00 */
[----:B------:R3:W5:Y:S01]  /*0bb0*/  @P6 LDG.E.128 R4, desc[UR6][R56.64] ;  /* 0x0000000638046981 */ /* 0x000762000c1e1d00 */
[----:B------:R-:W-:Y:S02]  /*0bc0*/  CS2R R70, SRZ ;  /* 0x0000000000467805 */ /* 0x000fe4000001ff00 */
[----:B------:R-:W-:-:S02]  /*0bd0*/  CS2R R68, SRZ ;  /* 0x0000000000447805 */ /* 0x000fc4000001ff00 */
[----:B0-----:R-:W-:Y:S02]  /*0be0*/  CS2R R82, SRZ ;  /* 0x0000000000527805 */ /* 0x001fe4000001ff00 */
[----:B------:R-:W-:Y:S02]  /*0bf0*/  CS2R R80, SRZ ;  /* 0x0000000000507805 */ /* 0x000fe4000001ff00 */
[----:B-1----:R-:W-:Y:S02]  /*0c00*/  CS2R R94, SRZ ;  /* 0x00000000005e7805 */ /* 0x002fe4000001ff00 */
[----:B--2---:R-:W-:Y:S02]  /*0c10*/  CS2R R44, SRZ ;  /* 0x00000000002c7805 */ /* 0x004fe4000001ff00 */
[----:B------:R-:W-:Y:S02]  /*0c20*/  CS2R R92, SRZ ;  /* 0x00000000005c7805 */ /* 0x000fe4000001ff00 */
[----:B------:R-:W-:-:S02]  /*0c30*/  @P6 CS2R R10, SRZ ;  /* 0x00000000000a6805 */ /* 0x000fc4000001ff00 */
[----:B------:R-:W-:Y:S02]  /*0c40*/  @P6 CS2R R8, SRZ ;  /* 0x0000000000086805 */ /* 0x000fe4000001ff00 */
[----:B---3--:R-:W-:-:S07]  /*0c50*/  CS2R R56, SRZ ;  /* 0x0000000000387805 */ /* 0x008fce000001ff00 */
.L_x_26005:
[----:B------:R-:W-:Y:S05]  /*0c60*/  BSYNC.RECONVERGENT B0 ;  /* 0x0000000000007941 */ /* 0x000fea0003800200 */
.L_x_26003:
[----:B------:R-:W0:Y:S08]  /*0c70*/  S2UR UR4, SR_CTAID.X ;  /* 0x00000000000479c3 */ /* 0x000e300000002500 */
[----:B------:R-:W0:Y:S02]  /*0c80*/  LDC R100, c[0x0][0x384] ;  /* 0x0000e100ff647b82 */ /* 0x000e240000000800 */
[----:B0-----:R-:W-:-:S13]  /*0c90*/  ISETP.LE.AND P0, PT, R100, UR4, PT ;  /* 0x0000000464007c0c */ /* 0x001fda000bf03270 */
[----:B------:R-:W-:Y:S05]  /*0ca0*/  @P0 EXIT ;  /* 0x000000000000094d */ /* 0x000fea0003800000 */
[----:B------:R-:W0:Y:S01]  /*0cb0*/  LDCU UR5, c[0x0][0x360] ;  /* 0x00006c00ff0577ac */ /* 0x000e220008000800 */
[----:B------:R-:W-:Y:S01]  /*0cc0*/  IMAD.U32 R138, RZ, RZ, UR4 ;  /* 0x00000004ff8a7e24 */ /* 0x000fe2000f8e00ff */
[C---:B-----5:R-:W-:Y:S01]  /*0cd0*/  IADD3 R108, PT, PT, R3.reuse, -0x4498517b, RZ ;  /* 0xbb67ae85036c7810 */ /* 0x060fe20007ffe0ff */
[----:B------:R-:W-:Y:S01]  /*0ce0*/  IMAD.HI.U32 R103, R154, -0x2daee0ad, RZ ;  /* 0xd2511f539a677827 */ /* 0x000fe200078e00ff */
[----:B------:R-:W-:Y:S01]  /*0cf0*/  IADD3 R109, PT, PT, R3, 0x646e171e, RZ ;  /* 0x646e171e036d7810 */ /* 0x000fe20007ffe0ff */
[----:B------:R-:W1:Y:S01]  /*0d00*/  LDC.64 R112, c[0x0][0x3e0] ;  /* 0x0000f800ff707b82 */ /* 0x000e620000000a00 */
[----:B------:R-:W-:Y:S01]  /*0d10*/  LOP3.LUT R146, R146, 0x3, RZ, 0xc0, !PT ;  /* 0x0000000392927812 */ /* 0x000fe200078ec0ff */
[----:B------:R-:W-:Y:S01]  /*0d20*/  VIADD R104, R2, 0x9e3779b9 ;  /* 0x9e3779b902687836 */ /* 0x000fe20000000000 */
[----:B------:R-:W-:Y:S01]  /*0d30*/  LOP3.LUT R103, R103, R3, RZ, 0x3c, !PT ;  /* 0x0000000367677212 */ /* 0x000fe200078e3cff */
[----:B------:R-:W-:Y:S01]  /*0d40*/  IMAD R107, R154, -0x2daee0ad, RZ ;  /* 0xd2511f539a6b7824 */ /* 0x000fe200078e02ff */
[----:B------:R-:W2:Y:S01]  /*0d50*/  LDCU UR12, c[0x0][0x388] ;  /* 0x00007100ff0c77ac */ /* 0x000ea20008000800 */
[----:B------:R-:W-:-:S02]  /*0d60*/  IMAD.MOV.U32 R145, RZ, RZ, RZ ;  /* 0x000000ffff917224 */ /* 0x000fc400078e00ff */
[C---:B------:R-:W-:Y:S01]  /*0d70*/  IMAD.HI.U32 R102, R103.reuse, -0x326172a9, RZ ;  /* 0xcd9e8d5767667827 */ /* 0x040fe200078e00ff */
[----:B------:R-:W3:Y:S03]  /*0d80*/  LDCU.U8 UR10, c[0x0][0x410] ;  /* 0x00008200ff0a77ac */ /* 0x000ee60008000000 */
[----:B------:R-:W-:Y:S01]  /*0d90*/  IMAD R103, R103, -0x326172a9, RZ ;  /* 0xcd9e8d5767677824 */ /* 0x000fe200078e02ff */
[----:B------:R-:W4:Y:S01]  /*0da0*/  LDCU UR11, c[0x0][0x400] ;  /* 0x00008000ff0b77ac */ /* 0x000f220008000800 */
        /* <DEDUP_REMOVED lines=9> */
[----:B------:R-:W-:-:S03]  /*0e40*/  ISETP.NE.AND.EX P0, PT, R113, RZ, PT, P0 ;  /* 0x000000ff7100720c */ /* 0x000fc60003f05300 */
[----:B------:R-:W-:Y:S01]  /*0e50*/  IMAD.HI.U32 R105, R102, -0x2daee0ad, RZ ;  /* 0xd2511f5366697827 */ /* 0x000fe200078e00ff */
[----:B------:R-:W-:-:S03]  /*0e60*/  LOP3.LUT R106, R108, R107, R106, 0x96, !PT ;  /* 0x0000006b6c6a7212 */ /* 0x000fc600078e966a */
[----:B------:R-:W-:Y:S02]  /*0e70*/  VIADD R107, R3, 0x76cf5d0a ;  /* 0x76cf5d0a036b7836 */ /* 0x000fe40000000000 */
[----:B------:R-:W-:Y:S02]  /*0e80*/  IMAD R108, R100, -0x2daee0ad, RZ ;  /* 0xd2511f53646c7824 */ /* 0x000fe400078e02ff */
[----:B------:R-:W-:-:S03]  /*0e90*/  IMAD.HI.U32 R100, R106, -0x326172a9, RZ ;  /* 0xcd9e8d576a647827 */ /* 0x000fc600078e00ff */
[----:B------:R-:W-:Y:S01]  /*0ea0*/  LOP3.LUT R105, R107, R108, R105, 0x96, !PT ;  /* 0x0000006c6b697212 */ /* 0x000fe200078e9669 */
        /* <DEDUP_REMOVED lines=8> */
[----:B------:R-:W-:Y:S01]  /*0f30*/  IADD3 R104, PT, PT, R2, 0x78dde6e4, RZ ;  /* 0x78dde6e402687810 */ /* 0x000fe20007ffe0ff */
[----:B------:R-:W-:Y:S02]  /*0f40*/  VIADD R108, R3, 0x32370b8f ;  /* 0x32370b8f036c7836 */ /* 0x000fe40000000000 */
[----:B------:R-:W-:-:S03]  /*0f50*/  IMAD.HI.U32 R106, R103, -0x2daee0ad, RZ ;  /* 0xd2511f53676a7827 */ /* 0x000fc600078e00ff */
[----:B------:R-:W-:Y:S01]  /*0f60*/  LOP3.LUT R102, R108, R107, R102, 0x96, !PT ;  /* 0x0000006b6c667212 */ /* 0x000fe200078e9666 */
[----:B------:R-:W-:Y:S02]  /*0f70*/  VIADD R108, R3, 0xed9eba14 ;  /* 0xed9eba14036c7836 */ /* 0x000fe40000000000 */
[----:B------:R-:W-:Y:S02]  /*0f80*/  IMAD R107, R100, -0x2daee0ad, RZ ;  /* 0xd2511f53646b7824 */ /* 0x000fe400078e02ff */
[----:B------:R-:W-:Y:S02]  /*0f90*/  IMAD R105, R105, -0x326172a9, RZ ;  /* 0xcd9e8d5769697824 */ /* 0x000fe400078e02ff */
        /* <DEDUP_REMOVED lines=10> */
[----:B------:R-:W-:Y:S01]  /*1040*/  IMAD R105, R106, -0x326172a9, RZ ;  /* 0xcd9e8d576a697824 */ /* 0x000fe200078e02ff */
[----:B------:R-:W-:Y:S01]  /*1050*/  SHF.R.S32.HI R106, RZ, 0x2, R0 ;  /* 0x00000002ff6a7819 */ /* 0x000fe20000011400 */
[----:B------:R-:W-:Y:S01]  /*1060*/  VIADD R104, R2, 0xb54cda56 ;  /* 0xb54cda5602687836 */ /* 0x000fe20000000000 */
[----:B------:R-:W-:Y:S01]  /*1070*/  LOP3.LUT R103, R107, R108, R103, 0x96, !PT ;  /* 0x0000006c6b677212 */ /* 0x000fe200078e9667 */
[----:B------:R-:W-:Y:S02]  /*1080*/  IMAD R108, R100, -0x2daee0ad, RZ ;  /* 0xd2511f53646c7824 */ /* 0x000fe400078e02ff */
[----:B------:R-:W-:-:S04]  /*1090*/  IMAD.HI.U32 R107, R102, -0x2daee0ad, RZ ;  /* 0xd2511f53666b7827 */ /* 0x000fc800078e00ff */
[----:B------:R-:W-:Y:S01]  /*10a0*/  IMAD.HI.U32 R100, R103, -0x326172a9, RZ ;  /* 0xcd9e8d5767647827 */ /* 0x000fe200078e00ff */
[----:B------:R-:W-:Y:S02]  /*10b0*/  LOP3.LUT R107, R109, R108, R107, 0x96, !PT ;  /* 0x0000006c6d6b7212 */ /* 0x000fe400078e966b */
[C---:B------:R-:W-:Y:S01]  /*10c0*/  LOP3.LUT R109, R101.reuse, 0xe0, RZ, 0xc0, !PT ;  /* 0x000000e0656d7812 */ /* 0x040fe200078ec0ff */
[----:B------:R-:W-:Y:S01]  /*10d0*/  IMAD.SHL.U32 R0, R101, 0x20, RZ ;  /* 0x0000002065007824 */ /* 0x000fe200078e00ff */
[----:B------:R-:W-:Y:S01]  /*10e0*/  LOP3.LUT R108, R106, 0xff, RZ, 0xc0, !PT ;  /* 0x000000ff6a6c7812 */ /* 0x000fe200078ec0ff */
[----:B------:R-:W-:Y:S01]  /*10f0*/  IMAD R103, R103, -0x326172a9, RZ ;  /* 0xcd9e8d5767677824 */ /* 0x000fe200078e02ff */
[----:B------:R-:W-:Y:S01]  /*1100*/  LOP3.LUT R100, R104, R105, R100, 0x96, !PT ;  /* 0x0000006968647212 */ /* 0x000fe200078e9664 */
[----:B------:R-:W-:Y:S01]  /*1110*/  IMAD R105, R102, -0x2daee0ad, RZ ;  /* 0xd2511f5366697824 */ /* 0x000fe200078e02ff */
[----:B------:R-:W-:Y:S01]  /*1120*/  VIADDMNMX R109, R108, -R109, RZ, !PT ;  /* 0x8000006d6c6d7246 */ /* 0x000fe200078001ff */
[----:B------:R-:W-:Y:S01]  /*1130*/  VIADD R104, R3, 0x1fd5c5a3 ;  /* 0x1fd5c5a303687836 */ /* 0x000fe20000000000 */
[----:B------:R-:W-:Y:S01]  /*1140*/  SHF.R.U32.HI R106, RZ, 0x1, R106 ;  /* 0x00000001ff6a7819 */ /* 0x000fe2000001166a */
[----:B------:R-:W-:Y:S01]  /*1150*/  IMAD.HI.U32 R102, R100, -0x2daee0ad, RZ ;  /* 0xd2511f5364667827 */ /* 0x000fe200078e00ff */
[----:B------:R-:W-:-:S02]  /*1160*/  LOP3.LUT R111, R0, 0x3e0, RZ, 0xc0, !PT ;  /* 0x000003e0006f7812 */ /* 0x000fc400078ec0ff */
[----:B------:R-:W-:Y:S01]  /*1170*/  LOP3.LUT R106, R106, 0x7fffff80, RZ, 0xc0, !PT ;  /* 0x7fffff806a6a7812 */ /* 0x000fe200078ec0ff */
[----:B------:R-:W-:Y:S01]  /*1180*/  IMAD.HI.U32 R0, R107, -0x326172a9, RZ ;  /* 0xcd9e8d576b007827 */ /* 0x000fe200078e00ff */
[----:B------:R-:W-:Y:S02]  /*1190*/  VIMNMX R109, PT, PT, R109, 0x20, PT ;  /* 0x000000206d6d7848 */ /* 0x000fe40003fe0100 */
[----:B------:R-:W-:Y:S01]  /*11a0*/  IADD3 R101, PT, PT, R2, 0x5384540f, RZ ;  /* 0x5384540f02657810 */ /* 0x000fe20007ffe0ff */
[----:B------:R-:W-:Y:S01]  /*11b0*/  IMAD R107, R107, -0x326172a9, RZ ;  /* 0xcd9e8d576b6b7824 */ /* 0x000fe200078e02ff */
[----:B------:R-:W-:Y:S01]  /*11c0*/  LOP3.LUT R102, R104, R105, R102, 0x96, !PT ;  /* 0x0000006968667212 */ /* 0x000fe200078e9666 */
[----:B------:R-:W-:Y:S01]  /*11d0*/  IMAD R109, R109, 0x4, R106 ;  /* 0x000000046d6d7824 */ /* 0x000fe200078e026a */
[----:B------:R-:W-:Y:S01]  /*11e0*/  LOP3.LUT R0, R101, R103, R0, 0x96, !PT ;  /* 0x0000006765007212 */ /* 0x000fe200078e9600 */
[----:B------:R-:W-:Y:S01]  /*11f0*/  IMAD R104, R100, -0x2daee0ad, RZ ;  /* 0xd2511f5364687824 */ /* 0x000fe200078e02ff */
[----:B------:R-:W-:Y:S01]  /*1200*/  IADD3 R101, PT, PT, R2, -0xe443238, RZ ;  /* 0xf1bbcdc802657810 */ /* 0x000fe20007ffe0ff */
[----:B------:R-:W-:Y:S01]  /*1210*/  VIADD R105, R3, 0xdb3d7428 ;  /* 0xdb3d742803697836 */ /* 0x000fe20000000000 */
[----:B------:R-:W-:Y:S01]  /*1220*/  I2FP.F32.U32 R109, R109 ;  /* 0x0000006d006d7245 */ /* 0x000fe20000201000 */
[----:B------:R-:W-:Y:S01]  /*1230*/  IMAD.HI.U32 R103, R0, -0x2daee0ad, RZ ;  /* 0xd2511f5300677827 */ /* 0x000fe200078e00ff */
[----:B------:R-:W-:-:S02]  /*1240*/  VIADDMNMX R111, R108, -R111, RZ, !PT ;  /* 0x8000006f6c6f7246 */ /* 0x000fc400078001ff */
[----:B------:R1:W0:Y:S01]  /*1250*/  MUFU.RCP R142, R109 ;  /* 0x0000006d008e7308 */ /* 0x0002220000001000 */
[----:B------:R-:W-:Y:S01]  /*1260*/  IMAD.HI.U32 R100, R102, -0x326172a9, RZ ;  /* 0xcd9e8d5766647827 */ /* 0x000fe200078e00ff */
[----:B------:R-:W-:Y:S02]  /*1270*/  LOP3.LUT R103, R105, R104, R103, 0x96, !PT ;  /* 0x0000006869677212 */ /* 0x000fe400078e9667 */
[----:B------:R-:W-:Y:S01]  /*1280*/  VIMNMX R111, PT, PT, R111, 0x20, PT ;  /* 0x000000206f6f7848 */ /* 0x000fe20003fe0100 */
[----:B------:R-:W-:Y:S01]  /*1290*/  VIADD R104, R2, 0x8ff34781 ;  /* 0x8ff3478102687836 */ /* 0x000fe20000000000 */
[----:B------:R-:W-:Y:S01]  /*12a0*/  LOP3.LUT R100, R101, R107, R100, 0x96, !PT ;  /* 0x0000006b65647212 */ /* 0x000fe200078e9664 */
[----:B------:R-:W-:Y:S01]  /*12b0*/  IMAD R105, R102, -0x326172a9, RZ ;  /* 0xcd9e8d5766697824 */ /* 0x000fe200078e02ff */
[----:B------:R-:W-:Y:S01]  /*12c0*/  IADD3 R101, PT, PT, R3, -0x695add53, RZ ;  /* 0x96a522ad03657810 */ /* 0x000fe20007ffe0ff */
[----:B------:R-:W-:-:S04]  /*12d0*/  IMAD.HI.U32 R140, R103, -0x326172a9, RZ ;  /* 0xcd9e8d57678c7827 */ /* 0x000fc800078e00ff */
[----:B------:R-:W-:Y:S01]  /*12e0*/  IMAD R0, R0, -0x2daee0ad, RZ ;  /* 0xd2511f5300007824 */ /* 0x000fe200078e02ff */
[----:B------:R-:W-:Y:S01]  /*12f0*/  LOP3.LUT R140, R104, R105, R140, 0x96, !PT ;  /* 0x00000069688c7212 */ /* 0x000fe200078e968c */
[----:B------:R-:W-:-:S04]  /*1300*/  IMAD.HI.U32 R139, R100, -0x2daee0ad, RZ ;  /* 0xd2511f53648b7827 */ /* 0x000fc800078e00ff */
[----:B------:R-:W-:Y:S01]  /*1310*/  IMAD R141, R111, 0x4, R106 ;  /* 0x000000046f8d7824 */ /* 0x000fe200078e026a */
[----:B------:R-:W-:Y:S01]  /*1320*/  LOP3.LUT R139, R101, R0, R139, 0x96, !PT ;  /* 0x00000000658b7212 */ /* 0x000fe200078e968b */
[----:B------:R-:W-:Y:S02]  /*1330*/  IMAD R144, R103, -0x326172a9, RZ ;  /* 0xcd9e8d5767907824 */ /* 0x000fe400078e02ff */
[----:B01234-:R-:W-:-:S07]  /*1340*/  IMAD R149, R100, -0x2daee0ad, RZ ;  /* 0xd2511f5364957824 */ /* 0x01ffce00078e02ff */
.L_x_26377:
        /* <DEDUP_REMOVED lines=33> */
.L_x_27452:
[----:B------:R-:W-:Y:S05]  /*1560*/  BRX R150 -0x1570                                       (*"BRANCH_TARGETS .L_x_27453,.L_x_27454,.L_x_27455"*) ;  /* 0xffffffe896a47949 */ /* 0x000fea000383ffff */
.L_x_27455:
[----:B------:R-:W-:Y:S01]  /*1570*/  VIADD R152, R146, 0x1 ;  /* 0x0000000192987836 */ /* 0x000fe20000000000 */
[----:B------:R-:W-:Y:S01]  /*1580*/  MOV R151, R140 ;  /* 0x0000008c00977202 */ /* 0x000fe20000000f00 */
[----:B------:R-:W-:Y:S01]  /*1590*/  IMAD.MOV.U32 R148, RZ, RZ, R149 ;  /* 0x000000ffff947224 */ /* 0x000fe200078e0095 */
[----:B------:R-:W-:Y:S06]  /*15a0*/  BRA `(.L_x_26010) ;  /* 0x00000004003c7947 */ /* 0x000fec0003800000 */
.L_x_27453:
[----:B------:R-:W-:Y:S01]  /*15b0*/  IMAD.MOV.U32 R148, RZ, RZ, R149 ;  /* 0x000000ffff947224 */ /* 0x000fe200078e0095 */
[----:B------:R-:W-:Y:S01]  /*15c0*/  MOV R151, R139 ;  /* 0x0000008b00977202 */ /* 0x000fe20000000f00 */
[----:B------:R-:W-:Y:S01]  /*15d0*/  IMAD.MOV.U32 R152, RZ, RZ, 0x3 ;  /* 0x00000003ff987424 */ /* 0x000fe200078e00ff */
[----:B------:R-:W-:Y:S06]  /*15e0*/  BRA `(.L_x_26010) ;  /* 0x00000004002c7947 */ /* 0x000fec0003800000 */
.L_x_27454:
        /* <DEDUP_REMOVED lines=13> */
.L_x_26012:
[----:B------:R-:W-:Y:S05]  /*16c0*/  BSYNC.RECONVERGENT B2 ;  /* 0x0000000000027941 */ /* 0x000fea0003800200 */
.L_x_26011:
        /* <DEDUP_REMOVED lines=53> */
[----:B------:R-:W-:-:S03]  /*1a20*/  IADD3 R139, PT, PT, R2, -0x700cb87f, RZ ;  /* 0x8ff34781028b7810 */ /* 0x000fc60007ffe0ff */
[----:B------:R-:W-:Y:S01]  /*1a30*/  IMAD.MOV.U32 R144, RZ, RZ, R156 ;  /* 0x000000ffff907224 */ /* 0x000fe200078e009c */
[----:B------:R-:W-:Y:S01]  /*1a40*/  LOP3.LUT R140, R139, R152, R157, 0x96, !PT ;  /* 0x000000988b8c7212 */ /* 0x000fe200078e969d */
[----:B------:R-:W-:-:S04]  /*1a50*/  IMAD.WIDE.U32 R152, R153, -0x2daee0ad, RZ ;  /* 0xd2511f5399987825 */ /* 0x000fc800078e00ff */
[----:B------:R-:W-:Y:S01]  /*1a60*/  VIADD R139, R3, 0x96a522ad ;  /* 0x96a522ad038b7836 */ /* 0x000fe20000000000 */
[----:B------:R-:W-:Y:S01]  /*1a70*/  MOV R148, R152 ;  /* 0x0000009800947202 */ /* 0x000fe20000000f00 */
[----:B------:R-:W-:-:S03]  /*1a80*/  IMAD.MOV.U32 R152, RZ, RZ, RZ ;  /* 0x000000ffff987224 */ /* 0x000fc600078e00ff */
[----:B------:R-:W-:-:S07]  /*1a90*/  LOP3.LUT R139, R139, R150, R153, 0x96, !PT ;  /* 0x000000968b8b7212 */ /* 0x000fce00078e9699 */
.L_x_26010:
[----:B------:R-:W-:Y:S05]  /*1aa0*/  BSYNC.RECONVERGENT B1 ;  /* 0x0000000000017941 */ /* 0x000fea0003800200 */
.L_x_26009:
[----:B------:R-:W0:Y:S01]  /*1ab0*/  LDC R150, c[0x0][0x408] ;  /* 0x00010200ff967b82 */ /* 0x000e220000000800 */
[----:B------:R-:W-:Y:S01]  /*1ac0*/  I2FP.F32.U32 R146, R151 ;  /* 0x0000009700927245 */ /* 0x000fe20000201000 */
[----:B------:R-:W-:Y:S02]  /*1ad0*/  HFMA2 R151, -RZ, RZ, 0.1171875, 0 ;  /* 0x2f800000ff977431 */ /* 0x000fe400000001ff */
[----:B-----5:R-:W-:Y:S01]  /*1ae0*/  FMUL.FTZ R153, R132, R0 ;  /* 0x0000000084997220 */ /* 0x020fe20000410000 */
[----:B------:R-:W-:Y:S01]  /*1af0*/  ISETP.NE.AND P3, PT, R152, 0x1, PT ;  /* 0x000000019800780c */ /* 0x000fe20003f65270 */
[----:B------:R-:W-:Y:S01]  /*1b00*/  BSSY.RECONVERGENT B1, `(.L_x_26013) ;  /* 0x000005e000017945 */ /* 0x000fe20003800200 */
[----:B------:R-:W-:Y:S01]  /*1b10*/  FFMA.FTZ R146, R146, R151, 1.1641532182693481445e-10 ;  /* 0x2f00000092927423 */ /* 0x000fe20000010097 */
[----:B------:R-:W1:Y:S01]  /*1b20*/  LDC R149, c[0x0][0x404] ;  /* 0x00010100ff957b82 */ /* 0x000e620000000800 */
[----:B0-----:R-:W-:-:S03]  /*1b30*/  FMUL.FTZ R153, R153, R150 ;  /* 0x0000009699997220 */ /* 0x001fc60000410000 */
[----:B-1----:R-:W-:Y:S01]  /*1b40*/  FSETP.GTU.FTZ.AND P2, PT, R146, R149, PT ;  /* 0x000000959200720b */ /* 0x002fe20003f5c000 */
        /* <DEDUP_REMOVED lines=14> */
.L_x_26015:
        /* <DEDUP_REMOVED lines=13> */
.L_x_26017:
[----:B------:R-:W-:Y:S05]  /*1d00*/  BSYNC.RECONVERGENT B2 ;  /* 0x0000000000027941 */ /* 0x000fea0003800200 */
.L_x_26016:
        /* <DEDUP_REMOVED lines=58> */
[----:B------:R-:W-:Y:S02]  /*20b0*/  IMAD.MOV.U32 R148, RZ, RZ, R156 ;  /* 0x000000ffff947224 */ /* 0x000fe400078e009c */
[----:B------:R-:W-:Y:S01]  /*20c0*/  IMAD.MOV.U32 R153, RZ, RZ, RZ ;  /* 0x000000ffff997224 */ /* 0x000fe200078e00ff */
[----:B------:R-:W-:-:S07]  /*20d0*/  LOP3.LUT R139, R139, R152, R157, 0x96, !PT ;  /* 0x000000988b8b7212 */ /* 0x000fce00078e969d */
.L_x_26014:
[----:B------:R-:W-:Y:S05]  /*20e0*/  BSYNC.RECONVERGENT B1 ;  /* 0x0000000000017941 */ /* 0x000fea0003800200 */
.L_x_26013:
[----:B------:R-:W-:Y:S01]  /*20f0*/  I2FP.F32.U32 R146, R146 ;  /* 0x0000009200927245 */ /* 0x000fe20000201000 */
[----:B------:R-:W-:Y:S01]  /*2100*/  FMUL.FTZ R133, R133, R0 ;  /* 0x0000000085857220 */ /* 0x000fe20000410000 */
[----:B------:R-:W-:Y:S01]  /*2110*/  ISETP.NE.AND P4, PT, R153, 0x1, PT ;  /* 0x000000019900780c */ /* 0x000fe20003f85270 */
[----:B------:R-:W-:Y:S01]  /*2120*/  BSSY.RECONVERGENT B1, `(.L_x_26018) ;  /* 0x000005d000017945 */ /* 0x000fe20003800200 */
[----:B------:R-:W-:Y:S02]  /*2130*/  HFMA2 R156, -RZ, RZ, 0, 1.1920928955078125e-07 ;  /* 0x00000002ff9c7431 */ /* 0x000fe400000001ff */
[----:B------:R-:W-:Y:S01]  /*2140*/  FFMA.FTZ R146, R146, R151, 1.1641532182693481445e-10 ;  /* 0x2f00000092927423 */ /* 0x000fe20000010097 */
[----:B------:R-:W-:-:S04]  /*2150*/  FMUL.FTZ R133, R133, R150 ;  /* 0x0000009685857220 */ /* 0x000fc80000410000 */
        /* <DEDUP_REMOVED lines=14> */
.L_x_26020:
        /* <DEDUP_REMOVED lines=13> */
.L_x_26022:
[----:B------:R-:W-:Y:S05]  /*2310*/  BSYNC.RECONVERGENT B2 ;  /* 0x0000000000027941 */ /* 0x000fea0003800200 */
.L_x_26021:
        /* <DEDUP_REMOVED lines=57> */
[----:B------:R-:W-:Y:S02]  /*26b0*/  IADD3 R139, PT, PT, R3, -0x695add53, RZ ;  /* 0x96a522ad038b7810 */ /* 0x000fe40007ffe0ff */
[----:B------:R-:W-:Y:S01]  /*26c0*/  MOV R148, R156 ;  /* 0x0000009c00947202 */ /* 0x000fe20000000f00 */
[----:B------:R-:W-:Y:S01]  /*26d0*/  IMAD.MOV.U32 R156, RZ, RZ, RZ ;  /* 0x000000ffff9c7224 */ /* 0x000fe200078e00ff */
[----:B------:R-:W-:-:S07]  /*26e0*/  LOP3.LUT R139, R139, R152, R157, 0x96, !PT ;  /* 0x000000988b8b7212 */ /* 0x000fce00078e969d */
.L_x_26019:
[----:B------:R-:W-:Y:S05]  /*26f0*/  BSYNC.RECONVERGENT B1 ;  /* 0x0000000000017941 */ /* 0x000fea0003800200 */
.L_x_26018:
        /* <DEDUP_REMOVED lines=21> */
.L_x_26025:
        /* <DEDUP_REMOVED lines=13> */
.L_x_26027:
[----:B------:R-:W-:Y:S05]  /*2920*/  BSYNC.RECONVERGENT B2 ;  /* 0x0000000000027941 */ /* 0x000fea0003800200 */
.L_x_26026:
        /* <DEDUP_REMOVED lines=61> */
.L_x_26024:
[----:B------:R-:W-:Y:S05]  /*2d00*/  BSYNC.RECONVERGENT B1 ;  /* 0x0000000000017941 */ /* 0x000fea0003800200 */
.L_x_26023:
[----:B------:R-:W-:Y:S01]  /*2d10*/  I2FP.F32.U32 R152, R152 ;  /* 0x0000009800987245 */ /* 0x000fe20000201000 */
[----:B------:R-:W-:-:S04]  /*2d20*/  FMUL.FTZ R135, R135, R0 ;  /* 0x0000000087877220 */ /* 0x000fc80000410000 */
[----:B------:R-:W-:Y:S01]  /*2d30*/  FFMA.FTZ R152, R152, R151, 1.1641532182693481445e-10 ;  /* 0x2f00000098987423 */ /* 0x000fe20000010097 */
[----:B------:R-:W-:-:S04]  /*2d40*/  FMUL.FTZ R135, R135, R150 ;  /* 0x0000009687877220 */ /* 0x000fc80000410000 */
[----:B------:R-:W-:-:S04]  /*2d50*/  FSETP.GTU.FTZ.AND P6, PT, R152, R149, PT ;  /* 0x000000959800720b */ /* 0x000fc80003fdc000 */
[----:B------:R-:W-:Y:S02]  /*2d60*/  FSEL R150, R135, RZ, !P6 ;  /* 0x000000ff87967208 */ /* 0x000fe40007000000 */
[----:B------:R-:W-:-:S03]  /*2d70*/  PLOP3.LUT P5, PT, P6, PT, PT, 0x8, 0x80 ;  /* 0x000000000080781c */ /* 0x000fc600037ae170 */
[----:B------:R-:W-:Y:S01]  /*2d80*/  FFMA.FTZ R135, R150, R91, R103 ;  /* 0x0000005b96877223 */ /* 0x000fe20000010067 */
[----:B------:R-:W-:Y:S09]  /*2d90*/  BRA `(.L_x_26028) ;  /* 0x0000001800287947 */ /* 0x000ff20003800000 */
.L_x_26008:
        /* <DEDUP_REMOVED lines=16> */
.L_x_26031:
        /* <DEDUP_REMOVED lines=13> */
.L_x_26033:
[----:B------:R-:W-:Y:S05]  /*2f70*/  BSYNC.RECONVERGENT B2 ;  /* 0x0000000000027941 */ /* 0x000fea0003800200 */
.L_x_26032:
        /* <DEDUP_REMOVED lines=56> */
[----:B------:R-:W-:Y:S01]  /*3300*/  VIADD R139, R3, 0x96a522ad ;  /* 0x96a522ad038b7836 */ /* 0x000fe20000000000 */
[----:B------:R-:W-:Y:S01]  /*3310*/  MOV R148, R152 ;  /* 0x0000009800947202 */ /* 0x000fe20000000f00 */
[----:B------:R-:W-:Y:S02]  /*3320*/  IMAD.MOV.U32 R151, RZ, RZ, R149 ;  /* 0x000000ffff977224 */ /* 0x000fe400078e0095 */
[----:B------:R-:W-:Y:S01]  /*3330*/  IMAD.MOV.U32 R152, RZ, RZ, RZ ;  /* 0x000000ffff987224 */ /* 0x000fe200078e00ff */
[----:B------:R-:W-:-:S07]  /*3340*/  LOP3.LUT R139, R139, R150, R153, 0x96, !PT ;  /* 0x000000968b8b7212 */ /* 0x000fce00078e9699 */
.L_x_26030:
[----:B------:R-:W-:Y:S05]  /*3350*/  BSYNC.RECONVERGENT B1 ;  /* 0x0000000000017941 */ /* 0x000fea0003800200 */
.L_x_26029:
[----:B------:R-:W0:Y:S01]  /*3360*/  LDC R150, c[0x0][0x408] ;  /* 0x00010200ff967b82 */ /* 0x000e220000000800 */
[----:B------:R-:W-:Y:S01]  /*3370*/  I2FP.F32.U32 R146, R151 ;  /* 0x0000009700927245 */ /* 0x000fe20000201000 */
[----:B------:R-:W-:Y:S01]  /*3380*/  HFMA2 R151, -RZ, RZ, 0.1171875, 0 ;  /* 0x2f800000ff977431 */ /* 0x000fe200000001ff */
[----:B------:R-:W-:Y:S01]  /*3390*/  ISETP.NE.AND P4, PT, R152, 0x1, PT ;  /* 0x000000019800780c */ /* 0x000fe20003f85270 */
[----:B-----5:R-:W-:Y:S01]  /*33a0*/  FMUL.FTZ R153, R132, R0 ;  /* 0x0000000084997220 */ /* 0x020fe20000410000 */
[----:B------:R-:W-:Y:S01]  /*33b0*/  BSSY.RECONVERGENT B1, `(.L_x_26034) ;  /* 0x000005d000017945 */ /* 0x000fe20003800200 */
[----:B------:R-:W-:Y:S02]  /*33c0*/  IMAD.MOV.U32 R132, RZ, RZ, R144 ;  /* 0x000000ffff847224 */ /* 0x000fe400078e0090 */
[----:B------:R-:W-:Y:S01]  /*33d0*/  FFMA.FTZ R146, R146, R151, 1.1641532182693481445e-10 ;  /* 0x2f00000092927423 */ /* 0x000fe20000010097 */
[----:B------:R-:W1:Y:S01]  /*33e0*/  LDC R149, c[0x0][0x404] ;  /* 0x00010100ff957b82 */ /* 0x000e620000000800 */
[----:B0-----:R-:W-:-:S03]  /*33f0*/  FMUL.FTZ R153, R153, R150 ;  /* 0x0000009699997220 */ /* 0x001fc60000410000 */
[----:B-1----:R-:W-:Y:S01]  /*3400*/  FSETP.GTU.FTZ.AND P3, PT, R146, R149, PT ;  /* 0x000000959200720b */ /* 0x002fe20003f7c000 */
[----:B------:R-:W-:-:S03]  /*3410*/  IMAD.MOV.U32 R146, RZ, RZ, 0x2 ;  /* 0x00000002ff927424 */ /* 0x000fc600078e00ff */
        /* <DEDUP_REMOVED lines=11> */
.L_x_26036:
        /* <DEDUP_REMOVED lines=13> */
.L_x_26038:
[----:B------:R-:W-:Y:S05]  /*35a0*/  BSYNC.RECONVERGENT B2 ;  /* 0x0000000000027941 */ /* 0x000fea0003800200 */
.L_x_26037:
[----:B------:R-:W-:Y:S01]  /*35b0*/  LOP3.LUT R160, R145, R157, R3, 0x96, !PT ;  /* 0x0000009d91a07212 */ /* 0x000fe200078e9603 */
[----:B------:R-:W-:Y:S01]  /*35c0*/  IMAD.WIDE.U32 R158, R155, -0x326172a9, RZ ;  /* 0xcd9e8d579b9e7825 */ /* 0x000fe200078e00ff */
[----:B------:R-:W-:Y:S02]  /*35d0*/  IADD3 R157, PT, PT, R3, -0x4498517b, RZ ;  /* 0xbb67ae85039d7810 */ /* 0x000fe40007ffe0ff */
[----:B------:R-:W-:Y:S01]  /*35e0*/  MOV R132, R148 ;  /* 0x0000009400847202 */ /* 0x000fe20000000f00 */
        /* <DEDUP_REMOVED lines=55> */
[----:B------:R-:W-:-:S03]  /*3960*/  IMAD.MOV.U32 R148, RZ, RZ, R158 ;  /* 0x000000ffff947224 */ /* 0x000fc600078e009e */
[----:B------:R-:W-:-:S07]  /*3970*/  LOP3.LUT R139, R139, R156, R159, 0x96, !PT ;  /* 0x0000009c8b8b7212 */ /* 0x000fce00078e969f */
.L_x_26035:
[----:B------:R-:W-:Y:S05]  /*3980*/  BSYNC.RECONVERGENT B1 ;  /* 0x0000000000017941 */ /* 0x000fea0003800200 */
.L_x_26034:
[----:B------:R-:W-:Y:S01]  /*3990*/  ISETP.NE.AND P5, PT, R146, 0x1, PT ;  /* 0x000000019200780c */ /* 0x000fe20003fa5270 */
[----:B------:R-:W-:Y:S01]  /*39a0*/  FMUL.FTZ R133, R133, R0 ;  /* 0x0000000085857220 */ /* 0x000fe20000410000 */
[----:B------:R-:W-:Y:S01]  /*39b0*/  I2FP.F32.U32 R132, R132 ;  /* 0x0000008400847245 */ /* 0x000fe20000201000 */
[----:B------:R-:W-:Y:S01]  /*39c0*/  BSSY.RECONVERGENT B1, `(.L_x_26039) ;  /* 0x000005c000017945 */ /* 0x000fe20003800200 */
[----:B------:R-:W-:Y:S02]  /*39d0*/  HFMA2 R156, -RZ, RZ, 0, 1.1920928955078125e-07 ;  /* 0x00000002ff9c7431 */ /* 0x000fe400000001ff */
[----:B------:R-:W-:Y:S01]  /*39e0*/  FMUL.FTZ R133, R133, R150 ;  /* 0x0000009685857220 */ /* 0x000fe20000410000 */
[----:B------:R-:W-:-:S05]  /*39f0*/  FFMA.FTZ R132, R132, R151, 1.1641532182693481445e-10 ;  /* 0x2f00000084847423 */ /* 0x000fca0000010097 */
        /* <DEDUP_REMOVED lines=13> */
.L_x_26041:
        /* <DEDUP_REMOVED lines=13> */
.L_x_26043:
[----:B------:R-:W-:Y:S05]  /*3ba0*/  BSYNC.RECONVERGENT B2 ;  /* 0x0000000000027941 */ /* 0x000fea0003800200 */
.L_x_26042:
        /* <DEDUP_REMOVED lines=53> */
[----:B------:R-:W-:-:S03]  /*3f00*/  IMAD.MOV.U32 R144, RZ, RZ, R158 ;  /* 0x000000ffff907224 */ /* 0x000fc600078e009e */
[----:B------:R-:W-:Y:S01]  /*3f10*/  LOP3.LUT R140, R139, R156, R159, 0x96, !PT ;  /* 0x0000009c8b8c7212 */ /* 0x000fe200078e969f */
[----:B------:R-:W-:Y:S01]  /*3f20*/  IMAD.WIDE.U32 R156, R133, -0x2daee0ad, RZ ;  /* 0xd2511f53859c7825 */ /* 0x000fe200078e00ff */
[----:B------:R-:W-:-:S04]  /*3f30*/  IADD3 R139, PT, PT, R3, -0x695add53, RZ ;  /* 0x96a522ad038b7810 */ /* 0x000fc80007ffe0ff */
[----:B------:R-:W-:Y:S01]  /*3f40*/  LOP3.LUT R139, R139, R132, R157, 0x96, !PT ;  /* 0x000000848b8b7212 */ /* 0x000fe200078e969d */
[----:B------:R-:W-:Y:S01]  /*3f50*/  IMAD.MOV.U32 R132, RZ, RZ, R148 ;  /* 0x000000ffff847224 */ /* 0x000fe200078e0094 */
[----:B------:R-:W-:Y:S01]  /*3f60*/  MOV R148, R156 ;  /* 0x0000009c00947202 */ /* 0x000fe20000000f00 */
[----:B------:R-:W-:-:S07]  /*3f70*/  IMAD.MOV.U32 R156, RZ, RZ, RZ ;  /* 0x000000ffff9c7224 */ /* 0x000fce00078e00ff */
.L_x_26040:
[----:B------:R-:W-:Y:S05]  /*3f80*/  BSYNC.RECONVERGENT B1 ;  /* 0x0000000000017941 */ /* 0x000fea0003800200 */
.L_x_26039:
[----:B------:R-:W-:Y:S01]  /*3f90*/  ISETP.NE.AND P6, PT, R156, 0x1, PT ;  /* 0x000000019c00780c */ /* 0x000fe20003fc5270 */
[----:B------:R-:W-:Y:S01]  /*3fa0*/  FMUL.FTZ R133, R134, R0 ;  /* 0x0000000086857220 */ /* 0x000fe20000410000 */
[----:B------:R-:W-:Y:S01]  /*3fb0*/  I2FP.F32.U32 R132, R132 ;  /* 0x0000008400847245 */ /* 0x000fe20000201000 */
[----:B------:R-:W-:Y:S01]  /*3fc0*/  BSSY.RECONVERGENT B1, `(.L_x_26044) ;  /* 0x000005c000017945 */ /* 0x000fe20003800200 */
[----:B------:R-:W-:Y:S02]  /*3fd0*/  IMAD.MOV.U32 R146, RZ, RZ, 0x2 ;  /* 0x00000002ff927424 */ /* 0x000fe400078e00ff */
[----:B------:R-:W-:Y:S01]  /*3fe0*/  FMUL.FTZ R133, R133, R150 ;  /* 0x0000009685857220 */ /* 0x000fe20000410000 */
[----:B------:R-:W-:-:S05]  /*3ff0*/  FFMA.FTZ R132, R132, R151, 1.1641532182693481445e-10 ;  /* 0x2f00000084847423 */ /* 0x000fca0000010097 */
        /* <DEDUP_REMOVED lines=13> */
.L_x_26046:
        /* <DEDUP_REMOVED lines=13> */
.L_x_26048:
[----:B------:R-:W-:Y:S05]  /*41a0*/  BSYNC.RECONVERGENT B2 ;  /* 0x0000000000027941 */ /* 0x000fea0003800200 */
.L_x_26047:
        /* <DEDUP_REMOVED lines=53> */
[----:B------:R-:W-:Y:S01]  /*4500*/  VIADD R139, R2, 0x8ff34781 ;  /* 0x8ff34781028b7836 */ /* 0x000fe20000000000 */
[----:B------:R-:W-:-:S04]  /*4510*/  MOV R144, R158 ;  /* 0x0000009e00907202 */ /* 0x000fc80000000f00 */
[----:B------:R-:W-:Y:S01]  /*4520*/  LOP3.LUT R140, R139, R156, R159, 0x96, !PT ;  /* 0x0000009c8b8c7212 */ /* 0x000fe200078e969f */
[----:B------:R-:W-:-:S04]  /*4530*/  IMAD.WIDE.U32 R156, R133, -0x2daee0ad, RZ ;  /* 0xd2511f53859c7825 */ /* 0x000fc800078e00ff */
[----:B------:R-:W-:-:S05]  /*4540*/  VIADD R139, R3, 0x96a522ad ;  /* 0x96a522ad038b7836 */ /* 0x000fca0000000000 */
[----:B------:R-:W-:Y:S01]  /*4550*/  LOP3.LUT R139, R139, R132, R157, 0x96, !PT ;  /* 0x000000848b8b7212 */ /* 0x000fe200078e969d */
[----:B------:R-:W-:Y:S02]  /*4560*/  IMAD.MOV.U32 R132, RZ, RZ, R148 ;  /* 0x000000ffff847224 */ /* 0x000fe400078e0094 */
[----:B------:R-:W-:-:S07]  /*4570*/  IMAD.MOV.U32 R148, RZ, RZ, R156 ;  /* 0x000000ffff947224 */ /* 0x000fce00078e009c */
.L_x_26045:
[----:B------:R-:W-:Y:S05]  /*4580*/  BSYNC.RECONVERGENT B1 ;  /* 0x0000000000017941 */ /* 0x000fea0003800200 */
.L_x_26044:
[----:B------:R-:W-:Y:S01]  /*4590*/  I2FP.F32.U32 R132, R132 ;  /* 0x0000008400847245 */ /* 0x000fe20000201000 */
[----:B------:R-:W-:Y:S01]  /*45a0*/  FMUL.FTZ R135, R135, R0 ;  /* 0x0000000087877220 */ /* 0x000fe20000410000 */
[----:B------:R-:W-:Y:S01]  /*45b0*/  FMUL.FTZ R133, R152, R89 ;  /* 0x0000005998857220 */ /* 0x000fe20000410000 */
[----:B------:R-:W-:Y:S02]  /*45c0*/  FMUL.FTZ R134, R161, R90 ;  /* 0x0000005aa1867220 */ /* 0x000fe40000410000 */
[----:B------:R-:W-:Y:S01]  /*45d0*/  FFMA.FTZ R132, R132, R151, 1.1641532182693481445e-10 ;  /* 0x2f00000084847423 */ /* 0x000fe20000010097 */
[----:B------:R-:W-:-:S04]  /*45e0*/  FMUL.FTZ R150, R135, R150 ;  /* 0x0000009687967220 */ /* 0x000fc80000410000 */
[----:B------:R-:W-:Y:S01]  /*45f0*/  FSETP.GTU.FTZ.AND P6, PT, R132, R149, PT ;  /* 0x000000958400720b */ /* 0x000fe20003fdc000 */
[----:B------:R-:W-:-:S03]  /*4600*/  FMUL.FTZ R132, R153, R88 ;  /* 0x0000005899847220 */ /* 0x000fc60000410000 */
[----:B------:R-:W-:Y:S02]  /*4610*/  FSEL R150, R150, RZ, !P6 ;  /* 0x000000ff96967208 */ /* 0x000fe40007000000 */
[----:B------:R-:W-:-:S03]  /*4620*/  PLOP3.LUT P5, PT, P6, PT, PT, 0x8, 0x80 ;  /* 0x000000000080781c */ /* 0x000fc600037ae170 */
[----:B------:R-:W-:-:S10]  /*4630*/  FMUL.FTZ R135, R150, R91 ;  /* 0x0000005b96877220 */ /* 0x000fd40000410000 */
.L_x_26028:
[----:B------:R-:W0:Y:S01]  /*4640*/  LDC.64 R150, c[0x0][0x3a8] ;  /* 0x0000ea00ff967b82 */ /* 0x000e220000000a00 */
[----:B------:R-:W-:Y:S02]  /*4650*/  SEL R149, RZ, 0x1000000, !P5 ;  /* 0x01000000ff957807 */ /* 0x000fe40006800000 */
[----:B------:R-:W-:Y:S02]  /*4660*/  SEL R156, RZ, 0x10000, !P4 ;  /* 0x00010000ff9c7807 */ /* 0x000fe40006000000 */
[----:B------:R-:W-:-:S03]  /*4670*/  SEL R157, RZ, 0x100, !P3 ;  /* 0x00000100ff9d7807 */ /* 0x000fc60005800000 */
[----:B------:R-:W1:Y:S01]  /*4680*/  LDC.64 R152, c[0x0][0x3b0] ;  /* 0x0000ec00ff987b82 */ /* 0x000e620000000a00 */
[----:B------:R-:W-:Y:S02]  /*4690*/  IADD3 R149, PT, PT, R157, R149, R156 ;  /* 0x000000959d957210 */ /* 0x000fe40007ffe09c */
[----:B------:R-:W-:-:S05]  /*46a0*/  SEL R156, RZ, 0x1, !P2 ;  /* 0x00000001ff9c7807 */ /* 0x000fca0005000000 */
[----:B------:R-:W-:Y:S02]  /*46b0*/  IMAD.IADD R157, R149, 0x1, R156 ;  /* 0x00000001959d7824 */ /* 0x000fe400078e029c */
[----:B------:R-:W-:Y:S01]  /*46c0*/  IMAD.MOV.U32 R149, RZ, RZ, R148 ;  /* 0x000000ffff957224 */ /* 0x000fe200078e0094 */
[C---:B------:R-:W-:Y:S01]  /*46d0*/  IADD3 R148, PT, PT, R143.reuse, 0x100, RZ ;  /* 0x000001008f947810 */ /* 0x040fe20007ffe0ff */
[----:B0-----:R-:W-:-:S05]  /*46e0*/  IMAD.WIDE.U32 R150, R143, 0x10, R150 ;  /* 0x000000108f967825 */ /* 0x001fca00078e0096 */
[----:B------:R0:W-:Y:S01]  /*46f0*/  STG.E.128 desc[UR6][R150.64], R132 ;  /* 0x0000008496007986 */ /* 0x0001e2000c101d06 */
[----:B-1----:R-:W-:-:S05]  /*4700*/  IMAD.WIDE.U32 R152, R143, 0x4, R152 ;  /* 0x000000048f987825 */ /* 0x002fca00078e0098 */
[----:B------:R0:W-:Y:S02]  /*4710*/  STG.E desc[UR6][R152.64], R157 ;  /* 0x0000009d98007986 */ /* 0x0001e4000c101906 */
.L_x_26007:
[----:B------:R-:W-:Y:S05]  /*4720*/  BSYNC.RECONVERGENT B0 ;  /* 0x0000000000007941 */ /* 0x000fea0003800200 */
.L_x_26006:
        /* <DEDUP_REMOVED lines=29> */
.L_x_26054:
        /* <DEDUP_REMOVED lines=13> */
.L_x_26056:
[----:B------:R-:W-:Y:S05]  /*49d0*/  BSYNC.RECONVERGENT B2 ;  /* 0x0000000000027941 */ /* 0x000fea0003800200 */
.L_x_26055:
        /* <DEDUP_REMOVED lines=61> */
.L_x_26053:
[----:B------:R-:W-:Y:S05]  /*4db0*/  BSYNC.RECONVERGENT B1 ;  /* 0x0000000000017941 */ /* 0x000fea0003800200 */
.L_x_26052:
[----:B------:R-:W0:Y:S01]  /*4dc0*/  LDC R151, c[0x0][0x408] ;  /* 0x00010200ff977b82 */ /* 0x000e220000000800 */
[----:B------:R-:W-:Y:S01]  /*4dd0*/  I2FP.F32.U32 R153, R152 ;  /* 0x0000009800997245 */ /* 0x000fe20000201000 */
[----:B------:R-:W-:Y:S01]  /*4de0*/  HFMA2 R152, -RZ, RZ, 0.1171875, 0 ;  /* 0x2f800000ff987431 */ /* 0x000fe200000001ff */
[----:B------:R-:W-:Y:S01]  /*4df0*/  ISETP.NE.AND P3, PT, R156, 0x1, PT ;  /* 0x000000019c00780c */ /* 0x000fe20003f65270 */
[----:B-----5:R-:W-:Y:S01]  /*4e00*/  FMUL.FTZ R128, R128, R0 ;  /* 0x0000000080807220 */ /* 0x020fe20000410000 */
[----:B------:R-:W-:Y:S01]  /*4e10*/  BSSY.RECONVERGENT B1, `(.L_x_26057) ;  /* 0x000005e000017945 */ /* 0x000fe20003800200 */
[----:B------:R-:W-:Y:S02]  /*4e20*/  IMAD.MOV.U32 R158, RZ, RZ, 0x2 ;  /* 0x00000002ff9e7424 */ /* 0x000fe400078e00ff */
        /* <DEDUP_REMOVED lines=17> */
.L_x_26059:
        /* <DEDUP_REMOVED lines=13> */
.L_x_26061:
[----:B------:R-:W-:Y:S05]  /*5010*/  BSYNC.RECONVERGENT B2 ;  /* 0x0000000000027941 */ /* 0x000fea0003800200 */
.L_x_26060:
        /* <DEDUP_REMOVED lines=54> */
[----:B------:R-:W-:Y:S01]  /*5380*/  IMAD.MOV.U32 R144, RZ, RZ, R162 ;  /* 0x000000ffff907224 */ /* 0x000fe200078e00a2 */
[----:B------:R-:W-:Y:S01]  /*5390*/  LOP3.LUT R140, R153, R160, R163, 0x96, !PT ;  /* 0x000000a0998c7212 */ /* 0x000fe200078e96a3 */
[----:B------:R-:W-:-:S04]  /*53a0*/  IMAD.WIDE.U32 R160, R139, -0x2daee0ad, RZ ;  /* 0xd2511f538ba07825 */ /* 0x000fc800078e00ff */
[----:B------:R-:W-:Y:S02]  /*53b0*/  VIADD R139, R3, 0x96a522ad ;  /* 0x96a522ad038b7836 */ /* 0x000fe40000000000 */
[----:B------:R-:W-:-:S03]  /*53c0*/  IMAD.MOV.U32 R150, RZ, RZ, R160 ;  /* 0x000000ffff967224 */ /* 0x000fc600078e00a0 */
[----:B------:R-:W-:Y:S01]  /*53d0*/  LOP3.LUT R139, R139, R158, R161, 0x96, !PT ;  /* 0x0000009e8b8b7212 */ /* 0x000fe200078e96a1 */
[----:B------:R-:W-:-:S07]  /*53e0*/  IMAD.MOV.U32 R158, RZ, RZ, RZ ;  /* 0x000000ffff9e7224 */ /* 0x000fce00078e00ff */
.L_x_26058:
[----:B------:R-:W-:Y:S05]  /*53f0*/  BSYNC.RECONVERGENT B1 ;  /* 0x0000000000017941 */ /* 0x000fea0003800200 */
.L_x_26057:
[----:B------:R-:W-:Y:S01]  /*5400*/  I2FP.F32.U32 R153, R146 ;  /* 0x0000009200997245 */ /* 0x000fe20000201000 */
[----:B------:R-:W-:Y:S01]  /*5410*/  FMUL.FTZ R156, R129, R0 ;  /* 0x00000000819c7220 */ /* 0x000fe20000410000 */
[----:B------:R-:W-:Y:S01]  /*5420*/  ISETP.NE.AND P4, PT, R158, 0x1, PT ;  /* 0x000000019e00780c */ /* 0x000fe20003f85270 */
[----:B------:R-:W-:Y:S02]  /*5430*/  BSSY.RECONVERGENT B1, `(.L_x_26062) ;  /* 0x000005d000017945 */ /* 0x000fe40003800200 */
[----:B------:R-:W-:Y:S01]  /*5440*/  FFMA.FTZ R146, R153, R152, 1.1641532182693481445e-10 ;  /* 0x2f00000099927423 */ /* 0x000fe20000010098 */
[----:B------:R-:W-:-:S04]  /*5450*/  FMUL.FTZ R156, R156, R151 ;  /* 0x000000979c9c7220 */ /* 0x000fc80000410000 */
[----:B------:R-:W-:Y:S01]  /*5460*/  FSETP.GTU.FTZ.AND P3, PT, R146, R149, PT ;  /* 0x000000959200720b */ /* 0x000fe20003f7c000 */
        /* <DEDUP_REMOVED lines=14> */
.L_x_26064:
        /* <DEDUP_REMOVED lines=13> */
.L_x_26066:
[----:B------:R-:W-:Y:S05]  /*5620*/  BSYNC.RECONVERGENT B2 ;  /* 0x0000000000027941 */ /* 0x000fea0003800200 */
.L_x_26065:
        /* <DEDUP_REMOVED lines=59> */
[----:B------:R-:W-:Y:S02]  /*59e0*/  LOP3.LUT R139, R139, R158, R161, 0x96, !PT ;  /* 0x0000009e8b8b7212 */ /* 0x000fe400078e96a1 */
[----:B------:R-:W-:-:S07]  /*59f0*/  MOV R150, R160 ;  /* 0x000000a000967202 */ /* 0x000fce0000000f00 */
.L_x_26063:
[----:B------:R-:W-:Y:S05]  /*5a00*/  BSYNC.RECONVERGENT B1 ;  /* 0x0000000000017941 */ /* 0x000fea0003800200 */
.L_x_26062:
[----:B------:R-:W-:Y:S01]  /*5a10*/  I2FP.F32.U32 R153, R146 ;  /* 0x0000009200997245 */ /* 0x000fe20000201000 */
[----:B------:R-:W-:Y:S01]  /*5a20*/  FMUL.FTZ R130, R130, R0 ;  /* 0x0000000082827220 */ /* 0x000fe20000410000 */
        /* <DEDUP_REMOVED lines=19> */
.L_x_26069:
        /* <DEDUP_REMOVED lines=13> */
.L_x_26071:
[----:B------:R-:W-:Y:S05]  /*5c30*/  BSYNC.RECONVERGENT B2 ;  /* 0x0000000000027941 */ /* 0x000fea0003800200 */
.L_x_26070:
        /* <DEDUP_REMOVED lines=57> */
[----:B------:R-:W-:Y:S02]  /*5fd0*/  VIADD R139, R3, 0x96a522ad ;  /* 0x96a522ad038b7836 */ /* 0x000fe40000000000 */
[----:B------:R-:W-:Y:S02]  /*5fe0*/  IMAD.MOV.U32 R153, RZ, RZ, R150 ;  /* 0x000000ffff997224 */ /* 0x000fe400078e0096 */
[----:B------:R-:W-:Y:S01]  /*5ff0*/  IMAD.MOV.U32 R150, RZ, RZ, R160 ;  /* 0x000000ffff967224 */ /* 0x000fe200078e00a0 */
[----:B------:R-:W-:-:S07]  /*6000*/  LOP3.LUT R139, R139, R158, R161, 0x96, !PT ;  /* 0x0000009e8b8b7212 */ /* 0x000fce00078e96a1 */
.L_x_26068:
[----:B------:R-:W-:Y:S05]  /*6010*/  BSYNC.RECONVERGENT B1 ;  /* 0x0000000000017941 */ /* 0x000fea0003800200 */
.L_x_26067:
[----:B------:R-:W-:-:S05]  /*6020*/  I2FP.F32.U32 R153, R153 ;  /* 0x0000009900997245 */ /* 0x000fca0000201000 */
[----:B------:R-:W-:-:S05]  /*6030*/  FFMA.FTZ R152, R153, R152, 1.1641532182693481445e-10 ;  /* 0x2f00000099987423 */ /* 0x000fca0000010098 */
[----:B------:R-:W-:Y:S01]  /*6040*/  FSETP.GTU.FTZ.AND P5, PT, R152, R149, PT ;  /* 0x000000959800720b */ /* 0x000fe20003fbc000 */
[----:B------:R-:W-:-:S04]  /*6050*/  FMUL.FTZ R152, R131, R0 ;  /* 0x0000000083987220 */ /* 0x000fc80000410000 */
[----:B------:R-:W-:-:S05]  /*6060*/  FMUL.FTZ R152, R152, R151 ;  /* 0x0000009798987220 */ /* 0x000fca0000410000 */
[----:B------:R-:W-:Y:S02]  /*6070*/  FSEL R152, R152, RZ, !P5 ;  /* 0x000000ff98987208 */ /* 0x000fe40006800000 */
[----:B------:R-:W-:-:S03]  /*6080*/  PLOP3.LUT P5, PT, P5, PT, PT, 0x8, 0x80 ;  /* 0x000000000080781c */ /* 0x000fc60002fae170 */
[----:B------:R-:W-:Y:S01]  /*6090*/  FFMA.FTZ R131, R152, R79, R103 ;  /* 0x0000004f98837223 */ /* 0x000fe20000010067 */
[----:B------:R-:W-:Y:S09]  /*60a0*/  BRA `(.L_x_26072) ;  /* 0x0000001800287947 */ /* 0x000ff20003800000 */
.L_x_26051:
        /* <DEDUP_REMOVED lines=16> */
.L_x_26075:
        /* <DEDUP_REMOVED lines=13> */
.L_x_26077:
[----:B------:R-:W-:Y:S05]  /*6280*/  BSYNC.RECONVERGENT B2 ;  /* 0x0000000000027941 */ /* 0x000fea0003800200 */
.L_x_26076:
        /* <DEDUP_REMOVED lines=61> */
.L_x_26074:
[----:B------:R-:W-:Y:S05]  /*6660*/  BSYNC.RECONVERGENT B1 ;  /* 0x0000000000017941 */ /* 0x000fea0003800200 */
.L_x_26073:
[----:B------:R-:W0:Y:S01]  /*6670*/  LDC R151, c[0x0][0x408] ;  /* 0x00010200ff977b82 */ /* 0x000e220000000800 */
[----:B------:R-:W-:Y:S01]  /*6680*/  I2FP.F32.U32 R153, R152 ;  /* 0x0000009800997245 */ /* 0x000fe20000201000 */
[----:B------:R-:W-:Y:S01]  /*6690*/  HFMA2 R152, -RZ, RZ, 0.1171875, 0 ;  /* 0x2f800000ff987431 */ /* 0x000fe200000001ff */
[----:B------:R-:W-:Y:S01]  /*66a0*/  ISETP.NE.AND P4, PT, R156, 0x1, PT ;  /* 0x000000019c00780c */ /* 0x000fe20003f85270 */
[----:B-----5:R-:W-:Y:S01]  /*66b0*/  FMUL.FTZ R128, R128, R0 ;  /* 0x0000000080807220 */ /* 0x020fe20000410000 */
[----:B------:R-:W-:Y:S02]  /*66c0*/  BSSY.RECONVERGENT B1, `(.L_x_26078) ;  /* 0x000005d000017945 */ /* 0x000fe40003800200 */
[----:B------:R-:W-:Y:S01]  /*66d0*/  FFMA.FTZ R146, R153, R152, 1.1641532182693481445e-10 ;  /* 0x2f00000099927423 */ /* 0x000fe20000010098 */
[----:B------:R-:W1:Y:S01]  /*66e0*/  LDC R149, c[0x0][0x404] ;  /* 0x00010100ff957b82 */ /* 0x000e620000000800 */
[----:B0-----:R-:W-:-:S03]  /*66f0*/  FMUL.FTZ R128, R128, R151 ;  /* 0x0000009780807220 */ /* 0x001fc60000410000 */
[----:B-1----:R-:W-:Y:S01]  /*6700*/  FSETP.GTU.FTZ.AND P3, PT, R146, R149, PT ;  /* 0x000000959200720b */ /* 0x002fe20003f7c000 */
[----:B------:R-:W-:-:S03]  /*6710*/  IMAD.MOV.U32 R146, RZ, RZ, 0x2 ;  /* 0x00000002ff927424 */ /* 0x000fc600078e00ff */
        /* <DEDUP_REMOVED lines=12> */
.L_x_26080:
        /* <DEDUP_REMOVED lines=13> */
.L_x_26082:
[----:B------:R-:W-:Y:S05]  /*68b0*/  BSYNC.RECONVERGENT B2 ;  /* 0x0000000000027941 */ /* 0x000fea0003800200 */
.L_x_26081:
        /* <DEDUP_REMOVED lines=61> */
.L_x_26079:
[----:B------:R-:W-:Y:S05]  /*6c90*/  BSYNC.RECONVERGENT B1 ;  /* 0x0000000000017941 */ /* 0x000fea0003800200 */
.L_x_26078:
[----:B------:R-:W-:Y:S01]  /*6ca0*/  I2FP.F32.U32 R159, R128 ;  /* 0x00000080009f7245 */ /* 0x000fe20000201000 */
[----:B------:R-:W-:Y:S01]  /*6cb0*/  BSSY.RECONVERGENT B1, `(.L_x_26083) ;  /* 0x000005e000017945 */ /* 0x000fe20003800200 */
[----:B------:R-:W-:Y:S01]  /*6cc0*/  ISETP.NE.AND P5, PT, R146, 0x1, PT ;  /* 0x000000019200780c */ /* 0x000fe20003fa5270 */
[----:B------:R-:W-:Y:S02]  /*6cd0*/  HFMA2 R158, -RZ, RZ, 0, 1.1920928955078125e-07 ;  /* 0x00000002ff9e7431 */ /* 0x000fe400000001ff */
[----:B------:R-:W-:-:S05]  /*6ce0*/  FFMA.FTZ R128, R159, R152, 1.1641532182693481445e-10 ;  /* 0x2f0000009f807423 */ /* 0x000fca0000010098 */
[----:B------:R-:W-:Y:S01]  /*6cf0*/  FSETP.GTU.FTZ.AND P4, PT, R128, R149, PT ;  /* 0x000000958000720b */ /* 0x000fe20003f9c000 */
[----:B------:R-:W-:-:S03]  /*6d00*/  FMUL.FTZ R128, R129, R0 ;  /* 0x0000000081807220 */ /* 0x000fc60000410000 */
[----:B------:R-:W-:Y:S01]  /*6d10*/  PLOP3.LUT P3, PT, P4, PT, PT, 0x8, 0x80 ;  /* 0x000000000080781c */ /* 0x000fe2000276e170 */
        /* <DEDUP_REMOVED lines=12> */
.L_x_26085:
        /* <DEDUP_REMOVED lines=13> */
.L_x_26087:
[----:B------:R-:W-:Y:S05]  /*6eb0*/  BSYNC.RECONVERGENT B2 ;  /* 0x0000000000027941 */ /* 0x000fea0003800200 */
.L_x_26086:
        /* <DEDUP_REMOVED lines=61> */
.L_x_26084:
[----:B------:R-:W-:Y:S05]  /*7290*/  BSYNC.RECONVERGENT B1 ;  /* 0x0000000000017941 */ /* 0x000fea0003800200 */
.L_x_26083:
[----:B------:R-:W-:Y:S01]  /*72a0*/  I2FP.F32.U32 R129, R128 ;  /* 0x0000008000817245 */ /* 0x000fe20000201000 */
[----:B------:R-:W-:Y:S01]  /*72b0*/  FMUL.FTZ R130, R130, R0 ;  /* 0x0000000082827220 */ /* 0x000fe20000410000 */
        /* <DEDUP_REMOVED lines=18> */
.L_x_26090:
        /* <DEDUP_REMOVED lines=13> */
.L_x_26092:
[----:B------:R-:W-:Y:S05]  /*74b0*/  BSYNC.RECONVERGENT B2 ;  /* 0x0000000000027941 */ /* 0x000fea0003800200 */
.L_x_26091:
        /* <DEDUP_REMOVED lines=61> */
.L_x_26089:
[----:B------:R-:W-:Y:S05]  /*7890*/  BSYNC.RECONVERGENT B1 ;  /* 0x0000000000017941 */ /* 0x000fea0003800200 */
.L_x_26088:
[----:B------:R-:W-:Y:S01]  /*78a0*/  I2FP.F32.U32 R129, R128 ;  /* 0x0000008000817245 */ /* 0x000fe20000201000 */
[----:B------:R-:W-:Y:S01]  /*78b0*/  FMUL.FTZ R128, R131, R0 ;  /* 0x0000000083807220 */ /* 0x000fe20000410000 */
[----:B------:R-:W-:-:S03]  /*78c0*/  FMUL.FTZ R130, R163, R78 ;  /* 0x0000004ea3827220 */ /* 0x000fc60000410000 */
[----:B------:R-:W-:Y:S01]  /*78d0*/  FFMA.FTZ R152, R129, R152, 1.1641532182693481445e-10 ;  /* 0x2f00000081987423 */ /* 0x000fe20000010098 */
[----:B------:R-:W-:Y:S01]  /*78e0*/  FMUL.FTZ R128, R128, R151 ;  /* 0x0000009780807220 */ /* 0x000fe20000410000 */
[----:B------:R-:W-:-:S03]  /*78f0*/  FMUL.FTZ R129, R156, R77 ;  /* 0x0000004d9c817220 */ /* 0x000fc60000410000 */
[----:B------:R-:W-:-:S04]  /*7900*/  FSETP.GTU.FTZ.AND P5, PT, R152, R149, PT ;  /* 0x000000959800720b */ /* 0x000fc80003fbc000 */
[----:B------:R-:W-:Y:S01]  /*7910*/  FSEL R152, R128, RZ, !P5 ;  /* 0x000000ff80987208 */ /* 0x000fe20006800000 */
[----:B------:R-:W-:Y:S01]  /*7920*/  FMUL.FTZ R128, R153, R76 ;  /* 0x0000004c99807220 */ /* 0x000fe20000410000 */
[----:B------:R-:W-:-:S03]  /*7930*/  PLOP3.LUT P5, PT, P5, PT, PT, 0x8, 0x80 ;  /* 0x000000000080781c */ /* 0x000fc60002fae170 */
[----:B------:R-:W-:-:S10]  /*7940*/  FMUL.FTZ R131, R152, R79 ;  /* 0x0000004f98837220 */ /* 0x000fd40000410000 */
.L_x_26072:
        /* <DEDUP_REMOVED lines=8> */
[----:B------:R-:W-:Y:S02]  /*79d0*/  IMAD.MOV.U32 R149, RZ, RZ, R150 ;  /* 0x000000ffff957224 */ /* 0x000fe400078e0096 */
[----:B0-----:R-:W-:-:S05]  /*79e0*/  IMAD.WIDE.U32 R152, R148, 0x10, R152 ;  /* 0x0000001094987825 */ /* 0x001fca00078e0098 */
[----:B------:R0:W-:Y:S01]  /*79f0*/  STG.E.128 desc[UR6][R152.64], R128 ;  /* 0x0000008098007986 */ /* 0x0001e2000c101d06 */
[C---:B-1----:R-:W-:Y:S01]  /*7a00*/  IMAD.WIDE.U32 R158, R148.reuse, 0x4, R158 ;  /* 0x00000004949e7825 */ /* 0x042fe200078e009e */
[----:B------:R-:W-:-:S04]  /*7a10*/  IADD3 R148, PT, PT, R148, 0x100, RZ ;  /* 0x0000010094947810 */ /* 0x000fc80007ffe0ff */
[----:B------:R0:W-:Y:S03]  /*7a20*/  STG.E desc[UR6][R158.64], R151 ;  /* 0x000000979e007986 */ /* 0x0001e6000c101906 */
.L_x_26050:
[----:B------:R-:W-:Y:S05]  /*7a30*/  BSYNC.RECONVERGENT B0 ;  /* 0x0000000000007941 */ /* 0x000fea0003800200 */
.L_x_26049:
[----:B------:R-:W-:Y:S01]  /*7a40*/  ISETP.GE.U32.AND P2, PT, R136, 0x300, PT ;  /* 0x000003008800780c */ /* 0x000fe20003f46070 */
[----:B------:R-:W-:Y:S03]  /*7a50*/  BSSY.RECONVERGENT B0, `(.L_x_26093) ;  /* 0x000032f000007945 */ /* 0x000fe60003800200 */
[----:B------:R-:W-:-:S09]  /*7a60*/  P2R R160, PR, RZ, 0x4 ;  /* 0x00000004ffa07803 */ /* 0x000fd20000000000 */
[----:B------:R-:W-:Y:S05]  /*7a70*/  @!P2 BRA `(.L_x_26094) ;  /* 0x0000003000b0a947 */ /* 0x000fea0003800000 */
[----:B------:R-:W-:Y:S01]  /*7a80*/  ISETP.NE.U32.AND P2, PT, RZ, UR8, PT ;  /* 0x00000008ff007c0c */ /* 0x000fe2000bf45070 */
[----:B------:R-:W1:Y:S03]  /*7a90*/  LDC.64 R104, c[0x0][0x390] ;  /* 0x0000e400ff687b82 */ /* 0x000e660000000a00 */
[----:B------:R-:W-:-:S13]  /*7aa0*/  ISETP.NE.AND.EX P2, PT, RZ, UR9, PT, P2 ;  /* 0x00000009ff007c0c */ /* 0x000fda000bf45320 */
[----:B------:R-:W0:Y:S01]  /*7ab0*/  @P2 LDC.64 R106, c[0x0][0x3a0] ;  /* 0x0000e800ff6a2b82 */ /* 0x000e220000000a00 */
[----:B-1----:R-:W-:-:S04]  /*7ac0*/  IMAD.WIDE.U32 R104, R148, 0x10, R104 ;  /* 0x0000001094687825 */ /* 0x002fc800078e0068 */
[----:B0-----:R-:W-:Y:S02]  /*7ad0*/  @P2 IMAD.WIDE.U32 R150, R148, 0x10, R106 ;  /* 0x0000001094962825 */ /* 0x001fe400078e006a */
[----:B------:R-:W5:Y:S04]  /*7ae0*/  LDG.E.128 R104, desc[UR6][R104.64] ;  /* 0x0000000668687981 */ /* 0x000f68000c1e1d00 */
        /* <DEDUP_REMOVED lines=18> */
.L_x_26098:
        /* <DEDUP_REMOVED lines=13> */
.L_x_26100:
[----:B------:R-:W-:Y:S05]  /*7ce0*/  BSYNC.RECONVERGENT B2 ;  /* 0x0000000000027941 */ /* 0x000fea0003800200 */
.L_x_26099:
        /* <DEDUP_REMOVED lines=61> */
.L_x_26097:
[----:B------:R-:W-:Y:S05]  /*80c0*/  BSYNC.RECONVERGENT B1 ;  /* 0x0000000000017941 */ /* 0x000fea0003800200 */
.L_x_26096:
        /* <DEDUP_REMOVED lines=10> */
[----:B-1----:R-:W-:Y:S02]  /*8170*/  FSETP.GTU.FTZ.AND P2, PT, R146, R149, PT ;  /* 0x000000959200720b */ /* 0x002fe40003f5c000 */
        /* <DEDUP_REMOVED lines=13> */
.L_x_26103:
        /* <DEDUP_REMOVED lines=13> */
.L_x_26105:
[----:B------:R-:W-:Y:S05]  /*8320*/  BSYNC.RECONVERGENT B2 ;  /* 0x0000000000027941 */ /* 0x000fea0003800200 */
.L_x_26104:
        /* <DEDUP_REMOVED lines=61> */
.L_x_26102:
[----:B------:R-:W-:Y:S05]  /*8700*/  BSYNC.RECONVERGENT B1 ;  /* 0x0000000000017941 */ /* 0x000fea0003800200 */
.L_x_26101:
        /* <DEDUP_REMOVED lines=21> */
.L_x_26108:
        /* <DEDUP_REMOVED lines=13> */
.L_x_26110:
[----:B------:R-:W-:Y:S05]  /*8930*/  BSYNC.RECONVERGENT B2 ;  /* 0x0000000000027941 */ /* 0x000fea0003800200 */
.L_x_26109:
        /* <DEDUP_REMOVED lines=55> */
[----:B------:R-:W-:-:S03]  /*8cb0*/  IMAD.MOV.U32 R144, RZ, RZ, R164 ;  /* 0x000000ffff907224 */ /* 0x000fc600078e00a4 */
[----:B------:R-:W-:Y:S01]  /*8cc0*/  LOP3.LUT R140, R153, R162, R165, 0x96, !PT ;  /* 0x000000a2998c7212 */ /* 0x000fe200078e96a5 */
[----:B------:R-:W-:Y:S01]  /*8cd0*/  IMAD.WIDE.U32 R162, R139, -0x2daee0ad, RZ ;  /* 0xd2511f538ba27825 */ /* 0x000fe200078e00ff */
[----:B------:R-:W-:-:S03]  /*8ce0*/  IADD3 R139, PT, PT, R3, -0x695add53, RZ ;  /* 0x96a522ad038b7810 */ /* 0x000fc60007ffe0ff */
[----:B------:R-:W-:Y:S01]  /*8cf0*/  IMAD.MOV.U32 R150, RZ, RZ, R162 ;  /* 0x000000ffff967224 */ /* 0x000fe200078e00a2 */
[----:B------:R-:W-:-:S07]  /*8d00*/  LOP3.LUT R139, R139, R158, R163, 0x96, !PT ;  /* 0x0000009e8b8b7212 */ /* 0x000fce00078e96a3 */
.L_x_26107:
[----:B------:R-:W-:Y:S05]  /*8d10*/  BSYNC.RECONVERGENT B1 ;  /* 0x0000000000017941 */ /* 0x000fea0003800200 */
.L_x_26106:
        /* <DEDUP_REMOVED lines=21> */
.L_x_26113:
        /* <DEDUP_REMOVED lines=13> */
.L_x_26115:
[----:B------:R-:W-:Y:S05]  /*8f40*/  BSYNC.RECONVERGENT B2 ;  /* 0x0000000000027941 */ /* 0x000fea0003800200 */
.L_x_26114:
        /* <DEDUP_REMOVED lines=57> */
[----:B------:R-:W-:Y:S02]  /*92e0*/  VIADD R139, R3, 0x96a522ad ;  /* 0x96a522ad038b7836 */ /* 0x000fe40000000000 */
[----:B------:R-:W-:Y:S01]  /*92f0*/  IMAD.MOV.U32 R153, RZ, RZ, R150 ;  /* 0x000000ffff997224 */ /* 0x000fe200078e0096 */
[----:B------:R-:W-:Y:S02]  /*9300*/  MOV R150, R162 ;  /* 0x000000a200967202 */ /* 0x000fe40000000f00 */
[----:B------:R-:W-:-:S07]  /*9310*/  LOP3.LUT R139, R139, R158, R163, 0x96, !PT ;  /* 0x0000009e8b8b7212 */ /* 0x000fce00078e96a3 */
.L_x_26112:
[----:B------:R-:W-:Y:S05]  /*9320*/  BSYNC.RECONVERGENT B1 ;  /* 0x0000000000017941 */ /* 0x000fea0003800200 */
.L_x_26111:
        /* <DEDUP_REMOVED lines=9> */
.L_x_26095:
[----:B------:R-:W-:Y:S01]  /*93c0*/  ISETP.NE.AND P2, PT, R146, 0x1, PT ;  /* 0x000000019200780c */ /* 0x000fe20003f45270 */
[----:B------:R-:W-:Y:S01]  /*93d0*/  BSSY.RECONVERGENT B1, `(.L_x_26117) ;  /* 0x000005a000017945 */ /* 0x000fe20003800200 */
[----:B------:R-:W-:Y:S02]  /*93e0*/  HFMA2 R156, -RZ, RZ, 0, 1.1920928955078125e-07 ;  /* 0x00000002ff9c7431 */ /* 0x000fe400000001ff */
[----:B------:R-:W-:Y:S01]  /*93f0*/  IMAD.MOV.U32 R152, RZ, RZ, R144 ;  /* 0x000000ffff987224 */ /* 0x000fe200078e0090 */
[----:B0-----:R-:W-:-:S08]  /*9400*/  MOV R150, R149 ;  /* 0x0000009500967202 */ /* 0x001fd00000000f00 */
        /* <DEDUP_REMOVED lines=11> */
.L_x_26119:
        /* <DEDUP_REMOVED lines=13> */
.L_x_26121:
[----:B------:R-:W-:Y:S05]  /*9590*/  BSYNC.RECONVERGENT B2 ;  /* 0x0000000000027941 */ /* 0x000fea0003800200 */
.L_x_26120:
        /* <DEDUP_REMOVED lines=61> */
.L_x_26118:
[----:B------:R-:W-:Y:S05]  /*9970*/  BSYNC.RECONVERGENT B1 ;  /* 0x0000000000017941 */ /* 0x000fea0003800200 */
.L_x_26117:
        /* <DEDUP_REMOVED lines=10> */
[----:B-1----:R-:W-:-:S04]  /*9a20*/  FSETP.GTU.FTZ.AND P3, PT, R146, R149, PT ;  /* 0x000000959200720b */ /* 0x002fc80003f7c000 */
        /* <DEDUP_REMOVED lines=12> */
.L_x_26124:
        /* <DEDUP_REMOVED lines=13> */
.L_x_26126:
[----:B------:R-:W-:Y:S05]  /*9bc0*/  BSYNC.RECONVERGENT B2 ;  /* 0x0000000000027941 */ /* 0x000fea0003800200 */
.L_x_26125:
[----:B------:R-:W-:Y:S01]  /*9bd0*/  LOP3.LUT R164, R145, R159, R3, 0x96, !PT ;  /* 0x0000009f91a47212 */ /* 0x000fe200078e9603 */
[----:B------:R-:W-:Y:S01]  /*9be0*/  IMAD.WIDE.U32 R162, R155, -0x326172a9, RZ ;  /* 0xcd9e8d579ba27825 */ /* 0x000fe200078e00ff */
[----:B------:R-:W-:Y:S02]  /*9bf0*/  IADD3 R139, PT, PT, R2, -0x61c88647, RZ ;  /* 0x9e3779b9028b7810 */ /* 0x000fe40007ffe0ff */
[----:B------:R-:W-:Y:S01]  /*9c00*/  IADD3 R161, PT, PT, R3, -0x126145ec, RZ ;  /* 0xed9eba1403a17810 */ /* 0x000fe20007ffe0ff */
        /* <DEDUP_REMOVED lines=53> */
[----:B------:R-:W-:Y:S01]  /*9f60*/  VIADD R139, R3, 0x96a522ad ;  /* 0x96a522ad038b7836 */ /* 0x000fe20000000000 */
[----:B------:R-:W-:-:S04]  /*9f70*/  MOV R150, R162 ;  /* 0x000000a200967202 */ /* 0x000fc80000000f00 */
[----:B------:R-:W-:Y:S01]  /*9f80*/  LOP3.LUT R139, R139, R158, R163, 0x96, !PT ;  /* 0x0000009e8b8b7212 */ /* 0x000fe200078e96a3 */
[----:B------:R-:W-:-:S07]  /*9f90*/  IMAD.MOV.U32 R158, RZ, RZ, RZ ;  /* 0x000000ffff9e7224 */ /* 0x000fce00078e00ff */
.L_x_26123:
[----:B------:R-:W-:Y:S05]  /*9fa0*/  BSYNC.RECONVERGENT B1 ;  /* 0x0000000000017941 */ /* 0x000fea0003800200 */
.L_x_26122:
[----:B------:R-:W-:Y:S01]  /*9fb0*/  I2FP.F32.U32 R159, R104 ;  /* 0x00000068009f7245 */ /* 0x000fe20000201000 */
[----:B------:R-:W-:Y:S01]  /*9fc0*/  FMUL.FTZ R146, R105, R0 ;  /* 0x0000000069927220 */ /* 0x000fe20000410000 */
[----:B------:R-:W-:Y:S01]  /*9fd0*/  ISETP.NE.AND P4, PT, R158, 0x1, PT ;  /* 0x000000019e00780c */ /* 0x000fe20003f85270 */
[----:B------:R-:W-:Y:S02]  /*9fe0*/  BSSY.RECONVERGENT B1, `(.L_x_26127) ;  /* 0x000005c000017945 */ /* 0x000fe40003800200 */
[----:B------:R-:W-:Y:S01]  /*9ff0*/  FFMA.FTZ R104, R159, R152, 1.1641532182693481445e-10 ;  /* 0x2f0000009f687423 */ /* 0x000fe20000010098 */
[----:B------:R-:W-:Y:S01]  /*a000*/  FMUL.FTZ R146, R146, R151 ;  /* 0x0000009792927220 */ /* 0x000fe20000410000 */
[----:B------:R-:W-:-:S03]  /*a010*/  HFMA2 R159, -RZ, RZ, 0, 1.1920928955078125e-07 ;  /* 0x00000002ff9f7431 */ /* 0x000fc600000001ff */
        /* <DEDUP_REMOVED lines=13> */
.L_x_26129:
        /* <DEDUP_REMOVED lines=13> */
.L_x_26131:
[----:B------:R-:W-:Y:S05]  /*a1c0*/  BSYNC.RECONVERGENT B2 ;  /* 0x0000000000027941 */ /* 0x000fea0003800200 */
.L_x_26130:
        /* <DEDUP_REMOVED lines=58> */
[----:B------:R-:W-:Y:S01]  /*a570*/  HFMA2 R159, -RZ, RZ, 0, 0 ;  /* 0x00000000ff9f7431 */ /* 0x000fe200000001ff */
[----:B------:R-:W-:Y:S01]  /*a580*/  MOV R104, R150 ;  /* 0x0000009600687202 */ /* 0x000fe20000000f00 */
[----:B------:R-:W-:-:S07]  /*a590*/  IMAD.MOV.U32 R150, RZ, RZ, R158 ;  /* 0x000000ffff967224 */ /* 0x000fce00078e009e */
.L_x_26128:
[----:B------:R-:W-:Y:S05]  /*a5a0*/  BSYNC.RECONVERGENT B1 ;  /* 0x0000000000017941 */ /* 0x000fea0003800200 */
.L_x_26127:
        /* <DEDUP_REMOVED lines=20> */
.L_x_26134:
        /* <DEDUP_REMOVED lines=13> */
.L_x_26136:
[----:B------:R-:W-:Y:S05]  /*a7c0*/  BSYNC.RECONVERGENT B2 ;  /* 0x0000000000027941 */ /* 0x000fea0003800200 */
.L_x_26135:
        /* <DEDUP_REMOVED lines=60> */
[----:B------:R-:W-:-:S07]  /*ab90*/  MOV R150, R158 ;  /* 0x0000009e00967202 */ /* 0x000fce0000000f00 */
.L_x_26133:
[----:B------:R-:W-:Y:S05]  /*aba0*/  BSYNC.RECONVERGENT B1 ;  /* 0x0000000000017941 */ /* 0x000fea0003800200 */
.L_x_26132:
        /* <DEDUP_REMOVED lines=11> */
.L_x_26116:
        /* <DEDUP_REMOVED lines=14> */
.L_x_26094:
[----:B------:R-:W-:Y:S05]  /*ad40*/  BSYNC.RECONVERGENT B0 ;  /* 0x0000000000007941 */ /* 0x000fea0003800200 */
.L_x_26093:
        /* <DEDUP_REMOVED lines=9> */
[----:B0-2---:R-:W-:Y:S02]  /*ade0*/  @P2 IMAD.WIDE.U32 R150, R148, 0x10, R110 ;  /* 0x0000001094962825 */ /* 0x005fe400078e006e */
[----:B------:R-:W5:Y:S04]  /*adf0*/  LDG.E.128 R108, desc[UR6][R108.64] ;  /* 0x000000066c6c7981 */ /* 0x000f68000c1e1d00 */
[----:B------:R0:W5:Y:S01]  /*ae00*/  @P2 LDG.E.128 R100, desc[UR6][R150.64] ;  /* 0x0000000696642981 */ /* 0x000162000c1e1d00 */
[----:B------:R-:W-:Y:S05]  /*ae10*/  @!P2 BRA `(.L_x_26139) ;  /* 0x00000018002ca947 */ /* 0x000fea0003800000 */
        /* <DEDUP_REMOVED lines=16> */
.L_x_26142:
        /* <DEDUP_REMOVED lines=13> */
.L_x_26144:
[----:B------:R-:W-:Y:S05]  /*aff0*/  BSYNC.RECONVERGENT B2 ;  /* 0x0000000000027941 */ /* 0x000fea0003800200 */
.L_x_26143:
        /* <DEDUP_REMOVED lines=61> */
.L_x_26141:
[----:B------:R-:W-:Y:S05]  /*b3d0*/  BSYNC.RECONVERGENT B1 ;  /* 0x0000000000017941 */ /* 0x000fea0003800200 */
.L_x_26140:
[----:B------:R-:W0:Y:S01]  /*b3e0*/  LDC R151, c[0x0][0x408] ;  /* 0x00010200ff977b82 */ /* 0x000e220000000800 */
[----:B------:R-:W-:Y:S01]  /*b3f0*/  I2FP.F32.U32 R153, R152 ;  /* 0x0000009800997245 */ /* 0x000fe20000201000 */
[----:B------:R-:W-:Y:S01]  /*b400*/  IMAD.MOV.U32 R152, RZ, RZ, 0x2f800000 ;  /* 0x2f800000ff987424 */ /* 0x000fe200078e00ff */
[----:B------:R-:W-:Y:S01]  /*b410*/  ISETP.NE.AND P3, PT, R156, 0x1, PT ;  /* 0x000000019c00780c */ /* 0x000fe20003f65270 */
[----:B-----5:R-:W-:Y:S01]  /*b420*/  FMUL.FTZ R108, R108, R0 ;  /* 0x000000006c6c7220 */ /* 0x020fe20000410000 */
[----:B------:R-:W-:Y:S01]  /*b430*/  BSSY.RECONVERGENT B1, `(.L_x_26145) ;  /* 0x000005e000017945 */ /* 0x000fe20003800200 */
[----:B------:R-:W-:Y:S01]  /*b440*/  FFMA.FTZ R146, R153, R152, 1.1641532182693481445e-10 ;  /* 0x2f00000099927423 */ /* 0x000fe20000010098 */
[----:B------:R-:W-:Y:S01]  /*b450*/  HFMA2 R158, -RZ, RZ, 0, 1.1920928955078125e-07 ;  /* 0x00000002ff9e7431 */ /* 0x000fe200000001ff */
[----:B------:R-:W1:Y:S01]  /*b460*/  LDC R149, c[0x0][0x404] ;  /* 0x00010100ff957b82 */ /* 0x000e620000000800 */
[----:B0-----:R-:W-:Y:S02]  /*b470*/  FMUL.FTZ R108, R108, R151 ;  /* 0x000000976c6c7220 */ /* 0x001fe40000410000 */
        /* <DEDUP_REMOVED lines=14> */
.L_x_26147:
        /* <DEDUP_REMOVED lines=13> */
.L_x_26149:
[----:B------:R-:W-:Y:S05]  /*b630*/  BSYNC.RECONVERGENT B2 ;  /* 0x0000000000027941 */ /* 0x000fea0003800200 */
.L_x_26148:
        /* <DEDUP_REMOVED lines=61> */
.L_x_26146:
[----:B------:R-:W-:Y:S05]  /*ba10*/  BSYNC.RECONVERGENT B1 ;  /* 0x0000000000017941 */ /* 0x000fea0003800200 */
.L_x_26145:
[----:B------:R-:W-:Y:S01]  /*ba20*/  I2FP.F32.U32 R153, R146 ;  /* 0x0000009200997245 */ /* 0x000fe20000201000 */
[----:B------:R-:W-:Y:S01]  /*ba30*/  FMUL.FTZ R156, R109, R0 ;  /* 0x000000006d9c7220 */ /* 0x000fe20000410000 */
        /* <DEDUP_REMOVED lines=19> */
.L_x_26152:
        /* <DEDUP_REMOVED lines=13> */
.L_x_26154:
[----:B------:R-:W-:Y:S05]  /*bc40*/  BSYNC.RECONVERGENT B2 ;  /* 0x0000000000027941 */ /* 0x000fea0003800200 */
.L_x_26153:
        /* <DEDUP_REMOVED lines=60> */
[----:B------:R-:W-:-:S07]  /*c010*/  LOP3.LUT R139, R139, R158, R163, 0x96, !PT ;  /* 0x0000009e8b8b7212 */ /* 0x000fce00078e96a3 */
.L_x_26151:
[----:B------:R-:W-:Y:S05]  /*c020*/  BSYNC.RECONVERGENT B1 ;  /* 0x0000000000017941 */ /* 0x000fea0003800200 */
.L_x_26150:
[----:B------:R-:W-:Y:S01]  /*c030*/  I2FP.F32.U32 R153, R146 ;  /* 0x0000009200997245 */ /* 0x000fe20000201000 */
[----:B------:R-:W-:Y:S01]  /*c040*/  FMUL.FTZ R146, R110, R0 ;  /* 0x000000006e927220 */ /* 0x000fe20000410000 */
[----:B------:R-:W-:Y:S01]  /*c050*/  ISETP.NE.AND P5, PT, R156, 0x1, PT ;  /* 0x000000019c00780c */ /* 0x000fe20003fa5270 */
[----:B------:R-:W-:Y:S02]  /*c060*/  BSSY.RECONVERGENT B1, `(.L_x_26155) ;  /* 0x000005d000017945 */ /* 0x000fe40003800200 */
[----:B------:R-:W-:Y:S01]  /*c070*/  FFMA.FTZ R110, R153, R152, 1.1641532182693481445e-10 ;  /* 0x2f000000996e7423 */ /* 0x000fe20000010098 */
[----:B------:R-:W-:-:S04]  /*c080*/  FMUL.FTZ R146, R146, R151 ;  /* 0x0000009792927220 */ /* 0x000fc80000410000 */
[----:B------:R-:W-:-:S04]  /*c090*/  FSETP.GTU.FTZ.AND P4, PT, R110, R149, PT ;  /* 0x000000956e00720b */ /* 0x000fc80003f9c000 */
        /* <DEDUP_REMOVED lines=14> */
.L_x_26157:
        /* <DEDUP_REMOVED lines=13> */
.L_x_26159:
[----:B------:R-:W-:Y:S05]  /*c250*/  BSYNC.RECONVERGENT B2 ;  /* 0x0000000000027941 */ /* 0x000fea0003800200 */
.L_x_26158:
        /* <DEDUP_REMOVED lines=57> */
[----:B------:R-:W-:Y:S02]  /*c5f0*/  IADD3 R139, PT, PT, R3, -0x695add53, RZ ;  /* 0x96a522ad038b7810 */ /* 0x000fe40007ffe0ff */
[----:B------:R-:W-:Y:S01]  /*c600*/  MOV R153, R150 ;  /* 0x0000009600997202 */ /* 0x000fe20000000f00 */
[----:B------:R-:W-:Y:S01]  /*c610*/  IMAD.MOV.U32 R150, RZ, RZ, R162 ;  /* 0x000000ffff967224 */ /* 0x000fe200078e00a2 */
[----:B------:R-:W-:-:S07]  /*c620*/  LOP3.LUT R139, R139, R158, R163, 0x96, !PT ;  /* 0x0000009e8b8b7212 */ /* 0x000fce00078e96a3 */
.L_x_26156:
[----:B------:R-:W-:Y:S05]  /*c630*/  BSYNC.RECONVERGENT B1 ;  /* 0x0000000000017941 */ /* 0x000fea0003800200 */
.L_x_26155:
        /* <DEDUP_REMOVED lines=9> */
.L_x_26139:
        /* <DEDUP_REMOVED lines=16> */
.L_x_26163:
        /* <DEDUP_REMOVED lines=13> */
.L_x_26165:
[----:B------:R-:W-:Y:S05]  /*c8a0*/  BSYNC.RECONVERGENT B2 ;  /* 0x0000000000027941 */ /* 0x000fea0003800200 */
.L_x_26164:
        /* <DEDUP_REMOVED lines=61> */
.L_x_26162:
[----:B------:R-:W-:Y:S05]  /*cc80*/  BSYNC.RECONVERGENT B1 ;  /* 0x0000000000017941 */ /* 0x000fea0003800200 */
.L_x_26161:
        /* <DEDUP_REMOVED lines=10> */
[----:B-1----:R-:W-:-:S04]  /*cd30*/  FSETP.GTU.FTZ.AND P2, PT, R146, R149, PT ;  /* 0x000000959200720b */ /* 0x002fc80003f5c000 */
        /* <DEDUP_REMOVED lines=12> */
.L_x_26168:
        /* <DEDUP_REMOVED lines=13> */
.L_x_26170:
[----:B------:R-:W-:Y:S05]  /*ced0*/  BSYNC.RECONVERGENT B2 ;  /* 0x0000000000027941 */ /* 0x000fea0003800200 */
.L_x_26169:
        /* <DEDUP_REMOVED lines=60> */
[----:B------:R-:W-:-:S07]  /*d2a0*/  HFMA2 R158, -RZ, RZ, 0, 0 ;  /* 0x00000000ff9e7431 */ /* 0x000fce00000001ff */
.L_x_26167:
[----:B------:R-:W-:Y:S05]  /*d2b0*/  BSYNC.RECONVERGENT B1 ;  /* 0x0000000000017941 */ /* 0x000fea0003800200 */
.L_x_26166:
[----:B------:R-:W-:Y:S01]  /*d2c0*/  I2FP.F32.U32 R159, R108 ;  /* 0x0000006c009f7245 */ /* 0x000fe20000201000 */
[----:B------:R-:W-:Y:S01]  /*d2d0*/  FMUL.FTZ R146, R109, R0 ;  /* 0x000000006d927220 */ /* 0x000fe20000410000 */
[----:B------:R-:W-:Y:S01]  /*d2e0*/  ISETP.NE.AND P4, PT, R158, 0x1, PT ;  /* 0x000000019e00780c */ /* 0x000fe20003f85270 */
[----:B------:R-:W-:Y:S02]  /*d2f0*/  BSSY.RECONVERGENT B1, `(.L_x_26171) ;  /* 0x000005c000017945 */ /* 0x000fe40003800200 */
[----:B------:R-:W-:Y:S01]  /*d300*/  FFMA.FTZ R108, R159, R152, 1.1641532182693481445e-10 ;  /* 0x2f0000009f6c7423 */ /* 0x000fe20000010098 */
[----:B------:R-:W-:Y:S01]  /*d310*/  FMUL.FTZ R146, R146, R151 ;  /* 0x0000009792927220 */ /* 0x000fe20000410000 */
[----:B------:R-:W-:-:S03]  /*d320*/  IMAD.MOV.U32 R159, RZ, RZ, 0x2 ;  /* 0x00000002ff9f7424 */ /* 0x000fc600078e00ff */
        /* <DEDUP_REMOVED lines=13> */
.L_x_26173:
        /* <DEDUP_REMOVED lines=13> */
.L_x_26175:
[----:B------:R-:W-:Y:S05]  /*d4d0*/  BSYNC.RECONVERGENT B2 ;  /* 0x0000000000027941 */ /* 0x000fea0003800200 */
.L_x_26174:
        /* <DEDUP_REMOVED lines=61> */
.L_x_26172:
[----:B------:R-:W-:Y:S05]  /*d8b0*/  BSYNC.RECONVERGENT B1 ;  /* 0x0000000000017941 */ /* 0x000fea0003800200 */
.L_x_26171:
        /* <DEDUP_REMOVED lines=20> */
.L_x_26178:
        /* <DEDUP_REMOVED lines=13> */
.L_x_26180:
[----:B------:R-:W-:Y:S05]  /*dad0*/  BSYNC.RECONVERGENT B2 ;  /* 0x0000000000027941 */ /* 0x000fea0003800200 */
.L_x_26179:
        /* <DEDUP_REMOVED lines=61> */
.L_x_26177:
[----:B------:R-:W-:Y:S05]  /*deb0*/  BSYNC.RECONVERGENT B1 ;  /* 0x0000000000017941 */ /* 0x000fea0003800200 */
.L_x_26176:
        /* <DEDUP_REMOVED lines=11> */
.L_x_26160:
        /* <DEDUP_REMOVED lines=14> */
.L_x_26138:
[----:B------:R-:W-:Y:S05]  /*e050*/  BSYNC.RECONVERGENT B0 ;  /* 0x0000000000007941 */ /* 0x000fea0003800200 */
.L_x_26137:
        /* <DEDUP_REMOVED lines=9> */
[----:B0-23--:R-:W-:Y:S02]  /*e0f0*/  @P2 IMAD.WIDE.U32 R150, R148, 0x10, R114 ;  /* 0x0000001094962825 */ /* 0x00dfe400078e0072 */
[----:B------:R-:W5:Y:S04]  /*e100*/  LDG.E.128 R112, desc[UR6][R112.64] ;  /* 0x0000000670707981 */ /* 0x000f68000c1e1d00 */
[----:B------:R0:W5:Y:S01]  /*e110*/  @P2 LDG.E.128 R100, desc[UR6][R150.64] ;  /* 0x0000000696642981 */ /* 0x000162000c1e1d00 */
[----:B------:R-:W-:Y:S05]  /*e120*/  @!P2 BRA `(.L_x_26183) ;  /* 0x00000018002ca947 */ /* 0x000fea0003800000 */
        /* <DEDUP_REMOVED lines=16> */
.L_x_26186:
        /* <DEDUP_REMOVED lines=13> */
.L_x_26188:
[----:B------:R-:W-:Y:S05]  /*e300*/  BSYNC.RECONVERGENT B2 ;  /* 0x0000000000027941 */ /* 0x000fea0003800200 */
.L_x_26187:
        /* <DEDUP_REMOVED lines=61> */
.L_x_26185:
[----:B------:R-:W-:Y:S05]  /*e6e0*/  BSYNC.RECONVERGENT B1 ;  /* 0x0000000000017941 */ /* 0x000fea0003800200 */
.L_x_26184:
        /* <DEDUP_REMOVED lines=24> */
.L_x_26191:
        /* <DEDUP_REMOVED lines=13> */
.L_x_26193:
[----:B------:R-:W-:Y:S05]  /*e940*/  BSYNC.RECONVERGENT B2 ;  /* 0x0000000000027941 */ /* 0x000fea0003800200 */
.L_x_26192:
        /* <DEDUP_REMOVED lines=61> */
.L_x_26190:
[----:B------:R-:W-:Y:S05]  /*ed20*/  BSYNC.RECONVERGENT B1 ;  /* 0x0000000000017941 */ /* 0x000fea0003800200 */
.L_x_26189:
        /* <DEDUP_REMOVED lines=21> */
.L_x_26196:
        /* <DEDUP_REMOVED lines=13> */
.L_x_26198:
[----:B------:R-:W-:Y:S05]  /*ef50*/  BSYNC.RECONVERGENT B2 ;  /* 0x0000000000027941 */ /* 0x000fea0003800200 */
.L_x_26197:
        /* <DEDUP_REMOVED lines=61> */
.L_x_26195:
[----:B------:R-:W-:Y:S05]  /*f330*/  BSYNC.RECONVERGENT B1 ;  /* 0x0000000000017941 */ /* 0x000fea0003800200 */
.L_x_26194:
        /* <DEDUP_REMOVED lines=21> */
.L_x_26201:
        /* <DEDUP_REMOVED lines=13> */
.L_x_26203:
[----:B------:R-:W-:Y:S05]  /*f560*/  BSYNC.RECONVERGENT B2 ;  /* 0x0000000000027941 */ /* 0x000fea0003800200 */
.L_x_26202:
        /* <DEDUP_REMOVED lines=61> */
.L_x_26200:
[----:B------:R-:W-:Y:S05]  /*f940*/  BSYNC.RECONVERGENT B1 ;  /* 0x0000000000017941 */ /* 0x000fea0003800200 */
.L_x_26199:
        /* <DEDUP_REMOVED lines=9> */
.L_x_26183:
        /* <DEDUP_REMOVED lines=16> */
.L_x_26207:
        /* <DEDUP_REMOVED lines=13> */
.L_x_26209:
[----:B------:R-:W-:Y:S05]  /*fbb0*/  BSYNC.RECONVERGENT B2 ;  /* 0x0000000000027941 */ /* 0x000fea0003800200 */
.L_x_26208:
        /* <DEDUP_REMOVED lines=61> */
.L_x_26206:
[----:B------:R-:W-:Y:S05]  /*ff90*/  BSYNC.RECONVERGENT B1 ;  /* 0x0000000000017941 */ /* 0x000fea0003800200 */
.L_x_26205:
        /* <DEDUP_REMOVED lines=23> */
.L_x_26212:
        /* <DEDUP_REMOVED lines=13> */
.L_x_26214:
[----:B------:R-:W-:Y:S05]  /*101e0*/  BSYNC.RECONVERGENT B2 ;  /* 0x0000000000027941 */ /* 0x000fea0003800200 */
.L_x_26213:
        /* <DEDUP_REMOVED lines=61> */
.L_x_26211:
[----:B------:R-:W-:Y:S05]  /*105c0*/  BSYNC.RECONVERGENT B1 ;  /* 0x0000000000017941 */ /* 0x000fea0003800200 */
.L_x_26210:
        /* <DEDUP_REMOVED lines=20> */
.L_x_26217:
        /* <DEDUP_REMOVED lines=13> */
.L_x_26219:
[----:B------:R-:W-:Y:S05]  /*107e0*/  BSYNC.RECONVERGENT B2 ;  /* 0x0000000000027941 */ /* 0x000fea0003800200 */
.L_x_26218:
        /* <DEDUP_REMOVED lines=61> */
.L_x_26216:
[----:B------:R-:W-:Y:S05]  /*10bc0*/  BSYNC.RECONVERGENT B1 ;  /* 0x0000000000017941 */ /* 0x000fea0003800200 */
.L_x_26215:
        /* <DEDUP_REMOVED lines=20> */
.L_x_26222:
        /* <DEDUP_REMOVED lines=13> */
.L_x_26224:
[----:B------:R-:W-:Y:S05]  /*10de0*/  BSYNC.RECONVERGENT B2 ;  /* 0x0000000000027941 */ /* 0x000fea0003800200 */
.L_x_26223:
        /* <DEDUP_REMOVED lines=61> */
.L_x_26221:
[----:B------:R-:W-:Y:S05]  /*111c0*/  BSYNC.RECONVERGENT B1 ;  /* 0x0000000000017941 */ /* 0x000fea0003800200 */
.L_x_26220:
        /* <DEDUP_REMOVED lines=11> */
.L_x_26204:
        /* <DEDUP_REMOVED lines=14> */
.L_x_26182:
[----:B------:R-:W-:Y:S05]  /*11360*/  BSYNC.RECONVERGENT B0 ;  /* 0x0000000000007941 */ /* 0x000fea0003800200 */
.L_x_26181:
        /* <DEDUP_REMOVED lines=9> */
[----:B0-234-:R-:W-:Y:S02]  /*11400*/  @P2 IMAD.WIDE.U32 R150, R148, 0x10, R118 ;  /* 0x0000001094962825 */ /* 0x01dfe400078e0076 */
        /* <DEDUP_REMOVED lines=19> */
.L_x_26230:
        /* <DEDUP_REMOVED lines=13> */
.L_x_26232:
[----:B------:R-:W-:Y:S05]  /*11610*/  BSYNC.RECONVERGENT B2 ;  /* 0x0000000000027941 */ /* 0x000fea0003800200 */
.L_x_26231:
        /* <DEDUP_REMOVED lines=61> */
.L_x_26229:
[----:B------:R-:W-:Y:S05]  /*119f0*/  BSYNC.RECONVERGENT B1 ;  /* 0x0000000000017941 */ /* 0x000fea0003800200 */
.L_x_26228:
        /* <DEDUP_REMOVED lines=10> */
[----:B-1----:R-:W-:-:S04]  /*11aa0*/  FSETP.GTU.FTZ.AND P2, PT, R116, R151, PT ;  /* 0x000000977400720b */ /* 0x002fc80003f5c000 */
        /* <DEDUP_REMOVED lines=13> */
.L_x_26235:
        /* <DEDUP_REMOVED lines=13> */
.L_x_26237:
[----:B------:R-:W-:Y:S05]  /*11c50*/  BSYNC.RECONVERGENT B2 ;  /* 0x0000000000027941 */ /* 0x000fea0003800200 */
.L_x_26236:
        /* <DEDUP_REMOVED lines=61> */
.L_x_26234:
[----:B------:R-:W-:Y:S05]  /*12030*/  BSYNC.RECONVERGENT B1 ;  /* 0x0000000000017941 */ /* 0x000fea0003800200 */
.L_x_26233:
        /* <DEDUP_REMOVED lines=21> */
.L_x_26240:
        /* <DEDUP_REMOVED lines=13> */
.L_x_26242:
[----:B------:R-:W-:Y:S05]  /*12260*/  BSYNC.RECONVERGENT B2 ;  /* 0x0000000000027941 */ /* 0x000fea0003800200 */
.L_x_26241:
        /* <DEDUP_REMOVED lines=61> */
.L_x_26239:
[----:B------:R-:W-:Y:S05]  /*12640*/  BSYNC.RECONVERGENT B1 ;  /* 0x0000000000017941 */ /* 0x000fea0003800200 */
.L_x_26238:
        /* <DEDUP_REMOVED lines=21> */
.L_x_26245:
        /* <DEDUP_REMOVED lines=13> */
.L_x_26247:
[----:B------:R-:W-:Y:S05]  /*12870*/  BSYNC.RECONVERGENT B2 ;  /* 0x0000000000027941 */ /* 0x000fea0003800200 */
.L_x_26246:
        /* <DEDUP_REMOVED lines=61> */
.L_x_26244:
[----:B------:R-:W-:Y:S05]  /*12c50*/  BSYNC.RECONVERGENT B1 ;  /* 0x0000000000017941 */ /* 0x000fea0003800200 */
.L_x_26243:
        /* <DEDUP_REMOVED lines=9> */
.L_x_26227:
        /* <DEDUP_REMOVED lines=16> */
.L_x_26251:
        /* <DEDUP_REMOVED lines=13> */
.L_x_26253:
[----:B------:R-:W-:Y:S05]  /*12ec0*/  BSYNC.RECONVERGENT B2 ;  /* 0x0000000000027941 */ /* 0x000fea0003800200 */
.L_x_26252:
        /* <DEDUP_REMOVED lines=61> */
.L_x_26250:
[----:B------:R-:W-:Y:S05]  /*132a0*/  BSYNC.RECONVERGENT B1 ;  /* 0x0000000000017941 */ /* 0x000fea0003800200 */
.L_x_26249:
        /* <DEDUP_REMOVED lines=23> */
.L_x_26256:
        /* <DEDUP_REMOVED lines=13> */
.L_x_26258:
[----:B------:R-:W-:Y:S05]  /*134f0*/  BSYNC.RECONVERGENT B2 ;  /* 0x0000000000027941 */ /* 0x000fea0003800200 */
.L_x_26257:
        /* <DEDUP_REMOVED lines=61> */
.L_x_26255:
[----:B------:R-:W-:Y:S05]  /*138d0*/  BSYNC.RECONVERGENT B1 ;  /* 0x0000000000017941 */ /* 0x000fea0003800200 */
.L_x_26254:
        /* <DEDUP_REMOVED lines=20> */
.L_x_26261:
        /* <DEDUP_REMOVED lines=13> */
.L_x_26263:
[----:B------:R-:W-:Y:S05]  /*13af0*/  BSYNC.RECONVERGENT B2 ;  /* 0x0000000000027941 */ /* 0x000fea0003800200 */
.L_x_26262:
        /* <DEDUP_REMOVED lines=61> */
.L_x_26260:
[----:B------:R-:W-:Y:S05]  /*13ed0*/  BSYNC.RECONVERGENT B1 ;  /* 0x0000000000017941 */ /* 0x000fea0003800200 */
.L_x_26259:
        /* <DEDUP_REMOVED lines=20> */
.L_x_26266:
        /* <DEDUP_REMOVED lines=13> */
.L_x_26268:
[----:B------:R-:W-:Y:S05]  /*140f0*/  BSYNC.RECONVERGENT B2 ;  /* 0x0000000000027941 */ /* 0x000fea0003800200 */
.L_x_26267:
        /* <DEDUP_REMOVED lines=61> */
.L_x_26265:
[----:B------:R-:W-:Y:S05]  /*144d0*/  BSYNC.RECONVERGENT B1 ;  /* 0x0000000000017941 */ /* 0x000fea0003800200 */
.L_x_26264:
        /* <DEDUP_REMOVED lines=11> */
.L_x_26248:
        /* <DEDUP_REMOVED lines=14> */
.L_x_26226:
[----:B------:R-:W-:Y:S05]  /*14670*/  BSYNC.RECONVERGENT B0 ;  /* 0x0000000000007941 */ /* 0x000fea0003800200 */
.L_x_26225:
        /* <DEDUP_REMOVED lines=29> */
.L_x_26274:
        /* <DEDUP_REMOVED lines=13> */
.L_x_26276:
[----:B------:R-:W-:Y:S05]  /*14920*/  BSYNC.RECONVERGENT B2 ;  /* 0x0000000000027941 */ /* 0x000fea0003800200 */
.L_x_26275:
        /* <DEDUP_REMOVED lines=61> */
.L_x_26273:
[----:B------:R-:W-:Y:S05]  /*14d00*/  BSYNC.RECONVERGENT B1 ;  /* 0x0000000000017941 */ /* 0x000fea0003800200 */
.L_x_26272:
        /* <DEDUP_REMOVED lines=24> */
.L_x_26279:
        /* <DEDUP_REMOVED lines=13> */
.L_x_26281:
[----:B------:R-:W-:Y:S05]  /*14f60*/  BSYNC.RECONVERGENT B2 ;  /* 0x0000000000027941 */ /* 0x000fea0003800200 */
.L_x_26280:
        /* <DEDUP_REMOVED lines=61> */
.L_x_26278:
[----:B------:R-:W-:Y:S05]  /*15340*/  BSYNC.RECONVERGENT B1 ;  /* 0x0000000000017941 */ /* 0x000fea0003800200 */
.L_x_26277:
        /* <DEDUP_REMOVED lines=21> */
.L_x_26284:
        /* <DEDUP_REMOVED lines=13> */
.L_x_26286:
[----:B------:R-:W-:Y:S05]  /*15570*/  BSYNC.RECONVERGENT B2 ;  /* 0x0000000000027941 */ /* 0x000fea0003800200 */
.L_x_26285:
        /* <DEDUP_REMOVED lines=61> */
.L_x_26283:
[----:B------:R-:W-:Y:S05]  /*15950*/  BSYNC.RECONVERGENT B1 ;  /* 0x0000000000017941 */ /* 0x000fea0003800200 */
.L_x_26282:
        /* <DEDUP_REMOVED lines=21> */
.L_x_26289:
        /* <DEDUP_REMOVED lines=13> */
.L_x_26291:
[----:B------:R-:W-:Y:S05]  /*15b80*/  BSYNC.RECONVERGENT B2 ;  /* 0x0000000000027941 */ /* 0x000fea0003800200 */
.L_x_26290:
        /* <DEDUP_REMOVED lines=61> */
.L_x_26288:
[----:B------:R-:W-:Y:S05]  /*15f60*/  BSYNC.RECONVERGENT B1 ;  /* 0x0000000000017941 */ /* 0x000fea0003800200 */
.L_x_26287:
        /* <DEDUP_REMOVED lines=9> */
.L_x_26271:
        /* <DEDUP_REMOVED lines=16> */
.L_x_26295:
        /* <DEDUP_REMOVED lines=13> */
.L_x_26297:
[----:B------:R-:W-:Y:S05]  /*161d0*/  BSYNC.RECONVERGENT B2 ;  /* 0x0000000000027941 */ /* 0x000fea0003800200 */
.L_x_26296:
        /* <DEDUP_REMOVED lines=61> */
.L_x_26294:
[----:B------:R-:W-:Y:S05]  /*165b0*/  BSYNC.RECONVERGENT B1 ;  /* 0x0000000000017941 */ /* 0x000fea0003800200 */
.L_x_26293:
        /* <DEDUP_REMOVED lines=23> */
.L_x_26300:
        /* <DEDUP_REMOVED lines=13> */
.L_x_26302:
[----:B------:R-:W-:Y:S05]  /*16800*/  BSYNC.RECONVERGENT B2 ;  /* 0x0000000000027941 */ /* 0x000fea0003800200 */
.L_x_26301:
        /* <DEDUP_REMOVED lines=61> */
.L_x_26299:
[----:B------:R-:W-:Y:S05]  /*16be0*/  BSYNC.RECONVERGENT B1 ;  /* 0x0000000000017941 */ /* 0x000fea0003800200 */
.L_x_26298:
        /* <DEDUP_REMOVED lines=20> */
.L_x_26305:
        /* <DEDUP_REMOVED lines=13> */
.L_x_26307:
[----:B------:R-:W-:Y:S05]  /*16e00*/  BSYNC.RECONVERGENT B2 ;  /* 0x0000000000027941 */ /* 0x000fea0003800200 */
.L_x_26306:
        /* <DEDUP_REMOVED lines=61> */
.L_x_26304:
[----:B------:R-:W-:Y:S05]  /*171e0*/  BSYNC.RECONVERGENT B1 ;  /* 0x0000000000017941 */ /* 0x000fea0003800200 */
.L_x_26303:
        /* <DEDUP_REMOVED lines=20> */
.L_x_26310:
        /* <DEDUP_REMOVED lines=13> */
.L_x_26312:
[----:B------:R-:W-:Y:S05]  /*17400*/  BSYNC.RECONVERGENT B2 ;  /* 0x0000000000027941 */ /* 0x000fea0003800200 */
.L_x_26311:
        /* <DEDUP_REMOVED lines=61> */
.L_x_26309:
[----:B------:R-:W-:Y:S05]  /*177e0*/  BSYNC.RECONVERGENT B1 ;  /* 0x0000000000017941 */ /* 0x000fea0003800200 */
.L_x_26308:
        /* <DEDUP_REMOVED lines=11> */
.L_x_26292:
        /* <DEDUP_REMOVED lines=11> */
[C---:B-1----:R-:W-:Y:S01]  /*17950*/  IMAD.WIDE.U32 R158, R148.reuse, 0x4, R158 ;  /* 0x00000004949e7825 */ /* 0x042fe200078e009e */
[----:B------:R-:W-:-:S04]  /*17960*/  IADD3 R148, PT, PT, R148, 0x100, RZ ;  /* 0x0000010094947810 */ /* 0x000fc80007ffe0ff */
[----:B------:R0:W-:Y:S03]  /*17970*/  STG.E desc[UR6][R158.64], R151 ;  /* 0x000000979e007986 */ /* 0x0001e6000c101906 */
.L_x_26270:
[----:B------:R-:W-:Y:S05]  /*17980*/  BSYNC.RECONVERGENT B0 ;  /* 0x0000000000007941 */ /* 0x000fea0003800200 */
.L_x_26269:
[----:B------:R-:W-:Y:S01]  /*17990*/  ISETP.GE.U32.AND P2, PT, R136, 0x800, PT ;  /* 0x000008008800780c */ /* 0x000fe20003f46070 */
[----:B------:R-:W-:Y:S03]  /*179a0*/  BSSY.RECONVERGENT B0, `(.L_x_26313) ;  /* 0x000032e000007945 */ /* 0x000fe60003800200 */
[----:B------:R-:W-:-:S09]  /*179b0*/  P2R R165, PR, RZ, 0x4 ;  /* 0x00000004ffa57803 */ /* 0x000fd20000000000 */
[----:B------:R-:W-:Y:S05]  /*179c0*/  @!P2 BRA `(.L_x_26314) ;  /* 0x0000003000aca947 */ /* 0x000fea0003800000 */
[----:B------:R-:W-:Y:S01]  /*179d0*/  ISETP.NE.U32.AND P2, PT, RZ, UR8, PT ;  /* 0x00000008ff007c0c */ /* 0x000fe2000bf45070 */
[----:B------:R-:W1:Y:S03]  /*179e0*/  LDC.64 R124, c[0x0][0x390] ;  /* 0x0000e400ff7c7b82 */ /* 0x000e660000000a00 */
[----:B------:R-:W-:-:S13]  /*179f0*/  ISETP.NE.AND.EX P2, PT, RZ, UR9, PT, P2 ;  /* 0x00000009ff007c0c */ /* 0x000fda000bf45320 */
[----:B0-234-:R-:W0:Y:S01]  /*17a00*/  @P2 LDC.64 R150, c[0x0][0x3a0] ;  /* 0x0000e800ff962b82 */ /* 0x01de220000000a00 */
[----:B-1----:R-:W-:-:S06]  /*17a10*/  IMAD.WIDE.U32 R124, R148, 0x10, R124 ;  /* 0x00000010947c7825 */ /* 0x002fcc00078e007c */
[----:B------:R-:W5:Y:S01]  /*17a20*/  LDG.E.128 R124, desc[UR6][R124.64] ;  /* 0x000000067c7c7981 */ /* 0x000f62000c1e1d00 */
[----:B0-----:R-:W-:-:S05]  /*17a30*/  @P2 IMAD.WIDE.U32 R150, R148, 0x10, R150 ;  /* 0x0000001094962825 */ /* 0x001fca00078e0096 */
        /* <DEDUP_REMOVED lines=18> */
.L_x_26318:
        /* <DEDUP_REMOVED lines=13> */
.L_x_26320:
[----:B------:R-:W-:Y:S05]  /*17c30*/  BSYNC.RECONVERGENT B2 ;  /* 0x0000000000027941 */ /* 0x000fea0003800200 */
.L_x_26319:
        /* <DEDUP_REMOVED lines=61> */
.L_x_26317:
[----:B------:R-:W-:Y:S05]  /*18010*/  BSYNC.RECONVERGENT B1 ;  /* 0x0000000000017941 */ /* 0x000fea0003800200 */
.L_x_26316:
        /* <DEDUP_REMOVED lines=24> */
.L_x_26323:
        /* <DEDUP_REMOVED lines=13> */
.L_x_26325:
[----:B------:R-:W-:Y:S05]  /*18270*/  BSYNC.RECONVERGENT B2 ;  /* 0x0000000000027941 */ /* 0x000fea0003800200 */
.L_x_26324:
        /* <DEDUP_REMOVED lines=61> */
.L_x_26322:
[----:B------:R-:W-:Y:S05]  /*18650*/  BSYNC.RECONVERGENT B1 ;  /* 0x0000000000017941 */ /* 0x000fea0003800200 */
.L_x_26321:
        /* <DEDUP_REMOVED lines=21> */
.L_x_26328:
        /* <DEDUP_REMOVED lines=13> */
.L_x_26330:
[----:B------:R-:W-:Y:S05]  /*18880*/  BSYNC.RECONVERGENT B2 ;  /* 0x0000000000027941 */ /* 0x000fea0003800200 */
.L_x_26329:
        /* <DEDUP_REMOVED lines=61> */
.L_x_26327:
[----:B------:R-:W-:Y:S05]  /*18c60*/  BSYNC.RECONVERGENT B1 ;  /* 0x0000000000017941 */ /* 0x000fea0003800200 */
.L_x_26326:
        /* <DEDUP_REMOVED lines=21> */
.L_x_26333:
        /* <DEDUP_REMOVED lines=13> */
.L_x_26335:
[----:B------:R-:W-:Y:S05]  /*18e90*/  BSYNC.RECONVERGENT B2 ;  /* 0x0000000000027941 */ /* 0x000fea0003800200 */
.L_x_26334:
        /* <DEDUP_REMOVED lines=61> */
.L_x_26332:
[----:B------:R-:W-:Y:S05]  /*19270*/  BSYNC.RECONVERGENT B1 ;  /* 0x0000000000017941 */ /* 0x000fea0003800200 */
.L_x_26331:
        /* <DEDUP_REMOVED lines=9> */
.L_x_26315:
        /* <DEDUP_REMOVED lines=16> */
.L_x_26339:
        /* <DEDUP_REMOVED lines=13> */
.L_x_26341:
[----:B------:R-:W-:Y:S05]  /*194e0*/  BSYNC.RECONVERGENT B2 ;  /* 0x0000000000027941 */ /* 0x000fea0003800200 */
.L_x_26340:
        /* <DEDUP_REMOVED lines=61> */
.L_x_26338:
[----:B------:R-:W-:Y:S05]  /*198c0*/  BSYNC.RECONVERGENT B1 ;  /* 0x0000000000017941 */ /* 0x000fea0003800200 */
.L_x_26337:
        /* <DEDUP_REMOVED lines=23> */
.L_x_26344:
        /* <DEDUP_REMOVED lines=13> */
.L_x_26346:
[----:B------:R-:W-:Y:S05]  /*19b10*/  BSYNC.RECONVERGENT B2 ;  /* 0x0000000000027941 */ /* 0x000fea0003800200 */
.L_x_26345:
        /* <DEDUP_REMOVED lines=61> */
.L_x_26343:
[----:B------:R-:W-:Y:S05]  /*19ef0*/  BSYNC.RECONVERGENT B1 ;  /* 0x0000000000017941 */ /* 0x000fea0003800200 */
.L_x_26342:
        /* <DEDUP_REMOVED lines=20> */
.L_x_26349:
        /* <DEDUP_REMOVED lines=13> */
.L_x_26351:
[----:B------:R-:W-:Y:S05]  /*1a110*/  BSYNC.RECONVERGENT B2 ;  /* 0x0000000000027941 */ /* 0x000fea0003800200 */
.L_x_26350:
        /* <DEDUP_REMOVED lines=61> */
.L_x_26348:
[----:B------:R-:W-:Y:S05]  /*1a4f0*/  BSYNC.RECONVERGENT B1 ;  /* 0x0000000000017941 */ /* 0x000fea0003800200 */
.L_x_26347:
        /* <DEDUP_REMOVED lines=20> */
.L_x_26354:
        /* <DEDUP_REMOVED lines=13> */
.L_x_26356:
[----:B------:R-:W-:Y:S05]  /*1a710*/  BSYNC.RECONVERGENT B2 ;  /* 0x0000000000027941 */ /* 0x000fea0003800200 */
.L_x_26355:
        /* <DEDUP_REMOVED lines=61> */
.L_x_26353:
[----:B------:R-:W-:Y:S05]  /*1aaf0*/  BSYNC.RECONVERGENT B1 ;  /* 0x0000000000017941 */ /* 0x000fea0003800200 */
.L_x_26352:
[----:B------:R-:W-:Y:S01]  /*1ab00*/  I2FP.F32.U32 R125, R124 ;  /* 0x0000007c007d7245 */ /* 0x000fe20000201000 */
[----:B------:R-:W-:Y:S01]  /*1ab10*/  FMUL.FTZ R0, R127, R0 ;  /* 0x000000007f007220 */ /* 0x000fe20000410000 */
[----:B------:R-:W-:Y:S01]  /*1ab20*/  FMUL.FTZ R124, R153, R4 ;  /* 0x00000004997c7220 */ /* 0x000fe20000410000 */
[----:B------:R-:W-:Y:S02]  /*1ab30*/  FMUL.FTZ R126, R169, R6 ;  /* 0x00000006a97e7220 */ /* 0x000fe40000410000 */
[----:B------:R-:W-:Y:S01]  /*1ab40*/  FFMA.FTZ R152, R125, R152, 1.1641532182693481445e-10 ;  /* 0x2f0000007d987423 */ /* 0x000fe20000010098 */
[----:B------:R-:W-:Y:S01]  /*1ab50*/  FMUL.FTZ R0, R0, R149 ;  /* 0x0000009500007220 */ /* 0x000fe20000410000 */
[----:B------:R-:W-:-:S03]  /*1ab60*/  FMUL.FTZ R125, R156, R5 ;  /* 0x000000059c7d7220 */ /* 0x000fc60000410000 */
[----:B------:R-:W-:-:S04]  /*1ab70*/  FSETP.GTU.FTZ.AND P5, PT, R152, R151, PT ;  /* 0x000000979800720b */ /* 0x000fc80003fbc000 */
[----:B------:R-:W-:Y:S02]  /*1ab80*/  FSEL R0, R0, RZ, !P5 ;  /* 0x000000ff00007208 */ /* 0x000fe40006800000 */
[----:B------:R-:W-:-:S03]  /*1ab90*/  PLOP3.LUT P5, PT, P5, PT, PT, 0x8, 0x80 ;  /* 0x000000000080781c */ /* 0x000fc60002fae170 */
[----:B------:R-:W-:-:S10]  /*1aba0*/  FMUL.FTZ R127, R0, R7 ;  /* 0x00000007007f7220 */ /* 0x000fd40000410000 */
.L_x_26336:
[----:B------:R-:W0:Y:S01]  /*1abb0*/  LDC.64 R152, c[0x0][0x3a8] ;  /* 0x0000ea00ff987b82 */ /* 0x000e220000000a00 */
[----:B------:R-:W-:Y:S02]  /*1abc0*/  SEL R0, RZ, 0x1000000, !P5 ;  /* 0x01000000ff007807 */ /* 0x000fe40006800000 */
[----:B------:R-:W-:Y:S02]  /*1abd0*/  SEL R149, RZ, 0x10000, !P4 ;  /* 0x00010000ff957807 */ /* 0x000fe40006000000 */
[----:B------:R-:W-:Y:S02]  /*1abe0*/  SEL R151, RZ, 0x100, !P3 ;  /* 0x00000100ff977807 */ /* 0x000fe40005800000 */
[----:B------:R-:W-:Y:S01]  /*1abf0*/  SEL R167, RZ, 0x1, !P2 ;  /* 0x00000001ffa77807 */ /* 0x000fe20005000000 */
[----:B------:R-:W1:Y:S01]  /*1ac00*/  LDC.64 R158, c[0x0][0x3b0] ;  /* 0x0000ec00ff9e7b82 */ /* 0x000e620000000a00 */
[----:B------:R-:W-:Y:S02]  /*1ac10*/  IADD3 R0, PT, PT, R151, R0, R149 ;  /* 0x0000000097007210 */ /* 0x000fe40007ffe095 */
[----:B------:R-:W-:-:S03]  /*1ac20*/  MOV R149, R150 ;  /* 0x0000009600957202 */ /* 0x000fc60000000f00 */
[----:B------:R-:W-:Y:S02]  /*1ac30*/  IMAD.IADD R167, R0, 0x1, R167 ;  /* 0x0000000100a77824 */ /* 0x000fe400078e02a7 */
[----:B0-----:R-:W-:-:S05]  /*1ac40*/  IMAD.WIDE.U32 R152, R148, 0x10, R152 ;  /* 0x0000001094987825 */ /* 0x001fca00078e0098 */
[----:B------:R0:W-:Y:S01]  /*1ac50*/  STG.E.128 desc[UR6][R152.64], R124 ;  /* 0x0000007c98007986 */ /* 0x0001e2000c101d06 */
[----:B-1----:R-:W-:-:S05]  /*1ac60*/  IMAD.WIDE.U32 R158, R148, 0x4, R158 ;  /* 0x00000004949e7825 */ /* 0x002fca00078e009e */
[----:B------:R0:W-:Y:S02]  /*1ac70*/  STG.E desc[UR6][R158.64], R167 ;  /* 0x000000a79e007986 */ /* 0x0001e4000c101906 */
.L_x_26314:
[----:B------:R-:W-:Y:S05]  /*1ac80*/  BSYNC.RECONVERGENT B0 ;  /* 0x0000000000007941 */ /* 0x000fea0003800200 */
.L_x_26313:
[----:B-----5:R-:W-:Y:S01]  /*1ac90*/  FADD.FTZ R0, RZ, R132 ;  /* 0x00000084ff007221 */ /* 0x020fe20000010000 */
[C---:B------:R-:W-:Y:S01]  /*1aca0*/  ISETP.GT.U32.AND P2, PT, R136.reuse, 0x1ff, PT ;  /* 0x000001ff8800780c */ /* 0x040fe20003f44070 */
[----:B------:R-:W-:Y:S01]  /*1acb0*/  BSSY.RECONVERGENT B0, `(.L_x_26357) ;  /* 0x000008a000007945 */ /* 0x000fe20003800200 */
[C---:B------:R-:W-:Y:S01]  /*1acc0*/  ISETP.GT.U32.AND P6, PT, R136.reuse, 0x2ff, PT ;  /* 0x000002ff8800780c */ /* 0x040fe20003fc4070 */
[----:B0-234-:R-:W-:Y:S01]  /*1acd0*/  FADD.FTZ R151, R133, R0 ;  /* 0x0000000085977221 */ /* 0x01dfe20000010000 */
        /* <DEDUP_REMOVED lines=135> */
.L_x_26358:
[----:B------:R-:W-:Y:S05]  /*1b550*/  BSYNC.RECONVERGENT B0 ;  /* 0x0000000000007941 */ /* 0x000fea0003800200 */
.L_x_26357:
[----:B------:R-:W-:Y:S01]  /*1b560*/  LOP3.LUT R148, R147, 0x1f, RZ, 0xc0, !PT ;  /* 0x0000001f93947812 */ /* 0x000fe200078ec0ff */
[----:B------:R-:W-:Y:S01]  /*1b570*/  BAR.SYNC.DEFER_BLOCKING 0x0 ;  /* 0x0000000000007b1d */ /* 0x000fe20000010000 */
[----:B0-----:R-:W-:Y:S01]  /*1b580*/  IMAD.MOV.U32 R0, RZ, RZ, RZ ;  /* 0x000000ffff007224 */ /* 0x001fe200078e00ff */
[----:B------:R-:W-:Y:S02]  /*1b590*/  CS2R R150, SRZ ;  /* 0x0000000000967805 */ /* 0x000fe4000001ff00 */
[----:B------:R-:W-:Y:S02]  /*1b5a0*/  ISETP.GT.U32.AND P2, PT, R148, 0x7, PT ;  /* 0x000000079400780c */ /* 0x000fe40003f44070 */
[----:B------:R-:W-:Y:S11]  /*1b5b0*/  BSSY.RECONVERGENT B0, `(.L_x_26359) ;  /* 0x000000a000007945 */ /* 0x000ff60003800200 */
        /* <DEDUP_REMOVED lines=9> */
.L_x_26360:
[----:B------:R-:W-:Y:S05]  /*1b650*/  BSYNC.RECONVERGENT B0 ;  /* 0x0000000000007941 */ /* 0x000fea0003800200 */
.L_x_26359:
        /* <DEDUP_REMOVED lines=46> */
[----:B------:R-:W-:-:S03]  /*1b940*/  FFMA.FTZ R159, R156, R167, R159 ;  /* 0x000000a79c9f7223 */ /* 0x000fc6000001009f */
[----:B------:R-:W-:Y:S01]  /*1b950*/  FMUL.FTZ R153, R156, R153 ;  /* 0x000000999c997220 */ /* 0x000fe20000410000 */
[----:B--2---:R-:W-:-:S03]  /*1b960*/  FADD.FTZ R151, R0, R151 ;  /* 0x0000009700977221 */ /* 0x004fc60000010000 */
[----:B------:R-:W-:Y:S01]  /*1b970*/  FMUL.FTZ R153, R153, R169 ;  /* 0x000000a999997220 */ /* 0x000fe20000410000 */
[----:B------:R-:W1:Y:S01]  /*1b980*/  LDC R0, c[0x0][0x448] ;  /* 0x00011200ff007b82 */ /* 0x000e620000000800 */
[C---:B0-----:R-:W-:Y:S02]  /*1b990*/  FMUL.FTZ R159, R152.reuse, R159 ;  /* 0x0000009f989f7220 */ /* 0x041fe40000410000 */
[----:B------:R-:W-:-:S04]  /*1b9a0*/  FFMA.FTZ R148, R152, R153, R151 ;  /* 0x0000009998947223 */ /* 0x000fc80000010097 */
[----:B------:R-:W0:Y:S04]  /*1b9b0*/  SHFL.IDX PT, R159, R159, RZ, 0x1f ;  /* 0x00001fff9f9f7589 */ /* 0x000e2800000e0000 */
[----:B------:R-:W1:Y:S01]  /*1b9c0*/  SHFL.IDX PT, R151, R148, RZ, 0x1f ;  /* 0x00001fff94977589 */ /* 0x000e6200000e0000 */
[----:B0-----:R-:W-:Y:S01]  /*1b9d0*/  FMUL.FTZ R152, R159, R159 ;  /* 0x0000009f9f987220 */ /* 0x001fe20000410000 */
[----:B-1----:R-:W-:-:S04]  /*1b9e0*/  FFMA.FTZ R0, R151, UR11, R0 ;  /* 0x0000000b97007c23 */ /* 0x002fc80008010000 */
[----:B------:R-:W-:Y:S01]  /*1b9f0*/  FSEL R147, R152, RZ, P3 ;  /* 0x000000ff98937208 */ /* 0x000fe20001800000 */
[----:B------:R-:W0:Y:S04]  /*1ba00*/  @!P2 LDC.64 R150, c[0x0][0x3c0] ;  /* 0x0000f000ff96ab82 */ /* 0x000e280000000a00 */
[----:B------:R-:W-:Y:S01]  /*1ba10*/  FADD.FTZ R0, R0, R147 ;  /* 0x0000009300007221 */ /* 0x000fe20000010000 */
[----:B------:R-:W-:-:S03]  /*1ba20*/  FSEL R147, R159, RZ, !P3 ;  /* 0x000000ff9f937208 */ /* 0x000fc60005800000 */
[----:B------:R-:W1:Y:S02]  /*1ba30*/  @!P2 LDC.64 R152, c[0x0][0x3c8] ;  /* 0x0000f200ff98ab82 */ /* 0x000e640000000a00 */
        /* <DEDUP_REMOVED lines=22> */
.L_x_26362:
[----:B------:R-:W-:Y:S05]  /*1bba0*/  BSYNC.RECONVERGENT B0 ;  /* 0x0000000000007941 */ /* 0x000fea0003800200 */
.L_x_26361:
        /* <DEDUP_REMOVED lines=19> */
.L_x_26364:
[----:B------:R-:W-:Y:S05]  /*1bce0*/  BSYNC.RECONVERGENT B0 ;  /* 0x0000000000007941 */ /* 0x000fea0003800200 */
.L_x_26363:
        /* <DEDUP_REMOVED lines=19> */
.L_x_26366:
[----:B------:R-:W-:Y:S05]  /*1be20*/  BSYNC.RECONVERGENT B0 ;  /* 0x0000000000007941 */ /* 0x000fea0003800200 */
.L_x_26365:
        /* <DEDUP_REMOVED lines=19> */
.L_x_26368:
[----:B------:R-:W-:Y:S05]  /*1bf60*/  BSYNC.RECONVERGENT B0 ;  /* 0x0000000000007941 */ /* 0x000fea0003800200 */
.L_x_26367:
        /* <DEDUP_REMOVED lines=19> */
.L_x_26370:
[----:B------:R-:W-:Y:S05]  /*1c0a0*/  BSYNC.RECONVERGENT B0 ;  /* 0x0000000000007941 */ /* 0x000fea0003800200 */
.L_x_26369:
        /* <DEDUP_REMOVED lines=19> */
.L_x_26372:
[----:B------:R-:W-:Y:S05]  /*1c1e0*/  BSYNC.RECONVERGENT B0 ;  /* 0x0000000000007941 */ /* 0x000fea0003800200 */
.L_x_26371:
        /* <DEDUP_REMOVED lines=19> */
.L_x_26374:
[----:B------:R-:W-:Y:S05]  /*1c320*/  BSYNC.RECONVERGENT B0 ;  /* 0x0000000000007941 */ /* 0x000fea0003800200 */
.L_x_26373:
        /* <DEDUP_REMOVED lines=18> */
.L_x_26376:
[----:B------:R-:W-:Y:S05]  /*1c450*/  BSYNC.RECONVERGENT B0 ;  /* 0x0000000000007941 */ /* 0x000fea0003800200 */
.L_x_26375:
[----:B01234-:R-:W0:Y:S01]  /*1c460*/  LDC.64 R150, c[0x0][0x380] ;  /* 0x0000e000ff967b82 */ /* 0x01fe220000000a00 */
[----:B------:R-:W-:Y:S01]  /*1c470*/  UPLOP3.LUT UP1, UPT, UPT, UPT, UP1, 0x40, 0x4 ;  /* 0x000000000004789c */ /* 0x000fe20003f2e810 */
[----:B0-----:R-:W-:-:S04]  /*1c480*/  IADD3 R138, PT, PT, R138, R150, RZ ;  /* 0x000000968a8a7210 */ /* 0x001fc80007ffe0ff */
[----:B------:R-:W-:-:S13]  /*1c490*/  ISETP.GE.AND P1, PT, R138, R151, PT ;  /* 0x000000978a00720c */ /* 0x000fda0003f26270 */
[----:B------:R-:W-:Y:S05]  /*1c4a0*/  @!P1 BRA `(.L_x_26377) ;  /* 0xfffffe4c00a89947 */ /* 0x000fea000383ffff */
[----:B------:R-:W-:Y:S05]  /*1c4b0*/  EXIT ;  /* 0x000000000000794d */ /* 0x000fea0003800000 */
.L_x_26378:
        /* <DEDUP_REMOVED lines=12> */
.L_x_27616:


//--------------------- .text._ZN10layer_norm13ln_fwd_kernelINS_13Kernel_traitsIfffffjLj8192ELj1ELj1ELj8ELj16ENS_18Kernel_traits_baseILj8192EfffffjLj256EEEEELb1ELb1ELb0ELb1EEEvNS_9FwdParamsE --------------------------
	.section	.text._ZN10layer_norm13ln_fwd_kernelINS_13Kernel_traitsIfffffjLj8192ELj1ELj1ELj8ELj16ENS_18Kernel_traits_baseILj8192EfffffjLj256EEEEELb1ELb1ELb0ELb1EEEvNS_9FwdParamsE,"ax",@progbits
	.align	128
        .global         _ZN10layer_norm13ln_fwd_kernelINS_13Kernel_traitsIfffffjLj8192ELj1ELj1ELj8ELj16ENS_18Kernel_traits_baseILj8192EfffffjLj256EEEEELb1ELb1ELb0ELb1EEEvNS_9FwdParamsE
        .type           _ZN10layer_norm13ln_fwd_kernelINS_13Kernel_traitsIfffffjLj8192ELj1ELj1ELj8ELj16ENS_18Kernel_traits_baseILj8192EfffffjLj256EEEEELb1ELb1ELb0ELb1EEEvNS_9FwdParamsE,@function
        .size           _ZN10layer_norm13ln_fwd_kernelINS_13Kernel_traitsIfffffjLj8192ELj1ELj1ELj8ELj16ENS_18Kernel_traits_baseILj8192EfffffjLj256EEEEELb1ELb1ELb0ELb1EEEvNS_9FwdParamsE,(.L_x_27617 - _ZN10layer_norm13ln_fwd_kernelINS_13Kernel_traitsIfffffjLj8192ELj1ELj1ELj8ELj16ENS_18Kernel_traits_baseILj8192EfffffjLj256EEEEELb1ELb1ELb0ELb1EEEvNS_9FwdParamsE)
        .other          _ZN10layer_norm13ln_fwd_kernelINS_13Kernel_traitsIfffffjLj8192ELj1ELj1ELj8ELj16ENS_18Kernel_traits_baseILj8192EfffffjLj256EEEEELb1ELb1ELb0ELb1EEEvNS_9FwdParamsE,@"STO_CUDA_ENTRY STV_DEFAULT"
_ZN10layer_norm13ln_fwd_kernelINS_13Kernel_traitsIfffffjLj8192ELj1ELj1ELj8ELj16ENS_18Kernel_traits_baseILj8192EfffffjLj256EEEEELb1ELb1ELb0ELb1EEEvNS_9FwdParamsE:
.text._ZN10layer_norm13ln_fwd_kernelINS_13Kernel_traitsIfffffjLj8192ELj1ELj1ELj8ELj16ENS_18Kernel_traits_baseILj8192EfffffjLj256EEEEELb1ELb1ELb0ELb1EEEvNS_9FwdParamsE:
        /* <DEDUP_REMOVED lines=54> */
.L_x_26379:
        /* <DEDUP_REMOVED lines=36> */
.L_x_26380:
        /* <DEDUP_REMOVED lines=97> */
.L_x_26592:
[----:B------:R-:W0:Y:S01]  /*0bb0*/  S2R R146, SR_TID.X ;  /* 0x0000000000927919 */ /* 0x000e220000002100 */
[----:B------:R-:W1:Y:S01]  /*0bc0*/  LDC.64 R136, c[0x0][0x390] ;  /* 0x0000e400ff887b82 */ /* 0x000e620000000a00 */
[----:B------:R-:W-:-:S05]  /*0bd0*/  IMAD R0, R140, UR12, RZ ;  /* 0x0000000c8c007c24 */ /* 0x000fca000f8e02ff */
[----:B--2---:R-:W-:Y:S02]  /*0be0*/  SHF.R.S32.HI R105, RZ, 0x1f, R0 ;  /* 0x0000001fff697819 */ /* 0x004fe40000011400 */
[----:B------:R-:W2:Y:S02]  /*0bf0*/  @P1 LDC.64 R108, c[0x0][0x3e0] ;  /* 0x0000f800ff6c1b82 */ /* 0x000ea40000000a00 */
[----:B------:R-:W-:Y:S01]  /*0c00*/  LEA.HI R105, R105, R0, RZ, 0x2 ;  /* 0x0000000069697211 */ /* 0x000fe200078f10ff */
[----:B------:R-:W-:-:S03]  /*0c10*/  IMAD.MOV.U32 R0, RZ, RZ, 0x3f800000 ;  /* 0x3f800000ff007424 */ /* 0x000fc600078e00ff */
[----:B0-----:R-:W-:Y:S01]  /*0c20*/  LEA.HI.SX32 R147, R105, R146, 0x1e ;  /* 0x0000009269937211 */ /* 0x001fe200078ff2ff */
[----:B--2---:R-:W-:-:S04]  /*0c30*/  @P1 IMAD.WIDE R108, R140, 0x4, R108 ;  /* 0x000000048c6c1825 */ /* 0x004fc800078e026c */
[----:B-1----:R-:W-:Y:S01]  /*0c40*/  IMAD.WIDE.U32 R104, R147, 0x10, R136 ;  /* 0x0000001093687825 */ /* 0x002fe200078e0088 */
[----:B------:R0:W5:Y:S05]  /*0c50*/  @P1 LDG.E R0, desc[UR8][R108.64] ;  /* 0x000000086c001981 */ /* 0x00016a000c1e1900 */
[----:B------:R-:W5:Y:S01]  /*0c60*/  LDG.E.128 R104, desc[UR8][R104.64] ;  /* 0x0000000868687981 */ /* 0x000f62000c1e1d00 */
[----:B------:R-:W-:Y:S01]  /*0c70*/  ISETP.NE.U32.AND P0, PT, RZ, UR10, PT ;  /* 0x0000000aff007c0c */ /* 0x000fe2000bf05070 */
[----:B------:R-:W-:-:S03]  /*0c80*/  HFMA2 R148, -RZ, RZ, 0.1171875, 0 ;  /* 0x2f800000ff947431 */ /* 0x000fc600000001ff */
[----:B------:R-:W-:-:S13]  /*0c90*/  ISETP.NE.AND.EX P0, PT, RZ, UR11, PT, P0 ;  /* 0x0000000bff007c0c */ /* 0x000fda000bf05300 */
[----:B0-----:R-:W-:Y:S05]  /*0ca0*/  @!P0 BRA `(.L_x_26381) ;  /* 0x0000001800048947 */ /* 0x001fea0003800000 */
        /* <DEDUP_REMOVED lines=13> */
.L_x_27456:
[----:B------:R-:W-:Y:S05]  /*0d80*/  BRX R108 -0xd90                                        (*"BRANCH_TARGETS .L_x_27457,.L_x_27458,.L_x_27459"*) ;  /* 0xfffffff06c9c7949 */ /* 0x000fea000383ffff */
.L_x_27459:
[----:B------:R-:W-:Y:S01]  /*0d90*/  IADD3 R109, PT, PT, R156, 0x1, RZ ;  /* 0x000000019c6d7810 */ /* 0x000fe20007ffe0ff */
[----:B------:R-:W-:Y:S02]  /*0da0*/  IMAD.MOV.U32 R108, RZ, RZ, R150 ;  /* 0x000000ffff6c7224 */ /* 0x000fe400078e0096 */
[----:B------:R-:W-:Y:S01]  /*0db0*/  IMAD.MOV.U32 R110, RZ, RZ, R142 ;  /* 0x000000ffff6e7224 */ /* 0x000fe200078e008e */
[----:B------:R-:W-:Y:S06]  /*0dc0*/  BRA `(.L_x_26382) ;  /* 0x0000000400347947 */ /* 0x000fec0003800000 */
.L_x_27457:
[----:B------:R-:W-:Y:S01]  /*0dd0*/  MOV R108, R150 ;  /* 0x00000096006c7202 */ /* 0x000fe20000000f00 */
[----:B------:R-:W-:Y:S02]  /*0de0*/  IMAD.MOV.U32 R109, RZ, RZ, 0x3 ;  /* 0x00000003ff6d7424 */ /* 0x000fe400078e00ff */
[----:B------:R-:W-:Y:S01]  /*0df0*/  IMAD.MOV.U32 R110, RZ, RZ, R143 ;  /* 0x000000ffff6e7224 */ /* 0x000fe200078e008f */
[----:B------:R-:W-:Y:S06]  /*0e00*/  BRA `(.L_x_26382) ;  /* 0x0000000400247947 */ /* 0x000fec0003800000 */
.L_x_27458:
        /* <DEDUP_REMOVED lines=12> */
.L_x_26383:
        /* <DEDUP_REMOVED lines=61> */
.L_x_26382:
[----:B------:R-:W-:Y:S01]  /*12a0*/  I2FP.F32.U32 R111, R110 ;  /* 0x0000006e006f7245 */ /* 0x000fe20000201000 */
[----:B-----5:R-:W-:Y:S01]  /*12b0*/  FMUL.FTZ R104, R104, R0 ;  /* 0x0000000068687220 */ /* 0x020fe20000410000 */
[----:B------:R-:W-:Y:S01]  /*12c0*/  ISETP.NE.AND P4, PT, R109, 0x1, PT ;  /* 0x000000016d00780c */ /* 0x000fe20003f85270 */
[----:B------:R-:W-:Y:S01]  /*12d0*/  UMOV UR5, UR7 ;  /* 0x0000000700057c82 */ /* 0x000fe20008000000 */
[----:B------:R-:W-:Y:S01]  /*12e0*/  UMOV UR4, UR6 ;  /* 0x0000000600047c82 */ /* 0x000fe20008000000 */
[----:B------:R-:W-:Y:S01]  /*12f0*/  FFMA.FTZ R111, R111, R148, 1.1641532182693481445e-10 ;  /* 0x2f0000006f6f7423 */ /* 0x000fe20000010094 */
[----:B------:R-:W-:Y:S01]  /*1300*/  FMUL.FTZ R104, R104, UR5 ;  /* 0x0000000568687c20 */ /* 0x000fe20008410000 */
[----:B------:R-:W-:Y:S01]  /*1310*/  IMAD.MOV.U32 R112, RZ, RZ, 0x2 ;  /* 0x00000002ff707424 */ /* 0x000fe200078e00ff */
[----:B------:R-:W-:Y:S02]  /*1320*/  MOV R110, R144 ;  /* 0x00000090006e7202 */ /* 0x000fe40000000f00 */
        /* <DEDUP_REMOVED lines=13> */
.L_x_26385:
        /* <DEDUP_REMOVED lines=12> */
.L_x_26386:
        /* <DEDUP_REMOVED lines=61> */
.L_x_26384:
[----:B------:R-:W-:Y:S01]  /*1890*/  I2FP.F32.U32 R109, R110 ;  /* 0x0000006e006d7245 */ /* 0x000fe20000201000 */
[----:B------:R-:W-:Y:S01]  /*18a0*/  FMUL.FTZ R105, R105, R0 ;  /* 0x0000000069697220 */ /* 0x000fe20000410000 */
[----:B------:R-:W-:Y:S01]  /*18b0*/  ISETP.NE.AND P5, PT, R112, 0x1, PT ;  /* 0x000000017000780c */ /* 0x000fe20003fa5270 */
[----:B------:R-:W-:Y:S02]  /*18c0*/  IMAD.MOV.U32 R111, RZ, RZ, 0x2 ;  /* 0x00000002ff6f7424 */ /* 0x000fe400078e00ff */
[----:B------:R-:W-:Y:S01]  /*18d0*/  FFMA.FTZ R109, R109, R148, 1.1641532182693481445e-10 ;  /* 0x2f0000006d6d7423 */ /* 0x000fe20000010094 */
[----:B------:R-:W-:-:S04]  /*18e0*/  FMUL.FTZ R105, R105, UR5 ;  /* 0x0000000569697c20 */ /* 0x000fc80008410000 */
        /* <DEDUP_REMOVED lines=14> */
.L_x_26388:
        /* <DEDUP_REMOVED lines=12> */
.L_x_26389:
        /* <DEDUP_REMOVED lines=61> */
.L_x_26387:
[----:B------:R-:W-:Y:S01]  /*1e60*/  I2FP.F32.U32 R109, R109 ;  /* 0x0000006d006d7245 */ /* 0x000fe20000201000 */
[----:B------:R-:W-:Y:S01]  /*1e70*/  FMUL.FTZ R106, R106, R0 ;  /* 0x000000006a6a7220 */ /* 0x000fe20000410000 */
        /* <DEDUP_REMOVED lines=18> */
.L_x_26391:
        /* <DEDUP_REMOVED lines=12> */
.L_x_26392:
        /* <DEDUP_REMOVED lines=61> */
.L_x_26390:
[----:B------:R-:W-:Y:S01]  /*2430*/  I2FP.F32.U32 R109, R110 ;  /* 0x0000006e006d7245 */ /* 0x000fe20000201000 */
[----:B------:R-:W-:-:S04]  /*2440*/  FMUL.FTZ R107, R107, R0 ;  /* 0x000000006b6b7220 */ /* 0x000fc80000410000 */
[----:B------:R-:W-:Y:S01]  /*2450*/  FFMA.FTZ R109, R109, R148, 1.1641532182693481445e-10 ;  /* 0x2f0000006d6d7423 */ /* 0x000fe20000010094 */
[----:B------:R-:W-:-:S04]  /*2460*/  FMUL.FTZ R107, R107, UR5 ;  /* 0x000000056b6b7c20 */ /* 0x000fc80008410000 */
[----:B------:R-:W-:-:S04]  /*2470*/  FSETP.GTU.FTZ.AND P6, PT, R109, UR4, PT ;  /* 0x000000046d007c0b */ /* 0x000fc8000bfdc000 */
[----:B------:R-:W-:Y:S02]  /*2480*/  FSEL R110, R107, RZ, !P6 ;  /* 0x000000ff6b6e7208 */ /* 0x000fe40007000000 */
[----:B------:R-:W-:-:S03]  /*2490*/  PLOP3.LUT P5, PT, P6, PT, PT, 0x8, 0x80 ;  /* 0x000000000080781c */ /* 0x000fc600037ae170 */
[----:B------:R-:W-:Y:S01]  /*24a0*/  FFMA.FTZ R107, R110, R39, R7 ;  /* 0x000000276e6b7223 */ /* 0x000fe20000010007 */
[----:B------:R-:W-:Y:S09]  /*24b0*/  BRA `(.L_x_26393) ;  /* 0x0000001400e47947 */ /* 0x000ff20003800000 */
.L_x_26381:
        /* <DEDUP_REMOVED lines=15> */
.L_x_26395:
        /* <DEDUP_REMOVED lines=12> */
.L_x_26396:
        /* <DEDUP_REMOVED lines=59> */
[----:B------:R-:W-:Y:S01]  /*2a20*/  LOP3.LUT R142, R109, R142, R113, 0x96, !PT ;  /* 0x0000008e6d8e7212 */ /* 0x000fe200078e9671 */
[----:B------:R-:W-:-:S07]  /*2a30*/  IMAD.MOV.U32 R109, RZ, RZ, R150 ;  /* 0x000000ffff6d7224 */ /* 0x000fce00078e0096 */
.L_x_26394:
[----:B------:R-:W-:Y:S01]  /*2a40*/  I2FP.F32.U32 R109, R109 ;  /* 0x0000006d006d7245 */ /* 0x000fe20000201000 */
[----:B-----5:R-:W-:Y:S01]  /*2a50*/  FMUL.FTZ R104, R104, R0 ;  /* 0x0000000068687220 */ /* 0x020fe20000410000 */
[----:B------:R-:W-:Y:S01]  /*2a60*/  ISETP.NE.AND P4, PT, R110, 0x1, PT ;  /* 0x000000016e00780c */ /* 0x000fe20003f85270 */
[----:B------:R-:W-:Y:S01]  /*2a70*/  UMOV UR4, UR6 ;  /* 0x0000000600047c82 */ /* 0x000fe20008000000 */
[----:B------:R-:W-:Y:S01]  /*2a80*/  UMOV UR5, UR7 ;  /* 0x0000000700057c82 */ /* 0x000fe20008000000 */
[----:B------:R-:W-:Y:S01]  /*2a90*/  FFMA.FTZ R109, R109, R148, 1.1641532182693481445e-10 ;  /* 0x2f0000006d6d7423 */ /* 0x000fe20000010094 */
[----:B------:R-:W-:-:S04]  /*2aa0*/  IMAD.MOV.U32 R112, RZ, RZ, 0x2 ;  /* 0x00000002ff707424 */ /* 0x000fc800078e00ff */
        /* <DEDUP_REMOVED lines=14> */
.L_x_26398:
        /* <DEDUP_REMOVED lines=12> */
.L_x_26399:
        /* <DEDUP_REMOVED lines=61> */
.L_x_26397:
[----:B------:R-:W-:Y:S01]  /*3020*/  ISETP.NE.AND P5, PT, R112, 0x1, PT ;  /* 0x000000017000780c */ /* 0x000fe20003fa5270 */
[----:B------:R-:W-:Y:S01]  /*3030*/  FMUL.FTZ R105, R105, R0 ;  /* 0x0000000069697220 */ /* 0x000fe20000410000 */
[----:B------:R-:W-:Y:S01]  /*3040*/  I2FP.F32.U32 R111, R104 ;  /* 0x00000068006f7245 */ /* 0x000fe20000201000 */
[----:B------:R-:W-:Y:S02]  /*3050*/  HFMA2 R113, -RZ, RZ, 0, 1.1920928955078125e-07 ;  /* 0x00000002ff717431 */ /* 0x000fe400000001ff */
[----:B------:R-:W-:Y:S02]  /*3060*/  IMAD.MOV.U32 R104, RZ, RZ, R144 ;  /* 0x000000ffff687224 */ /* 0x000fe400078e0090 */
[----:B------:R-:W-:Y:S01]  /*3070*/  FMUL.FTZ R105, R105, UR5 ;  /* 0x0000000569697c20 */ /* 0x000fe20008410000 */
[----:B------:R-:W-:-:S05]  /*3080*/  FFMA.FTZ R111, R111, R148, 1.1641532182693481445e-10 ;  /* 0x2f0000006f6f7423 */ /* 0x000fca0000010094 */
        /* <DEDUP_REMOVED lines=12> */
.L_x_26401:
        /* <DEDUP_REMOVED lines=12> */
.L_x_26402:
        /* <DEDUP_REMOVED lines=61> */
.L_x_26400:
[----:B------:R-:W-:Y:S01]  /*35e0*/  ISETP.NE.AND P6, PT, R113, 0x1, PT ;  /* 0x000000017100780c */ /* 0x000fe20003fc5270 */
[----:B------:R-:W-:Y:S01]  /*35f0*/  FMUL.FTZ R106, R106, R0 ;  /* 0x000000006a6a7220 */ /* 0x000fe20000410000 */
[----:B------:R-:W-:Y:S01]  /*3600*/  I2FP.F32.U32 R105, R104 ;  /* 0x0000006800697245 */ /* 0x000fe20000201000 */
[----:B------:R-:W-:Y:S01]  /*3610*/  IMAD.MOV.U32 R120, RZ, RZ, 0x2 ;  /* 0x00000002ff787424 */ /* 0x000fe200078e00ff */
[----:B------:R-:W-:Y:S01]  /*3620*/  MOV R104, R144 ;  /* 0x0000009000687202 */ /* 0x000fe20000000f00 */
[----:B------:R-:W-:Y:S02]  /*3630*/  FMUL.FTZ R106, R106, UR5 ;  /* 0x000000056a6a7c20 */ /* 0x000fe40008410000 */
        /* <DEDUP_REMOVED lines=13> */
.L_x_26404:
        /* <DEDUP_REMOVED lines=12> */
.L_x_26405:
        /* <DEDUP_REMOVED lines=61> */
.L_x_26403:
[----:B------:R-:W-:Y:S01]  /*3ba0*/  I2FP.F32.U32 R105, R104 ;  /* 0x0000006800697245 */ /* 0x000fe20000201000 */
[----:B------:R-:W-:Y:S01]  /*3bb0*/  FMUL.FTZ R107, R107, R0 ;  /* 0x000000006b6b7220 */ /* 0x000fe20000410000 */
[----:B------:R-:W-:Y:S01]  /*3bc0*/  FMUL.FTZ R104, R109, R36 ;  /* 0x000000246d687220 */ /* 0x000fe20000410000 */
[----:B------:R-:W-:Y:S02]  /*3bd0*/  FMUL.FTZ R106, R111, R38 ;  /* 0x000000266f6a7220 */ /* 0x000fe40000410000 */
[----:B------:R-:W-:Y:S01]  /*3be0*/  FFMA.FTZ R105, R105, R148, 1.1641532182693481445e-10 ;  /* 0x2f00000069697423 */ /* 0x000fe20000010094 */
[----:B------:R-:W-:-:S04]  /*3bf0*/  FMUL.FTZ R107, R107, UR5 ;  /* 0x000000056b6b7c20 */ /* 0x000fc80008410000 */
[----:B------:R-:W-:Y:S01]  /*3c00*/  FSETP.GTU.FTZ.AND P6, PT, R105, UR4, PT ;  /* 0x0000000469007c0b */ /* 0x000fe2000bfdc000 */
[----:B------:R-:W-:-:S03]  /*3c10*/  FMUL.FTZ R105, R110, R37 ;  /* 0x000000256e697220 */ /* 0x000fc60000410000 */
[----:B------:R-:W-:Y:S02]  /*3c20*/  FSEL R112, R107, RZ, !P6 ;  /* 0x000000ff6b707208 */ /* 0x000fe40007000000 */
[----:B------:R-:W-:-:S03]  /*3c30*/  PLOP3.LUT P5, PT, P6, PT, PT, 0x8, 0x80 ;  /* 0x000000000080781c */ /* 0x000fc600037ae170 */
[----:B------:R-:W-:-:S10]  /*3c40*/  FMUL.FTZ R107, R112, R39 ;  /* 0x00000027706b7220 */ /* 0x000fd40000410000 */
.L_x_26393:
[----:B------:R-:W0:Y:S01]  /*3c50*/  LDC.64 R134, c[0x0][0x3a8] ;  /* 0x0000ea00ff867b82 */ /* 0x000e220000000a00 */
[----:B------:R-:W-:Y:S01]  /*3c60*/  SEL R109, RZ, 0x1000000, !P5 ;  /* 0x01000000ff6d7807 */ /* 0x000fe20006800000 */
[----:B------:R-:W-:Y:S01]  /*3c70*/  VIADD R149, R147, 0x100 ;  /* 0x0000010093957836 */ /* 0x000fe20000000000 */
[----:B------:R-:W-:Y:S02]  /*3c80*/  SEL R110, RZ, 0x10000, !P4 ;  /* 0x00010000ff6e7807 */ /* 0x000fe40006000000 */
[----:B------:R-:W-:Y:S01]  /*3c90*/  SEL R111, RZ, 0x100, !P3 ;  /* 0x00000100ff6f7807 */ /* 0x000fe20005800000 */
[----:B------:R-:W-:Y:S02]  /*3ca0*/  IMAD.WIDE.U32 R112, R149, 0x10, R136 ;  /* 0x0000001095707825 */ /* 0x000fe400078e0088 */
[----:B------:R-:W1:Y:S01]  /*3cb0*/  LDC.64 R132, c[0x0][0x3b0] ;  /* 0x0000ec00ff847b82 */ /* 0x000e620000000a00 */
[----:B------:R-:W-:Y:S02]  /*3cc0*/  IADD3 R109, PT, PT, R111, R109, R110 ;  /* 0x0000006d6f6d7210 */ /* 0x000fe40007ffe06e */
[----:B------:R-:W-:-:S05]  /*3cd0*/  SEL R110, RZ, 0x1, !P2 ;  /* 0x00000001ff6e7807 */ /* 0x000fca0005000000 */
[----:B------:R-:W2:Y:S01]  /*3ce0*/  @P0 LDC.64 R118, c[0x0][0x3a0] ;  /* 0x0000e800ff760b82 */ /* 0x000ea20000000a00 */
[----:B------:R-:W-:Y:S02]  /*3cf0*/  IMAD.IADD R109, R109, 0x1, R110 ;  /* 0x000000016d6d7824 */ /* 0x000fe400078e026e */
[----:B0-----:R-:W-:-:S05]  /*3d00*/  IMAD.WIDE.U32 R110, R147, 0x10, R134 ;  /* 0x00000010936e7825 */ /* 0x001fca00078e0086 */
[----:B------:R0:W-:Y:S01]  /*3d10*/  STG.E.128 desc[UR8][R110.64], R104 ;  /* 0x000000686e007986 */ /* 0x0001e2000c101d08 */
[----:B-1----:R-:W-:-:S05]  /*3d20*/  IMAD.WIDE.U32 R116, R147, 0x4, R132 ;  /* 0x0000000493747825 */ /* 0x002fca00078e0084 */
[----:B------:R0:W-:Y:S01]  /*3d30*/  STG.E desc[UR8][R116.64], R109 ;  /* 0x0000006d74007986 */ /* 0x0001e2000c101908 */
[----:B--2---:R-:W-:-:S03]  /*3d40*/  @P0 IMAD.WIDE.U32 R118, R149, 0x10, R118 ;  /* 0x0000001095760825 */ /* 0x004fc600078e0076 */
[----:B------:R-:W5:Y:S04]  /*3d50*/  LDG.E.128 R112, desc[UR8][R112.64] ;  /* 0x0000000870707981 */ /* 0x000f68000c1e1d00 */
[----:B------:R0:W5:Y:S01]  /*3d60*/  @P0 LDG.E.128 R4, desc[UR8][R118.64] ;  /* 0x0000000876040981 */ /* 0x000162000c1e1d00 */
[----:B------:R-:W-:Y:S05]  /*3d70*/  @!P0 BRA `(.L_x_26406) ;  /* 0x0000001400dc8947 */ /* 0x000fea0003800000 */
        /* <DEDUP_REMOVED lines=15> */
.L_x_26408:
        /* <DEDUP_REMOVED lines=12> */
.L_x_26409:
        /* <DEDUP_REMOVED lines=60> */
.L_x_26407:
[----:B------:R-:W-:Y:S01]  /*42f0*/  I2FP.F32.U32 R109, R109 ;  /* 0x0000006d006d7245 */ /* 0x000fe20000201000 */
[----:B-----5:R-:W-:Y:S01]  /*4300*/  FMUL.FTZ R112, R112, R0 ;  /* 0x0000000070707220 */ /* 0x020fe20000410000 */
[----:B------:R-:W-:Y:S01]  /*4310*/  ISETP.NE.AND P4, PT, R111, 0x1, PT ;  /* 0x000000016f00780c */ /* 0x000fe20003f85270 */
[----:B------:R-:W-:Y:S02]  /*4320*/  IMAD.MOV.U32 R110, RZ, RZ, R144 ;  /* 0x000000ffff6e7224 */ /* 0x000fe400078e0090 */
[----:B------:R-:W-:Y:S01]  /*4330*/  FFMA.FTZ R109, R109, R148, 1.1641532182693481445e-10 ;  /* 0x2f0000006d6d7423 */ /* 0x000fe20000010094 */
[----:B------:R-:W-:-:S04]  /*4340*/  FMUL.FTZ R112, R112, UR5 ;  /* 0x0000000570707c20 */ /* 0x000fc80008410000 */
[----:B------:R-:W-:-:S04]  /*4350*/  FSETP.GTU.FTZ.AND P3, PT, R109, UR4, PT ;  /* 0x000000046d007c0b */ /* 0x000fc8000bf7c000 */
        /* <DEDUP_REMOVED lines=13> */
.L_x_26411:
        /* <DEDUP_REMOVED lines=12> */
.L_x_26412:
        /* <DEDUP_REMOVED lines=57> */
[----:B------:R-:W-:-:S05]  /*4880*/  IMAD.WIDE.U32 R118, R109, -0x2daee0ad, RZ ;  /* 0xd2511f536d767825 */ /* 0x000fca00078e00ff */
[----:B------:R-:W-:Y:S02]  /*4890*/  LOP3.LUT R143, R143, R110, R119, 0x96, !PT ;  /* 0x0000006e8f8f7212 */ /* 0x000fe400078e9677 */
[----:B------:R-:W-:Y:S01]  /*48a0*/  MOV R110, R116 ;  /* 0x00000074006e7202 */ /* 0x000fe20000000f00 */
[----:B------:R-:W-:-:S07]  /*48b0*/  IMAD.MOV.U32 R116, RZ, RZ, R118 ;  /* 0x000000ffff747224 */ /* 0x000fce00078e0076 */
.L_x_26410:
[----:B------:R-:W-:Y:S01]  /*48c0*/  I2FP.F32.U32 R109, R110 ;  /* 0x0000006e006d7245 */ /* 0x000fe20000201000 */
[----:B------:R-:W-:Y:S01]  /*48d0*/  FMUL.FTZ R113, R113, R0 ;  /* 0x0000000071717220 */ /* 0x000fe20000410000 */
[----:B------:R-:W-:Y:S01]  /*48e0*/  ISETP.NE.AND P5, PT, R112, 0x1, PT ;  /* 0x000000017000780c */ /* 0x000fe20003fa5270 */
[----:B------:R-:W-:Y:S02]  /*48f0*/  IMAD.MOV.U32 R111, RZ, RZ, R144 ;  /* 0x000000ffff6f7224 */ /* 0x000fe400078e0090 */
[----:B------:R-:W-:Y:S01]  /*4900*/  FFMA.FTZ R109, R109, R148, 1.1641532182693481445e-10 ;  /* 0x2f0000006d6d7423 */ /* 0x000fe20000010094 */
[----:B------:R-:W-:-:S04]  /*4910*/  FMUL.FTZ R113, R113, UR5 ;  /* 0x0000000571717c20 */ /* 0x000fc80008410000 */
[----:B------:R-:W-:-:S04]  /*4920*/  FSETP.GTU.FTZ.AND P4, PT, R109, UR4, PT ;  /* 0x000000046d007c0b */ /* 0x000fc8000bf9c000 */
        /* <DEDUP_REMOVED lines=13> */
.L_x_26414:
        /* <DEDUP_REMOVED lines=12> */
.L_x_26415:
        /* <DEDUP_REMOVED lines=61> */
.L_x_26413:
[----:B------:R-:W-:Y:S01]  /*4e90*/  I2FP.F32.U32 R111, R111 ;  /* 0x0000006f006f7245 */ /* 0x000fe20000201000 */
[----:B------:R-:W-:Y:S01]  /*4ea0*/  FMUL.FTZ R114, R114, R0 ;  /* 0x0000000072727220 */ /* 0x000fe20000410000 */
        /* <DEDUP_REMOVED lines=18> */
.L_x_26417:
        /* <DEDUP_REMOVED lines=12> */
.L_x_26418:
        /* <DEDUP_REMOVED lines=61> */
.L_x_26416:
        /* <DEDUP_REMOVED lines=9> */
.L_x_26406:
        /* <DEDUP_REMOVED lines=15> */
.L_x_26421:
        /* <DEDUP_REMOVED lines=12> */
.L_x_26422:
        /* <DEDUP_REMOVED lines=57> */
[----:B------:R-:W-:-:S04]  /*5a30*/  MOV R109, R108 ;  /* 0x0000006c006d7202 */ /* 0x000fc80000000f00 */
[----:B------:R-:W-:Y:S01]  /*5a40*/  LOP3.LUT R143, R143, R110, R117, 0x96, !PT ;  /* 0x0000006e8f8f7212 */ /* 0x000fe200078e9675 */
[----:B------:R-:W-:-:S07]  /*5a50*/  IMAD.MOV.U32 R110, RZ, RZ, RZ ;  /* 0x000000ffff6e7224 */ /* 0x000fce00078e00ff */
.L_x_26420:
[----:B------:R-:W-:Y:S01]  /*5a60*/  I2FP.F32.U32 R109, R109 ;  /* 0x0000006d006d7245 */ /* 0x000fe20000201000 */
[----:B-----5:R-:W-:Y:S01]  /*5a70*/  FMUL.FTZ R112, R112, R0 ;  /* 0x0000000070707220 */ /* 0x020fe20000410000 */
[----:B------:R-:W-:Y:S02]  /*5a80*/  ISETP.NE.AND P4, PT, R110, 0x1, PT ;  /* 0x000000016e00780c */ /* 0x000fe40003f85270 */
[----:B------:R-:W-:Y:S01]  /*5a90*/  MOV R108, R144 ;  /* 0x00000090006c7202 */ /* 0x000fe20000000f00 */
[----:B------:R-:W-:-:S05]  /*5aa0*/  FFMA.FTZ R109, R109, R148, 1.1641532182693481445e-10 ;  /* 0x2f0000006d6d7423 */ /* 0x000fca0000010094 */
        /* <DEDUP_REMOVED lines=14> */
.L_x_26424:
        /* <DEDUP_REMOVED lines=12> */
.L_x_26425:
        /* <DEDUP_REMOVED lines=61> */
.L_x_26423:
[----:B------:R-:W-:Y:S01]  /*6020*/  ISETP.NE.AND P5, PT, R112, 0x1, PT ;  /* 0x000000017000780c */ /* 0x000fe20003fa5270 */
[----:B------:R-:W-:Y:S01]  /*6030*/  FMUL.FTZ R113, R113, R0 ;  /* 0x0000000071717220 */ /* 0x000fe20000410000 */
[----:B------:R-:W-:Y:S02]  /*6040*/  I2FP.F32.U32 R111, R108 ;  /* 0x0000006c006f7245 */ /* 0x000fe40000201000 */
[----:B------:R-:W-:Y:S01]  /*6050*/  MOV R108, R144 ;  /* 0x00000090006c7202 */ /* 0x000fe20000000f00 */
[----:B------:R-:W-:Y:S01]  /*6060*/  FMUL.FTZ R110, R113, UR5 ;  /* 0x00000005716e7c20 */ /* 0x000fe20008410000 */
[----:B------:R-:W-:Y:S02]  /*6070*/  IMAD.MOV.U32 R113, RZ, RZ, 0x2 ;  /* 0x00000002ff717424 */ /* 0x000fe400078e00ff */
        /* <DEDUP_REMOVED lines=13> */
.L_x_26427:
        /* <DEDUP_REMOVED lines=12> */
.L_x_26428:
        /* <DEDUP_REMOVED lines=58> */
[----:B------:R-:W-:-:S05]  /*65b0*/  IMAD.WIDE.U32 R118, R111, -0x2daee0ad, RZ ;  /* 0xd2511f536f767825 */ /* 0x000fca00078e00ff */
[----:B------:R-:W-:Y:S02]  /*65c0*/  LOP3.LUT R143, R143, R112, R119, 0x96, !PT ;  /* 0x000000708f8f7212 */ /* 0x000fe400078e9677 */
[----:B------:R-:W-:-:S07]  /*65d0*/  MOV R116, R118 ;  /* 0x0000007600747202 */ /* 0x000fce0000000f00 */
.L_x_26426:
        /* <DEDUP_REMOVED lines=19> */
.L_x_26430:
        /* <DEDUP_REMOVED lines=12> */
.L_x_26431:
        /* <DEDUP_REMOVED lines=61> */
.L_x_26429:
[----:B------:R-:W-:Y:S01]  /*6ba0*/  I2FP.F32.U32 R111, R108 ;  /* 0x0000006c006f7245 */ /* 0x000fe20000201000 */
[----:B------:R-:W-:Y:S01]  /*6bb0*/  FMUL.FTZ R115, R115, R0 ;  /* 0x0000000073737220 */ /* 0x000fe20000410000 */
[----:B------:R-:W-:Y:S01]  /*6bc0*/  FMUL.FTZ R108, R109, R32 ;  /* 0x000000206d6c7220 */ /* 0x000fe20000410000 */
[----:B------:R-:W-:Y:S01]  /*6bd0*/  FMUL.FTZ R109, R110, R33 ;  /* 0x000000216e6d7220 */ /* 0x000fe20000410000 */
[----:B------:R-:W-:Y:S01]  /*6be0*/  FMUL.FTZ R110, R117, R34 ;  /* 0x00000022756e7220 */ /* 0x000fe20000410000 */
[----:B------:R-:W-:Y:S01]  /*6bf0*/  FFMA.FTZ R111, R111, R148, 1.1641532182693481445e-10 ;  /* 0x2f0000006f6f7423 */ /* 0x000fe20000010094 */
[----:B------:R-:W-:-:S04]  /*6c00*/  FMUL.FTZ R112, R115, UR5 ;  /* 0x0000000573707c20 */ /* 0x000fc80008410000 */
[----:B------:R-:W-:-:S04]  /*6c10*/  FSETP.GTU.FTZ.AND P6, PT, R111, UR4, PT ;  /* 0x000000046f007c0b */ /* 0x000fc8000bfdc000 */
[----:B------:R-:W-:Y:S02]  /*6c20*/  FSEL R112, R112, RZ, !P6 ;  /* 0x000000ff70707208 */ /* 0x000fe40007000000 */
[----:B------:R-:W-:-:S03]  /*6c30*/  PLOP3.LUT P5, PT, P6, PT, PT, 0x8, 0x80 ;  /* 0x000000000080781c */ /* 0x000fc600037ae170 */
[----:B------:R-:W-:-:S10]  /*6c40*/  FMUL.FTZ R111, R112, R35 ;  /* 0x00000023706f7220 */ /* 0x000fd40000410000 */
.L_x_26419:
        /* <DEDUP_REMOVED lines=32> */
.L_x_26434:
        /* <DEDUP_REMOVED lines=12> */
.L_x_26435:
        /* <DEDUP_REMOVED lines=61> */
.L_x_26433:
[----:B------:R-:W-:Y:S01]  /*72e0*/  I2FP.F32.U32 R117, R117 ;  /* 0x0000007500757245 */ /* 0x000fe20000201000 */
[----:B-----5:R-:W-:Y:S01]  /*72f0*/  FMUL.FTZ R112, R112, R0 ;  /* 0x0000000070707220 */ /* 0x020fe20000410000 */
        /* <DEDUP_REMOVED lines=18> */
.L_x_26437:
        /* <DEDUP_REMOVED lines=12> */
.L_x_26438:
        /* <DEDUP_REMOVED lines=59> */
[----:B------:R-:W-:Y:S01]  /*7890*/  MOV R118, R120 ;  /* 0x0000007800767202 */ /* 0x000fe20000000f00 */
[----:B------:R-:W-:-:S07]  /*78a0*/  IMAD.MOV.U32 R120, RZ, RZ, RZ ;  /* 0x000000ffff787224 */ /* 0x000fce00078e00ff */
.L_x_26436:
[----:B------:R-:W-:Y:S01]  /*78b0*/  I2FP.F32.U32 R117, R116 ;  /* 0x0000007400757245 */ /* 0x000fe20000201000 */
[----:B------:R-:W-:Y:S01]  /*78c0*/  FMUL.FTZ R113, R113, R0 ;  /* 0x0000000071717220 */ /* 0x000fe20000410000 */
[----:B------:R-:W-:Y:S01]  /*78d0*/  ISETP.NE.AND P5, PT, R120, 0x1, PT ;  /* 0x000000017800780c */ /* 0x000fe20003fa5270 */
[----:B------:R-:W-:Y:S02]  /*78e0*/  HFMA2 R119, -RZ, RZ, 0, 1.1920928955078125e-07 ;  /* 0x00000002ff777431 */ /* 0x000fe400000001ff */
        /* <DEDUP_REMOVED lines=16> */
.L_x_26440:
        /* <DEDUP_REMOVED lines=12> */
.L_x_26441:
        /* <DEDUP_REMOVED lines=61> */
.L_x_26439:
        /* <DEDUP_REMOVED lines=20> */
.L_x_26443:
        /* <DEDUP_REMOVED lines=12> */
.L_x_26444:
        /* <DEDUP_REMOVED lines=61> */
.L_x_26442:
        /* <DEDUP_REMOVED lines=9> */
.L_x_26432:
        /* <DEDUP_REMOVED lines=15> */
.L_x_26447:
        /* <DEDUP_REMOVED lines=12> */
.L_x_26448:
        /* <DEDUP_REMOVED lines=57> */
[----:B------:R-:W-:Y:S01]  /*8a20*/  IMAD.WIDE.U32 R120, R117, -0x2daee0ad, RZ ;  /* 0xd2511f5375787825 */ /* 0x000fe200078e00ff */
[----:B------:R-:W-:-:S04]  /*8a30*/  MOV R117, R116 ;  /* 0x0000007400757202 */ /* 0x000fc80000000f00 */
[----:B------:R-:W-:Y:S01]  /*8a40*/  LOP3.LUT R143, R143, R118, R121, 0x96, !PT ;  /* 0x000000768f8f7212 */ /* 0x000fe200078e9679 */
[----:B------:R-:W-:-:S07]  /*8a50*/  IMAD.MOV.U32 R118, RZ, RZ, R120 ;  /* 0x000000ffff767224 */ /* 0x000fce00078e0078 */
.L_x_26446:
[----:B------:R-:W-:Y:S01]  /*8a60*/  I2FP.F32.U32 R117, R117 ;  /* 0x0000007500757245 */ /* 0x000fe20000201000 */
[----:B-----5:R-:W-:Y:S01]  /*8a70*/  FMUL.FTZ R112, R112, R0 ;  /* 0x0000000070707220 */ /* 0x020fe20000410000 */
[----:B------:R-:W-:Y:S02]  /*8a80*/  ISETP.NE.AND P4, PT, R119, 0x1, PT ;  /* 0x000000017700780c */ /* 0x000fe40003f85270 */
[----:B------:R-:W-:Y:S01]  /*8a90*/  MOV R120, 0x2 ;  /* 0x0000000200787802 */ /* 0x000fe20000000f00 */
[----:B------:R-:W-:-:S05]  /*8aa0*/  FFMA.FTZ R117, R117, R148, 1.1641532182693481445e-10 ;  /* 0x2f00000075757423 */ /* 0x000fca0000010094 */
        /* <DEDUP_REMOVED lines=14> */
.L_x_26450:
        /* <DEDUP_REMOVED lines=12> */
.L_x_26451:
        /* <DEDUP_REMOVED lines=61> */
.L_x_26449:
        /* <DEDUP_REMOVED lines=19> */
.L_x_26453:
        /* <DEDUP_REMOVED lines=12> */
.L_x_26454:
        /* <DEDUP_REMOVED lines=61> */
.L_x_26452:
        /* <DEDUP_REMOVED lines=19> */
.L_x_26456:
        /* <DEDUP_REMOVED lines=12> */
.L_x_26457:
        /* <DEDUP_REMOVED lines=61> */
.L_x_26455:
        /* <DEDUP_REMOVED lines=11> */
.L_x_26445:
[----:B------:R-:W0:Y:S01]  /*9c50*/  @P0 LDC.64 R126, c[0x0][0x3a0] ;  /* 0x0000e800ff7e0b82 */ /* 0x000e220000000a00 */
[----:B------:R-:W-:Y:S01]  /*9c60*/  SEL R116, RZ, 0x1000000, !P5 ;  /* 0x01000000ff747807 */ /* 0x000fe20006800000 */
[----:B------:R-:W-:Y:S01]  /*9c70*/  VIADD R157, R147, 0x300 ;  /* 0x00000300939d7836 */ /* 0x000fe20000000000 */
[----:B------:R-:W-:Y:S01]  /*9c80*/  SEL R117, RZ, 0x10000, !P4 ;  /* 0x00010000ff757807 */ /* 0x000fe20006000000 */
[----:B------:R-:W-:Y:S01]  /*9c90*/  IMAD.WIDE.U32 R124, R151, 0x4, R132 ;  /* 0x00000004977c7825 */ /* 0x000fe200078e0084 */
[----:B------:R-:W-:Y:S02]  /*9ca0*/  SEL R119, RZ, 0x100, !P3 ;  /* 0x00000100ff777807 */ /* 0x000fe40005800000 */
[----:B------:R-:W-:Y:S02]  /*9cb0*/  SEL R121, RZ, 0x1, !P2 ;  /* 0x00000001ff797807 */ /* 0x000fe40005000000 */
[----:B------:R-:W-:-:S04]  /*9cc0*/  IADD3 R116, PT, PT, R119, R116, R117 ;  /* 0x0000007477747210 */ /* 0x000fc80007ffe075 */
[----:B------:R-:W-:Y:S01]  /*9cd0*/  IADD3 R119, PT, PT, R116, R121, RZ ;  /* 0x0000007974777210 */ /* 0x000fe20007ffe0ff */
[----:B------:R-:W-:-:S04]  /*9ce0*/  IMAD.WIDE.U32 R116, R151, 0x10, R134 ;  /* 0x0000001097747825 */ /* 0x000fc800078e0086 */
[C---:B------:R-:W-:Y:S01]  /*9cf0*/  IMAD.WIDE.U32 R120, R157.reuse, 0x10, R136 ;  /* 0x000000109d787825 */ /* 0x040fe200078e0088 */
        /* <DEDUP_REMOVED lines=21> */
.L_x_26460:
        /* <DEDUP_REMOVED lines=12> */
.L_x_26461:
        /* <DEDUP_REMOVED lines=60> */
.L_x_26459:
        /* <DEDUP_REMOVED lines=20> */
.L_x_26463:
        /* <DEDUP_REMOVED lines=12> */
.L_x_26464:
        /* <DEDUP_REMOVED lines=61> */
.L_x_26462:
[----:B------:R-:W-:Y:S01]  /*a8a0*/  I2FP.F32.U32 R117, R118 ;  /* 0x0000007600757245 */ /* 0x000fe20000201000 */
[----:B------:R-:W-:Y:S01]  /*a8b0*/  FMUL.FTZ R121, R121, R0 ;  /* 0x0000000079797220 */ /* 0x000fe20000410000 */
[----:B------:R-:W-:Y:S02]  /*a8c0*/  ISETP.NE.AND P5, PT, R120, 0x1, PT ;  /* 0x000000017800780c */ /* 0x000fe40003fa5270 */
[----:B------:R-:W-:Y:S01]  /*a8d0*/  MOV R119, R144 ;  /* 0x0000009000777202 */ /* 0x000fe20000000f00 */
        /* <DEDUP_REMOVED lines=16> */
.L_x_26466:
        /* <DEDUP_REMOVED lines=12> */
.L_x_26467:
        /* <DEDUP_REMOVED lines=55> */
[----:B------:R-:W-:Y:S01]  /*ae10*/  IMAD.MOV.U32 R119, RZ, RZ, R124 ;  /* 0x000000ffff777224 */ /* 0x000fe200078e007c */
[----:B------:R-:W-:Y:S01]  /*ae20*/  MOV R144, R126 ;  /* 0x0000007e00907202 */ /* 0x000fe20000000f00 */
[----:B------:R-:W-:-:S05]  /*ae30*/  IMAD.WIDE.U32 R120, R121, -0x2daee0ad, RZ ;  /* 0xd2511f5379787825 */ /* 0x000fca00078e00ff */
[----:B------:R-:W-:Y:S01]  /*ae40*/  LOP3.LUT R143, R143, R118, R121, 0x96, !PT ;  /* 0x000000768f8f7212 */ /* 0x000fe200078e9679 */
[----:B------:R-:W-:Y:S01]  /*ae50*/  IMAD.MOV.U32 R121, RZ, RZ, RZ ;  /* 0x000000ffff797224 */ /* 0x000fe200078e00ff */
[----:B------:R-:W-:-:S07]  /*ae60*/  MOV R124, R120 ;  /* 0x00000078007c7202 */ /* 0x000fce0000000f00 */
.L_x_26465:
        /* <DEDUP_REMOVED lines=20> */
.L_x_26469:
        /* <DEDUP_REMOVED lines=12> */
.L_x_26470:
        /* <DEDUP_REMOVED lines=61> */
.L_x_26468:
        /* <DEDUP_REMOVED lines=9> */
.L_x_26458:
        /* <DEDUP_REMOVED lines=15> */
.L_x_26473:
        /* <DEDUP_REMOVED lines=12> */
.L_x_26474:
        /* <DEDUP_REMOVED lines=60> */
.L_x_26472:
[----:B------:R-:W-:Y:S01]  /*ba40*/  I2FP.F32.U32 R117, R116 ;  /* 0x0000007400757245 */ /* 0x000fe20000201000 */
[----:B-----5:R-:W-:Y:S01]  /*ba50*/  FMUL.FTZ R120, R120, R0 ;  /* 0x0000000078787220 */ /* 0x020fe20000410000 */
[----:B------:R-:W-:Y:S01]  /*ba60*/  ISETP.NE.AND P4, PT, R119, 0x1, PT ;  /* 0x000000017700780c */ /* 0x000fe20003f85270 */
[----:B------:R-:W-:Y:S02]  /*ba70*/  IMAD.MOV.U32 R116, RZ, RZ, R144 ;  /* 0x000000ffff747224 */ /* 0x000fe400078e0090 */
[----:B------:R-:W-:-:S05]  /*ba80*/  FFMA.FTZ R117, R117, R148, 1.1641532182693481445e-10 ;  /* 0x2f00000075757423 */ /* 0x000fca0000010094 */
[----:B------:R-:W-:Y:S01]  /*ba90*/  FSETP.GTU.FTZ.AND P3, PT, R117, UR4, PT ;  /* 0x0000000475007c0b */ /* 0x000fe2000bf7c000 */
[----:B------:R-:W-:Y:S01]  /*baa0*/  FMUL.FTZ R117, R120, UR5 ;  /* 0x0000000578757c20 */ /* 0x000fe20008410000 */
[----:B------:R-:W-:Y:S02]  /*bab0*/  HFMA2 R120, -RZ, RZ, 0, 1.1920928955078125e-07 ;  /* 0x00000002ff787431 */ /* 0x000fe400000001ff */
        /* <DEDUP_REMOVED lines=11> */
.L_x_26476:
        /* <DEDUP_REMOVED lines=12> */
.L_x_26477:
        /* <DEDUP_REMOVED lines=61> */
.L_x_26475:
        /* <DEDUP_REMOVED lines=19> */
.L_x_26479:
        /* <DEDUP_REMOVED lines=12> */
.L_x_26480:
        /* <DEDUP_REMOVED lines=61> */
.L_x_26478:
        /* <DEDUP_REMOVED lines=19> */
.L_x_26482:
        /* <DEDUP_REMOVED lines=12> */
.L_x_26483:
        /* <DEDUP_REMOVED lines=61> */
.L_x_26481:
        /* <DEDUP_REMOVED lines=11> */
.L_x_26471:
[----:B------:R-:W0:Y:S01]  /*cc30*/  @P0 LDC.64 R130, c[0x0][0x3a0] ;  /* 0x0000e800ff820b82 */ /* 0x000e220000000a00 */
[----:B------:R-:W-:Y:S01]  /*cc40*/  SEL R120, RZ, 0x1000000, !P5 ;  /* 0x01000000ff787807 */ /* 0x000fe20006800000 */
[----:B------:R-:W-:Y:S01]  /*cc50*/  VIADD R159, R147, 0x400 ;  /* 0x00000400939f7836 */ /* 0x000fe20000000000 */
[----:B------:R-:W-:Y:S01]  /*cc60*/  SEL R121, RZ, 0x10000, !P4 ;  /* 0x00010000ff797807 */ /* 0x000fe20006000000 */
[----:B------:R-:W-:Y:S01]  /*cc70*/  IMAD.WIDE.U32 R126, R157, 0x10, R134 ;  /* 0x000000109d7e7825 */ /* 0x000fe200078e0086 */
[----:B------:R-:W-:-:S03]  /*cc80*/  SEL R122, RZ, 0x100, !P3 ;  /* 0x00000100ff7a7807 */ /* 0x000fc60005800000 */
[----:B------:R-:W-:Y:S01]  /*cc90*/  IMAD.WIDE.U32 R128, R157, 0x4, R132 ;  /* 0x000000049d807825 */ /* 0x000fe200078e0084 */
[----:B------:R-:W-:Y:S01]  /*cca0*/  IADD3 R120, PT, PT, R122, R120, R121 ;  /* 0x000000787a787210 */ /* 0x000fe20007ffe079 */
[----:B------:R1:W-:Y:S01]  /*ccb0*/  STG.E.128 desc[UR8][R126.64], R116 ;  /* 0x000000747e007986 */ /* 0x0003e2000c101d08 */
[----:B------:R-:W-:-:S04]  /*ccc0*/  SEL R121, RZ, 0x1, !P2 ;  /* 0x00000001ff797807 */ /* 0x000fc80005000000 */
[----:B------:R-:W-:Y:S01]  /*ccd0*/  IADD3 R125, PT, PT, R120, R121, RZ ;  /* 0x00000079787d7210 */ /* 0x000fe20007ffe0ff */
[----:B------:R-:W-:-:S04]  /*cce0*/  IMAD.WIDE.U32 R120, R159, 0x10, R136 ;  /* 0x000000109f787825 */ /* 0x000fc800078e0088 */
        /* <DEDUP_REMOVED lines=20> */
.L_x_26486:
        /* <DEDUP_REMOVED lines=12> */
.L_x_26487:
        /* <DEDUP_REMOVED lines=61> */
.L_x_26485:
        /* <DEDUP_REMOVED lines=20> */
.L_x_26489:
        /* <DEDUP_REMOVED lines=12> */
.L_x_26490:
        /* <DEDUP_REMOVED lines=51> */
[----:B------:R-:W-:Y:S02]  /*d7f0*/  VIADD R143, R3, 0x96a522ad ;  /* 0x96a522ad038f7836 */ /* 0x000fe40000000000 */
        /* <DEDUP_REMOVED lines=9> */
.L_x_26488:
        /* <DEDUP_REMOVED lines=20> */
.L_x_26492:
        /* <DEDUP_REMOVED lines=12> */
.L_x_26493:
        /* <DEDUP_REMOVED lines=54> */
[----:B------:R-:W-:Y:S01]  /*ddf0*/  IMAD.WIDE.U32 R128, R125, -0x2daee0ad, RZ ;  /* 0xd2511f537d807825 */ /* 0x000fe200078e00ff */
[----:B------:R-:W-:Y:S02]  /*de00*/  MOV R125, R126 ;  /* 0x0000007e007d7202 */ /* 0x000fe40000000f00 */
[----:B------:R-:W-:Y:S01]  /*de10*/  LOP3.LUT R142, R127, R142, R131, 0x96, !PT ;  /* 0x0000008e7f8e7212 */ /* 0x000fe200078e9683 */
[----:B------:R-:W-:Y:S02]  /*de20*/  HFMA2 R127, -RZ, RZ, 0, 0 ;  /* 0x00000000ff7f7431 */ /* 0x000fe400000001ff */
[----:B------:R-:W-:Y:S01]  /*de30*/  IMAD.MOV.U32 R144, RZ, RZ, R130 ;  /* 0x000000ffff907224 */ /* 0x000fe200078e0082 */
[----:B------:R-:W-:Y:S01]  /*de40*/  LOP3.LUT R143, R143, R124, R129, 0x96, !PT ;  /* 0x0000007c8f8f7212 */ /* 0x000fe200078e9681 */
[----:B------:R-:W-:-:S07]  /*de50*/  IMAD.MOV.U32 R126, RZ, RZ, R128 ;  /* 0x000000ffff7e7224 */ /* 0x000fce00078e0080 */
.L_x_26491:
        /* <DEDUP_REMOVED lines=20> */
.L_x_26495:
        /* <DEDUP_REMOVED lines=12> */
.L_x_26496:
        /* <DEDUP_REMOVED lines=61> */
.L_x_26494:
        /* <DEDUP_REMOVED lines=9> */
.L_x_26484:
        /* <DEDUP_REMOVED lines=15> */
.L_x_26499:
        /* <DEDUP_REMOVED lines=12> */
.L_x_26500:
        /* <DEDUP_REMOVED lines=61> */
.L_x_26498:
        /* <DEDUP_REMOVED lines=19> */
.L_x_26502:
        /* <DEDUP_REMOVED lines=12> */
.L_x_26503:
        /* <DEDUP_REMOVED lines=58> */
[----:B------:R-:W-:Y:S01]  /*efd0*/  IMAD.MOV.U32 R126, RZ, RZ, R130 ;  /* 0x000000ffff7e7224 */ /* 0x000fe200078e0082 */
[----:B------:R-:W-:Y:S01]  /*efe0*/  LOP3.LUT R143, R143, R128, R131, 0x96, !PT ;  /* 0x000000808f8f7212 */ /* 0x000fe200078e9683 */
[----:B------:R-:W-:-:S07]  /*eff0*/  HFMA2 R128, -RZ, RZ, 0, 0 ;  /* 0x00000000ff807431 */ /* 0x000fce00000001ff */
.L_x_26501:
        /* <DEDUP_REMOVED lines=19> */
.L_x_26505:
        /* <DEDUP_REMOVED lines=12> */
.L_x_26506:
        /* <DEDUP_REMOVED lines=61> */
.L_x_26504:
        /* <DEDUP_REMOVED lines=19> */
.L_x_26508:
        /* <DEDUP_REMOVED lines=12> */
.L_x_26509:
        /* <DEDUP_REMOVED lines=57> */
[----:B------:R-:W-:-:S05]  /*fb40*/  IMAD.WIDE.U32 R128, R121, -0x2daee0ad, RZ ;  /* 0xd2511f5379807825 */ /* 0x000fca00078e00ff */
[----:B------:R-:W-:Y:S02]  /*fb50*/  LOP3.LUT R143, R143, R120, R129, 0x96, !PT ;  /* 0x000000788f8f7212 */ /* 0x000fe400078e9681 */
[----:B------:R-:W-:Y:S01]  /*fb60*/  MOV R120, R126 ;  /* 0x0000007e00787202 */ /* 0x000fe20000000f00 */
[----:B------:R-:W-:-:S07]  /*fb70*/  IMAD.MOV.U32 R126, RZ, RZ, R128 ;  /* 0x000000ffff7e7224 */ /* 0x000fce00078e0080 */
.L_x_26507:
        /* <DEDUP_REMOVED lines=11> */
.L_x_26497:
[----:B------:R-:W0:Y:S01]  /*fc30*/  @P0 LDC.64 R128, c[0x0][0x3a0] ;  /* 0x0000e800ff800b82 */ /* 0x000e220000000a00 */
[----:B------:R-:W-:Y:S01]  /*fc40*/  SEL R127, RZ, 0x1000000, !P5 ;  /* 0x01000000ff7f7807 */ /* 0x000fe20006800000 */
[C---:B------:R-:W-:Y:S01]  /*fc50*/  IMAD.WIDE.U32 R124, R159.reuse, 0x10, R134 ;  /* 0x000000109f7c7825 */ /* 0x040fe200078e0086 */
[----:B------:R-:W-:Y:S02]  /*fc60*/  SEL R130, RZ, 0x10000, !P4 ;  /* 0x00010000ff827807 */ /* 0x000fe40006000000 */
[----:B------:R-:W-:Y:S01]  /*fc70*/  SEL R131, RZ, 0x100, !P3 ;  /* 0x00000100ff837807 */ /* 0x000fe20005800000 */
[----:B------:R-:W-:Y:S01]  /*fc80*/  IMAD.WIDE.U32 R152, R159, 0x4, R132 ;  /* 0x000000049f987825 */ /* 0x000fe200078e0084 */
[----:B------:R-:W-:Y:S01]  /*fc90*/  IADD3 R161, PT, PT, R147, 0x500, RZ ;  /* 0x0000050093a17810 */ /* 0x000fe20007ffe0ff */
[----:B------:R0:W-:Y:S01]  /*fca0*/  STG.E.128 desc[UR8][R124.64], R120 ;  /* 0x000000787c007986 */ /* 0x0001e2000c101d08 */
[----:B------:R-:W-:Y:S02]  /*fcb0*/  IADD3 R127, PT, PT, R131, R127, R130 ;  /* 0x0000007f837f7210 */ /* 0x000fe40007ffe082 */
[----:B------:R-:W-:-:S05]  /*fcc0*/  SEL R130, RZ, 0x1, !P2 ;  /* 0x00000001ff827807 */ /* 0x000fca0005000000 */
[----:B------:R-:W-:-:S05]  /*fcd0*/  IMAD.IADD R127, R127, 0x1, R130 ;  /* 0x000000017f7f7824 */ /* 0x000fca00078e0282 */
        /* <DEDUP_REMOVED lines=21> */
.L_x_26512:
        /* <DEDUP_REMOVED lines=12> */
.L_x_26513:
        /* <DEDUP_REMOVED lines=52> */
[----:B------:R-:W-:Y:S01]  /*10230*/  HFMA2 R127, -RZ, RZ, 0, 0 ;  /* 0x00000000ff7f7431 */ /* 0x000fe200000001ff */
        /* <DEDUP_REMOVED lines=8> */
.L_x_26511:
[----:B------:R-:W-:Y:S01]  /*102c0*/  I2FP.F32.U32 R125, R124 ;  /* 0x0000007c007d7245 */ /* 0x000fe20000201000 */
[----:B-----5:R-:W-:Y:S01]  /*102d0*/  FMUL.FTZ R128, R128, R0 ;  /* 0x0000000080807220 */ /* 0x020fe20000410000 */
[----:B------:R-:W-:-:S03]  /*102e0*/  ISETP.NE.AND P3, PT, R127, 0x1, PT ;  /* 0x000000017f00780c */ /* 0x000fc60003f65270 */
[----:B------:R-:W-:Y:S01]  /*102f0*/  FFMA.FTZ R125, R125, R148, 1.1641532182693481445e-10 ;  /* 0x2f0000007d7d7423 */ /* 0x000fe20000010094 */
[----:B------:R-:W-:-:S04]  /*10300*/  FMUL.FTZ R128, R128, UR5 ;  /* 0x0000000580807c20 */ /* 0x000fc80008410000 */
        /* <DEDUP_REMOVED lines=15> */
.L_x_26515:
        /* <DEDUP_REMOVED lines=12> */
.L_x_26516:
        /* <DEDUP_REMOVED lines=59> */
[----:B------:R-:W-:Y:S02]  /*10870*/  LOP3.LUT R143, R143, R126, R153, 0x96, !PT ;  /* 0x0000007e8f8f7212 */ /* 0x000fe400078e9699 */
[----:B------:R-:W-:-:S07]  /*10880*/  MOV R150, R152 ;  /* 0x0000009800967202 */ /* 0x000fce0000000f00 */
.L_x_26514:
[----:B------:R-:W-:Y:S01]  /*10890*/  I2FP.F32.U32 R125, R125 ;  /* 0x0000007d007d7245 */ /* 0x000fe20000201000 */
[----:B------:R-:W-:Y:S01]  /*108a0*/  FMUL.FTZ R129, R129, R0 ;  /* 0x0000000081817220 */ /* 0x000fe20000410000 */
[----:B------:R-:W-:-:S03]  /*108b0*/  ISETP.NE.AND P4, PT, R128, 0x1, PT ;  /* 0x000000018000780c */ /* 0x000fc60003f85270 */
[----:B------:R-:W-:Y:S01]  /*108c0*/  FFMA.FTZ R125, R125, R148, 1.1641532182693481445e-10 ;  /* 0x2f0000007d7d7423 */ /* 0x000fe20000010094 */
[----:B------:R-:W-:-:S04]  /*108d0*/  FMUL.FTZ R129, R129, UR5 ;  /* 0x0000000581817c20 */ /* 0x000fc80008410000 */
        /* <DEDUP_REMOVED lines=15> */
.L_x_26518:
        /* <DEDUP_REMOVED lines=12> */
.L_x_26519:
        /* <DEDUP_REMOVED lines=61> */
.L_x_26517:
[----:B------:R-:W-:Y:S01]  /*10e60*/  I2FP.F32.U32 R127, R126 ;  /* 0x0000007e007f7245 */ /* 0x000fe20000201000 */
[----:B------:R-:W-:Y:S01]  /*10e70*/  FMUL.FTZ R130, R130, R0 ;  /* 0x0000000082827220 */ /* 0x000fe20000410000 */
[----:B------:R-:W-:Y:S01]  /*10e80*/  ISETP.NE.AND P5, PT, R129, 0x1, PT ;  /* 0x000000018100780c */ /* 0x000fe20003fa5270 */
[----:B------:R-:W-:Y:S02]  /*10e90*/  IMAD.MOV.U32 R156, RZ, RZ, 0x2 ;  /* 0x00000002ff9c7424 */ /* 0x000fe400078e00ff */
[----:B------:R-:W-:Y:S01]  /*10ea0*/  FFMA.FTZ R127, R127, R148, 1.1641532182693481445e-10 ;  /* 0x2f0000007f7f7423 */ /* 0x000fe20000010094 */
[----:B------:R-:W-:-:S04]  /*10eb0*/  FMUL.FTZ R130, R130, UR5 ;  /* 0x0000000582827c20 */ /* 0x000fc80008410000 */
        /* <DEDUP_REMOVED lines=14> */
.L_x_26521:
        /* <DEDUP_REMOVED lines=12> */
.L_x_26522:
        /* <DEDUP_REMOVED lines=61> */
.L_x_26520:
        /* <DEDUP_REMOVED lines=9> */
.L_x_26510:
        /* <DEDUP_REMOVED lines=15> */
.L_x_26525:
        /* <DEDUP_REMOVED lines=12> */
.L_x_26526:
        /* <DEDUP_REMOVED lines=61> */
.L_x_26524:
[----:B------:R-:W-:Y:S01]  /*11a40*/  I2FP.F32.U32 R125, R124 ;  /* 0x0000007c007d7245 */ /* 0x000fe20000201000 */
[----:B-----5:R-:W-:Y:S01]  /*11a50*/  FMUL.FTZ R128, R128, R0 ;  /* 0x0000000080807220 */ /* 0x020fe20000410000 */
[----:B------:R-:W-:Y:S01]  /*11a60*/  ISETP.NE.AND P4, PT, R127, 0x1, PT ;  /* 0x000000017f00780c */ /* 0x000fe20003f85270 */
[----:B------:R-:W-:Y:S02]  /*11a70*/  IMAD.MOV.U32 R124, RZ, RZ, R144 ;  /* 0x000000ffff7c7224 */ /* 0x000fe400078e0090 */
[----:B------:R-:W-:-:S05]  /*11a80*/  FFMA.FTZ R125, R125, R148, 1.1641532182693481445e-10 ;  /* 0x2f0000007d7d7423 */ /* 0x000fca0000010094 */
[----:B------:R-:W-:Y:S01]  /*11a90*/  FSETP.GTU.FTZ.AND P3, PT, R125, UR4, PT ;  /* 0x000000047d007c0b */ /* 0x000fe2000bf7c000 */
[----:B------:R-:W-:Y:S01]  /*11aa0*/  FMUL.FTZ R125, R128, UR5 ;  /* 0x00000005807d7c20 */ /* 0x000fe20008410000 */
[----:B------:R-:W-:Y:S02]  /*11ab0*/  MOV R128, 0x2 ;  /* 0x0000000200807802 */ /* 0x000fe40000000f00 */
        /* <DEDUP_REMOVED lines=11> */
.L_x_26528:
        /* <DEDUP_REMOVED lines=12> */
.L_x_26529:
        /* <DEDUP_REMOVED lines=61> */
.L_x_26527:
        /* <DEDUP_REMOVED lines=19> */
.L_x_26531:
        /* <DEDUP_REMOVED lines=12> */
.L_x_26532:
        /* <DEDUP_REMOVED lines=58> */
[----:B------:R-:W-:-:S04]  /*12590*/  LOP3.LUT R142, R127, R142, R155, 0x96, !PT ;  /* 0x0000008e7f8e7212 */ /* 0x000fc800078e969b */
[----:B------:R-:W-:Y:S02]  /*125a0*/  LOP3.LUT R143, R143, R128, R153, 0x96, !PT ;  /* 0x000000808f8f7212 */ /* 0x000fe400078e9699 */
[----:B------:R-:W-:-:S07]  /*125b0*/  MOV R150, R152 ;  /* 0x0000009800967202 */ /* 0x000fce0000000f00 */
.L_x_26530:
        /* <DEDUP_REMOVED lines=19> */
.L_x_26534:
        /* <DEDUP_REMOVED lines=12> */
.L_x_26535:
        /* <DEDUP_REMOVED lines=61> */
.L_x_26533:
        /* <DEDUP_REMOVED lines=11> */
.L_x_26523:
[----:B------:R-:W0:Y:S01]  /*12c30*/  @P0 LDC.64 R154, c[0x0][0x3a0] ;  /* 0x0000e800ff9a0b82 */ /* 0x000e220000000a00 */
[----:B------:R-:W-:Y:S01]  /*12c40*/  SEL R130, RZ, 0x1000000, !P5 ;  /* 0x01000000ff827807 */ /* 0x000fe20006800000 */
[----:B------:R-:W-:Y:S01]  /*12c50*/  IMAD.WIDE.U32 R128, R161, 0x10, R134 ;  /* 0x00000010a1807825 */ /* 0x000fe200078e0086 */
[----:B------:R-:W-:Y:S02]  /*12c60*/  SEL R131, RZ, 0x10000, !P4 ;  /* 0x00010000ff837807 */ /* 0x000fe40006000000 */
[----:B------:R-:W-:Y:S02]  /*12c70*/  SEL R152, RZ, 0x100, !P3 ;  /* 0x00000100ff987807 */ /* 0x000fe40005800000 */
[----:B------:R-:W-:Y:S01]  /*12c80*/  IADD3 R163, PT, PT, R147, 0x600, RZ ;  /* 0x0000060093a37810 */ /* 0x000fe20007ffe0ff */
[----:B------:R1:W-:Y:S01]  /*12c90*/  STG.E.128 desc[UR8][R128.64], R124 ;  /* 0x0000007c80007986 */ /* 0x0003e2000c101d08 */
[----:B------:R-:W-:Y:S01]  /*12ca0*/  IADD3 R130, PT, PT, R152, R130, R131 ;  /* 0x0000008298827210 */ /* 0x000fe20007ffe083 */
[----:B------:R-:W-:Y:S01]  /*12cb0*/  IMAD.WIDE.U32 R152, R161, 0x4, R132 ;  /* 0x00000004a1987825 */ /* 0x000fe200078e0084 */
[----:B------:R-:W-:-:S05]  /*12cc0*/  SEL R131, RZ, 0x1, !P2 ;  /* 0x00000001ff837807 */ /* 0x000fca0005000000 */
[----:B------:R-:W-:-:S05]  /*12cd0*/  IMAD.IADD R165, R130, 0x1, R131 ;  /* 0x0000000182a57824 */ /* 0x000fca00078e0283 */
[----:B------:R2:W-:Y:S01]  /*12ce0*/  STG.E desc[UR8][R152.64], R165 ;  /* 0x000000a598007986 */ /* 0x0005e2000c101908 */
[----:B0-----:R-:W-:-:S04]  /*12cf0*/  @P0 IMAD.WIDE.U32 R154, R163, 0x10, R154 ;  /* 0x00000010a39a0825 */ /* 0x001fc800078e009a */
[----:B-1----:R-:W-:Y:S01]  /*12d00*/  IMAD.WIDE.U32 R128, R163, 0x10, R136 ;  /* 0x00000010a3807825 */ /* 0x002fe200078e0088 */
[----:B------:R2:W5:Y:S05]  /*12d10*/  @P0 LDG.E.128 R4, desc[UR8][R154.64] ;  /* 0x000000089a040981 */ /* 0x00056a000c1e1d00 */
[----:B------:R-:W5:Y:S01]  /*12d20*/  LDG.E.128 R128, desc[UR8][R128.64] ;  /* 0x0000000880807981 */ /* 0x000f62000c1e1d00 */
[----:B------:R-:W-:Y:S05]  /*12d30*/  @!P0 BRA `(.L_x_26536) ;  /* 0x0000001400dc8947 */ /* 0x000fea0003800000 */
        /* <DEDUP_REMOVED lines=15> */
.L_x_26538:
        /* <DEDUP_REMOVED lines=12> */
.L_x_26539:
        /* <DEDUP_REMOVED lines=57> */
[----:B------:R-:W-:Y:S01]  /*13280*/  LOP3.LUT R143, R143, R154, R153, 0x96, !PT ;  /* 0x0000009a8f8f7212 */ /* 0x000fe200078e9699 */
[----:B------:R-:W-:Y:S01]  /*13290*/  IMAD.MOV.U32 R154, RZ, RZ, RZ ;  /* 0x000000ffff9a7224 */ /* 0x000fe200078e00ff */
[----:B------:R-:W-:-:S07]  /*132a0*/  MOV R153, R150 ;  /* 0x0000009600997202 */ /* 0x000fce0000000f00 */
.L_x_26537:
[----:B------:R-:W-:Y:S01]  /*132b0*/  I2FP.F32.U32 R153, R153 ;  /* 0x0000009900997245 */ /* 0x000fe20000201000 */
[----:B-----5:R-:W-:Y:S01]  /*132c0*/  FMUL.FTZ R128, R128, R0 ;  /* 0x0000000080807220 */ /* 0x020fe20000410000 */
        /* <DEDUP_REMOVED lines=18> */
.L_x_26541:
        /* <DEDUP_REMOVED lines=12> */
.L_x_26542:
        /* <DEDUP_REMOVED lines=61> */
.L_x_26540:
        /* <DEDUP_REMOVED lines=20> */
.L_x_26544:
        /* <DEDUP_REMOVED lines=12> */
.L_x_26545:
        /* <DEDUP_REMOVED lines=61> */
.L_x_26543:
        /* <DEDUP_REMOVED lines=20> */
.L_x_26547:
        /* <DEDUP_REMOVED lines=12> */
.L_x_26548:
        /* <DEDUP_REMOVED lines=61> */
.L_x_26546:
        /* <DEDUP_REMOVED lines=9> */
.L_x_26536:
        /* <DEDUP_REMOVED lines=15> */
.L_x_26551:
        /* <DEDUP_REMOVED lines=12> */
.L_x_26552:
        /* <DEDUP_REMOVED lines=60> */
.L_x_26550:
[----:B------:R-:W-:Y:S01]  /*14a20*/  I2FP.F32.U32 R153, R153 ;  /* 0x0000009900997245 */ /* 0x000fe20000201000 */
[----:B-----5:R-:W-:Y:S01]  /*14a30*/  FMUL.FTZ R128, R128, R0 ;  /* 0x0000000080807220 */ /* 0x020fe20000410000 */
[----:B------:R-:W-:Y:S01]  /*14a40*/  ISETP.NE.AND P4, PT, R154, 0x1, PT ;  /* 0x000000019a00780c */ /* 0x000fe20003f85270 */
[----:B------:R-:W-:Y:S02]  /*14a50*/  HFMA2 R156, -RZ, RZ, 0, 1.1920928955078125e-07 ;  /* 0x00000002ff9c7431 */ /* 0x000fe400000001ff */
[----:B------:R-:W-:Y:S01]  /*14a60*/  FFMA.FTZ R153, R153, R148, 1.1641532182693481445e-10 ;  /* 0x2f00000099997423 */ /* 0x000fe20000010094 */
[----:B------:R-:W-:-:S04]  /*14a70*/  FMUL.FTZ R128, R128, UR5 ;  /* 0x0000000580807c20 */ /* 0x000fc80008410000 */
        /* <DEDUP_REMOVED lines=13> */
.L_x_26554:
        /* <DEDUP_REMOVED lines=12> */
.L_x_26555:
        /* <DEDUP_REMOVED lines=61> */
.L_x_26553:
        /* <DEDUP_REMOVED lines=19> */
.L_x_26557:
        /* <DEDUP_REMOVED lines=12> */
.L_x_26558:
        /* <DEDUP_REMOVED lines=61> */
.L_x_26556:
        /* <DEDUP_REMOVED lines=19> */
.L_x_26560:
        /* <DEDUP_REMOVED lines=12> */
.L_x_26561:
        /* <DEDUP_REMOVED lines=59> */
[----:B------:R-:W-:Y:S01]  /*15b40*/  IMAD.MOV.U32 R152, RZ, RZ, R154 ;  /* 0x000000ffff987224 */ /* 0x000fe200078e009a */
[----:B------:R-:W-:-:S07]  /*15b50*/  LOP3.LUT R142, R129, R164, R167, 0x96, !PT ;  /* 0x000000a4818e7212 */ /* 0x000fce00078e96a7 */
.L_x_26559:
        /* <DEDUP_REMOVED lines=11> */
.L_x_26549:
        /* <DEDUP_REMOVED lines=32> */
.L_x_26564:
        /* <DEDUP_REMOVED lines=12> */
.L_x_26565:
        /* <DEDUP_REMOVED lines=36> */
[----:B------:R-:W-:-:S04]  /*16110*/  IADD3 R153, PT, PT, R3, 0x646e171e, RZ ;  /* 0x646e171e03997810 */ /* 0x000fc80007ffe0ff */
[----:B------:R-:W-:Y:S02]  /*16120*/  LOP3.LUT R143, R143, R154, R171, 0x96, !PT ;  /* 0x0000009a8f8f7212 */ /* 0x000fe400078e96ab */
[----:B------:R-:W-:Y:S01]  /*16130*/  LOP3.LUT R153, R153, R142, R137, 0x96, !PT ;  /* 0x0000008e99997212 */ /* 0x000fe200078e9689 */
[----:B------:R-:W-:Y:S02]  /*16140*/  VIADD R137, R2, 0x5384540f ;  /* 0x5384540f02897836 */ /* 0x000fe40000000000 */
[----:B------:R-:W-:-:S04]  /*16150*/  IMAD.WIDE.U32 R142, R143, -0x2daee0ad, RZ ;  /* 0xd2511f538f8e7825 */ /* 0x000fc800078e00ff */
[----:B------:R-:W-:Y:S01]  /*16160*/  IMAD.WIDE.U32 R154, R153, -0x326172a9, RZ ;  /* 0xcd9e8d57999a7825 */ /* 0x000fe200078e00ff */
[----:B------:R-:W-:-:S04]  /*16170*/  IADD3 R153, PT, PT, R3, 0x1fd5c5a3, RZ ;  /* 0x1fd5c5a303997810 */ /* 0x000fc80007ffe0ff */
[----:B------:R-:W-:Y:S01]  /*16180*/  LOP3.LUT R153, R153, R136, R143, 0x96, !PT ;  /* 0x0000008899997212 */ /* 0x000fe200078e968f */
[----:B------:R-:W-:Y:S01]  /*16190*/  VIADD R143, R2, 0xf1bbcdc8 ;  /* 0xf1bbcdc8028f7836 */ /* 0x000fe20000000000 */
[----:B------:R-:W-:-:S03]  /*161a0*/  LOP3.LUT R137, R137, R170, R155, 0x96, !PT ;  /* 0x000000aa89897212 */ /* 0x000fc600078e969b */
[----:B------:R-:W-:-:S04]  /*161b0*/  IMAD.WIDE.U32 R170, R153, -0x326172a9, RZ ;  /* 0xcd9e8d5799aa7825 */ /* 0x000fc800078e00ff */
[----:B------:R-:W-:Y:S02]  /*161c0*/  HFMA2 R153, -RZ, RZ, 0, 0 ;  /* 0x00000000ff997431 */ /* 0x000fe400000001ff */
[----:B------:R-:W-:Y:S01]  /*161d0*/  IMAD.WIDE.U32 R136, R137, -0x2daee0ad, RZ ;  /* 0xd2511f5389887825 */ /* 0x000fe200078e00ff */
[----:B------:R-:W-:Y:S02]  /*161e0*/  LOP3.LUT R154, R143, R154, R171, 0x96, !PT ;  /* 0x0000009a8f9a7212 */ /* 0x000fe400078e96ab */
[----:B------:R-:W-:-:S03]  /*161f0*/  IADD3 R143, PT, PT, R3, -0x24c28bd8, RZ ;  /* 0xdb3d7428038f7810 */ /* 0x000fc60007ffe0ff */
        /* <DEDUP_REMOVED lines=8> */
[----:B------:R-:W-:Y:S01]  /*16280*/  IMAD.MOV.U32 R136, RZ, RZ, R152 ;  /* 0x000000ffff887224 */ /* 0x000fe200078e0098 */
[----:B------:R-:W-:-:S07]  /*16290*/  LOP3.LUT R142, R137, R170, R173, 0x96, !PT ;  /* 0x000000aa898e7212 */ /* 0x000fce00078e96ad */
.L_x_26563:
        /* <DEDUP_REMOVED lines=20> */
.L_x_26567:
        /* <DEDUP_REMOVED lines=12> */
.L_x_26568:
        /* <DEDUP_REMOVED lines=61> */
.L_x_26566:
[----:B------:R-:W-:Y:S01]  /*16870*/  I2FP.F32.U32 R137, R136 ;  /* 0x0000008800897245 */ /* 0x000fe20000201000 */
[----:B------:R-:W-:Y:S01]  /*16880*/  FMUL.FTZ R165, R165, R0 ;  /* 0x00000000a5a57220 */ /* 0x000fe20000410000 */
[----:B------:R-:W-:Y:S01]  /*16890*/  ISETP.NE.AND P3, PT, R154, 0x1, PT ;  /* 0x000000019a00780c */ /* 0x000fe20003f65270 */
        /* <DEDUP_REMOVED lines=17> */
.L_x_26570:
        /* <DEDUP_REMOVED lines=12> */
.L_x_26571:
        /* <DEDUP_REMOVED lines=56> */
[----:B------:R-:W-:Y:S01]  /*16df0*/  LOP3.LUT R143, R143, R136, R155, 0x96, !PT ;  /* 0x000000888f8f7212 */ /* 0x000fe200078e969b */
[----:B------:R-:W-:Y:S01]  /*16e00*/  HFMA2 R155, -RZ, RZ, 0, 0 ;  /* 0x00000000ff9b7431 */ /* 0x000fe200000001ff */
[----:B------:R-:W-:Y:S01]  /*16e10*/  MOV R136, R150 ;  /* 0x0000009600887202 */ /* 0x000fe20000000f00 */
[----:B------:R-:W-:Y:S01]  /*16e20*/  IMAD.MOV.U32 R150, RZ, RZ, R154 ;  /* 0x000000ffff967224 */ /* 0x000fe200078e009a */
[----:B------:R-:W-:-:S07]  /*16e30*/  LOP3.LUT R142, R137, R164, R171, 0x96, !PT ;  /* 0x000000a4898e7212 */ /* 0x000fce00078e96ab */
.L_x_26569:
        /* <DEDUP_REMOVED lines=20> */
.L_x_26573:
        /* <DEDUP_REMOVED lines=12> */
.L_x_26574:
        /* <DEDUP_REMOVED lines=61> */
.L_x_26572:
        /* <DEDUP_REMOVED lines=9> */
.L_x_26562:
        /* <DEDUP_REMOVED lines=15> */
.L_x_26577:
        /* <DEDUP_REMOVED lines=12> */
.L_x_26578:
        /* <DEDUP_REMOVED lines=52> */
[----:B------:R-:W-:Y:S02]  /*17990*/  LOP3.LUT R143, R143, R142, R137, 0x96, !PT ;  /* 0x0000008e8f8f7212 */ /* 0x000fe400078e9689 */
[----:B------:R-:W-:Y:S01]  /*179a0*/  IADD3 R137, PT, PT, R2, -0x700cb87f, RZ ;  /* 0x8ff3478102897810 */ /* 0x000fe20007ffe0ff */
[----:B------:R-:W-:Y:S02]  /*179b0*/  IMAD.MOV.U32 R150, RZ, RZ, R154 ;  /* 0x000000ffff967224 */ /* 0x000fe400078e009a */
[----:B------:R-:W-:-:S04]  /*179c0*/  IMAD.WIDE.U32 R172, R143, -0x326172a9, RZ ;  /* 0xcd9e8d578fac7825 */ /* 0x000fc800078e00ff */
[----:B------:R-:W-:Y:S01]  /*179d0*/  VIADD R143, R3, 0x96a522ad ;  /* 0x96a522ad038f7836 */ /* 0x000fe20000000000 */
[----:B------:R-:W-:Y:S02]  /*179e0*/  LOP3.LUT R142, R137, R170, R173, 0x96, !PT ;  /* 0x000000aa898e7212 */ /* 0x000fe400078e96ad */
[----:B------:R-:W-:Y:S02]  /*179f0*/  MOV R144, R172 ;  /* 0x000000ac00907202 */ /* 0x000fe40000000f00 */
[----:B------:R-:W-:Y:S02]  /*17a00*/  LOP3.LUT R143, R143, R136, R155, 0x96, !PT ;  /* 0x000000888f8f7212 */ /* 0x000fe400078e969b */
[----:B------:R-:W-:-:S07]  /*17a10*/  MOV R136, R152 ;  /* 0x0000009800887202 */ /* 0x000fce0000000f00 */
.L_x_26576:
[----:B------:R-:W-:Y:S01]  /*17a20*/  I2FP.F32.U32 R137, R136 ;  /* 0x0000008800897245 */ /* 0x000fe20000201000 */
[----:B-----5:R-:W-:Y:S01]  /*17a30*/  FMUL.FTZ R164, R164, R0 ;  /* 0x00000000a4a47220 */ /* 0x020fe20000410000 */
[----:B------:R-:W-:Y:S01]  /*17a40*/  ISETP.NE.AND P3, PT, R153, 0x1, PT ;  /* 0x000000019900780c */ /* 0x000fe20003f65270 */
[----:B------:R-:W-:Y:S01]  /*17a50*/  IMAD.MOV.U32 R136, RZ, RZ, R144 ;  /* 0x000000ffff887224 */ /* 0x000fe200078e0090 */
[----:B------:R-:W-:Y:S01]  /*17a60*/  MOV R152, 0x2 ;  /* 0x0000000200987802 */ /* 0x000fe20000000f00 */
[----:B------:R-:W-:-:S05]  /*17a70*/  FFMA.FTZ R137, R137, R148, 1.1641532182693481445e-10 ;  /* 0x2f00000089897423 */ /* 0x000fca0000010094 */
        /* <DEDUP_REMOVED lines=13> */
.L_x_26580:
        /* <DEDUP_REMOVED lines=12> */
.L_x_26581:
        /* <DEDUP_REMOVED lines=61> */
.L_x_26579:
[----:B------:R-:W-:Y:S01]  /*17fe0*/  ISETP.NE.AND P4, PT, R152, 0x1, PT ;  /* 0x000000019800780c */ /* 0x000fe20003f85270 */
[----:B------:R-:W-:Y:S01]  /*17ff0*/  FMUL.FTZ R165, R165, R0 ;  /* 0x00000000a5a57220 */ /* 0x000fe20000410000 */
[----:B------:R-:W-:Y:S01]  /*18000*/  I2FP.F32.U32 R153, R136 ;  /* 0x0000008800997245 */ /* 0x000fe20000201000 */
[----:B------:R-:W-:Y:S02]  /*18010*/  IMAD.MOV.U32 R154, RZ, RZ, 0x2 ;  /* 0x00000002ff9a7424 */ /* 0x000fe400078e00ff */
[----:B------:R-:W-:Y:S02]  /*18020*/  FMUL.FTZ R136, R165, UR5 ;  /* 0x00000005a5887c20 */ /* 0x000fe40008410000 */
[----:B------:R-:W-:-:S05]  /*18030*/  FFMA.FTZ R153, R153, R148, 1.1641532182693481445e-10 ;  /* 0x2f00000099997423 */ /* 0x000fca0000010094 */
        /* <DEDUP_REMOVED lines=13> */
.L_x_26583:
        /* <DEDUP_REMOVED lines=12> */
.L_x_26584:
        /* <DEDUP_REMOVED lines=59> */
[----:B------:R-:W-:Y:S01]  /*18580*/  MOV R150, R152 ;  /* 0x0000009800967202 */ /* 0x000fe20000000f00 */
[----:B------:R-:W-:-:S07]  /*18590*/  IMAD.MOV.U32 R154, RZ, RZ, RZ ;  /* 0x000000ffff9a7224 */ /* 0x000fce00078e00ff */
.L_x_26582:
[----:B------:R-:W-:Y:S01]  /*185a0*/  ISETP.NE.AND P5, PT, R154, 0x1, PT ;  /* 0x000000019a00780c */ /* 0x000fe20003fa5270 */
[----:B------:R-:W-:Y:S01]  /*185b0*/  FMUL.FTZ R166, R166, R0 ;  /* 0x00000000a6a67220 */ /* 0x000fe20000410000 */
[----:B------:R-:W-:Y:S01]  /*185c0*/  I2FP.F32.U32 R153, R153 ;  /* 0x0000009900997245 */ /* 0x000fe20000201000 */
[----:B------:R-:W-:Y:S02]  /*185d0*/  HFMA2 R156, -RZ, RZ, 0, 1.1920928955078125e-07 ;  /* 0x00000002ff9c7431 */ /* 0x000fe400000001ff */
[----:B------:R-:W-:Y:S02]  /*185e0*/  FMUL.FTZ R166, R166, UR5 ;  /* 0x00000005a6a67c20 */ /* 0x000fe40008410000 */
[----:B------:R-:W-:-:S05]  /*185f0*/  FFMA.FTZ R153, R153, R148, 1.1641532182693481445e-10 ;  /* 0x2f00000099997423 */ /* 0x000fca0000010094 */
        /* <DEDUP_REMOVED lines=13> */
.L_x_26586:
        /* <DEDUP_REMOVED lines=12> */
.L_x_26587:
        /* <DEDUP_REMOVED lines=61> */
.L_x_26585:
        /* <DEDUP_REMOVED lines=11> */
.L_x_26575:
[----:B------:R-:W-:Y:S01]  /*18c10*/  FADD.FTZ R0, RZ, R104 ;  /* 0x00000068ff007221 */ /* 0x000fe20000010000 */
[----:B------:R-:W-:Y:S01]  /*18c20*/  IMAD.WIDE.U32 R132, R169, 0x4, R132 ;  /* 0x00000004a9847825 */ /* 0x000fe200078e0084 */
        /* <DEDUP_REMOVED lines=41> */
[----:B------:R-:W-:Y:S01]  /*18ec0*/  IMAD.WIDE.U32 R136, R169, 0x10, R134 ;  /* 0x00000010a9887825 */ /* 0x000fe200078e0086 */
[----:B------:R-:W-:Y:S02]  /*18ed0*/  SEL R135, RZ, 0x10000, !P3 ;  /* 0x00010000ff877807 */ /* 0x000fe40005800000 */
[----:B------:R-:W-:Y:S01]  /*18ee0*/  SEL R134, RZ, 0x100, !P2 ;  /* 0x00000100ff867807 */ /* 0x000fe20005000000 */
[----:B------:R-:W0:Y:S03]  /*18ef0*/  SHFL.BFLY PT, R165, R162, 0x10, 0x1f ;  /* 0x0e001f00a2a57f89 */ /* 0x000e2600000e0000 */
[----:B------:R-:W-:Y:S01]  /*18f00*/  IADD3 R135, PT, PT, R134, R0, R135 ;  /* 0x0000000086877210 */ /* 0x000fe20007ffe087 */
[----:B------:R1:W-:Y:S01]  /*18f10*/  STG.E.128 desc[UR8][R136.64], R152 ;  /* 0x0000009888007986 */ /* 0x0003e2000c101d08 */
[----:B0-----:R-:W-:-:S04]  /*18f20*/  FADD.FTZ R165, R162, R165 ;  /* 0x000000a5a2a57221 */ /* 0x001fc80000010000 */
[----:B------:R-:W-:-:S04]  /*18f30*/  FMUL.FTZ R134, R165, 0.0009765625 ;  /* 0x3a800000a5867820 */ /* 0x000fc80000410000 */
[C---:B------:R-:W-:Y:S01]  /*18f40*/  FADD.FTZ R0, -R134.reuse, R104 ;  /* 0x0000006886007221 */ /* 0x040fe20000010100 */
[C---:B------:R-:W-:Y:S01]  /*18f50*/  FADD.FTZ R165, -R134.reuse, R105 ;  /* 0x0000006986a57221 */ /* 0x040fe20000010100 */
[----:B-1----:R-:W-:Y:S02]  /*18f60*/  FADD.FTZ R137, -R134, R106 ;  /* 0x0000006a86897221 */ /* 0x002fe40000010100 */
        /* <DEDUP_REMOVED lines=61> */
[----:B------:R-:W-:Y:S02]  /*19340*/  SEL R0, RZ, 0x1, !P0 ;  /* 0x00000001ff007807 */ /* 0x000fe40004000000 */
[----:B------:R-:W-:Y:S02]  /*19350*/  LOP3.LUT P0, RZ, R146, 0x1f, RZ, 0xc0, !PT ;  /* 0x0000001f92ff7812 */ /* 0x000fe4000780c0ff */
[----:B------:R-:W0:Y:S02]  /*19360*/  SHFL.BFLY PT, R137, R136, 0x1, 0x1f ;  /* 0x0c201f0088897f89 */ /* 0x000e2400000e0000 */
[----:B0-----:R-:W-:-:S05]  /*19370*/  FADD.FTZ R148, R136, R137 ;  /* 0x0000008988947221 */ /* 0x001fca0000010000 */
[----:B------:R-:W0:Y:S02]  /*19380*/  SHFL.BFLY PT, R137, R148, 0x2, 0x1f ;  /* 0x0c401f0094897f89 */ /* 0x000e2400000e0000 */
[----:B0-----:R-:W-:-:S05]  /*19390*/  FADD.FTZ R158, R148, R137 ;  /* 0x00000089949e7221 */ /* 0x001fca0000010000 */
[----:B------:R-:W0:Y:S02]  /*193a0*/  SHFL.BFLY PT, R137, R158, 0x4, 0x1f ;  /* 0x0c801f009e897f89 */ /* 0x000e2400000e0000 */
[----:B0-----:R-:W-:Y:S01]  /*193b0*/  FADD.FTZ R160, R158, R137 ;  /* 0x000000899ea07221 */ /* 0x001fe20000010000 */
[----:B------:R-:W-:-:S04]  /*193c0*/  IMAD.IADD R137, R135, 0x1, R0 ;  /* 0x0000000187897824 */ /* 0x000fc800078e0200 */
[----:B------:R-:W0:Y:S04]  /*193d0*/  SHFL.BFLY PT, R165, R160, 0x8, 0x1f ;  /* 0x0d001f00a0a57f89 */ /* 0x000e2800000e0000 */
        /* <DEDUP_REMOVED lines=12> */
.L_x_26589:
[----:B------:R-:W-:Y:S05]  /*194a0*/  BSYNC.RECONVERGENT B0 ;  /* 0x0000000000007941 */ /* 0x000fea0003800200 */
.L_x_26588:
        /* <DEDUP_REMOVED lines=15> */
.L_x_26591:
[----:B------:R-:W-:Y:S05]  /*195a0*/  BSYNC.RECONVERGENT B0 ;  /* 0x0000000000007941 */ /* 0x000fea0003800200 */
.L_x_26590:
[----:B------:R-:W1:Y:S01]  /*195b0*/  SHFL.DOWN PT, R135, R0, 0x4, 0x1f ;  /* 0x08801f0000877f89 */ /* 0x000e6200000e0000 */
[----:B------:R-:W-:Y:S01]  /*195c0*/  ISETP.NE.AND P0, PT, R146, RZ, PT ;  /* 0x000000ff9200720c */ /* 0x000fe20003f05270 */
[----:B------:R-:W-:Y:S01]  /*195d0*/  UPLOP3.LUT UP0, UPT, UPT, UPT, UP0, 0x40, 0x4 ;  /* 0x000000000004789c */ /* 0x000fe20003f0e800 */
[----:B------:R-:W-:Y:S01]  /*195e0*/  ISETP.NE.AND P2, PT, RZ, UR14, PT ;  /* 0x0000000eff007c0c */ /* 0x000fe2000bf45270 */
[----:B0-----:R-:W0:Y:S01]  /*195f0*/  SHFL.DOWN PT, R137, R132, 0x4, 0x1f ;  /* 0x08801f0084897f89 */ /* 0x001e2200000e0000 */
[----:B-1----:R-:W-:Y:S01]  /*19600*/  I2FP.F32.S32 R148, R135 ;  /* 0x0000008700947245 */ /* 0x002fe20000201400 */
[----:B------:R-:W-:Y:S01]  /*19610*/  IMAD.IADD R134, R135, 0x1, R0 ;  /* 0x0000000187867824 */ /* 0x000fe200078e0200 */
[----:B------:R-:W-:Y:S01]  /*19620*/  I2FP.F32.U32 R135, R0 ;  /* 0x0000000000877245 */ /* 0x000fe20000201000 */
[C---:B0-----:R-:W-:Y:S02]  /*19630*/  FADD.FTZ R136, -R137.reuse, R132 ;  /* 0x0000008489887221 */ /* 0x041fe40000010100 */
[----:B------:R-:W-:Y:S01]  /*19640*/  FMUL.FTZ R158, R137, R148 ;  /* 0x00000094899e7220 */ /* 0x000fe20000410000 */
[----:B------:R-:W-:Y:S01]  /*19650*/  I2FP.F32.S32 R0, R134 ;  /* 0x0000008600007245 */ /* 0x000fe20000201400 */
[----:B------:R-:W-:-:S02]  /*19660*/  FMUL.FTZ R136, R136, R136 ;  /* 0x0000008888887220 */ /* 0x000fc40000410000 */
[----:B------:R-:W-:Y:S02]  /*19670*/  FFMA.FTZ R158, R135, R132, R158 ;  /* 0x00000084879e7223 */ /* 0x000fe4000001009e */
[----:B------:R-:W0:Y:S01]  /*19680*/  SHFL.DOWN PT, R132, R133, 0x4, 0x1f ;  /* 0x08801f0085847f89 */ /* 0x000e2200000e0000 */
        /* <DEDUP_REMOVED lines=10> */
[-C--:B-1----:R-:W-:Y:S02]  /*19730*/  IADD3 R148, PT, PT, R134, R135.reuse, RZ ;  /* 0x0000008786947210 */ /* 0x082fe40007ffe0ff */
[----:B------:R-:W-:Y:S01]  /*19740*/  I2FP.F32.S32 R135, R135 ;  /* 0x0000008700877245 */ /* 0x000fe20000201400 */
[----:B------:R-:W-:-:S04]  /*19750*/  FMUL.FTZ R133, R0, R133 ;  /* 0x0000008500857220 */ /* 0x000fc80000410000 */
[-C--:B------:R-:W-:Y:S01]  /*19760*/  FMUL.FTZ R165, R136, R135.reuse ;  /* 0x0000008788a57220 */ /* 0x080fe20000410000 */
[----:B------:R-:W-:Y:S02]  /*19770*/  FMUL.FTZ R135, R133, R135 ;  /* 0x0000008785877220 */ /* 0x000fe40000410000 */
[----:B------:R-:W0:Y:S01]  /*19780*/  SHFL.DOWN PT, R133, R132, 0x2, 0x1f ;  /* 0x08401f0084857f89 */ /* 0x000e2200000e0000 */
[----:B------:R-:W-:Y:S01]  /*19790*/  FFMA.FTZ R165, R0, R137, R165 ;  /* 0x0000008900a57223 */ /* 0x000fe200000100a5 */
[----:B------:R-:W-:-:S04]  /*197a0*/  I2FP.F32.S32 R0, R148 ;  /* 0x0000009400007245 */ /* 0x000fc80000201400 */
[----:B------:R-:W1:Y:S01]  /*197b0*/  MUFU.RCP R134, R0 ;  /* 0x0000000000867308 */ /* 0x000e620000001000 */
[----:B0-----:R-:W-:Y:S01]  /*197c0*/  FADD.FTZ R133, R132, R133 ;  /* 0x0000008584857221 */ /* 0x001fe20000010000 */
[----:B-1----:R-:W-:-:S03]  /*197d0*/  FMUL.FTZ R165, R134, R165 ;  /* 0x000000a586a57220 */ /* 0x002fc60000410000 */
[----:B------:R-:W-:Y:S02]  /*197e0*/  FFMA.FTZ R133, R134, R135, R133 ;  /* 0x0000008786857223 */ /* 0x000fe40000010085 */
[----:B------:R-:W0:Y:S04]  /*197f0*/  SHFL.DOWN PT, R134, R165, 0x1, 0x1f ;  /* 0x08201f00a5867f89 */ /* 0x000e2800000e0000 */
[----:B------:R-:W1:Y:S04]  /*19800*/  SHFL.DOWN PT, R135, R148, 0x1, 0x1f ;  /* 0x08201f0094877f89 */ /* 0x000e6800000e0000 */
[----:B------:R-:W2:Y:S01]  /*19810*/  SHFL.DOWN PT, R132, R133, 0x1, 0x1f ;  /* 0x08201f0085847f89 */ /* 0x000ea200000e0000 */
[----:B0-----:R-:W-:-:S04]  /*19820*/  FADD.FTZ R136, R165, -R134 ;  /* 0x80000086a5887221 */ /* 0x001fc80000010000 */
[----:B------:R-:W-:Y:S01]  /*19830*/  FMUL.FTZ R137, R136, R136 ;  /* 0x0000008888897220 */ /* 0x000fe20000410000 */
[----:B-1----:R-:W-:Y:S01]  /*19840*/  IMAD.IADD R136, R148, 0x1, R135 ;  /* 0x0000000194887824 */ /* 0x002fe200078e0287 */
[----:B------:R-:W-:Y:S02]  /*19850*/  I2FP.F32.S32 R135, R135 ;  /* 0x0000008700877245 */ /* 0x000fe40000201400 */
[----:B------:R-:W-:Y:S02]  /*19860*/  FMUL.FTZ R137, R0, R137 ;  /* 0x0000008900897220 */ /* 0x000fe40000410000 */
[----:B------:R-:W-:Y:S01]  /*19870*/  I2FP.F32.S32 R136, R136 ;  /* 0x0000008800887245 */ /* 0x000fe20000201400 */
[-C--:B------:R-:W-:Y:S01]  /*19880*/  FMUL.FTZ R167, R134, R135.reuse ;  /* 0x0000008786a77220 */ /* 0x080fe20000410000 */
[----:B------:R-:W-:Y:S01]  /*19890*/  FMUL.FTZ R137, R137, R135 ;  /* 0x0000008789897220 */ /* 0x000fe20000410000 */
[----:B--2---:R-:W-:Y:S02]  /*198a0*/  FADD.FTZ R135, R133, R132 ;  /* 0x0000008485877221 */ /* 0x004fe40000010000 */
[----:B------:R-:W-:Y:S01]  /*198b0*/  FFMA.FTZ R167, R0, R165, R167 ;  /* 0x000000a500a77223 */ /* 0x000fe200000100a7 */
[----:B------:R-:W0:Y:S01]  /*198c0*/  MUFU.RCP R136, R136 ;  /* 0x0000008800887308 */ /* 0x000e220000001000 */
[----:B------:R-:W1:Y:S02]  /*198d0*/  LDC R132, c[0x0][0x448] ;  /* 0x00011200ff847b82 */ /* 0x000e640000000800 */
[C---:B0-----:R-:W-:Y:S01]  /*198e0*/  FMUL.FTZ R167, R136.reuse, R167 ;  /* 0x000000a788a77220 */ /* 0x041fe20000410000 */
[----:B------:R-:W-:-:S05]  /*198f0*/  FFMA.FTZ R0, R136, R137, R135 ;  /* 0x0000008988007223 */ /* 0x000fca0000010087 */
[----:B------:R-:W0:Y:S01]  /*19900*/  @!P0 LDC.64 R136, c[0x0][0x3c8] ;  /* 0x0000f200ff888b82 */ /* 0x000e220000000a00 */
[----:B------:R-:W2:Y:S04]  /*19910*/  SHFL.IDX PT, R167, R167, RZ, 0x1f ;  /* 0x00001fffa7a77589 */ /* 0x000ea800000e0000 */
[----:B------:R3:W1:Y:S01]  /*19920*/  SHFL.IDX PT, R135, R0, RZ, 0x1f ;  /* 0x00001fff00877589 */ /* 0x00066200000e0000 */
[----:B0-----:R-:W-:-:S04]  /*19930*/  @!P0 IMAD.WIDE R136, R140, 0x4, R136 ;  /* 0x000000048c888825 */ /* 0x001fc800078e0288 */
[C---:B--2---:R-:W-:Y:S01]  /*19940*/  FMUL.FTZ R133, R167.reuse, R167 ;  /* 0x000000a7a7857220 */ /* 0x044fe20000410000 */
[----:B---3--:R-:W-:Y:S01]  /*19950*/  FSEL R0, R167, RZ, !P2 ;  /* 0x000000ffa7007208 */ /* 0x008fe20005000000 */
[----:B-1----:R-:W-:-:S03]  /*19960*/  FFMA.FTZ R132, R135, UR13, R132 ;  /* 0x0000000d87847c23 */ /* 0x002fc60008010084 */
[----:B------:R-:W-:Y:S01]  /*19970*/  FSEL R133, R133, RZ, P2 ;  /* 0x000000ff85857208 */ /* 0x000fe20001000000 */
[----:B------:R-:W0:Y:S01]  /*19980*/  @!P0 LDC.64 R134, c[0x0][0x3c0] ;  /* 0x0000f000ff868b82 */ /* 0x000e220000000a00 */
[C---:B------:R-:W-:Y:S01]  /*19990*/  FADD.FTZ R104, -R0.reuse, R104 ;  /* 0x0000006800687221 */ /* 0x040fe20000010100 */
[C---:B------:R-:W-:Y:S01]  /*199a0*/  FADD.FTZ R148, -R0.reuse, R105 ;  /* 0x0000006900947221 */ /* 0x040fe20000010100 */
[----:B------:R-:W-:Y:S01]  /*199b0*/  FADD.FTZ R106, -R0, R106 ;  /* 0x0000006a006a7221 */ /* 0x000fe20000010100 */
[----:B------:R-:W-:Y:S01]  /*199c0*/  FADD.FTZ R146, R132, R133 ;  /* 0x0000008584927221 */ /* 0x000fe20000010000 */
[C---:B------:R-:W-:Y:S01]  /*199d0*/  FADD.FTZ R158, -R0.reuse, R107 ;  /* 0x0000006b009e7221 */ /* 0x040fe20000010100 */
[C---:B------:R-:W-:Y:S01]  /*199e0*/  FADD.FTZ R110, -R0.reuse, R110 ;  /* 0x0000006e006e7221 */ /* 0x040fe20000010100 */
[C---:B------:R-:W-:Y:S01]  /*199f0*/  FADD.FTZ R108, -R0.reuse, R108 ;  /* 0x0000006c006c7221 */ /* 0x040fe20000010100 */
[----:B------:R-:W1:Y:S01]  /*19a00*/  LDC.64 R132, c[0x0][0x428] ;  /* 0x00010a00ff847b82 */ /* 0x000e620000000a00 */
[----:B------:R2:W3:Y:S01]  /*19a10*/  MUFU.RSQ R171, R146 ;  /* 0x0000009200ab7308 */ /* 0x0004e20000001400 */
        /* <DEDUP_REMOVED lines=13> */
[----:B--2---:R-:W-:Y:S01]  /*19af0*/  FADD.FTZ R146, -R0, R130 ;  /* 0x0000008200927221 */ /* 0x004fe20000010100 */
[----:B0-----:R-:W-:-:S04]  /*19b00*/  @!P0 IMAD.WIDE R134, R140, 0x4, R134 ;  /* 0x000000048c868825 */ /* 0x001fc800078e0286 */
[C---:B------:R-:W-:Y:S01]  /*19b10*/  FADD.FTZ R152, -R0.reuse, R152 ;  /* 0x0000009800987221 */ /* 0x040fe20000010100 */
[----:B------:R-:W-:Y:S01]  /*19b20*/  FADD.FTZ R153, -R0, R153 ;  /* 0x0000009900997221 */ /* 0x000fe20000010100 */
[C---:B---3--:R-:W-:Y:S01]  /*19b30*/  FMUL.FTZ R105, R171.reuse, R104 ;  /* 0x00000068ab697220 */ /* 0x048fe20000410000 */
[C---:B------:R-:W-:Y:S01]  /*19b40*/  FMUL.FTZ R148, R171.reuse, R148 ;  /* 0x00000094ab947220 */ /* 0x040fe20000410000 */
[C---:B------:R-:W-:Y:S01]  /*19b50*/  FMUL.FTZ R107, R171.reuse, R106 ;  /* 0x0000006aab6b7220 */ /* 0x040fe20000410000 */
[----:B------:R-:W-:Y:S01]  /*19b60*/  FMUL.FTZ R158, R171, R158 ;  /* 0x0000009eab9e7220 */ /* 0x000fe20000410000 */
[----:B------:R0:W-:Y:S01]  /*19b70*/  @!P0 STG.E desc[UR8][R134.64], R167 ;  /* 0x000000a786008986 */ /* 0x0001e2000c101908 */
[----:B------:R-:W-:Y:S01]  /*19b80*/  FFMA.FTZ R164, R105, R100, R68 ;  /* 0x0000006469a47223 */ /* 0x000fe20000010044 */
[----:B------:R-:W-:Y:S01]  /*19b90*/  FFMA.FTZ R165, R148, R101, R69 ;  /* 0x0000006594a57223 */ /* 0x000fe20000010045 */
[----:B------:R-:W-:Y:S01]  /*19ba0*/  FFMA.FTZ R166, R107, R102, R70 ;  /* 0x000000666ba67223 */ /* 0x000fe20000010046 */
[----:B-1----:R-:W-:-:S04]  /*19bb0*/  IMAD.WIDE.U32 R104, R147, 0x10, R132 ;  /* 0x0000001093687825 */ /* 0x002fc800078e0084 */
[C---:B------:R-:W-:Y:S01]  /*19bc0*/  FMUL.FTZ R107, R171.reuse, R108 ;  /* 0x0000006cab6b7220 */ /* 0x040fe20000410000 */
[----:B------:R-:W-:Y:S01]  /*19bd0*/  FMUL.FTZ R106, R171, R109 ;  /* 0x0000006dab6a7220 */ /* 0x000fe20000410000 */
[----:B------:R1:W-:Y:S01]  /*19be0*/  @!P0 STG.E desc[UR8][R136.64], R171 ;  /* 0x000000ab88008986 */ /* 0x0003e2000c101908 */
[----:B------:R-:W-:Y:S01]  /*19bf0*/  FADD.FTZ R147, -R0, R131 ;  /* 0x0000008300937221 */ /* 0x000fe20000010100 */
[----:B------:R-:W-:Y:S01]  /*19c00*/  FFMA.FTZ R108, R107, R96, R64 ;  /* 0x000000606b6c7223 */ /* 0x000fe20000010040 */
[----:B------:R-:W-:Y:S01]  /*19c10*/  FFMA.FTZ R109, R106, R97, R65 ;  /* 0x000000616a6d7223 */ /* 0x000fe20000010041 */
[C---:B------:R-:W-:Y:S01]  /*19c20*/  FADD.FTZ R106, -R0.reuse, R123 ;  /* 0x0000007b006a7221 */ /* 0x040fe20000010100 */
[----:B0-----:R-:W-:Y:S01]  /*19c30*/  FADD.FTZ R134, -R0, R111 ;  /* 0x0000006f00867221 */ /* 0x001fe20000010100 */
[----:B------:R-:W-:Y:S01]  /*19c40*/  FFMA.FTZ R167, R158, R103, R71 ;  /* 0x000000679ea77223 */ /* 0x000fe20000010047 */
[C---:B------:R-:W-:Y:S01]  /*19c50*/  FMUL.FTZ R111, R171.reuse, R110 ;  /* 0x0000006eab6f7220 */ /* 0x040fe20000410000 */
[----:B------:R-:W-:Y:S01]  /*19c60*/  FADD.FTZ R135, -R0, R127 ;  /* 0x0000007f00877221 */ /* 0x000fe20000010100 */
[C---:B------:R-:W-:Y:S01]  /*19c70*/  FMUL.FTZ R134, R171.reuse, R134 ;  /* 0x00000086ab867220 */ /* 0x040fe20000410000 */
[----:B------:R-:W-:Y:S01]  /*19c80*/  FMUL.FTZ R107, R171, R114 ;  /* 0x00000072ab6b7220 */ /* 0x000fe20000410000 */
[----:B------:R0:W-:Y:S01]  /*19c90*/  STG.E.128 desc[UR8][R104.64], R164 ;  /* 0x000000a468007986 */ /* 0x0001e2000c101d08 */
[----:B------:R-:W-:Y:S01]  /*19ca0*/  FFMA.FTZ R110, R111, R98, R66 ;  /* 0x000000626f6e7223 */ /* 0x000fe20000010042 */
[----:B------:R-:W-:Y:S01]  /*19cb0*/  FFMA.FTZ R111, R134, R99, R67 ;  /* 0x00000063866f7223 */ /* 0x000fe20000010043 */
[C---:B------:R-:W-:Y:S01]  /*19cc0*/  FADD.FTZ R134, -R0.reuse, R126 ;  /* 0x0000007e00867221 */ /* 0x040fe20000010100 */
[C---:B-1----:R-:W-:Y:S01]  /*19cd0*/  FADD.FTZ R136, -R0.reuse, R128 ;  /* 0x0000008000887221 */ /* 0x042fe20000010100 */
        /* <DEDUP_REMOVED lines=9> */
[----:B------:R-:W-:Y:S01]  /*19d70*/  FFMA.FTZ R106, R107, R94, R62 ;  /* 0x0000005e6b6a7223 */ /* 0x000fe2000001003e */
[C---:B------:R-:W-:Y:S01]  /*19d80*/  FMUL.FTZ R135, R171.reuse, R136 ;  /* 0x00000088ab877220 */ /* 0x040fe20000410000 */
[----:B------:R-:W-:Y:S01]  /*19d90*/  FFMA.FTZ R125, R126, R85, R53 ;  /* 0x000000557e7d7223 */ /* 0x000fe20000010035 */
[----:B------:R-:W-:Y:S01]  /*19da0*/  FMUL.FTZ R123, R171, R120 ;  /* 0x00000078ab7b7220 */ /* 0x000fe20000410000 */
[----:B0-----:R-:W-:-:S04]  /*19db0*/  IMAD.WIDE.U32 R104, R149, 0x10, R132 ;  /* 0x0000001095687825 */ /* 0x001fc800078e0084 */
[C---:B------:R-:W-:Y:S01]  /*19dc0*/  FMUL.FTZ R136, R171.reuse, R137 ;  /* 0x00000089ab887220 */ /* 0x040fe20000410000 */
[C---:B------:R-:W-:Y:S01]  /*19dd0*/  FMUL.FTZ R137, R171.reuse, R146 ;  /* 0x00000092ab897220 */ /* 0x040fe20000410000 */
[C---:B------:R-:W-:Y:S01]  /*19de0*/  FMUL.FTZ R146, R171.reuse, R147 ;  /* 0x00000093ab927220 */ /* 0x040fe20000410000 */
[C---:B------:R-:W-:Y:S01]  /*19df0*/  FMUL.FTZ R147, R171.reuse, R152 ;  /* 0x00000098ab937220 */ /* 0x040fe20000410000 */
[----:B------:R0:W-:Y:S01]  /*19e00*/  STG.E.128 desc[UR8][R104.64], R108 ;  /* 0x0000006c68007986 */ /* 0x0001e2000c101d08 */
        /* <DEDUP_REMOVED lines=8> */
[----:B------:R-:W-:Y:S01]  /*19e90*/  FFMA.FTZ R155, R158, R75, R43 ;  /* 0x0000004b9e9b7223 */ /* 0x000fe2000001002b */
[----:B0-----:R-:W-:Y:S01]  /*19ea0*/  FADD.FTZ R104, -R0, R122 ;  /* 0x0000007a00687221 */ /* 0x001fe20000010100 */
[C---:B------:R-:W-:Y:S01]  /*19eb0*/  FMUL.FTZ R111, R171.reuse, R118 ;  /* 0x00000076ab6f7220 */ /* 0x040fe20000410000 */
[----:B------:R-:W-:Y:S01]  /*19ec0*/  FMUL.FTZ R122, R171, R119 ;  /* 0x00000077ab7a7220 */ /* 0x000fe20000410000 */
[----:B------:R-:W-:-:S04]  /*19ed0*/  IMAD.WIDE.U32 R118, R161, 0x10, R132 ;  /* 0x00000010a1767825 */ /* 0x000fc800078e0084 */
[C---:B------:R-:W-:Y:S01]  /*19ee0*/  FMUL.FTZ R105, R171.reuse, R112 ;  /* 0x00000070ab697220 */ /* 0x040fe20000410000 */
[----:B------:R-:W0:Y:S01]  /*19ef0*/  LDC.64 R160, c[0x0][0x380] ;  /* 0x0000e000ffa07b82 */ /* 0x000e220000000a00 */
[C---:B------:R-:W-:Y:S01]  /*19f00*/  FMUL.FTZ R108, R171.reuse, R115 ;  /* 0x00000073ab6c7220 */ /* 0x040fe20000410000 */
[C---:B------:R-:W-:Y:S01]  /*19f10*/  FMUL.FTZ R0, R171.reuse, R113 ;  /* 0x00000071ab007220 */ /* 0x040fe20000410000 */
[C---:B------:R-:W-:Y:S01]  /*19f20*/  FMUL.FTZ R109, R171.reuse, R116 ;  /* 0x00000074ab6d7220 */ /* 0x040fe20000410000 */
[C---:B------:R-:W-:Y:S01]  /*19f30*/  FMUL.FTZ R127, R171.reuse, R104 ;  /* 0x00000068ab7f7220 */ /* 0x040fe20000410000 */
[----:B------:R-:W-:Y:S01]  /*19f40*/  FMUL.FTZ R110, R171, R117 ;  /* 0x00000075ab6e7220 */ /* 0x000fe20000410000 */
[----:B------:R-:W-:Y:S01]  /*19f50*/  FFMA.FTZ R104, R105, R92, R60 ;  /* 0x0000005c69687223 */ /* 0x000fe2000001003c */
[----:B------:R-:W-:Y:S01]  /*19f60*/  FFMA.FTZ R107, R108, R95, R63 ;  /* 0x0000005f6c6b7223 */ /* 0x000fe2000001003f */
        /* <DEDUP_REMOVED lines=13> */
[----:B------:R1:W-:Y:S03]  /*1a040*/  STG.E.128 desc[UR8][R112.64], R104 ;  /* 0x0000006870007986 */ /* 0x0003e6000c101d08 */
[----:B------:R-:W-:Y:S01]  /*1a050*/  FFMA.FTZ R131, R134, R83, R51 ;  /* 0x0000005386837223 */ /* 0x000fe20000010033 */
[----:B------:R-:W-:Y:S01]  /*1a060*/  IMAD.WIDE.U32 R132, R169, 0x10, R132 ;  /* 0x00000010a9847825 */ /* 0x000fe200078e0084 */
[----:B------:R2:W-:Y:S01]  /*1a070*/  STG.E.128 desc[UR8][R114.64], R108 ;  /* 0x0000006c72007986 */ /* 0x0005e2000c101d08 */
[----:B0-----:R-:W-:-:S03]  /*1a080*/  IADD3 R140, PT, PT, R140, R160, RZ ;  /* 0x000000a08c8c7210 */ /* 0x001fc60007ffe0ff */
[----:B------:R2:W-:Y:S01]  /*1a090*/  STG.E.128 desc[UR8][R116.64], R124 ;  /* 0x0000007c74007986 */ /* 0x0005e2000c101d08 */
[----:B------:R-:W-:-:S03]  /*1a0a0*/  ISETP.GE.AND P0, PT, R140, R161, PT ;  /* 0x000000a18c00720c */ /* 0x000fc60003f06270 */
[----:B------:R2:W-:Y:S01]  /*1a0b0*/  STG.E.128 desc[UR8][R118.64], R128 ;  /* 0x0000008076007986 */ /* 0x0005e2000c101d08 */
[----:B-1----:R-:W-:Y:S01]  /*1a0c0*/  FFMA.FTZ R104, R135, R76, R44 ;  /* 0x0000004c87687223 */ /* 0x002fe2000001002c */
[----:B------:R-:W-:Y:S01]  /*1a0d0*/  FFMA.FTZ R105, R136, R77, R45 ;  /* 0x0000004d88697223 */ /* 0x000fe2000001002d */
[----:B------:R-:W-:Y:S01]  /*1a0e0*/  FFMA.FTZ R106, R137, R78, R46 ;  /* 0x0000004e896a7223 */ /* 0x000fe2000001002e */
[----:B------:R-:W-:-:S05]  /*1a0f0*/  FFMA.FTZ R107, R146, R79, R47 ;  /* 0x0000004f926b7223 */ /* 0x000fca000001002f */
[----:B------:R2:W-:Y:S04]  /*1a100*/  STG.E.128 desc[UR8][R120.64], R104 ;  /* 0x0000006878007986 */ /* 0x0005e8000c101d08 */
[----:B------:R2:W-:Y:S01]  /*1a110*/  STG.E.128 desc[UR8][R132.64], R152 ;  /* 0x0000009884007986 */ /* 0x0005e2000c101d08 */
[----:B------:R-:W-:Y:S05]  /*1a120*/  @!P0 BRA `(.L_x_26592) ;  /* 0xfffffe6800a08947 */ /* 0x000fea000383ffff */
[----:B------:R-:W-:Y:S05]  /*1a130*/  EXIT ;  /* 0x000000000000794d */ /* 0x000fea0003800000 */
.L_x_26593:
        /* <DEDUP_REMOVED lines=12> */
.L_x_27617:


//--------------------- .text._ZN10layer_norm13ln_fwd_kernelINS_13Kernel_traitsIfffffjLj8192ELj1ELj1ELj8ELj16ENS_18Kernel_traits_baseILj8192EfffffjLj256EEEEELb1ELb1ELb1ELb0EEEvNS_9FwdParamsE --------------------------
	.section	.text._ZN10layer_norm13ln_fwd_kernelINS_13Kernel_traitsIfffffjLj8192ELj1ELj1ELj8ELj16ENS_18Kernel_traits_baseILj8192EfffffjLj256EEEEELb1ELb1ELb1ELb0EEEvNS_9FwdParamsE,"ax",@progbits
	.align	128
        .global         _ZN10layer_norm13ln_fwd_kernelINS_13Kernel_traitsIfffffjLj8192ELj1ELj1ELj8ELj16ENS_18Kernel_traits_baseILj8192EfffffjLj256EEEEELb1ELb1ELb1ELb0EEEvNS_9FwdParamsE
        .type           _ZN10layer_norm13ln_fwd_kernelINS_13Kernel_traitsIfffffjLj8192ELj1ELj1ELj8ELj16ENS_18Kernel_traits_baseILj8192EfffffjLj256EEEEELb1ELb1ELb1ELb0EEEvNS_9FwdParamsE,@function
        .size           _ZN10layer_norm13ln_fwd_kernelINS_13Kernel_traitsIfffffjLj8192ELj1ELj1ELj8ELj16ENS_18Kernel_traits_baseILj8192EfffffjLj256EEEEELb1ELb1ELb1ELb0EEEvNS_9FwdParamsE,(.L_x_27618 - _ZN10layer_norm13ln_fwd_kernelINS_13Kernel_traitsIfffffjLj8192ELj1ELj1ELj8ELj16ENS_18Kernel_traits_baseILj8192EfffffjLj256EEEEELb1ELb1ELb1ELb0EEEvNS_9FwdParamsE)
        .other          _ZN10layer_norm13ln_fwd_kernelINS_13Kernel_traitsIfffffjLj8192ELj1ELj1ELj8ELj16ENS_18Kernel_traits_baseILj8192EfffffjLj256EEEEELb1ELb1ELb1ELb0EEEvNS_9FwdParamsE,@"STO_CUDA_ENTRY STV_DEFAULT"
_ZN10layer_norm13ln_fwd_kernelINS_13Kernel_traitsIfffffjLj8192ELj1ELj1ELj8ELj16ENS_18Kernel_traits_baseILj8192EfffffjLj256EEEEELb1ELb1ELb1ELb0EEEvNS_9FwdParamsE:
.text._ZN10layer_norm13ln_fwd_kernelINS_13Kernel_traitsIfffffjLj8192ELj1ELj1ELj8ELj16ENS_18Kernel_traits_baseILj8192EfffffjLj256EEEEELb1ELb1ELb1ELb0EEEvNS_9FwdParamsE:
        /* <DEDUP_REMOVED lines=119> */
.L_x_26595:
        /* <DEDUP_REMOVED lines=79> */
.L_x_26596:
[----:B------:R-:W-:Y:S05]  /*0c60*/  BSYNC.RECONVERGENT B0 ;  /* 0x0000000000007941 */ /* 0x000fea0003800200 */
.L_x_26594:
        /* <DEDUP_REMOVED lines=8> */
[----:B------:R-:W-:Y:S01]  /*0cf0*/  LOP3.LUT R110, R101, 0xe0, RZ, 0xc0, !PT ;  /* 0x000000e0656e7812 */ /* 0x000fe200078ec0ff */
[----:B------:R-:W1:Y:S01]  /*0d00*/  LDCU UR10, c[0x0][0x404] ;  /* 0x00008080ff0a77ac */ /* 0x000e620008000800 */
[----:B------:R-:W-:Y:S01]  /*0d10*/  LOP3.LUT R159, R0, 0x3, RZ, 0xc0, !PT ;  /* 0x00000003009f7812 */ /* 0x000fe200078ec0ff */
[----:B------:R-:W-:Y:S01]  /*0d20*/  VIADD R106, R2, 0x9e3779b9 ;  /* 0x9e3779b9026a7836 */ /* 0x000fe20000000000 */
[----:B------:R-:W-:Y:S01]  /*0d30*/  LOP3.LUT R103, R103, R3, RZ, 0x3c, !PT ;  /* 0x0000000367677212 */ /* 0x000fe200078e3cff */
[----:B------:R-:W-:Y:S01]  /*0d40*/  IMAD R108, R161, -0x2daee0ad, RZ ;  /* 0xd2511f53a16c7824 */ /* 0x000fe200078e02ff */
[----:B------:R-:W2:Y:S01]  /*0d50*/  LDCU.U8 UR11, c[0x0][0x410] ;  /* 0x00008200ff0b77ac */ /* 0x000ea20008000000 */
[----:B------:R-:W-:-:S02]  /*0d60*/  IMAD.MOV.U32 R145, RZ, RZ, RZ ;  /* 0x000000ffff917224 */ /* 0x000fc400078e00ff */
[C---:B------:R-:W-:Y:S01]  /*0d70*/  IMAD.HI.U32 R104, R103.reuse, -0x326172a9, RZ ;  /* 0xcd9e8d5767687827 */ /* 0x040fe200078e00ff */
[----:B------:R-:W3:Y:S03]  /*0d80*/  LDCU UR14, c[0x0][0x400] ;  /* 0x00008000ff0e77ac */ /* 0x000ee60008000800 */
[----:B------:R-:W-:Y:S01]  /*0d90*/  IMAD R103, R103, -0x326172a9, RZ ;  /* 0xcd9e8d5767677824 */ /* 0x000fe200078e02ff */
[----:B------:R-:W4:Y:S01]  /*0da0*/  LDCU.64 UR12, c[0x0][0x408] ;  /* 0x00008100ff0c77ac */ /* 0x000f220008000a00 */
[----:B0-----:R-:W-:Y:S01]  /*0db0*/  IMAD R168, R142, UR5, R101 ;  /* 0x000000058ea87c24 */ /* 0x001fe2000f8e0265 */
[----:B------:R-:W0:Y:S03]  /*0dc0*/  LDCU.64 UR8, c[0x0][0x3a0] ;  /* 0x00007400ff0877ac */ /* 0x000e260008000a00 */
[----:B------:R-:W-:Y:S01]  /*0dd0*/  IMAD.HI.U32 R102, R168, -0x326172a9, RZ ;  /* 0xcd9e8d57a8667827 */ /* 0x000fe200078e00ff */
[----:B------:R-:W-:-:S03]  /*0de0*/  UPLOP3.LUT UP1, UPT, UPT, UPT, UPT, 0x40, 0x4 ;  /* 0x000000000004789c */ /* 0x000fc60003f2e870 */
[----:B------:R-:W-:Y:S01]  /*0df0*/  IMAD R105, R168, -0x326172a9, RZ ;  /* 0xcd9e8d57a8697824 */ /* 0x000fe200078e02ff */
[----:B------:R-:W-:-:S04]  /*0e00*/  LOP3.LUT R102, R141, R102, R2, 0x96, !PT ;  /* 0x000000668d667212 */ /* 0x000fc800078e9602 */
[----:B------:R-:W-:Y:S01]  /*0e10*/  LOP3.LUT R104, R106, R105, R104, 0x96, !PT ;  /* 0x000000696a687212 */ /* 0x000fe200078e9668 */
[----:B------:R-:W-:-:S04]  /*0e20*/  IMAD.HI.U32 R107, R102, -0x2daee0ad, RZ ;  /* 0xd2511f53666b7827 */ /* 0x000fc800078e00ff */
        /* <DEDUP_REMOVED lines=19> */
[----:B------:R-:W-:Y:S01]  /*0f60*/  IADD3 R106, PT, PT, R2, 0x78dde6e4, RZ ;  /* 0x78dde6e4026a7810 */ /* 0x000fe20007ffe0ff */
        /* <DEDUP_REMOVED lines=9> */
[----:B------:R-:W-:Y:S02]  /*1000*/  LOP3.LUT R104, R106, R105, R104, 0x96, !PT ;  /* 0x000000696a687212 */ /* 0x000fe400078e9668 */
[----:B------:R-:W-:Y:S01]  /*1010*/  SHF.L.U32 R105, R101, 0x5, RZ ;  /* 0x0000000565697819 */ /* 0x000fe200000006ff */
[C---:B------:R-:W-:Y:S02]  /*1020*/  VIADD R109, R3.reuse, 0xa9066899 ;  /* 0xa9066899036d7836 */ /* 0x040fe40000000000 */
[----:B------:R-:W-:Y:S01]  /*1030*/  VIADD R106, R3, 0x646e171e ;  /* 0x646e171e036a7836 */ /* 0x000fe20000000000 */
[----:B------:R-:W-:Y:S01]  /*1040*/  LOP3.LUT R112, R105, 0x3e0, RZ, 0xc0, !PT ;  /* 0x000003e069707812 */ /* 0x000fe200078ec0ff */
[----:B------:R-:W-:Y:S01]  /*1050*/  IMAD R105, R102, -0x2daee0ad, RZ ;  /* 0xd2511f5366697824 */ /* 0x000fe200078e02ff */
[----:B------:R-:W-:Y:S01]  /*1060*/  LOP3.LUT R103, R109, R108, R103, 0x96, !PT ;  /* 0x0000006c6d677212 */ /* 0x000fe200078e9667 */
[----:B------:R-:W-:Y:S01]  /*1070*/  IMAD R107, R107, -0x326172a9, RZ ;  /* 0xcd9e8d576b6b7824 */ /* 0x000fe200078e02ff */
[----:B------:R-:W-:Y:S01]  /*1080*/  SHF.R.S32.HI R108, RZ, 0x2, R100 ;  /* 0x00000002ff6c7819 */ /* 0x000fe20000011464 */
[----:B------:R-:W-:-:S03]  /*1090*/  IMAD.HI.U32 R102, R104, -0x2daee0ad, RZ ;  /* 0xd2511f5368667827 */ /* 0x000fc600078e00ff */
[----:B------:R-:W-:Y:S01]  /*10a0*/  LOP3.LUT R109, R108, 0xff, RZ, 0xc0, !PT ;  /* 0x000000ff6c6d7812 */ /* 0x000fe200078ec0ff */
[----:B------:R-:W-:Y:S01]  /*10b0*/  IMAD.HI.U32 R100, R103, -0x326172a9, RZ ;  /* 0xcd9e8d5767647827 */ /* 0x000fe200078e00ff */
[----:B------:R-:W-:Y:S02]  /*10c0*/  LOP3.LUT R102, R106, R105, R102, 0x96, !PT ;  /* 0x000000696a667212 */ /* 0x000fe400078e9666 */
[----:B------:R-:W-:Y:S01]  /*10d0*/  VIADDMNMX R110, R109, -R110, RZ, !PT ;  /* 0x8000006e6d6e7246 */ /* 0x000fe200078001ff */
[----:B------:R-:W-:Y:S01]  /*10e0*/  VIADD R101, R2, 0xb54cda56 ;  /* 0xb54cda5602657836 */ /* 0x000fe20000000000 */
[----:B------:R-:W-:Y:S01]  /*10f0*/  SHF.R.U32.HI R108, RZ, 0x1, R108 ;  /* 0x00000001ff6c7819 */ /* 0x000fe2000001166c */
[----:B------:R-:W-:Y:S01]  /*1100*/  IMAD R106, R103, -0x326172a9, RZ ;  /* 0xcd9e8d57676a7824 */ /* 0x000fe200078e02ff */
[----:B------:R-:W-:Y:S01]  /*1110*/  VIADDMNMX R112, R109, -R112, RZ, !PT ;  /* 0x800000706d707246 */ /* 0x000fe200078001ff */
[----:B------:R-:W-:Y:S01]  /*1120*/  IMAD R104, R104, -0x2daee0ad, RZ ;  /* 0xd2511f5368687824 */ /* 0x000fe200078e02ff */
[----:B------:R-:W-:Y:S01]  /*1130*/  LOP3.LUT R100, R101, R107, R100, 0x96, !PT ;  /* 0x0000006b65647212 */ /* 0x000fe200078e9664 */
[----:B------:R-:W-:Y:S01]  /*1140*/  IMAD.HI.U32 R101, R102, -0x326172a9, RZ ;  /* 0xcd9e8d5766657827 */ /* 0x000fe200078e00ff */
[----:B------:R-:W-:-:S02]  /*1150*/  LOP3.LUT R109, R108, 0x7fffff80, RZ, 0xc0, !PT ;  /* 0x7fffff806c6d7812 */ /* 0x000fc400078ec0ff */
[----:B------:R-:W-:Y:S01]  /*1160*/  VIMNMX R110, PT, PT, R110, 0x20, PT ;  /* 0x000000206e6e7848 */ /* 0x000fe20003fe0100 */
[----:B------:R-:W-:Y:S01]  /*1170*/  IMAD.HI.U32 R103, R100, -0x2daee0ad, RZ ;  /* 0xd2511f5364677827 */ /* 0x000fe200078e00ff */
[----:B------:R-:W-:Y:S02]  /*1180*/  IADD3 R105, PT, PT, R2, 0x5384540f, RZ ;  /* 0x5384540f02697810 */ /* 0x000fe40007ffe0ff */
[----:B------:R-:W-:Y:S01]  /*1190*/  VIMNMX R112, PT, PT, R112, 0x20, PT ;  /* 0x0000002070707848 */ /* 0x000fe20003fe0100 */
[----:B------:R-:W-:Y:S01]  /*11a0*/  VIADD R107, R3, 0x1fd5c5a3 ;  /* 0x1fd5c5a3036b7836 */ /* 0x000fe20000000000 */
[----:B------:R-:W-:Y:S01]  /*11b0*/  LOP3.LUT R101, R105, R106, R101, 0x96, !PT ;  /* 0x0000006a69657212 */ /* 0x000fe200078e9665 */
[----:B------:R-:W-:Y:S02]  /*11c0*/  IMAD R110, R110, 0x4, R109 ;  /* 0x000000046e6e7824 */ /* 0x000fe400078e026d */
[----:B------:R-:W-:Y:S01]  /*11d0*/  VIADD R106, R3, 0xdb3d7428 ;  /* 0xdb3d7428036a7836 */ /* 0x000fe20000000000 */
[----:B------:R-:W-:Y:S01]  /*11e0*/  LOP3.LUT R103, R107, R104, R103, 0x96, !PT ;  /* 0x000000686b677212 */ /* 0x000fe200078e9667 */
[----:B------:R-:W-:Y:S01]  /*11f0*/  IMAD R107, R100, -0x2daee0ad, RZ ;  /* 0xd2511f53646b7824 */ /* 0x000fe200078e02ff */
[----:B------:R-:W-:Y:S01]  /*1200*/  I2FP.F32.U32 R110, R110 ;  /* 0x0000006e006e7245 */ /* 0x000fe20000201000 */
[----:B------:R-:W-:-:S03]  /*1210*/  IMAD.HI.U32 R104, R101, -0x2daee0ad, RZ ;  /* 0xd2511f5365687827 */ /* 0x000fc600078e00ff */
[----:B------:R0:W0:Y:S01]  /*1220*/  MUFU.RCP R143, R110 ;  /* 0x0000006e008f7308 */ /* 0x0000220000001000 */
[----:B------:R-:W-:Y:S01]  /*1230*/  IMAD R105, R102, -0x326172a9, RZ ;  /* 0xcd9e8d5766697824 */ /* 0x000fe200078e02ff */
[----:B------:R-:W-:Y:S01]  /*1240*/  IADD3 R102, PT, PT, R2, -0xe443238, RZ ;  /* 0xf1bbcdc802667810 */ /* 0x000fe20007ffe0ff */
[----:B------:R-:W-:Y:S01]  /*1250*/  IMAD.HI.U32 R100, R103, -0x326172a9, RZ ;  /* 0xcd9e8d5767647827 */ /* 0x000fe200078e00ff */
[----:B------:R-:W-:-:S03]  /*1260*/  LOP3.LUT R104, R106, R107, R104, 0x96, !PT ;  /* 0x0000006b6a687212 */ /* 0x000fc600078e9668 */
[----:B------:R-:W-:Y:S01]  /*1270*/  IMAD R103, R103, -0x326172a9, RZ ;  /* 0xcd9e8d5767677824 */ /* 0x000fe200078e02ff */
[----:B------:R-:W-:Y:S01]  /*1280*/  LOP3.LUT R100, R102, R105, R100, 0x96, !PT ;  /* 0x0000006966647212 */ /* 0x000fe200078e9664 */
[----:B------:R-:W-:Y:S02]  /*1290*/  VIADD R105, R2, 0x8ff34781 ;  /* 0x8ff3478102697836 */ /* 0x000fe40000000000 */
[----:B------:R-:W-:Y:S01]  /*12a0*/  IMAD R102, R101, -0x2daee0ad, RZ ;  /* 0xd2511f5365667824 */ /* 0x000fe200078e02ff */
[----:B------:R-:W-:Y:S01]  /*12b0*/  IADD3 R101, PT, PT, R3, -0x695add53, RZ ;  /* 0x96a522ad03657810 */ /* 0x000fe20007ffe0ff */
[----:B------:R-:W-:-:S04]  /*12c0*/  IMAD.HI.U32 R156, R104, -0x326172a9, RZ ;  /* 0xcd9e8d57689c7827 */ /* 0x000fc800078e00ff */
[----:B------:R-:W-:Y:S01]  /*12d0*/  IMAD.HI.U32 R157, R100, -0x2daee0ad, RZ ;  /* 0xd2511f53649d7827 */ /* 0x000fe200078e00ff */
[----:B------:R-:W-:-:S03]  /*12e0*/  LOP3.LUT R156, R105, R103, R156, 0x96, !PT ;  /* 0x00000067699c7212 */ /* 0x000fc600078e969c */
[----:B------:R-:W-:Y:S01]  /*12f0*/  IMAD R144, R112, 0x4, R109 ;  /* 0x0000000470907824 */ /* 0x000fe200078e026d */
[----:B------:R-:W-:Y:S01]  /*1300*/  LOP3.LUT R157, R101, R102, R157, 0x96, !PT ;  /* 0x00000066659d7212 */ /* 0x000fe200078e969d */
[----:B------:R-:W-:Y:S02]  /*1310*/  IMAD R160, R104, -0x326172a9, RZ ;  /* 0xcd9e8d5768a07824 */ /* 0x000fe400078e02ff */
[----:B01234-:R-:W-:-:S07]  /*1320*/  IMAD R150, R100, -0x2daee0ad, RZ ;  /* 0xd2511f5364967824 */ /* 0x01ffce00078e02ff */
.L_x_27025:
[----:B------:R-:W0:Y:S08]  /*1330*/  LDC.64 R154, c[0x0][0x3f0] ;  /* 0x0000fc00ff9a7b82 */ /* 0x000e300000000a00 */
[----:B-1234-:R-:W1:Y:S08]  /*1340*/  LDC.64 R162, c[0x0][0x3f8] ;  /* 0x0000fe00ffa27b82 */ /* 0x01ee700000000a00 */
[----:B------:R-:W2:Y:S01]  /*1350*/  LDC R151, c[0x0][0x388] ;  /* 0x0000e200ff977b82 */ /* 0x000ea20000000800 */
[----:B0-----:R-:W-:-:S05]  /*1360*/  IMAD.WIDE R154, R142, 0x4, R154 ;  /* 0x000000048e9a7825 */ /* 0x001fca00078e029a */
[----:B------:R0:W3:Y:S01]  /*1370*/  LDG.E R0, desc[UR6][R154.64] ;  /* 0x000000069a007981 */ /* 0x0000e2000c1e1900 */
[----:B-1----:R-:W-:-:S05]  /*1380*/  IMAD.WIDE R162, R142, 0x4, R162 ;  /* 0x000000048ea27825 */ /* 0x002fca00078e02a2 */
[----:B------:R1:W5:Y:S01]  /*1390*/  LDG.E R149, desc[UR6][R162.64] ;  /* 0x00000006a2957981 */ /* 0x000362000c1e1900 */
[----:B------:R-:W-:Y:S01]  /*13a0*/  ISETP.GE.U32.AND P0, PT, R140, 0x100, PT ;  /* 0x000001008c00780c */ /* 0x000fe20003f06070 */
[----:B------:R-:W-:Y:S01]  /*13b0*/  BSSY.RECONVERGENT B0, `(.L_x_26597) ;  /* 0x000035a000007945 */ /* 0x000fe20003800200 */
[----:B--2---:R-:W-:Y:S02]  /*13c0*/  IMAD R152, R142, R151, RZ ;  /* 0x000000978e987224 */ /* 0x004fe400078e02ff */
[----:B0-----:R-:W-:-:S03]  /*13d0*/  IMAD.MOV.U32 R154, RZ, RZ, RZ ;  /* 0x000000ffff9a7224 */ /* 0x001fc600078e00ff */
[----:B------:R-:W-:-:S04]  /*13e0*/  SHF.R.S32.HI R165, RZ, 0x1f, R152 ;  /* 0x0000001fffa57819 */ /* 0x000fc80000011498 */
[----:B------:R-:W-:Y:S02]  /*13f0*/  LEA.HI R165, R165, R152, RZ, 0x2 ;  /* 0x00000098a5a57211 */ /* 0x000fe400078f10ff */
[----:B---3--:R-:W-:-:S13]  /*1400*/  ISETP.GE.AND P3, PT, R0, 0x1, PT ;  /* 0x000000010000780c */ /* 0x008fda0003f66270 */
[----:B------:R-:W-:-:S05]  /*1410*/  @P3 IADD3 R152, PT, PT, R0, -0x1, RZ ;  /* 0xffffffff00983810 */ /* 0x000fca0007ffe0ff */
[----:B------:R-:W-:-:S05]  /*1420*/  @P3 IMAD R152, R152, R151, RZ ;  /* 0x0000009798983224 */ /* 0x000fca00078e02ff */
[----:B------:R-:W-:-:S04]  /*1430*/  @P3 SHF.R.S32.HI R155, RZ, 0x1f, R152 ;  /* 0x0000001fff9b3819 */ /* 0x000fc80000011498 */
[----:B------:R-:W-:Y:S02]  /*1440*/  @P3 LEA.HI R155, R155, R152, RZ, 0x2 ;  /* 0x000000989b9b3211 */ /* 0x000fe400078f10ff */
[----:B------:R-:W0:Y:S02]  /*1450*/  S2R R152, SR_TID.X ;  /* 0x0000000000987919 */ /* 0x000e240000002100 */
        /* <DEDUP_REMOVED lines=9> */
.L_x_26599:
[----:B------:R-:W-:Y:S05]  /*14f0*/  BRA.U !UP0, `(.L_x_26600) ;  /* 0x0000001908707547 */ /* 0x000fea000b800000 */
[----:B------:R-:W0:Y:S02]  /*1500*/  LDC.64 R104, c[0x0][0x3a0] ;  /* 0x0000e800ff687b82 */ /* 0x000e240000000a00 */
[----:B0-----:R-:W-:-:S06]  /*1510*/  IMAD.WIDE.U32 R104, R155, 0x10, R104 ;  /* 0x000000109b687825 */ /* 0x001fcc00078e0068 */
[----:B------:R-:W2:Y:S01]  /*1520*/  LDG.E.128 R104, desc[UR6][R104.64] ;  /* 0x0000000668687981 */ /* 0x000ea2000c1e1d00 */
[----:B------:R-:W-:-:S13]  /*1530*/  ISETP.GT.AND P1, PT, R0, RZ, PT ;  /* 0x000000ff0000720c */ /* 0x000fda0003f24270 */
[----:B------:R-:W-:Y:S01]  /*1540*/  @!P1 IMAD.MOV.U32 R110, RZ, RZ, R159 ;  /* 0x000000ffff6e9224 */ /* 0x000fe200078e009f */
[----:B------:R-:W-:Y:S01]  /*1550*/  @!P1 MOV R158, R150 ;  /* 0x00000096009e9202 */ /* 0x000fe20000000f00 */
        /* <DEDUP_REMOVED lines=18> */
.L_x_26604:
        /* <DEDUP_REMOVED lines=13> */
.L_x_26606:
[----:B------:R-:W-:Y:S05]  /*1750*/  BSYNC.RECONVERGENT B2 ;  /* 0x0000000000027941 */ /* 0x000fea0003800200 */
.L_x_26605:
        /* <DEDUP_REMOVED lines=27> */
[----:B------:R-:W-:Y:S01]  /*1910*/  VIADD R109, R2, 0x1715609d ;  /* 0x1715609d026d7836 */ /* 0x000fe20000000000 */
[----:B------:R-:W-:Y:S01]  /*1920*/  IADD3 R153, PT, PT, R3, -0x56f99767, RZ ;  /* 0xa906689903997810 */ /* 0x000fe20007ffe0ff */
[----:B------:R-:W-:-:S04]  /*1930*/  IMAD.WIDE.U32 R110, R111, -0x2daee0ad, RZ ;  /* 0xd2511f536f6e7825 */ /* 0x000fc800078e00ff */
[----:B------:R-:W-:-:S05]  /*1940*/  IMAD.WIDE.U32 R156, R156, -0x326172a9, RZ ;  /* 0xcd9e8d579c9c7825 */ /* 0x000fca00078e00ff */
        /* <DEDUP_REMOVED lines=15> */
[----:B------:R-:W-:Y:S02]  /*1a40*/  VIADD R111, R2, 0xf1bbcdc8 ;  /* 0xf1bbcdc8026f7836 */ /* 0x000fe40000000000 */
[----:B------:R-:W-:-:S04]  /*1a50*/  IMAD.WIDE.U32 R108, R109, -0x2daee0ad, RZ ;  /* 0xd2511f536d6c7825 */ /* 0x000fc800078e00ff */
[----:B------:R-:W-:-:S05]  /*1a60*/  IMAD.WIDE.U32 R158, R158, -0x326172a9, RZ ;  /* 0xcd9e8d579e9e7825 */ /* 0x000fca00078e00ff */
[----:B------:R-:W-:Y:S02]  /*1a70*/  LOP3.LUT R159, R111, R156, R159, 0x96, !PT ;  /* 0x0000009c6f9f7212 */ /* 0x000fe400078e969f */
[----:B------:R-:W-:-:S04]  /*1a80*/  IADD3 R111, PT, PT, R3, -0x24c28bd8, RZ ;  /* 0xdb3d7428036f7810 */ /* 0x000fc80007ffe0ff */
[----:B------:R-:W-:Y:S01]  /*1a90*/  LOP3.LUT R110, R111, R110, R109, 0x96, !PT ;  /* 0x0000006e6f6e7212 */ /* 0x000fe200078e966d */
[----:B------:R-:W-:-:S04]  /*1aa0*/  VIADD R109, R2, 0x8ff34781 ;  /* 0x8ff34781026d7836 */ /* 0x000fc80000000000 */
[----:B------:R-:W-:-:S05]  /*1ab0*/  IMAD.WIDE.U32 R110, R110, -0x326172a9, RZ ;  /* 0xcd9e8d576e6e7825 */ /* 0x000fca00078e00ff */
[----:B------:R-:W-:Y:S01]  /*1ac0*/  LOP3.LUT R156, R109, R158, R111, 0x96, !PT ;  /* 0x0000009e6d9c7212 */ /* 0x000fe200078e966f */
[----:B------:R-:W-:Y:S01]  /*1ad0*/  IMAD.WIDE.U32 R158, R159, -0x2daee0ad, RZ ;  /* 0xd2511f539f9e7825 */ /* 0x000fe200078e00ff */
[----:B------:R-:W-:-:S03]  /*1ae0*/  MOV R160, R110 ;  /* 0x0000006e00a07202 */ /* 0x000fc60000000f00 */
[----:B------:R-:W-:Y:S01]  /*1af0*/  IMAD.MOV.U32 R110, RZ, RZ, RZ ;  /* 0x000000ffff6e7224 */ /* 0x000fe200078e00ff */
[----:B------:R-:W-:Y:S01]  /*1b00*/  LOP3.LUT R157, R157, R108, R159, 0x96, !PT ;  /* 0x0000006c9d9d7212 */ /* 0x000fe200078e969f */
[----:B------:R-:W-:-:S07]  /*1b10*/  IMAD.MOV.U32 R108, RZ, RZ, R150 ;  /* 0x000000ffff6c7224 */ /* 0x000fce00078e0096 */
.L_x_26603:
[----:B------:R-:W-:Y:S05]  /*1b20*/  BSYNC.RECONVERGENT B1 ;  /* 0x0000000000017941 */ /* 0x000fea0003800200 */
.L_x_26602:
[----:B------:R-:W-:Y:S01]  /*1b30*/  I2FP.F32.U32 R108, R108 ;  /* 0x0000006c006c7245 */ /* 0x000fe20000201000 */
[----:B------:R-:W-:-:S05]  /*1b40*/  HFMA2 R109, -RZ, RZ, 0.1171875, 0 ;  /* 0x2f800000ff6d7431 */ /* 0x000fca00000001ff */
[----:B------:R-:W-:-:S05]  /*1b50*/  FFMA.FTZ R108, R108, R109, 1.1641532182693481445e-10 ;  /* 0x2f0000006c6c7423 */ /* 0x000fca000001006d */
[----:B------:R-:W-:Y:S01]  /*1b60*/  FSETP.GTU.FTZ.AND P2, PT, R108, UR10, PT ;  /* 0x0000000a6c007c0b */ /* 0x000fe2000bf5c000 */
[----:B-----5:R-:W-:-:S03]  /*1b70*/  FMUL.FTZ R108, R100, UR13 ;  /* 0x0000000d646c7c20 */ /* 0x020fc60008410000 */
[----:B------:R-:W-:Y:S01]  /*1b80*/  SEL R153, RZ, 0x1, P2 ;  /* 0x00000001ff997807 */ /* 0x000fe20001000000 */
[----:B------:R-:W-:-:S05]  /*1b90*/  FMUL.FTZ R108, R108, UR12 ;  /* 0x0000000c6c6c7c20 */ /* 0x000fca0008410000 */
[----:B------:R-:W-:-:S05]  /*1ba0*/  FSEL R109, R108, RZ, !P2 ;  /* 0x000000ff6c6d7208 */ /* 0x000fca0005000000 */
[----:B------:R-:W-:-:S07]  /*1bb0*/  FFMA.FTZ R108, R109, R88, R104 ;  /* 0x000000586d6c7223 */ /* 0x000fce0000010068 */
.L_x_26601:
        /* <DEDUP_REMOVED lines=16> */
.L_x_26610:
        /* <DEDUP_REMOVED lines=13> */
.L_x_26612:
[----:B------:R-:W-:Y:S05]  /*1d90*/  BSYNC.RECONVERGENT B2 ;  /* 0x0000000000027941 */ /* 0x000fea0003800200 */
.L_x_26611:
        /* <DEDUP_REMOVED lines=48> */
[----:B------:R-:W-:-:S04]  /*20a0*/  IADD3 R109, PT, PT, R2, -0xe443238, RZ ;  /* 0xf1bbcdc8026d7810 */ /* 0x000fc80007ffe0ff */
[----:B------:R-:W-:Y:S01]  /*20b0*/  LOP3.LUT R162, R109, R162, R165, 0x96, !PT ;  /* 0x000000a26da27212 */ /* 0x000fe200078e96a5 */
[----:B------:R-:W-:-:S04]  /*20c0*/  VIADD R109, R3, 0xdb3d7428 ;  /* 0xdb3d7428036d7836 */ /* 0x000fc80000000000 */
[----:B------:R-:W-:Y:S01]  /*20d0*/  IMAD.WIDE.U32 R162, R162, -0x2daee0ad, RZ ;  /* 0xd2511f53a2a27825 */ /* 0x000fe200078e00ff */
[----:B------:R-:W-:-:S03]  /*20e0*/  LOP3.LUT R109, R109, R156, R111, 0x96, !PT ;  /* 0x0000009c6d6d7212 */ /* 0x000fc600078e966f */
[----:B------:R-:W-:Y:S01]  /*20f0*/  IMAD.MOV.U32 R111, RZ, RZ, RZ ;  /* 0x000000ffff6f7224 */ /* 0x000fe200078e00ff */
[----:B------:R-:W-:Y:S01]  /*2100*/  LOP3.LUT R157, R157, R110, R163, 0x96, !PT ;  /* 0x0000006e9d9d7212 */ /* 0x000fe200078e96a3 */
[----:B------:R-:W-:-:S04]  /*2110*/  IMAD.WIDE.U32 R166, R109, -0x326172a9, RZ ;  /* 0xcd9e8d576da67825 */ /* 0x000fc800078e00ff */
[----:B------:R-:W-:Y:S02]  /*2120*/  VIADD R109, R2, 0x8ff34781 ;  /* 0x8ff34781026d7836 */ /* 0x000fe40000000000 */
[----:B------:R-:W-:-:S03]  /*2130*/  IMAD.MOV.U32 R160, RZ, RZ, R166 ;  /* 0x000000ffffa07224 */ /* 0x000fc600078e00a6 */
[----:B------:R-:W-:Y:S01]  /*2140*/  LOP3.LUT R156, R109, R164, R167, 0x96, !PT ;  /* 0x000000a46d9c7212 */ /* 0x000fe200078e96a7 */
[----:B------:R-:W-:Y:S01]  /*2150*/  IMAD.MOV.U32 R109, RZ, RZ, R158 ;  /* 0x000000ffff6d7224 */ /* 0x000fe200078e009e */
[----:B------:R-:W-:-:S07]  /*2160*/  MOV R158, R162 ;  /* 0x000000a2009e7202 */ /* 0x000fce0000000f00 */
.L_x_26609:
[----:B------:R-:W-:Y:S05]  /*2170*/  BSYNC.RECONVERGENT B1 ;  /* 0x0000000000017941 */ /* 0x000fea0003800200 */
.L_x_26608:
[----:B------:R-:W-:Y:S01]  /*2180*/  I2FP.F32.U32 R109, R109 ;  /* 0x0000006d006d7245 */ /* 0x000fe20000201000 */
[----:B------:R-:W-:-:S04]  /*2190*/  IMAD.MOV.U32 R110, RZ, RZ, 0x2f800000 ;  /* 0x2f800000ff6e7424 */ /* 0x000fc800078e00ff */
[----:B------:R-:W-:-:S05]  /*21a0*/  FFMA.FTZ R109, R109, R110, 1.1641532182693481445e-10 ;  /* 0x2f0000006d6d7423 */ /* 0x000fca000001006e */
[----:B------:R-:W-:Y:S01]  /*21b0*/  FSETP.GTU.FTZ.AND P2, PT, R109, UR10, PT ;  /* 0x0000000a6d007c0b */ /* 0x000fe2000bf5c000 */
[----:B-----5:R-:W-:-:S03]  /*21c0*/  FMUL.FTZ R109, R101, UR13 ;  /* 0x0000000d656d7c20 */ /* 0x020fc60008410000 */
[----:B------:R-:W-:Y:S01]  /*21d0*/  SEL R146, RZ, 0x1, P2 ;  /* 0x00000001ff927807 */ /* 0x000fe20001000000 */
[----:B------:R-:W-:-:S05]  /*21e0*/  FMUL.FTZ R109, R109, UR12 ;  /* 0x0000000c6d6d7c20 */ /* 0x000fca0008410000 */
[----:B------:R-:W-:-:S05]  /*21f0*/  FSEL R110, R109, RZ, !P2 ;  /* 0x000000ff6d6e7208 */ /* 0x000fca0005000000 */
[----:B------:R-:W-:-:S07]  /*2200*/  FFMA.FTZ R109, R110, R89, R105 ;  /* 0x000000596e6d7223 */ /* 0x000fce0000010069 */
.L_x_26607:
        /* <DEDUP_REMOVED lines=16> */
.L_x_26616:
        /* <DEDUP_REMOVED lines=13> */
.L_x_26618:
[----:B------:R-:W-:Y:S05]  /*23e0*/  BSYNC.RECONVERGENT B2 ;  /* 0x0000000000027941 */ /* 0x000fea0003800200 */
.L_x_26617:
        /* <DEDUP_REMOVED lines=48> */
[----:B------:R-:W-:Y:S02]  /*26f0*/  VIADD R147, R2, 0xf1bbcdc8 ;  /* 0xf1bbcdc802937836 */ /* 0x000fe40000000000 */
[----:B------:R-:W-:-:S03]  /*2700*/  VIADD R157, R3, 0x96a522ad ;  /* 0x96a522ad039d7836 */ /* 0x000fc60000000000 */
[----:B------:R-:W-:Y:S02]  /*2710*/  LOP3.LUT R162, R147, R162, R165, 0x96, !PT ;  /* 0x000000a293a27212 */ /* 0x000fe400078e96a5 */
        /* <DEDUP_REMOVED lines=8> */
[----:B------:R-:W-:Y:S01]  /*27a0*/  IMAD.MOV.U32 R158, RZ, RZ, R162 ;  /* 0x000000ffff9e7224 */ /* 0x000fe200078e00a2 */
[----:B------:R-:W-:-:S07]  /*27b0*/  MOV R160, R166 ;  /* 0x000000a600a07202 */ /* 0x000fce0000000f00 */
.L_x_26615:
[----:B------:R-:W-:Y:S05]  /*27c0*/  BSYNC.RECONVERGENT B1 ;  /* 0x0000000000017941 */ /* 0x000fea0003800200 */
.L_x_26614:
        /* <DEDUP_REMOVED lines=9> */
.L_x_26613:
        /* <DEDUP_REMOVED lines=16> */
.L_x_26622:
        /* <DEDUP_REMOVED lines=13> */
.L_x_26624:
[----:B------:R-:W-:Y:S05]  /*2a30*/  BSYNC.RECONVERGENT B2 ;  /* 0x0000000000027941 */ /* 0x000fea0003800200 */
.L_x_26623:
        /* <DEDUP_REMOVED lines=44> */
[----:B------:R-:W-:Y:S01]  /*2d00*/  IMAD.MOV.U32 R159, RZ, RZ, RZ ;  /* 0x000000ffff9f7224 */ /* 0x000fe200078e00ff */
[----:B------:R-:W-:Y:S01]  /*2d10*/  LOP3.LUT R156, R111, R156, R163, 0x96, !PT ;  /* 0x0000009c6f9c7212 */ /* 0x000fe200078e96a3 */
[----:B------:R-:W-:-:S04]  /*2d20*/  VIADD R111, R2, 0xf1bbcdc8 ;  /* 0xf1bbcdc8026f7836 */ /* 0x000fc80000000000 */
[----:B------:R-:W-:-:S05]  /*2d30*/  IMAD.WIDE.U32 R156, R156, -0x326172a9, RZ ;  /* 0xcd9e8d579c9c7825 */ /* 0x000fca00078e00ff */
[----:B------:R-:W-:Y:S01]  /*2d40*/  LOP3.LUT R111, R111, R164, R157, 0x96, !PT ;  /* 0x000000a46f6f7212 */ /* 0x000fe200078e969d */
[----:B------:R-:W-:-:S04]  /*2d50*/  IMAD.WIDE.U32 R164, R165, -0x2daee0ad, RZ ;  /* 0xd2511f53a5a47825 */ /* 0x000fc800078e00ff */
[----:B------:R-:W-:-:S05]  /*2d60*/  VIADD R157, R3, 0xdb3d7428 ;  /* 0xdb3d7428039d7836 */ /* 0x000fca0000000000 */
[----:B------:R-:W-:Y:S01]  /*2d70*/  LOP3.LUT R157, R157, R162, R165, 0x96, !PT ;  /* 0x000000a29d9d7212 */ /* 0x000fe200078e96a5 */
[----:B------:R-:W-:Y:S01]  /*2d80*/  IMAD.WIDE.U32 R162, R111, -0x2daee0ad, RZ ;  /* 0xd2511f536fa27825 */ /* 0x000fe200078e00ff */
[----:B------:R-:W-:-:S03]  /*2d90*/  MOV R111, R158 ;  /* 0x0000009e006f7202 */ /* 0x000fc60000000f00 */
[----:B------:R-:W-:Y:S01]  /*2da0*/  IMAD.WIDE.U32 R166, R157, -0x326172a9, RZ ;  /* 0xcd9e8d579da67825 */ /* 0x000fe200078e00ff */
[----:B------:R-:W-:-:S03]  /*2db0*/  IADD3 R157, PT, PT, R2, -0x700cb87f, RZ ;  /* 0x8ff34781029d7810 */ /* 0x000fc60007ffe0ff */
[----:B------:R-:W-:Y:S01]  /*2dc0*/  IMAD.MOV.U32 R160, RZ, RZ, R166 ;  /* 0x000000ffffa07224 */ /* 0x000fe200078e00a6 */
[----:B------:R-:W-:Y:S01]  /*2dd0*/  LOP3.LUT R156, R157, R156, R167, 0x96, !PT ;  /* 0x0000009c9d9c7212 */ /* 0x000fe200078e96a7 */
[----:B------:R-:W-:Y:S02]  /*2de0*/  VIADD R157, R3, 0x96a522ad ;  /* 0x96a522ad039d7836 */ /* 0x000fe40000000000 */
[----:B------:R-:W-:-:S03]  /*2df0*/  IMAD.MOV.U32 R158, RZ, RZ, R162 ;  /* 0x000000ffff9e7224 */ /* 0x000fc600078e00a2 */
[----:B------:R-:W-:-:S07]  /*2e00*/  LOP3.LUT R157, R157, R164, R163, 0x96, !PT ;  /* 0x000000a49d9d7212 */ /* 0x000fce00078e96a3 */
.L_x_26621:
[----:B------:R-:W-:Y:S05]  /*2e10*/  BSYNC.RECONVERGENT B1 ;  /* 0x0000000000017941 */ /* 0x000fea0003800200 */
.L_x_26620:
        /* <DEDUP_REMOVED lines=8> */
[----:B------:R-:W-:Y:S01]  /*2ea0*/  FFMA.FTZ R111, R150, R91, R107 ;  /* 0x0000005b966f7223 */ /* 0x000fe2000001006b */
[----:B------:R-:W-:Y:S06]  /*2eb0*/  BRA `(.L_x_26619) ;  /* 0x00000018005c7947 */ /* 0x000fec0003800000 */
.L_x_26600:
        /* <DEDUP_REMOVED lines=20> */
.L_x_26628:
        /* <DEDUP_REMOVED lines=13> */
.L_x_26630:
[----:B------:R-:W-:Y:S05]  /*30d0*/  BSYNC.RECONVERGENT B2 ;  /* 0x0000000000027941 */ /* 0x000fea0003800200 */
.L_x_26629:
        /* <DEDUP_REMOVED lines=59> */
[----:B------:R-:W-:-:S07]  /*3490*/  MOV R108, R150 ;  /* 0x00000096006c7202 */ /* 0x000fce0000000f00 */
.L_x_26627:
[----:B------:R-:W-:Y:S05]  /*34a0*/  BSYNC.RECONVERGENT B1 ;  /* 0x0000000000017941 */ /* 0x000fea0003800200 */
.L_x_26626:
        /* <DEDUP_REMOVED lines=8> */
[----:B------:R-:W-:-:S07]  /*3530*/  FMUL.FTZ R108, R109, R88 ;  /* 0x000000586d6c7220 */ /* 0x000fce0000410000 */
.L_x_26625:
        /* <DEDUP_REMOVED lines=16> */
.L_x_26634:
        /* <DEDUP_REMOVED lines=13> */
.L_x_26636:
[----:B------:R-:W-:Y:S05]  /*3710*/  BSYNC.RECONVERGENT B2 ;  /* 0x0000000000027941 */ /* 0x000fea0003800200 */
.L_x_26635:
        /* <DEDUP_REMOVED lines=53> */
[----:B------:R-:W-:Y:S01]  /*3a70*/  HFMA2 R111, -RZ, RZ, 0, 0 ;  /* 0x00000000ff6f7431 */ /* 0x000fe200000001ff */
[----:B------:R-:W-:Y:S01]  /*3a80*/  LOP3.LUT R157, R157, R110, R163, 0x96, !PT ;  /* 0x0000006e9d9d7212 */ /* 0x000fe200078e96a3 */
[----:B------:R-:W-:-:S04]  /*3a90*/  IMAD.WIDE.U32 R166, R109, -0x326172a9, RZ ;  /* 0xcd9e8d576da67825 */ /* 0x000fc800078e00ff */
[----:B------:R-:W-:Y:S01]  /*3aa0*/  VIADD R109, R2, 0x8ff34781 ;  /* 0x8ff34781026d7836 */ /* 0x000fe20000000000 */
[----:B------:R-:W-:-:S04]  /*3ab0*/  MOV R160, R166 ;  /* 0x000000a600a07202 */ /* 0x000fc80000000f00 */
[----:B------:R-:W-:Y:S01]  /*3ac0*/  LOP3.LUT R156, R109, R164, R167, 0x96, !PT ;  /* 0x000000a46d9c7212 */ /* 0x000fe200078e96a7 */
[----:B------:R-:W-:Y:S02]  /*3ad0*/  IMAD.MOV.U32 R109, RZ, RZ, R158 ;  /* 0x000000ffff6d7224 */ /* 0x000fe400078e009e */
[----:B------:R-:W-:-:S07]  /*3ae0*/  IMAD.MOV.U32 R158, RZ, RZ, R162 ;  /* 0x000000ffff9e7224 */ /* 0x000fce00078e00a2 */
.L_x_26633:
[----:B------:R-:W-:Y:S05]  /*3af0*/  BSYNC.RECONVERGENT B1 ;  /* 0x0000000000017941 */ /* 0x000fea0003800200 */
.L_x_26632:
        /* <DEDUP_REMOVED lines=9> */
.L_x_26631:
        /* <DEDUP_REMOVED lines=16> */
.L_x_26640:
        /* <DEDUP_REMOVED lines=13> */
.L_x_26642:
[----:B------:R-:W-:Y:S05]  /*3d60*/  BSYNC.RECONVERGENT B2 ;  /* 0x0000000000027941 */ /* 0x000fea0003800200 */
.L_x_26641:
        /* <DEDUP_REMOVED lines=48> */
[----:B------:R-:W-:-:S04]  /*4070*/  IMAD.WIDE.U32 R164, R147, -0x326172a9, RZ ;  /* 0xcd9e8d5793a47825 */ /* 0x000fc800078e00ff */
[----:B------:R-:W-:-:S05]  /*4080*/  VIADD R147, R2, 0xf1bbcdc8 ;  /* 0xf1bbcdc802937836 */ /* 0x000fca0000000000 */
[----:B------:R-:W-:Y:S01]  /*4090*/  LOP3.LUT R162, R147, R162, R165, 0x96, !PT ;  /* 0x000000a293a27212 */ /* 0x000fe200078e96a5 */
[----:B------:R-:W-:-:S04]  /*40a0*/  VIADD R147, R3, 0xdb3d7428 ;  /* 0xdb3d742803937836 */ /* 0x000fc80000000000 */
[----:B------:R-:W-:Y:S01]  /*40b0*/  IMAD.WIDE.U32 R162, R162, -0x2daee0ad, RZ ;  /* 0xd2511f53a2a27825 */ /* 0x000fe200078e00ff */
[----:B------:R-:W-:Y:S02]  /*40c0*/  LOP3.LUT R147, R147, R156, R111, 0x96, !PT ;  /* 0x0000009c93937212 */ /* 0x000fe400078e966f */
[----:B------:R-:W-:Y:S02]  /*40d0*/  IADD3 R111, PT, PT, R2, -0x700cb87f, RZ ;  /* 0x8ff34781026f7810 */ /* 0x000fe40007ffe0ff */
[----:B------:R-:W-:Y:S01]  /*40e0*/  LOP3.LUT R157, R157, R110, R163, 0x96, !PT ;  /* 0x0000006e9d9d7212 */ /* 0x000fe200078e96a3 */
[----:B------:R-:W-:Y:S01]  /*40f0*/  IMAD.WIDE.U32 R166, R147, -0x326172a9, RZ ;  /* 0xcd9e8d5793a67825 */ /* 0x000fe200078e00ff */
[----:B------:R-:W-:-:S03]  /*4100*/  MOV R110, R158 ;  /* 0x0000009e006e7202 */ /* 0x000fc60000000f00 */
[----:B------:R-:W-:Y:S01]  /*4110*/  IMAD.MOV.U32 R160, RZ, RZ, R166 ;  /* 0x000000ffffa07224 */ /* 0x000fe200078e00a6 */
[----:B------:R-:W-:Y:S01]  /*4120*/  LOP3.LUT R156, R111, R164, R167, 0x96, !PT ;  /* 0x000000a46f9c7212 */ /* 0x000fe200078e96a7 */
[----:B------:R-:W-:-:S07]  /*4130*/  IMAD.MOV.U32 R158, RZ, RZ, R162 ;  /* 0x000000ffff9e7224 */ /* 0x000fce00078e00a2 */
.L_x_26639:
[----:B------:R-:W-:Y:S05]  /*4140*/  BSYNC.RECONVERGENT B1 ;  /* 0x0000000000017941 */ /* 0x000fea0003800200 */
.L_x_26638:
        /* <DEDUP_REMOVED lines=8> */
[----:B------:R-:W-:-:S07]  /*41d0*/  FMUL.FTZ R110, R111, R90 ;  /* 0x0000005a6f6e7220 */ /* 0x000fce0000410000 */
.L_x_26637:
        /* <DEDUP_REMOVED lines=16> */
.L_x_26645:
        /* <DEDUP_REMOVED lines=13> */
.L_x_26647:
[----:B------:R-:W-:Y:S05]  /*43b0*/  BSYNC.RECONVERGENT B2 ;  /* 0x0000000000027941 */ /* 0x000fea0003800200 */
.L_x_26646:
        /* <DEDUP_REMOVED lines=53> */
[----:B------:R-:W-:-:S04]  /*4710*/  IMAD.WIDE.U32 R166, R157, -0x326172a9, RZ ;  /* 0xcd9e8d579da67825 */ /* 0x000fc800078e00ff */
[----:B------:R-:W-:Y:S02]  /*4720*/  VIADD R157, R2, 0x8ff34781 ;  /* 0x8ff34781029d7836 */ /* 0x000fe40000000000 */
[----:B------:R-:W-:Y:S01]  /*4730*/  IMAD.MOV.U32 R111, RZ, RZ, R158 ;  /* 0x000000ffff6f7224 */ /* 0x000fe200078e009e */
[----:B------:R-:W-:Y:S01]  /*4740*/  MOV R158, R162 ;  /* 0x000000a2009e7202 */ /* 0x000fe20000000f00 */
[----:B------:R-:W-:Y:S01]  /*4750*/  IMAD.MOV.U32 R160, RZ, RZ, R166 ;  /* 0x000000ffffa07224 */ /* 0x000fe200078e00a6 */
[----:B------:R-:W-:Y:S02]  /*4760*/  LOP3.LUT R156, R157, R156, R167, 0x96, !PT ;  /* 0x0000009c9d9c7212 */ /* 0x000fe400078e96a7 */
[----:B------:R-:W-:-:S04]  /*4770*/  IADD3 R157, PT, PT, R3, -0x695add53, RZ ;  /* 0x96a522ad039d7810 */ /* 0x000fc80007ffe0ff */
[----:B------:R-:W-:-:S07]  /*4780*/  LOP3.LUT R157, R157, R164, R163, 0x96, !PT ;  /* 0x000000a49d9d7212 */ /* 0x000fce00078e96a3 */
.L_x_26644:
[----:B------:R-:W-:Y:S05]  /*4790*/  BSYNC.RECONVERGENT B1 ;  /* 0x0000000000017941 */ /* 0x000fea0003800200 */
.L_x_26643:
        /* <DEDUP_REMOVED lines=9> */
.L_x_26619:
[----:B------:R-:W0:Y:S01]  /*4830*/  LDC.64 R162, c[0x0][0x3a8] ;  /* 0x0000ea00ffa27b82 */ /* 0x000e220000000a00 */
[----:B------:R-:W-:Y:S01]  /*4840*/  MOV R150, R158 ;  /* 0x0000009e00967202 */ /* 0x000fe20000000f00 */
[----:B0-----:R-:W-:-:S05]  /*4850*/  IMAD.WIDE.U32 R162, R155, 0x10, R162 ;  /* 0x000000109ba27825 */ /* 0x001fca00078e00a2 */
[----:B------:R0:W-:Y:S01]  /*4860*/  STG.E.128 desc[UR6][R162.64], R108 ;  /* 0x0000006ca2007986 */ /* 0x0001e2000c101d06 */
[----:B------:R-:W-:Y:S05]  /*4870*/  @!P3 BRA `(.L_x_26648) ;  /* 0x00000000002cb947 */ /* 0x000fea0003800000 */
[----:B------:R-:W-:-:S05]  /*4880*/  IMAD.U32 R158, R147, 0x10000, RZ ;  /* 0x00010000939e7824 */ /* 0x000fca00078e00ff */
        /* <DEDUP_REMOVED lines=10> */
.L_x_26648:
[----:B------:R-:W-:Y:S01]  /*4930*/  VIADD R155, R155, 0x100 ;  /* 0x000001009b9b7836 */ /* 0x000fe20000000000 */
[----:B------:R-:W-:-:S07]  /*4940*/  IADD3 R154, PT, PT, R154, 0x100, RZ ;  /* 0x000001009a9a7810 */ /* 0x000fce0007ffe0ff */
.L_x_26598:
[----:B------:R-:W-:Y:S05]  /*4950*/  BSYNC.RECONVERGENT B0 ;  /* 0x0000000000007941 */ /* 0x000fea0003800200 */
.L_x_26597:
        /* <DEDUP_REMOVED lines=34> */
.L_x_26655:
        /* <DEDUP_REMOVED lines=13> */
.L_x_26657:
[----:B------:R-:W-:Y:S05]  /*4c50*/  BSYNC.RECONVERGENT B2 ;  /* 0x0000000000027941 */ /* 0x000fea0003800200 */
.L_x_26656:
        /* <DEDUP_REMOVED lines=60> */
.L_x_26654:
[----:B------:R-:W-:Y:S05]  /*5020*/  BSYNC.RECONVERGENT B1 ;  /* 0x0000000000017941 */ /* 0x000fea0003800200 */
.L_x_26653:
[----:B------:R-:W-:Y:S01]  /*5030*/  I2FP.F32.U32 R112, R112 ;  /* 0x0000007000707245 */ /* 0x000fe20000201000 */
[----:B------:R-:W-:-:S04]  /*5040*/  IMAD.MOV.U32 R113, RZ, RZ, 0x2f800000 ;  /* 0x2f800000ff717424 */ /* 0x000fc800078e00ff */
[----:B------:R-:W-:-:S05]  /*5050*/  FFMA.FTZ R112, R112, R113, 1.1641532182693481445e-10 ;  /* 0x2f00000070707423 */ /* 0x000fca0000010071 */
[----:B------:R-:W-:Y:S01]  /*5060*/  FSETP.GTU.FTZ.AND P2, PT, R112, UR10, PT ;  /* 0x0000000a70007c0b */ /* 0x000fe2000bf5c000 */
[----:B------:R-:W-:-:S03]  /*5070*/  FMUL.FTZ R112, R100, UR13 ;  /* 0x0000000d64707c20 */ /* 0x000fc60008410000 */
[----:B------:R-:W-:Y:S01]  /*5080*/  SEL R153, RZ, 0x1, P2 ;  /* 0x00000001ff997807 */ /* 0x000fe20001000000 */
[----:B------:R-:W-:-:S05]  /*5090*/  FMUL.FTZ R112, R112, UR12 ;  /* 0x0000000c70707c20 */ /* 0x000fca0008410000 */
[----:B------:R-:W-:-:S05]  /*50a0*/  FSEL R113, R112, RZ, !P2 ;  /* 0x000000ff70717208 */ /* 0x000fca0005000000 */
[----:B------:R-:W-:-:S07]  /*50b0*/  FFMA.FTZ R112, R113, R76, R104 ;  /* 0x0000004c71707223 */ /* 0x000fce0000010068 */
.L_x_26652:
        /* <DEDUP_REMOVED lines=16> */
.L_x_26661:
        /* <DEDUP_REMOVED lines=13> */
.L_x_26663:
[----:B------:R-:W-:Y:S05]  /*5290*/  BSYNC.RECONVERGENT B2 ;  /* 0x0000000000027941 */ /* 0x000fea0003800200 */
.L_x_26662:
[----:B01----:R-:W-:Y:S01]  /*52a0*/  LOP3.LUT R162, R145, R115, R3, 0x96, !PT ;  /* 0x0000007391a27212 */ /* 0x003fe200078e9603 */
        /* <DEDUP_REMOVED lines=60> */
.L_x_26660:
[----:B------:R-:W-:Y:S05]  /*5670*/  BSYNC.RECONVERGENT B1 ;  /* 0x0000000000017941 */ /* 0x000fea0003800200 */
.L_x_26659:
        /* <DEDUP_REMOVED lines=9> */
.L_x_26658:
        /* <DEDUP_REMOVED lines=16> */
.L_x_26667:
        /* <DEDUP_REMOVED lines=13> */
.L_x_26669:
[----:B------:R-:W-:Y:S05]  /*58e0*/  BSYNC.RECONVERGENT B2 ;  /* 0x0000000000027941 */ /* 0x000fea0003800200 */
.L_x_26668:
[----:B01----:R-:W-:Y:S01]  /*58f0*/  LOP3.LUT R162, R145, R115, R3, 0x96, !PT ;  /* 0x0000007391a27212 */ /* 0x003fe200078e9603 */
        /* <DEDUP_REMOVED lines=60> */
.L_x_26666:
[----:B------:R-:W-:Y:S05]  /*5cc0*/  BSYNC.RECONVERGENT B1 ;  /* 0x0000000000017941 */ /* 0x000fea0003800200 */
.L_x_26665:
[----:B------:R-:W-:Y:S01]  /*5cd0*/  I2FP.F32.U32 R114, R114 ;  /* 0x0000007200727245 */ /* 0x000fe20000201000 */
[----:B------:R-:W-:-:S05]  /*5ce0*/  HFMA2 R115, -RZ, RZ, 0.1171875, 0 ;  /* 0x2f800000ff737431 */ /* 0x000fca00000001ff */
[----:B------:R-:W-:-:S05]  /*5cf0*/  FFMA.FTZ R114, R114, R115, 1.1641532182693481445e-10 ;  /* 0x2f00000072727423 */ /* 0x000fca0000010073 */
[----:B------:R-:W-:Y:S01]  /*5d00*/  FSETP.GTU.FTZ.AND P2, PT, R114, UR10, PT ;  /* 0x0000000a72007c0b */ /* 0x000fe2000bf5c000 */
[----:B------:R-:W-:-:S03]  /*5d10*/  FMUL.FTZ R114, R102, UR13 ;  /* 0x0000000d66727c20 */ /* 0x000fc60008410000 */
[----:B------:R-:W-:Y:S01]  /*5d20*/  SEL R147, RZ, 0x1, P2 ;  /* 0x00000001ff937807 */ /* 0x000fe20001000000 */
[----:B------:R-:W-:-:S05]  /*5d30*/  FMUL.FTZ R114, R114, UR12 ;  /* 0x0000000c72727c20 */ /* 0x000fca0008410000 */
[----:B------:R-:W-:-:S05]  /*5d40*/  FSEL R115, R114, RZ, !P2 ;  /* 0x000000ff72737208 */ /* 0x000fca0005000000 */
[----:B------:R-:W-:-:S07]  /*5d50*/  FFMA.FTZ R114, R115, R78, R106 ;  /* 0x0000004e73727223 */ /* 0x000fce000001006a */
.L_x_26664:
        /* <DEDUP_REMOVED lines=16> */
.L_x_26673:
        /* <DEDUP_REMOVED lines=13> */
.L_x_26675:
[----:B------:R-:W-:Y:S05]  /*5f30*/  BSYNC.RECONVERGENT B2 ;  /* 0x0000000000027941 */ /* 0x000fea0003800200 */
.L_x_26674:
[----:B------:R-:W-:Y:S01]  /*5f40*/  LOP3.LUT R164, R145, R157, R3, 0x96, !PT ;  /* 0x0000009d91a47212 */ /* 0x000fe200078e9603 */
[----:B01----:R-:W-:-:S04]  /*5f50*/  IMAD.WIDE.U32 R162, R168, -0x326172a9, RZ ;  /* 0xcd9e8d57a8a27825 */ /* 0x003fc800078e00ff */
        /* <DEDUP_REMOVED lines=59> */
.L_x_26672:
[----:B------:R-:W-:Y:S05]  /*6310*/  BSYNC.RECONVERGENT B1 ;  /* 0x0000000000017941 */ /* 0x000fea0003800200 */
.L_x_26671:
        /* <DEDUP_REMOVED lines=8> */
[----:B------:R-:W-:Y:S01]  /*63a0*/  FFMA.FTZ R115, R150, R79, R107 ;  /* 0x0000004f96737223 */ /* 0x000fe2000001006b */
[----:B------:R-:W-:Y:S06]  /*63b0*/  BRA `(.L_x_26670) ;  /* 0x00000018005c7947 */ /* 0x000fec0003800000 */
.L_x_26651:
[----:B--2---:R-:W-:Y:S01]  /*63c0*/  MOV R114, R159 ;  /* 0x0000009f00727202 */ /* 0x004fe20000000f00 */
        /* <DEDUP_REMOVED lines=19> */
.L_x_26679:
        /* <DEDUP_REMOVED lines=13> */
.L_x_26681:
[----:B------:R-:W-:Y:S05]  /*65d0*/  BSYNC.RECONVERGENT B2 ;  /* 0x0000000000027941 */ /* 0x000fea0003800200 */
.L_x_26680:
        /* <DEDUP_REMOVED lines=48> */
[----:B------:R-:W-:-:S05]  /*68e0*/  IMAD.WIDE.U32 R158, R153, -0x326172a9, RZ ;  /* 0xcd9e8d57999e7825 */ /* 0x000fca00078e00ff */
[----:B------:R-:W-:Y:S01]  /*68f0*/  LOP3.LUT R159, R115, R156, R159, 0x96, !PT ;  /* 0x0000009c739f7212 */ /* 0x000fe200078e969f */
[----:B------:R-:W-:-:S05]  /*6900*/  VIADD R115, R3, 0xdb3d7428 ;  /* 0xdb3d742803737836 */ /* 0x000fca0000000000 */
[----:B------:R-:W-:Y:S01]  /*6910*/  LOP3.LUT R115, R115, R114, R113, 0x96, !PT ;  /* 0x0000007273737212 */ /* 0x000fe200078e9671 */
[----:B------:R-:W-:-:S04]  /*6920*/  VIADD R113, R2, 0x8ff34781 ;  /* 0x8ff3478102717836 */ /* 0x000fc80000000000 */
[----:B------:R-:W-:-:S04]  /*6930*/  IMAD.WIDE.U32 R114, R115, -0x326172a9, RZ ;  /* 0xcd9e8d5773727825 */ /* 0x000fc800078e00ff */
[----:B------:R-:W-:Y:S01]  /*6940*/  IMAD.MOV.U32 R160, RZ, RZ, R114 ;  /* 0x000000ffffa07224 */ /* 0x000fe200078e0072 */
[----:B------:R-:W-:Y:S01]  /*6950*/  LOP3.LUT R156, R113, R158, R115, 0x96, !PT ;  /* 0x0000009e719c7212 */ /* 0x000fe200078e9673 */
[----:B------:R-:W-:-:S04]  /*6960*/  IMAD.WIDE.U32 R158, R159, -0x2daee0ad, RZ ;  /* 0xd2511f539f9e7825 */ /* 0x000fc800078e00ff */
[----:B------:R-:W-:Y:S01]  /*6970*/  HFMA2 R114, -RZ, RZ, 0, 0 ;  /* 0x00000000ff727431 */ /* 0x000fe200000001ff */
[----:B------:R-:W-:Y:S01]  /*6980*/  LOP3.LUT R157, R157, R112, R159, 0x96, !PT ;  /* 0x000000709d9d7212 */ /* 0x000fe200078e969f */
[----:B------:R-:W-:-:S07]  /*6990*/  IMAD.MOV.U32 R112, RZ, RZ, R150 ;  /* 0x000000ffff707224 */ /* 0x000fce00078e0096 */
.L_x_26678:
[----:B------:R-:W-:Y:S05]  /*69a0*/  BSYNC.RECONVERGENT B1 ;  /* 0x0000000000017941 */ /* 0x000fea0003800200 */
.L_x_26677:
        /* <DEDUP_REMOVED lines=9> */
.L_x_26676:
        /* <DEDUP_REMOVED lines=16> */
.L_x_26685:
        /* <DEDUP_REMOVED lines=13> */
.L_x_26687:
[----:B------:R-:W-:Y:S05]  /*6c10*/  BSYNC.RECONVERGENT B2 ;  /* 0x0000000000027941 */ /* 0x000fea0003800200 */
.L_x_26686:
[----:B01----:R-:W-:Y:S01]  /*6c20*/  LOP3.LUT R162, R145, R115, R3, 0x96, !PT ;  /* 0x0000007391a27212 */ /* 0x003fe200078e9603 */
        /* <DEDUP_REMOVED lines=51> */
[----:B------:R-:W-:-:S03]  /*6f60*/  LOP3.LUT R113, R113, R156, R115, 0x96, !PT ;  /* 0x0000009c71717212 */ /* 0x000fc600078e9673 */
[----:B------:R-:W-:Y:S01]  /*6f70*/  IMAD.MOV.U32 R115, RZ, RZ, RZ ;  /* 0x000000ffff737224 */ /* 0x000fe200078e00ff */
[----:B------:R-:W-:Y:S01]  /*6f80*/  LOP3.LUT R157, R157, R114, R163, 0x96, !PT ;  /* 0x000000729d9d7212 */ /* 0x000fe200078e96a3 */
[----:B------:R-:W-:Y:S01]  /*6f90*/  IMAD.WIDE.U32 R166, R113, -0x326172a9, RZ ;  /* 0xcd9e8d5771a67825 */ /* 0x000fe200078e00ff */
[----:B------:R-:W-:-:S03]  /*6fa0*/  IADD3 R113, PT, PT, R2, -0x700cb87f, RZ ;  /* 0x8ff3478102717810 */ /* 0x000fc60007ffe0ff */
[----:B------:R-:W-:Y:S01]  /*6fb0*/  IMAD.MOV.U32 R160, RZ, RZ, R166 ;  /* 0x000000ffffa07224 */ /* 0x000fe200078e00a6 */
[----:B------:R-:W-:Y:S02]  /*6fc0*/  LOP3.LUT R156, R113, R164, R167, 0x96, !PT ;  /* 0x000000a4719c7212 */ /* 0x000fe400078e96a7 */
[----:B------:R-:W-:Y:S01]  /*6fd0*/  MOV R113, R158 ;  /* 0x0000009e00717202 */ /* 0x000fe20000000f00 */
[----:B------:R-:W-:-:S07]  /*6fe0*/  IMAD.MOV.U32 R158, RZ, RZ, R162 ;  /* 0x000000ffff9e7224 */ /* 0x000fce00078e00a2 */
.L_x_26684:
[----:B------:R-:W-:Y:S05]  /*6ff0*/  BSYNC.RECONVERGENT B1 ;  /* 0x0000000000017941 */ /* 0x000fea0003800200 */
.L_x_26683:
        /* <DEDUP_REMOVED lines=9> */
.L_x_26682:
        /* <DEDUP_REMOVED lines=16> */
.L_x_26691:
        /* <DEDUP_REMOVED lines=13> */
.L_x_26693:
[----:B------:R-:W-:Y:S05]  /*7260*/  BSYNC.RECONVERGENT B2 ;  /* 0x0000000000027941 */ /* 0x000fea0003800200 */
.L_x_26692:
[----:B01----:R-:W-:Y:S01]  /*7270*/  LOP3.LUT R162, R145, R115, R3, 0x96, !PT ;  /* 0x0000007391a27212 */ /* 0x003fe200078e9603 */
        /* <DEDUP_REMOVED lines=60> */
.L_x_26690:
[----:B------:R-:W-:Y:S05]  /*7640*/  BSYNC.RECONVERGENT B1 ;  /* 0x0000000000017941 */ /* 0x000fea0003800200 */
.L_x_26689:
        /* <DEDUP_REMOVED lines=9> */
.L_x_26688:
        /* <DEDUP_REMOVED lines=16> */
.L_x_26696:
        /* <DEDUP_REMOVED lines=13> */
.L_x_26698:
[----:B------:R-:W-:Y:S05]  /*78b0*/  BSYNC.RECONVERGENT B2 ;  /* 0x0000000000027941 */ /* 0x000fea0003800200 */
.L_x_26697:
[----:B------:R-:W-:Y:S01]  /*78c0*/  LOP3.LUT R164, R145, R157, R3, 0x96, !PT ;  /* 0x0000009d91a47212 */ /* 0x000fe200078e9603 */
[----:B01----:R-:W-:Y:S01]  /*78d0*/  IMAD.WIDE.U32 R162, R168, -0x326172a9, RZ ;  /* 0xcd9e8d57a8a27825 */ /* 0x003fe200078e00ff */
        /* <DEDUP_REMOVED lines=59> */
.L_x_26695:
[----:B------:R-:W-:Y:S05]  /*7c90*/  BSYNC.RECONVERGENT B1 ;  /* 0x0000000000017941 */ /* 0x000fea0003800200 */
.L_x_26694:
        /* <DEDUP_REMOVED lines=9> */
.L_x_26670:
[----:B01----:R-:W0:Y:S01]  /*7d30*/  LDC.64 R162, c[0x0][0x3a8] ;  /* 0x0000ea00ffa27b82 */ /* 0x003e220000000a00 */
[----:B------:R-:W-:Y:S02]  /*7d40*/  IMAD.MOV.U32 R150, RZ, RZ, R158 ;  /* 0x000000ffff967224 */ /* 0x000fe400078e009e */
[----:B0-----:R-:W-:-:S05]  /*7d50*/  IMAD.WIDE.U32 R162, R155, 0x10, R162 ;  /* 0x000000109ba27825 */ /* 0x001fca00078e00a2 */
[----:B------:R0:W-:Y:S01]  /*7d60*/  STG.E.128 desc[UR6][R162.64], R112 ;  /* 0x00000070a2007986 */ /* 0x0001e2000c101d06 */
[----:B------:R-:W-:Y:S05]  /*7d70*/  @!P3 BRA `(.L_x_26699) ;  /* 0x00000000002cb947 */ /* 0x000fea0003800000 */
        /* <DEDUP_REMOVED lines=11> */
.L_x_26699:
[----:B------:R-:W-:Y:S01]  /*7e30*/  IADD3 R155, PT, PT, R155, 0x100, RZ ;  /* 0x000001009b9b7810 */ /* 0x000fe20007ffe0ff */
[----:B------:R-:W-:-:S07]  /*7e40*/  VIADD R154, R154, 0x100 ;  /* 0x000001009a9a7836 */ /* 0x000fce0000000000 */
.L_x_26650:
[----:B------:R-:W-:Y:S05]  /*7e50*/  BSYNC.RECONVERGENT B0 ;  /* 0x0000000000007941 */ /* 0x000fea0003800200 */
.L_x_26649:
        /* <DEDUP_REMOVED lines=34> */
.L_x_26706:
        /* <DEDUP_REMOVED lines=13> */
.L_x_26708:
[----:B------:R-:W-:Y:S05]  /*8150*/  BSYNC.RECONVERGENT B2 ;  /* 0x0000000000027941 */ /* 0x000fea0003800200 */
.L_x_26707:
        /* <DEDUP_REMOVED lines=45> */
[----:B------:R-:W-:Y:S02]  /*8430*/  LOP3.LUT R117, R117, R158, R157, 0x96, !PT ;  /* 0x0000009e75757212 */ /* 0x000fe400078e969d */
[----:B------:R-:W-:Y:S01]  /*8440*/  IADD3 R157, PT, PT, R3, -0x695add53, RZ ;  /* 0x96a522ad039d7810 */ /* 0x000fe20007ffe0ff */
[----:B------:R-:W-:-:S04]  /*8450*/  IMAD.WIDE.U32 R158, R153, -0x326172a9, RZ ;  /* 0xcd9e8d57999e7825 */ /* 0x000fc800078e00ff */
[----:B------:R-:W-:Y:S01]  /*8460*/  IMAD.WIDE.U32 R116, R117, -0x2daee0ad, RZ ;  /* 0xd2511f5375747825 */ /* 0x000fe200078e00ff */
[----:B------:R-:W-:Y:S02]  /*8470*/  LOP3.LUT R159, R119, R156, R159, 0x96, !PT ;  /* 0x0000009c779f7212 */ /* 0x000fe400078e969f */
[----:B------:R-:W-:-:S04]  /*8480*/  IADD3 R119, PT, PT, R3, -0x24c28bd8, RZ ;  /* 0xdb3d742803777810 */ /* 0x000fc80007ffe0ff */
[----:B------:R-:W-:Y:S01]  /*8490*/  LOP3.LUT R119, R119, R118, R117, 0x96, !PT ;  /* 0x0000007677777212 */ /* 0x000fe200078e9675 */
[----:B------:R-:W-:-:S04]  /*84a0*/  VIADD R117, R2, 0x8ff34781 ;  /* 0x8ff3478102757836 */ /* 0x000fc80000000000 */
[----:B------:R-:W-:-:S04]  /*84b0*/  IMAD.WIDE.U32 R118, R119, -0x326172a9, RZ ;  /* 0xcd9e8d5777767825 */ /* 0x000fc800078e00ff */
[----:B------:R-:W-:Y:S01]  /*84c0*/  IMAD.MOV.U32 R160, RZ, RZ, R118 ;  /* 0x000000ffffa07224 */ /* 0x000fe200078e0076 */
[----:B------:R-:W-:Y:S01]  /*84d0*/  LOP3.LUT R156, R117, R158, R119, 0x96, !PT ;  /* 0x0000009e759c7212 */ /* 0x000fe200078e9677 */
[----:B------:R-:W-:-:S04]  /*84e0*/  IMAD.WIDE.U32 R158, R159, -0x2daee0ad, RZ ;  /* 0xd2511f539f9e7825 */ /* 0x000fc800078e00ff */
[----:B------:R-:W-:Y:S01]  /*84f0*/  IMAD.MOV.U32 R118, RZ, RZ, RZ ;  /* 0x000000ffff767224 */ /* 0x000fe200078e00ff */
[----:B------:R-:W-:Y:S02]  /*8500*/  LOP3.LUT R157, R157, R116, R159, 0x96, !PT ;  /* 0x000000749d9d7212 */ /* 0x000fe400078e969f */
[----:B------:R-:W-:-:S07]  /*8510*/  MOV R116, R150 ;  /* 0x0000009600747202 */ /* 0x000fce0000000f00 */
.L_x_26705:
[----:B------:R-:W-:Y:S05]  /*8520*/  BSYNC.RECONVERGENT B1 ;  /* 0x0000000000017941 */ /* 0x000fea0003800200 */
.L_x_26704:
        /* <DEDUP_REMOVED lines=9> */
.L_x_26703:
        /* <DEDUP_REMOVED lines=16> */
.L_x_26712:
        /* <DEDUP_REMOVED lines=13> */
.L_x_26714:
[----:B------:R-:W-:Y:S05]  /*8790*/  BSYNC.RECONVERGENT B2 ;  /* 0x0000000000027941 */ /* 0x000fea0003800200 */
.L_x_26713:
        /* <DEDUP_REMOVED lines=52> */
[----:B------:R-:W-:-:S03]  /*8ae0*/  LOP3.LUT R117, R117, R156, R119, 0x96, !PT ;  /* 0x0000009c75757212 */ /* 0x000fc600078e9677 */
[----:B------:R-:W-:Y:S01]  /*8af0*/  IMAD.MOV.U32 R119, RZ, RZ, RZ ;  /* 0x000000ffff777224 */ /* 0x000fe200078e00ff */
[----:B------:R-:W-:Y:S01]  /*8b00*/  LOP3.LUT R157, R157, R118, R163, 0x96, !PT ;  /* 0x000000769d9d7212 */ /* 0x000fe200078e96a3 */
[----:B------:R-:W-:Y:S01]  /*8b10*/  IMAD.WIDE.U32 R166, R117, -0x326172a9, RZ ;  /* 0xcd9e8d5775a67825 */ /* 0x000fe200078e00ff */
[----:B------:R-:W-:-:S04]  /*8b20*/  IADD3 R117, PT, PT, R2, -0x700cb87f, RZ ;  /* 0x8ff3478102757810 */ /* 0x000fc80007ffe0ff */
[----:B------:R-:W-:Y:S01]  /*8b30*/  LOP3.LUT R156, R117, R164, R167, 0x96, !PT ;  /* 0x000000a4759c7212 */ /* 0x000fe200078e96a7 */
[----:B------:R-:W-:Y:S01]  /*8b40*/  IMAD.MOV.U32 R117, RZ, RZ, R158 ;  /* 0x000000ffff757224 */ /* 0x000fe200078e009e */
[----:B------:R-:W-:Y:S02]  /*8b50*/  MOV R160, R166 ;  /* 0x000000a600a07202 */ /* 0x000fe40000000f00 */
[----:B------:R-:W-:-:S07]  /*8b60*/  MOV R158, R162 ;  /* 0x000000a2009e7202 */ /* 0x000fce0000000f00 */
.L_x_26711:
[----:B------:R-:W-:Y:S05]  /*8b70*/  BSYNC.RECONVERGENT B1 ;  /* 0x0000000000017941 */ /* 0x000fea0003800200 */
.L_x_26710:
        /* <DEDUP_REMOVED lines=9> */
.L_x_26709:
        /* <DEDUP_REMOVED lines=16> */
.L_x_26718:
        /* <DEDUP_REMOVED lines=13> */
.L_x_26720:
[----:B------:R-:W-:Y:S05]  /*8de0*/  BSYNC.RECONVERGENT B2 ;  /* 0x0000000000027941 */ /* 0x000fea0003800200 */
.L_x_26719:
[----:B01----:R-:W-:Y:S01]  /*8df0*/  LOP3.LUT R162, R145, R119, R3, 0x96, !PT ;  /* 0x0000007791a27212 */ /* 0x003fe200078e9603 */
        /* <DEDUP_REMOVED lines=53> */
[----:B------:R-:W-:Y:S02]  /*9150*/  IADD3 R119, PT, PT, R2, -0x700cb87f, RZ ;  /* 0x8ff3478102777810 */ /* 0x000fe40007ffe0ff */
[----:B------:R-:W-:Y:S01]  /*9160*/  LOP3.LUT R157, R157, R118, R163, 0x96, !PT ;  /* 0x000000769d9d7212 */ /* 0x000fe200078e96a3 */
[----:B------:R-:W-:-:S04]  /*9170*/  IMAD.WIDE.U32 R166, R147, -0x326172a9, RZ ;  /* 0xcd9e8d5793a67825 */ /* 0x000fc800078e00ff */
[----:B------:R-:W-:Y:S01]  /*9180*/  IMAD.MOV.U32 R118, RZ, RZ, R158 ;  /* 0x000000ffff767224 */ /* 0x000fe200078e009e */
[----:B------:R-:W-:Y:S02]  /*9190*/  LOP3.LUT R156, R119, R164, R167, 0x96, !PT ;  /* 0x000000a4779c7212 */ /* 0x000fe400078e96a7 */
[----:B------:R-:W-:Y:S02]  /*91a0*/  MOV R160, R166 ;  /* 0x000000a600a07202 */ /* 0x000fe40000000f00 */
[----:B------:R-:W-:-:S07]  /*91b0*/  MOV R158, R162 ;  /* 0x000000a2009e7202 */ /* 0x000fce0000000f00 */
.L_x_26717:
[----:B------:R-:W-:Y:S05]  /*91c0*/  BSYNC.RECONVERGENT B1 ;  /* 0x0000000000017941 */ /* 0x000fea0003800200 */
.L_x_26716:
        /* <DEDUP_REMOVED lines=9> */
.L_x_26715:
        /* <DEDUP_REMOVED lines=16> */
.L_x_26724:
        /* <DEDUP_REMOVED lines=13> */
.L_x_26726:
[----:B------:R-:W-:Y:S05]  /*9430*/  BSYNC.RECONVERGENT B2 ;  /* 0x0000000000027941 */ /* 0x000fea0003800200 */
.L_x_26725:
        /* <DEDUP_REMOVED lines=61> */
.L_x_26723:
[----:B------:R-:W-:Y:S05]  /*9810*/  BSYNC.RECONVERGENT B1 ;  /* 0x0000000000017941 */ /* 0x000fea0003800200 */
.L_x_26722:
        /* <DEDUP_REMOVED lines=10> */
.L_x_26702:
        /* <DEDUP_REMOVED lines=20> */
.L_x_26730:
        /* <DEDUP_REMOVED lines=13> */
.L_x_26732:
[----:B------:R-:W-:Y:S05]  /*9ad0*/  BSYNC.RECONVERGENT B2 ;  /* 0x0000000000027941 */ /* 0x000fea0003800200 */
.L_x_26731:
        /* <DEDUP_REMOVED lines=48> */
[----:B------:R-:W-:-:S05]  /*9de0*/  IMAD.WIDE.U32 R158, R153, -0x326172a9, RZ ;  /* 0xcd9e8d57999e7825 */ /* 0x000fca00078e00ff */
[----:B------:R-:W-:Y:S01]  /*9df0*/  LOP3.LUT R159, R119, R156, R159, 0x96, !PT ;  /* 0x0000009c779f7212 */ /* 0x000fe200078e969f */
[----:B------:R-:W-:-:S05]  /*9e00*/  VIADD R119, R3, 0xdb3d7428 ;  /* 0xdb3d742803777836 */ /* 0x000fca0000000000 */
[----:B------:R-:W-:Y:S02]  /*9e10*/  LOP3.LUT R119, R119, R118, R117, 0x96, !PT ;  /* 0x0000007677777212 */ /* 0x000fe400078e9675 */
[----:B------:R-:W-:-:S03]  /*9e20*/  IADD3 R117, PT, PT, R2, -0x700cb87f, RZ ;  /* 0x8ff3478102757810 */ /* 0x000fc60007ffe0ff */
[----:B------:R-:W-:-:S05]  /*9e30*/  IMAD.WIDE.U32 R118, R119, -0x326172a9, RZ ;  /* 0xcd9e8d5777767825 */ /* 0x000fca00078e00ff */
[----:B------:R-:W-:Y:S01]  /*9e40*/  LOP3.LUT R156, R117, R158, R119, 0x96, !PT ;  /* 0x0000009e759c7212 */ /* 0x000fe200078e9677 */
[----:B------:R-:W-:Y:S01]  /*9e50*/  IMAD.WIDE.U32 R158, R159, -0x2daee0ad, RZ ;  /* 0xd2511f539f9e7825 */ /* 0x000fe200078e00ff */
[----:B------:R-:W-:-:S03]  /*9e60*/  MOV R160, R118 ;  /* 0x0000007600a07202 */ /* 0x000fc60000000f00 */
[----:B------:R-:W-:Y:S01]  /*9e70*/  HFMA2 R118, -RZ, RZ, 0, 0 ;  /* 0x00000000ff767431 */ /* 0x000fe200000001ff */
[----:B------:R-:W-:Y:S01]  /*9e80*/  LOP3.LUT R157, R157, R116, R159, 0x96, !PT ;  /* 0x000000749d9d7212 */ /* 0x000fe200078e969f */
[----:B------:R-:W-:-:S07]  /*9e90*/  IMAD.MOV.U32 R116, RZ, RZ, R150 ;  /* 0x000000ffff747224 */ /* 0x000fce00078e0096 */
.L_x_26729:
[----:B------:R-:W-:Y:S05]  /*9ea0*/  BSYNC.RECONVERGENT B1 ;  /* 0x0000000000017941 */ /* 0x000fea0003800200 */
.L_x_26728:
        /* <DEDUP_REMOVED lines=9> */
.L_x_26727:
        /* <DEDUP_REMOVED lines=16> */
.L_x_26736:
        /* <DEDUP_REMOVED lines=13> */
.L_x_26738:
[----:B------:R-:W-:Y:S05]  /*a110*/  BSYNC.RECONVERGENT B2 ;  /* 0x0000000000027941 */ /* 0x000fea0003800200 */
.L_x_26737:
        /* <DEDUP_REMOVED lines=53> */
[----:B------:R-:W-:Y:S01]  /*a470*/  HFMA2 R119, -RZ, RZ, 0, 0 ;  /* 0x00000000ff777431 */ /* 0x000fe200000001ff */
[----:B------:R-:W-:Y:S01]  /*a480*/  LOP3.LUT R157, R157, R118, R163, 0x96, !PT ;  /* 0x000000769d9d7212 */ /* 0x000fe200078e96a3 */
[----:B------:R-:W-:-:S04]  /*a490*/  IMAD.WIDE.U32 R166, R117, -0x326172a9, RZ ;  /* 0xcd9e8d5775a67825 */ /* 0x000fc800078e00ff */
[----:B------:R-:W-:Y:S02]  /*a4a0*/  VIADD R117, R2, 0x8ff34781 ;  /* 0x8ff3478102757836 */ /* 0x000fe40000000000 */
[----:B------:R-:W-:-:S03]  /*a4b0*/  IMAD.MOV.U32 R160, RZ, RZ, R166 ;  /* 0x000000ffffa07224 */ /* 0x000fc600078e00a6 */
[----:B------:R-:W-:Y:S02]  /*a4c0*/  LOP3.LUT R156, R117, R164, R167, 0x96, !PT ;  /* 0x000000a4759c7212 */ /* 0x000fe400078e96a7 */
[----:B------:R-:W-:Y:S01]  /*a4d0*/  MOV R117, R158 ;  /* 0x0000009e00757202 */ /* 0x000fe20000000f00 */
[----:B------:R-:W-:-:S07]  /*a4e0*/  IMAD.MOV.U32 R158, RZ, RZ, R162 ;  /* 0x000000ffff9e7224 */ /* 0x000fce00078e00a2 */
.L_x_26735:
[----:B------:R-:W-:Y:S05]  /*a4f0*/  BSYNC.RECONVERGENT B1 ;  /* 0x0000000000017941 */ /* 0x000fea0003800200 */
.L_x_26734:
        /* <DEDUP_REMOVED lines=9> */
.L_x_26733:
        /* <DEDUP_REMOVED lines=16> */
.L_x_26742:
        /* <DEDUP_REMOVED lines=13> */
.L_x_26744:
[----:B------:R-:W-:Y:S05]  /*a760*/  BSYNC.RECONVERGENT B2 ;  /* 0x0000000000027941 */ /* 0x000fea0003800200 */
.L_x_26743:
[----:B01----:R-:W-:Y:S01]  /*a770*/  LOP3.LUT R162, R145, R119, R3, 0x96, !PT ;  /* 0x0000007791a27212 */ /* 0x003fe200078e9603 */
        /* <DEDUP_REMOVED lines=59> */
[----:B------:R-:W-:-:S07]  /*ab30*/  IMAD.MOV.U32 R158, RZ, RZ, R162 ;  /* 0x000000ffff9e7224 */ /* 0x000fce00078e00a2 */
.L_x_26741:
[----:B------:R-:W-:Y:S05]  /*ab40*/  BSYNC.RECONVERGENT B1 ;  /* 0x0000000000017941 */ /* 0x000fea0003800200 */
.L_x_26740:
        /* <DEDUP_REMOVED lines=9> */
.L_x_26739:
        /* <DEDUP_REMOVED lines=16> */
.L_x_26747:
        /* <DEDUP_REMOVED lines=13> */
.L_x_26749:
[----:B------:R-:W-:Y:S05]  /*adb0*/  BSYNC.RECONVERGENT B2 ;  /* 0x0000000000027941 */ /* 0x000fea0003800200 */
.L_x_26748:
[----:B------:R-:W-:Y:S01]  /*adc0*/  LOP3.LUT R164, R145, R157, R3, 0x96, !PT ;  /* 0x0000009d91a47212 */ /* 0x000fe200078e9603 */
[----:B01----:R-:W-:Y:S01]  /*add0*/  IMAD.WIDE.U32 R162, R168, -0x326172a9, RZ ;  /* 0xcd9e8d57a8a27825 */ /* 0x003fe200078e00ff */
        /* <DEDUP_REMOVED lines=39> */
[----:B------:R-:W-:Y:S02]  /*b050*/  HFMA2 R159, -RZ, RZ, 0, 0 ;  /* 0x00000000ff9f7431 */ /* 0x000fe400000001ff */
        /* <DEDUP_REMOVED lines=19> */
.L_x_26746:
[----:B------:R-:W-:Y:S05]  /*b190*/  BSYNC.RECONVERGENT B1 ;  /* 0x0000000000017941 */ /* 0x000fea0003800200 */
.L_x_26745:
        /* <DEDUP_REMOVED lines=9> */
.L_x_26721:
[----:B01----:R-:W0:Y:S01]  /*b230*/  LDC.64 R162, c[0x0][0x3a8] ;  /* 0x0000ea00ffa27b82 */ /* 0x003e220000000a00 */
[----:B------:R-:W-:Y:S01]  /*b240*/  MOV R150, R158 ;  /* 0x0000009e00967202 */ /* 0x000fe20000000f00 */
[----:B0-----:R-:W-:-:S05]  /*b250*/  IMAD.WIDE.U32 R162, R155, 0x10, R162 ;  /* 0x000000109ba27825 */ /* 0x001fca00078e00a2 */
[----:B------:R0:W-:Y:S01]  /*b260*/  STG.E.128 desc[UR6][R162.64], R116 ;  /* 0x00000074a2007986 */ /* 0x0001e2000c101d06 */
[----:B------:R-:W-:Y:S05]  /*b270*/  @!P3 BRA `(.L_x_26750) ;  /* 0x00000000002cb947 */ /* 0x000fea0003800000 */
        /* <DEDUP_REMOVED lines=11> */
.L_x_26750:
[----:B------:R-:W-:Y:S01]  /*b330*/  VIADD R155, R155, 0x100 ;  /* 0x000001009b9b7836 */ /* 0x000fe20000000000 */
[----:B------:R-:W-:-:S07]  /*b340*/  IADD3 R154, PT, PT, R154, 0x100, RZ ;  /* 0x000001009a9a7810 */ /* 0x000fce0007ffe0ff */
.L_x_26701:
[----:B------:R-:W-:Y:S05]  /*b350*/  BSYNC.RECONVERGENT B0 ;  /* 0x0000000000007941 */ /* 0x000fea0003800200 */
.L_x_26700:
        /* <DEDUP_REMOVED lines=34> */
.L_x_26757:
        /* <DEDUP_REMOVED lines=13> */
.L_x_26759:
[----:B------:R-:W-:Y:S05]  /*b650*/  BSYNC.RECONVERGENT B2 ;  /* 0x0000000000027941 */ /* 0x000fea0003800200 */
.L_x_26758:
        /* <DEDUP_REMOVED lines=60> */
.L_x_26756:
[----:B------:R-:W-:Y:S05]  /*ba20*/  BSYNC.RECONVERGENT B1 ;  /* 0x0000000000017941 */ /* 0x000fea0003800200 */
.L_x_26755:
        /* <DEDUP_REMOVED lines=9> */
.L_x_26754:
        /* <DEDUP_REMOVED lines=16> */
.L_x_26763:
        /* <DEDUP_REMOVED lines=13> */
.L_x_26765:
[----:B------:R-:W-:Y:S05]  /*bc90*/  BSYNC.RECONVERGENT B2 ;  /* 0x0000000000027941 */ /* 0x000fea0003800200 */
.L_x_26764:
        /* <DEDUP_REMOVED lines=61> */
.L_x_26762:
[----:B------:R-:W-:Y:S05]  /*c070*/  BSYNC.RECONVERGENT B1 ;  /* 0x0000000000017941 */ /* 0x000fea0003800200 */
.L_x_26761:
        /* <DEDUP_REMOVED lines=9> */
.L_x_26760:
        /* <DEDUP_REMOVED lines=16> */
.L_x_26769:
        /* <DEDUP_REMOVED lines=13> */
.L_x_26771:
[----:B------:R-:W-:Y:S05]  /*c2e0*/  BSYNC.RECONVERGENT B2 ;  /* 0x0000000000027941 */ /* 0x000fea0003800200 */
.L_x_26770:
        /* <DEDUP_REMOVED lines=61> */
.L_x_26768:
[----:B------:R-:W-:Y:S05]  /*c6c0*/  BSYNC.RECONVERGENT B1 ;  /* 0x0000000000017941 */ /* 0x000fea0003800200 */
.L_x_26767:
        /* <DEDUP_REMOVED lines=9> */
.L_x_26766:
        /* <DEDUP_REMOVED lines=16> */
.L_x_26775:
        /* <DEDUP_REMOVED lines=13> */
.L_x_26777:
[----:B------:R-:W-:Y:S05]  /*c930*/  BSYNC.RECONVERGENT B2 ;  /* 0x0000000000027941 */ /* 0x000fea0003800200 */
.L_x_26776:
        /* <DEDUP_REMOVED lines=61> */
.L_x_26774:
[----:B------:R-:W-:Y:S05]  /*cd10*/  BSYNC.RECONVERGENT B1 ;  /* 0x0000000000017941 */ /* 0x000fea0003800200 */
.L_x_26773:
        /* <DEDUP_REMOVED lines=10> */
.L_x_26753:
        /* <DEDUP_REMOVED lines=20> */
.L_x_26781:
        /* <DEDUP_REMOVED lines=13> */
.L_x_26783:
[----:B------:R-:W-:Y:S05]  /*cfd0*/  BSYNC.RECONVERGENT B2 ;  /* 0x0000000000027941 */ /* 0x000fea0003800200 */
.L_x_26782:
        /* <DEDUP_REMOVED lines=60> */
.L_x_26780:
[----:B------:R-:W-:Y:S05]  /*d3a0*/  BSYNC.RECONVERGENT B1 ;  /* 0x0000000000017941 */ /* 0x000fea0003800200 */
.L_x_26779:
        /* <DEDUP_REMOVED lines=9> */
.L_x_26778:
        /* <DEDUP_REMOVED lines=16> */
.L_x_26787:
        /* <DEDUP_REMOVED lines=13> */
.L_x_26789:
[----:B------:R-:W-:Y:S05]  /*d610*/  BSYNC.RECONVERGENT B2 ;  /* 0x0000000000027941 */ /* 0x000fea0003800200 */
.L_x_26788:
        /* <DEDUP_REMOVED lines=61> */
.L_x_26786:
[----:B------:R-:W-:Y:S05]  /*d9f0*/  BSYNC.RECONVERGENT B1 ;  /* 0x0000000000017941 */ /* 0x000fea0003800200 */
.L_x_26785:
        /* <DEDUP_REMOVED lines=9> */
.L_x_26784:
        /* <DEDUP_REMOVED lines=16> */
.L_x_26793:
        /* <DEDUP_REMOVED lines=13> */
.L_x_26795:
[----:B------:R-:W-:Y:S05]  /*dc60*/  BSYNC.RECONVERGENT B2 ;  /* 0x0000000000027941 */ /* 0x000fea0003800200 */
.L_x_26794:
        /* <DEDUP_REMOVED lines=61> */
.L_x_26792:
[----:B------:R-:W-:Y:S05]  /*e040*/  BSYNC.RECONVERGENT B1 ;  /* 0x0000000000017941 */ /* 0x000fea0003800200 */
.L_x_26791:
        /* <DEDUP_REMOVED lines=9> */
.L_x_26790:
        /* <DEDUP_REMOVED lines=16> */
.L_x_26798:
        /* <DEDUP_REMOVED lines=13> */
.L_x_26800:
[----:B------:R-:W-:Y:S05]  /*e2b0*/  BSYNC.RECONVERGENT B2 ;  /* 0x0000000000027941 */ /* 0x000fea0003800200 */
.L_x_26799:
        /* <DEDUP_REMOVED lines=61> */
.L_x_26797:
[----:B------:R-:W-:Y:S05]  /*e690*/  BSYNC.RECONVERGENT B1 ;  /* 0x0000000000017941 */ /* 0x000fea0003800200 */
.L_x_26796:
        /* <DEDUP_REMOVED lines=9> */
.L_x_26772:
        /* <DEDUP_REMOVED lines=16> */
.L_x_26801:
[----:B------:R-:W-:Y:S01]  /*e830*/  IADD3 R155, PT, PT, R155, 0x100, RZ ;  /* 0x000001009b9b7810 */ /* 0x000fe20007ffe0ff */
[----:B------:R-:W-:-:S07]  /*e840*/  VIADD R154, R154, 0x100 ;  /* 0x000001009a9a7836 */ /* 0x000fce0000000000 */
.L_x_26752:
[----:B------:R-:W-:Y:S05]  /*e850*/  BSYNC.RECONVERGENT B0 ;  /* 0x0000000000007941 */ /* 0x000fea0003800200 */
.L_x_26751:
        /* <DEDUP_REMOVED lines=34> */
.L_x_26808:
        /* <DEDUP_REMOVED lines=13> */
.L_x_26810:
[----:B------:R-:W-:Y:S05]  /*eb50*/  BSYNC.RECONVERGENT B2 ;  /* 0x0000000000027941 */ /* 0x000fea0003800200 */
.L_x_26809:
        /* <DEDUP_REMOVED lines=60> */
.L_x_26807:
[----:B------:R-:W-:Y:S05]  /*ef20*/  BSYNC.RECONVERGENT B1 ;  /* 0x0000000000017941 */ /* 0x000fea0003800200 */
.L_x_26806:
[----:B------:R-:W-:Y:S01]  /*ef30*/  I2FP.F32.U32 R124, R124 ;  /* 0x0000007c007c7245 */ /* 0x000fe20000201000 */
[----:B------:R-:W-:-:S05]  /*ef40*/  HFMA2 R125, -RZ, RZ, 0.1171875, 0 ;  /* 0x2f800000ff7d7431 */ /* 0x000fca00000001ff */
[----:B------:R-:W-:Y:S01]  /*ef50*/  FFMA.FTZ R124, R124, R125, 1.1641532182693481445e-10 ;  /* 0x2f0000007c7c7423 */ /* 0x000fe2000001007d */
[----:B------:R-:W-:-:S04]  /*ef60*/  FMUL.FTZ R125, R100, UR13 ;  /* 0x0000000d647d7c20 */ /* 0x000fc80008410000 */
[----:B------:R-:W-:Y:S01]  /*ef70*/  FMUL.FTZ R125, R125, UR12 ;  /* 0x0000000c7d7d7c20 */ /* 0x000fe20008410000 */
[----:B------:R-:W-:-:S04]  /*ef80*/  FSETP.GTU.FTZ.AND P2, PT, R124, UR10, PT ;  /* 0x0000000a7c007c0b */ /* 0x000fc8000bf5c000 */
[----:B------:R-:W-:Y:S02]  /*ef90*/  FSEL R125, R125, RZ, !P2 ;  /* 0x000000ff7d7d7208 */ /* 0x000fe40005000000 */
[----:B------:R-:W-:-:S03]  /*efa0*/  SEL R153, RZ, 0x1, P2 ;  /* 0x00000001ff997807 */ /* 0x000fc60001000000 */
[----:B------:R-:W-:-:S07]  /*efb0*/  FFMA.FTZ R124, R125, R40, R104 ;  /* 0x000000287d7c7223 */ /* 0x000fce0000010068 */
.L_x_26805:
        /* <DEDUP_REMOVED lines=16> */
.L_x_26814:
        /* <DEDUP_REMOVED lines=13> */
.L_x_26816:
[----:B------:R-:W-:Y:S05]  /*f190*/  BSYNC.RECONVERGENT B2 ;  /* 0x0000000000027941 */ /* 0x000fea0003800200 */
.L_x_26815:
        /* <DEDUP_REMOVED lines=61> */
.L_x_26813:
[----:B------:R-:W-:Y:S05]  /*f570*/  BSYNC.RECONVERGENT B1 ;  /* 0x0000000000017941 */ /* 0x000fea0003800200 */
.L_x_26812:
        /* <DEDUP_REMOVED lines=9> */
.L_x_26811:
        /* <DEDUP_REMOVED lines=16> */
.L_x_26820:
        /* <DEDUP_REMOVED lines=13> */
.L_x_26822:
[----:B------:R-:W-:Y:S05]  /*f7e0*/  BSYNC.RECONVERGENT B2 ;  /* 0x0000000000027941 */ /* 0x000fea0003800200 */
.L_x_26821:
        /* <DEDUP_REMOVED lines=61> */
.L_x_26819:
[----:B------:R-:W-:Y:S05]  /*fbc0*/  BSYNC.RECONVERGENT B1 ;  /* 0x0000000000017941 */ /* 0x000fea0003800200 */
.L_x_26818:
        /* <DEDUP_REMOVED lines=9> */
.L_x_26817:
        /* <DEDUP_REMOVED lines=16> */
.L_x_26826:
        /* <DEDUP_REMOVED lines=13> */
.L_x_26828:
[----:B------:R-:W-:Y:S05]  /*fe30*/  BSYNC.RECONVERGENT B2 ;  /* 0x0000000000027941 */ /* 0x000fea0003800200 */
.L_x_26827:
        /* <DEDUP_REMOVED lines=61> */
.L_x_26825:
[----:B------:R-:W-:Y:S05]  /*10210*/  BSYNC.RECONVERGENT B1 ;  /* 0x0000000000017941 */ /* 0x000fea0003800200 */
.L_x_26824:
        /* <DEDUP_REMOVED lines=10> */
.L_x_26804:
        /* <DEDUP_REMOVED lines=20> */
.L_x_26832:
        /* <DEDUP_REMOVED lines=13> */
.L_x_26834:
[----:B------:R-:W-:Y:S05]  /*104d0*/  BSYNC.RECONVERGENT B2 ;  /* 0x0000000000027941 */ /* 0x000fea0003800200 */
.L_x_26833:
        /* <DEDUP_REMOVED lines=60> */
.L_x_26831:
[----:B------:R-:W-:Y:S05]  /*108a0*/  BSYNC.RECONVERGENT B1 ;  /* 0x0000000000017941 */ /* 0x000fea0003800200 */
.L_x_26830:
        /* <DEDUP_REMOVED lines=9> */
.L_x_26829:
        /* <DEDUP_REMOVED lines=16> */
.L_x_26838:
        /* <DEDUP_REMOVED lines=13> */
.L_x_26840:
[----:B------:R-:W-:Y:S05]  /*10b10*/  BSYNC.RECONVERGENT B2 ;  /* 0x0000000000027941 */ /* 0x000fea0003800200 */
.L_x_26839:
        /* <DEDUP_REMOVED lines=61> */
.L_x_26837:
[----:B------:R-:W-:Y:S05]  /*10ef0*/  BSYNC.RECONVERGENT B1 ;  /* 0x0000000000017941 */ /* 0x000fea0003800200 */
.L_x_26836:
        /* <DEDUP_REMOVED lines=9> */
.L_x_26835:
        /* <DEDUP_REMOVED lines=16> */
.L_x_26844:
        /* <DEDUP_REMOVED lines=13> */
.L_x_26846:
[----:B------:R-:W-:Y:S05]  /*11160*/  BSYNC.RECONVERGENT B2 ;  /* 0x0000000000027941 */ /* 0x000fea0003800200 */
.L_x_26845:
        /* <DEDUP_REMOVED lines=61> */
.L_x_26843:
[----:B------:R-:W-:Y:S05]  /*11540*/  BSYNC.RECONVERGENT B1 ;  /* 0x0000000000017941 */ /* 0x000fea0003800200 */
.L_x_26842:
        /* <DEDUP_REMOVED lines=9> */
.L_x_26841:
        /* <DEDUP_REMOVED lines=16> */
.L_x_26849:
        /* <DEDUP_REMOVED lines=13> */
.L_x_26851:
[----:B------:R-:W-:Y:S05]  /*117b0*/  BSYNC.RECONVERGENT B2 ;  /* 0x0000000000027941 */ /* 0x000fea0003800200 */
.L_x_26850:
        /* <DEDUP_REMOVED lines=61> */
.L_x_26848:
[----:B------:R-:W-:Y:S05]  /*11b90*/  BSYNC.RECONVERGENT B1 ;  /* 0x0000000000017941 */ /* 0x000fea0003800200 */
.L_x_26847:
        /* <DEDUP_REMOVED lines=9> */
.L_x_26823:
        /* <DEDUP_REMOVED lines=16> */
.L_x_26852:
[----:B------:R-:W-:Y:S01]  /*11d30*/  VIADD R155, R155, 0x100 ;  /* 0x000001009b9b7836 */ /* 0x000fe20000000000 */
[----:B------:R-:W-:-:S07]  /*11d40*/  IADD3 R154, PT, PT, R154, 0x100, RZ ;  /* 0x000001009a9a7810 */ /* 0x000fce0007ffe0ff */
.L_x_26803:
[----:B------:R-:W-:Y:S05]  /*11d50*/  BSYNC.RECONVERGENT B0 ;  /* 0x0000000000007941 */ /* 0x000fea0003800200 */
.L_x_26802:
        /* <DEDUP_REMOVED lines=34> */
.L_x_26859:
        /* <DEDUP_REMOVED lines=13> */
.L_x_26861:
[----:B------:R-:W-:Y:S05]  /*12050*/  BSYNC.RECONVERGENT B2 ;  /* 0x0000000000027941 */ /* 0x000fea0003800200 */
.L_x_26860:
        /* <DEDUP_REMOVED lines=60> */
.L_x_26858:
[----:B------:R-:W-:Y:S05]  /*12420*/  BSYNC.RECONVERGENT B1 ;  /* 0x0000000000017941 */ /* 0x000fea0003800200 */
.L_x_26857:
[----:B------:R-:W-:Y:S01]  /*12430*/  I2FP.F32.U32 R128, R128 ;  /* 0x0000008000807245 */ /* 0x000fe20000201000 */
[----:B------:R-:W-:-:S04]  /*12440*/  IMAD.MOV.U32 R129, RZ, RZ, 0x2f800000 ;  /* 0x2f800000ff817424 */ /* 0x000fc800078e00ff */
[----:B------:R-:W-:Y:S01]  /*12450*/  FFMA.FTZ R128, R128, R129, 1.1641532182693481445e-10 ;  /* 0x2f00000080807423 */ /* 0x000fe20000010081 */
[----:B------:R-:W-:-:S04]  /*12460*/  FMUL.FTZ R129, R100, UR13 ;  /* 0x0000000d64817c20 */ /* 0x000fc80008410000 */
[----:B------:R-:W-:Y:S01]  /*12470*/  FMUL.FTZ R129, R129, UR12 ;  /* 0x0000000c81817c20 */ /* 0x000fe20008410000 */
[----:B------:R-:W-:-:S04]  /*12480*/  FSETP.GTU.FTZ.AND P2, PT, R128, UR10, PT ;  /* 0x0000000a80007c0b */ /* 0x000fc8000bf5c000 */
[----:B------:R-:W-:Y:S02]  /*12490*/  FSEL R129, R129, RZ, !P2 ;  /* 0x000000ff81817208 */ /* 0x000fe40005000000 */
[----:B------:R-:W-:-:S03]  /*124a0*/  SEL R153, RZ, 0x1, P2 ;  /* 0x00000001ff997807 */ /* 0x000fc60001000000 */
[----:B------:R-:W-:-:S07]  /*124b0*/  FFMA.FTZ R128, R129, R28, R104 ;  /* 0x0000001c81807223 */ /* 0x000fce0000010068 */
.L_x_26856:
        /* <DEDUP_REMOVED lines=16> */
.L_x_26865:
        /* <DEDUP_REMOVED lines=13> */
.L_x_26867:
[----:B------:R-:W-:Y:S05]  /*12690*/  BSYNC.RECONVERGENT B2 ;  /* 0x0000000000027941 */ /* 0x000fea0003800200 */
.L_x_26866:
        /* <DEDUP_REMOVED lines=61> */
.L_x_26864:
[----:B------:R-:W-:Y:S05]  /*12a70*/  BSYNC.RECONVERGENT B1 ;  /* 0x0000000000017941 */ /* 0x000fea0003800200 */
.L_x_26863:
        /* <DEDUP_REMOVED lines=9> */
.L_x_26862:
        /* <DEDUP_REMOVED lines=16> */
.L_x_26871:
        /* <DEDUP_REMOVED lines=13> */
.L_x_26873:
[----:B------:R-:W-:Y:S05]  /*12ce0*/  BSYNC.RECONVERGENT B2 ;  /* 0x0000000000027941 */ /* 0x000fea0003800200 */
.L_x_26872:
        /* <DEDUP_REMOVED lines=61> */
.L_x_26870:
[----:B------:R-:W-:Y:S05]  /*130c0*/  BSYNC.RECONVERGENT B1 ;  /* 0x0000000000017941 */ /* 0x000fea0003800200 */
.L_x_26869:
        /* <DEDUP_REMOVED lines=9> */
.L_x_26868:
        /* <DEDUP_REMOVED lines=16> */
.L_x_26877:
        /* <DEDUP_REMOVED lines=13> */
.L_x_26879:
[----:B------:R-:W-:Y:S05]  /*13330*/  BSYNC.RECONVERGENT B2 ;  /* 0x0000000000027941 */ /* 0x000fea0003800200 */
.L_x_26878:
        /* <DEDUP_REMOVED lines=61> */
.L_x_26876:
[----:B------:R-:W-:Y:S05]  /*13710*/  BSYNC.RECONVERGENT B1 ;  /* 0x0000000000017941 */ /* 0x000fea0003800200 */
.L_x_26875:
        /* <DEDUP_REMOVED lines=10> */
.L_x_26855:
        /* <DEDUP_REMOVED lines=20> */
.L_x_26883:
        /* <DEDUP_REMOVED lines=13> */
.L_x_26885:
[----:B------:R-:W-:Y:S05]  /*139d0*/  BSYNC.RECONVERGENT B2 ;  /* 0x0000000000027941 */ /* 0x000fea0003800200 */
.L_x_26884:
        /* <DEDUP_REMOVED lines=60> */
.L_x_26882:
[----:B------:R-:W-:Y:S05]  /*13da0*/  BSYNC.RECONVERGENT B1 ;  /* 0x0000000000017941 */ /* 0x000fea0003800200 */
.L_x_26881:
        /* <DEDUP_REMOVED lines=8> */
[----:B------:R-:W-:-:S07]  /*13e30*/  FMUL.FTZ R128, R129, R28 ;  /* 0x0000001c81807220 */ /* 0x000fce0000410000 */
.L_x_26880:
        /* <DEDUP_REMOVED lines=16> */
.L_x_26889:
        /* <DEDUP_REMOVED lines=13> */
.L_x_26891:
[----:B------:R-:W-:Y:S05]  /*14010*/  BSYNC.RECONVERGENT B2 ;  /* 0x0000000000027941 */ /* 0x000fea0003800200 */
.L_x_26890:
        /* <DEDUP_REMOVED lines=61> */
.L_x_26888:
[----:B------:R-:W-:Y:S05]  /*143f0*/  BSYNC.RECONVERGENT B1 ;  /* 0x0000000000017941 */ /* 0x000fea0003800200 */
.L_x_26887:
        /* <DEDUP_REMOVED lines=9> */
.L_x_26886:
        /* <DEDUP_REMOVED lines=16> */
.L_x_26895:
        /* <DEDUP_REMOVED lines=13> */
.L_x_26897:
[----:B------:R-:W-:Y:S05]  /*14660*/  BSYNC.RECONVERGENT B2 ;  /* 0x0000000000027941 */ /* 0x000fea0003800200 */
.L_x_26896:
        /* <DEDUP_REMOVED lines=61> */
.L_x_26894:
[----:B------:R-:W-:Y:S05]  /*14a40*/  BSYNC.RECONVERGENT B1 ;  /* 0x0000000000017941 */ /* 0x000fea0003800200 */
.L_x_26893:
        /* <DEDUP_REMOVED lines=9> */
.L_x_26892:
        /* <DEDUP_REMOVED lines=16> */
.L_x_26900:
        /* <DEDUP_REMOVED lines=13> */
.L_x_26902:
[----:B------:R-:W-:Y:S05]  /*14cb0*/  BSYNC.RECONVERGENT B2 ;  /* 0x0000000000027941 */ /* 0x000fea0003800200 */
.L_x_26901:
        /* <DEDUP_REMOVED lines=61> */
.L_x_26899:
[----:B------:R-:W-:Y:S05]  /*15090*/  BSYNC.RECONVERGENT B1 ;  /* 0x0000000000017941 */ /* 0x000fea0003800200 */
.L_x_26898:
        /* <DEDUP_REMOVED lines=9> */
.L_x_26874:
        /* <DEDUP_REMOVED lines=16> */
.L_x_26903:
[----:B------:R-:W-:Y:S01]  /*15230*/  IADD3 R155, PT, PT, R155, 0x100, RZ ;  /* 0x000001009b9b7810 */ /* 0x000fe20007ffe0ff */
[----:B------:R-:W-:-:S07]  /*15240*/  VIADD R154, R154, 0x100 ;  /* 0x000001009a9a7836 */ /* 0x000fce0000000000 */
.L_x_26854:
[----:B------:R-:W-:Y:S05]  /*15250*/  BSYNC.RECONVERGENT B0 ;  /* 0x0000000000007941 */ /* 0x000fea0003800200 */
.L_x_26853:
        /* <DEDUP_REMOVED lines=33> */
.L_x_26910:
        /* <DEDUP_REMOVED lines=13> */
.L_x_26912:
[----:B------:R-:W-:Y:S05]  /*15540*/  BSYNC.RECONVERGENT B2 ;  /* 0x0000000000027941 */ /* 0x000fea0003800200 */
.L_x_26911:
        /* <DEDUP_REMOVED lines=60> */
.L_x_26909:
[----:B------:R-:W-:Y:S05]  /*15910*/  BSYNC.RECONVERGENT B1 ;  /* 0x0000000000017941 */ /* 0x000fea0003800200 */
.L_x_26908:
        /* <DEDUP_REMOVED lines=9> */
.L_x_26907:
        /* <DEDUP_REMOVED lines=16> */
.L_x_26916:
        /* <DEDUP_REMOVED lines=13> */
.L_x_26918:
[----:B------:R-:W-:Y:S05]  /*15b80*/  BSYNC.RECONVERGENT B2 ;  /* 0x0000000000027941 */ /* 0x000fea0003800200 */
.L_x_26917:
        /* <DEDUP_REMOVED lines=61> */
.L_x_26915:
[----:B------:R-:W-:Y:S05]  /*15f60*/  BSYNC.RECONVERGENT B1 ;  /* 0x0000000000017941 */ /* 0x000fea0003800200 */
.L_x_26914:
        /* <DEDUP_REMOVED lines=9> */
.L_x_26913:
        /* <DEDUP_REMOVED lines=16> */
.L_x_26922:
        /* <DEDUP_REMOVED lines=13> */
.L_x_26924:
[----:B------:R-:W-:Y:S05]  /*161d0*/  BSYNC.RECONVERGENT B2 ;  /* 0x0000000000027941 */ /* 0x000fea0003800200 */
.L_x_26923:
        /* <DEDUP_REMOVED lines=61> */
.L_x_26921:
[----:B------:R-:W-:Y:S05]  /*165b0*/  BSYNC.RECONVERGENT B1 ;  /* 0x0000000000017941 */ /* 0x000fea0003800200 */
.L_x_26920:
        /* <DEDUP_REMOVED lines=9> */
.L_x_26919:
        /* <DEDUP_REMOVED lines=16> */
.L_x_26928:
        /* <DEDUP_REMOVED lines=13> */
.L_x_26930:
[----:B------:R-:W-:Y:S05]  /*16820*/  BSYNC.RECONVERGENT B2 ;  /* 0x0000000000027941 */ /* 0x000fea0003800200 */
.L_x_26929:
        /* <DEDUP_REMOVED lines=61> */
.L_x_26927:
[----:B------:R-:W-:Y:S05]  /*16c00*/  BSYNC.RECONVERGENT B1 ;  /* 0x0000000000017941 */ /* 0x000fea0003800200 */
.L_x_26926:
        /* <DEDUP_REMOVED lines=10> */
.L_x_26906:
        /* <DEDUP_REMOVED lines=20> */
.L_x_26934:
        /* <DEDUP_REMOVED lines=13> */
.L_x_26936:
[----:B------:R-:W-:Y:S05]  /*16ec0*/  BSYNC.RECONVERGENT B2 ;  /* 0x0000000000027941 */ /* 0x000fea0003800200 */
.L_x_26935:
        /* <DEDUP_REMOVED lines=60> */
.L_x_26933:
[----:B------:R-:W-:Y:S05]  /*17290*/  BSYNC.RECONVERGENT B1 ;  /* 0x0000000000017941 */ /* 0x000fea0003800200 */
.L_x_26932:
        /* <DEDUP_REMOVED lines=8> */
[----:B------:R-:W-:-:S07]  /*17320*/  FMUL.FTZ R132, R133, R16 ;  /* 0x0000001085847220 */ /* 0x000fce0000410000 */
.L_x_26931:
        /* <DEDUP_REMOVED lines=16> */
.L_x_26940:
        /* <DEDUP_REMOVED lines=13> */
.L_x_26942:
[----:B------:R-:W-:Y:S05]  /*17500*/  BSYNC.RECONVERGENT B2 ;  /* 0x0000000000027941 */ /* 0x000fea0003800200 */
.L_x_26941:
        /* <DEDUP_REMOVED lines=61> */
.L_x_26939:
[----:B------:R-:W-:Y:S05]  /*178e0*/  BSYNC.RECONVERGENT B1 ;  /* 0x0000000000017941 */ /* 0x000fea0003800200 */
.L_x_26938:
        /* <DEDUP_REMOVED lines=9> */
.L_x_26937:
        /* <DEDUP_REMOVED lines=16> */
.L_x_26946:
        /* <DEDUP_REMOVED lines=13> */
.L_x_26948:
[----:B------:R-:W-:Y:S05]  /*17b50*/  BSYNC.RECONVERGENT B2 ;  /* 0x0000000000027941 */ /* 0x000fea0003800200 */
.L_x_26947:
        /* <DEDUP_REMOVED lines=61> */
.L_x_26945:
[----:B------:R-:W-:Y:S05]  /*17f30*/  BSYNC.RECONVERGENT B1 ;  /* 0x0000000000017941 */ /* 0x000fea0003800200 */
.L_x_26944:
        /* <DEDUP_REMOVED lines=9> */
.L_x_26943:
        /* <DEDUP_REMOVED lines=16> */
.L_x_26951:
        /* <DEDUP_REMOVED lines=13> */
.L_x_26953:
[----:B------:R-:W-:Y:S05]  /*181a0*/  BSYNC.RECONVERGENT B2 ;  /* 0x0000000000027941 */ /* 0x000fea0003800200 */
.L_x_26952:
        /* <DEDUP_REMOVED lines=61> */
.L_x_26950:
[----:B------:R-:W-:Y:S05]  /*18580*/  BSYNC.RECONVERGENT B1 ;  /* 0x0000000000017941 */ /* 0x000fea0003800200 */
.L_x_26949:
        /* <DEDUP_REMOVED lines=9> */
.L_x_26925:
        /* <DEDUP_REMOVED lines=16> */
.L_x_26954:
[----:B------:R-:W-:Y:S01]  /*18720*/  VIADD R155, R155, 0x100 ;  /* 0x000001009b9b7836 */ /* 0x000fe20000000000 */
[----:B------:R-:W-:-:S07]  /*18730*/  IADD3 R154, PT, PT, R154, 0x100, RZ ;  /* 0x000001009a9a7810 */ /* 0x000fce0007ffe0ff */
.L_x_26905:
[----:B------:R-:W-:Y:S05]  /*18740*/  BSYNC.RECONVERGENT B0 ;  /* 0x0000000000007941 */ /* 0x000fea0003800200 */
.L_x_26904:
        /* <DEDUP_REMOVED lines=33> */
.L_x_26961:
        /* <DEDUP_REMOVED lines=13> */
.L_x_26963:
[----:B------:R-:W-:Y:S05]  /*18a30*/  BSYNC.RECONVERGENT B2 ;  /* 0x0000000000027941 */ /* 0x000fea0003800200 */
.L_x_26962:
        /* <DEDUP_REMOVED lines=59> */
[----:B------:R-:W-:-:S07]  /*18df0*/  LOP3.LUT R157, R157, R136, R159, 0x96, !PT ;  /* 0x000000889d9d7212 */ /* 0x000fce00078e969f */
.L_x_26960:
[----:B------:R-:W-:Y:S05]  /*18e00*/  BSYNC.RECONVERGENT B1 ;  /* 0x0000000000017941 */ /* 0x000fea0003800200 */
.L_x_26959:
[----:B------:R-:W-:Y:S01]  /*18e10*/  I2FP.F32.U32 R0, R0 ;  /* 0x0000000000007245 */ /* 0x000fe20000201000 */
[----:B------:R-:W-:Y:S02]  /*18e20*/  IMAD.MOV.U32 R137, RZ, RZ, 0x2f800000 ;  /* 0x2f800000ff897424 */ /* 0x000fe400078e00ff */
[----:B------:R-:W-:Y:S02]  /*18e30*/  FMUL.FTZ R136, R100, UR13 ;  /* 0x0000000d64887c20 */ /* 0x000fe40008410000 */
[----:B------:R-:W-:Y:S02]  /*18e40*/  FFMA.FTZ R0, R0, R137, 1.1641532182693481445e-10 ;  /* 0x2f00000000007423 */ /* 0x000fe40000010089 */
[----:B------:R-:W-:-:S03]  /*18e50*/  FMUL.FTZ R136, R136, UR12 ;  /* 0x0000000c88887c20 */ /* 0x000fc60008410000 */
[----:B------:R-:W-:-:S04]  /*18e60*/  FSETP.GTU.FTZ.AND P5, PT, R0, UR10, PT ;  /* 0x0000000a00007c0b */ /* 0x000fc8000bfbc000 */
[----:B------:R-:W-:Y:S02]  /*18e70*/  FSEL R137, R136, RZ, !P5 ;  /* 0x000000ff88897208 */ /* 0x000fe40006800000 */
[----:B------:R-:W-:-:S03]  /*18e80*/  SEL R153, RZ, 0x1, P5 ;  /* 0x00000001ff997807 */ /* 0x000fc60002800000 */
[----:B------:R-:W-:-:S07]  /*18e90*/  FFMA.FTZ R136, R137, R4, R104 ;  /* 0x0000000489887223 */ /* 0x000fce0000010068 */
.L_x_26958:
        /* <DEDUP_REMOVED lines=16> */
.L_x_26967:
        /* <DEDUP_REMOVED lines=13> */
.L_x_26969:
[----:B------:R-:W-:Y:S05]  /*19070*/  BSYNC.RECONVERGENT B2 ;  /* 0x0000000000027941 */ /* 0x000fea0003800200 */
.L_x_26968:
        /* <DEDUP_REMOVED lines=61> */
.L_x_26966:
[----:B------:R-:W-:Y:S05]  /*19450*/  BSYNC.RECONVERGENT B1 ;  /* 0x0000000000017941 */ /* 0x000fea0003800200 */
.L_x_26965:
        /* <DEDUP_REMOVED lines=9> */
.L_x_26964:
        /* <DEDUP_REMOVED lines=16> */
.L_x_26973:
        /* <DEDUP_REMOVED lines=13> */
.L_x_26975:
[----:B------:R-:W-:Y:S05]  /*196c0*/  BSYNC.RECONVERGENT B2 ;  /* 0x0000000000027941 */ /* 0x000fea0003800200 */
.L_x_26974:
        /* <DEDUP_REMOVED lines=61> */
.L_x_26972:
[----:B------:R-:W-:Y:S05]  /*19aa0*/  BSYNC.RECONVERGENT B1 ;  /* 0x0000000000017941 */ /* 0x000fea0003800200 */
.L_x_26971:
        /* <DEDUP_REMOVED lines=9> */
.L_x_26970:
        /* <DEDUP_REMOVED lines=20> */
.L_x_26979:
        /* <DEDUP_REMOVED lines=13> */
.L_x_26981:
[----:B------:R-:W-:Y:S05]  /*19d50*/  BSYNC.RECONVERGENT B2 ;  /* 0x0000000000027941 */ /* 0x000fea0003800200 */
.L_x_26980:
[----:B------:R-:W-:Y:S01]  /*19d60*/  LOP3.LUT R164, R145, R157, R3, 0x96, !PT ;  /* 0x0000009d91a47212 */ /* 0x000fe200078e9603 */
[----:B------:R-:W-:Y:S01]  /*19d70*/  IMAD.WIDE.U32 R162, R168, -0x326172a9, RZ ;  /* 0xcd9e8d57a8a27825 */ /* 0x000fe200078e00ff */
[C---:B------:R-:W-:Y:S02]  /*19d80*/  IADD3 R157, PT, PT, R3.reuse, -0x4498517b, RZ ;  /* 0xbb67ae85039d7810 */ /* 0x040fe40007ffe0ff */
[----:B------:R-:W-:Y:S01]  /*19d90*/  IADD3 R159, PT, PT, R3, -0x126145ec, RZ ;  /* 0xed9eba14039f7810 */ /* 0x000fe20007ffe0ff */
[----:B------:R-:W-:Y:S01]  /*19da0*/  VIADD R139, R2, 0x9e3779b9 ;  /* 0x9e3779b9028b7836 */ /* 0x000fe20000000000 */
[----:B------:R-:W-:Y:S01]  /*19db0*/  LOP3.LUT R163, R141, R163, R2, 0x96, !PT ;  /* 0x000000a38da37212 */ /* 0x000fe200078e9602 */
[----:B------:R-:W-:-:S04]  /*19dc0*/  IMAD.WIDE.U32 R164, R164, -0x326172a9, RZ ;  /* 0xcd9e8d57a4a47825 */ /* 0x000fc800078e00ff */
[----:B------:R-:W-:Y:S01]  /*19dd0*/  IMAD.MOV.U32 R0, RZ, RZ, R158 ;  /* 0x000000ffff007224 */ /* 0x000fe200078e009e */
        /* <DEDUP_REMOVED lines=46> */
[----:B------:R-:W-:Y:S01]  /*1a0c0*/  IMAD.WIDE.U32 R166, R157, -0x326172a9, RZ ;  /* 0xcd9e8d579da67825 */ /* 0x000fe200078e00ff */
[----:B------:R-:W-:-:S03]  /*1a0d0*/  MOV R150, R162 ;  /* 0x000000a200967202 */ /* 0x000fc60000000f00 */
[----:B------:R-:W-:Y:S02]  /*1a0e0*/  VIADD R157, R2, 0x8ff34781 ;  /* 0x8ff34781029d7836 */ /* 0x000fe40000000000 */
[----:B------:R-:W-:-:S03]  /*1a0f0*/  IMAD.MOV.U32 R160, RZ, RZ, R166 ;  /* 0x000000ffffa07224 */ /* 0x000fc600078e00a6 */
[----:B------:R-:W-:Y:S02]  /*1a100*/  LOP3.LUT R156, R157, R156, R167, 0x96, !PT ;  /* 0x0000009c9d9c7212 */ /* 0x000fe400078e96a7 */
[----:B------:R-:W-:-:S04]  /*1a110*/  IADD3 R157, PT, PT, R3, -0x695add53, RZ ;  /* 0x96a522ad039d7810 */ /* 0x000fc80007ffe0ff */
[----:B------:R-:W-:-:S07]  /*1a120*/  LOP3.LUT R157, R157, R164, R163, 0x96, !PT ;  /* 0x000000a49d9d7212 */ /* 0x000fce00078e96a3 */
.L_x_26978:
[----:B------:R-:W-:Y:S05]  /*1a130*/  BSYNC.RECONVERGENT B1 ;  /* 0x0000000000017941 */ /* 0x000fea0003800200 */
.L_x_26977:
        /* <DEDUP_REMOVED lines=8> */
[----:B------:R-:W-:Y:S01]  /*1a1c0*/  FFMA.FTZ R139, R0, R7, R107 ;  /* 0x00000007008b7223 */ /* 0x000fe2000001006b */
[----:B------:R-:W-:Y:S06]  /*1a1d0*/  BRA `(.L_x_26976) ;  /* 0x0000001800707947 */ /* 0x000fec0003800000 */
.L_x_26957:
        /* <DEDUP_REMOVED lines=20> */
.L_x_26985:
        /* <DEDUP_REMOVED lines=13> */
.L_x_26987:
[----:B------:R-:W-:Y:S05]  /*1a3f0*/  BSYNC.RECONVERGENT B2 ;  /* 0x0000000000027941 */ /* 0x000fea0003800200 */
.L_x_26986:
        /* <DEDUP_REMOVED lines=53> */
[----:B01----:R-:W-:Y:S01]  /*1a750*/  IMAD.WIDE.U32 R162, R153, -0x326172a9, RZ ;  /* 0xcd9e8d5799a27825 */ /* 0x003fe200078e00ff */
[----:B------:R-:W-:-:S03]  /*1a760*/  MOV R0, R138 ;  /* 0x0000008a00007202 */ /* 0x000fc60000000f00 */
[----:B------:R-:W-:Y:S01]  /*1a770*/  HFMA2 R138, -RZ, RZ, 0, 0 ;  /* 0x00000000ff8a7431 */ /* 0x000fe200000001ff */
[----:B------:R-:W-:Y:S01]  /*1a780*/  LOP3.LUT R157, R157, R136, R139, 0x96, !PT ;  /* 0x000000889d9d7212 */ /* 0x000fe200078e968b */
[----:B------:R-:W-:Y:S02]  /*1a790*/  VIADD R137, R2, 0x8ff34781 ;  /* 0x8ff3478102897836 */ /* 0x000fe40000000000 */
[----:B------:R-:W-:Y:S02]  /*1a7a0*/  IMAD.MOV.U32 R160, RZ, RZ, R162 ;  /* 0x000000ffffa07224 */ /* 0x000fe400078e00a2 */
[----:B------:R-:W-:Y:S01]  /*1a7b0*/  IMAD.MOV.U32 R136, RZ, RZ, R150 ;  /* 0x000000ffff887224 */ /* 0x000fe200078e0096 */
[----:B------:R-:W-:-:S07]  /*1a7c0*/  LOP3.LUT R156, R137, R158, R163, 0x96, !PT ;  /* 0x0000009e899c7212 */ /* 0x000fce00078e96a3 */
.L_x_26984:
[----:B------:R-:W-:Y:S05]  /*1a7d0*/  BSYNC.RECONVERGENT B1 ;  /* 0x0000000000017941 */ /* 0x000fea0003800200 */
.L_x_26983:
        /* <DEDUP_REMOVED lines=9> */
.L_x_26982:
        /* <DEDUP_REMOVED lines=16> */
.L_x_26991:
        /* <DEDUP_REMOVED lines=13> */
.L_x_26993:
[----:B------:R-:W-:Y:S05]  /*1aa40*/  BSYNC.RECONVERGENT B2 ;  /* 0x0000000000027941 */ /* 0x000fea0003800200 */
.L_x_26992:
        /* <DEDUP_REMOVED lines=23> */
[----:B01----:R-:W-:Y:S01]  /*1abc0*/  IMAD.WIDE.U32 R162, R137, -0x326172a9, RZ ;  /* 0xcd9e8d5789a27825 */ /* 0x003fe200078e00ff */
        /* <DEDUP_REMOVED lines=37> */
.L_x_26990:
[----:B------:R-:W-:Y:S05]  /*1ae20*/  BSYNC.RECONVERGENT B1 ;  /* 0x0000000000017941 */ /* 0x000fea0003800200 */
.L_x_26989:
        /* <DEDUP_REMOVED lines=9> */
.L_x_26988:
        /* <DEDUP_REMOVED lines=16> */
.L_x_26997:
        /* <DEDUP_REMOVED lines=13> */
.L_x_26999:
[----:B------:R-:W-:Y:S05]  /*1b090*/  BSYNC.RECONVERGENT B2 ;  /* 0x0000000000027941 */ /* 0x000fea0003800200 */
.L_x_26998:
        /* <DEDUP_REMOVED lines=21> */
[----:B01----:R-:W-:-:S04]  /*1b1f0*/  IMAD.WIDE.U32 R162, R139, -0x326172a9, RZ ;  /* 0xcd9e8d578ba27825 */ /* 0x003fc800078e00ff */
        /* <DEDUP_REMOVED lines=39> */
.L_x_26996:
[----:B------:R-:W-:Y:S05]  /*1b470*/  BSYNC.RECONVERGENT B1 ;  /* 0x0000000000017941 */ /* 0x000fea0003800200 */
.L_x_26995:
        /* <DEDUP_REMOVED lines=9> */
.L_x_26994:
        /* <DEDUP_REMOVED lines=20> */
.L_x_27002:
        /* <DEDUP_REMOVED lines=13> */
.L_x_27004:
[----:B------:R-:W-:Y:S05]  /*1b720*/  BSYNC.RECONVERGENT B2 ;  /* 0x0000000000027941 */ /* 0x000fea0003800200 */
.L_x_27003:
        /* <DEDUP_REMOVED lines=55> */
[----:B------:R-:W-:Y:S02]  /*1baa0*/  IMAD.MOV.U32 R160, RZ, RZ, R164 ;  /* 0x000000ffffa07224 */ /* 0x000fe400078e00a4 */
[----:B------:R-:W-:Y:S01]  /*1bab0*/  IMAD.MOV.U32 R139, RZ, RZ, R0 ;  /* 0x000000ffff8b7224 */ /* 0x000fe200078e0000 */
[----:B------:R-:W-:Y:S02]  /*1bac0*/  LOP3.LUT R156, R157, R156, R165, 0x96, !PT ;  /* 0x0000009c9d9c7212 */ /* 0x000fe400078e96a5 */
[----:B------:R-:W-:-:S04]  /*1bad0*/  IADD3 R157, PT, PT, R3, -0x695add53, RZ ;  /* 0x96a522ad039d7810 */ /* 0x000fc80007ffe0ff */
[----:B------:R-:W-:Y:S01]  /*1bae0*/  LOP3.LUT R157, R157, R162, R159, 0x96, !PT ;  /* 0x000000a29d9d7212 */ /* 0x000fe200078e969f */
[----:B------:R-:W-:-:S07]  /*1baf0*/  HFMA2 R159, -RZ, RZ, 0, 0 ;  /* 0x00000000ff9f7431 */ /* 0x000fce00000001ff */
.L_x_27001:
[----:B------:R-:W-:Y:S05]  /*1bb00*/  BSYNC.RECONVERGENT B1 ;  /* 0x0000000000017941 */ /* 0x000fea0003800200 */
.L_x_27000:
        /* <DEDUP_REMOVED lines=9> */
.L_x_26976:
[----:B01----:R-:W0:Y:S02]  /*1bba0*/  LDC.64 R162, c[0x0][0x3a8] ;  /* 0x0000ea00ffa27b82 */ /* 0x003e240000000a00 */
[----:B0-----:R-:W-:-:S05]  /*1bbb0*/  IMAD.WIDE.U32 R162, R155, 0x10, R162 ;  /* 0x000000109ba27825 */ /* 0x001fca00078e00a2 */
[----:B------:R2:W-:Y:S01]  /*1bbc0*/  STG.E.128 desc[UR6][R162.64], R136 ;  /* 0x00000088a2007986 */ /* 0x0005e2000c101d06 */
[----:B------:R-:W-:Y:S05]  /*1bbd0*/  @!P3 BRA `(.L_x_26956) ;  /* 0x00000000002cb947 */ /* 0x000fea0003800000 */
[----:B--2---:R-:W0:Y:S01]  /*1bbe0*/  LDC.64 R162, c[0x0][0x3b0] ;  /* 0x0000ec00ffa27b82 */ /* 0x004e220000000a00 */
[----:B------:R-:W-:-:S04]  /*1bbf0*/  SHF.L.U32 R0, R147, 0x10, RZ ;  /* 0x0000001093007819 */ /* 0x000fc800000006ff */
[----:B------:R-:W-:Y:S02]  /*1bc00*/  LOP3.LUT R155, R0, 0xff0000, RZ, 0xc0, !PT ;  /* 0x00ff0000009b7812 */ /* 0x000fe400078ec0ff */
[----:B------:R-:W-:-:S05]  /*1bc10*/  LOP3.LUT R0, R148, 0xffff, RZ, 0xc0, !PT ;  /* 0x0000ffff94007812 */ /* 0x000fca00078ec0ff */
[----:B------:R-:W-:Y:S01]  /*1bc20*/  IMAD R0, R0, 0x1000000, R155 ;  /* 0x0100000000007824 */ /* 0x000fe200078e029b */
[----:B------:R-:W-:-:S04]  /*1bc30*/  LOP3.LUT R155, R146, 0xff, RZ, 0xc0, !PT ;  /* 0x000000ff929b7812 */ /* 0x000fc800078ec0ff */
[----:B------:R-:W-:Y:S02]  /*1bc40*/  LEA R0, R155, R0, 0x8 ;  /* 0x000000009b007211 */ /* 0x000fe400078e40ff */
[----:B------:R-:W-:-:S05]  /*1bc50*/  LOP3.LUT R155, R153, 0xff, RZ, 0xc0, !PT ;  /* 0x000000ff999b7812 */ /* 0x000fca00078ec0ff */
[----:B------:R-:W-:Y:S02]  /*1bc60*/  IMAD.IADD R165, R0, 0x1, R155 ;  /* 0x0000000100a57824 */ /* 0x000fe400078e029b */
[----:B0-----:R-:W-:-:S05]  /*1bc70*/  IMAD.WIDE.U32 R154, R154, 0x4, R162 ;  /* 0x000000049a9a7825 */ /* 0x001fca00078e00a2 */
[----:B------:R3:W-:Y:S02]  /*1bc80*/  STG.E desc[UR6][R154.64], R165 ;  /* 0x000000a59a007986 */ /* 0x0007e4000c101906 */
.L_x_26956:
[----:B------:R-:W-:Y:S05]  /*1bc90*/  BSYNC.RECONVERGENT B0 ;  /* 0x0000000000007941 */ /* 0x000fea0003800200 */
.L_x_26955:
[----:B------:R-:W-:Y:S01]  /*1bca0*/  FADD.FTZ R0, RZ, R108 ;  /* 0x0000006cff007221 */ /* 0x000fe20000010000 */
[C---:B------:R-:W-:Y:S01]  /*1bcb0*/  ISETP.GT.U32.AND P3, PT, R140.reuse, 0x1ff, PT ;  /* 0x000001ff8c00780c */ /* 0x040fe20003f64070 */
[----:B------:R-:W-:Y:S01]  /*1bcc0*/  BSSY.RECONVERGENT B0, `(.L_x_27005) ;  /* 0x000008b000007945 */ /* 0x000fe20003800200 */
[C---:B------:R-:W-:Y:S01]  /*1bcd0*/  ISETP.GT.U32.AND P4, PT, R140.reuse, 0x2ff, PT ;  /* 0x000002ff8c00780c */ /* 0x040fe20003f84070 */
[----:B---3--:R-:W-:Y:S01]  /*1bce0*/  FADD.FTZ R155, R109, R0 ;  /* 0x000000006d9b7221 */ /* 0x008fe20000010000 */
[C---:B------:R-:W-:Y:S02]  /*1bcf0*/  ISETP.GT.U32.AND P6, PT, R140.reuse, 0x3ff, PT ;  /* 0x000003ff8c00780c */ /* 0x040fe40003fc4070 */
[----:B------:R-:W-:Y:S01]  /*1bd00*/  ISETP.GT.U32.AND P5, PT, R140, 0x4ff, PT ;  /* 0x000004ff8c00780c */ /* 0x000fe20003fa4070 */
[----:B------:R-:W-:Y:S01]  /*1bd10*/  FADD.FTZ R0, R110, R155 ;  /* 0x0000009b6e007221 */ /* 0x000fe20000010000 */
[----:B------:R-:W-:Y:S02]  /*1bd20*/  P2R R154, PR, RZ, 0x2 ;  /* 0x00000002ff9a7803 */ /* 0x000fe40000000000 */
[----:B------:R-:W-:Y:S01]  /*1bd30*/  ISETP.GT.U32.AND P1, PT, R140, 0x5ff, PT ;  /* 0x000005ff8c00780c */ /* 0x000fe20003f24070 */
[----:B------:R-:W-:-:S05]  /*1bd40*/  FADD.FTZ R0, R111, R0 ;  /* 0x000000006f007221 */ /* 0x000fca0000010000 */
[----:B------:R-:W-:-:S05]  /*1bd50*/  FSEL R155, R0, RZ, P0 ;  /* 0x000000ff009b7208 */ /* 0x000fca0000000000 */
[----:B------:R-:W-:-:S04]  /*1bd60*/  FADD.FTZ R0, R112, R155 ;  /* 0x0000009b70007221 */ /* 0x000fc80000010000 */
[----:B012---:R-:W-:-:S04]  /*1bd70*/  FADD.FTZ R163, R113, R0 ;  /* 0x0000000071a37221 */ /* 0x007fc80000010000 */
        /* <DEDUP_REMOVED lines=127> */
.L_x_27006:
[----:B------:R-:W-:Y:S05]  /*1c570*/  BSYNC.RECONVERGENT B0 ;  /* 0x0000000000007941 */ /* 0x000fea0003800200 */
.L_x_27005:
        /* <DEDUP_REMOVED lines=9> */
[----:B------:R-:W-:-:S05]  /*1c610*/  IMAD.SHL.U32 R0, R152, 0x8, RZ ;  /* 0x0000000898007824 */ /* 0x000fca00078e00ff */
[----:B------:R-:W-:Y:S02]  /*1c620*/  LOP3.LUT R154, R0, 0xf8, RZ, 0xc0, !PT ;  /* 0x000000f8009a7812 */ /* 0x000fe400078ec0ff */
[----:B------:R-:W-:Y:S01]  /*1c630*/  MOV R0, R144 ;  /* 0x0000009000007202 */ /* 0x000fe20000000f00 */
[----:B0-----:R-:W-:-:S04]  /*1c640*/  ULEA UR4, UR5, UR4, 0x18 ;  /* 0x0000000405047291 */ /* 0x001fc8000f8ec0ff */
[----:B------:R-:W-:-:S09]  /*1c650*/  @UP1 UIADD3 UR4, UPT, UPT, UR4, 0x40, URZ ;  /* 0x0000004004041890 */ /* 0x000fd2000fffe0ff */
[----:B------:R-:W0:Y:S03]  /*1c660*/  LDS.64 R154, [R154+UR4] ;  /* 0x000000049a9a7984 */ /* 0x000e260008000a00 */
.L_x_27008:
[----:B------:R-:W-:Y:S05]  /*1c670*/  BSYNC.RECONVERGENT B0 ;  /* 0x0000000000007941 */ /* 0x000fea0003800200 */
.L_x_27007:
[----:B------:R-:W1:Y:S01]  /*1c680*/  SHFL.DOWN PT, R163, R0, 0x4, 0x1f ;  /* 0x08801f0000a37f89 */ /* 0x000e6200000e0000 */
[----:B------:R-:W-:Y:S02]  /*1c690*/  I2FP.F32.S32 R165, R0 ;  /* 0x0000000000a57245 */ /* 0x000fe40000201400 */
[----:B------:R-:W-:Y:S02]  /*1c6a0*/  ISETP.NE.AND P4, PT, R152, RZ, PT ;  /* 0x000000ff9800720c */ /* 0x000fe40003f85270 */
[----:B------:R-:W-:Y:S01]  /*1c6b0*/  ISETP.NE.AND P3, PT, RZ, UR11, PT ;  /* 0x0000000bff007c0c */ /* 0x000fe2000bf65270 */
[----:B-1----:R-:W-:Y:S01]  /*1c6c0*/  IMAD.IADD R158, R163, 0x1, R0 ;  /* 0x00000001a39e7824 */ /* 0x002fe200078e0200 */
[----:B------:R-:W-:Y:S01]  /*1c6d0*/  I2FP.F32.S32 R164, R163 ;  /* 0x000000a300a47245 */ /* 0x000fe20000201400 */
[----:B0-----:R-:W-:Y:S04]  /*1c6e0*/  SHFL.DOWN PT, R0, R155, 0x4, 0x1f ;  /* 0x08801f009b007f89 */ /* 0x001fe800000e0000 */
[----:B------:R-:W0:Y:S04]  /*1c6f0*/  SHFL.DOWN PT, R163, R154, 0x4, 0x1f ;  /* 0x08801f009aa37f89 */ /* 0x000e2800000e0000 */
[----:B------:R-:W1:Y:S01]  /*1c700*/  SHFL.DOWN PT, R167, R158, 0x2, 0x1f ;  /* 0x08401f009ea77f89 */ /* 0x000e6200000e0000 */
[----:B0-----:R-:W-:-:S04]  /*1c710*/  FADD.FTZ R162, -R163, R154 ;  /* 0x0000009aa3a27221 */ /* 0x001fc80000010100 */
[----:B------:R-:W-:-:S04]  /*1c720*/  FMUL.FTZ R162, R162, R162 ;  /* 0x000000a2a2a27220 */ /* 0x000fc80000410000 */
[----:B------:R-:W-:-:S04]  /*1c730*/  FMUL.FTZ R162, R162, R165 ;  /* 0x000000a5a2a27220 */ /* 0x000fc80000410000 */
[-C--:B------:R-:W-:Y:S01]  /*1c740*/  FMUL.FTZ R166, R162, R164.reuse ;  /* 0x000000a4a2a67220 */ /* 0x080fe20000410000 */
[----:B------:R-:W-:Y:S01]  /*1c750*/  FMUL.FTZ R164, R163, R164 ;  /* 0x000000a4a3a47220 */ /* 0x000fe20000410000 */
[----:B------:R-:W-:Y:S01]  /*1c760*/  FADD.FTZ R163, R0, R155 ;  /* 0x0000009b00a37221 */ /* 0x000fe20000010000 */
[----:B------:R-:W-:Y:S02]  /*1c770*/  I2FP.F32.S32 R0, R158 ;  /* 0x0000009e00007245 */ /* 0x000fe40000201400 */
[----:B------:R-:W-:Y:S02]  /*1c780*/  FFMA.FTZ R165, R165, R154, R164 ;  /* 0x0000009aa5a57223 */ /* 0x000fe400000100a4 */
[----:B------:R-:W0:Y:S02]  /*1c790*/  MUFU.RCP R162, R0 ;  /* 0x0000000000a27308 */ /* 0x000e240000001000 */
[C---:B0-----:R-:W-:Y:S01]  /*1c7a0*/  FMUL.FTZ R165, R162.reuse, R165 ;  /* 0x000000a5a2a57220 */ /* 0x041fe20000410000 */
[----:B------:R-:W-:Y:S01]  /*1c7b0*/  FFMA.FTZ R163, R162, R166, R163 ;  /* 0x000000a6a2a37223 */ /* 0x000fe200000100a3 */
[----:B-1----:R-:W-:-:S02]  /*1c7c0*/  IADD3 R162, PT, PT, R158, R167, RZ ;  /* 0x000000a79ea27210 */ /* 0x002fc40007ffe0ff */
[----:B------:R-:W-:Y:S01]  /*1c7d0*/  I2FP.F32.S32 R167, R167 ;  /* 0x000000a700a77245 */ /* 0x000fe20000201400 */
        /* <DEDUP_REMOVED lines=13> */
[----:B------:R-:W0:Y:S04]  /*1c8b0*/  SHFL.DOWN PT, R155, R162, 0x1, 0x1f ;  /* 0x08201f00a29b7f89 */ /* 0x000e2800000e0000 */
[----:B------:R-:W1:Y:S01]  /*1c8c0*/  SHFL.DOWN PT, R154, R167, 0x1, 0x1f ;  /* 0x08201f00a79a7f89 */ /* 0x000e6200000e0000 */
[----:B0-----:R-:W-:Y:S01]  /*1c8d0*/  IMAD.IADD R158, R162, 0x1, R155 ;  /* 0x00000001a29e7824 */ /* 0x001fe200078e029b */
[----:B------:R-:W-:Y:S01]  /*1c8e0*/  I2FP.F32.S32 R165, R155 ;  /* 0x0000009b00a57245 */ /* 0x000fe20000201400 */
[----:B-1----:R-:W-:-:S03]  /*1c8f0*/  FADD.FTZ R155, R167, -R154 ;  /* 0x8000009aa79b7221 */ /* 0x002fc60000010000 */
[----:B------:R-:W-:Y:S01]  /*1c900*/  I2FP.F32.S32 R158, R158 ;  /* 0x0000009e009e7245 */ /* 0x000fe20000201400 */
[----:B------:R-:W-:-:S05]  /*1c910*/  FMUL.FTZ R155, R155, R155 ;  /* 0x0000009b9b9b7220 */ /* 0x000fca0000410000 */
[----:B------:R-:W0:Y:S01]  /*1c920*/  MUFU.RCP R158, R158 ;  /* 0x0000009e009e7308 */ /* 0x000e220000001000 */
[----:B------:R-:W-:-:S04]  /*1c930*/  FMUL.FTZ R155, R0, R155 ;  /* 0x0000009b009b7220 */ /* 0x000fc80000410000 */
[-C--:B------:R-:W-:Y:S01]  /*1c940*/  FMUL.FTZ R163, R155, R165.reuse ;  /* 0x000000a59ba37220 */ /* 0x080fe20000410000 */
[----:B------:R-:W-:Y:S01]  /*1c950*/  FMUL.FTZ R165, R154, R165 ;  /* 0x000000a59aa57220 */ /* 0x000fe20000410000 */
[----:B------:R-:W1:Y:S03]  /*1c960*/  SHFL.DOWN PT, R155, R164, 0x1, 0x1f ;  /* 0x08201f00a49b7f89 */ /* 0x000e6600000e0000 */
[----:B------:R-:W-:Y:S02]  /*1c970*/  FFMA.FTZ R175, R0, R167, R165 ;  /* 0x000000a700af7223 */ /* 0x000fe400000100a5 */
[----:B------:R-:W2:Y:S02]  /*1c980*/  LDC R0, c[0x0][0x448] ;  /* 0x00011200ff007b82 */ /* 0x000ea40000000800 */
[----:B0-----:R-:W-:-:S06]  /*1c990*/  FMUL.FTZ R175, R158, R175 ;  /* 0x000000af9eaf7220 */ /* 0x001fcc0000410000 */
[----:B------:R-:W0:Y:S01]  /*1c9a0*/  SHFL.IDX PT, R175, R175, RZ, 0x1f ;  /* 0x00001fffafaf7589 */ /* 0x000e2200000e0000 */
[----:B-1----:R-:W-:-:S04]  /*1c9b0*/  FADD.FTZ R155, R164, R155 ;  /* 0x0000009ba49b7221 */ /* 0x002fc80000010000 */
[----:B------:R-:W-:Y:S02]  /*1c9c0*/  FFMA.FTZ R165, R158, R163, R155 ;  /* 0x000000a39ea57223 */ /* 0x000fe4000001009b */
[----:B------:R-:W1:Y:S04]  /*1c9d0*/  @!P4 LDC.64 R154, c[0x0][0x3c0] ;  /* 0x0000f000ff9acb82 */ /* 0x000e680000000a00 */
[----:B------:R-:W2:Y:S01]  /*1c9e0*/  SHFL.IDX PT, R165, R165, RZ, 0x1f ;  /* 0x00001fffa5a57589 */ /* 0x000ea200000e0000 */
[----:B0-----:R-:W-:-:S05]  /*1c9f0*/  FMUL.FTZ R158, R175, R175 ;  /* 0x000000afaf9e7220 */ /* 0x001fca0000410000 */
[----:B------:R-:W-:Y:S01]  /*1ca00*/  FSEL R163, R158, RZ, P3 ;  /* 0x000000ff9ea37208 */ /* 0x000fe20001800000 */
[----:B-1----:R-:W-:-:S04]  /*1ca10*/  @!P4 IMAD.WIDE R154, R142, 0x4, R154 ;  /* 0x000000048e9ac825 */ /* 0x002fc800078e029a */
[----:B--2---:R-:W-:Y:S01]  /*1ca20*/  FFMA.FTZ R0, R165, UR14, R0 ;  /* 0x0000000ea5007c23 */ /* 0x004fe20008010000 */
[----:B------:R0:W-:Y:S03]  /*1ca30*/  @!P4 STG.E desc[UR6][R154.64], R175 ;  /* 0x000000af9a00c986 */ /* 0x0001e6000c101906 */
[----:B------:R-:W-:Y:S02]  /*1ca40*/  FADD.FTZ R0, R0, R163 ;  /* 0x000000a300007221 */ /* 0x000fe40000010000 */
[----:B------:R-:W1:Y:S04]  /*1ca50*/  @!P4 LDC.64 R162, c[0x0][0x3c8] ;  /* 0x0000f200ffa2cb82 */ /* 0x000e680000000a00 */
        /* <DEDUP_REMOVED lines=26> */
[----:B0-----:R-:W-:-:S04]  /*1cc00*/  IMAD.WIDE.U32 R162, R152, 0x10, R162 ;  /* 0x0000001098a27825 */ /* 0x001fc800078e00a2 */
[----:B------:R-:W-:Y:S01]  /*1cc10*/  VIADD R152, R152, 0x100 ;  /* 0x0000010098987836 */ /* 0x000fe20000000000 */
[----:B------:R0:W-:Y:S06]  /*1cc20*/  STG.E.128 desc[UR6][R162.64], R164 ;  /* 0x000000a4a2007986 */ /* 0x0001ec000c101d06 */
.L_x_27011:
[----:B------:R-:W-:Y:S05]  /*1cc30*/  BSYNC.RECONVERGENT B0 ;  /* 0x0000000000007941 */ /* 0x000fea0003800200 */
.L_x_27010:
[----:B------:R-:W-:Y:S01]  /*1cc40*/  ISETP.NE.AND P0, PT, R169, RZ, PT ;  /* 0x000000ffa900720c */ /* 0x000fe20003f05270 */
[----:B------:R-:W-:-:S12]  /*1cc50*/  BSSY.RECONVERGENT B0, `(.L_x_27012) ;  /* 0x0000012000007945 */ /* 0x000fd80003800200 */
        /* <DEDUP_REMOVED lines=14> */
[C---:B0-----:R-:W-:Y:S01]  /*1cd40*/  IMAD.WIDE.U32 R162, R152.reuse, 0x10, R162 ;  /* 0x0000001098a27825 */ /* 0x041fe200078e00a2 */
[----:B------:R-:W-:-:S04]  /*1cd50*/  IADD3 R152, PT, PT, R152, 0x100, RZ ;  /* 0x0000010098987810 */ /* 0x000fc80007ffe0ff */
[----:B------:R1:W-:Y:S03]  /*1cd60*/  STG.E.128 desc[UR6][R162.64], R164 ;  /* 0x000000a4a2007986 */ /* 0x0003e6000c101d06 */
.L_x_27013:
[----:B------:R-:W-:Y:S05]  /*1cd70*/  BSYNC.RECONVERGENT B0 ;  /* 0x0000000000007941 */ /* 0x000fea0003800200 */
.L_x_27012:
[----:B------:R-:W-:Y:S01]  /*1cd80*/  ISETP.NE.AND P0, PT, R170, RZ, PT ;  /* 0x000000ffaa00720c */ /* 0x000fe20003f05270 */
[----:B------:R-:W-:-:S12]  /*1cd90*/  BSSY.RECONVERGENT B0, `(.L_x_27014) ;  /* 0x0000012000007945 */ /* 0x000fd80003800200 */
[----:B------:R-:W-:Y:S05]  /*1cda0*/  @!P0 BRA `(.L_x_27015) ;  /* 0x0000000000408947 */ /* 0x000fea0003800000 */
[--C-:B01----:R-:W-:Y:S01]  /*1cdb0*/  FADD.FTZ R163, R119, -R154.reuse ;  /* 0x8000009a77a37221 */ /* 0x103fe20000010000 */
        /* <DEDUP_REMOVED lines=15> */
.L_x_27015:
[----:B------:R-:W-:Y:S05]  /*1ceb0*/  BSYNC.RECONVERGENT B0 ;  /* 0x0000000000007941 */ /* 0x000fea0003800200 */
.L_x_27014:
[----:B------:R-:W-:Y:S01]  /*1cec0*/  ISETP.NE.AND P0, PT, R171, RZ, PT ;  /* 0x000000ffab00720c */ /* 0x000fe20003f05270 */
[----:B------:R-:W-:-:S12]  /*1ced0*/  BSSY.RECONVERGENT B0, `(.L_x_27016) ;  /* 0x0000012000007945 */ /* 0x000fd80003800200 */
[----:B------:R-:W-:Y:S05]  /*1cee0*/  @!P0 BRA `(.L_x_27017) ;  /* 0x0000000000408947 */ /* 0x000fea0003800000 */
[--C-:B012---:R-:W-:Y:S01]  /*1cef0*/  FADD.FTZ R163, R123, -R154.reuse ;  /* 0x8000009a7ba37221 */ /* 0x107fe20000010000 */
        /* <DEDUP_REMOVED lines=15> */
.L_x_27017:
[----:B------:R-:W-:Y:S05]  /*1cff0*/  BSYNC.RECONVERGENT B0 ;  /* 0x0000000000007941 */ /* 0x000fea0003800200 */
.L_x_27016:
[----:B------:R-:W-:Y:S01]  /*1d000*/  ISETP.NE.AND P0, PT, R172, RZ, PT ;  /* 0x000000ffac00720c */ /* 0x000fe20003f05270 */
[----:B------:R-:W-:-:S12]  /*1d010*/  BSSY.RECONVERGENT B0, `(.L_x_27018) ;  /* 0x0000012000007945 */ /* 0x000fd80003800200 */
[----:B------:R-:W-:Y:S05]  /*1d020*/  @!P0 BRA `(.L_x_27019) ;  /* 0x0000000000408947 */ /* 0x000fea0003800000 */
[--C-:B0123--:R-:W-:Y:S01]  /*1d030*/  FADD.FTZ R163, R127, -R154.reuse ;  /* 0x8000009a7fa37221 */ /* 0x10ffe20000010000 */
        /* <DEDUP_REMOVED lines=15> */
.L_x_27019:
[----:B------:R-:W-:Y:S05]  /*1d130*/  BSYNC.RECONVERGENT B0 ;  /* 0x0000000000007941 */ /* 0x000fea0003800200 */
.L_x_27018:
[----:B------:R-:W-:Y:S01]  /*1d140*/  ISETP.NE.AND P0, PT, R173, RZ, PT ;  /* 0x000000ffad00720c */ /* 0x000fe20003f05270 */
[----:B------:R-:W-:-:S12]  /*1d150*/  BSSY.RECONVERGENT B0, `(.L_x_27020) ;  /* 0x0000012000007945 */ /* 0x000fd80003800200 */
[----:B------:R-:W-:Y:S05]  /*1d160*/  @!P0 BRA `(.L_x_27021) ;  /* 0x0000000000408947 */ /* 0x000fea0003800000 */
[--C-:B01234-:R-:W-:Y:S01]  /*1d170*/  FADD.FTZ R163, R131, -R154.reuse ;  /* 0x8000009a83a37221 */ /* 0x11ffe20000010000 */
        /* <DEDUP_REMOVED lines=15> */
.L_x_27021:
[----:B------:R-:W-:Y:S05]  /*1d270*/  BSYNC.RECONVERGENT B0 ;  /* 0x0000000000007941 */ /* 0x000fea0003800200 */
.L_x_27020:
        /* <DEDUP_REMOVED lines=18> */
.L_x_27023:
[----:B------:R-:W-:Y:S05]  /*1d3a0*/  BSYNC.RECONVERGENT B0 ;  /* 0x0000000000007941 */ /* 0x000fea0003800200 */
.L_x_27022:
[----:B------:R-:W-:Y:S04]  /*1d3b0*/  BSSY.RECONVERGENT B0, `(.L_x_27009) ;  /* 0x0000011000007945 */ /* 0x000fe80003800200 */
[----:B------:R-:W-:Y:S05]  /*1d3c0*/  @!P2 BRA `(.L_x_27024) ;  /* 0x00000000003ca947 */ /* 0x000fea0003800000 */
[--C-:B------:R-:W-:Y:S01]  /*1d3d0*/  FADD.FTZ R151, R137, -R154.reuse ;  /* 0x8000009a89977221 */ /* 0x100fe20000010000 */
[--C-:B------:R-:W-:Y:S01]  /*1d3e0*/  FADD.FTZ R155, R138, -R154.reuse ;  /* 0x8000009a8a9b7221 */ /* 0x100fe20000010000 */
[--C-:B------:R-:W-:Y:S01]  /*1d3f0*/  FADD.FTZ R149, R136, -R154.reuse ;  /* 0x8000009a88957221 */ /* 0x100fe20000010000 */
[----:B01234-:R-:W-:Y:S01]  /*1d400*/  FADD.FTZ R163, R139, -R154 ;  /* 0x8000009a8ba37221 */ /* 0x01ffe20000010000 */
[C---:B------:R-:W-:Y:S01]  /*1d410*/  FMUL.FTZ R158, R0.reuse, R151 ;  /* 0x00000097009e7220 */ /* 0x040fe20000410000 */
[C---:B------:R-:W-:Y:S01]  /*1d420*/  FMUL.FTZ R151, R0.reuse, R155 ;  /* 0x0000009b00977220 */ /* 0x040fe20000410000 */
[C---:B------:R-:W-:Y:S01]  /*1d430*/  FMUL.FTZ R149, R0.reuse, R149 ;  /* 0x0000009500957220 */ /* 0x040fe20000410000 */
[----:B------:R-:W0:Y:S01]  /*1d440*/  LDC.64 R154, c[0x0][0x428] ;  /* 0x00010a00ff9a7b82 */ /* 0x000e220000000a00 */
[----:B------:R-:W-:Y:S01]  /*1d450*/  FMUL.FTZ R0, R0, R163 ;  /* 0x000000a300007220 */ /* 0x000fe20000410000 */
[----:B------:R-:W-:Y:S01]  /*1d460*/  FFMA.FTZ R165, R158, R13, R9 ;  /* 0x0000000d9ea57223 */ /* 0x000fe20000010009 */
[----:B------:R-:W-:Y:S01]  /*1d470*/  FFMA.FTZ R164, R149, R12, R8 ;  /* 0x0000000c95a47223 */ /* 0x000fe20000010008 */
[----:B------:R-:W-:Y:S01]  /*1d480*/  FFMA.FTZ R166, R151, R14, R10 ;  /* 0x0000000e97a67223 */ /* 0x000fe2000001000a */
[----:B------:R-:W-:Y:S01]  /*1d490*/  FFMA.FTZ R167, R0, R15, R11 ;  /* 0x0000000f00a77223 */ /* 0x000fe2000001000b */
[----:B0-----:R-:W-:-:S05]  /*1d4a0*/  IMAD.WIDE.U32 R154, R152, 0x10, R154 ;  /* 0x00000010989a7825 */ /* 0x001fca00078e009a */
[----:B------:R0:W-:Y:S02]  /*1d4b0*/  STG.E.128 desc[UR6][R154.64], R164 ;  /* 0x000000a49a007986 */ /* 0x0001e4000c101d06 */
.L_x_27024:
[----:B------:R-:W-:Y:S05]  /*1d4c0*/  BSYNC.RECONVERGENT B0 ;  /* 0x0000000000007941 */ /* 0x000fea0003800200 */
.L_x_27009:
[----:B0-----:R-:W0:Y:S01]  /*1d4d0*/  LDC.64 R154, c[0x0][0x380] ;  /* 0x0000e000ff9a7b82 */ /* 0x001e220000000a00 */
[----:B------:R-:W-:Y:S01]  /*1d4e0*/  UPLOP3.LUT UP1, UPT, UPT, UPT, UP1, 0x40, 0x4 ;  /* 0x000000000004789c */ /* 0x000fe20003f2e810 */
[----:B0-----:R-:W-:-:S04]  /*1d4f0*/  IADD3 R142, PT, PT, R142, R154, RZ ;  /* 0x0000009a8e8e7210 */ /* 0x001fc80007ffe0ff */
[----:B------:R-:W-:-:S13]  /*1d500*/  ISETP.GE.AND P0, PT, R142, R155, PT ;  /* 0x0000009b8e00720c */ /* 0x000fda0003f06270 */
[----:B------:R-:W-:Y:S05]  /*1d510*/  @!P0 BRA `(.L_x_27025) ;  /* 0xfffffe3c00848947 */ /* 0x000fea000383ffff */
[----:B------:R-:W-:Y:S05]  /*1d520*/  EXIT ;  /* 0x000000000000794d */ /* 0x000fea0003800000 */
.L_x_27026:
        /* <DEDUP_REMOVED lines=13> */
.L_x_27618:


//--------------------- .text._ZN10layer_norm13ln_fwd_kernelINS_13Kernel_traitsIfffffjLj8192ELj1ELj1ELj8ELj16ENS_18Kernel_traits_baseILj8192EfffffjLj256EEEEELb1ELb1ELb1ELb1EEEvNS_9FwdParamsE --------------------------
	.section	.text._ZN10layer_norm13ln_fwd_kernelINS_13Kernel_traitsIfffffjLj8192ELj1ELj1ELj8ELj16ENS_18Kernel_traits_baseILj8192EfffffjLj256EEEEELb1ELb1ELb1ELb1EEEvNS_9FwdParamsE,"ax",@progbits
	.align	128
        .global         _ZN10layer_norm13ln_fwd_kernelINS_13Kernel_traitsIfffffjLj8192ELj1ELj1ELj8ELj16ENS_18Kernel_traits_baseILj8192EfffffjLj256EEEEELb1ELb1ELb1ELb1EEEvNS_9FwdParamsE
        .type           _ZN10layer_norm13ln_fwd_kernelINS_13Kernel_traitsIfffffjLj8192ELj1ELj1ELj8ELj16ENS_18Kernel_traits_baseILj8192EfffffjLj256EEEEELb1ELb1ELb1ELb1EEEvNS_9FwdParamsE,@function
        .size           _ZN10layer_norm13ln_fwd_kernelINS_13Kernel_traitsIfffffjLj8192ELj1ELj1ELj8ELj16ENS_18Kernel_traits_baseILj8192EfffffjLj256EEEEELb1ELb1ELb1ELb1EEEvNS_9FwdParamsE,(.L_x_27619 - _ZN10layer_norm13ln_fwd_kernelINS_13Kernel_traitsIfffffjLj8192ELj1ELj1ELj8ELj16ENS_18Kernel_traits_baseILj8192EfffffjLj256EEEEELb1ELb1ELb1ELb1EEEvNS_9FwdParamsE)
        .other          _ZN10layer_norm13ln_fwd_kernelINS_13Kernel_traitsIfffffjLj8192ELj1ELj1ELj8ELj16ENS_18Kernel_traits_baseILj8192EfffffjLj256EEEEELb1ELb1ELb1ELb1EEEvNS_9FwdParamsE,@"STO_CUDA_ENTRY STV_DEFAULT"
_ZN10layer_norm13ln_fwd_kernelINS_13Kernel_traitsIfffffjLj8192ELj1ELj1ELj8ELj16ENS_18Kernel_traits_baseILj8192EfffffjLj256EEEEELb1ELb1ELb1ELb1EEEvNS_9FwdParamsE:
.text._ZN10layer_norm13ln_fwd_kernelINS_13Kernel_traitsIfffffjLj8192ELj1ELj1ELj8ELj16ENS_18Kernel_traits_baseILj8192EfffffjLj256EEEEELb1ELb1ELb1ELb1EEEvNS_9FwdParamsE:
        /* <DEDUP_REMOVED lines=54> */
.L_x_27027:
        /* <DEDUP_REMOVED lines=36> */
.L_x_27028:
        /* <DEDUP_REMOVED lines=93> */
.L_x_27298:
        /* <DEDUP_REMOVED lines=48> */
.L_x_27032:
        /* <DEDUP_REMOVED lines=12> */
.L_x_27033:
        /* <DEDUP_REMOVED lines=60> */
.L_x_27031:
        /* <DEDUP_REMOVED lines=8> */
[----:B------:R-:W-:-:S07]  /*1370*/  FFMA.FTZ R8, R7, R48, R12 ;  /* 0x0000003007087223 */ /* 0x000fce000001000c */
.L_x_27030:
        /* <DEDUP_REMOVED lines=15> */
.L_x_27036:
        /* <DEDUP_REMOVED lines=12> */
.L_x_27037:
        /* <DEDUP_REMOVED lines=61> */
.L_x_27035:
        /* <DEDUP_REMOVED lines=9> */
.L_x_27034:
        /* <DEDUP_REMOVED lines=15> */
.L_x_27040:
        /* <DEDUP_REMOVED lines=12> */
.L_x_27041:
        /* <DEDUP_REMOVED lines=61> */
.L_x_27039:
        /* <DEDUP_REMOVED lines=8> */
[----:B------:R-:W-:-:S07]  /*1f90*/  FFMA.FTZ R10, R7, R50, R14 ;  /* 0x00000032070a7223 */ /* 0x000fce000001000e */
.L_x_27038:
        /* <DEDUP_REMOVED lines=15> */
.L_x_27044:
        /* <DEDUP_REMOVED lines=12> */
.L_x_27045:
        /* <DEDUP_REMOVED lines=61> */
.L_x_27043:
        /* <DEDUP_REMOVED lines=8> */
[----:B------:R-:W-:Y:S01]  /*25a0*/  FFMA.FTZ R11, R4, R51, R15 ;  /* 0x00000033040b7223 */ /* 0x000fe2000001000f */
[----:B------:R-:W-:Y:S06]  /*25b0*/  BRA `(.L_x_27042) ;  /* 0x00000018001c7947 */ /* 0x000fec0003800000 */
.L_x_27029:
        /* <DEDUP_REMOVED lines=19> */
.L_x_27048:
        /* <DEDUP_REMOVED lines=12> */
.L_x_27049:
        /* <DEDUP_REMOVED lines=60> */
.L_x_27047:
        /* <DEDUP_REMOVED lines=8> */
[----:B------:R-:W-:-:S07]  /*2bf0*/  FMUL.FTZ R8, R5, R48 ;  /* 0x0000003005087220 */ /* 0x000fce0000410000 */
.L_x_27046:
        /* <DEDUP_REMOVED lines=15> */
.L_x_27052:
        /* <DEDUP_REMOVED lines=12> */
.L_x_27053:
        /* <DEDUP_REMOVED lines=61> */
.L_x_27051:
        /* <DEDUP_REMOVED lines=8> */
[----:B------:R-:W-:-:S07]  /*3200*/  FMUL.FTZ R9, R4, R49 ;  /* 0x0000003104097220 */ /* 0x000fce0000410000 */
.L_x_27050:
        /* <DEDUP_REMOVED lines=15> */
.L_x_27056:
        /* <DEDUP_REMOVED lines=12> */
.L_x_27057:
        /* <DEDUP_REMOVED lines=61> */
.L_x_27055:
        /* <DEDUP_REMOVED lines=9> */
.L_x_27054:
        /* <DEDUP_REMOVED lines=15> */
.L_x_27059:
        /* <DEDUP_REMOVED lines=12> */
.L_x_27060:
        /* <DEDUP_REMOVED lines=61> */
.L_x_27058:
        /* <DEDUP_REMOVED lines=9> */
.L_x_27042:
        /* <DEDUP_REMOVED lines=21> */
.L_x_27061:
[----:B-----5:R2:W5:Y:S04]  /*3f80*/  @P1 LDG.E.128 R16, desc[UR6][R116.64] ;  /* 0x0000000674101981 */ /* 0x020568000c1e1d00 */
[----:B------:R2:W5:Y:S01]  /*3f90*/  @P0 LDG.E.128 R12, desc[UR6][R118.64] ;  /* 0x00000006760c0981 */ /* 0x000562000c1e1d00 */
[----:B------:R-:W-:Y:S05]  /*3fa0*/  @!P0 BRA `(.L_x_27062) ;  /* 0x0000001800248947 */ /* 0x000fea0003800000 */
[----:B------:R-:W-:Y:S01]  /*3fb0*/  ISETP.GT.AND P2, PT, R0, RZ, PT ;  /* 0x000000ff0000720c */ /* 0x000fe20003f44270 */
[----:B--2---:R-:W-:Y:S01]  /*3fc0*/  IMAD.MOV.U32 R116, RZ, RZ, R7 ;  /* 0x000000ffff747224 */ /* 0x004fe200078e0007 */
[----:B------:R-:W-:Y:S01]  /*3fd0*/  MOV R118, R6 ;  /* 0x0000000600767202 */ /* 0x000fe20000000f00 */
[----:B01---5:R-:W-:-:S10]  /*3fe0*/  IMAD.MOV.U32 R4, RZ, RZ, R12 ;  /* 0x000000ffff047224 */ /* 0x023fd400078e000c */
        /* <DEDUP_REMOVED lines=16> */
.L_x_27065:
        /* <DEDUP_REMOVED lines=12> */
.L_x_27066:
        /* <DEDUP_REMOVED lines=59> */
[----:B------:R-:W-:-:S07]  /*4560*/  IMAD.MOV.U32 R4, RZ, RZ, R6 ;  /* 0x000000ffff047224 */ /* 0x000fce00078e0006 */
.L_x_27064:
[----:B------:R-:W-:Y:S01]  /*4570*/  I2FP.F32.U32 R4, R4 ;  /* 0x0000000400047245 */ /* 0x000fe20000201000 */
[----:B------:R-:W-:Y:S02]  /*4580*/  HFMA2 R5, -RZ, RZ, 0.1171875, 0 ;  /* 0x2f800000ff057431 */ /* 0x000fe400000001ff */
[----:B------:R-:W-:-:S03]  /*4590*/  FMUL.FTZ R6, R16, UR13 ;  /* 0x0000000d10067c20 */ /* 0x000fc60008410000 */
[----:B------:R-:W-:Y:S01]  /*45a0*/  FFMA.FTZ R4, R4, R5, 1.1641532182693481445e-10 ;  /* 0x2f00000004047423 */ /* 0x000fe20000010005 */
[----:B------:R-:W-:-:S04]  /*45b0*/  FMUL.FTZ R5, R6, UR12 ;  /* 0x0000000c06057c20 */ /* 0x000fc80008410000 */
[----:B------:R-:W-:-:S04]  /*45c0*/  FSETP.GTU.FTZ.AND P3, PT, R4, UR10, PT ;  /* 0x0000000a04007c0b */ /* 0x000fc8000bf7c000 */
[----:B------:R-:W-:Y:S02]  /*45d0*/  FSEL R5, R5, RZ, !P3 ;  /* 0x000000ff05057208 */ /* 0x000fe40005800000 */
[----:B------:R-:W-:-:S03]  /*45e0*/  SEL R146, RZ, 0x1, P3 ;  /* 0x00000001ff927807 */ /* 0x000fc60001800000 */
[----:B------:R-:W-:-:S07]  /*45f0*/  FFMA.FTZ R4, R5, R44, R12 ;  /* 0x0000002c05047223 */ /* 0x000fce000001000c */
.L_x_27063:
        /* <DEDUP_REMOVED lines=15> */
.L_x_27069:
        /* <DEDUP_REMOVED lines=12> */
.L_x_27070:
        /* <DEDUP_REMOVED lines=61> */
.L_x_27068:
        /* <DEDUP_REMOVED lines=9> */
.L_x_27067:
        /* <DEDUP_REMOVED lines=15> */
.L_x_27073:
        /* <DEDUP_REMOVED lines=12> */
.L_x_27074:
        /* <DEDUP_REMOVED lines=61> */
.L_x_27072:
        /* <DEDUP_REMOVED lines=9> */
.L_x_27071:
        /* <DEDUP_REMOVED lines=15> */
.L_x_27077:
        /* <DEDUP_REMOVED lines=12> */
.L_x_27078:
        /* <DEDUP_REMOVED lines=61> */
.L_x_27076:
        /* <DEDUP_REMOVED lines=8> */
[----:B------:R-:W-:Y:S01]  /*5820*/  FFMA.FTZ R7, R116, R47, R15 ;  /* 0x0000002f74077223 */ /* 0x000fe2000001000f */
[----:B------:R-:W-:Y:S06]  /*5830*/  BRA `(.L_x_27075) ;  /* 0x00000018001c7947 */ /* 0x000fec0003800000 */
.L_x_27062:
[----:B--2---:R-:W-:Y:S01]  /*5840*/  IMAD.MOV.U32 R116, RZ, RZ, R7 ;  /* 0x000000ffff747224 */ /* 0x004fe200078e0007 */
        /* <DEDUP_REMOVED lines=18> */
.L_x_27081:
        /* <DEDUP_REMOVED lines=12> */
.L_x_27082:
        /* <DEDUP_REMOVED lines=54> */
[----:B------:R-:W-:Y:S01]  /*5d90*/  MOV R144, R116 ;  /* 0x0000007400907202 */ /* 0x000fe20000000f00 */
[----:B------:R-:W-:Y:S01]  /*5da0*/  HFMA2 R116, -RZ, RZ, 0, 0 ;  /* 0x00000000ff747431 */ /* 0x000fe200000001ff */
[----:B------:R-:W-:Y:S01]  /*5db0*/  LOP3.LUT R142, R5, R142, R117, 0x96, !PT ;  /* 0x0000008e058e7212 */ /* 0x000fe200078e9675 */
[----:B------:R-:W-:-:S05]  /*5dc0*/  IMAD.WIDE.U32 R118, R7, -0x2daee0ad, RZ ;  /* 0xd2511f5307767825 */ /* 0x000fca00078e00ff */
[----:B------:R-:W-:Y:S01]  /*5dd0*/  LOP3.LUT R143, R143, R4, R119, 0x96, !PT ;  /* 0x000000048f8f7212 */ /* 0x000fe200078e9677 */
[----:B------:R-:W-:-:S07]  /*5de0*/  IMAD.MOV.U32 R4, RZ, RZ, R6 ;  /* 0x000000ffff047224 */ /* 0x000fce00078e0006 */
.L_x_27080:
        /* <DEDUP_REMOVED lines=9> */
.L_x_27079:
        /* <DEDUP_REMOVED lines=15> */
.L_x_27085:
        /* <DEDUP_REMOVED lines=12> */
.L_x_27086:
        /* <DEDUP_REMOVED lines=61> */
.L_x_27084:
        /* <DEDUP_REMOVED lines=9> */
.L_x_27083:
        /* <DEDUP_REMOVED lines=15> */
.L_x_27089:
        /* <DEDUP_REMOVED lines=12> */
.L_x_27090:
        /* <DEDUP_REMOVED lines=61> */
.L_x_27088:
        /* <DEDUP_REMOVED lines=9> */
.L_x_27087:
        /* <DEDUP_REMOVED lines=15> */
.L_x_27092:
        /* <DEDUP_REMOVED lines=12> */
.L_x_27093:
        /* <DEDUP_REMOVED lines=52> */
[----:B------:R-:W-:Y:S01]  /*6f90*/  HFMA2 R119, -RZ, RZ, 0, 0 ;  /* 0x00000000ff777431 */ /* 0x000fe200000001ff */
        /* <DEDUP_REMOVED lines=8> */
.L_x_27091:
        /* <DEDUP_REMOVED lines=9> */
.L_x_27075:
        /* <DEDUP_REMOVED lines=22> */
.L_x_27094:
        /* <DEDUP_REMOVED lines=23> */
.L_x_27098:
        /* <DEDUP_REMOVED lines=12> */
.L_x_27099:
        /* <DEDUP_REMOVED lines=60> */
.L_x_27097:
        /* <DEDUP_REMOVED lines=9> */
.L_x_27096:
        /* <DEDUP_REMOVED lines=15> */
.L_x_27102:
        /* <DEDUP_REMOVED lines=12> */
.L_x_27103:
        /* <DEDUP_REMOVED lines=61> */
.L_x_27101:
        /* <DEDUP_REMOVED lines=9> */
.L_x_27100:
        /* <DEDUP_REMOVED lines=15> */
.L_x_27106:
        /* <DEDUP_REMOVED lines=12> */
.L_x_27107:
        /* <DEDUP_REMOVED lines=61> */
.L_x_27105:
        /* <DEDUP_REMOVED lines=9> */
.L_x_27104:
        /* <DEDUP_REMOVED lines=15> */
.L_x_27110:
        /* <DEDUP_REMOVED lines=12> */
.L_x_27111:
        /* <DEDUP_REMOVED lines=61> */
.L_x_27109:
        /* <DEDUP_REMOVED lines=10> */
.L_x_27095:
[----:B-1----:R-:W-:Y:S01]  /*8ad0*/  IMAD.MOV.U32 R120, RZ, RZ, R119 ;  /* 0x000000ffff787224 */ /* 0x002fe200078e0077 */
        /* <DEDUP_REMOVED lines=18> */
.L_x_27114:
        /* <DEDUP_REMOVED lines=12> */
.L_x_27115:
        /* <DEDUP_REMOVED lines=60> */
.L_x_27113:
        /* <DEDUP_REMOVED lines=9> */
.L_x_27112:
        /* <DEDUP_REMOVED lines=15> */
.L_x_27118:
        /* <DEDUP_REMOVED lines=12> */
.L_x_27119:
        /* <DEDUP_REMOVED lines=61> */
.L_x_27117:
        /* <DEDUP_REMOVED lines=9> */
.L_x_27116:
        /* <DEDUP_REMOVED lines=15> */
.L_x_27122:
        /* <DEDUP_REMOVED lines=12> */
.L_x_27123:
        /* <DEDUP_REMOVED lines=61> */
.L_x_27121:
        /* <DEDUP_REMOVED lines=9> */
.L_x_27120:
        /* <DEDUP_REMOVED lines=15> */
.L_x_27125:
        /* <DEDUP_REMOVED lines=12> */
.L_x_27126:
        /* <DEDUP_REMOVED lines=61> */
.L_x_27124:
        /* <DEDUP_REMOVED lines=9> */
.L_x_27108:
        /* <DEDUP_REMOVED lines=22> */
.L_x_27127:
        /* <DEDUP_REMOVED lines=23> */
.L_x_27131:
        /* <DEDUP_REMOVED lines=12> */
.L_x_27132:
        /* <DEDUP_REMOVED lines=60> */
.L_x_27130:
        /* <DEDUP_REMOVED lines=9> */
.L_x_27129:
        /* <DEDUP_REMOVED lines=15> */
.L_x_27135:
        /* <DEDUP_REMOVED lines=12> */
.L_x_27136:
        /* <DEDUP_REMOVED lines=61> */
.L_x_27134:
        /* <DEDUP_REMOVED lines=9> */
.L_x_27133:
        /* <DEDUP_REMOVED lines=15> */
.L_x_27139:
        /* <DEDUP_REMOVED lines=12> */
.L_x_27140:
        /* <DEDUP_REMOVED lines=61> */
.L_x_27138:
        /* <DEDUP_REMOVED lines=9> */
.L_x_27137:
        /* <DEDUP_REMOVED lines=15> */
.L_x_27143:
        /* <DEDUP_REMOVED lines=12> */
.L_x_27144:
        /* <DEDUP_REMOVED lines=61> */
.L_x_27142:
        /* <DEDUP_REMOVED lines=10> */
.L_x_27128:
        /* <DEDUP_REMOVED lines=19> */
.L_x_27147:
        /* <DEDUP_REMOVED lines=12> */
.L_x_27148:
        /* <DEDUP_REMOVED lines=60> */
.L_x_27146:
        /* <DEDUP_REMOVED lines=9> */
.L_x_27145:
        /* <DEDUP_REMOVED lines=15> */
.L_x_27151:
        /* <DEDUP_REMOVED lines=12> */
.L_x_27152:
        /* <DEDUP_REMOVED lines=61> */
.L_x_27150:
        /* <DEDUP_REMOVED lines=9> */
.L_x_27149:
        /* <DEDUP_REMOVED lines=15> */
.L_x_27155:
        /* <DEDUP_REMOVED lines=12> */
.L_x_27156:
        /* <DEDUP_REMOVED lines=61> */
.L_x_27154:
        /* <DEDUP_REMOVED lines=9> */
.L_x_27153:
        /* <DEDUP_REMOVED lines=15> */
.L_x_27158:
        /* <DEDUP_REMOVED lines=12> */
.L_x_27159:
        /* <DEDUP_REMOVED lines=61> */
.L_x_27157:
        /* <DEDUP_REMOVED lines=9> */
.L_x_27141:
        /* <DEDUP_REMOVED lines=11> */
[----:B------:R-:W-:Y:S01]  /*d680*/  VIADD R133, R152, 0x300 ;  /* 0x0000030098857836 */ /* 0x000fe20000000000 */
[----:B------:R-:W-:-:S03]  /*d690*/  SHF.L.U32 R132, R148, 0x10, RZ ;  /* 0x0000001094847819 */ /* 0x000fc600000006ff */
[----:B0-----:R-:W-:Y:S01]  /*d6a0*/  IMAD.WIDE.U32 R124, R133, 0x4, R124 ;  /* 0x00000004857c7825 */ /* 0x001fe200078e007c */
        /* <DEDUP_REMOVED lines=8> */
.L_x_27160:
        /* <DEDUP_REMOVED lines=23> */
.L_x_27164:
        /* <DEDUP_REMOVED lines=12> */
.L_x_27165:
        /* <DEDUP_REMOVED lines=60> */
.L_x_27163:
        /* <DEDUP_REMOVED lines=9> */
.L_x_27162:
        /* <DEDUP_REMOVED lines=15> */
.L_x_27168:
        /* <DEDUP_REMOVED lines=12> */
.L_x_27169:
        /* <DEDUP_REMOVED lines=61> */
.L_x_27167:
        /* <DEDUP_REMOVED lines=9> */
.L_x_27166:
        /* <DEDUP_REMOVED lines=15> */
.L_x_27172:
        /* <DEDUP_REMOVED lines=12> */
.L_x_27173:
        /* <DEDUP_REMOVED lines=61> */
.L_x_27171:
        /* <DEDUP_REMOVED lines=9> */
.L_x_27170:
        /* <DEDUP_REMOVED lines=15> */
.L_x_27176:
        /* <DEDUP_REMOVED lines=12> */
.L_x_27177:
        /* <DEDUP_REMOVED lines=61> */
.L_x_27175:
        /* <DEDUP_REMOVED lines=10> */
.L_x_27161:
        /* <DEDUP_REMOVED lines=19> */
.L_x_27180:
        /* <DEDUP_REMOVED lines=12> */
.L_x_27181:
        /* <DEDUP_REMOVED lines=60> */
.L_x_27179:
        /* <DEDUP_REMOVED lines=9> */
.L_x_27178:
        /* <DEDUP_REMOVED lines=15> */
.L_x_27184:
        /* <DEDUP_REMOVED lines=12> */
.L_x_27185:
        /* <DEDUP_REMOVED lines=61> */
.L_x_27183:
        /* <DEDUP_REMOVED lines=9> */
.L_x_27182:
        /* <DEDUP_REMOVED lines=15> */
.L_x_27188:
        /* <DEDUP_REMOVED lines=12> */
.L_x_27189:
        /* <DEDUP_REMOVED lines=59> */
[----:B------:R-:W-:Y:S02]  /*101a0*/  IMAD.MOV.U32 R130, RZ, RZ, R128 ;  /* 0x000000ffff827224 */ /* 0x000fe400078e0080 */
[----:B------:R-:W-:-:S07]  /*101b0*/  HFMA2 R128, -RZ, RZ, 0, 0 ;  /* 0x00000000ff807431 */ /* 0x000fce00000001ff */
.L_x_27187:
        /* <DEDUP_REMOVED lines=9> */
.L_x_27186:
        /* <DEDUP_REMOVED lines=15> */
.L_x_27191:
        /* <DEDUP_REMOVED lines=12> */
.L_x_27192:
        /* <DEDUP_REMOVED lines=61> */
.L_x_27190:
        /* <DEDUP_REMOVED lines=9> */
.L_x_27174:
        /* <DEDUP_REMOVED lines=22> */
.L_x_27193:
        /* <DEDUP_REMOVED lines=23> */
.L_x_27197:
        /* <DEDUP_REMOVED lines=12> */
.L_x_27198:
        /* <DEDUP_REMOVED lines=58> */
[----:B------:R-:W-:Y:S01]  /*10f90*/  IMAD.MOV.U32 R132, RZ, RZ, RZ ;  /* 0x000000ffff847224 */ /* 0x000fe200078e00ff */
[----:B------:R-:W-:-:S07]  /*10fa0*/  MOV R128, R130 ;  /* 0x0000008200807202 */ /* 0x000fce0000000f00 */
.L_x_27196:
        /* <DEDUP_REMOVED lines=9> */
.L_x_27195:
        /* <DEDUP_REMOVED lines=15> */
.L_x_27201:
        /* <DEDUP_REMOVED lines=12> */
.L_x_27202:
        /* <DEDUP_REMOVED lines=54> */
[----:B------:R-:W-:Y:S01]  /*11550*/  LOP3.LUT R142, R131, R132, R155, 0x96, !PT ;  /* 0x00000084838e7212 */ /* 0x000fe200078e969b */
[----:B------:R-:W-:Y:S01]  /*11560*/  IMAD.MOV.U32 R131, RZ, RZ, RZ ;  /* 0x000000ffff837224 */ /* 0x000fe200078e00ff */
[----:B------:R-:W-:Y:S01]  /*11570*/  MOV R144, R154 ;  /* 0x0000009a00907202 */ /* 0x000fe20000000f00 */
[----:B------:R-:W-:-:S04]  /*11580*/  IMAD.WIDE.U32 R132, R129, -0x2daee0ad, RZ ;  /* 0xd2511f5381847825 */ /* 0x000fc800078e00ff */
[----:B------:R-:W-:Y:S01]  /*11590*/  IMAD.MOV.U32 R129, RZ, RZ, R134 ;  /* 0x000000ffff817224 */ /* 0x000fe200078e0086 */
[----:B------:R-:W-:Y:S02]  /*115a0*/  LOP3.LUT R143, R143, R130, R133, 0x96, !PT ;  /* 0x000000828f8f7212 */ /* 0x000fe400078e9685 */
[----:B------:R-:W-:-:S07]  /*115b0*/  MOV R134, R132 ;  /* 0x0000008400867202 */ /* 0x000fce0000000f00 */
.L_x_27200:
        /* <DEDUP_REMOVED lines=9> */
.L_x_27199:
        /* <DEDUP_REMOVED lines=15> */
.L_x_27205:
        /* <DEDUP_REMOVED lines=12> */
.L_x_27206:
        /* <DEDUP_REMOVED lines=53> */
[----:B------:R-:W-:Y:S02]  /*11b50*/  IADD3 R133, PT, PT, R2, -0x700cb87f, RZ ;  /* 0x8ff3478102857810 */ /* 0x000fe40007ffe0ff */
[----:B------:R-:W-:Y:S02]  /*11b60*/  MOV R144, R154 ;  /* 0x0000009a00907202 */ /* 0x000fe40000000f00 */
[----:B------:R-:W-:Y:S01]  /*11b70*/  LOP3.LUT R142, R133, R132, R155, 0x96, !PT ;  /* 0x00000084858e7212 */ /* 0x000fe200078e969b */
[----:B------:R-:W-:-:S05]  /*11b80*/  IMAD.WIDE.U32 R132, R131, -0x2daee0ad, RZ ;  /* 0xd2511f5383847825 */ /* 0x000fca00078e00ff */
[----:B------:R-:W-:Y:S01]  /*11b90*/  LOP3.LUT R143, R143, R130, R133, 0x96, !PT ;  /* 0x000000828f8f7212 */ /* 0x000fe200078e9685 */
[----:B------:R-:W-:Y:S01]  /*11ba0*/  IMAD.MOV.U32 R130, RZ, RZ, R134 ;  /* 0x000000ffff827224 */ /* 0x000fe200078e0086 */
[----:B------:R-:W-:Y:S01]  /*11bb0*/  MOV R134, R132 ;  /* 0x0000008400867202 */ /* 0x000fe20000000f00 */
[----:B------:R-:W-:-:S07]  /*11bc0*/  IMAD.MOV.U32 R132, RZ, RZ, RZ ;  /* 0x000000ffff847224 */ /* 0x000fce00078e00ff */
.L_x_27204:
        /* <DEDUP_REMOVED lines=9> */
.L_x_27203:
        /* <DEDUP_REMOVED lines=15> */
.L_x_27209:
        /* <DEDUP_REMOVED lines=12> */
.L_x_27210:
        /* <DEDUP_REMOVED lines=61> */
.L_x_27208:
        /* <DEDUP_REMOVED lines=10> */
.L_x_27194:
        /* <DEDUP_REMOVED lines=19> */
.L_x_27213:
        /* <DEDUP_REMOVED lines=12> */
.L_x_27214:
        /* <DEDUP_REMOVED lines=55> */
[----:B------:R-:W-:-:S04]  /*127e0*/  IMAD.WIDE.U32 R134, R134, -0x2daee0ad, RZ ;  /* 0xd2511f5386867825 */ /* 0x000fc800078e00ff */
[----:B------:R-:W-:Y:S01]  /*127f0*/  HFMA2 R132, -RZ, RZ, 0, 0 ;  /* 0x00000000ff847431 */ /* 0x000fe200000001ff */
[----:B------:R-:W-:Y:S02]  /*12800*/  LOP3.LUT R142, R129, R142, R133, 0x96, !PT ;  /* 0x0000008e818e7212 */ /* 0x000fe400078e9685 */
[----:B------:R-:W-:Y:S01]  /*12810*/  LOP3.LUT R143, R143, R128, R135, 0x96, !PT ;  /* 0x000000808f8f7212 */ /* 0x000fe200078e9687 */
[----:B------:R-:W-:-:S07]  /*12820*/  IMAD.MOV.U32 R128, RZ, RZ, R130 ;  /* 0x000000ffff807224 */ /* 0x000fce00078e0082 */
.L_x_27212:
        /* <DEDUP_REMOVED lines=9> */
.L_x_27211:
        /* <DEDUP_REMOVED lines=15> */
.L_x_27217:
        /* <DEDUP_REMOVED lines=12> */
.L_x_27218:
        /* <DEDUP_REMOVED lines=57> */
[----:B------:R-:W-:Y:S01]  /*12e00*/  HFMA2 R131, -RZ, RZ, 0, 0 ;  /* 0x00000000ff837431 */ /* 0x000fe200000001ff */
[----:B------:R-:W-:Y:S01]  /*12e10*/  MOV R129, R134 ;  /* 0x0000008600817202 */ /* 0x000fe20000000f00 */
[----:B------:R-:W-:Y:S01]  /*12e20*/  IMAD.MOV.U32 R134, RZ, RZ, R132 ;  /* 0x000000ffff867224 */ /* 0x000fe200078e0084 */
[----:B------:R-:W-:-:S07]  /*12e30*/  LOP3.LUT R143, R143, R130, R133, 0x96, !PT ;  /* 0x000000828f8f7212 */ /* 0x000fce00078e9685 */
.L_x_27216:
        /* <DEDUP_REMOVED lines=9> */
.L_x_27215:
        /* <DEDUP_REMOVED lines=15> */
.L_x_27221:
        /* <DEDUP_REMOVED lines=12> */
.L_x_27222:
        /* <DEDUP_REMOVED lines=61> */
.L_x_27220:
        /* <DEDUP_REMOVED lines=9> */
.L_x_27219:
        /* <DEDUP_REMOVED lines=15> */
.L_x_27224:
        /* <DEDUP_REMOVED lines=12> */
.L_x_27225:
        /* <DEDUP_REMOVED lines=58> */
[----:B------:R-:W-:Y:S01]  /*13a30*/  MOV R131, R134 ;  /* 0x0000008600837202 */ /* 0x000fe20000000f00 */
[----:B------:R-:W-:Y:S01]  /*13a40*/  IMAD.MOV.U32 R134, RZ, RZ, R154 ;  /* 0x000000ffff867224 */ /* 0x000fe200078e009a */
[----:B------:R-:W-:-:S07]  /*13a50*/  LOP3.LUT R143, R143, R132, R155, 0x96, !PT ;  /* 0x000000848f8f7212 */ /* 0x000fce00078e969b */
.L_x_27223:
        /* <DEDUP_REMOVED lines=9> */
.L_x_27207:
[----:B------:R-:W-:-:S05]  /*13af0*/  IADD3 R133, PT, PT, R153, 0x500, RZ ;  /* 0x0000050099857810 */ /* 0x000fca0007ffe0ff */
[----:B------:R-:W-:-:S05]  /*13b00*/  IMAD.WIDE.U32 R132, R133, 0x10, R136 ;  /* 0x0000001085847825 */ /* 0x000fca00078e0088 */
[----:B------:R0:W-:Y:S01]  /*13b10*/  STG.E.128 desc[UR6][R132.64], R128 ;  /* 0x0000008084007986 */ /* 0x0001e2000c101d06 */
[----:B------:R-:W-:Y:S05]  /*13b20*/  @!P1 BRA `(.L_x_27226) ;  /* 0x0000000000309947 */ /* 0x000fea0003800000 */
[----:B0-----:R-:W0:Y:S01]  /*13b30*/  LDC.64 R132, c[0x0][0x3b0] ;  /* 0x0000ec00ff847b82 */ /* 0x001e220000000a00 */
        /* <DEDUP_REMOVED lines=11> */
.L_x_27226:
[----:B01----:R-:W0:Y:S01]  /*13bf0*/  @P1 LDC.64 R132, c[0x0][0x390] ;  /* 0x0000e400ff841b82 */ /* 0x003e220000000a00 */
[----:B------:R-:W-:Y:S01]  /*13c00*/  @P1 IADD3 R157, PT, PT, R152, 0x600, RZ ;  /* 0x00000600989d1810 */ /* 0x000fe20007ffe0ff */
[----:B------:R-:W-:-:S06]  /*13c10*/  @P0 VIADD R159, R153, 0x600 ;  /* 0x00000600999f0836 */ /* 0x000fcc0000000000 */
[----:B------:R-:W1:Y:S01]  /*13c20*/  @P0 LDC.64 R154, c[0x0][0x3a0] ;  /* 0x0000e800ff9a0b82 */ /* 0x000e620000000a00 */
[----:B0-----:R-:W-:-:S05]  /*13c30*/  @P1 IMAD.WIDE.U32 R132, R157, 0x10, R132 ;  /* 0x000000109d841825 */ /* 0x001fca00078e0084 */
[----:B-----5:R0:W5:Y:S01]  /*13c40*/  @P1 LDG.E.128 R16, desc[UR6][R132.64] ;  /* 0x0000000684101981 */ /* 0x020162000c1e1d00 */
[----:B-1----:R-:W-:-:S05]  /*13c50*/  @P0 IMAD.WIDE.U32 R154, R159, 0x10, R154 ;  /* 0x000000109f9a0825 */ /* 0x002fca00078e009a */
[----:B------:R0:W5:Y:S01]  /*13c60*/  @P0 LDG.E.128 R12, desc[UR6][R154.64] ;  /* 0x000000069a0c0981 */ /* 0x000162000c1e1d00 */
[----:B------:R-:W-:Y:S05]  /*13c70*/  @!P0 BRA `(.L_x_27227) ;  /* 0x0000001800248947 */ /* 0x000fea0003800000 */
[----:B------:R-:W-:Y:S01]  /*13c80*/  ISETP.GT.AND P2, PT, R0, RZ, PT ;  /* 0x000000ff0000720c */ /* 0x000fe20003f44270 */
[----:B0-----:R-:W-:Y:S01]  /*13c90*/  IMAD.MOV.U32 R154, RZ, RZ, R134 ;  /* 0x000000ffff9a7224 */ /* 0x001fe200078e0086 */
        /* <DEDUP_REMOVED lines=18> */
.L_x_27230:
        /* <DEDUP_REMOVED lines=12> */
.L_x_27231:
        /* <DEDUP_REMOVED lines=60> */
.L_x_27229:
        /* <DEDUP_REMOVED lines=9> */
.L_x_27228:
        /* <DEDUP_REMOVED lines=15> */
.L_x_27234:
        /* <DEDUP_REMOVED lines=12> */
.L_x_27235:
        /* <DEDUP_REMOVED lines=61> */
.L_x_27233:
        /* <DEDUP_REMOVED lines=9> */
.L_x_27232:
        /* <DEDUP_REMOVED lines=15> */
.L_x_27238:
        /* <DEDUP_REMOVED lines=12> */
.L_x_27239:
        /* <DEDUP_REMOVED lines=58> */
[----:B------:R-:W-:Y:S01]  /*14e30*/  LOP3.LUT R143, R143, R134, R159, 0x96, !PT ;  /* 0x000000868f8f7212 */ /* 0x000fe200078e969f */
[----:B------:R-:W-:Y:S01]  /*14e40*/  IMAD.MOV.U32 R134, RZ, RZ, R154 ;  /* 0x000000ffff867224 */ /* 0x000fe200078e009a */
[----:B------:R-:W-:-:S07]  /*14e50*/  MOV R154, R158 ;  /* 0x0000009e009a7202 */ /* 0x000fce0000000f00 */
.L_x_27237:
        /* <DEDUP_REMOVED lines=9> */
.L_x_27236:
        /* <DEDUP_REMOVED lines=15> */
.L_x_27242:
        /* <DEDUP_REMOVED lines=12> */
.L_x_27243:
        /* <DEDUP_REMOVED lines=61> */
.L_x_27241:
        /* <DEDUP_REMOVED lines=10> */
.L_x_27227:
        /* <DEDUP_REMOVED lines=19> */
.L_x_27246:
        /* <DEDUP_REMOVED lines=12> */
.L_x_27247:
        /* <DEDUP_REMOVED lines=58> */
[----:B------:R-:W-:Y:S02]  /*15aa0*/  HFMA2 R155, -RZ, RZ, 0, 0 ;  /* 0x00000000ff9b7431 */ /* 0x000fe400000001ff */
[----:B------:R-:W-:-:S07]  /*15ab0*/  IMAD.MOV.U32 R132, RZ, RZ, R134 ;  /* 0x000000ffff847224 */ /* 0x000fce00078e0086 */
.L_x_27245:
        /* <DEDUP_REMOVED lines=9> */
.L_x_27244:
        /* <DEDUP_REMOVED lines=15> */
.L_x_27250:
        /* <DEDUP_REMOVED lines=12> */
.L_x_27251:
        /* <DEDUP_REMOVED lines=50> */
[----:B------:R-:W-:Y:S02]  /*16020*/  HFMA2 R135, -RZ, RZ, 0, 0 ;  /* 0x00000000ff877431 */ /* 0x000fe400000001ff */
[----:B------:R-:W-:Y:S01]  /*16030*/  IMAD.WIDE.U32 R160, R160, -0x326172a9, RZ ;  /* 0xcd9e8d57a0a07825 */ /* 0x000fe200078e00ff */
[----:B------:R-:W-:Y:S02]  /*16040*/  LOP3.LUT R158, R133, R158, R143, 0x96, !PT ;  /* 0x0000009e859e7212 */ /* 0x000fe400078e968f */
        /* <DEDUP_REMOVED lines=8> */
.L_x_27249:
        /* <DEDUP_REMOVED lines=9> */
.L_x_27248:
        /* <DEDUP_REMOVED lines=15> */
.L_x_27254:
        /* <DEDUP_REMOVED lines=12> */
.L_x_27255:
        /* <DEDUP_REMOVED lines=58> */
[----:B------:R-:W-:Y:S02]  /*166b0*/  LOP3.LUT R143, R143, R134, R159, 0x96, !PT ;  /* 0x000000868f8f7212 */ /* 0x000fe400078e969f */
[----:B------:R-:W-:Y:S01]  /*166c0*/  MOV R134, R154 ;  /* 0x0000009a00867202 */ /* 0x000fe20000000f00 */
[----:B------:R-:W-:-:S07]  /*166d0*/  IMAD.MOV.U32 R154, RZ, RZ, R158 ;  /* 0x000000ffff9a7224 */ /* 0x000fce00078e009e */
.L_x_27253:
        /* <DEDUP_REMOVED lines=9> */
.L_x_27252:
        /* <DEDUP_REMOVED lines=15> */
.L_x_27257:
        /* <DEDUP_REMOVED lines=12> */
.L_x_27258:
[----:B------:R-:W-:Y:S01]  /*16920*/  LOP3.LUT R160, R145, R143, R3, 0x96, !PT ;  /* 0x0000008f91a07212 */ /* 0x000fe200078e9603 */
[----:B------:R-:W-:Y:S01]  /*16930*/  IMAD.WIDE.U32 R158, R141, -0x326172a9, RZ ;  /* 0xcd9e8d578d9e7825 */ /* 0x000fe200078e00ff */
[----:B------:R-:W-:-:S03]  /*16940*/  IADD3 R143, PT, PT, R3, -0x4498517b, RZ ;  /* 0xbb67ae85038f7810 */ /* 0x000fc60007ffe0ff */
        /* <DEDUP_REMOVED lines=49> */
[----:B------:R-:W-:-:S04]  /*16c60*/  IMAD.WIDE.U32 R160, R161, -0x326172a9, RZ ;  /* 0xcd9e8d57a1a07825 */ /* 0x000fc800078e00ff */
[----:B------:R-:W-:Y:S02]  /*16c70*/  VIADD R143, R2, 0x8ff34781 ;  /* 0x8ff34781028f7836 */ /* 0x000fe40000000000 */
[----:B------:R-:W-:Y:S01]  /*16c80*/  IMAD.WIDE.U32 R158, R135, -0x2daee0ad, RZ ;  /* 0xd2511f53879e7825 */ /* 0x000fe200078e00ff */
[----:B------:R-:W-:Y:S02]  /*16c90*/  MOV R135, R154 ;  /* 0x0000009a00877202 */ /* 0x000fe40000000f00 */
[----:B------:R-:W-:Y:S01]  /*16ca0*/  LOP3.LUT R142, R143, R142, R161, 0x96, !PT ;  /* 0x0000008e8f8e7212 */ /* 0x000fe200078e96a1 */
[----:B------:R-:W-:Y:S01]  /*16cb0*/  IMAD.MOV.U32 R144, RZ, RZ, R160 ;  /* 0x000000ffff907224 */ /* 0x000fe200078e00a0 */
[----:B------:R-:W-:Y:S01]  /*16cc0*/  IADD3 R143, PT, PT, R3, -0x695add53, RZ ;  /* 0x96a522ad038f7810 */ /* 0x000fe20007ffe0ff */
[----:B------:R-:W-:-:S03]  /*16cd0*/  IMAD.MOV.U32 R154, RZ, RZ, R158 ;  /* 0x000000ffff9a7224 */ /* 0x000fc600078e009e */
[----:B------:R-:W-:-:S07]  /*16ce0*/  LOP3.LUT R143, R143, R162, R159, 0x96, !PT ;  /* 0x000000a28f8f7212 */ /* 0x000fce00078e969f */
.L_x_27256:
        /* <DEDUP_REMOVED lines=9> */
.L_x_27240:
[----:B------:R-:W-:-:S05]  /*16d80*/  IADD3 R159, PT, PT, R153, 0x600, RZ ;  /* 0x00000600999f7810 */ /* 0x000fca0007ffe0ff */
[----:B------:R-:W-:-:S05]  /*16d90*/  IMAD.WIDE.U32 R158, R159, 0x10, R136 ;  /* 0x000000109f9e7825 */ /* 0x000fca00078e0088 */
[----:B------:R0:W-:Y:S01]  /*16da0*/  STG.E.128 desc[UR6][R158.64], R132 ;  /* 0x000000849e007986 */ /* 0x0001e2000c101d06 */
[----:B------:R-:W-:Y:S05]  /*16db0*/  @!P1 BRA `(.L_x_27259) ;  /* 0x0000000000309947 */ /* 0x000fea0003800000 */
[----:B------:R-:W-:Y:S01]  /*16dc0*/  IMAD.U32 R155, R148, 0x10000, RZ ;  /* 0x00010000949b7824 */ /* 0x000fe200078e00ff */
[----:B0-----:R-:W0:Y:S04]  /*16dd0*/  LDC.64 R158, c[0x0][0x3b0] ;  /* 0x0000ec00ff9e7b82 */ /* 0x001e280000000a00 */
[----:B------:R-:W-:Y:S02]  /*16de0*/  LOP3.LUT R160, R155, 0xff0000, RZ, 0xc0, !PT ;  /* 0x00ff00009ba07812 */ /* 0x000fe400078ec0ff */
[----:B------:R-:W-:-:S04]  /*16df0*/  LOP3.LUT R155, R149, 0xffff, RZ, 0xc0, !PT ;  /* 0x0000ffff959b7812 */ /* 0x000fc800078ec0ff */
[----:B------:R-:W-:Y:S02]  /*16e00*/  LEA R155, R155, R160, 0x18 ;  /* 0x000000a09b9b7211 */ /* 0x000fe400078ec0ff */
[----:B------:R-:W-:-:S05]  /*16e10*/  LOP3.LUT R160, R147, 0xff, RZ, 0xc0, !PT ;  /* 0x000000ff93a07812 */ /* 0x000fca00078ec0ff */
[----:B------:R-:W-:Y:S01]  /*16e20*/  IMAD R155, R160, 0x100, R155 ;  /* 0x00000100a09b7824 */ /* 0x000fe200078e029b */
[----:B------:R-:W-:-:S04]  /*16e30*/  LOP3.LUT R160, R146, 0xff, RZ, 0xc0, !PT ;  /* 0x000000ff92a07812 */ /* 0x000fc800078ec0ff */
[----:B------:R-:W-:Y:S01]  /*16e40*/  IADD3 R157, PT, PT, R155, R160, RZ ;  /* 0x000000a09b9d7210 */ /* 0x000fe20007ffe0ff */
[----:B------:R-:W-:-:S04]  /*16e50*/  VIADD R155, R152, 0x600 ;  /* 0x00000600989b7836 */ /* 0x000fc80000000000 */
[----:B0-----:R-:W-:-:S05]  /*16e60*/  IMAD.WIDE.U32 R158, R155, 0x4, R158 ;  /* 0x000000049b9e7825 */ /* 0x001fca00078e009e */
[----:B------:R1:W-:Y:S02]  /*16e70*/  STG.E desc[UR6][R158.64], R157 ;  /* 0x0000009d9e007986 */ /* 0x0003e4000c101906 */
.L_x_27259:
[----:B------:R-:W2:Y:S01]  /*16e80*/  @P1 LDC.64 R160, c[0x0][0x390] ;  /* 0x0000e400ffa01b82 */ /* 0x000ea20000000a00 */
[----:B-1----:R-:W-:-:S07]  /*16e90*/  IADD3 R157, PT, PT, R152, 0x700, RZ ;  /* 0x00000700989d7810 */ /* 0x002fce0007ffe0ff */
[----:B------:R-:W1:Y:S01]  /*16ea0*/  @P0 LDC.64 R162, c[0x0][0x3a0] ;  /* 0x0000e800ffa20b82 */ /* 0x000e620000000a00 */
[----:B0-----:R-:W-:Y:S02]  /*16eb0*/  VIADD R159, R153, 0x700 ;  /* 0x00000700999f7836 */ /* 0x001fe40000000000 */
[----:B--2---:R-:W-:-:S05]  /*16ec0*/  @P1 IMAD.WIDE.U32 R160, R157, 0x10, R160 ;  /* 0x000000109da01825 */ /* 0x004fca00078e00a0 */
[----:B-----5:R0:W5:Y:S01]  /*16ed0*/  @P1 LDG.E.128 R16, desc[UR6][R160.64] ;  /* 0x00000006a0101981 */ /* 0x020162000c1e1d00 */
[----:B-1----:R-:W-:-:S05]  /*16ee0*/  @P0 IMAD.WIDE.U32 R152, R159, 0x10, R162 ;  /* 0x000000109f980825 */ /* 0x002fca00078e00a2 */
[----:B------:R0:W5:Y:S01]  /*16ef0*/  @P0 LDG.E.128 R12, desc[UR6][R152.64] ;  /* 0x00000006980c0981 */ /* 0x000162000c1e1d00 */
[----:B------:R-:W-:Y:S05]  /*16f00*/  @!P0 BRA `(.L_x_27260) ;  /* 0x0000001800288947 */ /* 0x000fea0003800000 */
[----:B------:R-:W-:Y:S01]  /*16f10*/  ISETP.GT.AND P0, PT, R0, RZ, PT ;  /* 0x000000ff0000720c */ /* 0x000fe20003f04270 */
[----:B------:R-:W-:Y:S01]  /*16f20*/  IMAD.MOV.U32 R158, RZ, RZ, R154 ;  /* 0x000000ffff9e7224 */ /* 0x000fe200078e009a */
        /* <DEDUP_REMOVED lines=18> */
.L_x_27263:
        /* <DEDUP_REMOVED lines=12> */
.L_x_27264:
        /* <DEDUP_REMOVED lines=35> */
[----:B------:R-:W-:-:S04]  /*17340*/  IMAD.WIDE.U32 R142, R0, -0x2daee0ad, RZ ;  /* 0xd2511f53008e7825 */ /* 0x000fc800078e00ff */
[----:B------:R-:W-:Y:S01]  /*17350*/  HFMA2 R0, -RZ, RZ, 0, 0 ;  /* 0x00000000ff007431 */ /* 0x000fe200000001ff */
        /* <DEDUP_REMOVED lines=18> */
[----:B------:R-:W-:-:S03]  /*17480*/  IMAD.WIDE.U32 R152, R153, -0x2daee0ad, RZ ;  /* 0xd2511f5399987825 */ /* 0x000fc600078e00ff */
[----:B------:R-:W-:Y:S01]  /*17490*/  LOP3.LUT R142, R143, R142, R161, 0x96, !PT ;  /* 0x0000008e8f8e7212 */ /* 0x000fe200078e96a1 */
[----:B------:R-:W-:Y:S01]  /*174a0*/  IMAD.MOV.U32 R144, RZ, RZ, R160 ;  /* 0x000000ffff907224 */ /* 0x000fe200078e00a0 */
[----:B------:R-:W-:Y:S02]  /*174b0*/  IADD3 R143, PT, PT, R3, -0x695add53, RZ ;  /* 0x96a522ad038f7810 */ /* 0x000fe40007ffe0ff */
[----:B------:R-:W-:Y:S02]  /*174c0*/  MOV R158, R152 ;  /* 0x00000098009e7202 */ /* 0x000fe40000000f00 */
[----:B------:R-:W-:-:S07]  /*174d0*/  LOP3.LUT R143, R143, R162, R153, 0x96, !PT ;  /* 0x000000a28f8f7212 */ /* 0x000fce00078e9699 */
.L_x_27262:
[----:B------:R-:W-:Y:S01]  /*174e0*/  I2FP.F32.U32 R146, R146 ;  /* 0x0000009200927245 */ /* 0x000fe20000201000 */
[----:B------:R-:W-:-:S04]  /*174f0*/  IMAD.MOV.U32 R153, RZ, RZ, 0x2f800000 ;  /* 0x2f800000ff997424 */ /* 0x000fc800078e00ff */
[----:B------:R-:W-:-:S05]  /*17500*/  FFMA.FTZ R146, R146, R153, 1.1641532182693481445e-10 ;  /* 0x2f00000092927423 */ /* 0x000fca0000010099 */
[----:B------:R-:W-:Y:S01]  /*17510*/  FSETP.GTU.FTZ.AND P2, PT, R146, UR10, PT ;  /* 0x0000000a92007c0b */ /* 0x000fe2000bf5c000 */
[----:B------:R-:W-:-:S04]  /*17520*/  FMUL.FTZ R146, R16, UR13 ;  /* 0x0000000d10927c20 */ /* 0x000fc80008410000 */
[----:B------:R-:W-:-:S05]  /*17530*/  FMUL.FTZ R146, R146, UR12 ;  /* 0x0000000c92927c20 */ /* 0x000fca0008410000 */
[----:B------:R-:W-:Y:S02]  /*17540*/  FSEL R153, R146, RZ, !P2 ;  /* 0x000000ff92997208 */ /* 0x000fe40005000000 */
[----:B------:R-:W-:-:S03]  /*17550*/  SEL R146, RZ, 0x1, P2 ;  /* 0x00000001ff927807 */ /* 0x000fc60001000000 */
[----:B------:R-:W-:-:S07]  /*17560*/  FFMA.FTZ R152, R153, R20, R12 ;  /* 0x0000001499987223 */ /* 0x000fce000001000c */
.L_x_27261:
        /* <DEDUP_REMOVED lines=15> */
.L_x_27267:
        /* <DEDUP_REMOVED lines=12> */
.L_x_27268:
        /* <DEDUP_REMOVED lines=61> */
.L_x_27266:
        /* <DEDUP_REMOVED lines=9> */
.L_x_27265:
        /* <DEDUP_REMOVED lines=15> */
.L_x_27271:
        /* <DEDUP_REMOVED lines=12> */
.L_x_27272:
        /* <DEDUP_REMOVED lines=27> */
[----:B------:R-:W-:Y:S01]  /*17ee0*/  HFMA2 R0, -RZ, RZ, 0, 0 ;  /* 0x00000000ff007431 */ /* 0x000fe200000001ff */
        /* <DEDUP_REMOVED lines=33> */
.L_x_27270:
        /* <DEDUP_REMOVED lines=9> */
.L_x_27269:
        /* <DEDUP_REMOVED lines=15> */
.L_x_27275:
        /* <DEDUP_REMOVED lines=12> */
.L_x_27276:
        /* <DEDUP_REMOVED lines=61> */
.L_x_27274:
        /* <DEDUP_REMOVED lines=10> */
.L_x_27260:
        /* <DEDUP_REMOVED lines=19> */
.L_x_27279:
        /* <DEDUP_REMOVED lines=12> */
.L_x_27280:
        /* <DEDUP_REMOVED lines=61> */
.L_x_27278:
        /* <DEDUP_REMOVED lines=8> */
[----:B------:R-:W-:-:S07]  /*18df0*/  FMUL.FTZ R152, R153, R20 ;  /* 0x0000001499987220 */ /* 0x000fce0000410000 */
.L_x_27277:
        /* <DEDUP_REMOVED lines=15> */
.L_x_27283:
        /* <DEDUP_REMOVED lines=12> */
.L_x_27284:
        /* <DEDUP_REMOVED lines=61> */
.L_x_27282:
        /* <DEDUP_REMOVED lines=9> */
.L_x_27281:
        /* <DEDUP_REMOVED lines=15> */
.L_x_27287:
        /* <DEDUP_REMOVED lines=12> */
.L_x_27288:
        /* <DEDUP_REMOVED lines=61> */
.L_x_27286:
        /* <DEDUP_REMOVED lines=9> */
.L_x_27285:
        /* <DEDUP_REMOVED lines=15> */
.L_x_27290:
        /* <DEDUP_REMOVED lines=12> */
.L_x_27291:
        /* <DEDUP_REMOVED lines=61> */
.L_x_27289:
        /* <DEDUP_REMOVED lines=9> */
.L_x_27273:
[----:B------:R-:W-:-:S05]  /*1a030*/  IMAD.WIDE.U32 R136, R159, 0x10, R136 ;  /* 0x000000109f887825 */ /* 0x000fca00078e0088 */
[----:B------:R0:W-:Y:S01]  /*1a040*/  STG.E.128 desc[UR6][R136.64], R152 ;  /* 0x0000009888007986 */ /* 0x0001e2000c101d06 */
[----:B------:R-:W-:Y:S05]  /*1a050*/  @!P1 BRA `(.L_x_27292) ;  /* 0x00000000002c9947 */ /* 0x000fea0003800000 */
[----:B0-----:R-:W0:Y:S01]  /*1a060*/  LDC.64 R136, c[0x0][0x3b0] ;  /* 0x0000ec00ff887b82 */ /* 0x001e220000000a00 */
        /* <DEDUP_REMOVED lines=10> */
.L_x_27292:
[----:B------:R-:W-:Y:S01]  /*1a110*/  FADD.FTZ R0, RZ, R8 ;  /* 0x00000008ff007221 */ /* 0x000fe20000010000 */
[----:B------:R-:W-:Y:S01]  /*1a120*/  LOP3.LUT P0, RZ, R150, 0x1f, RZ, 0xc0, !PT ;  /* 0x0000001f96ff7812 */ /* 0x000fe2000780c0ff */
[----:B------:R-:W-:Y:S02]  /*1a130*/  BSSY.RECONVERGENT B0, `(.L_x_27293) ;  /* 0x000007f000007945 */ /* 0x000fe40003800200 */
[----:B01----:R-:W-:-:S04]  /*1a140*/  FADD.FTZ R137, R0, R9 ;  /* 0x0000000900897221 */ /* 0x003fc80000010000 */
        /* <DEDUP_REMOVED lines=42> */
[----:B------:R-:W-:-:S03]  /*1a3f0*/  ISETP.GT.U32.AND P1, PT, R161, 0x7, PT ;  /* 0x00000007a100780c */ /* 0x000fc60003f24070 */
        /* <DEDUP_REMOVED lines=82> */
.L_x_27294:
[----:B------:R-:W-:Y:S05]  /*1a920*/  BSYNC.RECONVERGENT B0 ;  /* 0x0000000000007941 */ /* 0x000fea0003800200 */
.L_x_27293:
[----:B------:R-:W-:Y:S01]  /*1a930*/  BAR.SYNC.DEFER_BLOCKING 0x0 ;  /* 0x0000000000007b1d */ /* 0x000fe20000010000 */
[----:B0-----:R-:W-:Y:S02]  /*1a940*/  MOV R0, RZ ;  /* 0x000000ff00007202 */ /* 0x001fe40000000f00 */
[----:B------:R-:W-:-:S03]  /*1a950*/  CS2R R136, SRZ ;  /* 0x0000000000887805 */ /* 0x000fc6000001ff00 */
[----:B------:R-:W-:Y:S04]  /*1a960*/  BSSY.RECONVERGENT B0, `(.L_x_27295) ;  /* 0x000000a000007945 */ /* 0x000fe80003800200 */
        /* <DEDUP_REMOVED lines=9> */
.L_x_27296:
[----:B------:R-:W-:Y:S05]  /*1aa00*/  BSYNC.RECONVERGENT B0 ;  /* 0x0000000000007941 */ /* 0x000fea0003800200 */
.L_x_27295:
[----:B0-----:R-:W0:Y:S01]  /*1aa10*/  SHFL.DOWN PT, R159, R136, 0x4, 0x1f ;  /* 0x08801f00889f7f89 */ /* 0x001e2200000e0000 */
[----:B------:R-:W-:Y:S02]  /*1aa20*/  I2FP.F32.U32 R163, R0 ;  /* 0x0000000000a37245 */ /* 0x000fe40000201000 */
[----:B------:R-:W-:Y:S01]  /*1aa30*/  ISETP.NE.AND P0, PT, R150, RZ, PT ;  /* 0x000000ff9600720c */ /* 0x000fe20003f05270 */
[----:B------:R-:W1:Y:S01]  /*1aa40*/  SHFL.DOWN PT, R157, R0, 0x4, 0x1f ;  /* 0x08801f00009d7f89 */ /* 0x000e6200000e0000 */
[----:B------:R-:W-:Y:S01]  /*1aa50*/  ISETP.NE.AND P1, PT, RZ, UR11, PT ;  /* 0x0000000bff007c0c */ /* 0x000fe2000bf25270 */
[----:B0-----:R-:W-:-:S04]  /*1aa60*/  FADD.FTZ R161, -R159, R136 ;  /* 0x000000889fa17221 */ /* 0x001fc80000010100 */
[----:B------:R-:W-:Y:S01]  /*1aa70*/  FMUL.FTZ R162, R161, R161 ;  /* 0x000000a1a1a27220 */ /* 0x000fe20000410000 */
[----:B-1----:R-:W-:Y:S01]  /*1aa80*/  IMAD.IADD R161, R157, 0x1, R0 ;  /* 0x000000019da17824 */ /* 0x002fe200078e0200 */
[----:B------:R-:W-:Y:S02]  /*1aa90*/  I2FP.F32.S32 R157, R157 ;  /* 0x0000009d009d7245 */ /* 0x000fe40000201400 */
[----:B------:R-:W-:Y:S02]  /*1aaa0*/  FMUL.FTZ R162, R162, R163 ;  /* 0x000000a3a2a27220 */ /* 0x000fe40000410000 */
[----:B------:R-:W-:Y:S01]  /*1aab0*/  I2FP.F32.S32 R0, R161 ;  /* 0x000000a100007245 */ /* 0x000fe20000201400 */
[-C--:B------:R-:W-:Y:S01]  /*1aac0*/  FMUL.FTZ R164, R159, R157.reuse ;  /* 0x0000009d9fa47220 */ /* 0x080fe20000410000 */
[----:B------:R-:W-:-:S03]  /*1aad0*/  FMUL.FTZ R162, R162, R157 ;  /* 0x0000009da2a27220 */ /* 0x000fc60000410000 */
[----:B------:R-:W-:Y:S02]  /*1aae0*/  FFMA.FTZ R163, R163, R136, R164 ;  /* 0x00000088a3a37223 */ /* 0x000fe400000100a4 */
[----:B------:R-:W0:Y:S02]  /*1aaf0*/  SHFL.DOWN PT, R136, R137, 0x4, 0x1f ;  /* 0x08801f0089887f89 */ /* 0x000e2400000e0000 */
[----:B0-----:R-:W-:Y:S02]  /*1ab00*/  FADD.FTZ R157, R136, R137 ;  /* 0x00000089889d7221 */ /* 0x001fe40000010000 */
        /* <DEDUP_REMOVED lines=9> */
[----:B------:R-:W-:-:S04]  /*1aba0*/  FMUL.FTZ R165, R0, R165 ;  /* 0x000000a500a57220 */ /* 0x000fc80000410000 */
[-C--:B------:R-:W-:Y:S01]  /*1abb0*/  FMUL.FTZ R137, R162, R136.reuse ;  /* 0x00000088a2897220 */ /* 0x080fe20000410000 */
[----:B------:R-:W-:-:S03]  /*1abc0*/  FMUL.FTZ R165, R165, R136 ;  /* 0x00000088a5a57220 */ /* 0x000fc60000410000 */
        /* <DEDUP_REMOVED lines=11> */
[----:B------:R-:W-:Y:S01]  /*1ac80*/  IMAD.IADD R137, R159, 0x1, R136 ;  /* 0x000000019f897824 */ /* 0x000fe200078e0288 */
[----:B------:R-:W-:Y:S02]  /*1ac90*/  I2FP.F32.S32 R136, R136 ;  /* 0x0000008800887245 */ /* 0x000fe40000201400 */
[----:B------:R-:W-:-:S03]  /*1aca0*/  FMUL.FTZ R161, R0, R161 ;  /* 0x000000a100a17220 */ /* 0x000fc60000410000 */
[-C--:B------:R-:W-:Y:S01]  /*1acb0*/  FMUL.FTZ R157, R162, R136.reuse ;  /* 0x00000088a29d7220 */ /* 0x080fe20000410000 */
[----:B------:R-:W-:Y:S01]  /*1acc0*/  FMUL.FTZ R161, R161, R136 ;  /* 0x00000088a1a17220 */ /* 0x000fe20000410000 */
[----:B------:R-:W0:Y:S02]  /*1acd0*/  LDC R162, c[0x0][0x448] ;  /* 0x00011200ffa27b82 */ /* 0x000e240000000800 */
[----:B------:R-:W-:Y:S01]  /*1ace0*/  FFMA.FTZ R136, R0, R167, R157 ;  /* 0x000000a700887223 */ /* 0x000fe2000001009d */
[----:B------:R-:W-:Y:S01]  /*1acf0*/  I2FP.F32.S32 R157, R137 ;  /* 0x00000089009d7245 */ /* 0x000fe20000201400 */
[----:B------:R-:W1:Y:S05]  /*1ad00*/  SHFL.DOWN PT, R0, R165, 0x1, 0x1f ;  /* 0x08201f00a5007f89 */ /* 0x000e6a00000e0000 */
[----:B------:R-:W2:Y:S02]  /*1ad10*/  MUFU.RCP R157, R157 ;  /* 0x0000009d009d7308 */ /* 0x000ea40000001000 */
[----:B--2---:R-:W-:Y:S01]  /*1ad20*/  FMUL.FTZ R159, R157, R136 ;  /* 0x000000889d9f7220 */ /* 0x004fe20000410000 */
[----:B-1----:R-:W-:Y:S01]  /*1ad30*/  FADD.FTZ R0, R165, R0 ;  /* 0x00000000a5007221 */ /* 0x002fe20000010000 */
[----:B------:R-:W1:Y:S03]  /*1ad40*/  @!P0 LDC.64 R136, c[0x0][0x3c0] ;  /* 0x0000f000ff888b82 */ /* 0x000e660000000a00 */
[----:B------:R-:W-:Y:S01]  /*1ad50*/  FFMA.FTZ R0, R157, R161, R0 ;  /* 0x000000a19d007223 */ /* 0x000fe20000010000 */
[----:B------:R-:W2:Y:S04]  /*1ad60*/  SHFL.IDX PT, R159, R159, RZ, 0x1f ;  /* 0x00001fff9f9f7589 */ /* 0x000ea800000e0000 */
[----:B------:R-:W0:Y:S01]  /*1ad70*/  SHFL.IDX PT, R163, R0, RZ, 0x1f ;  /* 0x00001fff00a37589 */ /* 0x000e2200000e0000 */
[----:B-1----:R-:W-:-:S04]  /*1ad80*/  @!P0 IMAD.WIDE R136, R140, 0x4, R136 ;  /* 0x000000048c888825 */ /* 0x002fc800078e0288 */
[----:B--2---:R-:W-:Y:S01]  /*1ad90*/  FMUL.FTZ R161, R159, R159 ;  /* 0x0000009f9fa17220 */ /* 0x004fe20000410000 */
[----:B------:R1:W-:Y:S01]  /*1ada0*/  @!P0 STG.E desc[UR6][R136.64], R159 ;  /* 0x0000009f88008986 */ /* 0x0003e2000c101906 */
[----:B0-----:R-:W-:-:S03]  /*1adb0*/  FFMA.FTZ R157, R163, UR14, R162 ;  /* 0x0000000ea39d7c23 */ /* 0x001fc600080100a2 */
[----:B------:R-:W-:Y:S01]  /*1adc0*/  FSEL R164, R161, RZ, P1 ;  /* 0x000000ffa1a47208 */ /* 0x000fe20000800000 */
[----:B------:R-:W0:Y:S04]  /*1add0*/  @!P0 LDC.64 R162, c[0x0][0x3c8] ;  /* 0x0000f200ffa28b82 */ /* 0x000e280000000a00 */
[----:B------:R-:W-:-:S04]  /*1ade0*/  FADD.FTZ R157, R157, R164 ;  /* 0x000000a49d9d7221 */ /* 0x000fc80000010000 */
[----:B------:R-:W2:Y:S01]  /*1adf0*/  MUFU.RSQ R161, R157 ;  /* 0x0000009d00a17308 */ /* 0x000ea20000001400 */
[----:B0-----:R-:W-:-:S05]  /*1ae00*/  @!P0 IMAD.WIDE R162, R140, 0x4, R162 ;  /* 0x000000048ca28825 */ /* 0x001fca00078e02a2 */
[----:B--2---:R1:W-:Y:S01]  /*1ae10*/  @!P0 STG.E desc[UR6][R162.64], R161 ;  /* 0x000000a1a2008986 */ /* 0x0043e2000c101906 */
[----:B------:R-:W-:-:S13]  /*1ae20*/  ISETP.GE.AND P0, PT, R156, 0x1, PT ;  /* 0x000000019c00780c */ /* 0x000fda0003f06270 */
[----:B-1----:R-:W-:Y:S05]  /*1ae30*/  @!P0 BRA `(.L_x_27297) ;  /* 0x0000000400f88947 */ /* 0x002fea0003800000 */
        /* <DEDUP_REMOVED lines=13> */
[----:B------:R-:W-:Y:S01]  /*1af10*/  FMUL.FTZ R11, R161, R10 ;  /* 0x0000000aa10b7220 */ /* 0x000fe20000410000 */
[C---:B------:R-:W-:Y:S01]  /*1af20*/  FADD.FTZ R10, -R0.reuse, R5 ;  /* 0x00000005000a7221 */ /* 0x040fe20000010100 */
[----:B------:R-:W-:Y:S01]  /*1af30*/  LEA.HI.SX32 R151, R151, R150, 0x1e ;  /* 0x0000009697977211 */ /* 0x000fe200078ff2ff */
[C---:B------:R-:W-:Y:S01]  /*1af40*/  FADD.FTZ R150, -R0.reuse, R9 ;  /* 0x0000000900967221 */ /* 0x040fe20000010100 */
[----:B------:R-:W-:Y:S01]  /*1af50*/  FFMA.FTZ R166, R11, R114, R82 ;  /* 0x000000720ba67223 */ /* 0x000fe20000010052 */
[----:B------:R-:W-:Y:S01]  /*1af60*/  FADD.FTZ R11, -R0, R7 ;  /* 0x00000007000b7221 */ /* 0x000fe20000010100 */
[C---:B------:R-:W-:Y:S01]  /*1af70*/  FMUL.FTZ R5, R161.reuse, R4 ;  /* 0x00000004a1057220 */ /* 0x040fe20000410000 */
[C---:B------:R-:W-:Y:S01]  /*1af80*/  FMUL.FTZ R9, R161.reuse, R8 ;  /* 0x00000008a1097220 */ /* 0x040fe20000410000 */
[C---:B------:R-:W-:Y:S01]  /*1af90*/  FMUL.FTZ R150, R161.reuse, R150 ;  /* 0x00000096a1967220 */ /* 0x040fe20000410000 */
[C---:B------:R-:W-:Y:S01]  /*1afa0*/  FMUL.FTZ R156, R161.reuse, R156 ;  /* 0x0000009ca19c7220 */ /* 0x040fe20000410000 */
[----:B------:R-:W-:Y:S01]  /*1afb0*/  FMUL.FTZ R4, R161, R11 ;  /* 0x0000000ba1047220 */ /* 0x000fe20000410000 */
[----:B------:R-:W-:Y:S01]  /*1afc0*/  FFMA.FTZ R168, R5, R108, R76 ;  /* 0x0000006c05a87223 */ /* 0x000fe2000001004c */
[C---:B------:R-:W-:Y:S01]  /*1afd0*/  FMUL.FTZ R10, R161.reuse, R10 ;  /* 0x0000000aa10a7220 */ /* 0x040fe20000410000 */
[----:B------:R-:W-:Y:S01]  /*1afe0*/  FMUL.FTZ R7, R161, R6 ;  /* 0x00000006a1077220 */ /* 0x000fe20000410000 */
[----:B------:R-:W-:-:S02]  /*1aff0*/  VIADD R5, R151, 0x100 ;  /* 0x0000010097057836 */ /* 0x000fc40000000000 */
[----:B------:R-:W-:Y:S01]  /*1b000*/  FFMA.FTZ R164, R9, R112, R80 ;  /* 0x0000007009a47223 */ /* 0x000fe20000010050 */
[----:B------:R-:W-:Y:S01]  /*1b010*/  FFMA.FTZ R165, R150, R113, R81 ;  /* 0x0000007196a57223 */ /* 0x000fe20000010051 */
[----:B------:R-:W-:Y:S01]  /*1b020*/  FFMA.FTZ R167, R156, R115, R83 ;  /* 0x000000739ca77223 */ /* 0x000fe20000010053 */
[----:B0-----:R-:W-:-:S04]  /*1b030*/  IMAD.WIDE.U32 R8, R151, 0x10, R136 ;  /* 0x0000001097087825 */ /* 0x001fc800078e0088 */
[----:B------:R-:W-:Y:S01]  /*1b040*/  FFMA.FTZ R171, R4, R111, R79 ;  /* 0x0000006f04ab7223 */ /* 0x000fe2000001004f */
[----:B------:R-:W-:Y:S01]  /*1b050*/  FFMA.FTZ R169, R10, R109, R77 ;  /* 0x0000006d0aa97223 */ /* 0x000fe2000001004d */
[----:B------:R-:W-:Y:S01]  /*1b060*/  FFMA.FTZ R170, R7, R110, R78 ;  /* 0x0000006e07aa7223 */ /* 0x000fe2000001004e */
[----:B------:R-:W-:Y:S01]  /*1b070*/  IMAD.WIDE.U32 R4, R5, 0x10, R136 ;  /* 0x0000001005047825 */ /* 0x000fe200078e0088 */
[----:B------:R0:W-:Y:S03]  /*1b080*/  STG.E.128 desc[UR6][R8.64], R164 ;  /* 0x000000a408007986 */ /* 0x0001e6000c101d06 */
[C---:B------:R-:W-:Y:S01]  /*1b090*/  FADD.FTZ R7, -R0.reuse, R117 ;  /* 0x0000007500077221 */ /* 0x040fe20000010100 */
[C---:B------:R-:W-:Y:S01]  /*1b0a0*/  FADD.FTZ R6, -R0.reuse, R116 ;  /* 0x0000007400067221 */ /* 0x040fe20000010100 */
[C---:B------:R-:W-:Y:S01]  /*1b0b0*/  FADD.FTZ R10, -R0.reuse, R120 ;  /* 0x00000078000a7221 */ /* 0x040fe20000010100 */
[----:B------:R1:W-:Y:S01]  /*1b0c0*/  STG.E.128 desc[UR6][R4.64], R168 ;  /* 0x000000a804007986 */ /* 0x0003e2000c101d06 */
        /* <DEDUP_REMOVED lines=17> */
[C---:B-1----:R-:W-:Y:S01]  /*1b1e0*/  FADD.FTZ R4, -R0.reuse, R126 ;  /* 0x0000007e00047221 */ /* 0x042fe20000010100 */
[----:B------:R-:W-:Y:S01]  /*1b1f0*/  FADD.FTZ R159, -R0, R155 ;  /* 0x0000009b009f7221 */ /* 0x000fe20000010100 */
        /* <DEDUP_REMOVED lines=8> */
[----:B------:R-:W-:Y:S01]  /*1b280*/  FMUL.FTZ R11, R161, R116 ;  /* 0x00000074a10b7220 */ /* 0x000fe20000410000 */
[----:B------:R-:W-:Y:S01]  /*1b290*/  FFMA.FTZ R6, R7, R106, R74 ;  /* 0x0000006a07067223 */ /* 0x000fe2000001004a */
[C---:B------:R-:W-:Y:S01]  /*1b2a0*/  FMUL.FTZ R125, R161.reuse, R119 ;  /* 0x00000077a17d7220 */ /* 0x040fe20000410000 */
[----:B------:R-:W-:Y:S01]  /*1b2b0*/  FFMA.FTZ R7, R8, R107, R75 ;  /* 0x0000006b08077223 */ /* 0x000fe2000001004b */
[----:B------:R-:W-:Y:S01]  /*1b2c0*/  FMUL.FTZ R127, R161, R4 ;  /* 0x00000004a17f7220 */ /* 0x000fe20000410000 */
[----:B------:R-:W-:-:S02]  /*1b2d0*/  VIADD R119, R151, 0x300 ;  /* 0x0000030097777836 */ /* 0x000fc40000000000 */
[----:B------:R-:W-:Y:S01]  /*1b2e0*/  FFMA.FTZ R8, R9, R100, R68 ;  /* 0x0000006409087223 */ /* 0x000fe20000010044 */
[----:B------:R-:W-:Y:S01]  /*1b2f0*/  FFMA.FTZ R4, R5, R104, R72 ;  /* 0x0000006805047223 */ /* 0x000fe20000010048 */
[----:B------:R-:W-:Y:S01]  /*1b300*/  FFMA.FTZ R9, R10, R101, R69 ;  /* 0x000000650a097223 */ /* 0x000fe20000010045 */
[----:B------:R-:W-:Y:S01]  /*1b310*/  FMUL.FTZ R126, R161, R121 ;  /* 0x00000079a17e7220 */ /* 0x000fe20000410000 */
[----:B------:R-:W-:Y:S01]  /*1b320*/  FFMA.FTZ R5, R0, R105, R73 ;  /* 0x0000006900057223 */ /* 0x000fe20000010049 */
[----:B------:R-:W-:-:S04]  /*1b330*/  IMAD.WIDE.U32 R116, R117, 0x10, R136 ;  /* 0x0000001075747825 */ /* 0x000fc800078e0088 */
[----:B------:R-:W-:Y:S01]  /*1b340*/  FFMA.FTZ R10, R11, R102, R70 ;  /* 0x000000660b0a7223 */ /* 0x000fe20000010046 */
[----:B------:R-:W-:Y:S01]  /*1b350*/  FMUL.FTZ R131, R161, R130 ;  /* 0x00000082a1837220 */ /* 0x000fe20000410000 */
[----:B------:R-:W-:Y:S01]  /*1b360*/  FFMA.FTZ R11, R118, R103, R71 ;  /* 0x00000067760b7223 */ /* 0x000fe20000010047 */
[----:B------:R-:W-:Y:S01]  /*1b370*/  IADD3 R121, PT, PT, R151, 0x400, RZ ;  /* 0x0000040097797810 */ /* 0x000fe20007ffe0ff */
[C---:B------:R-:W-:Y:S01]  /*1b380*/  FMUL.FTZ R124, R161.reuse, R120 ;  /* 0x00000078a17c7220 */ /* 0x040fe20000410000 */
[C---:B------:R-:W-:Y:S01]  /*1b390*/  FMUL.FTZ R128, R161.reuse, R123 ;  /* 0x0000007ba1807220 */ /* 0x040fe20000410000 */
[----:B------:R-:W-:Y:S01]  /*1b3a0*/  FMUL.FTZ R130, R161, R133 ;  /* 0x00000085a1827220 */ /* 0x000fe20000410000 */
[----:B------:R-:W-:-:S04]  /*1b3b0*/  IMAD.WIDE.U32 R118, R119, 0x10, R136 ;  /* 0x0000001077767825 */ /* 0x000fc800078e0088 */
[C---:B------:R-:W-:Y:S01]  /*1b3c0*/  FMUL.FTZ R129, R161.reuse, R122 ;  /* 0x0000007aa1817220 */ /* 0x040fe20000410000 */
[----:B------:R-:W-:Y:S01]  /*1b3d0*/  FMUL.FTZ R150, R161, R150 ;  /* 0x00000096a1967220 */ /* 0x000fe20000410000 */
[C---:B------:R-:W-:Y:S01]  /*1b3e0*/  IADD3 R133, PT, PT, R151.reuse, 0x600, RZ ;  /* 0x0000060097857810 */ /* 0x040fe20007ffe0ff */
[----:B------:R-:W-:Y:S02]  /*1b3f0*/  VIADD R123, R151, 0x500 ;  /* 0x00000500977b7836 */ /* 0x000fe40000000000 */
[C---:B------:R-:W-:Y:S01]  /*1b400*/  FMUL.FTZ R135, R161.reuse, R132 ;  /* 0x00000084a1877220 */ /* 0x040fe20000410000 */
[C---:B------:R-:W-:Y:S01]  /*1b410*/  FMUL.FTZ R153, R161.reuse, R134 ;  /* 0x00000086a1997220 */ /* 0x040fe20000410000 */
[C---:B------:R-:W-:Y:S01]  /*1b420*/  FMUL.FTZ R156, R161.reuse, R156 ;  /* 0x0000009ca19c7220 */ /* 0x040fe20000410000 */
[C---:B------:R-:W-:Y:S01]  /*1b430*/  FMUL.FTZ R0, R161.reuse, R157 ;  /* 0x0000009da1007220 */ /* 0x040fe20000410000 */
[C---:B------:R-:W-:Y:S01]  /*1b440*/  FMUL.FTZ R155, R161.reuse, R152 ;  /* 0x00000098a19b7220 */ /* 0x040fe20000410000 */
[C---:B------:R-:W-:Y:S01]  /*1b450*/  FMUL.FTZ R157, R161.reuse, R154 ;  /* 0x0000009aa19d7220 */ /* 0x040fe20000410000 */
[----:B------:R-:W-:Y:S01]  /*1b460*/  FMUL.FTZ R132, R161, R159 ;  /* 0x0000009fa1847220 */ /* 0x000fe20000410000 */
[----:B------:R0:W-:Y:S01]  /*1b470*/  STG.E.128 desc[UR6][R116.64], R4 ;  /* 0x0000000474007986 */ /* 0x0001e2000c101d06 */
[----:B------:R-:W-:-:S03]  /*1b480*/  VIADD R151, R151, 0x700 ;  /* 0x0000070097977836 */ /* 0x000fc60000000000 */
[----:B------:R1:W-:Y:S01]  /*1b490*/  STG.E.128 desc[UR6][R118.64], R8 ;  /* 0x0000000876007986 */ /* 0x0003e2000c101d06 */
[----:B0-----:R-:W-:-:S04]  /*1b4a0*/  IMAD.WIDE.U32 R116, R121, 0x10, R136 ;  /* 0x0000001079747825 */ /* 0x001fc800078e0088 */
        /* <DEDUP_REMOVED lines=19> */
[----:B------:R0:W-:Y:S04]  /*1b5e0*/  STG.E.128 desc[UR6][R116.64], R4 ;  /* 0x0000000474007986 */ /* 0x0001e8000c101d06 */
[----:B------:R0:W-:Y:S04]  /*1b5f0*/  STG.E.128 desc[UR6][R120.64], R124 ;  /* 0x0000007c78007986 */ /* 0x0001e8000c101d06 */
[----:B------:R0:W-:Y:S04]  /*1b600*/  STG.E.128 desc[UR6][R122.64], R8 ;  /* 0x000000087a007986 */ /* 0x0001e8000c101d06 */
[----:B------:R0:W-:Y:S02]  /*1b610*/  STG.E.128 desc[UR6][R136.64], R128 ;  /* 0x0000008088007986 */ /* 0x0001e4000c101d06 */
.L_x_27297:
[----:B0-----:R-:W0:Y:S01]  /*1b620*/  LDC.64 R4, c[0x0][0x380] ;  /* 0x0000e000ff047b82 */ /* 0x001e220000000a00 */
[----:B------:R-:W-:Y:S01]  /*1b630*/  UPLOP3.LUT UP0, UPT, UPT, UPT, UP0, 0x40, 0x4 ;  /* 0x000000000004789c */ /* 0x000fe20003f0e800 */
[----:B0-----:R-:W-:-:S04]  /*1b640*/  IADD3 R140, PT, PT, R140, R4, RZ ;  /* 0x000000048c8c7210 */ /* 0x001fc80007ffe0ff */
[----:B------:R-:W-:-:S13]  /*1b650*/  ISETP.GE.AND P0, PT, R140, R5, PT ;  /* 0x000000058c00720c */ /* 0x000fda0003f06270 */
[----:B------:R-:W-:Y:S05]  /*1b660*/  @!P0 BRA `(.L_x_27298) ;  /* 0xfffffe5400408947 */ /* 0x000fea000383ffff */
[----:B------:R-:W-:Y:S05]  /*1b670*/  EXIT ;  /* 0x000000000000794d */ /* 0x000fea0003800000 */
.L_x_27299:
        /* <DEDUP_REMOVED lines=16> */
.L_x_27619:


//--------------------- .nv.global.init           --------------------------
	.section	.nv.global.init,"aw",@progbits
	.align	4
.nv.global.init:
	.type		mrg32k3aM1SubSeq,@object
	.size		mrg32k3aM1SubSeq,(mrg32k3aM2SubSeq - mrg32k3aM1SubSeq)
mrg32k3aM1SubSeq:
        /*0000*/ 	.byte	0x0b, 0xcc, 0xee, 0x04, 0x73, 0x29, 0x8b, 0x6f, 0xf6, 0x53, 0x03, 0xf6, 0x23, 0xf6, 0xea, 0xda
        /* <DEDUP_REMOVED lines=125> */
	.type		mrg32k3aM2SubSeq,@object
	.size		mrg32k3aM2SubSeq,(mrg32k3aM1 - mrg32k3aM2SubSeq)
mrg32k3aM2SubSeq:
        /* <DEDUP_REMOVED lines=126> */
	.type		mrg32k3aM1,@object
	.size		mrg32k3aM1,(mrg32k3aM1Seq - mrg32k3aM1)
mrg32k3aM1:
        /* <DEDUP_REMOVED lines=144> */
	.type		mrg32k3aM1Seq,@object
	.size		mrg32k3aM1Seq,(mrg32k3aM2 - mrg32k3aM1Seq)
mrg32k3aM1Seq:
        /* <DEDUP_REMOVED lines=144> */
	.type		mrg32k3aM2,@object
	.size		mrg32k3aM2,(mrg32k3aM2Seq - mrg32k3aM2)
mrg32k3aM2:
        /* <DEDUP_REMOVED lines=144> */
	.type		mrg32k3aM2Seq,@object
	.size		mrg32k3aM2Seq,(precalc_xorwow_matrix - mrg32k3aM2Seq)
mrg32k3aM2Seq:
        /* <DEDUP_REMOVED lines=144> */
	.type		precalc_xorwow_matrix,@object
	.size		precalc_xorwow_matrix,(precalc_xorwow_offset_matrix - precalc_xorwow_matrix)
precalc_xorwow_matrix:
        /* <DEDUP_REMOVED lines=6400> */
	.type		precalc_xorwow_offset_matrix,@object
	.size		precalc_xorwow_offset_matrix,(.L_1 - precalc_xorwow_offset_matrix)
precalc_xorwow_offset_matrix:
        /* <DEDUP_REMOVED lines=6400> */
.L_1:


//--------------------- .nv.shared._ZN10layer_norm13ln_fwd_kernelINS_13Kernel_traitsI13__nv_bfloat16S2_S2_S2_fjLj8192ELj1ELj1ELj8ELj16ENS_18Kernel_traits_baseILj8192ES2_S2_S2_S2_fjLj256EEEEELb0ELb0ELb0ELb0EEEvNS_9FwdParamsE --------------------------
	.section	.nv.shared._ZN10layer_norm13ln_fwd_kernelINS_13Kernel_traitsI13__nv_bfloat16S2_S2_S2_fjLj8192ELj1ELj1ELj8ELj16ENS_18Kernel_traits_baseILj8192ES2_S2_S2_S2_fjLj256EEEEELb0ELb0ELb0ELb0EEEvNS_9FwdParamsE,"aw",@nobits
	.sectionflags	@""
	.align	16
	.zero		1024


//--------------------- .nv.shared.reserved.0     --------------------------
	.section	.nv.shared.reserved.0,"aw",@nobits
	.weak		__nv_reservedSMEM_offset_0_alias
	.size		__nv_reservedSMEM_offset_0_alias, 0, 64
	.other		__nv_reservedSMEM_offset_0_alias,@"STO_CUDA_RESERVED_SHARED STV_DEFAULT"
__nv_reservedSMEM_offset_0_alias:
	.zero		0
	.zero		64


//--------------------- .nv.shared._ZN10layer_norm13ln_fwd_kernelINS_13Kernel_traitsI13__nv_bfloat16S2_S2_S2_fjLj8192ELj1ELj1ELj8ELj16ENS_18Kernel_traits_baseILj8192ES2_S2_S2_S2_fjLj256EEEEELb0ELb0ELb0ELb1EEEvNS_9FwdParamsE --------------------------
	.section	.nv.shared._ZN10layer_norm13ln_fwd_kernelINS_13Kernel_traitsI13__nv_bfloat16S2_S2_S2_fjLj8192ELj1ELj1ELj8ELj16ENS_18Kernel_traits_baseILj8192ES2_S2_S2_S2_fjLj256EEEEELb0ELb0ELb0ELb1EEEvNS_9FwdParamsE,"aw",@nobits
	.sectionflags	@""
	.align	16
	.zero		1024


//--------------------- .nv.shared._ZN10layer_norm13ln_fwd_kernelINS_13Kernel_traitsI13__nv_bfloat16S2_S2_S2_fjLj8192ELj1ELj1ELj8ELj16ENS_18Kernel_traits_baseILj8192ES2_S2_S2_S2_fjLj256EEEEELb0ELb0ELb1ELb0EEEvNS_9FwdParamsE --------------------------
	.section	.nv.shared._ZN10layer_norm13ln_fwd_kernelINS_13Kernel_traitsI13__nv_bfloat16S2_S2_S2_fjLj8192ELj1ELj1ELj8ELj16ENS_18Kernel_traits_baseILj8192ES2_S2_S2_S2_fjLj256EEEEELb0ELb0ELb1ELb0EEEvNS_9FwdParamsE,"aw",@nobits
	.sectionflags	@""
	.align	16
	.zero		1024


//--------------------- .nv.shared._ZN10layer_norm13ln_fwd_kernelINS_13Kernel_traitsI13__nv_bfloat16S2_S2_S2_fjLj8192ELj1ELj1ELj8ELj16ENS_18Kernel_traits_baseILj8192ES2_S2_S2_S2_fjLj256EEEEELb0ELb0ELb1ELb1EEEvNS_9FwdParamsE --------------------------
	.section	.nv.shared._ZN10layer_norm13ln_fwd_kernelINS_13Kernel_traitsI13__nv_bfloat16S2_S2_S2_fjLj8192ELj1ELj1ELj8ELj16ENS_18Kernel_traits_baseILj8192ES2_S2_S2_S2_fjLj256EEEEELb0ELb0ELb1ELb1EEEvNS_9FwdParamsE,"aw",@nobits
	.sectionflags	@""
	.align	16
	.zero		1024


//--------------------- .nv.shared._ZN10layer_norm13ln_fwd_kernelINS_13Kernel_traitsI13__nv_bfloat16S2_S2_S2_fjLj8192ELj1ELj1ELj8ELj16ENS_18Kernel_traits_baseILj8192ES2_S2_S2_S2_fjLj256EEEEELb0ELb1ELb0ELb0EEEvNS_9FwdParamsE --------------------------
	.section	.nv.shared._ZN10layer_norm13ln_fwd_kernelINS_13Kernel_traitsI13__nv_bfloat16S2_S2_S2_fjLj8192ELj1ELj1ELj8ELj16ENS_18Kernel_traits_baseILj8192ES2_S2_S2_S2_fjLj256EEEEELb0ELb1ELb0ELb0EEEvNS_9FwdParamsE,"aw",@nobits
	.sectionflags	@""
	.align	16
	.zero		1024


//--------------------- .nv.shared._ZN10layer_norm13ln_fwd_kernelINS_13Kernel_traitsI13__nv_bfloat16S2_S2_S2_fjLj8192ELj1ELj1ELj8ELj16ENS_18Kernel_traits_baseILj8192ES2_S2_S2_S2_fjLj256EEEEELb0ELb1ELb0ELb1EEEvNS_9FwdParamsE --------------------------
	.section	.nv.shared._ZN10layer_norm13ln_fwd_kernelINS_13Kernel_traitsI13__nv_bfloat16S2_S2_S2_fjLj8192ELj1ELj1ELj8ELj16ENS_18Kernel_traits_baseILj8192ES2_S2_S2_S2_fjLj256EEEEELb0ELb1ELb0ELb1EEEvNS_9FwdParamsE,"aw",@nobits
	.sectionflags	@""
	.align	16
	.zero		1024


//--------------------- .nv.shared._ZN10layer_norm13ln_fwd_kernelINS_13Kernel_traitsI13__nv_bfloat16S2_S2_S2_fjLj8192ELj1ELj1ELj8ELj16ENS_18Kernel_traits_baseILj8192ES2_S2_S2_S2_fjLj256EEEEELb0ELb1ELb1ELb0EEEvNS_9FwdParamsE --------------------------
	.section	.nv.shared._ZN10layer_norm13ln_fwd_kernelINS_13Kernel_traitsI13__nv_bfloat16S2_S2_S2_fjLj8192ELj1ELj1ELj8ELj16ENS_18Kernel_traits_baseILj8192ES2_S2_S2_S2_fjLj256EEEEELb0ELb1ELb1ELb0EEEvNS_9FwdParamsE,"aw",@nobits
	.sectionflags	@""
	.align	16
	.zero		1024


//--------------------- .nv.shared._ZN10layer_norm13ln_fwd_kernelINS_13Kernel_traitsI13__nv_bfloat16S2_S2_S2_fjLj8192ELj1ELj1ELj8ELj16ENS_18Kernel_traits_baseILj8192ES2_S2_S2_S2_fjLj256EEEEELb0ELb1ELb1ELb1EEEvNS_9FwdParamsE --------------------------
	.section	.nv.shared._ZN10layer_norm13ln_fwd_kernelINS_13Kernel_traitsI13__nv_bfloat16S2_S2_S2_fjLj8192ELj1ELj1ELj8ELj16ENS_18Kernel_traits_baseILj8192ES2_S2_S2_S2_fjLj256EEEEELb0ELb1ELb1ELb1EEEvNS_9FwdParamsE,"aw",@nobits
	.sectionflags	@""
	.align	16
	.zero		1024


//--------------------- .nv.shared._ZN10layer_norm13ln_fwd_kernelINS_13Kernel_traitsI13__nv_bfloat16S2_S2_S2_fjLj8192ELj1ELj1ELj8ELj16ENS_18Kernel_traits_baseILj8192ES2_S2_S2_S2_fjLj256EEEEELb1ELb0ELb0ELb0EEEvNS_9FwdParamsE --------------------------
	.section	.nv.shared._ZN10layer_norm13ln_fwd_kernelINS_13Kernel_traitsI13__nv_bfloat16S2_S2_S2_fjLj8192ELj1ELj1ELj8ELj16ENS_18Kernel_traits_baseILj8192ES2_S2_S2_S2_fjLj256EEEEELb1ELb0ELb0ELb0EEEvNS_9FwdParamsE,"aw",@nobits
	.sectionflags	@""
	.align	16
	.zero		1024


//--------------------- .nv.shared._ZN10layer_norm13ln_fwd_kernelINS_13Kernel_traitsI13__nv_bfloat16S2_S2_S2_fjLj8192ELj1ELj1ELj8ELj16ENS_18Kernel_traits_baseILj8192ES2_S2_S2_S2_fjLj256EEEEELb1ELb0ELb0ELb1EEEvNS_9FwdParamsE --------------------------
	.section	.nv.shared._ZN10layer_norm13ln_fwd_kernelINS_13Kernel_traitsI13__nv_bfloat16S2_S2_S2_fjLj8192ELj1ELj1ELj8ELj16ENS_18Kernel_traits_baseILj8192ES2_S2_S2_S2_fjLj256EEEEELb1ELb0ELb0ELb1EEEvNS_9FwdParamsE,"aw",@nobits
	.sectionflags	@""
	.align	16
	.zero		1024


//--------------------- .nv.shared._ZN10layer_norm13ln_fwd_kernelINS_13Kernel_traitsI13__nv_bfloat16S2_S2_S2_fjLj8192ELj1ELj1ELj8ELj16ENS_18Kernel_traits_baseILj8192ES2_S2_S2_S2_fjLj256EEEEELb1ELb0ELb1ELb0EEEvNS_9FwdParamsE --------------------------
	.section	.nv.shared._ZN10layer_norm13ln_fwd_kernelINS_13Kernel_traitsI13__nv_bfloat16S2_S2_S2_fjLj8192ELj1ELj1ELj8ELj16ENS_18Kernel_traits_baseILj8192ES2_S2_S2_S2_fjLj256EEEEELb1ELb0ELb1ELb0EEEvNS_9FwdParamsE,"aw",@nobits
	.sectionflags	@""
	.align	16
	.zero		1024


//--------------------- .nv.shared._ZN10layer_norm13ln_fwd_kernelINS_13Kernel_traitsI13__nv_bfloat16S2_S2_S2_fjLj8192ELj1ELj1ELj8ELj16ENS_18Kernel_traits_baseILj8192ES2_S2_S2_S2_fjLj256EEEEELb1ELb0ELb1ELb1EEEvNS_9FwdParamsE --------------------------
	.section	.nv.shared._ZN10layer_norm13ln_fwd_kernelINS_13Kernel_traitsI13__nv_bfloat16S2_S2_S2_fjLj8192ELj1ELj1ELj8ELj16ENS_18Kernel_traits_baseILj8192ES2_S2_S2_S2_fjLj256EEEEELb1ELb0ELb1ELb1EEEvNS_9FwdParamsE,"aw",@nobits
	.sectionflags	@""
	.align	16
	.zero		1024


//--------------------- .nv.shared._ZN10layer_norm13ln_fwd_kernelINS_13Kernel_traitsI13__nv_bfloat16S2_S2_S2_fjLj8192ELj1ELj1ELj8ELj16ENS_18Kernel_traits_baseILj8192ES2_S2_S2_S2_fjLj256EEEEELb1ELb1ELb0ELb0EEEvNS_9FwdParamsE --------------------------
	.section	.nv.shared._ZN10layer_norm13ln_fwd_kernelINS_13Kernel_traitsI13__nv_bfloat16S2_S2_S2_fjLj8192ELj1ELj1ELj8ELj16ENS_18Kernel_traits_baseILj8192ES2_S2_S2_S2_fjLj256EEEEELb1ELb1ELb0ELb0EEEvNS_9FwdParamsE,"aw",@nobits
	.sectionflags	@""
	.align	16
	.zero		1024


//--------------------- .nv.shared._ZN10layer_norm13ln_fwd_kernelINS_13Kernel_traitsI13__nv_bfloat16S2_S2_S2_fjLj8192ELj1ELj1ELj8ELj16ENS_18Kernel_traits_baseILj8192ES2_S2_S2_S2_fjLj256EEEEELb1ELb1ELb0ELb1EEEvNS_9FwdParamsE --------------------------
	.section	.nv.shared._ZN10layer_norm13ln_fwd_kernelINS_13Kernel_traitsI13__nv_bfloat16S2_S2_S2_fjLj8192ELj1ELj1ELj8ELj16ENS_18Kernel_traits_baseILj8192ES2_S2_S2_S2_fjLj256EEEEELb1ELb1ELb0ELb1EEEvNS_9FwdParamsE,"aw",@nobits
	.sectionflags	@""
	.align	16
	.zero		1024


//--------------------- .nv.shared._ZN10layer_norm13ln_fwd_kernelINS_13Kernel_traitsI13__nv_bfloat16S2_S2_S2_fjLj8192ELj1ELj1ELj8ELj16ENS_18Kernel_traits_baseILj8192ES2_S2_S2_S2_fjLj256EEEEELb1ELb1ELb1ELb0EEEvNS_9FwdParamsE --------------------------
	.section	.nv.shared._ZN10layer_norm13ln_fwd_kernelINS_13Kernel_traitsI13__nv_bfloat16S2_S2_S2_fjLj8192ELj1ELj1ELj8ELj16ENS_18Kernel_traits_baseILj8192ES2_S2_S2_S2_fjLj256EEEEELb1ELb1ELb1ELb0EEEvNS_9FwdParamsE,"aw",@nobits
	.sectionflags	@""
	.align	16
	.zero		1024


//--------------------- .nv.shared._ZN10layer_norm13ln_fwd_kernelINS_13Kernel_traitsI13__nv_bfloat16S2_S2_S2_fjLj8192ELj1ELj1ELj8ELj16ENS_18Kernel_traits_baseILj8192ES2_S2_S2_S2_fjLj256EEEEELb1ELb1ELb1ELb1EEEvNS_9FwdParamsE --------------------------
	.section	.nv.shared._ZN10layer_norm13ln_fwd_kernelINS_13Kernel_traitsI13__nv_bfloat16S2_S2_S2_fjLj8192ELj1ELj1ELj8ELj16ENS_18Kernel_traits_baseILj8192ES2_S2_S2_S2_fjLj256EEEEELb1ELb1ELb1ELb1EEEvNS_9FwdParamsE,"aw",@nobits
	.sectionflags	@""
	.align	16
	.zero		1024


//--------------------- .nv.shared._ZN10layer_norm13ln_fwd_kernelINS_13Kernel_traitsI6__halfS2_S2_S2_fjLj8192ELj1ELj1ELj8ELj16ENS_18Kernel_traits_baseILj8192ES2_S2_S2_S2_fjLj256EEEEELb0ELb0ELb0ELb0EEEvNS_9FwdParamsE --------------------------
	.section	.nv.shared._ZN10layer_norm13ln_fwd_kernelINS_13Kernel_traitsI6__halfS2_S2_S2_fjLj8192ELj1ELj1ELj8ELj16ENS_18Kernel_traits_baseILj8192ES2_S2_S2_S2_fjLj256EEEEELb0ELb0ELb0ELb0EEEvNS_9FwdParamsE,"aw",@nobits
	.sectionflags	@""
	.align	16
	.zero		1024


//--------------------- .nv.shared._ZN10layer_norm13ln_fwd_kernelINS_13Kernel_traitsI6__halfS2_S2_S2_fjLj8192ELj1ELj1ELj8ELj16ENS_18Kernel_traits_baseILj8192ES2_S2_S2_S2_fjLj256EEEEELb0ELb0ELb0ELb1EEEvNS_9FwdParamsE --------------------------
	.section	.nv.shared._ZN10layer_norm13ln_fwd_kernelINS_13Kernel_traitsI6__halfS2_S2_S2_fjLj8192ELj1ELj1ELj8ELj16ENS_18Kernel_traits_baseILj8192ES2_S2_S2_S2_fjLj256EEEEELb0ELb0ELb0ELb1EEEvNS_9FwdParamsE,"aw",@nobits
	.sectionflags	@""
	.align	16
	.zero		1024


//--------------------- .nv.shared._ZN10layer_norm13ln_fwd_kernelINS_13Kernel_traitsI6__halfS2_S2_S2_fjLj8192ELj1ELj1ELj8ELj16ENS_18Kernel_traits_baseILj8192ES2_S2_S2_S2_fjLj256EEEEELb0ELb0ELb1ELb0EEEvNS_9FwdParamsE --------------------------
	.section	.nv.shared._ZN10layer_norm13ln_fwd_kernelINS_13Kernel_traitsI6__halfS2_S2_S2_fjLj8192ELj1ELj1ELj8ELj16ENS_18Kernel_traits_baseILj8192ES2_S2_S2_S2_fjLj256EEEEELb0ELb0ELb1ELb0EEEvNS_9FwdParamsE,"aw",@nobits
	.sectionflags	@""
	.align	16
	.zero		1024


//--------------------- .nv.shared._ZN10layer_norm13ln_fwd_kernelINS_13Kernel_traitsI6__halfS2_S2_S2_fjLj8192ELj1ELj1ELj8ELj16ENS_18Kernel_traits_baseILj8192ES2_S2_S2_S2_fjLj256EEEEELb0ELb0ELb1ELb1EEEvNS_9FwdParamsE --------------------------
	.section	.nv.shared._ZN10layer_norm13ln_fwd_kernelINS_13Kernel_traitsI6__halfS2_S2_S2_fjLj8192ELj1ELj1ELj8ELj16ENS_18Kernel_traits_baseILj8192ES2_S2_S2_S2_fjLj256EEEEELb0ELb0ELb1ELb1EEEvNS_9FwdParamsE,"aw",@nobits
	.sectionflags	@""
	.align	16
	.zero		1024


//--------------------- .nv.shared._ZN10layer_norm13ln_fwd_kernelINS_13Kernel_traitsI6__halfS2_S2_S2_fjLj8192ELj1ELj1ELj8ELj16ENS_18Kernel_traits_baseILj8192ES2_S2_S2_S2_fjLj256EEEEELb0ELb1ELb0ELb0EEEvNS_9FwdParamsE --------------------------
	.section	.nv.shared._ZN10layer_norm13ln_fwd_kernelINS_13Kernel_traitsI6__halfS2_S2_S2_fjLj8192ELj1ELj1ELj8ELj16ENS_18Kernel_traits_baseILj8192ES2_S2_S2_S2_fjLj256EEEEELb0ELb1ELb0ELb0EEEvNS_9FwdParamsE,"aw",@nobits
	.sectionflags	@""
	.align	16
	.zero		1024


//--------------------- .nv.shared._ZN10layer_norm13ln_fwd_kernelINS_13Kernel_traitsI6__halfS2_S2_S2_fjLj8192ELj1ELj1ELj8ELj16ENS_18Kernel_traits_baseILj8192ES2_S2_S2_S2_fjLj256EEEEELb0ELb1ELb0ELb1EEEvNS_9FwdParamsE --------------------------
	.section	.nv.shared._ZN10layer_norm13ln_fwd_kernelINS_13Kernel_traitsI6__halfS2_S2_S2_fjLj8192ELj1ELj1ELj8ELj16ENS_18Kernel_traits_baseILj8192ES2_S2_S2_S2_fjLj256EEEEELb0ELb1ELb0ELb1EEEvNS_9FwdParamsE,"aw",@nobits
	.sectionflags	@""
	.align	16
	.zero		1024


//--------------------- .nv.shared._ZN10layer_norm13ln_fwd_kernelINS_13Kernel_traitsI6__halfS2_S2_S2_fjLj8192ELj1ELj1ELj8ELj16ENS_18Kernel_traits_baseILj8192ES2_S2_S2_S2_fjLj256EEEEELb0ELb1ELb1ELb0EEEvNS_9FwdParamsE --------------------------
	.section	.nv.shared._ZN10layer_norm13ln_fwd_kernelINS_13Kernel_traitsI6__halfS2_S2_S2_fjLj8192ELj1ELj1ELj8ELj16ENS_18Kernel_traits_baseILj8192ES2_S2_S2_S2_fjLj256EEEEELb0ELb1ELb1ELb0EEEvNS_9FwdParamsE,"aw",@nobits
	.sectionflags	@""
	.align	16
	.zero		1024


//--------------------- .nv.shared._ZN10layer_norm13ln_fwd_kernelINS_13Kernel_traitsI6__halfS2_S2_S2_fjLj8192ELj1ELj1ELj8ELj16ENS_18Kernel_traits_baseILj8192ES2_S2_S2_S2_fjLj256EEEEELb0ELb1ELb1ELb1EEEvNS_9FwdParamsE --------------------------
	.section	.nv.shared._ZN10layer_norm13ln_fwd_kernelINS_13Kernel_traitsI6__halfS2_S2_S2_fjLj8192ELj1ELj1ELj8ELj16ENS_18Kernel_traits_baseILj8192ES2_S2_S2_S2_fjLj256EEEEELb0ELb1ELb1ELb1EEEvNS_9FwdParamsE,"aw",@nobits
	.sectionflags	@""
	.align	16
	.zero		1024


//--------------------- .nv.shared._ZN10layer_norm13ln_fwd_kernelINS_13Kernel_traitsI6__halfS2_S2_S2_fjLj8192ELj1ELj1ELj8ELj16ENS_18Kernel_traits_baseILj8192ES2_S2_S2_S2_fjLj256EEEEELb1ELb0ELb0ELb0EEEvNS_9FwdParamsE --------------------------
	.section	.nv.shared._ZN10layer_norm13ln_fwd_kernelINS_13Kernel_traitsI6__halfS2_S2_S2_fjLj8192ELj1ELj1ELj8ELj16ENS_18Kernel_traits_baseILj8192ES2_S2_S2_S2_fjLj256EEEEELb1ELb0ELb0ELb0EEEvNS_9FwdParamsE,"aw",@nobits
	.sectionflags	@""
	.align	16
	.zero		1024


//--------------------- .nv.shared._ZN10layer_norm13ln_fwd_kernelINS_13Kernel_traitsI6__halfS2_S2_S2_fjLj8192ELj1ELj1ELj8ELj16ENS_18Kernel_traits_baseILj8192ES2_S2_S2_S2_fjLj256EEEEELb1ELb0ELb0ELb1EEEvNS_9FwdParamsE --------------------------
	.section	.nv.shared._ZN10layer_norm13ln_fwd_kernelINS_13Kernel_traitsI6__halfS2_S2_S2_fjLj8192ELj1ELj1ELj8ELj16ENS_18Kernel_traits_baseILj8192ES2_S2_S2_S2_fjLj256EEEEELb1ELb0ELb0ELb1EEEvNS_9FwdParamsE,"aw",@nobits
	.sectionflags	@""
	.align	16
	.zero		1024


//--------------------- .nv.shared._ZN10layer_norm13ln_fwd_kernelINS_13Kernel_traitsI6__halfS2_S2_S2_fjLj8192ELj1ELj1ELj8ELj16ENS_18Kernel_traits_baseILj8192ES2_S2_S2_S2_fjLj256EEEEELb1ELb0ELb1ELb0EEEvNS_9FwdParamsE --------------------------
	.section	.nv.shared._ZN10layer_norm13ln_fwd_kernelINS_13Kernel_traitsI6__halfS2_S2_S2_fjLj8192ELj1ELj1ELj8ELj16ENS_18Kernel_traits_baseILj8192ES2_S2_S2_S2_fjLj256EEEEELb1ELb0ELb1ELb0EEEvNS_9FwdParamsE,"aw",@nobits
	.sectionflags	@""
	.align	16
	.zero		1024


//--------------------- .nv.shared._ZN10layer_norm13ln_fwd_kernelINS_13Kernel_traitsI6__halfS2_S2_S2_fjLj8192ELj1ELj1ELj8ELj16ENS_18Kernel_traits_baseILj8192ES2_S2_S2_S2_fjLj256EEEEELb1ELb0ELb1ELb1EEEvNS_9FwdParamsE --------------------------
	.section	.nv.shared._ZN10layer_norm13ln_fwd_kernelINS_13Kernel_traitsI6__halfS2_S2_S2_fjLj8192ELj1ELj1ELj8ELj16ENS_18Kernel_traits_baseILj8192ES2_S2_S2_S2_fjLj256EEEEELb1ELb0ELb1ELb1EEEvNS_9FwdParamsE,"aw",@nobits
	.sectionflags	@""
	.align	16
	.zero		1024


//--------------------- .nv.shared._ZN10layer_norm13ln_fwd_kernelINS_13Kernel_traitsI6__halfS2_S2_S2_fjLj8192ELj1ELj1ELj8ELj16ENS_18Kernel_traits_baseILj8192ES2_S2_S2_S2_fjLj256EEEEELb1ELb1ELb0ELb0EEEvNS_9FwdParamsE --------------------------
	.section	.nv.shared._ZN10layer_norm13ln_fwd_kernelINS_13Kernel_traitsI6__halfS2_S2_S2_fjLj8192ELj1ELj1ELj8ELj16ENS_18Kernel_traits_baseILj8192ES2_S2_S2_S2_fjLj256EEEEELb1ELb1ELb0ELb0EEEvNS_9FwdParamsE,"aw",@nobits
	.sectionflags	@""
	.align	16
	.zero		1024


//--------------------- .nv.shared._ZN10layer_norm13ln_fwd_kernelINS_13Kernel_traitsI6__halfS2_S2_S2_fjLj8192ELj1ELj1ELj8ELj16ENS_18Kernel_traits_baseILj8192ES2_S2_S2_S2_fjLj256EEEEELb1ELb1ELb0ELb1EEEvNS_9FwdParamsE --------------------------
	.section	.nv.shared._ZN10layer_norm13ln_fwd_kernelINS_13Kernel_traitsI6__halfS2_S2_S2_fjLj8192ELj1ELj1ELj8ELj16ENS_18Kernel_traits_baseILj8192ES2_S2_S2_S2_fjLj256EEEEELb1ELb1ELb0ELb1EEEvNS_9FwdParamsE,"aw",@nobits
	.sectionflags	@""
	.align	16
	.zero		1024


//--------------------- .nv.shared._ZN10layer_norm13ln_fwd_kernelINS_13Kernel_traitsI6__halfS2_S2_S2_fjLj8192ELj1ELj1ELj8ELj16ENS_18Kernel_traits_baseILj8192ES2_S2_S2_S2_fjLj256EEEEELb1ELb1ELb1ELb0EEEvNS_9FwdParamsE --------------------------
	.section	.nv.shared._ZN10layer_norm13ln_fwd_kernelINS_13Kernel_traitsI6__halfS2_S2_S2_fjLj8192ELj1ELj1ELj8ELj16ENS_18Kernel_traits_baseILj8192ES2_S2_S2_S2_fjLj256EEEEELb1ELb1ELb1ELb0EEEvNS_9FwdParamsE,"aw",@nobits
	.sectionflags	@""
	.align	16
	.zero		1024


//--------------------- .nv.shared._ZN10layer_norm13ln_fwd_kernelINS_13Kernel_traitsI6__halfS2_S2_S2_fjLj8192ELj1ELj1ELj8ELj16ENS_18Kernel_traits_baseILj8192ES2_S2_S2_S2_fjLj256EEEEELb1ELb1ELb1ELb1EEEvNS_9FwdParamsE --------------------------
	.section	.nv.shared._ZN10layer_norm13ln_fwd_kernelINS_13Kernel_traitsI6__halfS2_S2_S2_fjLj8192ELj1ELj1ELj8ELj16ENS_18Kernel_traits_baseILj8192ES2_S2_S2_S2_fjLj256EEEEELb1ELb1ELb1ELb1EEEvNS_9FwdParamsE,"aw",@nobits
	.sectionflags	@""
	.align	16
	.zero		1024


//--------------------- .nv.shared._ZN10layer_norm13ln_fwd_kernelINS_13Kernel_traitsIf13__nv_bfloat16S2_S2_fjLj8192ELj1ELj1ELj8ELj16ENS_18Kernel_traits_baseILj8192EfS2_S2_S2_fjLj256EEEEELb0ELb0ELb0ELb0EEEvNS_9FwdParamsE --------------------------
	.section	.nv.shared._ZN10layer_norm13ln_fwd_kernelINS_13Kernel_traitsIf13__nv_bfloat16S2_S2_fjLj8192ELj1ELj1ELj8ELj16ENS_18Kernel_traits_baseILj8192EfS2_S2_S2_fjLj256EEEEELb0ELb0ELb0ELb0EEEvNS_9FwdParamsE,"aw",@nobits
	.sectionflags	@""
	.align	16
	.zero		1024


//--------------------- .nv.shared._ZN10layer_norm13ln_fwd_kernelINS_13Kernel_traitsIf13__nv_bfloat16S2_S2_fjLj8192ELj1ELj1ELj8ELj16ENS_18Kernel_traits_baseILj8192EfS2_S2_S2_fjLj256EEEEELb0ELb0ELb0ELb1EEEvNS_9FwdParamsE --------------------------
	.section	.nv.shared._ZN10layer_norm13ln_fwd_kernelINS_13Kernel_traitsIf13__nv_bfloat16S2_S2_fjLj8192ELj1ELj1ELj8ELj16ENS_18Kernel_traits_baseILj8192EfS2_S2_S2_fjLj256EEEEELb0ELb0ELb0ELb1EEEvNS_9FwdParamsE,"aw",@nobits
	.sectionflags	@""
	.align	16
	.zero		1024


//--------------------- .nv.shared._ZN10layer_norm13ln_fwd_kernelINS_13Kernel_traitsIf13__nv_bfloat16S2_S2_fjLj8192ELj1ELj1ELj8ELj16ENS_18Kernel_traits_baseILj8192EfS2_S2_S2_fjLj256EEEEELb0ELb0ELb1ELb0EEEvNS_9FwdParamsE --------------------------
	.section	.nv.shared._ZN10layer_norm13ln_fwd_kernelINS_13Kernel_traitsIf13__nv_bfloat16S2_S2_fjLj8192ELj1ELj1ELj8ELj16ENS_18Kernel_traits_baseILj8192EfS2_S2_S2_fjLj256EEEEELb0ELb0ELb1ELb0EEEvNS_9FwdParamsE,"aw",@nobits
	.sectionflags	@""
	.align	16
	.zero		1024


//--------------------- .nv.shared._ZN10layer_norm13ln_fwd_kernelINS_13Kernel_traitsIf13__nv_bfloat16S2_S2_fjLj8192ELj1ELj1ELj8ELj16ENS_18Kernel_traits_baseILj8192EfS2_S2_S2_fjLj256EEEEELb0ELb0ELb1ELb1EEEvNS_9FwdParamsE --------------------------
	.section	.nv.shared._ZN10layer_norm13ln_fwd_kernelINS_13Kernel_traitsIf13__nv_bfloat16S2_S2_fjLj8192ELj1ELj1ELj8ELj16ENS_18Kernel_traits_baseILj8192EfS2_S2_S2_fjLj256EEEEELb0ELb0ELb1ELb1EEEvNS_9FwdParamsE,"aw",@nobits
	.sectionflags	@""
	.align	16
	.zero		1024


//--------------------- .nv.shared._ZN10layer_norm13ln_fwd_kernelINS_13Kernel_traitsIf13__nv_bfloat16S2_S2_fjLj8192ELj1ELj1ELj8ELj16ENS_18Kernel_traits_baseILj8192EfS2_S2_S2_fjLj256EEEEELb0ELb1ELb0ELb0EEEvNS_9FwdParamsE --------------------------
	.section	.nv.shared._ZN10layer_norm13ln_fwd_kernelINS_13Kernel_traitsIf13__nv_bfloat16S2_S2_fjLj8192ELj1ELj1ELj8ELj16ENS_18Kernel_traits_baseILj8192EfS2_S2_S2_fjLj256EEEEELb0ELb1ELb0ELb0EEEvNS_9FwdParamsE,"aw",@nobits
	.sectionflags	@""
	.align	16
	.zero		1024


//--------------------- .nv.shared._ZN10layer_norm13ln_fwd_kernelINS_13Kernel_traitsIf13__nv_bfloat16S2_S2_fjLj8192ELj1ELj1ELj8ELj16ENS_18Kernel_traits_baseILj8192EfS2_S2_S2_fjLj256EEEEELb0ELb1ELb0ELb1EEEvNS_9FwdParamsE --------------------------
	.section	.nv.shared._ZN10layer_norm13ln_fwd_kernelINS_13Kernel_traitsIf13__nv_bfloat16S2_S2_fjLj8192ELj1ELj1ELj8ELj16ENS_18Kernel_traits_baseILj8192EfS2_S2_S2_fjLj256EEEEELb0ELb1ELb0ELb1EEEvNS_9FwdParamsE,"aw",@nobits
	.sectionflags	@""
	.align	16
	.zero		1024


//--------------------- .nv.shared._ZN10layer_norm13ln_fwd_kernelINS_13Kernel_traitsIf13__nv_bfloat16S2_S2_fjLj8192ELj1ELj1ELj8ELj16ENS_18Kernel_traits_baseILj8192EfS2_S2_S2_fjLj256EEEEELb0ELb1ELb1ELb0EEEvNS_9FwdParamsE --------------------------
	.section	.nv.shared._ZN10layer_norm13ln_fwd_kernelINS_13Kernel_traitsIf13__nv_bfloat16S2_S2_fjLj8192ELj1ELj1ELj8ELj16ENS_18Kernel_traits_baseILj8192EfS2_S2_S2_fjLj256EEEEELb0ELb1ELb1ELb0EEEvNS_9FwdParamsE,"aw",@nobits
	.sectionflags	@""
	.align	16
	.zero		1024


//--------------------- .nv.shared._ZN10layer_norm13ln_fwd_kernelINS_13Kernel_traitsIf13__nv_bfloat16S2_S2_fjLj8192ELj1ELj1ELj8ELj16ENS_18Kernel_traits_baseILj8192EfS2_S2_S2_fjLj256EEEEELb0ELb1ELb1ELb1EEEvNS_9FwdParamsE --------------------------
	.section	.nv.shared._ZN10layer_norm13ln_fwd_kernelINS_13Kernel_traitsIf13__nv_bfloat16S2_S2_fjLj8192ELj1ELj1ELj8ELj16ENS_18Kernel_traits_baseILj8192EfS2_S2_S2_fjLj256EEEEELb0ELb1ELb1ELb1EEEvNS_9FwdParamsE,"aw",@nobits
	.sectionflags	@""
	.align	16
	.zero		1024


//--------------------- .nv.shared._ZN10layer_norm13ln_fwd_kernelINS_13Kernel_traitsIf13__nv_bfloat16S2_S2_fjLj8192ELj1ELj1ELj8ELj16ENS_18Kernel_traits_baseILj8192EfS2_S2_S2_fjLj256EEEEELb1ELb0ELb0ELb0EEEvNS_9FwdParamsE --------------------------
	.section	.nv.shared._ZN10layer_norm13ln_fwd_kernelINS_13Kernel_traitsIf13__nv_bfloat16S2_S2_fjLj8192ELj1ELj1ELj8ELj16ENS_18Kernel_traits_baseILj8192EfS2_S2_S2_fjLj256EEEEELb1ELb0ELb0ELb0EEEvNS_9FwdParamsE,"aw",@nobits
	.sectionflags	@""
	.align	16
	.zero		1024


//--------------------- .nv.shared._ZN10layer_norm13ln_fwd_kernelINS_13Kernel_traitsIf13__nv_bfloat16S2_S2_fjLj8192ELj1ELj1ELj8ELj16ENS_18Kernel_traits_baseILj8192EfS2_S2_S2_fjLj256EEEEELb1ELb0ELb0ELb1EEEvNS_9FwdParamsE --------------------------
	.section	.nv.shared._ZN10layer_norm13ln_fwd_kernelINS_13Kernel_traitsIf13__nv_bfloat16S2_S2_fjLj8192ELj1ELj1ELj8ELj16ENS_18Kernel_traits_baseILj8192EfS2_S2_S2_fjLj256EEEEELb1ELb0ELb0ELb1EEEvNS_9FwdParamsE,"aw",@nobits
	.sectionflags	@""
	.align	16
	.zero		1024


//--------------------- .nv.shared._ZN10layer_norm13ln_fwd_kernelINS_13Kernel_traitsIf13__nv_bfloat16S2_S2_fjLj8192ELj1ELj1ELj8ELj16ENS_18Kernel_traits_baseILj8192EfS2_S2_S2_fjLj256EEEEELb1ELb0ELb1ELb0EEEvNS_9FwdParamsE --------------------------
	.section	.nv.shared._ZN10layer_norm13ln_fwd_kernelINS_13Kernel_traitsIf13__nv_bfloat16S2_S2_fjLj8192ELj1ELj1ELj8ELj16ENS_18Kernel_traits_baseILj8192EfS2_S2_S2_fjLj256EEEEELb1ELb0ELb1ELb0EEEvNS_9FwdParamsE,"aw",@nobits
	.sectionflags	@""
	.align	16
	.zero		1024


//--------------------- .nv.shared._ZN10layer_norm13ln_fwd_kernelINS_13Kernel_traitsIf13__nv_bfloat16S2_S2_fjLj8192ELj1ELj1ELj8ELj16ENS_18Kernel_traits_baseILj8192EfS2_S2_S2_fjLj256EEEEELb1ELb0ELb1ELb1EEEvNS_9FwdParamsE --------------------------
	.section	.nv.shared._ZN10layer_norm13ln_fwd_kernelINS_13Kernel_traitsIf13__nv_bfloat16S2_S2_fjLj8192ELj1ELj1ELj8ELj16ENS_18Kernel_traits_baseILj8192EfS2_S2_S2_fjLj256EEEEELb1ELb0ELb1ELb1EEEvNS_9FwdParamsE,"aw",@nobits
	.sectionflags	@""
	.align	16
	.zero		1024


//--------------------- .nv.shared._ZN10layer_norm13ln_fwd_kernelINS_13Kernel_traitsIf13__nv_bfloat16S2_S2_fjLj8192ELj1ELj1ELj8ELj16ENS_18Kernel_traits_baseILj8192EfS2_S2_S2_fjLj256EEEEELb1ELb1ELb0ELb0EEEvNS_9FwdParamsE --------------------------
	.section	.nv.shared._ZN10layer_norm13ln_fwd_kernelINS_13Kernel_traitsIf13__nv_bfloat16S2_S2_fjLj8192ELj1ELj1ELj8ELj16ENS_18Kernel_traits_baseILj8192EfS2_S2_S2_fjLj256EEEEELb1ELb1ELb0ELb0EEEvNS_9FwdParamsE,"aw",@nobits
	.sectionflags	@""
	.align	16
	.zero		1024


//--------------------- .nv.shared._ZN10layer_norm13ln_fwd_kernelINS_13Kernel_traitsIf13__nv_bfloat16S2_S2_fjLj8192ELj1ELj1ELj8ELj16ENS_18Kernel_traits_baseILj8192EfS2_S2_S2_fjLj256EEEEELb1ELb1ELb0ELb1EEEvNS_9FwdParamsE --------------------------
	.section	.nv.shared._ZN10layer_norm13ln_fwd_kernelINS_13Kernel_traitsIf13__nv_bfloat16S2_S2_fjLj8192ELj1ELj1ELj8ELj16ENS_18Kernel_traits_baseILj8192EfS2_S2_S2_fjLj256EEEEELb1ELb1ELb0ELb1EEEvNS_9FwdParamsE,"aw",@nobits
	.sectionflags	@""
	.align	16
	.zero		1024


//--------------------- .nv.shared._ZN10layer_norm13ln_fwd_kernelINS_13Kernel_traitsIf13__nv_bfloat16S2_S2_fjLj8192ELj1ELj1ELj8ELj16ENS_18Kernel_traits_baseILj8192EfS2_S2_S2_fjLj256EEEEELb1ELb1ELb1ELb0EEEvNS_9FwdParamsE --------------------------
	.section	.nv.shared._ZN10layer_norm13ln_fwd_kernelINS_13Kernel_traitsIf13__nv_bfloat16S2_S2_fjLj8192ELj1ELj1ELj8ELj16ENS_18Kernel_traits_baseILj8192EfS2_S2_S2_fjLj256EEEEELb1ELb1ELb1ELb0EEEvNS_9FwdParamsE,"aw",@nobits
	.sectionflags	@""
	.align	16
	.zero		1024


//--------------------- .nv.shared._ZN10layer_norm13ln_fwd_kernelINS_13Kernel_traitsIf13__nv_bfloat16S2_S2_fjLj8192ELj1ELj1ELj8ELj16ENS_18Kernel_traits_baseILj8192EfS2_S2_S2_fjLj256EEEEELb1ELb1ELb1ELb1EEEvNS_9FwdParamsE --------------------------
	.section	.nv.shared._ZN10layer_norm13ln_fwd_kernelINS_13Kernel_traitsIf13__nv_bfloat16S2_S2_fjLj8192ELj1ELj1ELj8ELj16ENS_18Kernel_traits_baseILj8192EfS2_S2_S2_fjLj256EEEEELb1ELb1ELb1ELb1EEEvNS_9FwdParamsE,"aw",@nobits
	.sectionflags	@""
	.align	16
	.zero		1024


//--------------------- .nv.shared._ZN10layer_norm13ln_fwd_kernelINS_13Kernel_traitsI13__nv_bfloat16S2_fS2_fjLj8192ELj1ELj1ELj8ELj16ENS_18Kernel_traits_baseILj8192ES2_S2_fS2_fjLj256EEEEELb0ELb0ELb0ELb0EEEvNS_9FwdParamsE --------------------------
	.section	.nv.shared._ZN10layer_norm13ln_fwd_kernelINS_13Kernel_traitsI13__nv_bfloat16S2_fS2_fjLj8192ELj1ELj1ELj8ELj16ENS_18Kernel_traits_baseILj8192ES2_S2_fS2_fjLj256EEEEELb0ELb0ELb0ELb0EEEvNS_9FwdParamsE,"aw",@nobits
	.sectionflags	@""
	.align	16
	.zero		1024


//--------------------- .nv.shared._ZN10layer_norm13ln_fwd_kernelINS_13Kernel_traitsI13__nv_bfloat16S2_fS2_fjLj8192ELj1ELj1ELj8ELj16ENS_18Kernel_traits_baseILj8192ES2_S2_fS2_fjLj256EEEEELb0ELb0ELb0ELb1EEEvNS_9FwdParamsE --------------------------
	.section	.nv.shared._ZN10layer_norm13ln_fwd_kernelINS_13Kernel_traitsI13__nv_bfloat16S2_fS2_fjLj8192ELj1ELj1ELj8ELj16ENS_18Kernel_traits_baseILj8192ES2_S2_fS2_fjLj256EEEEELb0ELb0ELb0ELb1EEEvNS_9FwdParamsE,"aw",@nobits
	.sectionflags	@""
	.align	16
	.zero		1024


//--------------------- .nv.shared._ZN10layer_norm13ln_fwd_kernelINS_13Kernel_traitsI13__nv_bfloat16S2_fS2_fjLj8192ELj1ELj1ELj8ELj16ENS_18Kernel_traits_baseILj8192ES2_S2_fS2_fjLj256EEEEELb0ELb0ELb1ELb0EEEvNS_9FwdParamsE --------------------------
	.section	.nv.shared._ZN10layer_norm13ln_fwd_kernelINS_13Kernel_traitsI13__nv_bfloat16S2_fS2_fjLj8192ELj1ELj1ELj8ELj16ENS_18Kernel_traits_baseILj8192ES2_S2_fS2_fjLj256EEEEELb0ELb0ELb1ELb0EEEvNS_9FwdParamsE,"aw",@nobits
	.sectionflags	@""
	.align	16
	.zero		1024


//--------------------- .nv.shared._ZN10layer_norm13ln_fwd_kernelINS_13Kernel_traitsI13__nv_bfloat16S2_fS2_fjLj8192ELj1ELj1ELj8ELj16ENS_18Kernel_traits_baseILj8192ES2_S2_fS2_fjLj256EEEEELb0ELb0ELb1ELb1EEEvNS_9FwdParamsE --------------------------
	.section	.nv.shared._ZN10layer_norm13ln_fwd_kernelINS_13Kernel_traitsI13__nv_bfloat16S2_fS2_fjLj8192ELj1ELj1ELj8ELj16ENS_18Kernel_traits_baseILj8192ES2_S2_fS2_fjLj256EEEEELb0ELb0ELb1ELb1EEEvNS_9FwdParamsE,"aw",@nobits
	.sectionflags	@""
	.align	16
	.zero		1024


//--------------------- .nv.shared._ZN10layer_norm13ln_fwd_kernelINS_13Kernel_traitsI13__nv_bfloat16S2_fS2_fjLj8192ELj1ELj1ELj8ELj16ENS_18Kernel_traits_baseILj8192ES2_S2_fS2_fjLj256EEEEELb0ELb1ELb0ELb0EEEvNS_9FwdParamsE --------------------------
	.section	.nv.shared._ZN10layer_norm13ln_fwd_kernelINS_13Kernel_traitsI13__nv_bfloat16S2_fS2_fjLj8192ELj1ELj1ELj8ELj16ENS_18Kernel_traits_baseILj8192ES2_S2_fS2_fjLj256EEEEELb0ELb1ELb0ELb0EEEvNS_9FwdParamsE,"aw",@nobits
	.sectionflags	@""
	.align	16
	.zero		1024


//--------------------- .nv.shared._ZN10layer_norm13ln_fwd_kernelINS_13Kernel_traitsI13__nv_bfloat16S2_fS2_fjLj8192ELj1ELj1ELj8ELj16ENS_18Kernel_traits_baseILj8192ES2_S2_fS2_fjLj256EEEEELb0ELb1ELb0ELb1EEEvNS_9FwdParamsE --------------------------
	.section	.nv.shared._ZN10layer_norm13ln_fwd_kernelINS_13Kernel_traitsI13__nv_bfloat16S2_fS2_fjLj8192ELj1ELj1ELj8ELj16ENS_18Kernel_traits_baseILj8192ES2_S2_fS2_fjLj256EEEEELb0ELb1ELb0ELb1EEEvNS_9FwdParamsE,"aw",@nobits
	.sectionflags	@""
	.align	16
	.zero		1024


//--------------------- .nv.shared._ZN10layer_norm13ln_fwd_kernelINS_13Kernel_traitsI13__nv_bfloat16S2_fS2_fjLj8192ELj1ELj1ELj8ELj16ENS_18Kernel_traits_baseILj8192ES2_S2_fS2_fjLj256EEEEELb0ELb1ELb1ELb0EEEvNS_9FwdParamsE --------------------------
	.section	.nv.shared._ZN10layer_norm13ln_fwd_kernelINS_13Kernel_traitsI13__nv_bfloat16S2_fS2_fjLj8192ELj1ELj1ELj8ELj16ENS_18Kernel_traits_baseILj8192ES2_S2_fS2_fjLj256EEEEELb0ELb1ELb1ELb0EEEvNS_9FwdParamsE,"aw",@nobits
	.sectionflags	@""
	.align	16
	.zero		1024


//--------------------- .nv.shared._ZN10layer_norm13ln_fwd_kernelINS_13Kernel_traitsI13__nv_bfloat16S2_fS2_fjLj8192ELj1ELj1ELj8ELj16ENS_18Kernel_traits_baseILj8192ES2_S2_fS2_fjLj256EEEEELb0ELb1ELb1ELb1EEEvNS_9FwdParamsE --------------------------
	.section	.nv.shared._ZN10layer_norm13ln_fwd_kernelINS_13Kernel_traitsI13__nv_bfloat16S2_fS2_fjLj8192ELj1ELj1ELj8ELj16ENS_18Kernel_traits_baseILj8192ES2_S2_fS2_fjLj256EEEEELb0ELb1ELb1ELb1EEEvNS_9FwdParamsE,"aw",@nobits
	.sectionflags	@""
	.align	16
	.zero		1024


//--------------------- .nv.shared._ZN10layer_norm13ln_fwd_kernelINS_13Kernel_traitsI13__nv_bfloat16S2_fS2_fjLj8192ELj1ELj1ELj8ELj16ENS_18Kernel_traits_baseILj8192ES2_S2_fS2_fjLj256EEEEELb1ELb0ELb0ELb0EEEvNS_9FwdParamsE --------------------------
	.section	.nv.shared._ZN10layer_norm13ln_fwd_kernelINS_13Kernel_traitsI13__nv_bfloat16S2_fS2_fjLj8192ELj1ELj1ELj8ELj16ENS_18Kernel_traits_baseILj8192ES2_S2_fS2_fjLj256EEEEELb1ELb0ELb0ELb0EEEvNS_9FwdParamsE,"aw",@nobits
	.sectionflags	@""
	.align	16
	.zero		1024


//--------------------- .nv.shared._ZN10layer_norm13ln_fwd_kernelINS_13Kernel_traitsI13__nv_bfloat16S2_fS2_fjLj8192ELj1ELj1ELj8ELj16ENS_18Kernel_traits_baseILj8192ES2_S2_fS2_fjLj256EEEEELb1ELb0ELb0ELb1EEEvNS_9FwdParamsE --------------------------
	.section	.nv.shared._ZN10layer_norm13ln_fwd_kernelINS_13Kernel_traitsI13__nv_bfloat16S2_fS2_fjLj8192ELj1ELj1ELj8ELj16ENS_18Kernel_traits_baseILj8192ES2_S2_fS2_fjLj256EEEEELb1ELb0ELb0ELb1EEEvNS_9FwdParamsE,"aw",@nobits
	.sectionflags	@""
	.align	16
	.zero		1024


//--------------------- .nv.shared._ZN10layer_norm13ln_fwd_kernelINS_13Kernel_traitsI13__nv_bfloat16S2_fS2_fjLj8192ELj1ELj1ELj8ELj16ENS_18Kernel_traits_baseILj8192ES2_S2_fS2_fjLj256EEEEELb1ELb0ELb1ELb0EEEvNS_9FwdParamsE --------------------------
	.section	.nv.shared._ZN10layer_norm13ln_fwd_kernelINS_13Kernel_traitsI13__nv_bfloat16S2_fS2_fjLj8192ELj1ELj1ELj8ELj16ENS_18Kernel_traits_baseILj8192ES2_S2_fS2_fjLj256EEEEELb1ELb0ELb1ELb0EEEvNS_9FwdParamsE,"aw",@nobits
	.sectionflags	@""
	.align	16
	.zero		1024


//--------------------- .nv.shared._ZN10layer_norm13ln_fwd_kernelINS_13Kernel_traitsI13__nv_bfloat16S2_fS2_fjLj8192ELj1ELj1ELj8ELj16ENS_18Kernel_traits_baseILj8192ES2_S2_fS2_fjLj256EEEEELb1ELb0ELb1ELb1EEEvNS_9FwdParamsE --------------------------
	.section	.nv.shared._ZN10layer_norm13ln_fwd_kernelINS_13Kernel_traitsI13__nv_bfloat16S2_fS2_fjLj8192ELj1ELj1ELj8ELj16ENS_18Kernel_traits_baseILj8192ES2_S2_fS2_fjLj256EEEEELb1ELb0ELb1ELb1EEEvNS_9FwdParamsE,"aw",@nobits
	.sectionflags	@""
	.align	16
	.zero		1024


//--------------------- .nv.shared._ZN10layer_norm13ln_fwd_kernelINS_13Kernel_traitsI13__nv_bfloat16S2_fS2_fjLj8192ELj1ELj1ELj8ELj16ENS_18Kernel_traits_baseILj8192ES2_S2_fS2_fjLj256EEEEELb1ELb1ELb0ELb0EEEvNS_9FwdParamsE --------------------------
	.section	.nv.shared._ZN10layer_norm13ln_fwd_kernelINS_13Kernel_traitsI13__nv_bfloat16S2_fS2_fjLj8192ELj1ELj1ELj8ELj16ENS_18Kernel_traits_baseILj8192ES2_S2_fS2_fjLj256EEEEELb1ELb1ELb0ELb0EEEvNS_9FwdParamsE,"aw",@nobits
	.sectionflags	@""
	.align	16
	.zero		1024


//--------------------- .nv.shared._ZN10layer_norm13ln_fwd_kernelINS_13Kernel_traitsI13__nv_bfloat16S2_fS2_fjLj8192ELj1ELj1ELj8ELj16ENS_18Kernel_traits_baseILj8192ES2_S2_fS2_fjLj256EEEEELb1ELb1ELb0ELb1EEEvNS_9FwdParamsE --------------------------
	.section	.nv.shared._ZN10layer_norm13ln_fwd_kernelINS_13Kernel_traitsI13__nv_bfloat16S2_fS2_fjLj8192ELj1ELj1ELj8ELj16ENS_18Kernel_traits_baseILj8192ES2_S2_fS2_fjLj256EEEEELb1ELb1ELb0ELb1EEEvNS_9FwdParamsE,"aw",@nobits
	.sectionflags	@""
	.align	16
	.zero		1024


//--------------------- .nv.shared._ZN10layer_norm13ln_fwd_kernelINS_13Kernel_traitsI13__nv_bfloat16S2_fS2_fjLj8192ELj1ELj1ELj8ELj16ENS_18Kernel_traits_baseILj8192ES2_S2_fS2_fjLj256EEEEELb1ELb1ELb1ELb0EEEvNS_9FwdParamsE --------------------------
	.section	.nv.shared._ZN10layer_norm13ln_fwd_kernelINS_13Kernel_traitsI13__nv_bfloat16S2_fS2_fjLj8192ELj1ELj1ELj8ELj16ENS_18Kernel_traits_baseILj8192ES2_S2_fS2_fjLj256EEEEELb1ELb1ELb1ELb0EEEvNS_9FwdParamsE,"aw",@nobits
	.sectionflags	@""
	.align	16
	.zero		1024


//--------------------- .nv.shared._ZN10layer_norm13ln_fwd_kernelINS_13Kernel_traitsI13__nv_bfloat16S2_fS2_fjLj8192ELj1ELj1ELj8ELj16ENS_18Kernel_traits_baseILj8192ES2_S2_fS2_fjLj256EEEEELb1ELb1ELb1ELb1EEEvNS_9FwdParamsE --------------------------
	.section	.nv.shared._ZN10layer_norm13ln_fwd_kernelINS_13Kernel_traitsI13__nv_bfloat16S2_fS2_fjLj8192ELj1ELj1ELj8ELj16ENS_18Kernel_traits_baseILj8192ES2_S2_fS2_fjLj256EEEEELb1ELb1ELb1ELb1EEEvNS_9FwdParamsE,"aw",@nobits
	.sectionflags	@""
	.align	16
	.zero		1024


//--------------------- .nv.shared._ZN10layer_norm13ln_fwd_kernelINS_13Kernel_traitsIf13__nv_bfloat16fS2_fjLj8192ELj1ELj1ELj8ELj16ENS_18Kernel_traits_baseILj8192EfS2_fS2_fjLj256EEEEELb0ELb0ELb0ELb0EEEvNS_9FwdParamsE --------------------------
	.section	.nv.shared._ZN10layer_norm13ln_fwd_kernelINS_13Kernel_traitsIf13__nv_bfloat16fS2_fjLj8192ELj1ELj1ELj8ELj16ENS_18Kernel_traits_baseILj8192EfS2_fS2_fjLj256EEEEELb0ELb0ELb0ELb0EEEvNS_9FwdParamsE,"aw",@nobits
	.sectionflags	@""
	.align	16
	.zero		1024


//--------------------- .nv.shared._ZN10layer_norm13ln_fwd_kernelINS_13Kernel_traitsIf13__nv_bfloat16fS2_fjLj8192ELj1ELj1ELj8ELj16ENS_18Kernel_traits_baseILj8192EfS2_fS2_fjLj256EEEEELb0ELb0ELb0ELb1EEEvNS_9FwdParamsE --------------------------
	.section	.nv.shared._ZN10layer_norm13ln_fwd_kernelINS_13Kernel_traitsIf13__nv_bfloat16fS2_fjLj8192ELj1ELj1ELj8ELj16ENS_18Kernel_traits_baseILj8192EfS2_fS2_fjLj256EEEEELb0ELb0ELb0ELb1EEEvNS_9FwdParamsE,"aw",@nobits
	.sectionflags	@""
	.align	16
	.zero		1024


//--------------------- .nv.shared._ZN10layer_norm13ln_fwd_kernelINS_13Kernel_traitsIf13__nv_bfloat16fS2_fjLj8192ELj1ELj1ELj8ELj16ENS_18Kernel_traits_baseILj8192EfS2_fS2_fjLj256EEEEELb0ELb0ELb1ELb0EEEvNS_9FwdParamsE --------------------------
	.section	.nv.shared._ZN10layer_norm13ln_fwd_kernelINS_13Kernel_traitsIf13__nv_bfloat16fS2_fjLj8192ELj1ELj1ELj8ELj16ENS_18Kernel_traits_baseILj8192EfS2_fS2_fjLj256EEEEELb0ELb0ELb1ELb0EEEvNS_9FwdParamsE,"aw",@nobits
	.sectionflags	@""
	.align	16
	.zero		1024


//--------------------- .nv.shared._ZN10layer_norm13ln_fwd_kernelINS_13Kernel_traitsIf13__nv_bfloat16fS2_fjLj8192ELj1ELj1ELj8ELj16ENS_18Kernel_traits_baseILj8192EfS2_fS2_fjLj256EEEEELb0ELb0ELb1ELb1EEEvNS_9FwdParamsE --------------------------
	.section	.nv.shared._ZN10layer_norm13ln_fwd_kernelINS_13Kernel_traitsIf13__nv_bfloat16fS2_fjLj8192ELj1ELj1ELj8ELj16ENS_18Kernel_traits_baseILj8192EfS2_fS2_fjLj256EEEEELb0ELb0ELb1ELb1EEEvNS_9FwdParamsE,"aw",@nobits
	.sectionflags	@""
	.align	16
	.zero		1024


//--------------------- .nv.shared._ZN10layer_norm13ln_fwd_kernelINS_13Kernel_traitsIf13__nv_bfloat16fS2_fjLj8192ELj1ELj1ELj8ELj16ENS_18Kernel_traits_baseILj8192EfS2_fS2_fjLj256EEEEELb0ELb1ELb0ELb0EEEvNS_9FwdParamsE --------------------------
	.section	.nv.shared._ZN10layer_norm13ln_fwd_kernelINS_13Kernel_traitsIf13__nv_bfloat16fS2_fjLj8192ELj1ELj1ELj8ELj16ENS_18Kernel_traits_baseILj8192EfS2_fS2_fjLj256EEEEELb0ELb1ELb0ELb0EEEvNS_9FwdParamsE,"aw",@nobits
	.sectionflags	@""
	.align	16
	.zero		1024


//--------------------- .nv.shared._ZN10layer_norm13ln_fwd_kernelINS_13Kernel_traitsIf13__nv_bfloat16fS2_fjLj8192ELj1ELj1ELj8ELj16ENS_18Kernel_traits_baseILj8192EfS2_fS2_fjLj256EEEEELb0ELb1ELb0ELb1EEEvNS_9FwdParamsE --------------------------
	.section	.nv.shared._ZN10layer_norm13ln_fwd_kernelINS_13Kernel_traitsIf13__nv_bfloat16fS2_fjLj8192ELj1ELj1ELj8ELj16ENS_18Kernel_traits_baseILj8192EfS2_fS2_fjLj256EEEEELb0ELb1ELb0ELb1EEEvNS_9FwdParamsE,"aw",@nobits
	.sectionflags	@""
	.align	16
	.zero		1024


//--------------------- .nv.shared._ZN10layer_norm13ln_fwd_kernelINS_13Kernel_traitsIf13__nv_bfloat16fS2_fjLj8192ELj1ELj1ELj8ELj16ENS_18Kernel_traits_baseILj8192EfS2_fS2_fjLj256EEEEELb0ELb1ELb1ELb0EEEvNS_9FwdParamsE --------------------------
	.section	.nv.shared._ZN10layer_norm13ln_fwd_kernelINS_13Kernel_traitsIf13__nv_bfloat16fS2_fjLj8192ELj1ELj1ELj8ELj16ENS_18Kernel_traits_baseILj8192EfS2_fS2_fjLj256EEEEELb0ELb1ELb1ELb0EEEvNS_9FwdParamsE,"aw",@nobits
	.sectionflags	@""
	.align	16
	.zero		1024


//--------------------- .nv.shared._ZN10layer_norm13ln_fwd_kernelINS_13Kernel_traitsIf13__nv_bfloat16fS2_fjLj8192ELj1ELj1ELj8ELj16ENS_18Kernel_traits_baseILj8192EfS2_fS2_fjLj256EEEEELb0ELb1ELb1ELb1EEEvNS_9FwdParamsE --------------------------
	.section	.nv.shared._ZN10layer_norm13ln_fwd_kernelINS_13Kernel_traitsIf13__nv_bfloat16fS2_fjLj8192ELj1ELj1ELj8ELj16ENS_18Kernel_traits_baseILj8192EfS2_fS2_fjLj256EEEEELb0ELb1ELb1ELb1EEEvNS_9FwdParamsE,"aw",@nobits
	.sectionflags	@""
	.align	16
	.zero		1024


//--------------------- .nv.shared._ZN10layer_norm13ln_fwd_kernelINS_13Kernel_traitsIf13__nv_bfloat16fS2_fjLj8192ELj1ELj1ELj8ELj16ENS_18Kernel_traits_baseILj8192EfS2_fS2_fjLj256EEEEELb1ELb0ELb0ELb0EEEvNS_9FwdParamsE --------------------------
	.section	.nv.shared._ZN10layer_norm13ln_fwd_kernelINS_13Kernel_traitsIf13__nv_bfloat16fS2_fjLj8192ELj1ELj1ELj8ELj16ENS_18Kernel_traits_baseILj8192EfS2_fS2_fjLj256EEEEELb1ELb0ELb0ELb0EEEvNS_9FwdParamsE,"aw",@nobits
	.sectionflags	@""
	.align	16
	.zero		1024


//--------------------- .nv.shared._ZN10layer_norm13ln_fwd_kernelINS_13Kernel_traitsIf13__nv_bfloat16fS2_fjLj8192ELj1ELj1ELj8ELj16ENS_18Kernel_traits_baseILj8192EfS2_fS2_fjLj256EEEEELb1ELb0ELb0ELb1EEEvNS_9FwdParamsE --------------------------
	.section	.nv.shared._ZN10layer_norm13ln_fwd_kernelINS_13Kernel_traitsIf13__nv_bfloat16fS2_fjLj8192ELj1ELj1ELj8ELj16ENS_18Kernel_traits_baseILj8192EfS2_fS2_fjLj256EEEEELb1ELb0ELb0ELb1EEEvNS_9FwdParamsE,"aw",@nobits
	.sectionflags	@""
	.align	16
	.zero		1024


//--------------------- .nv.shared._ZN10layer_norm13ln_fwd_kernelINS_13Kernel_traitsIf13__nv_bfloat16fS2_fjLj8192ELj1ELj1ELj8ELj16ENS_18Kernel_traits_baseILj8192EfS2_fS2_fjLj256EEEEELb1ELb0ELb1ELb0EEEvNS_9FwdParamsE --------------------------
	.section	.nv.shared._ZN10layer_norm13ln_fwd_kernelINS_13Kernel_traitsIf13__nv_bfloat16fS2_fjLj8192ELj1ELj1ELj8ELj16ENS_18Kernel_traits_baseILj8192EfS2_fS2_fjLj256EEEEELb1ELb0ELb1ELb0EEEvNS_9FwdParamsE,"aw",@nobits
	.sectionflags	@""
	.align	16
	.zero		1024


//--------------------- .nv.shared._ZN10layer_norm13ln_fwd_kernelINS_13Kernel_traitsIf13__nv_bfloat16fS2_fjLj8192ELj1ELj1ELj8ELj16ENS_18Kernel_traits_baseILj8192EfS2_fS2_fjLj256EEEEELb1ELb0ELb1ELb1EEEvNS_9FwdParamsE --------------------------
	.section	.nv.shared._ZN10layer_norm13ln_fwd_kernelINS_13Kernel_traitsIf13__nv_bfloat16fS2_fjLj8192ELj1ELj1ELj8ELj16ENS_18Kernel_traits_baseILj8192EfS2_fS2_fjLj256EEEEELb1ELb0ELb1ELb1EEEvNS_9FwdParamsE,"aw",@nobits
	.sectionflags	@""
	.align	16
	.zero		1024


//--------------------- .nv.shared._ZN10layer_norm13ln_fwd_kernelINS_13Kernel_traitsIf13__nv_bfloat16fS2_fjLj8192ELj1ELj1ELj8ELj16ENS_18Kernel_traits_baseILj8192EfS2_fS2_fjLj256EEEEELb1ELb1ELb0ELb0EEEvNS_9FwdParamsE --------------------------
	.section	.nv.shared._ZN10layer_norm13ln_fwd_kernelINS_13Kernel_traitsIf13__nv_bfloat16fS2_fjLj8192ELj1ELj1ELj8ELj16ENS_18Kernel_traits_baseILj8192EfS2_fS2_fjLj256EEEEELb1ELb1ELb0ELb0EEEvNS_9FwdParamsE,"aw",@nobits
	.sectionflags	@""
	.align	16
	.zero		1024


//--------------------- .nv.shared._ZN10layer_norm13ln_fwd_kernelINS_13Kernel_traitsIf13__nv_bfloat16fS2_fjLj8192ELj1ELj1ELj8ELj16ENS_18Kernel_traits_baseILj8192EfS2_fS2_fjLj256EEEEELb1ELb1ELb0ELb1EEEvNS_9FwdParamsE --------------------------
	.section	.nv.shared._ZN10layer_norm13ln_fwd_kernelINS_13Kernel_traitsIf13__nv_bfloat16fS2_fjLj8192ELj1ELj1ELj8ELj16ENS_18Kernel_traits_baseILj8192EfS2_fS2_fjLj256EEEEELb1ELb1ELb0ELb1EEEvNS_9FwdParamsE,"aw",@nobits
	.sectionflags	@""
	.align	16
	.zero		1024


//--------------------- .nv.shared._ZN10layer_norm13ln_fwd_kernelINS_13Kernel_traitsIf13__nv_bfloat16fS2_fjLj8192ELj1ELj1ELj8ELj16ENS_18Kernel_traits_baseILj8192EfS2_fS2_fjLj256EEEEELb1ELb1ELb1ELb0EEEvNS_9FwdParamsE --------------------------
	.section	.nv.shared._ZN10layer_norm13ln_fwd_kernelINS_13Kernel_traitsIf13__nv_bfloat16fS2_fjLj8192ELj1ELj1ELj8ELj16ENS_18Kernel_traits_baseILj8192EfS2_fS2_fjLj256EEEEELb1ELb1ELb1ELb0EEEvNS_9FwdParamsE,"aw",@nobits
	.sectionflags	@""
	.align	16
	.zero		1024


//--------------------- .nv.shared._ZN10layer_norm13ln_fwd_kernelINS_13Kernel_traitsIf13__nv_bfloat16fS2_fjLj8192ELj1ELj1ELj8ELj16ENS_18Kernel_traits_baseILj8192EfS2_fS2_fjLj256EEEEELb1ELb1ELb1ELb1EEEvNS_9FwdParamsE --------------------------
	.section	.nv.shared._ZN10layer_norm13ln_fwd_kernelINS_13Kernel_traitsIf13__nv_bfloat16fS2_fjLj8192ELj1ELj1ELj8ELj16ENS_18Kernel_traits_baseILj8192EfS2_fS2_fjLj256EEEEELb1ELb1ELb1ELb1EEEvNS_9FwdParamsE,"aw",@nobits
	.sectionflags	@""
	.align	16
	.zero		1024


//--------------------- .nv.shared._ZN10layer_norm13ln_fwd_kernelINS_13Kernel_traitsIf6__halfS2_S2_fjLj8192ELj1ELj1ELj8ELj16ENS_18Kernel_traits_baseILj8192EfS2_S2_S2_fjLj256EEEEELb0ELb0ELb0ELb0EEEvNS_9FwdParamsE --------------------------
	.section	.nv.shared._ZN10layer_norm13ln_fwd_kernelINS_13Kernel_traitsIf6__halfS2_S2_fjLj8192ELj1ELj1ELj8ELj16ENS_18Kernel_traits_baseILj8192EfS2_S2_S2_fjLj256EEEEELb0ELb0ELb0ELb0EEEvNS_9FwdParamsE,"aw",@nobits
	.sectionflags	@""
	.align	16
	.zero		1024


//--------------------- .nv.shared._ZN10layer_norm13ln_fwd_kernelINS_13Kernel_traitsIf6__halfS2_S2_fjLj8192ELj1ELj1ELj8ELj16ENS_18Kernel_traits_baseILj8192EfS2_S2_S2_fjLj256EEEEELb0ELb0ELb0ELb1EEEvNS_9FwdParamsE --------------------------
	.section	.nv.shared._ZN10layer_norm13ln_fwd_kernelINS_13Kernel_traitsIf6__halfS2_S2_fjLj8192ELj1ELj1ELj8ELj16ENS_18Kernel_traits_baseILj8192EfS2_S2_S2_fjLj256EEEEELb0ELb0ELb0ELb1EEEvNS_9FwdParamsE,"aw",@nobits
	.sectionflags	@""
	.align	16
	.zero		1024


//--------------------- .nv.shared._ZN10layer_norm13ln_fwd_kernelINS_13Kernel_traitsIf6__halfS2_S2_fjLj8192ELj1ELj1ELj8ELj16ENS_18Kernel_traits_baseILj8192EfS2_S2_S2_fjLj256EEEEELb0ELb0ELb1ELb0EEEvNS_9FwdParamsE --------------------------
	.section	.nv.shared._ZN10layer_norm13ln_fwd_kernelINS_13Kernel_traitsIf6__halfS2_S2_fjLj8192ELj1ELj1ELj8ELj16ENS_18Kernel_traits_baseILj8192EfS2_S2_S2_fjLj256EEEEELb0ELb0ELb1ELb0EEEvNS_9FwdParamsE,"aw",@nobits
	.sectionflags	@""
	.align	16
	.zero		1024


//--------------------- .nv.shared._ZN10layer_norm13ln_fwd_kernelINS_13Kernel_traitsIf6__halfS2_S2_fjLj8192ELj1ELj1ELj8ELj16ENS_18Kernel_traits_baseILj8192EfS2_S2_S2_fjLj256EEEEELb0ELb0ELb1ELb1EEEvNS_9FwdParamsE --------------------------
	.section	.nv.shared._ZN10layer_norm13ln_fwd_kernelINS_13Kernel_traitsIf6__halfS2_S2_fjLj8192ELj1ELj1ELj8ELj16ENS_18Kernel_traits_baseILj8192EfS2_S2_S2_fjLj256EEEEELb0ELb0ELb1ELb1EEEvNS_9FwdParamsE,"aw",@nobits
	.sectionflags	@""
	.align	16
	.zero		1024


//--------------------- .nv.shared._ZN10layer_norm13ln_fwd_kernelINS_13Kernel_traitsIf6__halfS2_S2_fjLj8192ELj1ELj1ELj8ELj16ENS_18Kernel_traits_baseILj8192EfS2_S2_S2_fjLj256EEEEELb0ELb1ELb0ELb0EEEvNS_9FwdParamsE --------------------------
	.section	.nv.shared._ZN10layer_norm13ln_fwd_kernelINS_13Kernel_traitsIf6__halfS2_S2_fjLj8192ELj1ELj1ELj8ELj16ENS_18Kernel_traits_baseILj8192EfS2_S2_S2_fjLj256EEEEELb0ELb1ELb0ELb0EEEvNS_9FwdParamsE,"aw",@nobits
	.sectionflags	@""
	.align	16
	.zero		1024


//--------------------- .nv.shared._ZN10layer_norm13ln_fwd_kernelINS_13Kernel_traitsIf6__halfS2_S2_fjLj8192ELj1ELj1ELj8ELj16ENS_18Kernel_traits_baseILj8192EfS2_S2_S2_fjLj256EEEEELb0ELb1ELb0ELb1EEEvNS_9FwdParamsE --------------------------
	.section	.nv.shared._ZN10layer_norm13ln_fwd_kernelINS_13Kernel_traitsIf6__halfS2_S2_fjLj8192ELj1ELj1ELj8ELj16ENS_18Kernel_traits_baseILj8192EfS2_S2_S2_fjLj256EEEEELb0ELb1ELb0ELb1EEEvNS_9FwdParamsE,"aw",@nobits
	.sectionflags	@""
	.align	16
	.zero		1024


//--------------------- .nv.shared._ZN10layer_norm13ln_fwd_kernelINS_13Kernel_traitsIf6__halfS2_S2_fjLj8192ELj1ELj1ELj8ELj16ENS_18Kernel_traits_baseILj8192EfS2_S2_S2_fjLj256EEEEELb0ELb1ELb1ELb0EEEvNS_9FwdParamsE --------------------------
	.section	.nv.shared._ZN10layer_norm13ln_fwd_kernelINS_13Kernel_traitsIf6__halfS2_S2_fjLj8192ELj1ELj1ELj8ELj16ENS_18Kernel_traits_baseILj8192EfS2_S2_S2_fjLj256EEEEELb0ELb1ELb1ELb0EEEvNS_9FwdParamsE,"aw",@nobits
	.sectionflags	@""
	.align	16
	.zero		1024


//--------------------- .nv.shared._ZN10layer_norm13ln_fwd_kernelINS_13Kernel_traitsIf6__halfS2_S2_fjLj8192ELj1ELj1ELj8ELj16ENS_18Kernel_traits_baseILj8192EfS2_S2_S2_fjLj256EEEEELb0ELb1ELb1ELb1EEEvNS_9FwdParamsE --------------------------
	.section	.nv.shared._ZN10layer_norm13ln_fwd_kernelINS_13Kernel_traitsIf6__halfS2_S2_fjLj8192ELj1ELj1ELj8ELj16ENS_18Kernel_traits_baseILj8192EfS2_S2_S2_fjLj256EEEEELb0ELb1ELb1ELb1EEEvNS_9FwdParamsE,"aw",@nobits
	.sectionflags	@""
	.align	16
	.zero		1024


//--------------------- .nv.shared._ZN10layer_norm13ln_fwd_kernelINS_13Kernel_traitsIf6__halfS2_S2_fjLj8192ELj1ELj1ELj8ELj16ENS_18Kernel_traits_baseILj8192EfS2_S2_S2_fjLj256EEEEELb1ELb0ELb0ELb0EEEvNS_9FwdParamsE --------------------------
	.section	.nv.shared._ZN10layer_norm13ln_fwd_kernelINS_13Kernel_traitsIf6__halfS2_S2_fjLj8192ELj1ELj1ELj8ELj16ENS_18Kernel_traits_baseILj8192EfS2_S2_S2_fjLj256EEEEELb1ELb0ELb0ELb0EEEvNS_9FwdParamsE,"aw",@nobits
	.sectionflags	@""
	.align	16
	.zero		1024


//--------------------- .nv.shared._ZN10layer_norm13ln_fwd_kernelINS_13Kernel_traitsIf6__halfS2_S2_fjLj8192ELj1ELj1ELj8ELj16ENS_18Kernel_traits_baseILj8192EfS2_S2_S2_fjLj256EEEEELb1ELb0ELb0ELb1EEEvNS_9FwdParamsE --------------------------
	.section	.nv.shared._ZN10layer_norm13ln_fwd_kernelINS_13Kernel_traitsIf6__halfS2_S2_fjLj8192ELj1ELj1ELj8ELj16ENS_18Kernel_traits_baseILj8192EfS2_S2_S2_fjLj256EEEEELb1ELb0ELb0ELb1EEEvNS_9FwdParamsE,"aw",@nobits
	.sectionflags	@""
	.align	16
	.zero		1024


//--------------------- .nv.shared._ZN10layer_norm13ln_fwd_kernelINS_13Kernel_traitsIf6__halfS2_S2_fjLj8192ELj1ELj1ELj8ELj16ENS_18Kernel_traits_baseILj8192EfS2_S2_S2_fjLj256EEEEELb1ELb0ELb1ELb0EEEvNS_9FwdParamsE --------------------------
	.section	.nv.shared._ZN10layer_norm13ln_fwd_kernelINS_13Kernel_traitsIf6__halfS2_S2_fjLj8192ELj1ELj1ELj8ELj16ENS_18Kernel_traits_baseILj8192EfS2_S2_S2_fjLj256EEEEELb1ELb0ELb1ELb0EEEvNS_9FwdParamsE,"aw",@nobits
	.sectionflags	@""
	.align	16
	.zero		1024


//--------------------- .nv.shared._ZN10layer_norm13ln_fwd_kernelINS_13Kernel_traitsIf6__halfS2_S2_fjLj8192ELj1ELj1ELj8ELj16ENS_18Kernel_traits_baseILj8192EfS2_S2_S2_fjLj256EEEEELb1ELb0ELb1ELb1EEEvNS_9FwdParamsE --------------------------
	.section	.nv.shared._ZN10layer_norm13ln_fwd_kernelINS_13Kernel_traitsIf6__halfS2_S2_fjLj8192ELj1ELj1ELj8ELj16ENS_18Kernel_traits_baseILj8192EfS2_S2_S2_fjLj256EEEEELb1ELb0ELb1ELb1EEEvNS_9FwdParamsE,"aw",@nobits
	.sectionflags	@""
	.align	16
	.zero		1024


//--------------------- .nv.shared._ZN10layer_norm13ln_fwd_kernelINS_13Kernel_traitsIf6__halfS2_S2_fjLj8192ELj1ELj1ELj8ELj16ENS_18Kernel_traits_baseILj8192EfS2_S2_S2_fjLj256EEEEELb1ELb1ELb0ELb0EEEvNS_9FwdParamsE --------------------------
	.section	.nv.shared._ZN10layer_norm13ln_fwd_kernelINS_13Kernel_traitsIf6__halfS2_S2_fjLj8192ELj1ELj1ELj8ELj16ENS_18Kernel_traits_baseILj8192EfS2_S2_S2_fjLj256EEEEELb1ELb1ELb0ELb0EEEvNS_9FwdParamsE,"aw",@nobits
	.sectionflags	@""
	.align	16
	.zero		1024


//--------------------- .nv.shared._ZN10layer_norm13ln_fwd_kernelINS_13Kernel_traitsIf6__halfS2_S2_fjLj8192ELj1ELj1ELj8ELj16ENS_18Kernel_traits_baseILj8192EfS2_S2_S2_fjLj256EEEEELb1ELb1ELb0ELb1EEEvNS_9FwdParamsE --------------------------
	.section	.nv.shared._ZN10layer_norm13ln_fwd_kernelINS_13Kernel_traitsIf6__halfS2_S2_fjLj8192ELj1ELj1ELj8ELj16ENS_18Kernel_traits_baseILj8192EfS2_S2_S2_fjLj256EEEEELb1ELb1ELb0ELb1EEEvNS_9FwdParamsE,"aw",@nobits
	.sectionflags	@""
	.align	16
	.zero		1024


//--------------------- .nv.shared._ZN10layer_norm13ln_fwd_kernelINS_13Kernel_traitsIf6__halfS2_S2_fjLj8192ELj1ELj1ELj8ELj16ENS_18Kernel_traits_baseILj8192EfS2_S2_S2_fjLj256EEEEELb1ELb1ELb1ELb0EEEvNS_9FwdParamsE --------------------------
	.section	.nv.shared._ZN10layer_norm13ln_fwd_kernelINS_13Kernel_traitsIf6__halfS2_S2_fjLj8192ELj1ELj1ELj8ELj16ENS_18Kernel_traits_baseILj8192EfS2_S2_S2_fjLj256EEEEELb1ELb1ELb1ELb0EEEvNS_9FwdParamsE,"aw",@nobits
	.sectionflags	@""
	.align	16
	.zero		1024


//--------------------- .nv.shared._ZN10layer_norm13ln_fwd_kernelINS_13Kernel_traitsIf6__halfS2_S2_fjLj8192ELj1ELj1ELj8ELj16ENS_18Kernel_traits_baseILj8192EfS2_S2_S2_fjLj256EEEEELb1ELb1ELb1ELb1EEEvNS_9FwdParamsE --------------------------
	.section	.nv.shared._ZN10layer_norm13ln_fwd_kernelINS_13Kernel_traitsIf6__halfS2_S2_fjLj8192ELj1ELj1ELj8ELj16ENS_18Kernel_traits_baseILj8192EfS2_S2_S2_fjLj256EEEEELb1ELb1ELb1ELb1EEEvNS_9FwdParamsE,"aw",@nobits
	.sectionflags	@""
	.align	16
	.zero		1024


//--------------------- .nv.shared._ZN10layer_norm13ln_fwd_kernelINS_13Kernel_traitsI6__halfS2_fS2_fjLj8192ELj1ELj1ELj8ELj16ENS_18Kernel_traits_baseILj8192ES2_S2_fS2_fjLj256EEEEELb0ELb0ELb0ELb0EEEvNS_9FwdParamsE --------------------------
	.section	.nv.shared._ZN10layer_norm13ln_fwd_kernelINS_13Kernel_traitsI6__halfS2_fS2_fjLj8192ELj1ELj1ELj8ELj16ENS_18Kernel_traits_baseILj8192ES2_S2_fS2_fjLj256EEEEELb0ELb0ELb0ELb0EEEvNS_9FwdParamsE,"aw",@nobits
	.sectionflags	@""
	.align	16
	.zero		1024


//--------------------- .nv.shared._ZN10layer_norm13ln_fwd_kernelINS_13Kernel_traitsI6__halfS2_fS2_fjLj8192ELj1ELj1ELj8ELj16ENS_18Kernel_traits_baseILj8192ES2_S2_fS2_fjLj256EEEEELb0ELb0ELb0ELb1EEEvNS_9FwdParamsE --------------------------
	.section	.nv.shared._ZN10layer_norm13ln_fwd_kernelINS_13Kernel_traitsI6__halfS2_fS2_fjLj8192ELj1ELj1ELj8ELj16ENS_18Kernel_traits_baseILj8192ES2_S2_fS2_fjLj256EEEEELb0ELb0ELb0ELb1EEEvNS_9FwdParamsE,"aw",@nobits
	.sectionflags	@""
	.align	16
	.zero		1024


//--------------------- .nv.shared._ZN10layer_norm13ln_fwd_kernelINS_13Kernel_traitsI6__halfS2_fS2_fjLj8192ELj1ELj1ELj8ELj16ENS_18Kernel_traits_baseILj8192ES2_S2_fS2_fjLj256EEEEELb0ELb0ELb1ELb0EEEvNS_9FwdParamsE --------------------------
	.section	.nv.shared._ZN10layer_norm13ln_fwd_kernelINS_13Kernel_traitsI6__halfS2_fS2_fjLj8192ELj1ELj1ELj8ELj16ENS_18Kernel_traits_baseILj8192ES2_S2_fS2_fjLj256EEEEELb0ELb0ELb1ELb0EEEvNS_9FwdParamsE,"aw",@nobits
	.sectionflags	@""
	.align	16
	.zero		1024


//--------------------- .nv.shared._ZN10layer_norm13ln_fwd_kernelINS_13Kernel_traitsI6__halfS2_fS2_fjLj8192ELj1ELj1ELj8ELj16ENS_18Kernel_traits_baseILj8192ES2_S2_fS2_fjLj256EEEEELb0ELb0ELb1ELb1EEEvNS_9FwdParamsE --------------------------
	.section	.nv.shared._ZN10layer_norm13ln_fwd_kernelINS_13Kernel_traitsI6__halfS2_fS2_fjLj8192ELj1ELj1ELj8ELj16ENS_18Kernel_traits_baseILj8192ES2_S2_fS2_fjLj256EEEEELb0ELb0ELb1ELb1EEEvNS_9FwdParamsE,"aw",@nobits
	.sectionflags	@""
	.align	16
	.zero		1024


//--------------------- .nv.shared._ZN10layer_norm13ln_fwd_kernelINS_13Kernel_traitsI6__halfS2_fS2_fjLj8192ELj1ELj1ELj8ELj16ENS_18Kernel_traits_baseILj8192ES2_S2_fS2_fjLj256EEEEELb0ELb1ELb0ELb0EEEvNS_9FwdParamsE --------------------------
	.section	.nv.shared._ZN10layer_norm13ln_fwd_kernelINS_13Kernel_traitsI6__halfS2_fS2_fjLj8192ELj1ELj1ELj8ELj16ENS_18Kernel_traits_baseILj8192ES2_S2_fS2_fjLj256EEEEELb0ELb1ELb0ELb0EEEvNS_9FwdParamsE,"aw",@nobits
	.sectionflags	@""
	.align	16
	.zero		1024


//--------------------- .nv.shared._ZN10layer_norm13ln_fwd_kernelINS_13Kernel_traitsI6__halfS2_fS2_fjLj8192ELj1ELj1ELj8ELj16ENS_18Kernel_traits_baseILj8192ES2_S2_fS2_fjLj256EEEEELb0ELb1ELb0ELb1EEEvNS_9FwdParamsE --------------------------
	.section	.nv.shared._ZN10layer_norm13ln_fwd_kernelINS_13Kernel_traitsI6__halfS2_fS2_fjLj8192ELj1ELj1ELj8ELj16ENS_18Kernel_traits_baseILj8192ES2_S2_fS2_fjLj256EEEEELb0ELb1ELb0ELb1EEEvNS_9FwdParamsE,"aw",@nobits
	.sectionflags	@""
	.align	16
	.zero		1024


//--------------------- .nv.shared._ZN10layer_norm13ln_fwd_kernelINS_13Kernel_traitsI6__halfS2_fS2_fjLj8192ELj1ELj1ELj8ELj16ENS_18Kernel_traits_baseILj8192ES2_S2_fS2_fjLj256EEEEELb0ELb1ELb1ELb0EEEvNS_9FwdParamsE --------------------------
	.section	.nv.shared._ZN10layer_norm13ln_fwd_kernelINS_13Kernel_traitsI6__halfS2_fS2_fjLj8192ELj1ELj1ELj8ELj16ENS_18Kernel_traits_baseILj8192ES2_S2_fS2_fjLj256EEEEELb0ELb1ELb1ELb0EEEvNS_9FwdParamsE,"aw",@nobits
	.sectionflags	@""
	.align	16
	.zero		1024


//--------------------- .nv.shared._ZN10layer_norm13ln_fwd_kernelINS_13Kernel_traitsI6__halfS2_fS2_fjLj8192ELj1ELj1ELj8ELj16ENS_18Kernel_traits_baseILj8192ES2_S2_fS2_fjLj256EEEEELb0ELb1ELb1ELb1EEEvNS_9FwdParamsE --------------------------
	.section	.nv.shared._ZN10layer_norm13ln_fwd_kernelINS_13Kernel_traitsI6__halfS2_fS2_fjLj8192ELj1ELj1ELj8ELj16ENS_18Kernel_traits_baseILj8192ES2_S2_fS2_fjLj256EEEEELb0ELb1ELb1ELb1EEEvNS_9FwdParamsE,"aw",@nobits
	.sectionflags	@""
	.align	16
	.zero		1024


//--------------------- .nv.shared._ZN10layer_norm13ln_fwd_kernelINS_13Kernel_traitsI6__halfS2_fS2_fjLj8192ELj1ELj1ELj8ELj16ENS_18Kernel_traits_baseILj8192ES2_S2_fS2_fjLj256EEEEELb1ELb0ELb0ELb0EEEvNS_9FwdParamsE --------------------------
	.section	.nv.shared._ZN10layer_norm13ln_fwd_kernelINS_13Kernel_traitsI6__halfS2_fS2_fjLj8192ELj1ELj1ELj8ELj16ENS_18Kernel_traits_baseILj8192ES2_S2_fS2_fjLj256EEEEELb1ELb0ELb0ELb0EEEvNS_9FwdParamsE,"aw",@nobits
	.sectionflags	@""
	.align	16
	.zero		1024


//--------------------- .nv.shared._ZN10layer_norm13ln_fwd_kernelINS_13Kernel_traitsI6__halfS2_fS2_fjLj8192ELj1ELj1ELj8ELj16ENS_18Kernel_traits_baseILj8192ES2_S2_fS2_fjLj256EEEEELb1ELb0ELb0ELb1EEEvNS_9FwdParamsE --------------------------
	.section	.nv.shared._ZN10layer_norm13ln_fwd_kernelINS_13Kernel_traitsI6__halfS2_fS2_fjLj8192ELj1ELj1ELj8ELj16ENS_18Kernel_traits_baseILj8192ES2_S2_fS2_fjLj256EEEEELb1ELb0ELb0ELb1EEEvNS_9FwdParamsE,"aw",@nobits
	.sectionflags	@""
	.align	16
	.zero		1024


//--------------------- .nv.shared._ZN10layer_norm13ln_fwd_kernelINS_13Kernel_traitsI6__halfS2_fS2_fjLj8192ELj1ELj1ELj8ELj16ENS_18Kernel_traits_baseILj8192ES2_S2_fS2_fjLj256EEEEELb1ELb0ELb1ELb0EEEvNS_9FwdParamsE --------------------------
	.section	.nv.shared._ZN10layer_norm13ln_fwd_kernelINS_13Kernel_traitsI6__halfS2_fS2_fjLj8192ELj1ELj1ELj8ELj16ENS_18Kernel_traits_baseILj8192ES2_S2_fS2_fjLj256EEEEELb1ELb0ELb1ELb0EEEvNS_9FwdParamsE,"aw",@nobits
	.sectionflags	@""
	.align	16
	.zero		1024


//--------------------- .nv.shared._ZN10layer_norm13ln_fwd_kernelINS_13Kernel_traitsI6__halfS2_fS2_fjLj8192ELj1ELj1ELj8ELj16ENS_18Kernel_traits_baseILj8192ES2_S2_fS2_fjLj256EEEEELb1ELb0ELb1ELb1EEEvNS_9FwdParamsE --------------------------
	.section	.nv.shared._ZN10layer_norm13ln_fwd_kernelINS_13Kernel_traitsI6__halfS2_fS2_fjLj8192ELj1ELj1ELj8ELj16ENS_18Kernel_traits_baseILj8192ES2_S2_fS2_fjLj256EEEEELb1ELb0ELb1ELb1EEEvNS_9FwdParamsE,"aw",@nobits
	.sectionflags	@""
	.align	16
	.zero		1024


//--------------------- .nv.shared._ZN10layer_norm13ln_fwd_kernelINS_13Kernel_traitsI6__halfS2_fS2_fjLj8192ELj1ELj1ELj8ELj16ENS_18Kernel_traits_baseILj8192ES2_S2_fS2_fjLj256EEEEELb1ELb1ELb0ELb0EEEvNS_9FwdParamsE --------------------------
	.section	.nv.shared._ZN10layer_norm13ln_fwd_kernelINS_13Kernel_traitsI6__halfS2_fS2_fjLj8192ELj1ELj1ELj8ELj16ENS_18Kernel_traits_baseILj8192ES2_S2_fS2_fjLj256EEEEELb1ELb1ELb0ELb0EEEvNS_9FwdParamsE,"aw",@nobits
	.sectionflags	@""
	.align	16
	.zero		1024


//--------------------- .nv.shared._ZN10layer_norm13ln_fwd_kernelINS_13Kernel_traitsI6__halfS2_fS2_fjLj8192ELj1ELj1ELj8ELj16ENS_18Kernel_traits_baseILj8192ES2_S2_fS2_fjLj256EEEEELb1ELb1ELb0ELb1EEEvNS_9FwdParamsE --------------------------
	.section	.nv.shared._ZN10layer_norm13ln_fwd_kernelINS_13Kernel_traitsI6__halfS2_fS2_fjLj8192ELj1ELj1ELj8ELj16ENS_18Kernel_traits_baseILj8192ES2_S2_fS2_fjLj256EEEEELb1ELb1ELb0ELb1EEEvNS_9FwdParamsE,"aw",@nobits
	.sectionflags	@""
	.align	16
	.zero		1024


//--------------------- .nv.shared._ZN10layer_norm13ln_fwd_kernelINS_13Kernel_traitsI6__halfS2_fS2_fjLj8192ELj1ELj1ELj8ELj16ENS_18Kernel_traits_baseILj8192ES2_S2_fS2_fjLj256EEEEELb1ELb1ELb1ELb0EEEvNS_9FwdParamsE --------------------------
	.section	.nv.shared._ZN10layer_norm13ln_fwd_kernelINS_13Kernel_traitsI6__halfS2_fS2_fjLj8192ELj1ELj1ELj8ELj16ENS_18Kernel_traits_baseILj8192ES2_S2_fS2_fjLj256EEEEELb1ELb1ELb1ELb0EEEvNS_9FwdParamsE,"aw",@nobits
	.sectionflags	@""
	.align	16
	.zero		1024


//--------------------- .nv.shared._ZN10layer_norm13ln_fwd_kernelINS_13Kernel_traitsI6__halfS2_fS2_fjLj8192ELj1ELj1ELj8ELj16ENS_18Kernel_traits_baseILj8192ES2_S2_fS2_fjLj256EEEEELb1ELb1ELb1ELb1EEEvNS_9FwdParamsE --------------------------
	.section	.nv.shared._ZN10layer_norm13ln_fwd_kernelINS_13Kernel_traitsI6__halfS2_fS2_fjLj8192ELj1ELj1ELj8ELj16ENS_18Kernel_traits_baseILj8192ES2_S2_fS2_fjLj256EEEEELb1ELb1ELb1ELb1EEEvNS_9FwdParamsE,"aw",@nobits
	.sectionflags	@""
	.align	16
	.zero		1024


//--------------------- .nv.shared._ZN10layer_norm13ln_fwd_kernelINS_13Kernel_traitsIf6__halffS2_fjLj8192ELj1ELj1ELj8ELj16ENS_18Kernel_traits_baseILj8192EfS2_fS2_fjLj256EEEEELb0ELb0ELb0ELb0EEEvNS_9FwdParamsE --------------------------
	.section	.nv.shared._ZN10layer_norm13ln_fwd_kernelINS_13Kernel_traitsIf6__halffS2_fjLj8192ELj1ELj1ELj8ELj16ENS_18Kernel_traits_baseILj8192EfS2_fS2_fjLj256EEEEELb0ELb0ELb0ELb0EEEvNS_9FwdParamsE,"aw",@nobits
	.sectionflags	@""
	.align	16
	.zero		1024


//--------------------- .nv.shared._ZN10layer_norm13ln_fwd_kernelINS_13Kernel_traitsIf6__halffS2_fjLj8192ELj1ELj1ELj8ELj16ENS_18Kernel_traits_baseILj8192EfS2_fS2_fjLj256EEEEELb0ELb0ELb0ELb1EEEvNS_9FwdParamsE --------------------------
	.section	.nv.shared._ZN10layer_norm13ln_fwd_kernelINS_13Kernel_traitsIf6__halffS2_fjLj8192ELj1ELj1ELj8ELj16ENS_18Kernel_traits_baseILj8192EfS2_fS2_fjLj256EEEEELb0ELb0ELb0ELb1EEEvNS_9FwdParamsE,"aw",@nobits
	.sectionflags	@""
	.align	16
	.zero		1024


//--------------------- .nv.shared._ZN10layer_norm13ln_fwd_kernelINS_13Kernel_traitsIf6__halffS2_fjLj8192ELj1ELj1ELj8ELj16ENS_18Kernel_traits_baseILj8192EfS2_fS2_fjLj256EEEEELb0ELb0ELb1ELb0EEEvNS_9FwdParamsE --------------------------
	.section	.nv.shared._ZN10layer_norm13ln_fwd_kernelINS_13Kernel_traitsIf6__halffS2_fjLj8192ELj1ELj1ELj8ELj16ENS_18Kernel_traits_baseILj8192EfS2_fS2_fjLj256EEEEELb0ELb0ELb1ELb0EEEvNS_9FwdParamsE,"aw",@nobits
	.sectionflags	@""
	.align	16
	.zero		1024


//--------------------- .nv.shared._ZN10layer_norm13ln_fwd_kernelINS_13Kernel_traitsIf6__halffS2_fjLj8192ELj1ELj1ELj8ELj16ENS_18Kernel_traits_baseILj8192EfS2_fS2_fjLj256EEEEELb0ELb0ELb1ELb1EEEvNS_9FwdParamsE --------------------------
	.section	.nv.shared._ZN10layer_norm13ln_fwd_kernelINS_13Kernel_traitsIf6__halffS2_fjLj8192ELj1ELj1ELj8ELj16ENS_18Kernel_traits_baseILj8192EfS2_fS2_fjLj256EEEEELb0ELb0ELb1ELb1EEEvNS_9FwdParamsE,"aw",@nobits
	.sectionflags	@""
	.align	16
	.zero		1024


//--------------------- .nv.shared._ZN10layer_norm13ln_fwd_kernelINS_13Kernel_traitsIf6__halffS2_fjLj8192ELj1ELj1ELj8ELj16ENS_18Kernel_traits_baseILj8192EfS2_fS2_fjLj256EEEEELb0ELb1ELb0ELb0EEEvNS_9FwdParamsE --------------------------
	.section	.nv.shared._ZN10layer_norm13ln_fwd_kernelINS_13Kernel_traitsIf6__halffS2_fjLj8192ELj1ELj1ELj8ELj16ENS_18Kernel_traits_baseILj8192EfS2_fS2_fjLj256EEEEELb0ELb1ELb0ELb0EEEvNS_9FwdParamsE,"aw",@nobits
	.sectionflags	@""
	.align	16
	.zero		1024


//--------------------- .nv.shared._ZN10layer_norm13ln_fwd_kernelINS_13Kernel_traitsIf6__halffS2_fjLj8192ELj1ELj1ELj8ELj16ENS_18Kernel_traits_baseILj8192EfS2_fS2_fjLj256EEEEELb0ELb1ELb0ELb1EEEvNS_9FwdParamsE --------------------------
	.section	.nv.shared._ZN10layer_norm13ln_fwd_kernelINS_13Kernel_traitsIf6__halffS2_fjLj8192ELj1ELj1ELj8ELj16ENS_18Kernel_traits_baseILj8192EfS2_fS2_fjLj256EEEEELb0ELb1ELb0ELb1EEEvNS_9FwdParamsE,"aw",@nobits
	.sectionflags	@""
	.align	16
	.zero		1024


//--------------------- .nv.shared._ZN10layer_norm13ln_fwd_kernelINS_13Kernel_traitsIf6__halffS2_fjLj8192ELj1ELj1ELj8ELj16ENS_18Kernel_traits_baseILj8192EfS2_fS2_fjLj256EEEEELb0ELb1ELb1ELb0EEEvNS_9FwdParamsE --------------------------
	.section	.nv.shared._ZN10layer_norm13ln_fwd_kernelINS_13Kernel_traitsIf6__halffS2_fjLj8192ELj1ELj1ELj8ELj16ENS_18Kernel_traits_baseILj8192EfS2_fS2_fjLj256EEEEELb0ELb1ELb1ELb0EEEvNS_9FwdParamsE,"aw",@nobits
	.sectionflags	@""
	.align	16
	.zero		1024


//--------------------- .nv.shared._ZN10layer_norm13ln_fwd_kernelINS_13Kernel_traitsIf6__halffS2_fjLj8192ELj1ELj1ELj8ELj16ENS_18Kernel_traits_baseILj8192EfS2_fS2_fjLj256EEEEELb0ELb1ELb1ELb1EEEvNS_9FwdParamsE --------------------------
	.section	.nv.shared._ZN10layer_norm13ln_fwd_kernelINS_13Kernel_traitsIf6__halffS2_fjLj8192ELj1ELj1ELj8ELj16ENS_18Kernel_traits_baseILj8192EfS2_fS2_fjLj256EEEEELb0ELb1ELb1ELb1EEEvNS_9FwdParamsE,"aw",@nobits
	.sectionflags	@""
	.align	16
	.zero		1024


//--------------------- .nv.shared._ZN10layer_norm13ln_fwd_kernelINS_13Kernel_traitsIf6__halffS2_fjLj8192ELj1ELj1ELj8ELj16ENS_18Kernel_traits_baseILj8192EfS2_fS2_fjLj256EEEEELb1ELb0ELb0ELb0EEEvNS_9FwdParamsE --------------------------
	.section	.nv.shared._ZN10layer_norm13ln_fwd_kernelINS_13Kernel_traitsIf6__halffS2_fjLj8192ELj1ELj1ELj8ELj16ENS_18Kernel_traits_baseILj8192EfS2_fS2_fjLj256EEEEELb1ELb0ELb0ELb0EEEvNS_9FwdParamsE,"aw",@nobits
	.sectionflags	@""
	.align	16
	.zero		1024


//--------------------- .nv.shared._ZN10layer_norm13ln_fwd_kernelINS_13Kernel_traitsIf6__halffS2_fjLj8192ELj1ELj1ELj8ELj16ENS_18Kernel_traits_baseILj8192EfS2_fS2_fjLj256EEEEELb1ELb0ELb0ELb1EEEvNS_9FwdParamsE --------------------------
	.section	.nv.shared._ZN10layer_norm13ln_fwd_kernelINS_13Kernel_traitsIf6__halffS2_fjLj8192ELj1ELj1ELj8ELj16ENS_18Kernel_traits_baseILj8192EfS2_fS2_fjLj256EEEEELb1ELb0ELb0ELb1EEEvNS_9FwdParamsE,"aw",@nobits
	.sectionflags	@""
	.align	16
	.zero		1024


//--------------------- .nv.shared._ZN10layer_norm13ln_fwd_kernelINS_13Kernel_traitsIf6__halffS2_fjLj8192ELj1ELj1ELj8ELj16ENS_18Kernel_traits_baseILj8192EfS2_fS2_fjLj256EEEEELb1ELb0ELb1ELb0EEEvNS_9FwdParamsE --------------------------
	.section	.nv.shared._ZN10layer_norm13ln_fwd_kernelINS_13Kernel_traitsIf6__halffS2_fjLj8192ELj1ELj1ELj8ELj16ENS_18Kernel_traits_baseILj8192EfS2_fS2_fjLj256EEEEELb1ELb0ELb1ELb0EEEvNS_9FwdParamsE,"aw",@nobits
	.sectionflags	@""
	.align	16
	.zero		1024


//--------------------- .nv.shared._ZN10layer_norm13ln_fwd_kernelINS_13Kernel_traitsIf6__halffS2_fjLj8192ELj1ELj1ELj8ELj16ENS_18Kernel_traits_baseILj8192EfS2_fS2_fjLj256EEEEELb1ELb0ELb1ELb1EEEvNS_9FwdParamsE --------------------------
	.section	.nv.shared._ZN10layer_norm13ln_fwd_kernelINS_13Kernel_traitsIf6__halffS2_fjLj8192ELj1ELj1ELj8ELj16ENS_18Kernel_traits_baseILj8192EfS2_fS2_fjLj256EEEEELb1ELb0ELb1ELb1EEEvNS_9FwdParamsE,"aw",@nobits
	.sectionflags	@""
	.align	16
	.zero		1024


//--------------------- .nv.shared._ZN10layer_norm13ln_fwd_kernelINS_13Kernel_traitsIf6__halffS2_fjLj8192ELj1ELj1ELj8ELj16ENS_18Kernel_traits_baseILj8192EfS2_fS2_fjLj256EEEEELb1ELb1ELb0ELb0EEEvNS_9FwdParamsE --------------------------
	.section	.nv.shared._ZN10layer_norm13ln_fwd_kernelINS_13Kernel_traitsIf6__halffS2_fjLj8192ELj1ELj1ELj8ELj16ENS_18Kernel_traits_baseILj8192EfS2_fS2_fjLj256EEEEELb1ELb1ELb0ELb0EEEvNS_9FwdParamsE,"aw",@nobits
	.sectionflags	@""
	.align	16
	.zero		1024


//--------------------- .nv.shared._ZN10layer_norm13ln_fwd_kernelINS_13Kernel_traitsIf6__halffS2_fjLj8192ELj1ELj1ELj8ELj16ENS_18Kernel_traits_baseILj8192EfS2_fS2_fjLj256EEEEELb1ELb1ELb0ELb1EEEvNS_9FwdParamsE --------------------------
	.section	.nv.shared._ZN10layer_norm13ln_fwd_kernelINS_13Kernel_traitsIf6__halffS2_fjLj8192ELj1ELj1ELj8ELj16ENS_18Kernel_traits_baseILj8192EfS2_fS2_fjLj256EEEEELb1ELb1ELb0ELb1EEEvNS_9FwdParamsE,"aw",@nobits
	.sectionflags	@""
	.align	16
	.zero		1024


//--------------------- .nv.shared._ZN10layer_norm13ln_fwd_kernelINS_13Kernel_traitsIf6__halffS2_fjLj8192ELj1ELj1ELj8ELj16ENS_18Kernel_traits_baseILj8192EfS2_fS2_fjLj256EEEEELb1ELb1ELb1ELb0EEEvNS_9FwdParamsE --------------------------
	.section	.nv.shared._ZN10layer_norm13ln_fwd_kernelINS_13Kernel_traitsIf6__halffS2_fjLj8192ELj1ELj1ELj8ELj16ENS_18Kernel_traits_baseILj8192EfS2_fS2_fjLj256EEEEELb1ELb1ELb1ELb0EEEvNS_9FwdParamsE,"aw",@nobits
	.sectionflags	@""
	.align	16
	.zero		1024


//--------------------- .nv.shared._ZN10layer_norm13ln_fwd_kernelINS_13Kernel_traitsIf6__halffS2_fjLj8192ELj1ELj1ELj8ELj16ENS_18Kernel_traits_baseILj8192EfS2_fS2_fjLj256EEEEELb1ELb1ELb1ELb1EEEvNS_9FwdParamsE --------------------------
	.section	.nv.shared._ZN10layer_norm13ln_fwd_kernelINS_13Kernel_traitsIf6__halffS2_fjLj8192ELj1ELj1ELj8ELj16ENS_18Kernel_traits_baseILj8192EfS2_fS2_fjLj256EEEEELb1ELb1ELb1ELb1EEEvNS_9FwdParamsE,"aw",@nobits
	.sectionflags	@""
	.align	16
	.zero		1024


//--------------------- .nv.shared._ZN10layer_norm13ln_fwd_kernelINS_13Kernel_traitsI6__halfffffjLj8192ELj1ELj1ELj8ELj16ENS_18Kernel_traits_baseILj8192ES2_ffffjLj256EEEEELb0ELb0ELb0ELb0EEEvNS_9FwdParamsE --------------------------
	.section	.nv.shared._ZN10layer_norm13ln_fwd_kernelINS_13Kernel_traitsI6__halfffffjLj8192ELj1ELj1ELj8ELj16ENS_18Kernel_traits_baseILj8192ES2_ffffjLj256EEEEELb0ELb0ELb0ELb0EEEvNS_9FwdParamsE,"aw",@nobits
	.sectionflags	@""
	.align	16
	.zero		1024


//--------------------- .nv.shared._ZN10layer_norm13ln_fwd_kernelINS_13Kernel_traitsI6__halfffffjLj8192ELj1ELj1ELj8ELj16ENS_18Kernel_traits_baseILj8192ES2_ffffjLj256EEEEELb0ELb0ELb0ELb1EEEvNS_9FwdParamsE --------------------------
	.section	.nv.shared._ZN10layer_norm13ln_fwd_kernelINS_13Kernel_traitsI6__halfffffjLj8192ELj1ELj1ELj8ELj16ENS_18Kernel_traits_baseILj8192ES2_ffffjLj256EEEEELb0ELb0ELb0ELb1EEEvNS_9FwdParamsE,"aw",@nobits
	.sectionflags	@""
	.align	16
	.zero		1024


//--------------------- .nv.shared._ZN10layer_norm13ln_fwd_kernelINS_13Kernel_traitsI6__halfffffjLj8192ELj1ELj1ELj8ELj16ENS_18Kernel_traits_baseILj8192ES2_ffffjLj256EEEEELb0ELb0ELb1ELb0EEEvNS_9FwdParamsE --------------------------
	.section	.nv.shared._ZN10layer_norm13ln_fwd_kernelINS_13Kernel_traitsI6__halfffffjLj8192ELj1ELj1ELj8ELj16ENS_18Kernel_traits_baseILj8192ES2_ffffjLj256EEEEELb0ELb0ELb1ELb0EEEvNS_9FwdParamsE,"aw",@nobits
	.sectionflags	@""
	.align	16
	.zero		1024


//--------------------- .nv.shared._ZN10layer_norm13ln_fwd_kernelINS_13Kernel_traitsI6__halfffffjLj8192ELj1ELj1ELj8ELj16ENS_18Kernel_traits_baseILj8192ES2_ffffjLj256EEEEELb0ELb0ELb1ELb1EEEvNS_9FwdParamsE --------------------------
	.section	.nv.shared._ZN10layer_norm13ln_fwd_kernelINS_13Kernel_traitsI6__halfffffjLj8192ELj1ELj1ELj8ELj16ENS_18Kernel_traits_baseILj8192ES2_ffffjLj256EEEEELb0ELb0ELb1ELb1EEEvNS_9FwdParamsE,"aw",@nobits
	.sectionflags	@""
	.align	16
	.zero		1024


//--------------------- .nv.shared._ZN10layer_norm13ln_fwd_kernelINS_13Kernel_traitsI6__halfffffjLj8192ELj1ELj1ELj8ELj16ENS_18Kernel_traits_baseILj8192ES2_ffffjLj256EEEEELb0ELb1ELb0ELb0EEEvNS_9FwdParamsE --------------------------
	.section	.nv.shared._ZN10layer_norm13ln_fwd_kernelINS_13Kernel_traitsI6__halfffffjLj8192ELj1ELj1ELj8ELj16ENS_18Kernel_traits_baseILj8192ES2_ffffjLj256EEEEELb0ELb1ELb0ELb0EEEvNS_9FwdParamsE,"aw",@nobits
	.sectionflags	@""
	.align	16
	.zero		1024


//--------------------- .nv.shared._ZN10layer_norm13ln_fwd_kernelINS_13Kernel_traitsI6__halfffffjLj8192ELj1ELj1ELj8ELj16ENS_18Kernel_traits_baseILj8192ES2_ffffjLj256EEEEELb0ELb1ELb0ELb1EEEvNS_9FwdParamsE --------------------------
	.section	.nv.shared._ZN10layer_norm13ln_fwd_kernelINS_13Kernel_traitsI6__halfffffjLj8192ELj1ELj1ELj8ELj16ENS_18Kernel_traits_baseILj8192ES2_ffffjLj256EEEEELb0ELb1ELb0ELb1EEEvNS_9FwdParamsE,"aw",@nobits
	.sectionflags	@""
	.align	16
	.zero		1024


//--------------------- .nv.shared._ZN10layer_norm13ln_fwd_kernelINS_13Kernel_traitsI6__halfffffjLj8192ELj1ELj1ELj8ELj16ENS_18Kernel_traits_baseILj8192ES2_ffffjLj256EEEEELb0ELb1ELb1ELb0EEEvNS_9FwdParamsE --------------------------
	.section	.nv.shared._ZN10layer_norm13ln_fwd_kernelINS_13Kernel_traitsI6__halfffffjLj8192ELj1ELj1ELj8ELj16ENS_18Kernel_traits_baseILj8192ES2_ffffjLj256EEEEELb0ELb1ELb1ELb0EEEvNS_9FwdParamsE,"aw",@nobits
	.sectionflags	@""
	.align	16
	.zero		1024


//--------------------- .nv.shared._ZN10layer_norm13ln_fwd_kernelINS_13Kernel_traitsI6__halfffffjLj8192ELj1ELj1ELj8ELj16ENS_18Kernel_traits_baseILj8192ES2_ffffjLj256EEEEELb0ELb1ELb1ELb1EEEvNS_9FwdParamsE --------------------------
	.section	.nv.shared._ZN10layer_norm13ln_fwd_kernelINS_13Kernel_traitsI6__halfffffjLj8192ELj1ELj1ELj8ELj16ENS_18Kernel_traits_baseILj8192ES2_ffffjLj256EEEEELb0ELb1ELb1ELb1EEEvNS_9FwdParamsE,"aw",@nobits
	.sectionflags	@""
	.align	16
	.zero		1024


//--------------------- .nv.shared._ZN10layer_norm13ln_fwd_kernelINS_13Kernel_traitsI6__halfffffjLj8192ELj1ELj1ELj8ELj16ENS_18Kernel_traits_baseILj8192ES2_ffffjLj256EEEEELb1ELb0ELb0ELb0EEEvNS_9FwdParamsE --------------------------
	.section	.nv.shared._ZN10layer_norm13ln_fwd_kernelINS_13Kernel_traitsI6__halfffffjLj8192ELj1ELj1ELj8ELj16ENS_18Kernel_traits_baseILj8192ES2_ffffjLj256EEEEELb1ELb0ELb0ELb0EEEvNS_9FwdParamsE,"aw",@nobits
	.sectionflags	@""
	.align	16
	.zero		1024


//--------------------- .nv.shared._ZN10layer_norm13ln_fwd_kernelINS_13Kernel_traitsI6__halfffffjLj8192ELj1ELj1ELj8ELj16ENS_18Kernel_traits_baseILj8192ES2_ffffjLj256EEEEELb1ELb0ELb0ELb1EEEvNS_9FwdParamsE --------------------------
	.section	.nv.shared._ZN10layer_norm13ln_fwd_kernelINS_13Kernel_traitsI6__halfffffjLj8192ELj1ELj1ELj8ELj16ENS_18Kernel_traits_baseILj8192ES2_ffffjLj256EEEEELb1ELb0ELb0ELb1EEEvNS_9FwdParamsE,"aw",@nobits
	.sectionflags	@""
	.align	16
	.zero		1024


//--------------------- .nv.shared._ZN10layer_norm13ln_fwd_kernelINS_13Kernel_traitsI6__halfffffjLj8192ELj1ELj1ELj8ELj16ENS_18Kernel_traits_baseILj8192ES2_ffffjLj256EEEEELb1ELb0ELb1ELb0EEEvNS_9FwdParamsE --------------------------
	.section	.nv.shared._ZN10layer_norm13ln_fwd_kernelINS_13Kernel_traitsI6__halfffffjLj8192ELj1ELj1ELj8ELj16ENS_18Kernel_traits_baseILj8192ES2_ffffjLj256EEEEELb1ELb0ELb1ELb0EEEvNS_9FwdParamsE,"aw",@nobits
	.sectionflags	@""
	.align	16
	.zero		1024


//--------------------- .nv.shared._ZN10layer_norm13ln_fwd_kernelINS_13Kernel_traitsI6__halfffffjLj8192ELj1ELj1ELj8ELj16ENS_18Kernel_traits_baseILj8192ES2_ffffjLj256EEEEELb1ELb0ELb1ELb1EEEvNS_9FwdParamsE --------------------------
	.section	.nv.shared._ZN10layer_norm13ln_fwd_kernelINS_13Kernel_traitsI6__halfffffjLj8192ELj1ELj1ELj8ELj16ENS_18Kernel_traits_baseILj8192ES2_ffffjLj256EEEEELb1ELb0ELb1ELb1EEEvNS_9FwdParamsE,"aw",@nobits
	.sectionflags	@""
	.align	16
	.zero		1024


//--------------------- .nv.shared._ZN10layer_norm13ln_fwd_kernelINS_13Kernel_traitsI6__halfffffjLj8192ELj1ELj1ELj8ELj16ENS_18Kernel_traits_baseILj8192ES2_ffffjLj256EEEEELb1ELb1ELb0ELb0EEEvNS_9FwdParamsE --------------------------
	.section	.nv.shared._ZN10layer_norm13ln_fwd_kernelINS_13Kernel_traitsI6__halfffffjLj8192ELj1ELj1ELj8ELj16ENS_18Kernel_traits_baseILj8192ES2_ffffjLj256EEEEELb1ELb1ELb0ELb0EEEvNS_9FwdParamsE,"aw",@nobits
	.sectionflags	@""
	.align	16
	.zero		1024


//--------------------- .nv.shared._ZN10layer_norm13ln_fwd_kernelINS_13Kernel_traitsI6__halfffffjLj8192ELj1ELj1ELj8ELj16ENS_18Kernel_traits_baseILj8192ES2_ffffjLj256EEEEELb1ELb1ELb0ELb1EEEvNS_9FwdParamsE --------------------------
	.section	.nv.shared._ZN10layer_norm13ln_fwd_kernelINS_13Kernel_traitsI6__halfffffjLj8192ELj1ELj1ELj8ELj16ENS_18Kernel_traits_baseILj8192ES2_ffffjLj256EEEEELb1ELb1ELb0ELb1EEEvNS_9FwdParamsE,"aw",@nobits
	.sectionflags	@""
	.align	16
	.zero		1024


//--------------------- .nv.shared._ZN10layer_norm13ln_fwd_kernelINS_13Kernel_traitsI6__halfffffjLj8192ELj1ELj1ELj8ELj16ENS_18Kernel_traits_baseILj8192ES2_ffffjLj256EEEEELb1ELb1ELb1ELb0EEEvNS_9FwdParamsE --------------------------
	.section	.nv.shared._ZN10layer_norm13ln_fwd_kernelINS_13Kernel_traitsI6__halfffffjLj8192ELj1ELj1ELj8ELj16ENS_18Kernel_traits_baseILj8192ES2_ffffjLj256EEEEELb1ELb1ELb1ELb0EEEvNS_9FwdParamsE,"aw",@nobits
	.sectionflags	@""
	.align	16
	.zero		1024


//--------------------- .nv.shared._ZN10layer_norm13ln_fwd_kernelINS_13Kernel_traitsI6__halfffffjLj8192ELj1ELj1ELj8ELj16ENS_18Kernel_traits_baseILj8192ES2_ffffjLj256EEEEELb1ELb1ELb1ELb1EEEvNS_9FwdParamsE --------------------------
	.section	.nv.shared._ZN10layer_norm13ln_fwd_kernelINS_13Kernel_traitsI6__halfffffjLj8192ELj1ELj1ELj8ELj16ENS_18Kernel_traits_baseILj8192ES2_ffffjLj256EEEEELb1ELb1ELb1ELb1EEEvNS_9FwdParamsE,"aw",@nobits
	.sectionflags	@""
	.align	16
	.zero		1024


//--------------------- .nv.shared._ZN10layer_norm13ln_fwd_kernelINS_13Kernel_traitsIfffffjLj8192ELj1ELj1ELj8ELj16ENS_18Kernel_traits_baseILj8192EfffffjLj256EEEEELb0ELb0ELb0ELb0EEEvNS_9FwdParamsE --------------------------
	.section	.nv.shared._ZN10layer_norm13ln_fwd_kernelINS_13Kernel_traitsIfffffjLj8192ELj1ELj1ELj8ELj16ENS_18Kernel_traits_baseILj8192EfffffjLj256EEEEELb0ELb0ELb0ELb0EEEvNS_9FwdParamsE,"aw",@nobits
	.sectionflags	@""
	.align	16
	.zero		1024


//--------------------- .nv.shared._ZN10layer_norm13ln_fwd_kernelINS_13Kernel_traitsIfffffjLj8192ELj1ELj1ELj8ELj16ENS_18Kernel_traits_baseILj8192EfffffjLj256EEEEELb0ELb0ELb0ELb1EEEvNS_9FwdParamsE --------------------------
	.section	.nv.shared._ZN10layer_norm13ln_fwd_kernelINS_13Kernel_traitsIfffffjLj8192ELj1ELj1ELj8ELj16ENS_18Kernel_traits_baseILj8192EfffffjLj256EEEEELb0ELb0ELb0ELb1EEEvNS_9FwdParamsE,"aw",@nobits
	.sectionflags	@""
	.align	16
	.zero		1024


//--------------------- .nv.shared._ZN10layer_norm13ln_fwd_kernelINS_13Kernel_traitsIfffffjLj8192ELj1ELj1ELj8ELj16ENS_18Kernel_traits_baseILj8192EfffffjLj256EEEEELb0ELb0ELb1ELb0EEEvNS_9FwdParamsE --------------------------
	.section	.nv.shared._ZN10layer_norm13ln_fwd_kernelINS_13Kernel_traitsIfffffjLj8192ELj1ELj1ELj8ELj16ENS_18Kernel_traits_baseILj8192EfffffjLj256EEEEELb0ELb0ELb1ELb0EEEvNS_9FwdParamsE,"aw",@nobits
	.sectionflags	@""
	.align	16
	.zero		1024


//--------------------- .nv.shared._ZN10layer_norm13ln_fwd_kernelINS_13Kernel_traitsIfffffjLj8192ELj1ELj1ELj8ELj16ENS_18Kernel_traits_baseILj8192EfffffjLj256EEEEELb0ELb0ELb1ELb1EEEvNS_9FwdParamsE --------------------------
	.section	.nv.shared._ZN10layer_norm13ln_fwd_kernelINS_13Kernel_traitsIfffffjLj8192ELj1ELj1ELj8ELj16ENS_18Kernel_traits_baseILj8192EfffffjLj256EEEEELb0ELb0ELb1ELb1EEEvNS_9FwdParamsE,"aw",@nobits
	.sectionflags	@""
	.align	16
	.zero		1024


//--------------------- .nv.shared._ZN10layer_norm13ln_fwd_kernelINS_13Kernel_traitsIfffffjLj8192ELj1ELj1ELj8ELj16ENS_18Kernel_traits_baseILj8192EfffffjLj256EEEEELb0ELb1ELb0ELb0EEEvNS_9FwdParamsE --------------------------
	.section	.nv.shared._ZN10layer_norm13ln_fwd_kernelINS_13Kernel_traitsIfffffjLj8192ELj1ELj1ELj8ELj16ENS_18Kernel_traits_baseILj8192EfffffjLj256EEEEELb0ELb1ELb0ELb0EEEvNS_9FwdParamsE,"aw",@nobits
	.sectionflags	@""
	.align	16
	.zero		1024


//--------------------- .nv.shared._ZN10layer_norm13ln_fwd_kernelINS_13Kernel_traitsIfffffjLj8192ELj1ELj1ELj8ELj16ENS_18Kernel_traits_baseILj8192EfffffjLj256EEEEELb0ELb1ELb0ELb1EEEvNS_9FwdParamsE --------------------------
	.section	.nv.shared._ZN10layer_norm13ln_fwd_kernelINS_13Kernel_traitsIfffffjLj8192ELj1ELj1ELj8ELj16ENS_18Kernel_traits_baseILj8192EfffffjLj256EEEEELb0ELb1ELb0ELb1EEEvNS_9FwdParamsE,"aw",@nobits
	.sectionflags	@""
	.align	16
	.zero		1024


//--------------------- .nv.shared._ZN10layer_norm13ln_fwd_kernelINS_13Kernel_traitsIfffffjLj8192ELj1ELj1ELj8ELj16ENS_18Kernel_traits_baseILj8192EfffffjLj256EEEEELb0ELb1ELb1ELb0EEEvNS_9FwdParamsE --------------------------
	.section	.nv.shared._ZN10layer_norm13ln_fwd_kernelINS_13Kernel_traitsIfffffjLj8192ELj1ELj1ELj8ELj16ENS_18Kernel_traits_baseILj8192EfffffjLj256EEEEELb0ELb1ELb1ELb0EEEvNS_9FwdParamsE,"aw",@nobits
	.sectionflags	@""
	.align	16
	.zero		1024


//--------------------- .nv.shared._ZN10layer_norm13ln_fwd_kernelINS_13Kernel_traitsIfffffjLj8192ELj1ELj1ELj8ELj16ENS_18Kernel_traits_baseILj8192EfffffjLj256EEEEELb0ELb1ELb1ELb1EEEvNS_9FwdParamsE --------------------------
	.section	.nv.shared._ZN10layer_norm13ln_fwd_kernelINS_13Kernel_traitsIfffffjLj8192ELj1ELj1ELj8ELj16ENS_18Kernel_traits_baseILj8192EfffffjLj256EEEEELb0ELb1ELb1ELb1EEEvNS_9FwdParamsE,"aw",@nobits
	.sectionflags	@""
	.align	16
	.zero		1024


//--------------------- .nv.shared._ZN10layer_norm13ln_fwd_kernelINS_13Kernel_traitsIfffffjLj8192ELj1ELj1ELj8ELj16ENS_18Kernel_traits_baseILj8192EfffffjLj256EEEEELb1ELb0ELb0ELb0EEEvNS_9FwdParamsE --------------------------
	.section	.nv.shared._ZN10layer_norm13ln_fwd_kernelINS_13Kernel_traitsIfffffjLj8192ELj1ELj1ELj8ELj16ENS_18Kernel_traits_baseILj8192EfffffjLj256EEEEELb1ELb0ELb0ELb0EEEvNS_9FwdParamsE,"aw",@nobits
	.sectionflags	@""
	.align	16
	.zero		1024


//--------------------- .nv.shared._ZN10layer_norm13ln_fwd_kernelINS_13Kernel_traitsIfffffjLj8192ELj1ELj1ELj8ELj16ENS_18Kernel_traits_baseILj8192EfffffjLj256EEEEELb1ELb0ELb0ELb1EEEvNS_9FwdParamsE --------------------------
	.section	.nv.shared._ZN10layer_norm13ln_fwd_kernelINS_13Kernel_traitsIfffffjLj8192ELj1ELj1ELj8ELj16ENS_18Kernel_traits_baseILj8192EfffffjLj256EEEEELb1ELb0ELb0ELb1EEEvNS_9FwdParamsE,"aw",@nobits
	.sectionflags	@""
	.align	16
	.zero		1024


//--------------------- .nv.shared._ZN10layer_norm13ln_fwd_kernelINS_13Kernel_traitsIfffffjLj8192ELj1ELj1ELj8ELj16ENS_18Kernel_traits_baseILj8192EfffffjLj256EEEEELb1ELb0ELb1ELb0EEEvNS_9FwdParamsE --------------------------
	.section	.nv.shared._ZN10layer_norm13ln_fwd_kernelINS_13Kernel_traitsIfffffjLj8192ELj1ELj1ELj8ELj16ENS_18Kernel_traits_baseILj8192EfffffjLj256EEEEELb1ELb0ELb1ELb0EEEvNS_9FwdParamsE,"aw",@nobits
	.sectionflags	@""
	.align	16
	.zero		1024


//--------------------- .nv.shared._ZN10layer_norm13ln_fwd_kernelINS_13Kernel_traitsIfffffjLj8192ELj1ELj1ELj8ELj16ENS_18Kernel_traits_baseILj8192EfffffjLj256EEEEELb1ELb0ELb1ELb1EEEvNS_9FwdParamsE --------------------------
	.section	.nv.shared._ZN10layer_norm13ln_fwd_kernelINS_13Kernel_traitsIfffffjLj8192ELj1ELj1ELj8ELj16ENS_18Kernel_traits_baseILj8192EfffffjLj256EEEEELb1ELb0ELb1ELb1EEEvNS_9FwdParamsE,"aw",@nobits
	.sectionflags	@""
	.align	16
	.zero		1024


//--------------------- .nv.shared._ZN10layer_norm13ln_fwd_kernelINS_13Kernel_traitsIfffffjLj8192ELj1ELj1ELj8ELj16ENS_18Kernel_traits_baseILj8192EfffffjLj256EEEEELb1ELb1ELb0ELb0EEEvNS_9FwdParamsE --------------------------
	.section	.nv.shared._ZN10layer_norm13ln_fwd_kernelINS_13Kernel_traitsIfffffjLj8192ELj1ELj1ELj8ELj16ENS_18Kernel_traits_baseILj8192EfffffjLj256EEEEELb1ELb1ELb0ELb0EEEvNS_9FwdParamsE,"aw",@nobits
	.sectionflags	@""
	.align	16
	.zero		1024


//--------------------- .nv.shared._ZN10layer_norm13ln_fwd_kernelINS_13Kernel_traitsIfffffjLj8192ELj1ELj1ELj8ELj16ENS_18Kernel_traits_baseILj8192EfffffjLj256EEEEELb1ELb1ELb0ELb1EEEvNS_9FwdParamsE --------------------------
	.section	.nv.shared._ZN10layer_norm13ln_fwd_kernelINS_13Kernel_traitsIfffffjLj8192ELj1ELj1ELj8ELj16ENS_18Kernel_traits_baseILj8192EfffffjLj256EEEEELb1ELb1ELb0ELb1EEEvNS_9FwdParamsE,"aw",@nobits
	.sectionflags	@""
	.align	16
	.zero		1024


//--------------------- .nv.shared._ZN10layer_norm13ln_fwd_kernelINS_13Kernel_traitsIfffffjLj8192ELj1ELj1ELj8ELj16ENS_18Kernel_traits_baseILj8192EfffffjLj256EEEEELb1ELb1ELb1ELb0EEEvNS_9FwdParamsE --------------------------
	.section	.nv.shared._ZN10layer_norm13ln_fwd_kernelINS_13Kernel_traitsIfffffjLj8192ELj1ELj1ELj8ELj16ENS_18Kernel_traits_baseILj8192EfffffjLj256EEEEELb1ELb1ELb1ELb0EEEvNS_9FwdParamsE,"aw",@nobits
	.sectionflags	@""
	.align	16
	.zero		1024


//--------------------- .nv.shared._ZN10layer_norm13ln_fwd_kernelINS_13Kernel_traitsIfffffjLj8192ELj1ELj1ELj8ELj16ENS_18Kernel_traits_baseILj8192EfffffjLj256EEEEELb1ELb1ELb1ELb1EEEvNS_9FwdParamsE --------------------------
	.section	.nv.shared._ZN10layer_norm13ln_fwd_kernelINS_13Kernel_traitsIfffffjLj8192ELj1ELj1ELj8ELj16ENS_18Kernel_traits_baseILj8192EfffffjLj256EEEEELb1ELb1ELb1ELb1EEEvNS_9FwdParamsE,"aw",@nobits
	.sectionflags	@""
	.align	16
	.zero		1024


//--------------------- .nv.constant0._ZN10layer_norm13ln_fwd_kernelINS_13Kernel_traitsI13__nv_bfloat16S2_S2_S2_fjLj8192ELj1ELj1ELj8ELj16ENS_18Kernel_traits_baseILj8192ES2_S2_S2_S2_fjLj256EEEEELb0ELb0ELb0ELb0EEEvNS_9FwdParamsE --------------------------
	.section	.nv.constant0._ZN10layer_norm13ln_fwd_kernelINS_13Kernel_traitsI13__nv_bfloat16S2_S2_S2_fjLj8192ELj1ELj1ELj8ELj16ENS_18Kernel_traits_baseILj8192ES2_S2_S2_S2_fjLj256EEEEELb0ELb0ELb0ELb0EEEvNS_9FwdParamsE,"a",@progbits
	.sectionflags	@""
	.align	4
.nv.constant0._ZN10layer_norm13ln_fwd_kernelINS_13Kernel_traitsI13__nv_bfloat16S2_S2_S2_fjLj8192ELj1ELj1ELj8ELj16ENS_18Kernel_traits_baseILj8192ES2_S2_S2_S2_fjLj256EEEEELb0ELb0ELb0ELb0EEEvNS_9FwdParamsE:
	.zero		1128


//--------------------- .nv.constant0._ZN10layer_norm13ln_fwd_kernelINS_13Kernel_traitsI13__nv_bfloat16S2_S2_S2_fjLj8192ELj1ELj1ELj8ELj16ENS_18Kernel_traits_baseILj8192ES2_S2_S2_S2_fjLj256EEEEELb0ELb0ELb0ELb1EEEvNS_9FwdParamsE --------------------------
	.section	.nv.constant0._ZN10layer_norm13ln_fwd_kernelINS_13Kernel_traitsI13__nv_bfloat16S2_S2_S2_fjLj8192ELj1ELj1ELj8ELj16ENS_18Kernel_traits_baseILj8192ES2_S2_S2_S2_fjLj256EEEEELb0ELb0ELb0ELb1EEEvNS_9FwdParamsE,"a",@progbits
	.sectionflags	@""
	.align	4
.nv.constant0._ZN10layer_norm13ln_fwd_kernelINS_13Kernel_traitsI13__nv_bfloat16S2_S2_S2_fjLj8192ELj1ELj1ELj8ELj16ENS_18Kernel_traits_baseILj8192ES2_S2_S2_S2_fjLj256EEEEELb0ELb0ELb0ELb1EEEvNS_9FwdParamsE:
	.zero		1128


//--------------------- .nv.constant0._ZN10layer_norm13ln_fwd_kernelINS_13Kernel_traitsI13__nv_bfloat16S2_S2_S2_fjLj8192ELj1ELj1ELj8ELj16ENS_18Kernel_traits_baseILj8192ES2_S2_S2_S2_fjLj256EEEEELb0ELb0ELb1ELb0EEEvNS_9FwdParamsE --------------------------
	.section	.nv.constant0._ZN10layer_norm13ln_fwd_kernelINS_13Kernel_traitsI13__nv_bfloat16S2_S2_S2_fjLj8192ELj1ELj1ELj8ELj16ENS_18Kernel_traits_baseILj8192ES2_S2_S2_S2_fjLj256EEEEELb0ELb0ELb1ELb0EEEvNS_9FwdParamsE,"a",@progbits
	.sectionflags	@""
	.align	4
.nv.constant0._ZN10layer_norm13ln_fwd_kernelINS_13Kernel_traitsI13__nv_bfloat16S2_S2_S2_fjLj8192ELj1ELj1ELj8ELj16ENS_18Kernel_traits_baseILj8192ES2_S2_S2_S2_fjLj256EEEEELb0ELb0ELb1ELb0EEEvNS_9FwdParamsE:
	.zero		1128


//--------------------- .nv.constant0._ZN10layer_norm13ln_fwd_kernelINS_13Kernel_traitsI13__nv_bfloat16S2_S2_S2_fjLj8192ELj1ELj1ELj8ELj16ENS_18Kernel_traits_baseILj8192ES2_S2_S2_S2_fjLj256EEEEELb0ELb0ELb1ELb1EEEvNS_9FwdParamsE --------------------------
	.section	.nv.constant0._ZN10layer_norm13ln_fwd_kernelINS_13Kernel_traitsI13__nv_bfloat16S2_S2_S2_fjLj8192ELj1ELj1ELj8ELj16ENS_18Kernel_traits_baseILj8192ES2_S2_S2_S2_fjLj256EEEEELb0ELb0ELb1ELb1EEEvNS_9FwdParamsE,"a",@progbits
	.sectionflags	@""
	.align	4
.nv.constant0._ZN10layer_norm13ln_fwd_kernelINS_13Kernel_traitsI13__nv_bfloat16S2_S2_S2_fjLj8192ELj1ELj1ELj8ELj16ENS_18Kernel_traits_baseILj8192ES2_S2_S2_S2_fjLj256EEEEELb0ELb0ELb1ELb1EEEvNS_9FwdParamsE:
	.zero		1128


//--------------------- .nv.constant0._ZN10layer_norm13ln_fwd_kernelINS_13Kernel_traitsI13__nv_bfloat16S2_S2_S2_fjLj8192ELj1ELj1ELj8ELj16ENS_18Kernel_traits_baseILj8192ES2_S2_S2_S2_fjLj256EEEEELb0ELb1ELb0ELb0EEEvNS_9FwdParamsE --------------------------
	.section	.nv.constant0._ZN10layer_norm13ln_fwd_kernelINS_13Kernel_traitsI13__nv_bfloat16S2_S2_S2_fjLj8192ELj1ELj1ELj8ELj16ENS_18Kernel_traits_baseILj8192ES2_S2_S2_S2_fjLj256EEEEELb0ELb1ELb0ELb0EEEvNS_9FwdParamsE,"a",@progbits
	.sectionflags	@""
	.align	4
.nv.constant0._ZN10layer_norm13ln_fwd_kernelINS_13Kernel_traitsI13__nv_bfloat16S2_S2_S2_fjLj8192ELj1ELj1ELj8ELj16ENS_18Kernel_traits_baseILj8192ES2_S2_S2_S2_fjLj256EEEEELb0ELb1ELb0ELb0EEEvNS_9FwdParamsE:
	.zero		1128


//--------------------- .nv.constant0._ZN10layer_norm13ln_fwd_kernelINS_13Kernel_traitsI13__nv_bfloat16S2_S2_S2_fjLj8192ELj1ELj1ELj8ELj16ENS_18Kernel_traits_baseILj8192ES2_S2_S2_S2_fjLj256EEEEELb0ELb1ELb0ELb1EEEvNS_9FwdParamsE --------------------------
	.section	.nv.constant0._ZN10layer_norm13ln_fwd_kernelINS_13Kernel_traitsI13__nv_bfloat16S2_S2_S2_fjLj8192ELj1ELj1ELj8ELj16ENS_18Kernel_traits_baseILj8192ES2_S2_S2_S2_fjLj256EEEEELb0ELb1ELb0ELb1EEEvNS_9FwdParamsE,"a",@progbits
	.sectionflags	@""
	.align	4
.nv.constant0._ZN10layer_norm13ln_fwd_kernelINS_13Kernel_traitsI13__nv_bfloat16S2_S2_S2_fjLj8192ELj1ELj1ELj8ELj16ENS_18Kernel_traits_baseILj8192ES2_S2_S2_S2_fjLj256EEEEELb0ELb1ELb0ELb1EEEvNS_9FwdParamsE:
	.zero		1128


//--------------------- .nv.constant0._ZN10layer_norm13ln_fwd_kernelINS_13Kernel_traitsI13__nv_bfloat16S2_S2_S2_fjLj8192ELj1ELj1ELj8ELj16ENS_18Kernel_traits_baseILj8192ES2_S2_S2_S2_fjLj256EEEEELb0ELb1ELb1ELb0EEEvNS_9FwdParamsE --------------------------
	.section	.nv.constant0._ZN10layer_norm13ln_fwd_kernelINS_13Kernel_traitsI13__nv_bfloat16S2_S2_S2_fjLj8192ELj1ELj1ELj8ELj16ENS_18Kernel_traits_baseILj8192ES2_S2_S2_S2_fjLj256EEEEELb0ELb1ELb1ELb0EEEvNS_9FwdParamsE,"a",@progbits
	.sectionflags	@""
	.align	4
.nv.constant0._ZN10layer_norm13ln_fwd_kernelINS_13Kernel_traitsI13__nv_bfloat16S2_S2_S2_fjLj8192ELj1ELj1ELj8ELj16ENS_18Kernel_traits_baseILj8192ES2_S2_S2_S2_fjLj256EEEEELb0ELb1ELb1ELb0EEEvNS_9FwdParamsE:
	.zero		1128


//--------------------- .nv.constant0._ZN10layer_norm13ln_fwd_kernelINS_13Kernel_traitsI13__nv_bfloat16S2_S2_S2_fjLj8192ELj1ELj1ELj8ELj16ENS_18Kernel_traits_baseILj8192ES2_S2_S2_S2_fjLj256EEEEELb0ELb1ELb1ELb1EEEvNS_9FwdParamsE --------------------------
	.section	.nv.constant0._ZN10layer_norm13ln_fwd_kernelINS_13Kernel_traitsI13__nv_bfloat16S2_S2_S2_fjLj8192ELj1ELj1ELj8ELj16ENS_18Kernel_traits_baseILj8192ES2_S2_S2_S2_fjLj256EEEEELb0ELb1ELb1ELb1EEEvNS_9FwdParamsE,"a",@progbits
	.sectionflags	@""
	.align	4
.nv.constant0._ZN10layer_norm13ln_fwd_kernelINS_13Kernel_traitsI13__nv_bfloat16S2_S2_S2_fjLj8192ELj1ELj1ELj8ELj16ENS_18Kernel_traits_baseILj8192ES2_S2_S2_S2_fjLj256EEEEELb0ELb1ELb1ELb1EEEvNS_9FwdParamsE:
	.zero		1128


//--------------------- .nv.constant0._ZN10layer_norm13ln_fwd_kernelINS_13Kernel_traitsI13__nv_bfloat16S2_S2_S2_fjLj8192ELj1ELj1ELj8ELj16ENS_18Kernel_traits_baseILj8192ES2_S2_S2_S2_fjLj256EEEEELb1ELb0ELb0ELb0EEEvNS_9FwdParamsE --------------------------
	.section	.nv.constant0._ZN10layer_norm13ln_fwd_kernelINS_13Kernel_traitsI13__nv_bfloat16S2_S2_S2_fjLj8192ELj1ELj1ELj8ELj16ENS_18Kernel_traits_baseILj8192ES2_S2_S2_S2_fjLj256EEEEELb1ELb0ELb0ELb0EEEvNS_9FwdParamsE,"a",@progbits
	.sectionflags	@""
	.align	4
.nv.constant0._ZN10layer_norm13ln_fwd_kernelINS_13Kernel_traitsI13__nv_bfloat16S2_S2_S2_fjLj8192ELj1ELj1ELj8ELj16ENS_18Kernel_traits_baseILj8192ES2_S2_S2_S2_fjLj256EEEEELb1ELb0ELb0ELb0EEEvNS_9FwdParamsE:
	.zero		1128


//--------------------- .nv.constant0._ZN10layer_norm13ln_fwd_kernelINS_13Kernel_traitsI13__nv_bfloat16S2_S2_S2_fjLj8192ELj1ELj1ELj8ELj16ENS_18Kernel_traits_baseILj8192ES2_S2_S2_S2_fjLj256EEEEELb1ELb0ELb0ELb1EEEvNS_9FwdParamsE --------------------------
	.section	.nv.constant0._ZN10layer_norm13ln_fwd_kernelINS_13Kernel_traitsI13__nv_bfloat16S2_S2_S2_fjLj8192ELj1ELj1ELj8ELj16ENS_18Kernel_traits_baseILj8192ES2_S2_S2_S2_fjLj256EEEEELb1ELb0ELb0ELb1EEEvNS_9FwdParamsE,"a",@progbits
	.sectionflags	@""
	.align	4
.nv.constant0._ZN10layer_norm13ln_fwd_kernelINS_13Kernel_traitsI13__nv_bfloat16S2_S2_S2_fjLj8192ELj1ELj1ELj8ELj16ENS_18Kernel_traits_baseILj8192ES2_S2_S2_S2_fjLj256EEEEELb1ELb0ELb0ELb1EEEvNS_9FwdParamsE:
	.zero		1128


//--------------------- .nv.constant0._ZN10layer_norm13ln_fwd_kernelINS_13Kernel_traitsI13__nv_bfloat16S2_S2_S2_fjLj8192ELj1ELj1ELj8ELj16ENS_18Kernel_traits_baseILj8192ES2_S2_S2_S2_fjLj256EEEEELb1ELb0ELb1ELb0EEEvNS_9FwdParamsE --------------------------
	.section	.nv.constant0._ZN10layer_norm13ln_fwd_kernelINS_13Kernel_traitsI13__nv_bfloat16S2_S2_S2_fjLj8192ELj1ELj1ELj8ELj16ENS_18Kernel_traits_baseILj8192ES2_S2_S2_S2_fjLj256EEEEELb1ELb0ELb1ELb0EEEvNS_9FwdParamsE,"a",@progbits
	.sectionflags	@""
	.align	4
.nv.constant0._ZN10layer_norm13ln_fwd_kernelINS_13Kernel_traitsI13__nv_bfloat16S2_S2_S2_fjLj8192ELj1ELj1ELj8ELj16ENS_18Kernel_traits_baseILj8192ES2_S2_S2_S2_fjLj256EEEEELb1ELb0ELb1ELb0EEEvNS_9FwdParamsE:
	.zero		1128


//--------------------- .nv.constant0._ZN10layer_norm13ln_fwd_kernelINS_13Kernel_traitsI13__nv_bfloat16S2_S2_S2_fjLj8192ELj1ELj1ELj8ELj16ENS_18Kernel_traits_baseILj8192ES2_S2_S2_S2_fjLj256EEEEELb1ELb0ELb1ELb1EEEvNS_9FwdParamsE --------------------------
	.section	.nv.constant0._ZN10layer_norm13ln_fwd_kernelINS_13Kernel_traitsI13__nv_bfloat16S2_S2_S2_fjLj8192ELj1ELj1ELj8ELj16ENS_18Kernel_traits_baseILj8192ES2_S2_S2_S2_fjLj256EEEEELb1ELb0ELb1ELb1EEEvNS_9FwdParamsE,"a",@progbits
	.sectionflags	@""
	.align	4
.nv.constant0._ZN10layer_norm13ln_fwd_kernelINS_13Kernel_traitsI13__nv_bfloat16S2_S2_S2_fjLj8192ELj1ELj1ELj8ELj16ENS_18Kernel_traits_baseILj8192ES2_S2_S2_S2_fjLj256EEEEELb1ELb0ELb1ELb1EEEvNS_9FwdParamsE:
	.zero		1128


//--------------------- .nv.constant0._ZN10layer_norm13ln_fwd_kernelINS_13Kernel_traitsI13__nv_bfloat16S2_S2_S2_fjLj8192ELj1ELj1ELj8ELj16ENS_18Kernel_traits_baseILj8192ES2_S2_S2_S2_fjLj256EEEEELb1ELb1ELb0ELb0EEEvNS_9FwdParamsE --------------------------
	.section	.nv.constant0._ZN10layer_norm13ln_fwd_kernelINS_13Kernel_traitsI13__nv_bfloat16S2_S2_S2_fjLj8192ELj1ELj1ELj8ELj16ENS_18Kernel_traits_baseILj8192ES2_S2_S2_S2_fjLj256EEEEELb1ELb1ELb0ELb0EEEvNS_9FwdParamsE,"a",@progbits
	.sectionflags	@""
	.align	4
.nv.constant0._ZN10layer_norm13ln_fwd_kernelINS_13Kernel_traitsI13__nv_bfloat16S2_S2_S2_fjLj8192ELj1ELj1ELj8ELj16ENS_18Kernel_traits_baseILj8192ES2_S2_S2_S2_fjLj256EEEEELb1ELb1ELb0ELb0EEEvNS_9FwdParamsE:
	.zero		1128


//--------------------- .nv.constant0._ZN10layer_norm13ln_fwd_kernelINS_13Kernel_traitsI13__nv_bfloat16S2_S2_S2_fjLj8192ELj1ELj1ELj8ELj16ENS_18Kernel_traits_baseILj8192ES2_S2_S2_S2_fjLj256EEEEELb1ELb1ELb0ELb1EEEvNS_9FwdParamsE --------------------------
	.section	.nv.constant0._ZN10layer_norm13ln_fwd_kernelINS_13Kernel_traitsI13__nv_bfloat16S2_S2_S2_fjLj8192ELj1ELj1ELj8ELj16ENS_18Kernel_traits_baseILj8192ES2_S2_S2_S2_fjLj256EEEEELb1ELb1ELb0ELb1EEEvNS_9FwdParamsE,"a",@progbits
	.sectionflags	@""
	.align	4
.nv.constant0._ZN10layer_norm13ln_fwd_kernelINS_13Kernel_traitsI13__nv_bfloat16S2_S2_S2_fjLj8192ELj1ELj1ELj8ELj16ENS_18Kernel_traits_baseILj8192ES2_S2_S2_S2_fjLj256EEEEELb1ELb1ELb0ELb1EEEvNS_9FwdParamsE:
	.zero		1128


//--------------------- .nv.constant0._ZN10layer_norm13ln_fwd_kernelINS_13Kernel_traitsI13__nv_bfloat16S2_S2_S2_fjLj8192ELj1ELj1ELj8ELj16ENS_18Kernel_traits_baseILj8192ES2_S2_S2_S2_fjLj256EEEEELb1ELb1ELb1ELb0EEEvNS_9FwdParamsE --------------------------
	.section	.nv.constant0._ZN10layer_norm13ln_fwd_kernelINS_13Kernel_traitsI13__nv_bfloat16S2_S2_S2_fjLj8192ELj1ELj1ELj8ELj16ENS_18Kernel_traits_baseILj8192ES2_S2_S2_S2_fjLj256EEEEELb1ELb1ELb1ELb0EEEvNS_9FwdParamsE,"a",@progbits
	.sectionflags	@""
	.align	4
.nv.constant0._ZN10layer_norm13ln_fwd_kernelINS_13Kernel_traitsI13__nv_bfloat16S2_S2_S2_fjLj8192ELj1ELj1ELj8ELj16ENS_18Kernel_traits_baseILj8192ES2_S2_S2_S2_fjLj256EEEEELb1ELb1ELb1ELb0EEEvNS_9FwdParamsE:
	.zero		1128


//--------------------- .nv.constant0._ZN10layer_norm13ln_fwd_kernelINS_13Kernel_traitsI13__nv_bfloat16S2_S2_S2_fjLj8192ELj1ELj1ELj8ELj16ENS_18Kernel_traits_baseILj8192ES2_S2_S2_S2_fjLj256EEEEELb1ELb1ELb1ELb1EEEvNS_9FwdParamsE --------------------------
	.section	.nv.constant0._ZN10layer_norm13ln_fwd_kernelINS_13Kernel_traitsI13__nv_bfloat16S2_S2_S2_fjLj8192ELj1ELj1ELj8ELj16ENS_18Kernel_traits_baseILj8192ES2_S2_S2_S2_fjLj256EEEEELb1ELb1ELb1ELb1EEEvNS_9FwdParamsE,"a",@progbits
	.sectionflags	@""
	.align	4
.nv.constant0._ZN10layer_norm13ln_fwd_kernelINS_13Kernel_traitsI13__nv_bfloat16S2_S2_S2_fjLj8192ELj1ELj1ELj8ELj16ENS_18Kernel_traits_baseILj8192ES2_S2_S2_S2_fjLj256EEEEELb1ELb1ELb1ELb1EEEvNS_9FwdParamsE:
	.zero		1128


//--------------------- .nv.constant0._ZN10layer_norm13ln_fwd_kernelINS_13Kernel_traitsI6__halfS2_S2_S2_fjLj8192ELj1ELj1ELj8ELj16ENS_18Kernel_traits_baseILj8192ES2_S2_S2_S2_fjLj256EEEEELb0ELb0ELb0ELb0EEEvNS_9FwdParamsE --------------------------
	.section	.nv.constant0._ZN10layer_norm13ln_fwd_kernelINS_13Kernel_traitsI6__halfS2_S2_S2_fjLj8192ELj1ELj1ELj8ELj16ENS_18Kernel_traits_baseILj8192ES2_S2_S2_S2_fjLj256EEEEELb0ELb0ELb0ELb0EEEvNS_9FwdParamsE,"a",@progbits
	.sectionflags	@""
	.align	4
.nv.constant0._ZN10layer_norm13ln_fwd_kernelINS_13Kernel_traitsI6__halfS2_S2_S2_fjLj8192ELj1ELj1ELj8ELj16ENS_18Kernel_traits_baseILj8192ES2_S2_S2_S2_fjLj256EEEEELb0ELb0ELb0ELb0EEEvNS_9FwdParamsE:
	.zero		1128


//--------------------- .nv.constant0._ZN10layer_norm13ln_fwd_kernelINS_13Kernel_traitsI6__halfS2_S2_S2_fjLj8192ELj1ELj1ELj8ELj16ENS_18Kernel_traits_baseILj8192ES2_S2_S2_S2_fjLj256EEEEELb0ELb0ELb0ELb1EEEvNS_9FwdParamsE --------------------------
	.section	.nv.constant0._ZN10layer_norm13ln_fwd_kernelINS_13Kernel_traitsI6__halfS2_S2_S2_fjLj8192ELj1ELj1ELj8ELj16ENS_18Kernel_traits_baseILj8192ES2_S2_S2_S2_fjLj256EEEEELb0ELb0ELb0ELb1EEEvNS_9FwdParamsE,"a",@progbits
	.sectionflags	@""
	.align	4
.nv.constant0._ZN10layer_norm13ln_fwd_kernelINS_13Kernel_traitsI6__halfS2_S2_S2_fjLj8192ELj1ELj1ELj8ELj16ENS_18Kernel_traits_baseILj8192ES2_S2_S2_S2_fjLj256EEEEELb0ELb0ELb0ELb1EEEvNS_9FwdParamsE:
	.zero		1128


//--------------------- .nv.constant0._ZN10layer_norm13ln_fwd_kernelINS_13Kernel_traitsI6__halfS2_S2_S2_fjLj8192ELj1ELj1ELj8ELj16ENS_18Kernel_traits_baseILj8192ES2_S2_S2_S2_fjLj256EEEEELb0ELb0ELb1ELb0EEEvNS_9FwdParamsE --------------------------
	.section	.nv.constant0._ZN10layer_norm13ln_fwd_kernelINS_13Kernel_traitsI6__halfS2_S2_S2_fjLj8192ELj1ELj1ELj8ELj16ENS_18Kernel_traits_baseILj8192ES2_S2_S2_S2_fjLj256EEEEELb0ELb0ELb1ELb0EEEvNS_9FwdParamsE,"a",@progbits
	.sectionflags	@""
	.align	4
.nv.constant0._ZN10layer_norm13ln_fwd_kernelINS_13Kernel_traitsI6__halfS2_S2_S2_fjLj8192ELj1ELj1ELj8ELj16ENS_18Kernel_traits_baseILj8192ES2_S2_S2_S2_fjLj256EEEEELb0ELb0ELb1ELb0EEEvNS_9FwdParamsE:
	.zero		1128


//--------------------- .nv.constant0._ZN10layer_norm13ln_fwd_kernelINS_13Kernel_traitsI6__halfS2_S2_S2_fjLj8192ELj1ELj1ELj8ELj16ENS_18Kernel_traits_baseILj8192ES2_S2_S2_S2_fjLj256EEEEELb0ELb0ELb1ELb1EEEvNS_9FwdParamsE --------------------------
	.section	.nv.constant0._ZN10layer_norm13ln_fwd_kernelINS_13Kernel_traitsI6__halfS2_S2_S2_fjLj8192ELj1ELj1ELj8ELj16ENS_18Kernel_traits_baseILj8192ES2_S2_S2_S2_fjLj256EEEEELb0ELb0ELb1ELb1EEEvNS_9FwdParamsE,"a",@progbits
	.sectionflags	@""
	.align	4
.nv.constant0._ZN10layer_norm13ln_fwd_kernelINS_13Kernel_traitsI6__halfS2_S2_S2_fjLj8192ELj1ELj1ELj8ELj16ENS_18Kernel_traits_baseILj8192ES2_S2_S2_S2_fjLj256EEEEELb0ELb0ELb1ELb1EEEvNS_9FwdParamsE:
	.zero		1128


//--------------------- .nv.constant0._ZN10layer_norm13ln_fwd_kernelINS_13Kernel_traitsI6__halfS2_S2_S2_fjLj8192ELj1ELj1ELj8ELj16ENS_18Kernel_traits_baseILj8192ES2_S2_S2_S2_fjLj256EEEEELb0ELb1ELb0ELb0EEEvNS_9FwdParamsE --------------------------
	.section	.nv.constant0._ZN10layer_norm13ln_fwd_kernelINS_13Kernel_traitsI6__halfS2_S2_S2_fjLj8192ELj1ELj1ELj8ELj16ENS_18Kernel_traits_baseILj8192ES2_S2_S2_S2_fjLj256EEEEELb0ELb1ELb0ELb0EEEvNS_9FwdParamsE,"a",@progbits
	.sectionflags	@""
	.align	4
.nv.constant0._ZN10layer_norm13ln_fwd_kernelINS_13Kernel_traitsI6__halfS2_S2_S2_fjLj8192ELj1ELj1ELj8ELj16ENS_18Kernel_traits_baseILj8192ES2_S2_S2_S2_fjLj256EEEEELb0ELb1ELb0ELb0EEEvNS_9FwdParamsE:
	.zero		1128


//--------------------- .nv.constant0._ZN10layer_norm13ln_fwd_kernelINS_13Kernel_traitsI6__halfS2_S2_S2_fjLj8192ELj1ELj1ELj8ELj16ENS_18Kernel_traits_baseILj8192ES2_S2_S2_S2_fjLj256EEEEELb0ELb1ELb0ELb1EEEvNS_9FwdParamsE --------------------------
	.section	.nv.constant0._ZN10layer_norm13ln_fwd_kernelINS_13Kernel_traitsI6__halfS2_S2_S2_fjLj8192ELj1ELj1ELj8ELj16ENS_18Kernel_traits_baseILj8192ES2_S2_S2_S2_fjLj256EEEEELb0ELb1ELb0ELb1EEEvNS_9FwdParamsE,"a",@progbits
	.sectionflags	@""
	.align	4
.nv.constant0._ZN10layer_norm13ln_fwd_kernelINS_13Kernel_traitsI6__halfS2_S2_S2_fjLj8192ELj1ELj1ELj8ELj16ENS_18Kernel_traits_baseILj8192ES2_S2_S2_S2_fjLj256EEEEELb0ELb1ELb0ELb1EEEvNS_9FwdParamsE:
	.zero		1128


//--------------------- .nv.constant0._ZN10layer_norm13ln_fwd_kernelINS_13Kernel_traitsI6__halfS2_S2_S2_fjLj8192ELj1ELj1ELj8ELj16ENS_18Kernel_traits_baseILj8192ES2_S2_S2_S2_fjLj256EEEEELb0ELb1ELb1ELb0EEEvNS_9FwdParamsE --------------------------
	.section	.nv.constant0._ZN10layer_norm13ln_fwd_kernelINS_13Kernel_traitsI6__halfS2_S2_S2_fjLj8192ELj1ELj1ELj8ELj16ENS_18Kernel_traits_baseILj8192ES2_S2_S2_S2_fjLj256EEEEELb0ELb1ELb1ELb0EEEvNS_9FwdParamsE,"a",@progbits
	.sectionflags	@""
	.align	4
.nv.constant0._ZN10layer_norm13ln_fwd_kernelINS_13Kernel_traitsI6__halfS2_S2_S2_fjLj8192ELj1ELj1ELj8ELj16ENS_18Kernel_traits_baseILj8192ES2_S2_S2_S2_fjLj256EEEEELb0ELb1ELb1ELb0EEEvNS_9FwdParamsE:
	.zero		1128


//--------------------- .nv.constant0._ZN10layer_norm13ln_fwd_kernelINS_13Kernel_traitsI6__halfS2_S2_S2_fjLj8192ELj1ELj1ELj8ELj16ENS_18Kernel_traits_baseILj8192ES2_S2_S2_S2_fjLj256EEEEELb0ELb1ELb1ELb1EEEvNS_9FwdParamsE --------------------------
	.section	.nv.constant0._ZN10layer_norm13ln_fwd_kernelINS_13Kernel_traitsI6__halfS2_S2_S2_fjLj8192ELj1ELj1ELj8ELj16ENS_18Kernel_traits_baseILj8192ES2_S2_S2_S2_fjLj256EEEEELb0ELb1ELb1ELb1EEEvNS_9FwdParamsE,"a",@progbits
	.sectionflags	@""
	.align	4
.nv.constant0._ZN10layer_norm13ln_fwd_kernelINS_13Kernel_traitsI6__halfS2_S2_S2_fjLj8192ELj1ELj1ELj8ELj16ENS_18Kernel_traits_baseILj8192ES2_S2_S2_S2_fjLj256EEEEELb0ELb1ELb1ELb1EEEvNS_9FwdParamsE:
	.zero		1128


//--------------------- .nv.constant0._ZN10layer_norm13ln_fwd_kernelINS_13Kernel_traitsI6__halfS2_S2_S2_fjLj8192ELj1ELj1ELj8ELj16ENS_18Kernel_traits_baseILj8192ES2_S2_S2_S2_fjLj256EEEEELb1ELb0ELb0ELb0EEEvNS_9FwdParamsE --------------------------
	.section	.nv.constant0._ZN10layer_norm13ln_fwd_kernelINS_13Kernel_traitsI6__halfS2_S2_S2_fjLj8192ELj1ELj1ELj8ELj16ENS_18Kernel_traits_baseILj8192ES2_S2_S2_S2_fjLj256EEEEELb1ELb0ELb0ELb0EEEvNS_9FwdParamsE,"a",@progbits
	.sectionflags	@""
	.align	4
.nv.constant0._ZN10layer_norm13ln_fwd_kernelINS_13Kernel_traitsI6__halfS2_S2_S2_fjLj8192ELj1ELj1ELj8ELj16ENS_18Kernel_traits_baseILj8192ES2_S2_S2_S2_fjLj256EEEEELb1ELb0ELb0ELb0EEEvNS_9FwdParamsE:
	.zero		1128


//--------------------- .nv.constant0._ZN10layer_norm13ln_fwd_kernelINS_13Kernel_traitsI6__halfS2_S2_S2_fjLj8192ELj1ELj1ELj8ELj16ENS_18Kernel_traits_baseILj8192ES2_S2_S2_S2_fjLj256EEEEELb1ELb0ELb0ELb1EEEvNS_9FwdParamsE --------------------------
	.section	.nv.constant0._ZN10layer_norm13ln_fwd_kernelINS_13Kernel_traitsI6__halfS2_S2_S2_fjLj8192ELj1ELj1ELj8ELj16ENS_18Kernel_traits_baseILj8192ES2_S2_S2_S2_fjLj256EEEEELb1ELb0ELb0ELb1EEEvNS_9FwdParamsE,"a",@progbits
	.sectionflags	@""
	.align	4
.nv.constant0._ZN10layer_norm13ln_fwd_kernelINS_13Kernel_traitsI6__halfS2_S2_S2_fjLj8192ELj1ELj1ELj8ELj16ENS_18Kernel_traits_baseILj8192ES2_S2_S2_S2_fjLj256EEEEELb1ELb0ELb0ELb1EEEvNS_9FwdParamsE:
	.zero		1128


//--------------------- .nv.constant0._ZN10layer_norm13ln_fwd_kernelINS_13Kernel_traitsI6__halfS2_S2_S2_fjLj8192ELj1ELj1ELj8ELj16ENS_18Kernel_traits_baseILj8192ES2_S2_S2_S2_fjLj256EEEEELb1ELb0ELb1ELb0EEEvNS_9FwdParamsE --------------------------
	.section	.nv.constant0._ZN10layer_norm13ln_fwd_kernelINS_13Kernel_traitsI6__halfS2_S2_S2_fjLj8192ELj1ELj1ELj8ELj16ENS_18Kernel_traits_baseILj8192ES2_S2_S2_S2_fjLj256EEEEELb1ELb0ELb1ELb0EEEvNS_9FwdParamsE,"a",@progbits
	.sectionflags	@""
	.align	4
.nv.constant0._ZN10layer_norm13ln_fwd_kernelINS_13Kernel_traitsI6__halfS2_S2_S2_fjLj8192ELj1ELj1ELj8ELj16ENS_18Kernel_traits_baseILj8192ES2_S2_S2_S2_fjLj256EEEEELb1ELb0ELb1ELb0EEEvNS_9FwdParamsE:
	.zero		1128


//--------------------- .nv.constant0._ZN10layer_norm13ln_fwd_kernelINS_13Kernel_traitsI6__halfS2_S2_S2_fjLj8192ELj1ELj1ELj8ELj16ENS_18Kernel_traits_baseILj8192ES2_S2_S2_S2_fjLj256EEEEELb1ELb0ELb1ELb1EEEvNS_9FwdParamsE --------------------------
	.section	.nv.constant0._ZN10layer_norm13ln_fwd_kernelINS_13Kernel_traitsI6__halfS2_S2_S2_fjLj8192ELj1ELj1ELj8ELj16ENS_18Kernel_traits_baseILj8192ES2_S2_S2_S2_fjLj256EEEEELb1ELb0ELb1ELb1EEEvNS_9FwdParamsE,"a",@progbits
	.sectionflags	@""
	.align	4
.nv.constant0._ZN10layer_norm13ln_fwd_kernelINS_13Kernel_traitsI6__halfS2_S2_S2_fjLj8192ELj1ELj1ELj8ELj16ENS_18Kernel_traits_baseILj8192ES2_S2_S2_S2_fjLj256EEEEELb1ELb0ELb1ELb1EEEvNS_9FwdParamsE:
	.zero		1128


//--------------------- .nv.constant0._ZN10layer_norm13ln_fwd_kernelINS_13Kernel_traitsI6__halfS2_S2_S2_fjLj8192ELj1ELj1ELj8ELj16ENS_18Kernel_traits_baseILj8192ES2_S2_S2_S2_fjLj256EEEEELb1ELb1ELb0ELb0EEEvNS_9FwdParamsE --------------------------
	.section	.nv.constant0._ZN10layer_norm13ln_fwd_kernelINS_13Kernel_traitsI6__halfS2_S2_S2_fjLj8192ELj1ELj1ELj8ELj16ENS_18Kernel_traits_baseILj8192ES2_S2_S2_S2_fjLj256EEEEELb1ELb1ELb0ELb0EEEvNS_9FwdParamsE,"a",@progbits
	.sectionflags	@""
	.align	4
.nv.constant0._ZN10layer_norm13ln_fwd_kernelINS_13Kernel_traitsI6__halfS2_S2_S2_fjLj8192ELj1ELj1ELj8ELj16ENS_18Kernel_traits_baseILj8192ES2_S2_S2_S2_fjLj256EEEEELb1ELb1ELb0ELb0EEEvNS_9FwdParamsE:
	.zero		1128


//--------------------- .nv.constant0._ZN10layer_norm13ln_fwd_kernelINS_13Kernel_traitsI6__halfS2_S2_S2_fjLj8192ELj1ELj1ELj8ELj16ENS_18Kernel_traits_baseILj8192ES2_S2_S2_S2_fjLj256EEEEELb1ELb1ELb0ELb1EEEvNS_9FwdParamsE --------------------------
	.section	.nv.constant0._ZN10layer_norm13ln_fwd_kernelINS_13Kernel_traitsI6__halfS2_S2_S2_fjLj8192ELj1ELj1ELj8ELj16ENS_18Kernel_traits_baseILj8192ES2_S2_S2_S2_fjLj256EEEEELb1ELb1ELb0ELb1EEEvNS_9FwdParamsE,"a",@progbits
	.sectionflags	@""
	.align	4
.nv.constant0._ZN10layer_norm13ln_fwd_kernelINS_13Kernel_traitsI6__halfS2_S2_S2_fjLj8192ELj1ELj1ELj8ELj16ENS_18Kernel_traits_baseILj8192ES2_S2_S2_S2_fjLj256EEEEELb1ELb1ELb0ELb1EEEvNS_9FwdParamsE:
	.zero		1128


//--------------------- .nv.constant0._ZN10layer_norm13ln_fwd_kernelINS_13Kernel_traitsI6__halfS2_S2_S2_fjLj8192ELj1ELj1ELj8ELj16ENS_18Kernel_traits_baseILj8192ES2_S2_S2_S2_fjLj256EEEEELb1ELb1ELb1ELb0EEEvNS_9FwdParamsE --------------------------
	.section	.nv.constant0._ZN10layer_norm13ln_fwd_kernelINS_13Kernel_traitsI6__halfS2_S2_S2_fjLj8192ELj1ELj1ELj8ELj16ENS_18Kernel_traits_baseILj8192ES2_S2_S2_S2_fjLj256EEEEELb1ELb1ELb1ELb0EEEvNS_9FwdParamsE,"a",@progbits
	.sectionflags	@""
	.align	4
.nv.constant0._ZN10layer_norm13ln_fwd_kernelINS_13Kernel_traitsI6__halfS2_S2_S2_fjLj8192ELj1ELj1ELj8ELj16ENS_18Kernel_traits_baseILj8192ES2_S2_S2_S2_fjLj256EEEEELb1ELb1ELb1ELb0EEEvNS_9FwdParamsE:
	.zero		1128


//--------------------- .nv.constant0._ZN10layer_norm13ln_fwd_kernelINS_13Kernel_traitsI6__halfS2_S2_S2_fjLj8192ELj1ELj1ELj8ELj16ENS_18Kernel_traits_baseILj8192ES2_S2_S2_S2_fjLj256EEEEELb1ELb1ELb1ELb1EEEvNS_9FwdParamsE --------------------------
	.section	.nv.constant0._ZN10layer_norm13ln_fwd_kernelINS_13Kernel_traitsI6__halfS2_S2_S2_fjLj8192ELj1ELj1ELj8ELj16ENS_18Kernel_traits_baseILj8192ES2_S2_S2_S2_fjLj256EEEEELb1ELb1ELb1ELb1EEEvNS_9FwdParamsE,"a",@progbits
	.sectionflags	@""
	.align	4
.nv.constant0._ZN10layer_norm13ln_fwd_kernelINS_13Kernel_traitsI6__halfS2_S2_S2_fjLj8192ELj1ELj1ELj8ELj16ENS_18Kernel_traits_baseILj8192ES2_S2_S2_S2_fjLj256EEEEELb1ELb1ELb1ELb1EEEvNS_9FwdParamsE:
	.zero		1128


//--------------------- .nv.constant0._ZN10layer_norm13ln_fwd_kernelINS_13Kernel_traitsIf13__nv_bfloat16S2_S2_fjLj8192ELj1ELj1ELj8ELj16ENS_18Kernel_traits_baseILj8192EfS2_S2_S2_fjLj256EEEEELb0ELb0ELb0ELb0EEEvNS_9FwdParamsE --------------------------
	.section	.nv.constant0._ZN10layer_norm13ln_fwd_kernelINS_13Kernel_traitsIf13__nv_bfloat16S2_S2_fjLj8192ELj1ELj1ELj8ELj16ENS_18Kernel_traits_baseILj8192EfS2_S2_S2_fjLj256EEEEELb0ELb0ELb0ELb0EEEvNS_9FwdParamsE,"a",@progbits
	.sectionflags	@""
	.align	4
.nv.constant0._ZN10layer_norm13ln_fwd_kernelINS_13Kernel_traitsIf13__nv_bfloat16S2_S2_fjLj8192ELj1ELj1ELj8ELj16ENS_18Kernel_traits_baseILj8192EfS2_S2_S2_fjLj256EEEEELb0ELb0ELb0ELb0EEEvNS_9FwdParamsE:
	.zero		1128


//--------------------- .nv.constant0._ZN10layer_norm13ln_fwd_kernelINS_13Kernel_traitsIf13__nv_bfloat16S2_S2_fjLj8192ELj1ELj1ELj8ELj16ENS_18Kernel_traits_baseILj8192EfS2_S2_S2_fjLj256EEEEELb0ELb0ELb0ELb1EEEvNS_9FwdParamsE --------------------------
	.section	.nv.constant0._ZN10layer_norm13ln_fwd_kernelINS_13Kernel_traitsIf13__nv_bfloat16S2_S2_fjLj8192ELj1ELj1ELj8ELj16ENS_18Kernel_traits_baseILj8192EfS2_S2_S2_fjLj256EEEEELb0ELb0ELb0ELb1EEEvNS_9FwdParamsE,"a",@progbits
	.sectionflags	@""
	.align	4
.nv.constant0._ZN10layer_norm13ln_fwd_kernelINS_13Kernel_traitsIf13__nv_bfloat16S2_S2_fjLj8192ELj1ELj1ELj8ELj16ENS_18Kernel_traits_baseILj8192EfS2_S2_S2_fjLj256EEEEELb0ELb0ELb0ELb1EEEvNS_9FwdParamsE:
	.zero		1128


//--------------------- .nv.constant0._ZN10layer_norm13ln_fwd_kernelINS_13Kernel_traitsIf13__nv_bfloat16S2_S2_fjLj8192ELj1ELj1ELj8ELj16ENS_18Kernel_traits_baseILj8192EfS2_S2_S2_fjLj256EEEEELb0ELb0ELb1ELb0EEEvNS_9FwdParamsE --------------------------
	.section	.nv.constant0._ZN10layer_norm13ln_fwd_kernelINS_13Kernel_traitsIf13__nv_bfloat16S2_S2_fjLj8192ELj1ELj1ELj8ELj16ENS_18Kernel_traits_baseILj8192EfS2_S2_S2_fjLj256EEEEELb0ELb0ELb1ELb0EEEvNS_9FwdParamsE,"a",@progbits
	.sectionflags	@""
	.align	4
.nv.constant0._ZN10layer_norm13ln_fwd_kernelINS_13Kernel_traitsIf13__nv_bfloat16S2_S2_fjLj8192ELj1ELj1ELj8ELj16ENS_18Kernel_traits_baseILj8192EfS2_S2_S2_fjLj256EEEEELb0ELb0ELb1ELb0EEEvNS_9FwdParamsE:
	.zero		1128


//--------------------- .nv.constant0._ZN10layer_norm13ln_fwd_kernelINS_13Kernel_traitsIf13__nv_bfloat16S2_S2_fjLj8192ELj1ELj1ELj8ELj16ENS_18Kernel_traits_baseILj8192EfS2_S2_S2_fjLj256EEEEELb0ELb0ELb1ELb1EEEvNS_9FwdParamsE --------------------------
	.section	.nv.constant0._ZN10layer_norm13ln_fwd_kernelINS_13Kernel_traitsIf13__nv_bfloat16S2_S2_fjLj8192ELj1ELj1ELj8ELj16ENS_18Kernel_traits_baseILj8192EfS2_S2_S2_fjLj256EEEEELb0ELb0ELb1ELb1EEEvNS_9FwdParamsE,"a",@progbits
	.sectionflags	@""
	.align	4
.nv.constant0._ZN10layer_norm13ln_fwd_kernelINS_13Kernel_traitsIf13__nv_bfloat16S2_S2_fjLj8192ELj1ELj1ELj8ELj16ENS_18Kernel_traits_baseILj8192EfS2_S2_S2_fjLj256EEEEELb0ELb0ELb1ELb1EEEvNS_9FwdParamsE:
	.zero		1128


//--------------------- .nv.constant0._ZN10layer_norm13ln_fwd_kernelINS_13Kernel_traitsIf13__nv_bfloat16S2_S2_fjLj8192ELj1ELj1ELj8ELj16ENS_18Kernel_traits_baseILj8192EfS2_S2_S2_fjLj256EEEEELb0ELb1ELb0ELb0EEEvNS_9FwdParamsE --------------------------
	.section	.nv.constant0._ZN10layer_norm13ln_fwd_kernelINS_13Kernel_traitsIf13__nv_bfloat16S2_S2_fjLj8192ELj1ELj1ELj8ELj16ENS_18Kernel_traits_baseILj8192EfS2_S2_S2_fjLj256EEEEELb0ELb1ELb0ELb0EEEvNS_9FwdParamsE,"a",@progbits
	.sectionflags	@""
	.align	4
.nv.constant0._ZN10layer_norm13ln_fwd_kernelINS_13Kernel_traitsIf13__nv_bfloat16S2_S2_fjLj8192ELj1ELj1ELj8ELj16ENS_18Kernel_traits_baseILj8192EfS2_S2_S2_fjLj256EEEEELb0ELb1ELb0ELb0EEEvNS_9FwdParamsE:
	.zero		1128


//--------------------- .nv.constant0._ZN10layer_norm13ln_fwd_kernelINS_13Kernel_traitsIf13__nv_bfloat16S2_S2_fjLj8192ELj1ELj1ELj8ELj16ENS_18Kernel_traits_baseILj8192EfS2_S2_S2_fjLj256EEEEELb0ELb1ELb0ELb1EEEvNS_9FwdParamsE --------------------------
	.section	.nv.constant0._ZN10layer_norm13ln_fwd_kernelINS_13Kernel_traitsIf13__nv_bfloat16S2_S2_fjLj8192ELj1ELj1ELj8ELj16ENS_18Kernel_traits_baseILj8192EfS2_S2_S2_fjLj256EEEEELb0ELb1ELb0ELb1EEEvNS_9FwdParamsE,"a",@progbits
	.sectionflags	@""
	.align	4
.nv.constant0._ZN10layer_norm13ln_fwd_kernelINS_13Kernel_traitsIf13__nv_bfloat16S2_S2_fjLj8192ELj1ELj1ELj8ELj16ENS_18Kernel_traits_baseILj8192EfS2_S2_S2_fjLj256EEEEELb0ELb1ELb0ELb1EEEvNS_9FwdParamsE:
	.zero		1128


//--------------------- .nv.constant0._ZN10layer_norm13ln_fwd_kernelINS_13Kernel_traitsIf13__nv_bfloat16S2_S2_fjLj8192ELj1ELj1ELj8ELj16ENS_18Kernel_traits_baseILj8192EfS2_S2_S2_fjLj256EEEEELb0ELb1ELb1ELb0EEEvNS_9FwdParamsE --------------------------
	.section	.nv.constant0._ZN10layer_norm13ln_fwd_kernelINS_13Kernel_traitsIf13__nv_bfloat16S2_S2_fjLj8192ELj1ELj1ELj8ELj16ENS_18Kernel_traits_baseILj8192EfS2_S2_S2_fjLj256EEEEELb0ELb1ELb1ELb0EEEvNS_9FwdParamsE,"a",@progbits
	.sectionflags	@""
	.align	4
.nv.constant0._ZN10layer_norm13ln_fwd_kernelINS_13Kernel_traitsIf13__nv_bfloat16S2_S2_fjLj8192ELj1ELj1ELj8ELj16ENS_18Kernel_traits_baseILj8192EfS2_S2_S2_fjLj256EEEEELb0ELb1ELb1ELb0EEEvNS_9FwdParamsE:
	.zero		1128


//--------------------- .nv.constant0._ZN10layer_norm13ln_fwd_kernelINS_13Kernel_traitsIf13__nv_bfloat16S2_S2_fjLj8192ELj1ELj1ELj8ELj16ENS_18Kernel_traits_baseILj8192EfS2_S2_S2_fjLj256EEEEELb0ELb1ELb1ELb1EEEvNS_9FwdParamsE --------------------------
	.section	.nv.constant0._ZN10layer_norm13ln_fwd_kernelINS_13Kernel_traitsIf13__nv_bfloat16S2_S2_fjLj8192ELj1ELj1ELj8ELj16ENS_18Kernel_traits_baseILj8192EfS2_S2_S2_fjLj256EEEEELb0ELb1ELb1ELb1EEEvNS_9FwdParamsE,"a",@progbits
	.sectionflags	@""
	.align	4
.nv.constant0._ZN10layer_norm13ln_fwd_kernelINS_13Kernel_traitsIf13__nv_bfloat16S2_S2_fjLj8192ELj1ELj1ELj8ELj16ENS_18Kernel_traits_baseILj8192EfS2_S2_S2_fjLj256EEEEELb0ELb1ELb1ELb1EEEvNS_9FwdParamsE:
	.zero		1128


//--------------------- .nv.constant0._ZN10layer_norm13ln_fwd_kernelINS_13Kernel_traitsIf13__nv_bfloat16S2_S2_fjLj8192ELj1ELj1ELj8ELj16ENS_18Kernel_traits_baseILj8192EfS2_S2_S2_fjLj256EEEEELb1ELb0ELb0ELb0EEEvNS_9FwdParamsE --------------------------
	.section	.nv.constant0._ZN10layer_norm13ln_fwd_kernelINS_13Kernel_traitsIf13__nv_bfloat16S2_S2_fjLj8192ELj1ELj1ELj8ELj16ENS_18Kernel_traits_baseILj8192EfS2_S2_S2_fjLj256EEEEELb1ELb0ELb0ELb0EEEvNS_9FwdParamsE,"a",@progbits
	.sectionflags	@""
	.align	4
.nv.constant0._ZN10layer_norm13ln_fwd_kernelINS_13Kernel_traitsIf13__nv_bfloat16S2_S2_fjLj8192ELj1ELj1ELj8ELj16ENS_18Kernel_traits_baseILj8192EfS2_S2_S2_fjLj256EEEEELb1ELb0ELb0ELb0EEEvNS_9FwdParamsE:
	.zero		1128


//--------------------- .nv.constant0._ZN10layer_norm13ln_fwd_kernelINS_13Kernel_traitsIf13__nv_bfloat16S2_S2_fjLj8192ELj1ELj1ELj8ELj16ENS_18Kernel_traits_baseILj8192EfS2_S2_S2_fjLj256EEEEELb1ELb0ELb0ELb1EEEvNS_9FwdParamsE --------------------------
	.section	.nv.constant0._ZN10layer_norm13ln_fwd_kernelINS_13Kernel_traitsIf13__nv_bfloat16S2_S2_fjLj8192ELj1ELj1ELj8ELj16ENS_18Kernel_traits_baseILj8192EfS2_S2_S2_fjLj256EEEEELb1ELb0ELb0ELb1EEEvNS_9FwdParamsE,"a",@progbits
	.sectionflags	@""
	.align	4
.nv.constant0._ZN10layer_norm13ln_fwd_kernelINS_13Kernel_traitsIf13__nv_bfloat16S2_S2_fjLj8192ELj1ELj1ELj8ELj16ENS_18Kernel_traits_baseILj8192EfS2_S2_S2_fjLj256EEEEELb1ELb0ELb0ELb1EEEvNS_9FwdParamsE:
	.zero		1128


//--------------------- .nv.constant0._ZN10layer_norm13ln_fwd_kernelINS_13Kernel_traitsIf13__nv_bfloat16S2_S2_fjLj8192ELj1ELj1ELj8ELj16ENS_18Kernel_traits_baseILj8192EfS2_S2_S2_fjLj256EEEEELb1ELb0ELb1ELb0EEEvNS_9FwdParamsE --------------------------
	.section	.nv.constant0._ZN10layer_norm13ln_fwd_kernelINS_13Kernel_traitsIf13__nv_bfloat16S2_S2_fjLj8192ELj1ELj1ELj8ELj16ENS_18Kernel_traits_baseILj8192EfS2_S2_S2_fjLj256EEEEELb1ELb0ELb1ELb0EEEvNS_9FwdParamsE,"a",@progbits
	.sectionflags	@""
	.align	4
.nv.constant0._ZN10layer_norm13ln_fwd_kernelINS_13Kernel_traitsIf13__nv_bfloat16S2_S2_fjLj8192ELj1ELj1ELj8ELj16ENS_18Kernel_traits_baseILj8192EfS2_S2_S2_fjLj256EEEEELb1ELb0ELb1ELb0EEEvNS_9FwdParamsE:
	.zero		1128


//--------------------- .nv.constant0._ZN10layer_norm13ln_fwd_kernelINS_13Kernel_traitsIf13__nv_bfloat16S2_S2_fjLj8192ELj1ELj1ELj8ELj16ENS_18Kernel_traits_baseILj8192EfS2_S2_S2_fjLj256EEEEELb1ELb0ELb1ELb1EEEvNS_9FwdParamsE --------------------------
	.section	.nv.constant0._ZN10layer_norm13ln_fwd_kernelINS_13Kernel_traitsIf13__nv_bfloat16S2_S2_fjLj8192ELj1ELj1ELj8ELj16ENS_18Kernel_traits_baseILj8192EfS2_S2_S2_fjLj256EEEEELb1ELb0ELb1ELb1EEEvNS_9FwdParamsE,"a",@progbits
	.sectionflags	@""
	.align	4
.nv.constant0._ZN10layer_norm13ln_fwd_kernelINS_13Kernel_traitsIf13__nv_bfloat16S2_S2_fjLj8192ELj1ELj1ELj8ELj16ENS_18Kernel_traits_baseILj8192EfS2_S2_S2_fjLj256EEEEELb1ELb0ELb1ELb1EEEvNS_9FwdParamsE:
	.zero		1128


//--------------------- .nv.constant0._ZN10layer_norm13ln_fwd_kernelINS_13Kernel_traitsIf13__nv_bfloat16S2_S2_fjLj8192ELj1ELj1ELj8ELj16ENS_18Kernel_traits_baseILj8192EfS2_S2_S2_fjLj256EEEEELb1ELb1ELb0ELb0EEEvNS_9FwdParamsE --------------------------
	.section	.nv.constant0._ZN10layer_norm13ln_fwd_kernelINS_13Kernel_traitsIf13__nv_bfloat16S2_S2_fjLj8192ELj1ELj1ELj8ELj16ENS_18Kernel_traits_baseILj8192EfS2_S2_S2_fjLj256EEEEELb1ELb1ELb0ELb0EEEvNS_9FwdParamsE,"a",@progbits
	.sectionflags	@""
	.align	4
.nv.constant0._ZN10layer_norm13ln_fwd_kernelINS_13Kernel_traitsIf13__nv_bfloat16S2_S2_fjLj8192ELj1ELj1ELj8ELj16ENS_18Kernel_traits_baseILj8192EfS2_S2_S2_fjLj256EEEEELb1ELb1ELb0ELb0EEEvNS_9FwdParamsE:
	.zero		1128


//--------------------- .nv.constant0._ZN10layer_norm13ln_fwd_kernelINS_13Kernel_traitsIf13__nv_bfloat16S2_S2_fjLj8192ELj1ELj1ELj8ELj16ENS_18Kernel_traits_baseILj8192EfS2_S2_S2_fjLj256EEEEELb1ELb1ELb0ELb1EEEvNS_9FwdParamsE --------------------------
	.section	.nv.constant0._ZN10layer_norm13ln_fwd_kernelINS_13Kernel_traitsIf13__nv_bfloat16S2_S2_fjLj8192ELj1ELj1ELj8ELj16ENS_18Kernel_traits_baseILj8192EfS2_S2_S2_fjLj256EEEEELb1ELb1ELb0ELb1EEEvNS_9FwdParamsE,"a",@progbits
	.sectionflags	@""
	.align	4
.nv.constant0._ZN10layer_norm13ln_fwd_kernelINS_13Kernel_traitsIf13__nv_bfloat16S2_S2_fjLj8192ELj1ELj1ELj8ELj16ENS_18Kernel_traits_baseILj8192EfS2_S2_S2_fjLj256EEEEELb1ELb1ELb0ELb1EEEvNS_9FwdParamsE:
	.zero		1128


//--------------------- .nv.constant0._ZN10layer_norm13ln_fwd_kernelINS_13Kernel_traitsIf13__nv_bfloat16S2_S2_fjLj8192ELj1ELj1ELj8ELj16ENS_18Kernel_traits_baseILj8192EfS2_S2_S2_fjLj256EEEEELb1ELb1ELb1ELb0EEEvNS_9FwdParamsE --------------------------
	.section	.nv.constant0._ZN10layer_norm13ln_fwd_kernelINS_13Kernel_traitsIf13__nv_bfloat16S2_S2_fjLj8192ELj1ELj1ELj8ELj16ENS_18Kernel_traits_baseILj8192EfS2_S2_S2_fjLj256EEEEELb1ELb1ELb1ELb0EEEvNS_9FwdParamsE,"a",@progbits
	.sectionflags	@""
	.align	4
.nv.constant0._ZN10layer_norm13ln_fwd_kernelINS_13Kernel_traitsIf13__nv_bfloat16S2_S2_fjLj8192ELj1ELj1ELj8ELj16ENS_18Kernel_traits_baseILj8192EfS2_S2_S2_fjLj256EEEEELb1ELb1ELb1ELb0EEEvNS_9FwdParamsE:
	.zero		1128


//--------------------- .nv.constant0._ZN10layer_norm13ln_fwd_kernelINS_13Kernel_traitsIf13__nv_bfloat16S2_S2_fjLj8192ELj1ELj1ELj8ELj16ENS_18Kernel_traits_baseILj8192EfS2_S2_S2_fjLj256EEEEELb1ELb1ELb1ELb1EEEvNS_9FwdParamsE --------------------------
	.section	.nv.constant0._ZN10layer_norm13ln_fwd_kernelINS_13Kernel_traitsIf13__nv_bfloat16S2_S2_fjLj8192ELj1ELj1ELj8ELj16ENS_18Kernel_traits_baseILj8192EfS2_S2_S2_fjLj256EEEEELb1ELb1ELb1ELb1EEEvNS_9FwdParamsE,"a",@progbits
	.sectionflags	@""
	.align	4
.nv.constant0._ZN10layer_norm13ln_fwd_kernelINS_13Kernel_traitsIf13__nv_bfloat16S2_S2_fjLj8192ELj1ELj1ELj8ELj16ENS_18Kernel_traits_baseILj8192EfS2_S2_S2_fjLj256EEEEELb1ELb1ELb1ELb1EEEvNS_9FwdParamsE:
	.zero		1128


//--------------------- .nv.constant0._ZN10layer_norm13ln_fwd_kernelINS_13Kernel_traitsI13__nv_bfloat16S2_fS2_fjLj8192ELj1ELj1ELj8ELj16ENS_18Kernel_traits_baseILj8192ES2_S2_fS2_fjLj256EEEEELb0ELb0ELb0ELb0EEEvNS_9FwdParamsE --------------------------
	.section	.nv.constant0._ZN10layer_norm13ln_fwd_kernelINS_13Kernel_traitsI13__nv_bfloat16S2_fS2_fjLj8192ELj1ELj1ELj8ELj16ENS_18Kernel_traits_baseILj8192ES2_S2_fS2_fjLj256EEEEELb0ELb0ELb0ELb0EEEvNS_9FwdParamsE,"a",@progbits
	.sectionflags	@""
	.align	4
.nv.constant0._ZN10layer_norm13ln_fwd_kernelINS_13Kernel_traitsI13__nv_bfloat16S2_fS2_fjLj8192ELj1ELj1ELj8ELj16ENS_18Kernel_traits_baseILj8192ES2_S2_fS2_fjLj256EEEEELb0ELb0ELb0ELb0EEEvNS_9FwdParamsE:
	.zero		1128


//--------------------- .nv.constant0._ZN10layer_norm13ln_fwd_kernelINS_13Kernel_traitsI13__nv_bfloat16S2_fS2_fjLj8192ELj1ELj1ELj8ELj16ENS_18Kernel_traits_baseILj8192ES2_S2_fS2_fjLj256EEEEELb0ELb0ELb0ELb1EEEvNS_9FwdParamsE --------------------------
	.section	.nv.constant0._ZN10layer_norm13ln_fwd_kernelINS_13Kernel_traitsI13__nv_bfloat16S2_fS2_fjLj8192ELj1ELj1ELj8ELj16ENS_18Kernel_traits_baseILj8192ES2_S2_fS2_fjLj256EEEEELb0ELb0ELb0ELb1EEEvNS_9FwdParamsE,"a",@progbits
	.sectionflags	@""
	.align	4
.nv.constant0._ZN10layer_norm13ln_fwd_kernelINS_13Kernel_traitsI13__nv_bfloat16S2_fS2_fjLj8192ELj1ELj1ELj8ELj16ENS_18Kernel_traits_baseILj8192ES2_S2_fS2_fjLj256EEEEELb0ELb0ELb0ELb1EEEvNS_9FwdParamsE:
	.zero		1128


//--------------------- .nv.constant0._ZN10layer_norm13ln_fwd_kernelINS_13Kernel_traitsI13__nv_bfloat16S2_fS2_fjLj8192ELj1ELj1ELj8ELj16ENS_18Kernel_traits_baseILj8192ES2_S2_fS2_fjLj256EEEEELb0ELb0ELb1ELb0EEEvNS_9FwdParamsE --------------------------
	.section	.nv.constant0._ZN10layer_norm13ln_fwd_kernelINS_13Kernel_traitsI13__nv_bfloat16S2_fS2_fjLj8192ELj1ELj1ELj8ELj16ENS_18Kernel_traits_baseILj8192ES2_S2_fS2_fjLj256EEEEELb0ELb0ELb1ELb0EEEvNS_9FwdParamsE,"a",@progbits
	.sectionflags	@""
	.align	4
.nv.constant0._ZN10layer_norm13ln_fwd_kernelINS_13Kernel_traitsI13__nv_bfloat16S2_fS2_fjLj8192ELj1ELj1ELj8ELj16ENS_18Kernel_traits_baseILj8192ES2_S2_fS2_fjLj256EEEEELb0ELb0ELb1ELb0EEEvNS_9FwdParamsE:
	.zero		1128


//--------------------- .nv.constant0._ZN10layer_norm13ln_fwd_kernelINS_13Kernel_traitsI13__nv_bfloat16S2_fS2_fjLj8192ELj1ELj1ELj8ELj16ENS_18Kernel_traits_baseILj8192ES2_S2_fS2_fjLj256EEEEELb0ELb0ELb1ELb1EEEvNS_9FwdParamsE --------------------------
	.section	.nv.constant0._ZN10layer_norm13ln_fwd_kernelINS_13Kernel_traitsI13__nv_bfloat16S2_fS2_fjLj8192ELj1ELj1ELj8ELj16ENS_18Kernel_traits_baseILj8192ES2_S2_fS2_fjLj256EEEEELb0ELb0ELb1ELb1EEEvNS_9FwdParamsE,"a",@progbits
	.sectionflags	@""
	.align	4
.nv.constant0._ZN10layer_norm13ln_fwd_kernelINS_13Kernel_traitsI13__nv_bfloat16S2_fS2_fjLj8192ELj1ELj1ELj8ELj16ENS_18Kernel_traits_baseILj8192ES2_S2_fS2_fjLj256EEEEELb0ELb0ELb1ELb1EEEvNS_9FwdParamsE:
	.zero		1128


//--------------------- .nv.constant0._ZN10layer_norm13ln_fwd_kernelINS_13Kernel_traitsI13__nv_bfloat16S2_fS2_fjLj8192ELj1ELj1ELj8ELj16ENS_18Kernel_traits_baseILj8192ES2_S2_fS2_fjLj256EEEEELb0ELb1ELb0ELb0EEEvNS_9FwdParamsE --------------------------
	.section	.nv.constant0._ZN10layer_norm13ln_fwd_kernelINS_13Kernel_traitsI13__nv_bfloat16S2_fS2_fjLj8192ELj1ELj1ELj8ELj16ENS_18Kernel_traits_baseILj8192ES2_S2_fS2_fjLj256EEEEELb0ELb1ELb0ELb0EEEvNS_9FwdParamsE,"a",@progbits
	.sectionflags	@""
	.align	4
.nv.constant0._ZN10layer_norm13ln_fwd_kernelINS_13Kernel_traitsI13__nv_bfloat16S2_fS2_fjLj8192ELj1ELj1ELj8ELj16ENS_18Kernel_traits_baseILj8192ES2_S2_fS2_fjLj256EEEEELb0ELb1ELb0ELb0EEEvNS_9FwdParamsE:
	.zero		1128


//--------------------- .nv.constant0._ZN10layer_norm13ln_fwd_kernelINS_13Kernel_traitsI13__nv_bfloat16S2_fS2_fjLj8192ELj1ELj1ELj8ELj16ENS_18Kernel_traits_baseILj8192ES2_S2_fS2_fjLj256EEEEELb0ELb1ELb0ELb1EEEvNS_9FwdParamsE --------------------------
	.section	.nv.constant0._ZN10layer_norm13ln_fwd_kernelINS_13Kernel_traitsI13__nv_bfloat16S2_fS2_fjLj8192ELj1ELj1ELj8ELj16ENS_18Kernel_traits_baseILj8192ES2_S2_fS2_fjLj256EEEEELb0ELb1ELb0ELb1EEEvNS_9FwdParamsE,"a",@progbits
	.sectionflags	@""
	.align	4
.nv.constant0._ZN10layer_norm13ln_fwd_kernelINS_13Kernel_traitsI13__nv_bfloat16S2_fS2_fjLj8192ELj1ELj1ELj8ELj16ENS_18Kernel_traits_baseILj8192ES2_S2_fS2_fjLj256EEEEELb0ELb1ELb0ELb1EEEvNS_9FwdParamsE:
	.zero		1128


//--------------------- .nv.constant0._ZN10layer_norm13ln_fwd_kernelINS_13Kernel_traitsI13__nv_bfloat16S2_fS2_fjLj8192ELj1ELj1ELj8ELj16ENS_18Kernel_traits_baseILj8192ES2_S2_fS2_fjLj256EEEEELb0ELb1ELb1ELb0EEEvNS_9FwdParamsE --------------------------
	.section	.nv.constant0._ZN10layer_norm13ln_fwd_kernelINS_13Kernel_traitsI13__nv_bfloat16S2_fS2_fjLj8192ELj1ELj1ELj8ELj16ENS_18Kernel_traits_baseILj8192ES2_S2_fS2_fjLj256EEEEELb0ELb1ELb1ELb0EEEvNS_9FwdParamsE,"a",@progbits
	.sectionflags	@""
	.align	4
.nv.constant0._ZN10layer_norm13ln_fwd_kernelINS_13Kernel_traitsI13__nv_bfloat16S2_fS2_fjLj8192ELj1ELj1ELj8ELj16ENS_18Kernel_traits_baseILj8192ES2_S2_fS2_fjLj256EEEEELb0ELb1ELb1ELb0EEEvNS_9FwdParamsE:
	.zero		1128


//--------------------- .nv.constant0._ZN10layer_norm13ln_fwd_kernelINS_13Kernel_traitsI13__nv_bfloat16S2_fS2_fjLj8192ELj1ELj1ELj8ELj16ENS_18Kernel_traits_baseILj8192ES2_S2_fS2_fjLj256EEEEELb0ELb1ELb1ELb1EEEvNS_9FwdParamsE --------------------------
	.section	.nv.constant0._ZN10layer_norm13ln_fwd_kernelINS_13Kernel_traitsI13__nv_bfloat16S2_fS2_fjLj8192ELj1ELj1ELj8ELj16ENS_18Kernel_traits_baseILj8192ES2_S2_fS2_fjLj256EEEEELb0ELb1ELb1ELb1EEEvNS_9FwdParamsE,"a",@progbits
	.sectionflags	@""
	.align	4
.nv.constant0._ZN10layer_norm13ln_fwd_kernelINS_13Kernel_traitsI13__nv_bfloat16S2_fS2_fjLj8192ELj1ELj1ELj8ELj16ENS_18Kernel_traits_baseILj8192ES2_S2_fS2_fjLj256EEEEELb0ELb1ELb1ELb1EEEvNS_9FwdParamsE:
	.zero		1128


//--------------------- .nv.constant0._ZN10layer_norm13ln_fwd_kernelINS_13Kernel_traitsI13__nv_bfloat16S2_fS2_fjLj8192ELj1ELj1ELj8ELj16ENS_18Kernel_traits_baseILj8192ES2_S2_fS2_fjLj256EEEEELb1ELb0ELb0ELb0EEEvNS_9FwdParamsE --------------------------
	.section	.nv.constant0._ZN10layer_norm13ln_fwd_kernelINS_13Kernel_traitsI13__nv_bfloat16S2_fS2_fjLj8192ELj1ELj1ELj8ELj16ENS_18Kernel_traits_baseILj8192ES2_S2_fS2_fjLj256EEEEELb1ELb0ELb0ELb0EEEvNS_9FwdParamsE,"a",@progbits
	.sectionflags	@""
	.align	4
.nv.constant0._ZN10layer_norm13ln_fwd_kernelINS_13Kernel_traitsI13__nv_bfloat16S2_fS2_fjLj8192ELj1ELj1ELj8ELj16ENS_18Kernel_traits_baseILj8192ES2_S2_fS2_fjLj256EEEEELb1ELb0ELb0ELb0EEEvNS_9FwdParamsE:
	.zero		1128


//--------------------- .nv.constant0._ZN10layer_norm13ln_fwd_kernelINS_13Kernel_traitsI13__nv_bfloat16S2_fS2_fjLj8192ELj1ELj1ELj8ELj16ENS_18Kernel_traits_baseILj8192ES2_S2_fS2_fjLj256EEEEELb1ELb0ELb0ELb1EEEvNS_9FwdParamsE --------------------------
	.section	.nv.constant0._ZN10layer_norm13ln_fwd_kernelINS_13Kernel_traitsI13__nv_bfloat16S2_fS2_fjLj8192ELj1ELj1ELj8ELj16ENS_18Kernel_traits_baseILj8192ES2_S2_fS2_fjLj256EEEEELb1ELb0ELb0ELb1EEEvNS_9FwdParamsE,"a",@progbits
	.sectionflags	@""
	.align	4
.nv.constant0._ZN10layer_norm13ln_fwd_kernelINS_13Kernel_traitsI13__nv_bfloat16S2_fS2_fjLj8192ELj1ELj1ELj8ELj16ENS_18Kernel_traits_baseILj8192ES2_S2_fS2_fjLj256EEEEELb1ELb0ELb0ELb1EEEvNS_9FwdParamsE:
	.zero		1128


//--------------------- .nv.constant0._ZN10layer_norm13ln_fwd_kernelINS_13Kernel_traitsI13__nv_bfloat16S2_fS2_fjLj8192ELj1ELj1ELj8ELj16ENS_18Kernel_traits_baseILj8192ES2_S2_fS2_fjLj256EEEEELb1ELb0ELb1ELb0EEEvNS_9FwdParamsE --------------------------
	.section	.nv.constant0._ZN10layer_norm13ln_fwd_kernelINS_13Kernel_traitsI13__nv_bfloat16S2_fS2_fjLj8192ELj1ELj1ELj8ELj16ENS_18Kernel_traits_baseILj8192ES2_S2_fS2_fjLj256EEEEELb1ELb0ELb1ELb0EEEvNS_9FwdParamsE,"a",@progbits
	.sectionflags	@""
	.align	4
.nv.constant0._ZN10layer_norm13ln_fwd_kernelINS_13Kernel_traitsI13__nv_bfloat16S2_fS2_fjLj8192ELj1ELj1ELj8ELj16ENS_18Kernel_traits_baseILj8192ES2_S2_fS2_fjLj256EEEEELb1ELb0ELb1ELb0EEEvNS_9FwdParamsE:
	.zero		1128


//--------------------- .nv.constant0._ZN10layer_norm13ln_fwd_kernelINS_13Kernel_traitsI13__nv_bfloat16S2_fS2_fjLj8192ELj1ELj1ELj8ELj16ENS_18Kernel_traits_baseILj8192ES2_S2_fS2_fjLj256EEEEELb1ELb0ELb1ELb1EEEvNS_9FwdParamsE --------------------------
	.section	.nv.constant0._ZN10layer_norm13ln_fwd_kernelINS_13Kernel_traitsI13__nv_bfloat16S2_fS2_fjLj8192ELj1ELj1ELj8ELj16ENS_18Kernel_traits_baseILj8192ES2_S2_fS2_fjLj256EEEEELb1ELb0ELb1ELb1EEEvNS_9FwdParamsE,"a",@progbits
	.sectionflags	@""
	.align	4
.nv.constant0._ZN10layer_norm13ln_fwd_kernelINS_13Kernel_traitsI13__nv_bfloat16S2_fS2_fjLj8192ELj1ELj1ELj8ELj16ENS_18Kernel_traits_baseILj8192ES2_S2_fS2_fjLj256EEEEELb1ELb0ELb1ELb1EEEvNS_9FwdParamsE:
	.zero		1128


//--------------------- .nv.constant0._ZN10layer_norm13ln_fwd_kernelINS_13Kernel_traitsI13__nv_bfloat16S2_fS2_fjLj8192ELj1ELj1ELj8ELj16ENS_18Kernel_traits_baseILj8192ES2_S2_fS2_fjLj256EEEEELb1ELb1ELb0ELb0EEEvNS_9FwdParamsE --------------------------
	.section	.nv.constant0._ZN10layer_norm13ln_fwd_kernelINS_13Kernel_traitsI13__nv_bfloat16S2_fS2_fjLj8192ELj1ELj1ELj8ELj16ENS_18Kernel_traits_baseILj8192ES2_S2_fS2_fjLj256EEEEELb1ELb1ELb0ELb0EEEvNS_9FwdParamsE,"a",@progbits
	.sectionflags	@""
	.align	4
.nv.constant0._ZN10layer_norm13ln_fwd_kernelINS_13Kernel_traitsI13__nv_bfloat16S2_fS2_fjLj8192ELj1ELj1ELj8ELj16ENS_18Kernel_traits_baseILj8192ES2_S2_fS2_fjLj256EEEEELb1ELb1ELb0ELb0EEEvNS_9FwdParamsE:
	.zero		1128


//--------------------- .nv.constant0._ZN10layer_norm13ln_fwd_kernelINS_13Kernel_traitsI13__nv_bfloat16S2_fS2_fjLj8192ELj1ELj1ELj8ELj16ENS_18Kernel_traits_baseILj8192ES2_S2_fS2_fjLj256EEEEELb1ELb1ELb0ELb1EEEvNS_9FwdParamsE --------------------------
	.section	.nv.constant0._ZN10layer_norm13ln_fwd_kernelINS_13Kernel_traitsI13__nv_bfloat16S2_fS2_fjLj8192ELj1ELj1ELj8ELj16ENS_18Kernel_traits_baseILj8192ES2_S2_fS2_fjLj256EEEEELb1ELb1ELb0ELb1EEEvNS_9FwdParamsE,"a",@progbits
	.sectionflags	@""
	.align	4
.nv.constant0._ZN10layer_norm13ln_fwd_kernelINS_13Kernel_traitsI13__nv_bfloat16S2_fS2_fjLj8192ELj1ELj1ELj8ELj16ENS_18Kernel_traits_baseILj8192ES2_S2_fS2_fjLj256EEEEELb1ELb1ELb0ELb1EEEvNS_9FwdParamsE:
	.zero		1128


//--------------------- .nv.constant0._ZN10layer_norm13ln_fwd_kernelINS_13Kernel_traitsI13__nv_bfloat16S2_fS2_fjLj8192ELj1ELj1ELj8ELj16ENS_18Kernel_traits_baseILj8192ES2_S2_fS2_fjLj256EEEEELb1ELb1ELb1ELb0EEEvNS_9FwdParamsE --------------------------
	.section	.nv.constant0._ZN10layer_norm13ln_fwd_kernelINS_13Kernel_traitsI13__nv_bfloat16S2_fS2_fjLj8192ELj1ELj1ELj8ELj16ENS_18Kernel_traits_baseILj8192ES2_S2_fS2_fjLj256EEEEELb1ELb1ELb1ELb0EEEvNS_9FwdParamsE,"a",@progbits
	.sectionflags	@""
	.align	4
.nv.constant0._ZN10layer_norm13ln_fwd_kernelINS_13Kernel_traitsI13__nv_bfloat16S2_fS2_fjLj8192ELj1ELj1ELj8ELj16ENS_18Kernel_traits_baseILj8192ES2_S2_fS2_fjLj256EEEEELb1ELb1ELb1ELb0EEEvNS_9FwdParamsE:
	.zero		1128


//--------------------- .nv.constant0._ZN10layer_norm13ln_fwd_kernelINS_13Kernel_traitsI13__nv_bfloat16S2_fS2_fjLj8192ELj1ELj1ELj8ELj16ENS_18Kernel_traits_baseILj8192ES2_S2_fS2_fjLj256EEEEELb1ELb1ELb1ELb1EEEvNS_9FwdParamsE --------------------------
	.section	.nv.constant0._ZN10layer_norm13ln_fwd_kernelINS_13Kernel_traitsI13__nv_bfloat16S2_fS2_fjLj8192ELj1ELj1ELj8ELj16ENS_18Kernel_traits_baseILj8192ES2_S2_fS2_fjLj256EEEEELb1ELb1ELb1ELb1EEEvNS_9FwdParamsE,"a",@progbits
	.sectionflags	@""
	.align	4
.nv.constant0._ZN10layer_norm13ln_fwd_kernelINS_13Kernel_traitsI13__nv_bfloat16S2_fS2_fjLj8192ELj1ELj1ELj8ELj16ENS_18Kernel_traits_baseILj8192ES2_S2_fS2_fjLj256EEEEELb1ELb1ELb1ELb1EEEvNS_9FwdParamsE:
	.zero		1128


//--------------------- .nv.constant0._ZN10layer_norm13ln_fwd_kernelINS_13Kernel_traitsIf13__nv_bfloat16fS2_fjLj8192ELj1ELj1ELj8ELj16ENS_18Kernel_traits_baseILj8192EfS2_fS2_fjLj256EEEEELb0ELb0ELb0ELb0EEEvNS_9FwdParamsE --------------------------
	.section	.nv.constant0._ZN10layer_norm13ln_fwd_kernelINS_13Kernel_traitsIf13__nv_bfloat16fS2_fjLj8192ELj1ELj1ELj8ELj16ENS_18Kernel_traits_baseILj8192EfS2_fS2_fjLj256EEEEELb0ELb0ELb0ELb0EEEvNS_9FwdParamsE,"a",@progbits
	.sectionflags	@""
	.align	4
.nv.constant0._ZN10layer_norm13ln_fwd_kernelINS_13Kernel_traitsIf13__nv_bfloat16fS2_fjLj8192ELj1ELj1ELj8ELj16ENS_18Kernel_traits_baseILj8192EfS2_fS2_fjLj256EEEEELb0ELb0ELb0ELb0EEEvNS_9FwdParamsE:
	.zero		1128


//--------------------- .nv.constant0._ZN10layer_norm13ln_fwd_kernelINS_13Kernel_traitsIf13__nv_bfloat16fS2_fjLj8192ELj1ELj1ELj8ELj16ENS_18Kernel_traits_baseILj8192EfS2_fS2_fjLj256EEEEELb0ELb0ELb0ELb1EEEvNS_9FwdParamsE --------------------------
	.section	.nv.constant0._ZN10layer_norm13ln_fwd_kernelINS_13Kernel_traitsIf13__nv_bfloat16fS2_fjLj8192ELj1ELj1ELj8ELj16ENS_18Kernel_traits_baseILj8192EfS2_fS2_fjLj256EEEEELb0ELb0ELb0ELb1EEEvNS_9FwdParamsE,"a",@progbits
	.sectionflags	@""
	.align	4
.nv.constant0._ZN10layer_norm13ln_fwd_kernelINS_13Kernel_traitsIf13__nv_bfloat16fS2_fjLj8192ELj1ELj1ELj8ELj16ENS_18Kernel_traits_baseILj8192EfS2_fS2_fjLj256EEEEELb0ELb0ELb0ELb1EEEvNS_9FwdParamsE:
	.zero		1128


//--------------------- .nv.constant0._ZN10layer_norm13ln_fwd_kernelINS_13Kernel_traitsIf13__nv_bfloat16fS2_fjLj8192ELj1ELj1ELj8ELj16ENS_18Kernel_traits_baseILj8192EfS2_fS2_fjLj256EEEEELb0ELb0ELb1ELb0EEEvNS_9FwdParamsE --------------------------
	.section	.nv.constant0._ZN10layer_norm13ln_fwd_kernelINS_13Kernel_traitsIf13__nv_bfloat16fS2_fjLj8192ELj1ELj1ELj8ELj16ENS_18Kernel_traits_baseILj8192EfS2_fS2_fjLj256EEEEELb0ELb0ELb1ELb0EEEvNS_9FwdParamsE,"a",@progbits
	.sectionflags	@""
	.align	4
.nv.constant0._ZN10layer_norm13ln_fwd_kernelINS_13Kernel_traitsIf13__nv_bfloat16fS2_fjLj8192ELj1ELj1ELj8ELj16ENS_18Kernel_traits_baseILj8192EfS2_fS2_fjLj256EEEEELb0ELb0ELb1ELb0EEEvNS_9FwdParamsE:
	.zero		1128


//--------------------- .nv.constant0._ZN10layer_norm13ln_fwd_kernelINS_13Kernel_traitsIf13__nv_bfloat16fS2_fjLj8192ELj1ELj1ELj8ELj16ENS_18Kernel_traits_baseILj8192EfS2_fS2_fjLj256EEEEELb0ELb0ELb1ELb1EEEvNS_9FwdParamsE --------------------------
	.section	.nv.constant0._ZN10layer_norm13ln_fwd_kernelINS_13Kernel_traitsIf13__nv_bfloat16fS2_fjLj8192ELj1ELj1ELj8ELj16ENS_18Kernel_traits_baseILj8192EfS2_fS2_fjLj256EEEEELb0ELb0ELb1ELb1EEEvNS_9FwdParamsE,"a",@progbits
	.sectionflags	@""
	.align	4
.nv.constant0._ZN10layer_norm13ln_fwd_kernelINS_13Kernel_traitsIf13__nv_bfloat16fS2_fjLj8192ELj1ELj1ELj8ELj16ENS_18Kernel_traits_baseILj8192EfS2_fS2_fjLj256EEEEELb0ELb0ELb1ELb1EEEvNS_9FwdParamsE:
	.zero		1128


//--------------------- .nv.constant0._ZN10layer_norm13ln_fwd_kernelINS_13Kernel_traitsIf13__nv_bfloat16fS2_fjLj8192ELj1ELj1ELj8ELj16ENS_18Kernel_traits_baseILj8192EfS2_fS2_fjLj256EEEEELb0ELb1ELb0ELb0EEEvNS_9FwdParamsE --------------------------
	.section	.nv.constant0._ZN10layer_norm13ln_fwd_kernelINS_13Kernel_traitsIf13__nv_bfloat16fS2_fjLj8192ELj1ELj1ELj8ELj16ENS_18Kernel_traits_baseILj8192EfS2_fS2_fjLj256EEEEELb0ELb1ELb0ELb0EEEvNS_9FwdParamsE,"a",@progbits
	.sectionflags	@""
	.align	4
.nv.constant0._ZN10layer_norm13ln_fwd_kernelINS_13Kernel_traitsIf13__nv_bfloat16fS2_fjLj8192ELj1ELj1ELj8ELj16ENS_18Kernel_traits_baseILj8192EfS2_fS2_fjLj256EEEEELb0ELb1ELb0ELb0EEEvNS_9FwdParamsE:
	.zero		1128


//--------------------- .nv.constant0._ZN10layer_norm13ln_fwd_kernelINS_13Kernel_traitsIf13__nv_bfloat16fS2_fjLj8192ELj1ELj1ELj8ELj16ENS_18Kernel_traits_baseILj8192EfS2_fS2_fjLj256EEEEELb0ELb1ELb0ELb1EEEvNS_9FwdParamsE --------------------------
	.section	.nv.constant0._ZN10layer_norm13ln_fwd_kernelINS_13Kernel_traitsIf13__nv_bfloat16fS2_fjLj8192ELj1ELj1ELj8ELj16ENS_18Kernel_traits_baseILj8192EfS2_fS2_fjLj256EEEEELb0ELb1ELb0ELb1EEEvNS_9FwdParamsE,"a",@progbits
	.sectionflags	@""
	.align	4
.nv.constant0._ZN10layer_norm13ln_fwd_kernelINS_13Kernel_traitsIf13__nv_bfloat16fS2_fjLj8192ELj1ELj1ELj8ELj16ENS_18Kernel_traits_baseILj8192EfS2_fS2_fjLj256EEEEELb0ELb1ELb0ELb1EEEvNS_9FwdParamsE:
	.zero		1128


//--------------------- .nv.constant0._ZN10layer_norm13ln_fwd_kernelINS_13Kernel_traitsIf13__nv_bfloat16fS2_fjLj8192ELj1ELj1ELj8ELj16ENS_18Kernel_traits_baseILj8192EfS2_fS2_fjLj256EEEEELb0ELb1ELb1ELb0EEEvNS_9FwdParamsE --------------------------
	.section	.nv.constant0._ZN10layer_norm13ln_fwd_kernelINS_13Kernel_traitsIf13__nv_bfloat16fS2_fjLj8192ELj1ELj1ELj8ELj16ENS_18Kernel_traits_baseILj8192EfS2_fS2_fjLj256EEEEELb0ELb1ELb1ELb0EEEvNS_9FwdParamsE,"a",@progbits
	.sectionflags	@""
	.align	4
.nv.constant0._ZN10layer_norm13ln_fwd_kernelINS_13Kernel_traitsIf13__nv_bfloat16fS2_fjLj8192ELj1ELj1ELj8ELj16ENS_18Kernel_traits_baseILj8192EfS2_fS2_fjLj256EEEEELb0ELb1ELb1ELb0EEEvNS_9FwdParamsE:
	.zero		1128


//--------------------- .nv.constant0._ZN10layer_norm13ln_fwd_kernelINS_13Kernel_traitsIf13__nv_bfloat16fS2_fjLj8192ELj1ELj1ELj8ELj16ENS_18Kernel_traits_baseILj8192EfS2_fS2_fjLj256EEEEELb0ELb1ELb1ELb1EEEvNS_9FwdParamsE --------------------------
	.section	.nv.constant0._ZN10layer_norm13ln_fwd_kernelINS_13Kernel_traitsIf13__nv_bfloat16fS2_fjLj8192ELj1ELj1ELj8ELj16ENS_18Kernel_traits_baseILj8192EfS2_fS2_fjLj256EEEEELb0ELb1ELb1ELb1EEEvNS_9FwdParamsE,"a",@progbits
	.sectionflags	@""
	.align	4
.nv.constant0._ZN10layer_norm13ln_fwd_kernelINS_13Kernel_traitsIf13__nv_bfloat16fS2_fjLj8192ELj1ELj1ELj8ELj16ENS_18Kernel_traits_baseILj8192EfS2_fS2_fjLj256EEEEELb0ELb1ELb1ELb1EEEvNS_9FwdParamsE:
	.zero		1128


//--------------------- .nv.constant0._ZN10layer_norm13ln_fwd_kernelINS_13Kernel_traitsIf13__nv_bfloat16fS2_fjLj8192ELj1ELj1ELj8ELj16ENS_18Kernel_traits_baseILj8192EfS2_fS2_fjLj256EEEEELb1ELb0ELb0ELb0EEEvNS_9FwdParamsE --------------------------
	.section	.nv.constant0._ZN10layer_norm13ln_fwd_kernelINS_13Kernel_traitsIf13__nv_bfloat16fS2_fjLj8192ELj1ELj1ELj8ELj16ENS_18Kernel_traits_baseILj8192EfS2_fS2_fjLj256EEEEELb1ELb0ELb0ELb0EEEvNS_9FwdParamsE,"a",@progbits
	.sectionflags	@""
	.align	4
.nv.constant0._ZN10layer_norm13ln_fwd_kernelINS_13Kernel_traitsIf13__nv_bfloat16fS2_fjLj8192ELj1ELj1ELj8ELj16ENS_18Kernel_traits_baseILj8192EfS2_fS2_fjLj256EEEEELb1ELb0ELb0ELb0EEEvNS_9FwdParamsE:
	.zero		1128


//--------------------- .nv.constant0._ZN10layer_norm13ln_fwd_kernelINS_13Kernel_traitsIf13__nv_bfloat16fS2_fjLj8192ELj1ELj1ELj8ELj16ENS_18Kernel_traits_baseILj8192EfS2_fS2_fjLj256EEEEELb1ELb0ELb0ELb1EEEvNS_9FwdParamsE --------------------------
	.section	.nv.constant0._ZN10layer_norm13ln_fwd_kernelINS_13Kernel_traitsIf13__nv_bfloat16fS2_fjLj8192ELj1ELj1ELj8ELj16ENS_18Kernel_traits_baseILj8192EfS2_fS2_fjLj256EEEEELb1ELb0ELb0ELb1EEEvNS_9FwdParamsE,"a",@progbits
	.sectionflags	@""
	.align	4
.nv.constant0._ZN10layer_norm13ln_fwd_kernelINS_13Kernel_traitsIf13__nv_bfloat16fS2_fjLj8192ELj1ELj1ELj8ELj16ENS_18Kernel_traits_baseILj8192EfS2_fS2_fjLj256EEEEELb1ELb0ELb0ELb1EEEvNS_9FwdParamsE:
	.zero		1128


//--------------------- .nv.constant0._ZN10layer_norm13ln_fwd_kernelINS_13Kernel_traitsIf13__nv_bfloat16fS2_fjLj8192ELj1ELj1ELj8ELj16ENS_18Kernel_traits_baseILj8192EfS2_fS2_fjLj256EEEEELb1ELb0ELb1ELb0EEEvNS_9FwdParamsE --------------------------
	.section	.nv.constant0._ZN10layer_norm13ln_fwd_kernelINS_13Kernel_traitsIf13__nv_bfloat16fS2_fjLj8192ELj1ELj1ELj8ELj16ENS_18Kernel_traits_baseILj8192EfS2_fS2_fjLj256EEEEELb1ELb0ELb1ELb0EEEvNS_9FwdParamsE,"a",@progbits
	.sectionflags	@""
	.align	4
.nv.constant0._ZN10layer_norm13ln_fwd_kernelINS_13Kernel_traitsIf13__nv_bfloat16fS2_fjLj8192ELj1ELj1ELj8ELj16ENS_18Kernel_traits_baseILj8192EfS2_fS2_fjLj256EEEEELb1ELb0ELb1ELb0EEEvNS_9FwdParamsE:
	.zero		1128


//--------------------- .nv.constant0._ZN10layer_norm13ln_fwd_kernelINS_13Kernel_traitsIf13__nv_bfloat16fS2_fjLj8192ELj1ELj1ELj8ELj16ENS_18Kernel_traits_baseILj8192EfS2_fS2_fjLj256EEEEELb1ELb0ELb1ELb1EEEvNS_9FwdParamsE --------------------------
	.section	.nv.constant0._ZN10layer_norm13ln_fwd_kernelINS_13Kernel_traitsIf13__nv_bfloat16fS2_fjLj8192ELj1ELj1ELj8ELj16ENS_18Kernel_traits_baseILj8192EfS2_fS2_fjLj256EEEEELb1ELb0ELb1ELb1EEEvNS_9FwdParamsE,"a",@progbits
	.sectionflags	@""
	.align	4
.nv.constant0._ZN10layer_norm13ln_fwd_kernelINS_13Kernel_traitsIf13__nv_bfloat16fS2_fjLj8192ELj1ELj1ELj8ELj16ENS_18Kernel_traits_baseILj8192EfS2_fS2_fjLj256EEEEELb1ELb0ELb1ELb1EEEvNS_9FwdParamsE:
	.zero		1128


//--------------------- .nv.constant0._ZN10layer_norm13ln_fwd_kernelINS_13Kernel_traitsIf13__nv_bfloat16fS2_fjLj8192ELj1ELj1ELj8ELj16ENS_18Kernel_traits_baseILj8192EfS2_fS2_fjLj256EEEEELb1ELb1ELb0ELb0EEEvNS_9FwdParamsE --------------------------
	.section	.nv.constant0._ZN10layer_norm13ln_fwd_kernelINS_13Kernel_traitsIf13__nv_bfloat16fS2_fjLj8192ELj1ELj1ELj8ELj16ENS_18Kernel_traits_baseILj8192EfS2_fS2_fjLj256EEEEELb1ELb1ELb0ELb0EEEvNS_9FwdParamsE,"a",@progbits
	.sectionflags	@""
	.align	4
.nv.constant0._ZN10layer_norm13ln_fwd_kernelINS_13Kernel_traitsIf13__nv_bfloat16fS2_fjLj8192ELj1ELj1ELj8ELj16ENS_18Kernel_traits_baseILj8192EfS2_fS2_fjLj256EEEEELb1ELb1ELb0ELb0EEEvNS_9FwdParamsE:
	.zero		1128


//--------------------- .nv.constant0._ZN10layer_norm13ln_fwd_kernelINS_13Kernel_traitsIf13__nv_bfloat16fS2_fjLj8192ELj1ELj1ELj8ELj16ENS_18Kernel_traits_baseILj8192EfS2_fS2_fjLj256EEEEELb1ELb1ELb0ELb1EEEvNS_9FwdParamsE --------------------------
	.section	.nv.constant0._ZN10layer_norm13ln_fwd_kernelINS_13Kernel_traitsIf13__nv_bfloat16fS2_fjLj8192ELj1ELj1ELj8ELj16ENS_18Kernel_traits_baseILj8192EfS2_fS2_fjLj256EEEEELb1ELb1ELb0ELb1EEEvNS_9FwdParamsE,"a",@progbits
	.sectionflags	@""
	.align	4
.nv.constant0._ZN10layer_norm13ln_fwd_kernelINS_13Kernel_traitsIf13__nv_bfloat16fS2_fjLj8192ELj1ELj1ELj8ELj16ENS_18Kernel_traits_baseILj8192EfS2_fS2_fjLj256EEEEELb1ELb1ELb0ELb1EEEvNS_9FwdParamsE:
	.zero		1128


//--------------------- .nv.constant0._ZN10layer_norm13ln_fwd_kernelINS_13Kernel_traitsIf13__nv_bfloat16fS2_fjLj8192ELj1ELj1ELj8ELj16ENS_18Kernel_traits_baseILj8192EfS2_fS2_fjLj256EEEEELb1ELb1ELb1ELb0EEEvNS_9FwdParamsE --------------------------
	.section	.nv.constant0._ZN10layer_norm13ln_fwd_kernelINS_13Kernel_traitsIf13__nv_bfloat16fS2_fjLj8192ELj1ELj1ELj8ELj16ENS_18Kernel_traits_baseILj8192EfS2_fS2_fjLj256EEEEELb1ELb1ELb1ELb0EEEvNS_9FwdParamsE,"a",@progbits
	.sectionflags	@""
	.align	4
.nv.constant0._ZN10layer_norm13ln_fwd_kernelINS_13Kernel_traitsIf13__nv_bfloat16fS2_fjLj8192ELj1ELj1ELj8ELj16ENS_18Kernel_traits_baseILj8192EfS2_fS2_fjLj256EEEEELb1ELb1ELb1ELb0EEEvNS_9FwdParamsE:
	.zero		1128


//--------------------- .nv.constant0._ZN10layer_norm13ln_fwd_kernelINS_13Kernel_traitsIf13__nv_bfloat16fS2_fjLj8192ELj1ELj1ELj8ELj16ENS_18Kernel_traits_baseILj8192EfS2_fS2_fjLj256EEEEELb1ELb1ELb1ELb1EEEvNS_9FwdParamsE --------------------------
	.section	.nv.constant0._ZN10layer_norm13ln_fwd_kernelINS_13Kernel_traitsIf13__nv_bfloat16fS2_fjLj8192ELj1ELj1ELj8ELj16ENS_18Kernel_traits_baseILj8192EfS2_fS2_fjLj256EEEEELb1ELb1ELb1ELb1EEEvNS_9FwdParamsE,"a",@progbits
	.sectionflags	@""
	.align	4
.nv.constant0._ZN10layer_norm13ln_fwd_kernelINS_13Kernel_traitsIf13__nv_bfloat16fS2_fjLj8192ELj1ELj1ELj8ELj16ENS_18Kernel_traits_baseILj8192EfS2_fS2_fjLj256EEEEELb1ELb1ELb1ELb1EEEvNS_9FwdParamsE:
	.zero		1128


//--------------------- .nv.constant0._ZN10layer_norm13ln_fwd_kernelINS_13Kernel_traitsIf6__halfS2_S2_fjLj8192ELj1ELj1ELj8ELj16ENS_18Kernel_traits_baseILj8192EfS2_S2_S2_fjLj256EEEEELb0ELb0ELb0ELb0EEEvNS_9FwdParamsE --------------------------
	.section	.nv.constant0._ZN10layer_norm13ln_fwd_kernelINS_13Kernel_traitsIf6__halfS2_S2_fjLj8192ELj1ELj1ELj8ELj16ENS_18Kernel_traits_baseILj8192EfS2_S2_S2_fjLj256EEEEELb0ELb0ELb0ELb0EEEvNS_9FwdParamsE,"a",@progbits
	.sectionflags	@""
	.align	4
.nv.constant0._ZN10layer_norm13ln_fwd_kernelINS_13Kernel_traitsIf6__halfS2_S2_fjLj8192ELj1ELj1ELj8ELj16ENS_18Kernel_traits_baseILj8192EfS2_S2_S2_fjLj256EEEEELb0ELb0ELb0ELb0EEEvNS_9FwdParamsE:
	.zero		1128


//--------------------- .nv.constant0._ZN10layer_norm13ln_fwd_kernelINS_13Kernel_traitsIf6__halfS2_S2_fjLj8192ELj1ELj1ELj8ELj16ENS_18Kernel_traits_baseILj8192EfS2_S2_S2_fjLj256EEEEELb0ELb0ELb0ELb1EEEvNS_9FwdParamsE --------------------------
	.section	.nv.constant0._ZN10layer_norm13ln_fwd_kernelINS_13Kernel_traitsIf6__halfS2_S2_fjLj8192ELj1ELj1ELj8ELj16ENS_18Kernel_traits_baseILj8192EfS2_S2_S2_fjLj256EEEEELb0ELb0ELb0ELb1EEEvNS_9FwdParamsE,"a",@progbits
	.sectionflags	@""
	.align	4
.nv.constant0._ZN10layer_norm13ln_fwd_kernelINS_13Kernel_traitsIf6__halfS2_S2_fjLj8192ELj1ELj1ELj8ELj16ENS_18Kernel_traits_baseILj8192EfS2_S2_S2_fjLj256EEEEELb0ELb0ELb0ELb1EEEvNS_9FwdParamsE:
	.zero		1128


//--------------------- .nv.constant0._ZN10layer_norm13ln_fwd_kernelINS_13Kernel_traitsIf6__halfS2_S2_fjLj8192ELj1ELj1ELj8ELj16ENS_18Kernel_traits_baseILj8192EfS2_S2_S2_fjLj256EEEEELb0ELb0ELb1ELb0EEEvNS_9FwdParamsE --------------------------
	.section	.nv.constant0._ZN10layer_norm13ln_fwd_kernelINS_13Kernel_traitsIf6__halfS2_S2_fjLj8192ELj1ELj1ELj8ELj16ENS_18Kernel_traits_baseILj8192EfS2_S2_S2_fjLj256EEEEELb0ELb0ELb1ELb0EEEvNS_9FwdParamsE,"a",@progbits
	.sectionflags	@""
	.align	4
.nv.constant0._ZN10layer_norm13ln_fwd_kernelINS_13Kernel_traitsIf6__halfS2_S2_fjLj8192ELj1ELj1ELj8ELj16ENS_18Kernel_traits_baseILj8192EfS2_S2_S2_fjLj256EEEEELb0ELb0ELb1ELb0EEEvNS_9FwdParamsE:
	.zero		1128


//--------------------- .nv.constant0._ZN10layer_norm13ln_fwd_kernelINS_13Kernel_traitsIf6__halfS2_S2_fjLj8192ELj1ELj1ELj8ELj16ENS_18Kernel_traits_baseILj8192EfS2_S2_S2_fjLj256EEEEELb0ELb0ELb1ELb1EEEvNS_9FwdParamsE --------------------------
	.section	.nv.constant0._ZN10layer_norm13ln_fwd_kernelINS_13Kernel_traitsIf6__halfS2_S2_fjLj8192ELj1ELj1ELj8ELj16ENS_18Kernel_traits_baseILj8192EfS2_S2_S2_fjLj256EEEEELb0ELb0ELb1ELb1EEEvNS_9FwdParamsE,"a",@progbits
	.sectionflags	@""
	.align	4
.nv.constant0._ZN10layer_norm13ln_fwd_kernelINS_13Kernel_traitsIf6__halfS2_S2_fjLj8192ELj1ELj1ELj8ELj16ENS_18Kernel_traits_baseILj8192EfS2_S2_S2_fjLj256EEEEELb0ELb0ELb1ELb1EEEvNS_9FwdParamsE:
	.zero		1128


//--------------------- .nv.constant0._ZN10layer_norm13ln_fwd_kernelINS_13Kernel_traitsIf6__halfS2_S2_fjLj8192ELj1ELj1ELj8ELj16ENS_18Kernel_traits_baseILj8192EfS2_S2_S2_fjLj256EEEEELb0ELb1ELb0ELb0EEEvNS_9FwdParamsE --------------------------
	.section	.nv.constant0._ZN10layer_norm13ln_fwd_kernelINS_13Kernel_traitsIf6__halfS2_S2_fjLj8192ELj1ELj1ELj8ELj16ENS_18Kernel_traits_baseILj8192EfS2_S2_S2_fjLj256EEEEELb0ELb1ELb0ELb0EEEvNS_9FwdParamsE,"a",@progbits
	.sectionflags	@""
	.align	4
.nv.constant0._ZN10layer_norm13ln_fwd_kernelINS_13Kernel_traitsIf6__halfS2_S2_fjLj8192ELj1ELj1ELj8ELj16ENS_18Kernel_traits_baseILj8192EfS2_S2_S2_fjLj256EEEEELb0ELb1ELb0ELb0EEEvNS_9FwdParamsE:
	.zero		1128


//--------------------- .nv.constant0._ZN10layer_norm13ln_fwd_kernelINS_13Kernel_traitsIf6__halfS2_S2_fjLj8192ELj1ELj1ELj8ELj16ENS_18Kernel_traits_baseILj8192EfS2_S2_S2_fjLj256EEEEELb0ELb1ELb0ELb1EEEvNS_9FwdParamsE --------------------------
	.section	.nv.constant0._ZN10layer_norm13ln_fwd_kernelINS_13Kernel_traitsIf6__halfS2_S2_fjLj8192ELj1ELj1ELj8ELj16ENS_18Kernel_traits_baseILj8192EfS2_S2_S2_fjLj256EEEEELb0ELb1ELb0ELb1EEEvNS_9FwdParamsE,"a",@progbits
	.sectionflags	@""
	.align	4
.nv.constant0._ZN10layer_norm13ln_fwd_kernelINS_13Kernel_traitsIf6__halfS2_S2_fjLj8192ELj1ELj1ELj8ELj16ENS_18Kernel_traits_baseILj8192EfS2_S2_S2_fjLj256EEEEELb0ELb1ELb0ELb1EEEvNS_9FwdParamsE:
	.zero		1128


//--------------------- .nv.constant0._ZN10layer_norm13ln_fwd_kernelINS_13Kernel_traitsIf6__halfS2_S2_fjLj8192ELj1ELj1ELj8ELj16ENS_18Kernel_traits_baseILj8192EfS2_S2_S2_fjLj256EEEEELb0ELb1ELb1ELb0EEEvNS_9FwdParamsE --------------------------
	.section	.nv.constant0._ZN10layer_norm13ln_fwd_kernelINS_13Kernel_traitsIf6__halfS2_S2_fjLj8192ELj1ELj1ELj8ELj16ENS_18Kernel_traits_baseILj8192EfS2_S2_S2_fjLj256EEEEELb0ELb1ELb1ELb0EEEvNS_9FwdParamsE,"a",@progbits
	.sectionflags	@""
	.align	4
.nv.constant0._ZN10layer_norm13ln_fwd_kernelINS_13Kernel_traitsIf6__halfS2_S2_fjLj8192ELj1ELj1ELj8ELj16ENS_18Kernel_traits_baseILj8192EfS2_S2_S2_fjLj256EEEEELb0ELb1ELb1ELb0EEEvNS_9FwdParamsE:
	.zero		1128


//--------------------- .nv.constant0._ZN10layer_norm13ln_fwd_kernelINS_13Kernel_traitsIf6__halfS2_S2_fjLj8192ELj1ELj1ELj8ELj16ENS_18Kernel_traits_baseILj8192EfS2_S2_S2_fjLj256EEEEELb0ELb1ELb1ELb1EEEvNS_9FwdParamsE --------------------------
	.section	.nv.constant0._ZN10layer_norm13ln_fwd_kernelINS_13Kernel_traitsIf6__halfS2_S2_fjLj8192ELj1ELj1ELj8ELj16ENS_18Kernel_traits_baseILj8192EfS2_S2_S2_fjLj256EEEEELb0ELb1ELb1ELb1EEEvNS_9FwdParamsE,"a",@progbits
	.sectionflags	@""
	.align	4
.nv.constant0._ZN10layer_norm13ln_fwd_kernelINS_13Kernel_traitsIf6__halfS2_S2_fjLj8192ELj1ELj1ELj8ELj16ENS_18Kernel_traits_baseILj8192EfS2_S2_S2_fjLj256EEEEELb0ELb1ELb1ELb1EEEvNS_9FwdParamsE:
	.zero		1128


//--------------------- .nv.constant0._ZN10layer_norm13ln_fwd_kernelINS_13Kernel_traitsIf6__halfS2_S2_fjLj8192ELj1ELj1ELj8ELj16ENS_18Kernel_traits_baseILj8192EfS2_S2_S2_fjLj256EEEEELb1ELb0ELb0ELb0EEEvNS_9FwdParamsE --------------------------
	.section	.nv.constant0._ZN10layer_norm13ln_fwd_kernelINS_13Kernel_traitsIf6__halfS2_S2_fjLj8192ELj1ELj1ELj8ELj16ENS_18Kernel_traits_baseILj8192EfS2_S2_S2_fjLj256EEEEELb1ELb0ELb0ELb0EEEvNS_9FwdParamsE,"a",@progbits
	.sectionflags	@""
	.align	4
.nv.constant0._ZN10layer_norm13ln_fwd_kernelINS_13Kernel_traitsIf6__halfS2_S2_fjLj8192ELj1ELj1ELj8ELj16ENS_18Kernel_traits_baseILj8192EfS2_S2_S2_fjLj256EEEEELb1ELb0ELb0ELb0EEEvNS_9FwdParamsE:
	.zero		1128


//--------------------- .nv.constant0._ZN10layer_norm13ln_fwd_kernelINS_13Kernel_traitsIf6__halfS2_S2_fjLj8192ELj1ELj1ELj8ELj16ENS_18Kernel_traits_baseILj8192EfS2_S2_S2_fjLj256EEEEELb1ELb0ELb0ELb1EEEvNS_9FwdParamsE --------------------------
	.section	.nv.constant0._ZN10layer_norm13ln_fwd_kernelINS_13Kernel_traitsIf6__halfS2_S2_fjLj8192ELj1ELj1ELj8ELj16ENS_18Kernel_traits_baseILj8192EfS2_S2_S2_fjLj256EEEEELb1ELb0ELb0ELb1EEEvNS_9FwdParamsE,"a",@progbits
	.sectionflags	@""
	.align	4
.nv.constant0._ZN10layer_norm13ln_fwd_kernelINS_13Kernel_traitsIf6__halfS2_S2_fjLj8192ELj1ELj1ELj8ELj16ENS_18Kernel_traits_baseILj8192EfS2_S2_S2_fjLj256EEEEELb1ELb0ELb0ELb1EEEvNS_9FwdParamsE:
	.zero		1128


//--------------------- .nv.constant0._ZN10layer_norm13ln_fwd_kernelINS_13Kernel_traitsIf6__halfS2_S2_fjLj8192ELj1ELj1ELj8ELj16ENS_18Kernel_traits_baseILj8192EfS2_S2_S2_fjLj256EEEEELb1ELb0ELb1ELb0EEEvNS_9FwdParamsE --------------------------
	.section	.nv.constant0._ZN10layer_norm13ln_fwd_kernelINS_13Kernel_traitsIf6__halfS2_S2_fjLj8192ELj1ELj1ELj8ELj16ENS_18Kernel_traits_baseILj8192EfS2_S2_S2_fjLj256EEEEELb1ELb0ELb1ELb0EEEvNS_9FwdParamsE,"a",@progbits
	.sectionflags	@""
	.align	4
.nv.constant0._ZN10layer_norm13ln_fwd_kernelINS_13Kernel_traitsIf6__halfS2_S2_fjLj8192ELj1ELj1ELj8ELj16ENS_18Kernel_traits_baseILj8192EfS2_S2_S2_fjLj256EEEEELb1ELb0ELb1ELb0EEEvNS_9FwdParamsE:
	.zero		1128


//--------------------- .nv.constant0._ZN10layer_norm13ln_fwd_kernelINS_13Kernel_traitsIf6__halfS2_S2_fjLj8192ELj1ELj1ELj8ELj16ENS_18Kernel_traits_baseILj8192EfS2_S2_S2_fjLj256EEEEELb1ELb0ELb1ELb1EEEvNS_9FwdParamsE --------------------------
	.section	.nv.constant0._ZN10layer_norm13ln_fwd_kernelINS_13Kernel_traitsIf6__halfS2_S2_fjLj8192ELj1ELj1ELj8ELj16ENS_18Kernel_traits_baseILj8192EfS2_S2_S2_fjLj256EEEEELb1ELb0ELb1ELb1EEEvNS_9FwdParamsE,"a",@progbits
	.sectionflags	@""
	.align	4
.nv.constant0._ZN10layer_norm13ln_fwd_kernelINS_13Kernel_traitsIf6__halfS2_S2_fjLj8192ELj1ELj1ELj8ELj16ENS_18Kernel_traits_baseILj8192EfS2_S2_S2_fjLj256EEEEELb1ELb0ELb1ELb1EEEvNS_9FwdParamsE:
	.zero		1128


//--------------------- .nv.constant0._ZN10layer_norm13ln_fwd_kernelINS_13Kernel_traitsIf6__halfS2_S2_fjLj8192ELj1ELj1ELj8ELj16ENS_18Kernel_traits_baseILj8192EfS2_S2_S2_fjLj256EEEEELb1ELb1ELb0ELb0EEEvNS_9FwdParamsE --------------------------
	.section	.nv.constant0._ZN10layer_norm13ln_fwd_kernelINS_13Kernel_traitsIf6__halfS2_S2_fjLj8192ELj1ELj1ELj8ELj16ENS_18Kernel_traits_baseILj8192EfS2_S2_S2_fjLj256EEEEELb1ELb1ELb0ELb0EEEvNS_9FwdParamsE,"a",@progbits
	.sectionflags	@""
	.align	4
.nv.constant0._ZN10layer_norm13ln_fwd_kernelINS_13Kernel_traitsIf6__halfS2_S2_fjLj8192ELj1ELj1ELj8ELj16ENS_18Kernel_traits_baseILj8192EfS2_S2_S2_fjLj256EEEEELb1ELb1ELb0ELb0EEEvNS_9FwdParamsE:
	.zero		1128


//--------------------- .nv.constant0._ZN10layer_norm13ln_fwd_kernelINS_13Kernel_traitsIf6__halfS2_S2_fjLj8192ELj1ELj1ELj8ELj16ENS_18Kernel_traits_baseILj8192EfS2_S2_S2_fjLj256EEEEELb1ELb1ELb0ELb1EEEvNS_9FwdParamsE --------------------------
	.section	.nv.constant0._ZN10layer_norm13ln_fwd_kernelINS_13Kernel_traitsIf6__halfS2_S2_fjLj8192ELj1ELj1ELj8ELj16ENS_18Kernel_traits_baseILj8192EfS2_S2_S2_fjLj256EEEEELb1ELb1ELb0ELb1EEEvNS_9FwdParamsE,"a",@progbits
	.sectionflags	@""
	.align	4
.nv.constant0._ZN10layer_norm13ln_fwd_kernelINS_13Kernel_traitsIf6__halfS2_S2_fjLj8192ELj1ELj1ELj8ELj16ENS_18Kernel_traits_baseILj8192EfS2_S2_S2_fjLj256EEEEELb1ELb1ELb0ELb1EEEvNS_9FwdParamsE:
	.zero		1128


//--------------------- .nv.constant0._ZN10layer_norm13ln_fwd_kernelINS_13Kernel_traitsIf6__halfS2_S2_fjLj8192ELj1ELj1ELj8ELj16ENS_18Kernel_traits_baseILj8192EfS2_S2_S2_fjLj256EEEEELb1ELb1ELb1ELb0EEEvNS_9FwdParamsE --------------------------
	.section	.nv.constant0._ZN10layer_norm13ln_fwd_kernelINS_13Kernel_traitsIf6__halfS2_S2_fjLj8192ELj1ELj1ELj8ELj16ENS_18Kernel_traits_baseILj8192EfS2_S2_S2_fjLj256EEEEELb1ELb1ELb1ELb0EEEvNS_9FwdParamsE,"a",@progbits
	.sectionflags	@""
	.align	4
.nv.constant0._ZN10layer_norm13ln_fwd_kernelINS_13Kernel_traitsIf6__halfS2_S2_fjLj8192ELj1ELj1ELj8ELj16ENS_18Kernel_traits_baseILj8192EfS2_S2_S2_fjLj256EEEEELb1ELb1ELb1ELb0EEEvNS_9FwdParamsE:
	.zero		1128


//--------------------- .nv.constant0._ZN10layer_norm13ln_fwd_kernelINS_13Kernel_traitsIf6__halfS2_S2_fjLj8192ELj1ELj1ELj8ELj16ENS_18Kernel_traits_baseILj8192EfS2_S2_S2_fjLj256EEEEELb1ELb1ELb1ELb1EEEvNS_9FwdParamsE --------------------------
	.section	.nv.constant0._ZN10layer_norm13ln_fwd_kernelINS_13Kernel_traitsIf6__halfS2_S2_fjLj8192ELj1ELj1ELj8ELj16ENS_18Kernel_traits_baseILj8192EfS2_S2_S2_fjLj256EEEEELb1ELb1ELb1ELb1EEEvNS_9FwdParamsE,"a",@progbits
	.sectionflags	@""
	.align	4
.nv.constant0._ZN10layer_norm13ln_fwd_kernelINS_13Kernel_traitsIf6__halfS2_S2_fjLj8192ELj1ELj1ELj8ELj16ENS_18Kernel_traits_baseILj8192EfS2_S2_S2_fjLj256EEEEELb1ELb1ELb1ELb1EEEvNS_9FwdParamsE:
	.zero		1128


//--------------------- .nv.constant0._ZN10layer_norm13ln_fwd_kernelINS_13Kernel_traitsI6__halfS2_fS2_fjLj8192ELj1ELj1ELj8ELj16ENS_18Kernel_traits_baseILj8192ES2_S2_fS2_fjLj256EEEEELb0ELb0ELb0ELb0EEEvNS_9FwdParamsE --------------------------
	.section	.nv.constant0._ZN10layer_norm13ln_fwd_kernelINS_13Kernel_traitsI6__halfS2_fS2_fjLj8192ELj1ELj1ELj8ELj16ENS_18Kernel_traits_baseILj8192ES2_S2_fS2_fjLj256EEEEELb0ELb0ELb0ELb0EEEvNS_9FwdParamsE,"a",@progbits
	.sectionflags	@""
	.align	4
.nv.constant0._ZN10layer_norm13ln_fwd_kernelINS_13Kernel_traitsI6__halfS2_fS2_fjLj8192ELj1ELj1ELj8ELj16ENS_18Kernel_traits_baseILj8192ES2_S2_fS2_fjLj256EEEEELb0ELb0ELb0ELb0EEEvNS_9FwdParamsE:
	.zero		1128


//--------------------- .nv.constant0._ZN10layer_norm13ln_fwd_kernelINS_13Kernel_traitsI6__halfS2_fS2_fjLj8192ELj1ELj1ELj8ELj16ENS_18Kernel_traits_baseILj8192ES2_S2_fS2_fjLj256EEEEELb0ELb0ELb0ELb1EEEvNS_9FwdParamsE --------------------------
	.section	.nv.constant0._ZN10layer_norm13ln_fwd_kernelINS_13Kernel_traitsI6__halfS2_fS2_fjLj8192ELj1ELj1ELj8ELj16ENS_18Kernel_traits_baseILj8192ES2_S2_fS2_fjLj256EEEEELb0ELb0ELb0ELb1EEEvNS_9FwdParamsE,"a",@progbits
	.sectionflags	@""
	.align	4
.nv.constant0._ZN10layer_norm13ln_fwd_kernelINS_13Kernel_traitsI6__halfS2_fS2_fjLj8192ELj1ELj1ELj8ELj16ENS_18Kernel_traits_baseILj8192ES2_S2_fS2_fjLj256EEEEELb0ELb0ELb0ELb1EEEvNS_9FwdParamsE:
	.zero		1128


//--------------------- .nv.constant0._ZN10layer_norm13ln_fwd_kernelINS_13Kernel_traitsI6__halfS2_fS2_fjLj8192ELj1ELj1ELj8ELj16ENS_18Kernel_traits_baseILj8192ES2_S2_fS2_fjLj256EEEEELb0ELb0ELb1ELb0EEEvNS_9FwdParamsE --------------------------
	.section	.nv.constant0._ZN10layer_norm13ln_fwd_kernelINS_13Kernel_traitsI6__halfS2_fS2_fjLj8192ELj1ELj1ELj8ELj16ENS_18Kernel_traits_baseILj8192ES2_S2_fS2_fjLj256EEEEELb0ELb0ELb1ELb0EEEvNS_9FwdParamsE,"a",@progbits
	.sectionflags	@""
	.align	4
.nv.constant0._ZN10layer_norm13ln_fwd_kernelINS_13Kernel_traitsI6__halfS2_fS2_fjLj8192ELj1ELj1ELj8ELj16ENS_18Kernel_traits_baseILj8192ES2_S2_fS2_fjLj256EEEEELb0ELb0ELb1ELb0EEEvNS_9FwdParamsE:
	.zero		1128


//--------------------- .nv.constant0._ZN10layer_norm13ln_fwd_kernelINS_13Kernel_traitsI6__halfS2_fS2_fjLj8192ELj1ELj1ELj8ELj16ENS_18Kernel_traits_baseILj8192ES2_S2_fS2_fjLj256EEEEELb0ELb0ELb1ELb1EEEvNS_9FwdParamsE --------------------------
	.section	.nv.constant0._ZN10layer_norm13ln_fwd_kernelINS_13Kernel_traitsI6__halfS2_fS2_fjLj8192ELj1ELj1ELj8ELj16ENS_18Kernel_traits_baseILj8192ES2_S2_fS2_fjLj256EEEEELb0ELb0ELb1ELb1EEEvNS_9FwdParamsE,"a",@progbits
	.sectionflags	@""
	.align	4
.nv.constant0._ZN10layer_norm13ln_fwd_kernelINS_13Kernel_traitsI6__halfS2_fS2_fjLj8192ELj1ELj1ELj8ELj16ENS_18Kernel_traits_baseILj8192ES2_S2_fS2_fjLj256EEEEELb0ELb0ELb1ELb1EEEvNS_9FwdParamsE:
	.zero		1128


//--------------------- .nv.constant0._ZN10layer_norm13ln_fwd_kernelINS_13Kernel_traitsI6__halfS2_fS2_fjLj8192ELj1ELj1ELj8ELj16ENS_18Kernel_traits_baseILj8192ES2_S2_fS2_fjLj256EEEEELb0ELb1ELb0ELb0EEEvNS_9FwdParamsE --------------------------
	.section	.nv.constant0._ZN10layer_norm13ln_fwd_kernelINS_13Kernel_traitsI6__halfS2_fS2_fjLj8192ELj1ELj1ELj8ELj16ENS_18Kernel_traits_baseILj8192ES2_S2_fS2_fjLj256EEEEELb0ELb1ELb0ELb0EEEvNS_9FwdParamsE,"a",@progbits
	.sectionflags	@""
	.align	4
.nv.constant0._ZN10layer_norm13ln_fwd_kernelINS_13Kernel_traitsI6__halfS2_fS2_fjLj8192ELj1ELj1ELj8ELj16ENS_18Kernel_traits_baseILj8192ES2_S2_fS2_fjLj256EEEEELb0ELb1ELb0ELb0EEEvNS_9FwdParamsE:
	.zero		1128


//--------------------- .nv.constant0._ZN10layer_norm13ln_fwd_kernelINS_13Kernel_traitsI6__halfS2_fS2_fjLj8192ELj1ELj1ELj8ELj16ENS_18Kernel_traits_baseILj8192ES2_S2_fS2_fjLj256EEEEELb0ELb1ELb0ELb1EEEvNS_9FwdParamsE --------------------------
	.section	.nv.constant0._ZN10layer_norm13ln_fwd_kernelINS_13Kernel_traitsI6__halfS2_fS2_fjLj8192ELj1ELj1ELj8ELj16ENS_18Kernel_traits_baseILj8192ES2_S2_fS2_fjLj256EEEEELb0ELb1ELb0ELb1EEEvNS_9FwdParamsE,"a",@progbits
	.sectionflags	@""
	.align	4
.nv.constant0._ZN10layer_norm13ln_fwd_kernelINS_13Kernel_traitsI6__halfS2_fS2_fjLj8192ELj1ELj1ELj8ELj16ENS_18Kernel_traits_baseILj8192ES2_S2_fS2_fjLj256EEEEELb0ELb1ELb0ELb1EEEvNS_9FwdParamsE:
	.zero		1128


//--------------------- .nv.constant0._ZN10layer_norm13ln_fwd_kernelINS_13Kernel_traitsI6__halfS2_fS2_fjLj8192ELj1ELj1ELj8ELj16ENS_18Kernel_traits_baseILj8192ES2_S2_fS2_fjLj256EEEEELb0ELb1ELb1ELb0EEEvNS_9FwdParamsE --------------------------
	.section	.nv.constant0._ZN10layer_norm13ln_fwd_kernelINS_13Kernel_traitsI6__halfS2_fS2_fjLj8192ELj1ELj1ELj8ELj16ENS_18Kernel_traits_baseILj8192ES2_S2_fS2_fjLj256EEEEELb0ELb1ELb1ELb0EEEvNS_9FwdParamsE,"a",@progbits
	.sectionflags	@""
	.align	4
.nv.constant0._ZN10layer_norm13ln_fwd_kernelINS_13Kernel_traitsI6__halfS2_fS2_fjLj8192ELj1ELj1ELj8ELj16ENS_18Kernel_traits_baseILj8192ES2_S2_fS2_fjLj256EEEEELb0ELb1ELb1ELb0EEEvNS_9FwdParamsE:
	.zero		1128


//--------------------- .nv.constant0._ZN10layer_norm13ln_fwd_kernelINS_13Kernel_traitsI6__halfS2_fS2_fjLj8192ELj1ELj1ELj8ELj16ENS_18Kernel_traits_baseILj8192ES2_S2_fS2_fjLj256EEEEELb0ELb1ELb1ELb1EEEvNS_9FwdParamsE --------------------------
	.section	.nv.constant0._ZN10layer_norm13ln_fwd_kernelINS_13Kernel_traitsI6__halfS2_fS2_fjLj8192ELj1ELj1ELj8ELj16ENS_18Kernel_traits_baseILj8192ES2_S2_fS2_fjLj256EEEEELb0ELb1ELb1ELb1EEEvNS_9FwdParamsE,"a",@progbits
	.sectionflags	@""
	.align	4
.nv.constant0._ZN10layer_norm13ln_fwd_kernelINS_13Kernel_traitsI6__halfS2_fS2_fjLj8192ELj1ELj1ELj8ELj16ENS_18Kernel_traits_baseILj8192ES2_S2_fS2_fjLj256EEEEELb0ELb1ELb1ELb1EEEvNS_9FwdParamsE:
	.zero		1128


//--------------------- .nv.constant0._ZN10layer_norm13ln_fwd_kernelINS_13Kernel_traitsI6__halfS2_fS2_fjLj8192ELj1ELj1ELj8ELj16ENS_18Kernel_traits_baseILj8192ES2_S2_fS2_fjLj256EEEEELb1ELb0ELb0ELb0EEEvNS_9FwdParamsE --------------------------
	.section	.nv.constant0._ZN10layer_norm13ln_fwd_kernelINS_13Kernel_traitsI6__halfS2_fS2_fjLj8192ELj1ELj1ELj8ELj16ENS_18Kernel_traits_baseILj8192ES2_S2_fS2_fjLj256EEEEELb1ELb0ELb0ELb0EEEvNS_9FwdParamsE,"a",@progbits
	.sectionflags	@""
	.align	4
.nv.constant0._ZN10layer_norm13ln_fwd_kernelINS_13Kernel_traitsI6__halfS2_fS2_fjLj8192ELj1ELj1ELj8ELj16ENS_18Kernel_traits_baseILj8192ES2_S2_fS2_fjLj256EEEEELb1ELb0ELb0ELb0EEEvNS_9FwdParamsE:
	.zero		1128


//--------------------- .nv.constant0._ZN10layer_norm13ln_fwd_kernelINS_13Kernel_traitsI6__halfS2_fS2_fjLj8192ELj1ELj1ELj8ELj16ENS_18Kernel_traits_baseILj8192ES2_S2_fS2_fjLj256EEEEELb1ELb0ELb0ELb1EEEvNS_9FwdParamsE --------------------------
	.section	.nv.constant0._ZN10layer_norm13ln_fwd_kernelINS_13Kernel_traitsI6__halfS2_fS2_fjLj8192ELj1ELj1ELj8ELj16ENS_18Kernel_traits_baseILj8192ES2_S2_fS2_fjLj256EEEEELb1ELb0ELb0ELb1EEEvNS_9FwdParamsE,"a",@progbits
	.sectionflags	@""
	.align	4
.nv.constant0._ZN10layer_norm13ln_fwd_kernelINS_13Kernel_traitsI6__halfS2_fS2_fjLj8192ELj1ELj1ELj8ELj16ENS_18Kernel_traits_baseILj8192ES2_S2_fS2_fjLj256EEEEELb1ELb0ELb0ELb1EEEvNS_9FwdParamsE:
	.zero		1128


//--------------------- .nv.constant0._ZN10layer_norm13ln_fwd_kernelINS_13Kernel_traitsI6__halfS2_fS2_fjLj8192ELj1ELj1ELj8ELj16ENS_18Kernel_traits_baseILj8192ES2_S2_fS2_fjLj256EEEEELb1ELb0ELb1ELb0EEEvNS_9FwdParamsE --------------------------
	.section	.nv.constant0._ZN10layer_norm13ln_fwd_kernelINS_13Kernel_traitsI6__halfS2_fS2_fjLj8192ELj1ELj1ELj8ELj16ENS_18Kernel_traits_baseILj8192ES2_S2_fS2_fjLj256EEEEELb1ELb0ELb1ELb0EEEvNS_9FwdParamsE,"a",@progbits
	.sectionflags	@""
	.align	4
.nv.constant0._ZN10layer_norm13ln_fwd_kernelINS_13Kernel_traitsI6__halfS2_fS2_fjLj8192ELj1ELj1ELj8ELj16ENS_18Kernel_traits_baseILj8192ES2_S2_fS2_fjLj256EEEEELb1ELb0ELb1ELb0EEEvNS_9FwdParamsE:
	.zero		1128


//--------------------- .nv.constant0._ZN10layer_norm13ln_fwd_kernelINS_13Kernel_traitsI6__halfS2_fS2_fjLj8192ELj1ELj1ELj8ELj16ENS_18Kernel_traits_baseILj8192ES2_S2_fS2_fjLj256EEEEELb1ELb0ELb1ELb1EEEvNS_9FwdParamsE --------------------------
	.section	.nv.constant0._ZN10layer_norm13ln_fwd_kernelINS_13Kernel_traitsI6__halfS2_fS2_fjLj8192ELj1ELj1ELj8ELj16ENS_18Kernel_traits_baseILj8192ES2_S2_fS2_fjLj256EEEEELb1ELb0ELb1ELb1EEEvNS_9FwdParamsE,"a",@progbits
	.sectionflags	@""
	.align	4
.nv.constant0._ZN10layer_norm13ln_fwd_kernelINS_13Kernel_traitsI6__halfS2_fS2_fjLj8192ELj1ELj1ELj8ELj16ENS_18Kernel_traits_baseILj8192ES2_S2_fS2_fjLj256EEEEELb1ELb0ELb1ELb1EEEvNS_9FwdParamsE:
	.zero		1128


//--------------------- .nv.constant0._ZN10layer_norm13ln_fwd_kernelINS_13Kernel_traitsI6__halfS2_fS2_fjLj8192ELj1ELj1ELj8ELj16ENS_18Kernel_traits_baseILj8192ES2_S2_fS2_fjLj256EEEEELb1ELb1ELb0ELb0EEEvNS_9FwdParamsE --------------------------
	.section	.nv.constant0._ZN10layer_norm13ln_fwd_kernelINS_13Kernel_traitsI6__halfS2_fS2_fjLj8192ELj1ELj1ELj8ELj16ENS_18Kernel_traits_baseILj8192ES2_S2_fS2_fjLj256EEEEELb1ELb1ELb0ELb0EEEvNS_9FwdParamsE,"a",@progbits
	.sectionflags	@""
	.align	4
.nv.constant0._ZN10layer_norm13ln_fwd_kernelINS_13Kernel_traitsI6__halfS2_fS2_fjLj8192ELj1ELj1ELj8ELj16ENS_18Kernel_traits_baseILj8192ES2_S2_fS2_fjLj256EEEEELb1ELb1ELb0ELb0EEEvNS_9FwdParamsE:
	.zero		1128


//--------------------- .nv.constant0._ZN10layer_norm13ln_fwd_kernelINS_13Kernel_traitsI6__halfS2_fS2_fjLj8192ELj1ELj1ELj8ELj16ENS_18Kernel_traits_baseILj8192ES2_S2_fS2_fjLj256EEEEELb1ELb1ELb0ELb1EEEvNS_9FwdParamsE --------------------------
	.section	.nv.constant0._ZN10layer_norm13ln_fwd_kernelINS_13Kernel_traitsI6__halfS2_fS2_fjLj8192ELj1ELj1ELj8ELj16ENS_18Kernel_traits_baseILj8192ES2_S2_fS2_fjLj256EEEEELb1ELb1ELb0ELb1EEEvNS_9FwdParamsE,"a",@progbits
	.sectionflags	@""
	.align	4
.nv.constant0._ZN10layer_norm13ln_fwd_kernelINS_13Kernel_traitsI6__halfS2_fS2_fjLj8192ELj1ELj1ELj8ELj16ENS_18Kernel_traits_baseILj8192ES2_S2_fS2_fjLj256EEEEELb1ELb1ELb0ELb1EEEvNS_9FwdParamsE:
	.zero		1128


//--------------------- .nv.constant0._ZN10layer_norm13ln_fwd_kernelINS_13Kernel_traitsI6__halfS2_fS2_fjLj8192ELj1ELj1ELj8ELj16ENS_18Kernel_traits_baseILj8192ES2_S2_fS2_fjLj256EEEEELb1ELb1ELb1ELb0EEEvNS_9FwdParamsE --------------------------
	.section	.nv.constant0._ZN10layer_norm13ln_fwd_kernelINS_13Kernel_traitsI6__halfS2_fS2_fjLj8192ELj1ELj1ELj8ELj16ENS_18Kernel_traits_baseILj8192ES2_S2_fS2_fjLj256EEEEELb1ELb1ELb1ELb0EEEvNS_9FwdParamsE,"a",@progbits
	.sectionflags	@""
	.align	4
.nv.constant0._ZN10layer_norm13ln_fwd_kernelINS_13Kernel_traitsI6__halfS2_fS2_fjLj8192ELj1ELj1ELj8ELj16ENS_18Kernel_traits_baseILj8192ES2_S2_fS2_fjLj256EEEEELb1ELb1ELb1ELb0EEEvNS_9FwdParamsE:
	.zero		1128


//--------------------- .nv.constant0._ZN10layer_norm13ln_fwd_kernelINS_13Kernel_traitsI6__halfS2_fS2_fjLj8192ELj1ELj1ELj8ELj16ENS_18Kernel_traits_baseILj8192ES2_S2_fS2_fjLj256EEEEELb1ELb1ELb1ELb1EEEvNS_9FwdParamsE --------------------------
	.section	.nv.constant0._ZN10layer_norm13ln_fwd_kernelINS_13Kernel_traitsI6__halfS2_fS2_fjLj8192ELj1ELj1ELj8ELj16ENS_18Kernel_traits_baseILj8192ES2_S2_fS2_fjLj256EEEEELb1ELb1ELb1ELb1EEEvNS_9FwdParamsE,"a",@progbits
	.sectionflags	@""
	.align	4
.nv.constant0._ZN10layer_norm13ln_fwd_kernelINS_13Kernel_traitsI6__halfS2_fS2_fjLj8192ELj1ELj1ELj8ELj16ENS_18Kernel_traits_baseILj8192ES2_S2_fS2_fjLj256EEEEELb1ELb1ELb1ELb1EEEvNS_9FwdParamsE:
	.zero		1128


//--------------------- .nv.constant0._ZN10layer_norm13ln_fwd_kernelINS_13Kernel_traitsIf6__halffS2_fjLj8192ELj1ELj1ELj8ELj16ENS_18Kernel_traits_baseILj8192EfS2_fS2_fjLj256EEEEELb0ELb0ELb0ELb0EEEvNS_9FwdParamsE --------------------------
	.section	.nv.constant0._ZN10layer_norm13ln_fwd_kernelINS_13Kernel_traitsIf6__halffS2_fjLj8192ELj1ELj1ELj8ELj16ENS_18Kernel_traits_baseILj8192EfS2_fS2_fjLj256EEEEELb0ELb0ELb0ELb0EEEvNS_9FwdParamsE,"a",@progbits
	.sectionflags	@""
	.align	4
.nv.constant0._ZN10layer_norm13ln_fwd_kernelINS_13Kernel_traitsIf6__halffS2_fjLj8192ELj1ELj1ELj8ELj16ENS_18Kernel_traits_baseILj8192EfS2_fS2_fjLj256EEEEELb0ELb0ELb0ELb0EEEvNS_9FwdParamsE:
	.zero		1128


//--------------------- .nv.constant0._ZN10layer_norm13ln_fwd_kernelINS_13Kernel_traitsIf6__halffS2_fjLj8192ELj1ELj1ELj8ELj16ENS_18Kernel_traits_baseILj8192EfS2_fS2_fjLj256EEEEELb0ELb0ELb0ELb1EEEvNS_9FwdParamsE --------------------------
	.section	.nv.constant0._ZN10layer_norm13ln_fwd_kernelINS_13Kernel_traitsIf6__halffS2_fjLj8192ELj1ELj1ELj8ELj16ENS_18Kernel_traits_baseILj8192EfS2_fS2_fjLj256EEEEELb0ELb0ELb0ELb1EEEvNS_9FwdParamsE,"a",@progbits
	.sectionflags	@""
	.align	4
.nv.constant0._ZN10layer_norm13ln_fwd_kernelINS_13Kernel_traitsIf6__halffS2_fjLj8192ELj1ELj1ELj8ELj16ENS_18Kernel_traits_baseILj8192EfS2_fS2_fjLj256EEEEELb0ELb0ELb0ELb1EEEvNS_9FwdParamsE:
	.zero		1128


//--------------------- .nv.constant0._ZN10layer_norm13ln_fwd_kernelINS_13Kernel_traitsIf6__halffS2_fjLj8192ELj1ELj1ELj8ELj16ENS_18Kernel_traits_baseILj8192EfS2_fS2_fjLj256EEEEELb0ELb0ELb1ELb0EEEvNS_9FwdParamsE --------------------------
	.section	.nv.constant0._ZN10layer_norm13ln_fwd_kernelINS_13Kernel_traitsIf6__halffS2_fjLj8192ELj1ELj1ELj8ELj16ENS_18Kernel_traits_baseILj8192EfS2_fS2_fjLj256EEEEELb0ELb0ELb1ELb0EEEvNS_9FwdParamsE,"a",@progbits
	.sectionflags	@""
	.align	4
.nv.constant0._ZN10layer_norm13ln_fwd_kernelINS_13Kernel_traitsIf6__halffS2_fjLj8192ELj1ELj1ELj8ELj16ENS_18Kernel_traits_baseILj8192EfS2_fS2_fjLj256EEEEELb0ELb0ELb1ELb0EEEvNS_9FwdParamsE:
	.zero		1128


//--------------------- .nv.constant0._ZN10layer_norm13ln_fwd_kernelINS_13Kernel_traitsIf6__halffS2_fjLj8192ELj1ELj1ELj8ELj16ENS_18Kernel_traits_baseILj8192EfS2_fS2_fjLj256EEEEELb0ELb0ELb1ELb1EEEvNS_9FwdParamsE --------------------------
	.section	.nv.constant0._ZN10layer_norm13ln_fwd_kernelINS_13Kernel_traitsIf6__halffS2_fjLj8192ELj1ELj1ELj8ELj16ENS_18Kernel_traits_baseILj8192EfS2_fS2_fjLj256EEEEELb0ELb0ELb1ELb1EEEvNS_9FwdParamsE,"a",@progbits
	.sectionflags	@""
	.align	4
.nv.constant0._ZN10layer_norm13ln_fwd_kernelINS_13Kernel_traitsIf6__halffS2_fjLj8192ELj1ELj1ELj8ELj16ENS_18Kernel_traits_baseILj8192EfS2_fS2_fjLj256EEEEELb0ELb0ELb1ELb1EEEvNS_9FwdParamsE:
	.zero		1128


//--------------------- .nv.constant0._ZN10layer_norm13ln_fwd_kernelINS_13Kernel_traitsIf6__halffS2_fjLj8192ELj1ELj1ELj8ELj16ENS_18Kernel_traits_baseILj8192EfS2_fS2_fjLj256EEEEELb0ELb1ELb0ELb0EEEvNS_9FwdParamsE --------------------------
	.section	.nv.constant0._ZN10layer_norm13ln_fwd_kernelINS_13Kernel_traitsIf6__halffS2_fjLj8192ELj1ELj1ELj8ELj16ENS_18Kernel_traits_baseILj8192EfS2_fS2_fjLj256EEEEELb0ELb1ELb0ELb0EEEvNS_9FwdParamsE,"a",@progbits
	.sectionflags	@""
	.align	4
.nv.constant0._ZN10layer_norm13ln_fwd_kernelINS_13Kernel_traitsIf6__halffS2_fjLj8192ELj1ELj1ELj8ELj16ENS_18Kernel_traits_baseILj8192EfS2_fS2_fjLj256EEEEELb0ELb1ELb0ELb0EEEvNS_9FwdParamsE:
	.zero		1128


//--------------------- .nv.constant0._ZN10layer_norm13ln_fwd_kernelINS_13Kernel_traitsIf6__halffS2_fjLj8192ELj1ELj1ELj8ELj16ENS_18Kernel_traits_baseILj8192EfS2_fS2_fjLj256EEEEELb0ELb1ELb0ELb1EEEvNS_9FwdParamsE --------------------------
	.section	.nv.constant0._ZN10layer_norm13ln_fwd_kernelINS_13Kernel_traitsIf6__halffS2_fjLj8192ELj1ELj1ELj8ELj16ENS_18Kernel_traits_baseILj8192EfS2_fS2_fjLj256EEEEELb0ELb1ELb0ELb1EEEvNS_9FwdParamsE,"a",@progbits
	.sectionflags	@""
	.align	4
.nv.constant0._ZN10layer_norm13ln_fwd_kernelINS_13Kernel_traitsIf6__halffS2_fjLj8192ELj1ELj1ELj8ELj16ENS_18Kernel_traits_baseILj8192EfS2_fS2_fjLj256EEEEELb0ELb1ELb0ELb1EEEvNS_9FwdParamsE:
	.zero		1128


//--------------------- .nv.constant0._ZN10layer_norm13ln_fwd_kernelINS_13Kernel_traitsIf6__halffS2_fjLj8192ELj1ELj1ELj8ELj16ENS_18Kernel_traits_baseILj8192EfS2_fS2_fjLj256EEEEELb0ELb1ELb1ELb0EEEvNS_9FwdParamsE --------------------------
	.section	.nv.constant0._ZN10layer_norm13ln_fwd_kernelINS_13Kernel_traitsIf6__halffS2_fjLj8192ELj1ELj1ELj8ELj16ENS_18Kernel_traits_baseILj8192EfS2_fS2_fjLj256EEEEELb0ELb1ELb1ELb0EEEvNS_9FwdParamsE,"a",@progbits
	.sectionflags	@""
	.align	4
.nv.constant0._ZN10layer_norm13ln_fwd_kernelINS_13Kernel_traitsIf6__halffS2_fjLj8192ELj1ELj1ELj8ELj16ENS_18Kernel_traits_baseILj8192EfS2_fS2_fjLj256EEEEELb0ELb1ELb1ELb0EEEvNS_9FwdParamsE:
	.zero		1128


//--------------------- .nv.constant0._ZN10layer_norm13ln_fwd_kernelINS_13Kernel_traitsIf6__halffS2_fjLj8192ELj1ELj1ELj8ELj16ENS_18Kernel_traits_baseILj8192EfS2_fS2_fjLj256EEEEELb0ELb1ELb1ELb1EEEvNS_9FwdParamsE --------------------------
	.section	.nv.constant0._ZN10layer_norm13ln_fwd_kernelINS_13Kernel_traitsIf6__halffS2_fjLj8192ELj1ELj1ELj8ELj16ENS_18Kernel_traits_baseILj8192EfS2_fS2_fjLj256EEEEELb0ELb1ELb1ELb1EEEvNS_9FwdParamsE,"a",@progbits
	.sectionflags	@""
	.align	4
.nv.constant0._ZN10layer_norm13ln_fwd_kernelINS_13Kernel_traitsIf6__halffS2_fjLj8192ELj1ELj1ELj8ELj16ENS_18Kernel_traits_baseILj8192EfS2_fS2_fjLj256EEEEELb0ELb1ELb1ELb1EEEvNS_9FwdParamsE:
	.zero		1128


//--------------------- .nv.constant0._ZN10layer_norm13ln_fwd_kernelINS_13Kernel_traitsIf6__halffS2_fjLj8192ELj1ELj1ELj8ELj16ENS_18Kernel_traits_baseILj8192EfS2_fS2_fjLj256EEEEELb1ELb0ELb0ELb0EEEvNS_9FwdParamsE --------------------------
	.section	.nv.constant0._ZN10layer_norm13ln_fwd_kernelINS_13Kernel_traitsIf6__halffS2_fjLj8192ELj1ELj1ELj8ELj16ENS_18Kernel_traits_baseILj8192EfS2_fS2_fjLj256EEEEELb1ELb0ELb0ELb0EEEvNS_9FwdParamsE,"a",@progbits
	.sectionflags	@""
	.align	4
.nv.constant0._ZN10layer_norm13ln_fwd_kernelINS_13Kernel_traitsIf6__halffS2_fjLj8192ELj1ELj1ELj8ELj16ENS_18Kernel_traits_baseILj8192EfS2_fS2_fjLj256EEEEELb1ELb0ELb0ELb0EEEvNS_9FwdParamsE:
	.zero		1128


//--------------------- .nv.constant0._ZN10layer_norm13ln_fwd_kernelINS_13Kernel_traitsIf6__halffS2_fjLj8192ELj1ELj1ELj8ELj16ENS_18Kernel_traits_baseILj8192EfS2_fS2_fjLj256EEEEELb1ELb0ELb0ELb1EEEvNS_9FwdParamsE --------------------------
	.section	.nv.constant0._ZN10layer_norm13ln_fwd_kernelINS_13Kernel_traitsIf6__halffS2_fjLj8192ELj1ELj1ELj8ELj16ENS_18Kernel_traits_baseILj8192EfS2_fS2_fjLj256EEEEELb1ELb0ELb0ELb1EEEvNS_9FwdParamsE,"a",@progbits
	.sectionflags	@""
	.align	4
.nv.constant0._ZN10layer_norm13ln_fwd_kernelINS_13Kernel_traitsIf6__halffS2_fjLj8192ELj1ELj1ELj8ELj16ENS_18Kernel_traits_baseILj8192EfS2_fS2_fjLj256EEEEELb1ELb0ELb0ELb1EEEvNS_9FwdParamsE:
	.zero		1128


//--------------------- .nv.constant0._ZN10layer_norm13ln_fwd_kernelINS_13Kernel_traitsIf6__halffS2_fjLj8192ELj1ELj1ELj8ELj16ENS_18Kernel_traits_baseILj8192EfS2_fS2_fjLj256EEEEELb1ELb0ELb1ELb0EEEvNS_9FwdParamsE --------------------------
	.section	.nv.constant0._ZN10layer_norm13ln_fwd_kernelINS_13Kernel_traitsIf6__halffS2_fjLj8192ELj1ELj1ELj8ELj16ENS_18Kernel_traits_baseILj8192EfS2_fS2_fjLj256EEEEELb1ELb0ELb1ELb0EEEvNS_9FwdParamsE,"a",@progbits
	.sectionflags	@""
	.align	4
.nv.constant0._ZN10layer_norm13ln_fwd_kernelINS_13Kernel_traitsIf6__halffS2_fjLj8192ELj1ELj1ELj8ELj16ENS_18Kernel_traits_baseILj8192EfS2_fS2_fjLj256EEEEELb1ELb0ELb1ELb0EEEvNS_9FwdParamsE:
	.zero		1128


//--------------------- .nv.constant0._ZN10layer_norm13ln_fwd_kernelINS_13Kernel_traitsIf6__halffS2_fjLj8192ELj1ELj1ELj8ELj16ENS_18Kernel_traits_baseILj8192EfS2_fS2_fjLj256EEEEELb1ELb0ELb1ELb1EEEvNS_9FwdParamsE --------------------------
	.section	.nv.constant0._ZN10layer_norm13ln_fwd_kernelINS_13Kernel_traitsIf6__halffS2_fjLj8192ELj1ELj1ELj8ELj16ENS_18Kernel_traits_baseILj8192EfS2_fS2_fjLj256EEEEELb1ELb0ELb1ELb1EEEvNS_9FwdParamsE,"a",@progbits
	.sectionflags	@""
	.align	4
.nv.constant0._ZN10layer_norm13ln_fwd_kernelINS_13Kernel_traitsIf6__halffS2_fjLj8192ELj1ELj1ELj8ELj16ENS_18Kernel_traits_baseILj8192EfS2_fS2_fjLj256EEEEELb1ELb0ELb1ELb1EEEvNS_9FwdParamsE:
	.zero		1128


//--------------------- .nv.constant0._ZN10layer_norm13ln_fwd_kernelINS_13Kernel_traitsIf6__halffS2_fjLj8192ELj1ELj1ELj8ELj16ENS_18Kernel_traits_baseILj8192EfS2_fS2_fjLj256EEEEELb1ELb1ELb0ELb0EEEvNS_9FwdParamsE --------------------------
	.section	.nv.constant0._ZN10layer_norm13ln_fwd_kernelINS_13Kernel_traitsIf6__halffS2_fjLj8192ELj1ELj1ELj8ELj16ENS_18Kernel_traits_baseILj8192EfS2_fS2_fjLj256EEEEELb1ELb1ELb0ELb0EEEvNS_9FwdParamsE,"a",@progbits
	.sectionflags	@""
	.align	4
.nv.constant0._ZN10layer_norm13ln_fwd_kernelINS_13Kernel_traitsIf6__halffS2_fjLj8192ELj1ELj1ELj8ELj16ENS_18Kernel_traits_baseILj8192EfS2_fS2_fjLj256EEEEELb1ELb1ELb0ELb0EEEvNS_9FwdParamsE:
	.zero		1128


//--------------------- .nv.constant0._ZN10layer_norm13ln_fwd_kernelINS_13Kernel_traitsIf6__halffS2_fjLj8192ELj1ELj1ELj8ELj16ENS_18Kernel_traits_baseILj8192EfS2_fS2_fjLj256EEEEELb1ELb1ELb0ELb1EEEvNS_9FwdParamsE --------------------------
	.section	.nv.constant0._ZN10layer_norm13ln_fwd_kernelINS_13Kernel_traitsIf6__halffS2_fjLj8192ELj1ELj1ELj8ELj16ENS_18Kernel_traits_baseILj8192EfS2_fS2_fjLj256EEEEELb1ELb1ELb0ELb1EEEvNS_9FwdParamsE,"a",@progbits
	.sectionflags	@""
	.align	4
.nv.constant0._ZN10layer_norm13ln_fwd_kernelINS_13Kernel_traitsIf6__halffS2_fjLj8192ELj1ELj1ELj8ELj16ENS_18Kernel_traits_baseILj8192EfS2_fS2_fjLj256EEEEELb1ELb1ELb0ELb1EEEvNS_9FwdParamsE:
	.zero		1128


//--------------------- .nv.constant0._ZN10layer_norm13ln_fwd_kernelINS_13Kernel_traitsIf6__halffS2_fjLj8192ELj1ELj1ELj8ELj16ENS_18Kernel_traits_baseILj8192EfS2_fS2_fjLj256EEEEELb1ELb1ELb1ELb0EEEvNS_9FwdParamsE --------------------------
	.section	.nv.constant0._ZN10layer_norm13ln_fwd_kernelINS_13Kernel_traitsIf6__halffS2_fjLj8192ELj1ELj1ELj8ELj16ENS_18Kernel_traits_baseILj8192EfS2_fS2_fjLj256EEEEELb1ELb1ELb1ELb0EEEvNS_9FwdParamsE,"a",@progbits
	.sectionflags	@""
	.align	4
.nv.constant0._ZN10layer_norm13ln_fwd_kernelINS_13Kernel_traitsIf6__halffS2_fjLj8192ELj1ELj1ELj8ELj16ENS_18Kernel_traits_baseILj8192EfS2_fS2_fjLj256EEEEELb1ELb1ELb1ELb0EEEvNS_9FwdParamsE:
	.zero		1128


//--------------------- .nv.constant0._ZN10layer_norm13ln_fwd_kernelINS_13Kernel_traitsIf6__halffS2_fjLj8192ELj1ELj1ELj8ELj16ENS_18Kernel_traits_baseILj8192EfS2_fS2_fjLj256EEEEELb1ELb1ELb1ELb1EEEvNS_9FwdParamsE --------------------------
	.section	.nv.constant0._ZN10layer_norm13ln_fwd_kernelINS_13Kernel_traitsIf6__halffS2_fjLj8192ELj1ELj1ELj8ELj16ENS_18Kernel_traits_baseILj8192EfS2_fS2_fjLj256EEEEELb1ELb1ELb1ELb1EEEvNS_9FwdParamsE,"a",@progbits
	.sectionflags	@""
	.align	4
.nv.constant0._ZN10layer_norm13ln_fwd_kernelINS_13Kernel_traitsIf6__halffS2_fjLj8192ELj1ELj1ELj8ELj16ENS_18Kernel_traits_baseILj8192EfS2_fS2_fjLj256EEEEELb1ELb1ELb1ELb1EEEvNS_9FwdParamsE:
	.zero		1128


//--------------------- .nv.constant0._ZN10layer_norm13ln_fwd_kernelINS_13Kernel_traitsI6__halfffffjLj8192ELj1ELj1ELj8ELj16ENS_18Kernel_traits_baseILj8192ES2_ffffjLj256EEEEELb0ELb0ELb0ELb0EEEvNS_9FwdParamsE --------------------------
	.section	.nv.constant0._ZN10layer_norm13ln_fwd_kernelINS_13Kernel_traitsI6__halfffffjLj8192ELj1ELj1ELj8ELj16ENS_18Kernel_traits_baseILj8192ES2_ffffjLj256EEEEELb0ELb0ELb0ELb0EEEvNS_9FwdParamsE,"a",@progbits
	.sectionflags	@""
	.align	4
.nv.constant0._ZN10layer_norm13ln_fwd_kernelINS_13Kernel_traitsI6__halfffffjLj8192ELj1ELj1ELj8ELj16ENS_18Kernel_traits_baseILj8192ES2_ffffjLj256EEEEELb0ELb0ELb0ELb0EEEvNS_9FwdParamsE:
	.zero		1128


//--------------------- .nv.constant0._ZN10layer_norm13ln_fwd_kernelINS_13Kernel_traitsI6__halfffffjLj8192ELj1ELj1ELj8ELj16ENS_18Kernel_traits_baseILj8192ES2_ffffjLj256EEEEELb0ELb0ELb0ELb1EEEvNS_9FwdParamsE --------------------------
	.section	.nv.constant0._ZN10layer_norm13ln_fwd_kernelINS_13Kernel_traitsI6__halfffffjLj8192ELj1ELj1ELj8ELj16ENS_18Kernel_traits_baseILj8192ES2_ffffjLj256EEEEELb0ELb0ELb0ELb1EEEvNS_9FwdParamsE,"a",@progbits
	.sectionflags	@""
	.align	4
.nv.constant0._ZN10layer_norm13ln_fwd_kernelINS_13Kernel_traitsI6__halfffffjLj8192ELj1ELj1ELj8ELj16ENS_18Kernel_traits_baseILj8192ES2_ffffjLj256EEEEELb0ELb0ELb0ELb1EEEvNS_9FwdParamsE:
	.zero		1128


//--------------------- .nv.constant0._ZN10layer_norm13ln_fwd_kernelINS_13Kernel_traitsI6__halfffffjLj8192ELj1ELj1ELj8ELj16ENS_18Kernel_traits_baseILj8192ES2_ffffjLj256EEEEELb0ELb0ELb1ELb0EEEvNS_9FwdParamsE --------------------------
	.section	.nv.constant0._ZN10layer_norm13ln_fwd_kernelINS_13Kernel_traitsI6__halfffffjLj8192ELj1ELj1ELj8ELj16ENS_18Kernel_traits_baseILj8192ES2_ffffjLj256EEEEELb0ELb0ELb1ELb0EEEvNS_9FwdParamsE,"a",@progbits
	.sectionflags	@""
	.align	4
.nv.constant0._ZN10layer_norm13ln_fwd_kernelINS_13Kernel_traitsI6__halfffffjLj8192ELj1ELj1ELj8ELj16ENS_18Kernel_traits_baseILj8192ES2_ffffjLj256EEEEELb0ELb0ELb1ELb0EEEvNS_9FwdParamsE:
	.zero		1128


//--------------------- .nv.constant0._ZN10layer_norm13ln_fwd_kernelINS_13Kernel_traitsI6__halfffffjLj8192ELj1ELj1ELj8ELj16ENS_18Kernel_traits_baseILj8192ES2_ffffjLj256EEEEELb0ELb0ELb1ELb1EEEvNS_9FwdParamsE --------------------------
	.section	.nv.constant0._ZN10layer_norm13ln_fwd_kernelINS_13Kernel_traitsI6__halfffffjLj8192ELj1ELj1ELj8ELj16ENS_18Kernel_traits_baseILj8192ES2_ffffjLj256EEEEELb0ELb0ELb1ELb1EEEvNS_9FwdParamsE,"a",@progbits
	.sectionflags	@""
	.align	4
.nv.constant0._ZN10layer_norm13ln_fwd_kernelINS_13Kernel_traitsI6__halfffffjLj8192ELj1ELj1ELj8ELj16ENS_18Kernel_traits_baseILj8192ES2_ffffjLj256EEEEELb0ELb0ELb1ELb1EEEvNS_9FwdParamsE:
	.zero		1128


//--------------------- .nv.constant0._ZN10layer_norm13ln_fwd_kernelINS_13Kernel_traitsI6__halfffffjLj8192ELj1ELj1ELj8ELj16ENS_18Kernel_traits_baseILj8192ES2_ffffjLj256EEEEELb0ELb1ELb0ELb0EEEvNS_9FwdParamsE --------------------------
	.section	.nv.constant0._ZN10layer_norm13ln_fwd_kernelINS_13Kernel_traitsI6__halfffffjLj8192ELj1ELj1ELj8ELj16ENS_18Kernel_traits_baseILj8192ES2_ffffjLj256EEEEELb0ELb1ELb0ELb0EEEvNS_9FwdParamsE,"a",@progbits
	.sectionflags	@""
	.align	4
.nv.constant0._ZN10layer_norm13ln_fwd_kernelINS_13Kernel_traitsI6__halfffffjLj8192ELj1ELj1ELj8ELj16ENS_18Kernel_traits_baseILj8192ES2_ffffjLj256EEEEELb0ELb1ELb0ELb0EEEvNS_9FwdParamsE:
	.zero		1128


//--------------------- .nv.constant0._ZN10layer_norm13ln_fwd_kernelINS_13Kernel_traitsI6__halfffffjLj8192ELj1ELj1ELj8ELj16ENS_18Kernel_traits_baseILj8192ES2_ffffjLj256EEEEELb0ELb1ELb0ELb1EEEvNS_9FwdParamsE --------------------------
	.section	.nv.constant0._ZN10layer_norm13ln_fwd_kernelINS_13Kernel_traitsI6__halfffffjLj8192ELj1ELj1ELj8ELj16ENS_18Kernel_traits_baseILj8192ES2_ffffjLj256EEEEELb0ELb1ELb0ELb1EEEvNS_9FwdParamsE,"a",@progbits
	.sectionflags	@""
	.align	4
.nv.constant0._ZN10layer_norm13ln_fwd_kernelINS_13Kernel_traitsI6__halfffffjLj8192ELj1ELj1ELj8ELj16ENS_18Kernel_traits_baseILj8192ES2_ffffjLj256EEEEELb0ELb1ELb0ELb1EEEvNS_9FwdParamsE:
	.zero		1128


//--------------------- .nv.constant0._ZN10layer_norm13ln_fwd_kernelINS_13Kernel_traitsI6__halfffffjLj8192ELj1ELj1ELj8ELj16ENS_18Kernel_traits_baseILj8192ES2_ffffjLj256EEEEELb0ELb1ELb1ELb0EEEvNS_9FwdParamsE --------------------------
	.section	.nv.constant0._ZN10layer_norm13ln_fwd_kernelINS_13Kernel_traitsI6__halfffffjLj8192ELj1ELj1ELj8ELj16ENS_18Kernel_traits_baseILj8192ES2_ffffjLj256EEEEELb0ELb1ELb1ELb0EEEvNS_9FwdParamsE,"a",@progbits
	.sectionflags	@""
	.align	4
.nv.constant0._ZN10layer_norm13ln_fwd_kernelINS_13Kernel_traitsI6__halfffffjLj8192ELj1ELj1ELj8ELj16ENS_18Kernel_traits_baseILj8192ES2_ffffjLj256EEEEELb0ELb1ELb1ELb0EEEvNS_9FwdParamsE:
	.zero		1128


//--------------------- .nv.constant0._ZN10layer_norm13ln_fwd_kernelINS_13Kernel_traitsI6__halfffffjLj8192ELj1ELj1ELj8ELj16ENS_18Kernel_traits_baseILj8192ES2_ffffjLj256EEEEELb0ELb1ELb1ELb1EEEvNS_9FwdParamsE --------------------------
	.section	.nv.constant0._ZN10layer_norm13ln_fwd_kernelINS_13Kernel_traitsI6__halfffffjLj8192ELj1ELj1ELj8ELj16ENS_18Kernel_traits_baseILj8192ES2_ffffjLj256EEEEELb0ELb1ELb1ELb1EEEvNS_9FwdParamsE,"a",@progbits
	.sectionflags	@""
	.align	4
.nv.constant0._ZN10layer_norm13ln_fwd_kernelINS_13Kernel_traitsI6__halfffffjLj8192ELj1ELj1ELj8ELj16ENS_18Kernel_traits_baseILj8192ES2_ffffjLj256EEEEELb0ELb1ELb1ELb1EEEvNS_9FwdParamsE:
	.zero		1128


//--------------------- .nv.constant0._ZN10layer_norm13ln_fwd_kernelINS_13Kernel_traitsI6__halfffffjLj8192ELj1ELj1ELj8ELj16ENS_18Kernel_traits_baseILj8192ES2_ffffjLj256EEEEELb1ELb0ELb0ELb0EEEvNS_9FwdParamsE --------------------------
	.section	.nv.constant0._ZN10layer_norm13ln_fwd_kernelINS_13Kernel_traitsI6__halfffffjLj8192ELj1ELj1ELj8ELj16ENS_18Kernel_traits_baseILj8192ES2_ffffjLj256EEEEELb1ELb0ELb0ELb0EEEvNS_9FwdParamsE,"a",@progbits
	.sectionflags	@""
	.align	4
.nv.constant0._ZN10layer_norm13ln_fwd_kernelINS_13Kernel_traitsI6__halfffffjLj8192ELj1ELj1ELj8ELj16ENS_18Kernel_traits_baseILj8192ES2_ffffjLj256EEEEELb1ELb0ELb0ELb0EEEvNS_9FwdParamsE:
	.zero		1128


//--------------------- .nv.constant0._ZN10layer_norm13ln_fwd_kernelINS_13Kernel_traitsI6__halfffffjLj8192ELj1ELj1ELj8ELj16ENS_18Kernel_traits_baseILj8192ES2_ffffjLj256EEEEELb1ELb0ELb0ELb1EEEvNS_9FwdParamsE --------------------------
	.section	.nv.constant0._ZN10layer_norm13ln_fwd_kernelINS_13Kernel_traitsI6__halfffffjLj8192ELj1ELj1ELj8ELj16ENS_18Kernel_traits_baseILj8192ES2_ffffjLj256EEEEELb1ELb0ELb0ELb1EEEvNS_9FwdParamsE,"a",@progbits
	.sectionflags	@""
	.align	4
.nv.constant0._ZN10layer_norm13ln_fwd_kernelINS_13Kernel_traitsI6__halfffffjLj8192ELj1ELj1ELj8ELj16ENS_18Kernel_traits_baseILj8192ES2_ffffjLj256EEEEELb1ELb0ELb0ELb1EEEvNS_9FwdParamsE:
	.zero		1128


//--------------------- .nv.constant0._ZN10layer_norm13ln_fwd_kernelINS_13Kernel_traitsI6__halfffffjLj8192ELj1ELj1ELj8ELj16ENS_18Kernel_traits_baseILj8192ES2_ffffjLj256EEEEELb1ELb0ELb1ELb0EEEvNS_9FwdParamsE --------------------------
	.section	.nv.constant0._ZN10layer_norm13ln_fwd_kernelINS_13Kernel_traitsI6__halfffffjLj8192ELj1ELj1ELj8ELj16ENS_18Kernel_traits_baseILj8192ES2_ffffjLj256EEEEELb1ELb0ELb1ELb0EEEvNS_9FwdParamsE,"a",@progbits
	.sectionflags	@""
	.align	4
.nv.constant0._ZN10layer_norm13ln_fwd_kernelINS_13Kernel_traitsI6__halfffffjLj8192ELj1ELj1ELj8ELj16ENS_18Kernel_traits_baseILj8192ES2_ffffjLj256EEEEELb1ELb0ELb1ELb0EEEvNS_9FwdParamsE:
	.zero		1128


//--------------------- .nv.constant0._ZN10layer_norm13ln_fwd_kernelINS_13Kernel_traitsI6__halfffffjLj8192ELj1ELj1ELj8ELj16ENS_18Kernel_traits_baseILj8192ES2_ffffjLj256EEEEELb1ELb0ELb1ELb1EEEvNS_9FwdParamsE --------------------------
	.section	.nv.constant0._ZN10layer_norm13ln_fwd_kernelINS_13Kernel_traitsI6__halfffffjLj8192ELj1ELj1ELj8ELj16ENS_18Kernel_traits_baseILj8192ES2_ffffjLj256EEEEELb1ELb0ELb1ELb1EEEvNS_9FwdParamsE,"a",@progbits
	.sectionflags	@""
	.align	4
.nv.constant0._ZN10layer_norm13ln_fwd_kernelINS_13Kernel_traitsI6__halfffffjLj8192ELj1ELj1ELj8ELj16ENS_18Kernel_traits_baseILj8192ES2_ffffjLj256EEEEELb1ELb0ELb1ELb1EEEvNS_9FwdParamsE:
	.zero		1128


//--------------------- .nv.constant0._ZN10layer_norm13ln_fwd_kernelINS_13Kernel_traitsI6__halfffffjLj8192ELj1ELj1ELj8ELj16ENS_18Kernel_traits_baseILj8192ES2_ffffjLj256EEEEELb1ELb1ELb0ELb0EEEvNS_9FwdParamsE --------------------------
	.section	.nv.constant0._ZN10layer_norm13ln_fwd_kernelINS_13Kernel_traitsI6__halfffffjLj8192ELj1ELj1ELj8ELj16ENS_18Kernel_traits_baseILj8192ES2_ffffjLj256EEEEELb1ELb1ELb0ELb0EEEvNS_9FwdParamsE,"a",@progbits
	.sectionflags	@""
	.align	4
.nv.constant0._ZN10layer_norm13ln_fwd_kernelINS_13Kernel_traitsI6__halfffffjLj8192ELj1ELj1ELj8ELj16ENS_18Kernel_traits_baseILj8192ES2_ffffjLj256EEEEELb1ELb1ELb0ELb0EEEvNS_9FwdParamsE:
	.zero		1128


//--------------------- .nv.constant0._ZN10layer_norm13ln_fwd_kernelINS_13Kernel_traitsI6__halfffffjLj8192ELj1ELj1ELj8ELj16ENS_18Kernel_traits_baseILj8192ES2_ffffjLj256EEEEELb1ELb1ELb0ELb1EEEvNS_9FwdParamsE --------------------------
	.section	.nv.constant0._ZN10layer_norm13ln_fwd_kernelINS_13Kernel_traitsI6__halfffffjLj8192ELj1ELj1ELj8ELj16ENS_18Kernel_traits_baseILj8192ES2_ffffjLj256EEEEELb1ELb1ELb0ELb1EEEvNS_9FwdParamsE,"a",@progbits
	.sectionflags	@""
	.align	4
.nv.constant0._ZN10layer_norm13ln_fwd_kernelINS_13Kernel_traitsI6__halfffffjLj8192ELj1ELj1ELj8ELj16ENS_18Kernel_traits_baseILj8192ES2_ffffjLj256EEEEELb1ELb1ELb0ELb1EEEvNS_9FwdParamsE:
	.zero		1128


//--------------------- .nv.constant0._ZN10layer_norm13ln_fwd_kernelINS_13Kernel_traitsI6__halfffffjLj8192ELj1ELj1ELj8ELj16ENS_18Kernel_traits_baseILj8192ES2_ffffjLj256EEEEELb1ELb1ELb1ELb0EEEvNS_9FwdParamsE --------------------------
	.section	.nv.constant0._ZN10layer_norm13ln_fwd_kernelINS_13Kernel_traitsI6__halfffffjLj8192ELj1ELj1ELj8ELj16ENS_18Kernel_traits_baseILj8192ES2_ffffjLj256EEEEELb1ELb1ELb1ELb0EEEvNS_9FwdParamsE,"a",@progbits
	.sectionflags	@""
	.align	4
.nv.constant0._ZN10layer_norm13ln_fwd_kernelINS_13Kernel_traitsI6__halfffffjLj8192ELj1ELj1ELj8ELj16ENS_18Kernel_traits_baseILj8192ES2_ffffjLj256EEEEELb1ELb1ELb1ELb0EEEvNS_9FwdParamsE:
	.zero		1128


//--------------------- .nv.constant0._ZN10layer_norm13ln_fwd_kernelINS_13Kernel_traitsI6__halfffffjLj8192ELj1ELj1ELj8ELj16ENS_18Kernel_traits_baseILj8192ES2_ffffjLj256EEEEELb1ELb1ELb1ELb1EEEvNS_9FwdParamsE --------------------------
	.section	.nv.constant0._ZN10layer_norm13ln_fwd_kernelINS_13Kernel_traitsI6__halfffffjLj8192ELj1ELj1ELj8ELj16ENS_18Kernel_traits_baseILj8192ES2_ffffjLj256EEEEELb1ELb1ELb1ELb1EEEvNS_9FwdParamsE,"a",@progbits
	.sectionflags	@""
	.align	4
.nv.constant0._ZN10layer_norm13ln_fwd_kernelINS_13Kernel_traitsI6__halfffffjLj8192ELj1ELj1ELj8ELj16ENS_18Kernel_traits_baseILj8192ES2_ffffjLj256EEEEELb1ELb1ELb1ELb1EEEvNS_9FwdParamsE:
	.zero		1128


//--------------------- .nv.constant0._ZN10layer_norm13ln_fwd_kernelINS_13Kernel_traitsIfffffjLj8192ELj1ELj1ELj8ELj16ENS_18Kernel_traits_baseILj8192EfffffjLj256EEEEELb0ELb0ELb0ELb0EEEvNS_9FwdParamsE --------------------------
	.section	.nv.constant0._ZN10layer_norm13ln_fwd_kernelINS_13Kernel_traitsIfffffjLj8192ELj1ELj1ELj8ELj16ENS_18Kernel_traits_baseILj8192EfffffjLj256EEEEELb0ELb0ELb0ELb0EEEvNS_9FwdParamsE,"a",@progbits
	.sectionflags	@""
	.align	4
.nv.constant0._ZN10layer_norm13ln_fwd_kernelINS_13Kernel_traitsIfffffjLj8192ELj1ELj1ELj8ELj16ENS_18Kernel_traits_baseILj8192EfffffjLj256EEEEELb0ELb0ELb0ELb0EEEvNS_9FwdParamsE:
	.zero		1128


//--------------------- .nv.constant0._ZN10layer_norm13ln_fwd_kernelINS_13Kernel_traitsIfffffjLj8192ELj1ELj1ELj8ELj16ENS_18Kernel_traits_baseILj8192EfffffjLj256EEEEELb0ELb0ELb0ELb1EEEvNS_9FwdParamsE --------------------------
	.section	.nv.constant0._ZN10layer_norm13ln_fwd_kernelINS_13Kernel_traitsIfffffjLj8192ELj1ELj1ELj8ELj16ENS_18Kernel_traits_baseILj8192EfffffjLj256EEEEELb0ELb0ELb0ELb1EEEvNS_9FwdParamsE,"a",@progbits
	.sectionflags	@""
	.align	4
.nv.constant0._ZN10layer_norm13ln_fwd_kernelINS_13Kernel_traitsIfffffjLj8192ELj1ELj1ELj8ELj16ENS_18Kernel_traits_baseILj8192EfffffjLj256EEEEELb0ELb0ELb0ELb1EEEvNS_9FwdParamsE:
	.zero		1128


//--------------------- .nv.constant0._ZN10layer_norm13ln_fwd_kernelINS_13Kernel_traitsIfffffjLj8192ELj1ELj1ELj8ELj16ENS_18Kernel_traits_baseILj8192EfffffjLj256EEEEELb0ELb0ELb1ELb0EEEvNS_9FwdParamsE --------------------------
	.section	.nv.constant0._ZN10layer_norm13ln_fwd_kernelINS_13Kernel_traitsIfffffjLj8192ELj1ELj1ELj8ELj16ENS_18Kernel_traits_baseILj8192EfffffjLj256EEEEELb0ELb0ELb1ELb0EEEvNS_9FwdParamsE,"a",@progbits
	.sectionflags	@""
	.align	4
.nv.constant0._ZN10layer_norm13ln_fwd_kernelINS_13Kernel_traitsIfffffjLj8192ELj1ELj1ELj8ELj16ENS_18Kernel_traits_baseILj8192EfffffjLj256EEEEELb0ELb0ELb1ELb0EEEvNS_9FwdParamsE:
	.zero		1128


//--------------------- .nv.constant0._ZN10layer_norm13ln_fwd_kernelINS_13Kernel_traitsIfffffjLj8192ELj1ELj1ELj8ELj16ENS_18Kernel_traits_baseILj8192EfffffjLj256EEEEELb0ELb0ELb1ELb1EEEvNS_9FwdParamsE --------------------------
	.section	.nv.constant0._ZN10layer_norm13ln_fwd_kernelINS_13Kernel_traitsIfffffjLj8192ELj1ELj1ELj8ELj16ENS_18Kernel_traits_baseILj8192EfffffjLj256EEEEELb0ELb0ELb1ELb1EEEvNS_9FwdParamsE,"a",@progbits
	.sectionflags	@""
	.align	4
.nv.constant0._ZN10layer_norm13ln_fwd_kernelINS_13Kernel_traitsIfffffjLj8192ELj1ELj1ELj8ELj16ENS_18Kernel_traits_baseILj8192EfffffjLj256EEEEELb0ELb0ELb1ELb1EEEvNS_9FwdParamsE:
	.zero		1128


//--------------------- .nv.constant0._ZN10layer_norm13ln_fwd_kernelINS_13Kernel_traitsIfffffjLj8192ELj1ELj1ELj8ELj16ENS_18Kernel_traits_baseILj8192EfffffjLj256EEEEELb0ELb1ELb0ELb0EEEvNS_9FwdParamsE --------------------------
	.section	.nv.constant0._ZN10layer_norm13ln_fwd_kernelINS_13Kernel_traitsIfffffjLj8192ELj1ELj1ELj8ELj16ENS_18Kernel_traits_baseILj8192EfffffjLj256EEEEELb0ELb1ELb0ELb0EEEvNS_9FwdParamsE,"a",@progbits
	.sectionflags	@""
	.align	4
.nv.constant0._ZN10layer_norm13ln_fwd_kernelINS_13Kernel_traitsIfffffjLj8192ELj1ELj1ELj8ELj16ENS_18Kernel_traits_baseILj8192EfffffjLj256EEEEELb0ELb1ELb0ELb0EEEvNS_9FwdParamsE:
	.zero		1128


//--------------------- .nv.constant0._ZN10layer_norm13ln_fwd_kernelINS_13Kernel_traitsIfffffjLj8192ELj1ELj1ELj8ELj16ENS_18Kernel_traits_baseILj8192EfffffjLj256EEEEELb0ELb1ELb0ELb1EEEvNS_9FwdParamsE --------------------------
	.section	.nv.constant0._ZN10layer_norm13ln_fwd_kernelINS_13Kernel_traitsIfffffjLj8192ELj1ELj1ELj8ELj16ENS_18Kernel_traits_baseILj8192EfffffjLj256EEEEELb0ELb1ELb0ELb1EEEvNS_9FwdParamsE,"a",@progbits
	.sectionflags	@""
	.align	4
.nv.constant0._ZN10layer_norm13ln_fwd_kernelINS_13Kernel_traitsIfffffjLj8192ELj1ELj1ELj8ELj16ENS_18Kernel_traits_baseILj8192EfffffjLj256EEEEELb0ELb1ELb0ELb1EEEvNS_9FwdParamsE:
	.zero		1128


//--------------------- .nv.constant0._ZN10layer_norm13ln_fwd_kernelINS_13Kernel_traitsIfffffjLj8192ELj1ELj1ELj8ELj16ENS_18Kernel_traits_baseILj8192EfffffjLj256EEEEELb0ELb1ELb1ELb0EEEvNS_9FwdParamsE --------------------------
	.section	.nv.constant0._ZN10layer_norm13ln_fwd_kernelINS_13Kernel_traitsIfffffjLj8192ELj1ELj1ELj8ELj16ENS_18Kernel_traits_baseILj8192EfffffjLj256EEEEELb0ELb1ELb1ELb0EEEvNS_9FwdParamsE,"a",@progbits
	.sectionflags	@""
	.align	4
.nv.constant0._ZN10layer_norm13ln_fwd_kernelINS_13Kernel_traitsIfffffjLj8192ELj1ELj1ELj8ELj16ENS_18Kernel_traits_baseILj8192EfffffjLj256EEEEELb0ELb1ELb1ELb0EEEvNS_9FwdParamsE:
	.zero		1128


//--------------------- .nv.constant0._ZN10layer_norm13ln_fwd_kernelINS_13Kernel_traitsIfffffjLj8192ELj1ELj1ELj8ELj16ENS_18Kernel_traits_baseILj8192EfffffjLj256EEEEELb0ELb1ELb1ELb1EEEvNS_9FwdParamsE --------------------------
	.section	.nv.constant0._ZN10layer_norm13ln_fwd_kernelINS_13Kernel_traitsIfffffjLj8192ELj1ELj1ELj8ELj16ENS_18Kernel_traits_baseILj8192EfffffjLj256EEEEELb0ELb1ELb1ELb1EEEvNS_9FwdParamsE,"a",@progbits
	.sectionflags	@""
	.align	4
.nv.constant0._ZN10layer_norm13ln_fwd_kernelINS_13Kernel_traitsIfffffjLj8192ELj1ELj1ELj8ELj16ENS_18Kernel_traits_baseILj8192EfffffjLj256EEEEELb0ELb1ELb1ELb1EEEvNS_9FwdParamsE:
	.zero		1128


//--------------------- .nv.constant0._ZN10layer_norm13ln_fwd_kernelINS_13Kernel_traitsIfffffjLj8192ELj1ELj1ELj8ELj16ENS_18Kernel_traits_baseILj8192EfffffjLj256EEEEELb1ELb0ELb0ELb0EEEvNS_9FwdParamsE --------------------------
	.section	.nv.constant0._ZN10layer_norm13ln_fwd_kernelINS_13Kernel_traitsIfffffjLj8192ELj1ELj1ELj8ELj16ENS_18Kernel_traits_baseILj8192EfffffjLj256EEEEELb1ELb0ELb0ELb0EEEvNS_9FwdParamsE,"a",@progbits
	.sectionflags	@""
	.align	4
.nv.constant0._ZN10layer_norm13ln_fwd_kernelINS_13Kernel_traitsIfffffjLj8192ELj1ELj1ELj8ELj16ENS_18Kernel_traits_baseILj8192EfffffjLj256EEEEELb1ELb0ELb0ELb0EEEvNS_9FwdParamsE:
	.zero		1128


//--------------------- .nv.constant0._ZN10layer_norm13ln_fwd_kernelINS_13Kernel_traitsIfffffjLj8192ELj1ELj1ELj8ELj16ENS_18Kernel_traits_baseILj8192EfffffjLj256EEEEELb1ELb0ELb0ELb1EEEvNS_9FwdParamsE --------------------------
	.section	.nv.constant0._ZN10layer_norm13ln_fwd_kernelINS_13Kernel_traitsIfffffjLj8192ELj1ELj1ELj8ELj16ENS_18Kernel_traits_baseILj8192EfffffjLj256EEEEELb1ELb0ELb0ELb1EEEvNS_9FwdParamsE,"a",@progbits
	.sectionflags	@""
	.align	4
.nv.constant0._ZN10layer_norm13ln_fwd_kernelINS_13Kernel_traitsIfffffjLj8192ELj1ELj1ELj8ELj16ENS_18Kernel_traits_baseILj8192EfffffjLj256EEEEELb1ELb0ELb0ELb1EEEvNS_9FwdParamsE:
	.zero		1128


//--------------------- .nv.constant0._ZN10layer_norm13ln_fwd_kernelINS_13Kernel_traitsIfffffjLj8192ELj1ELj1ELj8ELj16ENS_18Kernel_traits_baseILj8192EfffffjLj256EEEEELb1ELb0ELb1ELb0EEEvNS_9FwdParamsE --------------------------
	.section	.nv.constant0._ZN10layer_norm13ln_fwd_kernelINS_13Kernel_traitsIfffffjLj8192ELj1ELj1ELj8ELj16ENS_18Kernel_traits_baseILj8192EfffffjLj256EEEEELb1ELb0ELb1ELb0EEEvNS_9FwdParamsE,"a",@progbits
	.sectionflags	@""
	.align	4
.nv.constant0._ZN10layer_norm13ln_fwd_kernelINS_13Kernel_traitsIfffffjLj8192ELj1ELj1ELj8ELj16ENS_18Kernel_traits_baseILj8192EfffffjLj256EEEEELb1ELb0ELb1ELb0EEEvNS_9FwdParamsE:
	.zero		1128


//--------------------- .nv.constant0._ZN10layer_norm13ln_fwd_kernelINS_13Kernel_traitsIfffffjLj8192ELj1ELj1ELj8ELj16ENS_18Kernel_traits_baseILj8192EfffffjLj256EEEEELb1ELb0ELb1ELb1EEEvNS_9FwdParamsE --------------------------
	.section	.nv.constant0._ZN10layer_norm13ln_fwd_kernelINS_13Kernel_traitsIfffffjLj8192ELj1ELj1ELj8ELj16ENS_18Kernel_traits_baseILj8192EfffffjLj256EEEEELb1ELb0ELb1ELb1EEEvNS_9FwdParamsE,"a",@progbits
	.sectionflags	@""
	.align	4
.nv.constant0._ZN10layer_norm13ln_fwd_kernelINS_13Kernel_traitsIfffffjLj8192ELj1ELj1ELj8ELj16ENS_18Kernel_traits_baseILj8192EfffffjLj256EEEEELb1ELb0ELb1ELb1EEEvNS_9FwdParamsE:
	.zero		1128


//--------------------- .nv.constant0._ZN10layer_norm13ln_fwd_kernelINS_13Kernel_traitsIfffffjLj8192ELj1ELj1ELj8ELj16ENS_18Kernel_traits_baseILj8192EfffffjLj256EEEEELb1ELb1ELb0ELb0EEEvNS_9FwdParamsE --------------------------
	.section	.nv.constant0._ZN10layer_norm13ln_fwd_kernelINS_13Kernel_traitsIfffffjLj8192ELj1ELj1ELj8ELj16ENS_18Kernel_traits_baseILj8192EfffffjLj256EEEEELb1ELb1ELb0ELb0EEEvNS_9FwdParamsE,"a",@progbits
	.sectionflags	@""
	.align	4
.nv.constant0._ZN10layer_norm13ln_fwd_kernelINS_13Kernel_traitsIfffffjLj8192ELj1ELj1ELj8ELj16ENS_18Kernel_traits_baseILj8192EfffffjLj256EEEEELb1ELb1ELb0ELb0EEEvNS_9FwdParamsE:
	.zero		1128


//--------------------- .nv.constant0._ZN10layer_norm13ln_fwd_kernelINS_13Kernel_traitsIfffffjLj8192ELj1ELj1ELj8ELj16ENS_18Kernel_traits_baseILj8192EfffffjLj256EEEEELb1ELb1ELb0ELb1EEEvNS_9FwdParamsE --------------------------
	.section	.nv.constant0._ZN10layer_norm13ln_fwd_kernelINS_13Kernel_traitsIfffffjLj8192ELj1ELj1ELj8ELj16ENS_18Kernel_traits_baseILj8192EfffffjLj256EEEEELb1ELb1ELb0ELb1EEEvNS_9FwdParamsE,"a",@progbits
	.sectionflags	@""
	.align	4
.nv.constant0._ZN10layer_norm13ln_fwd_kernelINS_13Kernel_traitsIfffffjLj8192ELj1ELj1ELj8ELj16ENS_18Kernel_traits_baseILj8192EfffffjLj256EEEEELb1ELb1ELb0ELb1EEEvNS_9FwdParamsE:
	.zero		1128


//--------------------- .nv.constant0._ZN10layer_norm13ln_fwd_kernelINS_13Kernel_traitsIfffffjLj8192ELj1ELj1ELj8ELj16ENS_18Kernel_traits_baseILj8192EfffffjLj256EEEEELb1ELb1ELb1ELb0EEEvNS_9FwdParamsE --------------------------
	.section	.nv.constant0._ZN10layer_norm13ln_fwd_kernelINS_13Kernel_traitsIfffffjLj8192ELj1ELj1ELj8ELj16ENS_18Kernel_traits_baseILj8192EfffffjLj256EEEEELb1ELb1ELb1ELb0EEEvNS_9FwdParamsE,"a",@progbits
	.sectionflags	@""
	.align	4
.nv.constant0._ZN10layer_norm13ln_fwd_kernelINS_13Kernel_traitsIfffffjLj8192ELj1ELj1ELj8ELj16ENS_18Kernel_traits_baseILj8192EfffffjLj256EEEEELb1ELb1ELb1ELb0EEEvNS_9FwdParamsE:
	.zero		1128


//--------------------- .nv.constant0._ZN10layer_norm13ln_fwd_kernelINS_13Kernel_traitsIfffffjLj8192ELj1ELj1ELj8ELj16ENS_18Kernel_traits_baseILj8192EfffffjLj256EEEEELb1ELb1ELb1ELb1EEEvNS_9FwdParamsE --------------------------
	.section	.nv.constant0._ZN10layer_norm13ln_fwd_kernelINS_13Kernel_traitsIfffffjLj8192ELj1ELj1ELj8ELj16ENS_18Kernel_traits_baseILj8192EfffffjLj256EEEEELb1ELb1ELb1ELb1EEEvNS_9FwdParamsE,"a",@progbits
	.sectionflags	@""
	.align	4
.nv.constant0._ZN10layer_norm13ln_fwd_kernelINS_13Kernel_traitsIfffffjLj8192ELj1ELj1ELj8ELj16ENS_18Kernel_traits_baseILj8192EfffffjLj256EEEEELb1ELb1ELb1ELb1EEEvNS_9FwdParamsE:
	.zero		1128


//--------------------- SYMBOLS --------------------------

	.type		.nv.reservedSmem.offset0,@object
	.size		.nv.reservedSmem.offset0,0x4
	.type		.nv.reservedSmem.cap,@object
	.size		.nv.reservedSmem.cap,0x4
